	.target	sm_80

	.elftype	@"ET_EXEC"


//--------------------- .note.nv.tkinfo           --------------------------
	.section	.note.nv.tkinfo,"",@"SHT_NOTE"
	.sectionflags	@"SHF_NOTE_NV_TKINFO"
	.tkinfo
        /*0018*/ 	.word	0x00000002
        /*0030*/ 	.string	""
        /*0030*/ 	.string	"ptxas"
        /*0030*/ 	.string	"Cuda compilation tools, release 13.0, V13.0.88"
        /*0030*/ 	.string	"Build cuda_13.0.r13.0/compiler.36424714_0"
        /*0030*/ 	.string	"-arch sm_80 -m 64 "



//--------------------- .note.nv.cuinfo           --------------------------
	.section	.note.nv.cuinfo,"",@"SHT_NOTE"
	.sectionflags	@"SHF_NOTE_NV_CUINFO"
        /*0018*/ 	.short	0x0002
        /*001a*/ 	.short	0x0050
        /*001c*/ 	.short	0x0082
	.zero		2


//--------------------- .nv.info                  --------------------------
	.section	.nv.info,"",@"SHT_CUDA_INFO"
	.align	4


	//----- nvinfo : EIATTR_REGCOUNT
	.align		4
        /*0000*/ 	.byte	0x04, 0x2f
        /*0002*/ 	.short	(.L_12 - .L_11)
	.align		4
.L_11:
        /*0004*/ 	.word	index@(_ZN5flash24flash_fwd_splitkv_kernelI23Flash_fwd_kernel_traitsILi192ELi64ELi64ELi4ELb0ELb0EN7cutlass6half_tE19Flash_kernel_traitsILi192ELi64ELi64ELi4ES3_EELb0ELb1ELb1ELb0ELb0ELb1ELb1ELb1EEEvNS_16Flash_fwd_paramsE)
        /*0008*/ 	.word	0x000000ff


	//----- nvinfo : EIATTR_FRAME_SIZE
	.align		4
.L_12:
        /*000c*/ 	.byte	0x04, 0x11
        /*000e*/ 	.short	(.L_14 - .L_13)
	.align		4
.L_13:
        /*0010*/ 	.word	index@($__internal_14_$__cuda_sm70_shflsync_bfly_p)
        /*0014*/ 	.word	0x00000000


	//----- nvinfo : EIATTR_FRAME_SIZE
	.align		4
.L_14:
        /*0018*/ 	.byte	0x04, 0x11
        /*001a*/ 	.short	(.L_16 - .L_15)
	.align		4
.L_15:
        /*001c*/ 	.word	index@($_ZN5flash24flash_fwd_splitkv_kernelI23Flash_fwd_kernel_traitsILi192ELi64ELi64ELi4ELb0ELb0EN7cutlass6half_tE19Flash_kernel_traitsILi192ELi64ELi64ELi4ES3_EELb0ELb1ELb1ELb0ELb0ELb1ELb1ELb1EEEvNS_16Flash_fwd_paramsE$_ZN5flash30compute_attn_1rowblock_splitkvI23Flash_fwd_kernel_traitsILi192ELi64ELi64ELi4ELb0ELb0EN7cutlass6half_tE19Flash_kernel_traitsILi192ELi64ELi64ELi4ES3_EELb0ELb1ELb1ELb0ELb0ELb1ELb1ELb1ENS_16Flash_fwd_paramsEEEvRKT8_iiiii)
        /*0020*/ 	.word	0x00000000


	//----- nvinfo : EIATTR_FRAME_SIZE
	.align		4
.L_16:
        /*0024*/ 	.byte	0x04, 0x11
        /*0026*/ 	.short	(.L_18 - .L_17)
	.align		4
.L_17:
        /*0028*/ 	.word	index@(_ZN5flash24flash_fwd_splitkv_kernelI23Flash_fwd_kernel_traitsILi192ELi64ELi64ELi4ELb0ELb0EN7cutlass6half_tE19Flash_kernel_traitsILi192ELi64ELi64ELi4ES3_EELb0ELb1ELb1ELb0ELb0ELb1ELb1ELb1EEEvNS_16Flash_fwd_paramsE)
        /*002c*/ 	.word	0x00000000


	//----- nvinfo : EIATTR_REGCOUNT
	.align		4
.L_18:
        /*0030*/ 	.byte	0x04, 0x2f
        /*0032*/ 	.short	(.L_20 - .L_19)
	.align		4
.L_19:
        /*0034*/ 	.word	index@(_ZN5flash24flash_fwd_splitkv_kernelI23Flash_fwd_kernel_traitsILi192ELi64ELi64ELi4ELb0ELb0EN7cutlass6half_tE19Flash_kernel_traitsILi192ELi64ELi64ELi4ES3_EELb0ELb1ELb1ELb0ELb0ELb0ELb1ELb1EEEvNS_16Flash_fwd_paramsE)
        /*0038*/ 	.word	0x000000f3


	//----- nvinfo : EIATTR_FRAME_SIZE
	.align		4
.L_20:
        /*003c*/ 	.byte	0x04, 0x11
        /*003e*/ 	.short	(.L_22 - .L_21)
	.align		4
.L_21:
        /*0040*/ 	.word	index@(_ZN5flash24flash_fwd_splitkv_kernelI23Flash_fwd_kernel_traitsILi192ELi64ELi64ELi4ELb0ELb0EN7cutlass6half_tE19Flash_kernel_traitsILi192ELi64ELi64ELi4ES3_EELb0ELb1ELb1ELb0ELb0ELb0ELb1ELb1EEEvNS_16Flash_fwd_paramsE)
        /*0044*/ 	.word	0x00000000


	//----- nvinfo : EIATTR_REGCOUNT
	.align		4
.L_22:
        /*0048*/ 	.byte	0x04, 0x2f
        /*004a*/ 	.short	(.L_24 - .L_23)
	.align		4
.L_23:
        /*004c*/ 	.word	index@(_ZN5flash24flash_fwd_splitkv_kernelI23Flash_fwd_kernel_traitsILi192ELi64ELi64ELi4ELb0ELb0EN7cutlass6half_tE19Flash_kernel_traitsILi192ELi64ELi64ELi4ES3_EELb0ELb1ELb0ELb0ELb1ELb1ELb1ELb1EEEvNS_16Flash_fwd_paramsE)
        /*0050*/ 	.word	0x000000f2


	//----- nvinfo : EIATTR_FRAME_SIZE
	.align		4
.L_24:
        /*0054*/ 	.byte	0x04, 0x11
        /*0056*/ 	.short	(.L_26 - .L_25)
	.align		4
.L_25:
        /*0058*/ 	.word	index@(_ZN5flash24flash_fwd_splitkv_kernelI23Flash_fwd_kernel_traitsILi192ELi64ELi64ELi4ELb0ELb0EN7cutlass6half_tE19Flash_kernel_traitsILi192ELi64ELi64ELi4ES3_EELb0ELb1ELb0ELb0ELb1ELb1ELb1ELb1EEEvNS_16Flash_fwd_paramsE)
        /*005c*/ 	.word	0x00000000


	//----- nvinfo : EIATTR_REGCOUNT
	.align		4
.L_26:
        /*0060*/ 	.byte	0x04, 0x2f
        /*0062*/ 	.short	(.L_28 - .L_27)
	.align		4
.L_27:
        /*0064*/ 	.word	index@(_ZN5flash24flash_fwd_splitkv_kernelI23Flash_fwd_kernel_traitsILi192ELi64ELi64ELi4ELb0ELb0EN7cutlass6half_tE19Flash_kernel_traitsILi192ELi64ELi64ELi4ES3_EELb0ELb1ELb0ELb0ELb1ELb0ELb1ELb1EEEvNS_16Flash_fwd_paramsE)
        /*0068*/ 	.word	0x000000ef


	//----- nvinfo : EIATTR_FRAME_SIZE
	.align		4
.L_28:
        /*006c*/ 	.byte	0x04, 0x11
        /*006e*/ 	.short	(.L_30 - .L_29)
	.align		4
.L_29:
        /*0070*/ 	.word	index@(_ZN5flash24flash_fwd_splitkv_kernelI23Flash_fwd_kernel_traitsILi192ELi64ELi64ELi4ELb0ELb0EN7cutlass6half_tE19Flash_kernel_traitsILi192ELi64ELi64ELi4ES3_EELb0ELb1ELb0ELb0ELb1ELb0ELb1ELb1EEEvNS_16Flash_fwd_paramsE)
        /*0074*/ 	.word	0x00000000


	//----- nvinfo : EIATTR_REGCOUNT
	.align		4
.L_30:
        /*0078*/ 	.byte	0x04, 0x2f
        /*007a*/ 	.short	(.L_32 - .L_31)
	.align		4
.L_31:
        /*007c*/ 	.word	index@(_ZN5flash24flash_fwd_splitkv_kernelI23Flash_fwd_kernel_traitsILi192ELi64ELi64ELi4ELb0ELb0EN7cutlass6half_tE19Flash_kernel_traitsILi192ELi64ELi64ELi4ES3_EELb0ELb1ELb1ELb0ELb0ELb1ELb1ELb0EEEvNS_16Flash_fwd_paramsE)
        /*0080*/ 	.word	0x000000ff


	//----- nvinfo : EIATTR_FRAME_SIZE
	.align		4
.L_32:
        /*0084*/ 	.byte	0x04, 0x11
        /*0086*/ 	.short	(.L_34 - .L_33)
	.align		4
.L_33:
        /*0088*/ 	.word	index@(_ZN5flash24flash_fwd_splitkv_kernelI23Flash_fwd_kernel_traitsILi192ELi64ELi64ELi4ELb0ELb0EN7cutlass6half_tE19Flash_kernel_traitsILi192ELi64ELi64ELi4ES3_EELb0ELb1ELb1ELb0ELb0ELb1ELb1ELb0EEEvNS_16Flash_fwd_paramsE)
        /*008c*/ 	.word	0x00000000


	//----- nvinfo : EIATTR_REGCOUNT
	.align		4
.L_34:
        /*0090*/ 	.byte	0x04, 0x2f
        /*0092*/ 	.short	(.L_36 - .L_35)
	.align		4
.L_35:
        /*0094*/ 	.word	index@(_ZN5flash24flash_fwd_splitkv_kernelI23Flash_fwd_kernel_traitsILi192ELi64ELi64ELi4ELb0ELb0EN7cutlass6half_tE19Flash_kernel_traitsILi192ELi64ELi64ELi4ES3_EELb0ELb1ELb1ELb0ELb0ELb0ELb1ELb0EEEvNS_16Flash_fwd_paramsE)
        /*0098*/ 	.word	0x000000f0


	//----- nvinfo : EIATTR_FRAME_SIZE
	.align		4
.L_36:
        /*009c*/ 	.byte	0x04, 0x11
        /*009e*/ 	.short	(.L_38 - .L_37)
	.align		4
.L_37:
        /*00a0*/ 	.word	index@(_ZN5flash24flash_fwd_splitkv_kernelI23Flash_fwd_kernel_traitsILi192ELi64ELi64ELi4ELb0ELb0EN7cutlass6half_tE19Flash_kernel_traitsILi192ELi64ELi64ELi4ES3_EELb0ELb1ELb1ELb0ELb0ELb0ELb1ELb0EEEvNS_16Flash_fwd_paramsE)
        /*00a4*/ 	.word	0x00000000


	//----- nvinfo : EIATTR_REGCOUNT
	.align		4
.L_38:
        /*00a8*/ 	.byte	0x04, 0x2f
        /*00aa*/ 	.short	(.L_40 - .L_39)
	.align		4
.L_39:
        /*00ac*/ 	.word	index@(_ZN5flash24flash_fwd_splitkv_kernelI23Flash_fwd_kernel_traitsILi192ELi64ELi64ELi4ELb0ELb0EN7cutlass6half_tE19Flash_kernel_traitsILi192ELi64ELi64ELi4ES3_EELb0ELb1ELb0ELb0ELb1ELb1ELb1ELb0EEEvNS_16Flash_fwd_paramsE)
        /*00b0*/ 	.word	0x000000ff


	//----- nvinfo : EIATTR_FRAME_SIZE
	.align		4
.L_40:
        /*00b4*/ 	.byte	0x04, 0x11
        /*00b6*/ 	.short	(.L_42 - .L_41)
	.align		4
.L_41:
        /*00b8*/ 	.word	index@(_ZN5flash24flash_fwd_splitkv_kernelI23Flash_fwd_kernel_traitsILi192ELi64ELi64ELi4ELb0ELb0EN7cutlass6half_tE19Flash_kernel_traitsILi192ELi64ELi64ELi4ES3_EELb0ELb1ELb0ELb0ELb1ELb1ELb1ELb0EEEvNS_16Flash_fwd_paramsE)
        /*00bc*/ 	.word	0x00000000


	//----- nvinfo : EIATTR_REGCOUNT
	.align		4
.L_42:
        /*00c0*/ 	.byte	0x04, 0x2f
        /*00c2*/ 	.short	(.L_44 - .L_43)
	.align		4
.L_43:
        /*00c4*/ 	.word	index@(_ZN5flash24flash_fwd_splitkv_kernelI23Flash_fwd_kernel_traitsILi192ELi64ELi64ELi4ELb0ELb0EN7cutlass6half_tE19Flash_kernel_traitsILi192ELi64ELi64ELi4ES3_EELb0ELb1ELb0ELb0ELb1ELb0ELb1ELb0EEEvNS_16Flash_fwd_paramsE)
        /*00c8*/ 	.word	0x000000ee


	//----- nvinfo : EIATTR_FRAME_SIZE
	.align		4
.L_44:
        /*00cc*/ 	.byte	0x04, 0x11
        /*00ce*/ 	.short	(.L_46 - .L_45)
	.align		4
.L_45:
        /*00d0*/ 	.word	index@(_ZN5flash24flash_fwd_splitkv_kernelI23Flash_fwd_kernel_traitsILi192ELi64ELi64ELi4ELb0ELb0EN7cutlass6half_tE19Flash_kernel_traitsILi192ELi64ELi64ELi4ES3_EELb0ELb1ELb0ELb0ELb1ELb0ELb1ELb0EEEvNS_16Flash_fwd_paramsE)
        /*00d4*/ 	.word	0x00000000


	//----- nvinfo : EIATTR_REGCOUNT
	.align		4
.L_46:
        /*00d8*/ 	.byte	0x04, 0x2f
        /*00da*/ 	.short	(.L_48 - .L_47)
	.align		4
.L_47:
        /*00dc*/ 	.word	index@(_ZN5flash24flash_fwd_splitkv_kernelI23Flash_fwd_kernel_traitsILi192ELi64ELi64ELi4ELb0ELb0EN7cutlass6half_tE19Flash_kernel_traitsILi192ELi64ELi64ELi4ES3_EELb0ELb1ELb1ELb0ELb0ELb1ELb0ELb1EEEvNS_16Flash_fwd_paramsE)
        /*00e0*/ 	.word	0x000000ff


	//----- nvinfo : EIATTR_FRAME_SIZE
	.align		4
.L_48:
        /*00e4*/ 	.byte	0x04, 0x11
        /*00e6*/ 	.short	(.L_50 - .L_49)
	.align		4
.L_49:
        /*00e8*/ 	.word	index@(_ZN5flash24flash_fwd_splitkv_kernelI23Flash_fwd_kernel_traitsILi192ELi64ELi64ELi4ELb0ELb0EN7cutlass6half_tE19Flash_kernel_traitsILi192ELi64ELi64ELi4ES3_EELb0ELb1ELb1ELb0ELb0ELb1ELb0ELb1EEEvNS_16Flash_fwd_paramsE)
        /*00ec*/ 	.word	0x00000000


	//----- nvinfo : EIATTR_REGCOUNT
	.align		4
.L_50:
        /*00f0*/ 	.byte	0x04, 0x2f
        /*00f2*/ 	.short	(.L_52 - .L_51)
	.align		4
.L_51:
        /*00f4*/ 	.word	index@(_ZN5flash24flash_fwd_splitkv_kernelI23Flash_fwd_kernel_traitsILi192ELi64ELi64ELi4ELb0ELb0EN7cutlass6half_tE19Flash_kernel_traitsILi192ELi64ELi64ELi4ES3_EELb0ELb1ELb1ELb0ELb0ELb0ELb0ELb1EEEvNS_16Flash_fwd_paramsE)
        /*00f8*/ 	.word	0x000000f3


	//----- nvinfo : EIATTR_FRAME_SIZE
	.align		4
.L_52:
        /*00fc*/ 	.byte	0x04, 0x11
        /*00fe*/ 	.short	(.L_54 - .L_53)
	.align		4
.L_53:
        /*0100*/ 	.word	index@(_ZN5flash24flash_fwd_splitkv_kernelI23Flash_fwd_kernel_traitsILi192ELi64ELi64ELi4ELb0ELb0EN7cutlass6half_tE19Flash_kernel_traitsILi192ELi64ELi64ELi4ES3_EELb0ELb1ELb1ELb0ELb0ELb0ELb0ELb1EEEvNS_16Flash_fwd_paramsE)
        /*0104*/ 	.word	0x00000000


	//----- nvinfo : EIATTR_REGCOUNT
	.align		4
.L_54:
        /*0108*/ 	.byte	0x04, 0x2f
        /*010a*/ 	.short	(.L_56 - .L_55)
	.align		4
.L_55:
        /*010c*/ 	.word	index@(_ZN5flash24flash_fwd_splitkv_kernelI23Flash_fwd_kernel_traitsILi192ELi64ELi64ELi4ELb0ELb0EN7cutlass6half_tE19Flash_kernel_traitsILi192ELi64ELi64ELi4ES3_EELb0ELb1ELb0ELb0ELb1ELb1ELb0ELb1EEEvNS_16Flash_fwd_paramsE)
        /*0110*/ 	.word	0x000000f2


	//----- nvinfo : EIATTR_FRAME_SIZE
	.align		4
.L_56:
        /*0114*/ 	.byte	0x04, 0x11
        /*0116*/ 	.short	(.L_58 - .L_57)
	.align		4
.L_57:
        /*0118*/ 	.word	index@(_ZN5flash24flash_fwd_splitkv_kernelI23Flash_fwd_kernel_traitsILi192ELi64ELi64ELi4ELb0ELb0EN7cutlass6half_tE19Flash_kernel_traitsILi192ELi64ELi64ELi4ES3_EELb0ELb1ELb0ELb0ELb1ELb1ELb0ELb1EEEvNS_16Flash_fwd_paramsE)
        /*011c*/ 	.word	0x00000000


	//----- nvinfo : EIATTR_REGCOUNT
	.align		4
.L_58:
        /*0120*/ 	.byte	0x04, 0x2f
        /*0122*/ 	.short	(.L_60 - .L_59)
	.align		4
.L_59:
        /*0124*/ 	.word	index@(_ZN5flash24flash_fwd_splitkv_kernelI23Flash_fwd_kernel_traitsILi192ELi64ELi64ELi4ELb0ELb0EN7cutlass6half_tE19Flash_kernel_traitsILi192ELi64ELi64ELi4ES3_EELb0ELb1ELb0ELb0ELb1ELb0ELb0ELb1EEEvNS_16Flash_fwd_paramsE)
        /*0128*/ 	.word	0x000000ef


	//----- nvinfo : EIATTR_FRAME_SIZE
	.align		4
.L_60:
        /*012c*/ 	.byte	0x04, 0x11
        /*012e*/ 	.short	(.L_62 - .L_61)
	.align		4
.L_61:
        /*0130*/ 	.word	index@(_ZN5flash24flash_fwd_splitkv_kernelI23Flash_fwd_kernel_traitsILi192ELi64ELi64ELi4ELb0ELb0EN7cutlass6half_tE19Flash_kernel_traitsILi192ELi64ELi64ELi4ES3_EELb0ELb1ELb0ELb0ELb1ELb0ELb0ELb1EEEvNS_16Flash_fwd_paramsE)
        /*0134*/ 	.word	0x00000000


	//----- nvinfo : EIATTR_REGCOUNT
	.align		4
.L_62:
        /*0138*/ 	.byte	0x04, 0x2f
        /*013a*/ 	.short	(.L_64 - .L_63)
	.align		4
.L_63:
        /*013c*/ 	.word	index@(_ZN5flash24flash_fwd_splitkv_kernelI23Flash_fwd_kernel_traitsILi192ELi64ELi64ELi4ELb0ELb0EN7cutlass6half_tE19Flash_kernel_traitsILi192ELi64ELi64ELi4ES3_EELb0ELb1ELb1ELb0ELb0ELb1ELb0ELb0EEEvNS_16Flash_fwd_paramsE)
        /*0140*/ 	.word	0x000000ff


	//----- nvinfo : EIATTR_FRAME_SIZE
	.align		4
.L_64:
        /*0144*/ 	.byte	0x04, 0x11
        /*0146*/ 	.short	(.L_66 - .L_65)
	.align		4
.L_65:
        /*0148*/ 	.word	index@(_ZN5flash24flash_fwd_splitkv_kernelI23Flash_fwd_kernel_traitsILi192ELi64ELi64ELi4ELb0ELb0EN7cutlass6half_tE19Flash_kernel_traitsILi192ELi64ELi64ELi4ES3_EELb0ELb1ELb1ELb0ELb0ELb1ELb0ELb0EEEvNS_16Flash_fwd_paramsE)
        /*014c*/ 	.word	0x00000000


	//----- nvinfo : EIATTR_REGCOUNT
	.align		4
.L_66:
        /*0150*/ 	.byte	0x04, 0x2f
        /*0152*/ 	.short	(.L_68 - .L_67)
	.align		4
.L_67:
        /*0154*/ 	.word	index@(_ZN5flash24flash_fwd_splitkv_kernelI23Flash_fwd_kernel_traitsILi192ELi64ELi64ELi4ELb0ELb0EN7cutlass6half_tE19Flash_kernel_traitsILi192ELi64ELi64ELi4ES3_EELb0ELb1ELb1ELb0ELb0ELb0ELb0ELb0EEEvNS_16Flash_fwd_paramsE)
        /*0158*/ 	.word	0x000000f2


	//----- nvinfo : EIATTR_FRAME_SIZE
	.align		4
.L_68:
        /*015c*/ 	.byte	0x04, 0x11
        /*015e*/ 	.short	(.L_70 - .L_69)
	.align		4
.L_69:
        /*0160*/ 	.word	index@(_ZN5flash24flash_fwd_splitkv_kernelI23Flash_fwd_kernel_traitsILi192ELi64ELi64ELi4ELb0ELb0EN7cutlass6half_tE19Flash_kernel_traitsILi192ELi64ELi64ELi4ES3_EELb0ELb1ELb1ELb0ELb0ELb0ELb0ELb0EEEvNS_16Flash_fwd_paramsE)
        /*0164*/ 	.word	0x00000000


	//----- nvinfo : EIATTR_REGCOUNT
	.align		4
.L_70:
        /*0168*/ 	.byte	0x04, 0x2f
        /*016a*/ 	.short	(.L_72 - .L_71)
	.align		4
.L_71:
        /*016c*/ 	.word	index@(_ZN5flash24flash_fwd_splitkv_kernelI23Flash_fwd_kernel_traitsILi192ELi64ELi64ELi4ELb0ELb0EN7cutlass6half_tE19Flash_kernel_traitsILi192ELi64ELi64ELi4ES3_EELb0ELb1ELb0ELb0ELb1ELb1ELb0ELb0EEEvNS_16Flash_fwd_paramsE)
        /*0170*/ 	.word	0x000000ff


	//----- nvinfo : EIATTR_FRAME_SIZE
	.align		4
.L_72:
        /*0174*/ 	.byte	0x04, 0x11
        /*0176*/ 	.short	(.L_74 - .L_73)
	.align		4
.L_73:
        /*0178*/ 	.word	index@(_ZN5flash24flash_fwd_splitkv_kernelI23Flash_fwd_kernel_traitsILi192ELi64ELi64ELi4ELb0ELb0EN7cutlass6half_tE19Flash_kernel_traitsILi192ELi64ELi64ELi4ES3_EELb0ELb1ELb0ELb0ELb1ELb1ELb0ELb0EEEvNS_16Flash_fwd_paramsE)
        /*017c*/ 	.word	0x00000000


	//----- nvinfo : EIATTR_REGCOUNT
	.align		4
.L_74:
        /*0180*/ 	.byte	0x04, 0x2f
        /*0182*/ 	.short	(.L_76 - .L_75)
	.align		4
.L_75:
        /*0184*/ 	.word	index@(_ZN5flash24flash_fwd_splitkv_kernelI23Flash_fwd_kernel_traitsILi192ELi64ELi64ELi4ELb0ELb0EN7cutlass6half_tE19Flash_kernel_traitsILi192ELi64ELi64ELi4ES3_EELb0ELb1ELb0ELb0ELb1ELb0ELb0ELb0EEEvNS_16Flash_fwd_paramsE)
        /*0188*/ 	.word	0x000000ee


	//----- nvinfo : EIATTR_FRAME_SIZE
	.align		4
.L_76:
        /*018c*/ 	.byte	0x04, 0x11
        /*018e*/ 	.short	(.L_78 - .L_77)
	.align		4
.L_77:
        /*0190*/ 	.word	index@(_ZN5flash24flash_fwd_splitkv_kernelI23Flash_fwd_kernel_traitsILi192ELi64ELi64ELi4ELb0ELb0EN7cutlass6half_tE19Flash_kernel_traitsILi192ELi64ELi64ELi4ES3_EELb0ELb1ELb0ELb0ELb1ELb0ELb0ELb0EEEvNS_16Flash_fwd_paramsE)
        /*0194*/ 	.word	0x00000000


	//----- nvinfo : EIATTR_REGCOUNT
	.align		4
.L_78:
        /*0198*/ 	.byte	0x04, 0x2f
        /*019a*/ 	.short	(.L_80 - .L_79)
	.align		4
.L_79:
        /*019c*/ 	.word	index@(_ZN5flash24flash_fwd_splitkv_kernelI23Flash_fwd_kernel_traitsILi192ELi64ELi64ELi4ELb0ELb0EN7cutlass6half_tE19Flash_kernel_traitsILi192ELi64ELi64ELi4ES3_EELb0ELb0ELb1ELb0ELb0ELb1ELb1ELb1EEEvNS_16Flash_fwd_paramsE)
        /*01a0*/ 	.word	0x000000f3


	//----- nvinfo : EIATTR_FRAME_SIZE
	.align		4
.L_80:
        /*01a4*/ 	.byte	0x04, 0x11
        /*01a6*/ 	.short	(.L_82 - .L_81)
	.align		4
.L_81:
        /*01a8*/ 	.word	index@(_ZN5flash24flash_fwd_splitkv_kernelI23Flash_fwd_kernel_traitsILi192ELi64ELi64ELi4ELb0ELb0EN7cutlass6half_tE19Flash_kernel_traitsILi192ELi64ELi64ELi4ES3_EELb0ELb0ELb1ELb0ELb0ELb1ELb1ELb1EEEvNS_16Flash_fwd_paramsE)
        /*01ac*/ 	.word	0x00000000


	//----- nvinfo : EIATTR_REGCOUNT
	.align		4
.L_82:
        /*01b0*/ 	.byte	0x04, 0x2f
        /*01b2*/ 	.short	(.L_84 - .L_83)
	.align		4
.L_83:
        /*01b4*/ 	.word	index@(_ZN5flash24flash_fwd_splitkv_kernelI23Flash_fwd_kernel_traitsILi192ELi64ELi64ELi4ELb0ELb0EN7cutlass6half_tE19Flash_kernel_traitsILi192ELi64ELi64ELi4ES3_EELb0ELb0ELb1ELb0ELb0ELb0ELb1ELb1EEEvNS_16Flash_fwd_paramsE)
        /*01b8*/ 	.word	0x000000e3


	//----- nvinfo : EIATTR_FRAME_SIZE
	.align		4
.L_84:
        /*01bc*/ 	.byte	0x04, 0x11
        /*01be*/ 	.short	(.L_86 - .L_85)
	.align		4
.L_85:
        /*01c0*/ 	.word	index@(_ZN5flash24flash_fwd_splitkv_kernelI23Flash_fwd_kernel_traitsILi192ELi64ELi64ELi4ELb0ELb0EN7cutlass6half_tE19Flash_kernel_traitsILi192ELi64ELi64ELi4ES3_EELb0ELb0ELb1ELb0ELb0ELb0ELb1ELb1EEEvNS_16Flash_fwd_paramsE)
        /*01c4*/ 	.word	0x00000000


	//----- nvinfo : EIATTR_REGCOUNT
	.align		4
.L_86:
        /*01c8*/ 	.byte	0x04, 0x2f
        /*01ca*/ 	.short	(.L_88 - .L_87)
	.align		4
.L_87:
        /*01cc*/ 	.word	index@(_ZN5flash24flash_fwd_splitkv_kernelI23Flash_fwd_kernel_traitsILi192ELi64ELi64ELi4ELb0ELb0EN7cutlass6half_tE19Flash_kernel_traitsILi192ELi64ELi64ELi4ES3_EELb0ELb0ELb0ELb0ELb1ELb1ELb1ELb1EEEvNS_16Flash_fwd_paramsE)
        /*01d0*/ 	.word	0x000000f2


	//----- nvinfo : EIATTR_FRAME_SIZE
	.align		4
.L_88:
        /*01d4*/ 	.byte	0x04, 0x11
        /*01d6*/ 	.short	(.L_90 - .L_89)
	.align		4
.L_89:
        /*01d8*/ 	.word	index@(_ZN5flash24flash_fwd_splitkv_kernelI23Flash_fwd_kernel_traitsILi192ELi64ELi64ELi4ELb0ELb0EN7cutlass6half_tE19Flash_kernel_traitsILi192ELi64ELi64ELi4ES3_EELb0ELb0ELb0ELb0ELb1ELb1ELb1ELb1EEEvNS_16Flash_fwd_paramsE)
        /*01dc*/ 	.word	0x00000000


	//----- nvinfo : EIATTR_REGCOUNT
	.align		4
.L_90:
        /*01e0*/ 	.byte	0x04, 0x2f
        /*01e2*/ 	.short	(.L_92 - .L_91)
	.align		4
.L_91:
        /*01e4*/ 	.word	index@(_ZN5flash24flash_fwd_splitkv_kernelI23Flash_fwd_kernel_traitsILi192ELi64ELi64ELi4ELb0ELb0EN7cutlass6half_tE19Flash_kernel_traitsILi192ELi64ELi64ELi4ES3_EELb0ELb0ELb0ELb0ELb1ELb0ELb1ELb1EEEvNS_16Flash_fwd_paramsE)
        /*01e8*/ 	.word	0x000000de


	//----- nvinfo : EIATTR_FRAME_SIZE
	.align		4
.L_92:
        /*01ec*/ 	.byte	0x04, 0x11
        /*01ee*/ 	.short	(.L_94 - .L_93)
	.align		4
.L_93:
        /*01f0*/ 	.word	index@(_ZN5flash24flash_fwd_splitkv_kernelI23Flash_fwd_kernel_traitsILi192ELi64ELi64ELi4ELb0ELb0EN7cutlass6half_tE19Flash_kernel_traitsILi192ELi64ELi64ELi4ES3_EELb0ELb0ELb0ELb0ELb1ELb0ELb1ELb1EEEvNS_16Flash_fwd_paramsE)
        /*01f4*/ 	.word	0x00000000


	//----- nvinfo : EIATTR_REGCOUNT
	.align		4
.L_94:
        /*01f8*/ 	.byte	0x04, 0x2f
        /*01fa*/ 	.short	(.L_96 - .L_95)
	.align		4
.L_95:
        /*01fc*/ 	.word	index@(_ZN5flash24flash_fwd_splitkv_kernelI23Flash_fwd_kernel_traitsILi192ELi64ELi64ELi4ELb0ELb0EN7cutlass6half_tE19Flash_kernel_traitsILi192ELi64ELi64ELi4ES3_EELb0ELb0ELb1ELb0ELb0ELb1ELb1ELb0EEEvNS_16Flash_fwd_paramsE)
        /*0200*/ 	.word	0x000000f3


	//----- nvinfo : EIATTR_FRAME_SIZE
	.align		4
.L_96:
        /*0204*/ 	.byte	0x04, 0x11
        /*0206*/ 	.short	(.L_98 - .L_97)
	.align		4
.L_97:
        /*0208*/ 	.word	index@(_ZN5flash24flash_fwd_splitkv_kernelI23Flash_fwd_kernel_traitsILi192ELi64ELi64ELi4ELb0ELb0EN7cutlass6half_tE19Flash_kernel_traitsILi192ELi64ELi64ELi4ES3_EELb0ELb0ELb1ELb0ELb0ELb1ELb1ELb0EEEvNS_16Flash_fwd_paramsE)
        /*020c*/ 	.word	0x00000000


	//----- nvinfo : EIATTR_REGCOUNT
	.align		4
.L_98:
        /*0210*/ 	.byte	0x04, 0x2f
        /*0212*/ 	.short	(.L_100 - .L_99)
	.align		4
.L_99:
        /*0214*/ 	.word	index@(_ZN5flash24flash_fwd_splitkv_kernelI23Flash_fwd_kernel_traitsILi192ELi64ELi64ELi4ELb0ELb0EN7cutlass6half_tE19Flash_kernel_traitsILi192ELi64ELi64ELi4ES3_EELb0ELb0ELb1ELb0ELb0ELb0ELb1ELb0EEEvNS_16Flash_fwd_paramsE)
        /*0218*/ 	.word	0x000000e8


	//----- nvinfo : EIATTR_FRAME_SIZE
	.align		4
.L_100:
        /*021c*/ 	.byte	0x04, 0x11
        /*021e*/ 	.short	(.L_102 - .L_101)
	.align		4
.L_101:
        /*0220*/ 	.word	index@(_ZN5flash24flash_fwd_splitkv_kernelI23Flash_fwd_kernel_traitsILi192ELi64ELi64ELi4ELb0ELb0EN7cutlass6half_tE19Flash_kernel_traitsILi192ELi64ELi64ELi4ES3_EELb0ELb0ELb1ELb0ELb0ELb0ELb1ELb0EEEvNS_16Flash_fwd_paramsE)
        /*0224*/ 	.word	0x00000000


	//----- nvinfo : EIATTR_REGCOUNT
	.align		4
.L_102:
        /*0228*/ 	.byte	0x04, 0x2f
        /*022a*/ 	.short	(.L_104 - .L_103)
	.align		4
.L_103:
        /*022c*/ 	.word	index@(_ZN5flash24flash_fwd_splitkv_kernelI23Flash_fwd_kernel_traitsILi192ELi64ELi64ELi4ELb0ELb0EN7cutlass6half_tE19Flash_kernel_traitsILi192ELi64ELi64ELi4ES3_EELb0ELb0ELb0ELb0ELb1ELb1ELb1ELb0EEEvNS_16Flash_fwd_paramsE)
        /*0230*/ 	.word	0x000000ff


	//----- nvinfo : EIATTR_FRAME_SIZE
	.align		4
.L_104:
        /*0234*/ 	.byte	0x04, 0x11
        /*0236*/ 	.short	(.L_106 - .L_105)
	.align		4
.L_105:
        /*0238*/ 	.word	index@(_ZN5flash24flash_fwd_splitkv_kernelI23Flash_fwd_kernel_traitsILi192ELi64ELi64ELi4ELb0ELb0EN7cutlass6half_tE19Flash_kernel_traitsILi192ELi64ELi64ELi4ES3_EELb0ELb0ELb0ELb0ELb1ELb1ELb1ELb0EEEvNS_16Flash_fwd_paramsE)
        /*023c*/ 	.word	0x00000000


	//----- nvinfo : EIATTR_REGCOUNT
	.align		4
.L_106:
        /*0240*/ 	.byte	0x04, 0x2f
        /*0242*/ 	.short	(.L_108 - .L_107)
	.align		4
.L_107:
        /*0244*/ 	.word	index@(_ZN5flash24flash_fwd_splitkv_kernelI23Flash_fwd_kernel_traitsILi192ELi64ELi64ELi4ELb0ELb0EN7cutlass6half_tE19Flash_kernel_traitsILi192ELi64ELi64ELi4ES3_EELb0ELb0ELb0ELb0ELb1ELb0ELb1ELb0EEEvNS_16Flash_fwd_paramsE)
        /*0248*/ 	.word	0x000000de


	//----- nvinfo : EIATTR_FRAME_SIZE
	.align		4
.L_108:
        /*024c*/ 	.byte	0x04, 0x11
        /*024e*/ 	.short	(.L_110 - .L_109)
	.align		4
.L_109:
        /*0250*/ 	.word	index@(_ZN5flash24flash_fwd_splitkv_kernelI23Flash_fwd_kernel_traitsILi192ELi64ELi64ELi4ELb0ELb0EN7cutlass6half_tE19Flash_kernel_traitsILi192ELi64ELi64ELi4ES3_EELb0ELb0ELb0ELb0ELb1ELb0ELb1ELb0EEEvNS_16Flash_fwd_paramsE)
        /*0254*/ 	.word	0x00000000


	//----- nvinfo : EIATTR_REGCOUNT
	.align		4
.L_110:
        /*0258*/ 	.byte	0x04, 0x2f
        /*025a*/ 	.short	(.L_112 - .L_111)
	.align		4
.L_111:
        /*025c*/ 	.word	index@(_ZN5flash24flash_fwd_splitkv_kernelI23Flash_fwd_kernel_traitsILi192ELi64ELi64ELi4ELb0ELb0EN7cutlass6half_tE19Flash_kernel_traitsILi192ELi64ELi64ELi4ES3_EELb0ELb0ELb1ELb0ELb0ELb1ELb0ELb1EEEvNS_16Flash_fwd_paramsE)
        /*0260*/ 	.word	0x000000f3


	//----- nvinfo : EIATTR_FRAME_SIZE
	.align		4
.L_112:
        /*0264*/ 	.byte	0x04, 0x11
        /*0266*/ 	.short	(.L_114 - .L_113)
	.align		4
.L_113:
        /*0268*/ 	.word	index@(_ZN5flash24flash_fwd_splitkv_kernelI23Flash_fwd_kernel_traitsILi192ELi64ELi64ELi4ELb0ELb0EN7cutlass6half_tE19Flash_kernel_traitsILi192ELi64ELi64ELi4ES3_EELb0ELb0ELb1ELb0ELb0ELb1ELb0ELb1EEEvNS_16Flash_fwd_paramsE)
        /*026c*/ 	.word	0x00000000


	//----- nvinfo : EIATTR_REGCOUNT
	.align		4
.L_114:
        /*0270*/ 	.byte	0x04, 0x2f
        /*0272*/ 	.short	(.L_116 - .L_115)
	.align		4
.L_115:
        /*0274*/ 	.word	index@(_ZN5flash24flash_fwd_splitkv_kernelI23Flash_fwd_kernel_traitsILi192ELi64ELi64ELi4ELb0ELb0EN7cutlass6half_tE19Flash_kernel_traitsILi192ELi64ELi64ELi4ES3_EELb0ELb0ELb1ELb0ELb0ELb0ELb0ELb1EEEvNS_16Flash_fwd_paramsE)
        /*0278*/ 	.word	0x000000e3


	//----- nvinfo : EIATTR_FRAME_SIZE
	.align		4
.L_116:
        /*027c*/ 	.byte	0x04, 0x11
        /*027e*/ 	.short	(.L_118 - .L_117)
	.align		4
.L_117:
        /*0280*/ 	.word	index@(_ZN5flash24flash_fwd_splitkv_kernelI23Flash_fwd_kernel_traitsILi192ELi64ELi64ELi4ELb0ELb0EN7cutlass6half_tE19Flash_kernel_traitsILi192ELi64ELi64ELi4ES3_EELb0ELb0ELb1ELb0ELb0ELb0ELb0ELb1EEEvNS_16Flash_fwd_paramsE)
        /*0284*/ 	.word	0x00000000


	//----- nvinfo : EIATTR_REGCOUNT
	.align		4
.L_118:
        /*0288*/ 	.byte	0x04, 0x2f
        /*028a*/ 	.short	(.L_120 - .L_119)
	.align		4
.L_119:
        /*028c*/ 	.word	index@(_ZN5flash24flash_fwd_splitkv_kernelI23Flash_fwd_kernel_traitsILi192ELi64ELi64ELi4ELb0ELb0EN7cutlass6half_tE19Flash_kernel_traitsILi192ELi64ELi64ELi4ES3_EELb0ELb0ELb0ELb0ELb1ELb1ELb0ELb1EEEvNS_16Flash_fwd_paramsE)
        /*0290*/ 	.word	0x000000ef


	//----- nvinfo : EIATTR_FRAME_SIZE
	.align		4
.L_120:
        /*0294*/ 	.byte	0x04, 0x11
        /*0296*/ 	.short	(.L_122 - .L_121)
	.align		4
.L_121:
        /*0298*/ 	.word	index@(_ZN5flash24flash_fwd_splitkv_kernelI23Flash_fwd_kernel_traitsILi192ELi64ELi64ELi4ELb0ELb0EN7cutlass6half_tE19Flash_kernel_traitsILi192ELi64ELi64ELi4ES3_EELb0ELb0ELb0ELb0ELb1ELb1ELb0ELb1EEEvNS_16Flash_fwd_paramsE)
        /*029c*/ 	.word	0x00000000


	//----- nvinfo : EIATTR_REGCOUNT
	.align		4
.L_122:
        /*02a0*/ 	.byte	0x04, 0x2f
        /*02a2*/ 	.short	(.L_124 - .L_123)
	.align		4
.L_123:
        /*02a4*/ 	.word	index@(_ZN5flash24flash_fwd_splitkv_kernelI23Flash_fwd_kernel_traitsILi192ELi64ELi64ELi4ELb0ELb0EN7cutlass6half_tE19Flash_kernel_traitsILi192ELi64ELi64ELi4ES3_EELb0ELb0ELb0ELb0ELb1ELb0ELb0ELb1EEEvNS_16Flash_fwd_paramsE)
        /*02a8*/ 	.word	0x000000dd


	//----- nvinfo : EIATTR_FRAME_SIZE
	.align		4
.L_124:
        /*02ac*/ 	.byte	0x04, 0x11
        /*02ae*/ 	.short	(.L_126 - .L_125)
	.align		4
.L_125:
        /*02b0*/ 	.word	index@(_ZN5flash24flash_fwd_splitkv_kernelI23Flash_fwd_kernel_traitsILi192ELi64ELi64ELi4ELb0ELb0EN7cutlass6half_tE19Flash_kernel_traitsILi192ELi64ELi64ELi4ES3_EELb0ELb0ELb0ELb0ELb1ELb0ELb0ELb1EEEvNS_16Flash_fwd_paramsE)
        /*02b4*/ 	.word	0x00000000


	//----- nvinfo : EIATTR_REGCOUNT
	.align		4
.L_126:
        /*02b8*/ 	.byte	0x04, 0x2f
        /*02ba*/ 	.short	(.L_128 - .L_127)
	.align		4
.L_127:
        /*02bc*/ 	.word	index@(_ZN5flash24flash_fwd_splitkv_kernelI23Flash_fwd_kernel_traitsILi192ELi64ELi64ELi4ELb0ELb0EN7cutlass6half_tE19Flash_kernel_traitsILi192ELi64ELi64ELi4ES3_EELb0ELb0ELb1ELb0ELb0ELb1ELb0ELb0EEEvNS_16Flash_fwd_paramsE)
        /*02c0*/ 	.word	0x000000fe


	//----- nvinfo : EIATTR_FRAME_SIZE
	.align		4
.L_128:
        /*02c4*/ 	.byte	0x04, 0x11
        /*02c6*/ 	.short	(.L_130 - .L_129)
	.align		4
.L_129:
        /*02c8*/ 	.word	index@(_ZN5flash24flash_fwd_splitkv_kernelI23Flash_fwd_kernel_traitsILi192ELi64ELi64ELi4ELb0ELb0EN7cutlass6half_tE19Flash_kernel_traitsILi192ELi64ELi64ELi4ES3_EELb0ELb0ELb1ELb0ELb0ELb1ELb0ELb0EEEvNS_16Flash_fwd_paramsE)
        /*02cc*/ 	.word	0x00000000


	//----- nvinfo : EIATTR_REGCOUNT
	.align		4
.L_130:
        /*02d0*/ 	.byte	0x04, 0x2f
        /*02d2*/ 	.short	(.L_132 - .L_131)
	.align		4
.L_131:
        /*02d4*/ 	.word	index@(_ZN5flash24flash_fwd_splitkv_kernelI23Flash_fwd_kernel_traitsILi192ELi64ELi64ELi4ELb0ELb0EN7cutlass6half_tE19Flash_kernel_traitsILi192ELi64ELi64ELi4ES3_EELb0ELb0ELb1ELb0ELb0ELb0ELb0ELb0EEEvNS_16Flash_fwd_paramsE)
        /*02d8*/ 	.word	0x000000f2


	//----- nvinfo : EIATTR_FRAME_SIZE
	.align		4
.L_132:
        /*02dc*/ 	.byte	0x04, 0x11
        /*02de*/ 	.short	(.L_134 - .L_133)
	.align		4
.L_133:
        /*02e0*/ 	.word	index@(_ZN5flash24flash_fwd_splitkv_kernelI23Flash_fwd_kernel_traitsILi192ELi64ELi64ELi4ELb0ELb0EN7cutlass6half_tE19Flash_kernel_traitsILi192ELi64ELi64ELi4ES3_EELb0ELb0ELb1ELb0ELb0ELb0ELb0ELb0EEEvNS_16Flash_fwd_paramsE)
        /*02e4*/ 	.word	0x00000000


	//----- nvinfo : EIATTR_REGCOUNT
	.align		4
.L_134:
        /*02e8*/ 	.byte	0x04, 0x2f
        /*02ea*/ 	.short	(.L_136 - .L_135)
	.align		4
.L_135:
        /*02ec*/ 	.word	index@(_ZN5flash24flash_fwd_splitkv_kernelI23Flash_fwd_kernel_traitsILi192ELi64ELi64ELi4ELb0ELb0EN7cutlass6half_tE19Flash_kernel_traitsILi192ELi64ELi64ELi4ES3_EELb0ELb0ELb0ELb0ELb1ELb1ELb0ELb0EEEvNS_16Flash_fwd_paramsE)
        /*02f0*/ 	.word	0x000000ff


	//----- nvinfo : EIATTR_FRAME_SIZE
	.align		4
.L_136:
        /*02f4*/ 	.byte	0x04, 0x11
        /*02f6*/ 	.short	(.L_138 - .L_137)
	.align		4
.L_137:
        /*02f8*/ 	.word	index@(_ZN5flash24flash_fwd_splitkv_kernelI23Flash_fwd_kernel_traitsILi192ELi64ELi64ELi4ELb0ELb0EN7cutlass6half_tE19Flash_kernel_traitsILi192ELi64ELi64ELi4ES3_EELb0ELb0ELb0ELb0ELb1ELb1ELb0ELb0EEEvNS_16Flash_fwd_paramsE)
        /*02fc*/ 	.word	0x00000000


	//----- nvinfo : EIATTR_REGCOUNT
	.align		4
.L_138:
        /*0300*/ 	.byte	0x04, 0x2f
        /*0302*/ 	.short	(.L_140 - .L_139)
	.align		4
.L_139:
        /*0304*/ 	.word	index@(_ZN5flash24flash_fwd_splitkv_kernelI23Flash_fwd_kernel_traitsILi192ELi64ELi64ELi4ELb0ELb0EN7cutlass6half_tE19Flash_kernel_traitsILi192ELi64ELi64ELi4ES3_EELb0ELb0ELb0ELb0ELb1ELb0ELb0ELb0EEEvNS_16Flash_fwd_paramsE)
        /*0308*/ 	.word	0x000000df


	//----- nvinfo : EIATTR_FRAME_SIZE
	.align		4
.L_140:
        /*030c*/ 	.byte	0x04, 0x11
        /*030e*/ 	.short	(.L_142 - .L_141)
	.align		4
.L_141:
        /*0310*/ 	.word	index@(_ZN5flash24flash_fwd_splitkv_kernelI23Flash_fwd_kernel_traitsILi192ELi64ELi64ELi4ELb0ELb0EN7cutlass6half_tE19Flash_kernel_traitsILi192ELi64ELi64ELi4ES3_EELb0ELb0ELb0ELb0ELb1ELb0ELb0ELb0EEEvNS_16Flash_fwd_paramsE)
        /*0314*/ 	.word	0x00000000


	//----- nvinfo : EIATTR_REGCOUNT
	.align		4
.L_142:
        /*0318*/ 	.byte	0x04, 0x2f
        /*031a*/ 	.short	(.L_144 - .L_143)
	.align		4
.L_143:
        /*031c*/ 	.word	index@(_ZN5flash24flash_fwd_splitkv_kernelI23Flash_fwd_kernel_traitsILi192ELi64ELi64ELi4ELb0ELb0EN7cutlass6half_tE19Flash_kernel_traitsILi192ELi64ELi64ELi4ES3_EELb0ELb1ELb0ELb0ELb0ELb1ELb1ELb1EEEvNS_16Flash_fwd_paramsE)
        /*0320*/ 	.word	0x000000ef


	//----- nvinfo : EIATTR_FRAME_SIZE
	.align		4
.L_144:
        /*0324*/ 	.byte	0x04, 0x11
        /*0326*/ 	.short	(.L_146 - .L_145)
	.align		4
.L_145:
        /*0328*/ 	.word	index@(_ZN5flash24flash_fwd_splitkv_kernelI23Flash_fwd_kernel_traitsILi192ELi64ELi64ELi4ELb0ELb0EN7cutlass6half_tE19Flash_kernel_traitsILi192ELi64ELi64ELi4ES3_EELb0ELb1ELb0ELb0ELb0ELb1ELb1ELb1EEEvNS_16Flash_fwd_paramsE)
        /*032c*/ 	.word	0x00000000


	//----- nvinfo : EIATTR_REGCOUNT
	.align		4
.L_146:
        /*0330*/ 	.byte	0x04, 0x2f
        /*0332*/ 	.short	(.L_148 - .L_147)
	.align		4
.L_147:
        /*0334*/ 	.word	index@(_ZN5flash24flash_fwd_splitkv_kernelI23Flash_fwd_kernel_traitsILi192ELi64ELi64ELi4ELb0ELb0EN7cutlass6half_tE19Flash_kernel_traitsILi192ELi64ELi64ELi4ES3_EELb0ELb1ELb0ELb0ELb0ELb0ELb1ELb1EEEvNS_16Flash_fwd_paramsE)
        /*0338*/ 	.word	0x000000ef


	//----- nvinfo : EIATTR_FRAME_SIZE
	.align		4
.L_148:
        /*033c*/ 	.byte	0x04, 0x11
        /*033e*/ 	.short	(.L_150 - .L_149)
	.align		4
.L_149:
        /*0340*/ 	.word	index@(_ZN5flash24flash_fwd_splitkv_kernelI23Flash_fwd_kernel_traitsILi192ELi64ELi64ELi4ELb0ELb0EN7cutlass6half_tE19Flash_kernel_traitsILi192ELi64ELi64ELi4ES3_EELb0ELb1ELb0ELb0ELb0ELb0ELb1ELb1EEEvNS_16Flash_fwd_paramsE)
        /*0344*/ 	.word	0x00000000


	//----- nvinfo : EIATTR_REGCOUNT
	.align		4
.L_150:
        /*0348*/ 	.byte	0x04, 0x2f
        /*034a*/ 	.short	(.L_152 - .L_151)
	.align		4
.L_151:
        /*034c*/ 	.word	index@(_ZN5flash24flash_fwd_splitkv_kernelI23Flash_fwd_kernel_traitsILi192ELi64ELi64ELi4ELb0ELb0EN7cutlass6half_tE19Flash_kernel_traitsILi192ELi64ELi64ELi4ES3_EELb0ELb1ELb0ELb0ELb0ELb1ELb1ELb0EEEvNS_16Flash_fwd_paramsE)
        /*0350*/ 	.word	0x000000ff


	//----- nvinfo : EIATTR_FRAME_SIZE
	.align		4
.L_152:
        /*0354*/ 	.byte	0x04, 0x11
        /*0356*/ 	.short	(.L_154 - .L_153)
	.align		4
.L_153:
        /*0358*/ 	.word	index@(_ZN5flash24flash_fwd_splitkv_kernelI23Flash_fwd_kernel_traitsILi192ELi64ELi64ELi4ELb0ELb0EN7cutlass6half_tE19Flash_kernel_traitsILi192ELi64ELi64ELi4ES3_EELb0ELb1ELb0ELb0ELb0ELb1ELb1ELb0EEEvNS_16Flash_fwd_paramsE)
        /*035c*/ 	.word	0x00000000


	//----- nvinfo : EIATTR_REGCOUNT
	.align		4
.L_154:
        /*0360*/ 	.byte	0x04, 0x2f
        /*0362*/ 	.short	(.L_156 - .L_155)
	.align		4
.L_155:
        /*0364*/ 	.word	index@(_ZN5flash24flash_fwd_splitkv_kernelI23Flash_fwd_kernel_traitsILi192ELi64ELi64ELi4ELb0ELb0EN7cutlass6half_tE19Flash_kernel_traitsILi192ELi64ELi64ELi4ES3_EELb0ELb1ELb0ELb0ELb0ELb0ELb1ELb0EEEvNS_16Flash_fwd_paramsE)
        /*0368*/ 	.word	0x000000f4


	//----- nvinfo : EIATTR_FRAME_SIZE
	.align		4
.L_156:
        /*036c*/ 	.byte	0x04, 0x11
        /*036e*/ 	.short	(.L_158 - .L_157)
	.align		4
.L_157:
        /*0370*/ 	.word	index@(_ZN5flash24flash_fwd_splitkv_kernelI23Flash_fwd_kernel_traitsILi192ELi64ELi64ELi4ELb0ELb0EN7cutlass6half_tE19Flash_kernel_traitsILi192ELi64ELi64ELi4ES3_EELb0ELb1ELb0ELb0ELb0ELb0ELb1ELb0EEEvNS_16Flash_fwd_paramsE)
        /*0374*/ 	.word	0x00000000


	//----- nvinfo : EIATTR_REGCOUNT
	.align		4
.L_158:
        /*0378*/ 	.byte	0x04, 0x2f
        /*037a*/ 	.short	(.L_160 - .L_159)
	.align		4
.L_159:
        /*037c*/ 	.word	index@(_ZN5flash24flash_fwd_splitkv_kernelI23Flash_fwd_kernel_traitsILi192ELi64ELi64ELi4ELb0ELb0EN7cutlass6half_tE19Flash_kernel_traitsILi192ELi64ELi64ELi4ES3_EELb0ELb1ELb0ELb0ELb0ELb1ELb0ELb1EEEvNS_16Flash_fwd_paramsE)
        /*0380*/ 	.word	0x000000f0


	//----- nvinfo : EIATTR_FRAME_SIZE
	.align		4
.L_160:
        /*0384*/ 	.byte	0x04, 0x11
        /*0386*/ 	.short	(.L_162 - .L_161)
	.align		4
.L_161:
        /*0388*/ 	.word	index@(_ZN5flash24flash_fwd_splitkv_kernelI23Flash_fwd_kernel_traitsILi192ELi64ELi64ELi4ELb0ELb0EN7cutlass6half_tE19Flash_kernel_traitsILi192ELi64ELi64ELi4ES3_EELb0ELb1ELb0ELb0ELb0ELb1ELb0ELb1EEEvNS_16Flash_fwd_paramsE)
        /*038c*/ 	.word	0x00000000


	//----- nvinfo : EIATTR_REGCOUNT
	.align		4
.L_162:
        /*0390*/ 	.byte	0x04, 0x2f
        /*0392*/ 	.short	(.L_164 - .L_163)
	.align		4
.L_163:
        /*0394*/ 	.word	index@(_ZN5flash24flash_fwd_splitkv_kernelI23Flash_fwd_kernel_traitsILi192ELi64ELi64ELi4ELb0ELb0EN7cutlass6half_tE19Flash_kernel_traitsILi192ELi64ELi64ELi4ES3_EELb0ELb1ELb0ELb0ELb0ELb0ELb0ELb1EEEvNS_16Flash_fwd_paramsE)
        /*0398*/ 	.word	0x000000ef


	//----- nvinfo : EIATTR_FRAME_SIZE
	.align		4
.L_164:
        /*039c*/ 	.byte	0x04, 0x11
        /*039e*/ 	.short	(.L_166 - .L_165)
	.align		4
.L_165:
        /*03a0*/ 	.word	index@(_ZN5flash24flash_fwd_splitkv_kernelI23Flash_fwd_kernel_traitsILi192ELi64ELi64ELi4ELb0ELb0EN7cutlass6half_tE19Flash_kernel_traitsILi192ELi64ELi64ELi4ES3_EELb0ELb1ELb0ELb0ELb0ELb0ELb0ELb1EEEvNS_16Flash_fwd_paramsE)
        /*03a4*/ 	.word	0x00000000


	//----- nvinfo : EIATTR_REGCOUNT
	.align		4
.L_166:
        /*03a8*/ 	.byte	0x04, 0x2f
        /*03aa*/ 	.short	(.L_168 - .L_167)
	.align		4
.L_167:
        /*03ac*/ 	.word	index@(_ZN5flash24flash_fwd_splitkv_kernelI23Flash_fwd_kernel_traitsILi192ELi64ELi64ELi4ELb0ELb0EN7cutlass6half_tE19Flash_kernel_traitsILi192ELi64ELi64ELi4ES3_EELb0ELb1ELb0ELb0ELb0ELb1ELb0ELb0EEEvNS_16Flash_fwd_paramsE)
        /*03b0*/ 	.word	0x000000ff


	//----- nvinfo : EIATTR_FRAME_SIZE
	.align		4
.L_168:
        /*03b4*/ 	.byte	0x04, 0x11
        /*03b6*/ 	.short	(.L_170 - .L_169)
	.align		4
.L_169:
        /*03b8*/ 	.word	index@(_ZN5flash24flash_fwd_splitkv_kernelI23Flash_fwd_kernel_traitsILi192ELi64ELi64ELi4ELb0ELb0EN7cutlass6half_tE19Flash_kernel_traitsILi192ELi64ELi64ELi4ES3_EELb0ELb1ELb0ELb0ELb0ELb1ELb0ELb0EEEvNS_16Flash_fwd_paramsE)
        /*03bc*/ 	.word	0x00000000


	//----- nvinfo : EIATTR_REGCOUNT
	.align		4
.L_170:
        /*03c0*/ 	.byte	0x04, 0x2f
        /*03c2*/ 	.short	(.L_172 - .L_171)
	.align		4
.L_171:
        /*03c4*/ 	.word	index@(_ZN5flash24flash_fwd_splitkv_kernelI23Flash_fwd_kernel_traitsILi192ELi64ELi64ELi4ELb0ELb0EN7cutlass6half_tE19Flash_kernel_traitsILi192ELi64ELi64ELi4ES3_EELb0ELb1ELb0ELb0ELb0ELb0ELb0ELb0EEEvNS_16Flash_fwd_paramsE)
        /*03c8*/ 	.word	0x000000f0


	//----- nvinfo : EIATTR_FRAME_SIZE
	.align		4
.L_172:
        /*03cc*/ 	.byte	0x04, 0x11
        /*03ce*/ 	.short	(.L_174 - .L_173)
	.align		4
.L_173:
        /*03d0*/ 	.word	index@(_ZN5flash24flash_fwd_splitkv_kernelI23Flash_fwd_kernel_traitsILi192ELi64ELi64ELi4ELb0ELb0EN7cutlass6half_tE19Flash_kernel_traitsILi192ELi64ELi64ELi4ES3_EELb0ELb1ELb0ELb0ELb0ELb0ELb0ELb0EEEvNS_16Flash_fwd_paramsE)
        /*03d4*/ 	.word	0x00000000


	//----- nvinfo : EIATTR_REGCOUNT
	.align		4
.L_174:
        /*03d8*/ 	.byte	0x04, 0x2f
        /*03da*/ 	.short	(.L_176 - .L_175)
	.align		4
.L_175:
        /*03dc*/ 	.word	index@(_ZN5flash24flash_fwd_splitkv_kernelI23Flash_fwd_kernel_traitsILi192ELi64ELi64ELi4ELb0ELb0EN7cutlass6half_tE19Flash_kernel_traitsILi192ELi64ELi64ELi4ES3_EELb0ELb0ELb0ELb0ELb0ELb1ELb1ELb1EEEvNS_16Flash_fwd_paramsE)
        /*03e0*/ 	.word	0x000000f3


	//----- nvinfo : EIATTR_FRAME_SIZE
	.align		4
.L_176:
        /*03e4*/ 	.byte	0x04, 0x11
        /*03e6*/ 	.short	(.L_178 - .L_177)
	.align		4
.L_177:
        /*03e8*/ 	.word	index@(_ZN5flash24flash_fwd_splitkv_kernelI23Flash_fwd_kernel_traitsILi192ELi64ELi64ELi4ELb0ELb0EN7cutlass6half_tE19Flash_kernel_traitsILi192ELi64ELi64ELi4ES3_EELb0ELb0ELb0ELb0ELb0ELb1ELb1ELb1EEEvNS_16Flash_fwd_paramsE)
        /*03ec*/ 	.word	0x00000000


	//----- nvinfo : EIATTR_REGCOUNT
	.align		4
.L_178:
        /*03f0*/ 	.byte	0x04, 0x2f
        /*03f2*/ 	.short	(.L_180 - .L_179)
	.align		4
.L_179:
        /*03f4*/ 	.word	index@(_ZN5flash24flash_fwd_splitkv_kernelI23Flash_fwd_kernel_traitsILi192ELi64ELi64ELi4ELb0ELb0EN7cutlass6half_tE19Flash_kernel_traitsILi192ELi64ELi64ELi4ES3_EELb0ELb0ELb0ELb0ELb0ELb0ELb1ELb1EEEvNS_16Flash_fwd_paramsE)
        /*03f8*/ 	.word	0x000000df


	//----- nvinfo : EIATTR_FRAME_SIZE
	.align		4
.L_180:
        /*03fc*/ 	.byte	0x04, 0x11
        /*03fe*/ 	.short	(.L_182 - .L_181)
	.align		4
.L_181:
        /*0400*/ 	.word	index@(_ZN5flash24flash_fwd_splitkv_kernelI23Flash_fwd_kernel_traitsILi192ELi64ELi64ELi4ELb0ELb0EN7cutlass6half_tE19Flash_kernel_traitsILi192ELi64ELi64ELi4ES3_EELb0ELb0ELb0ELb0ELb0ELb0ELb1ELb1EEEvNS_16Flash_fwd_paramsE)
        /*0404*/ 	.word	0x00000000


	//----- nvinfo : EIATTR_REGCOUNT
	.align		4
.L_182:
        /*0408*/ 	.byte	0x04, 0x2f
        /*040a*/ 	.short	(.L_184 - .L_183)
	.align		4
.L_183:
        /*040c*/ 	.word	index@(_ZN5flash24flash_fwd_splitkv_kernelI23Flash_fwd_kernel_traitsILi192ELi64ELi64ELi4ELb0ELb0EN7cutlass6half_tE19Flash_kernel_traitsILi192ELi64ELi64ELi4ES3_EELb0ELb0ELb0ELb0ELb0ELb1ELb1ELb0EEEvNS_16Flash_fwd_paramsE)
        /*0410*/ 	.word	0x000000ff


	//----- nvinfo : EIATTR_FRAME_SIZE
	.align		4
.L_184:
        /*0414*/ 	.byte	0x04, 0x11
        /*0416*/ 	.short	(.L_186 - .L_185)
	.align		4
.L_185:
        /*0418*/ 	.word	index@(_ZN5flash24flash_fwd_splitkv_kernelI23Flash_fwd_kernel_traitsILi192ELi64ELi64ELi4ELb0ELb0EN7cutlass6half_tE19Flash_kernel_traitsILi192ELi64ELi64ELi4ES3_EELb0ELb0ELb0ELb0ELb0ELb1ELb1ELb0EEEvNS_16Flash_fwd_paramsE)
        /*041c*/ 	.word	0x00000000


	//----- nvinfo : EIATTR_REGCOUNT
	.align		4
.L_186:
        /*0420*/ 	.byte	0x04, 0x2f
        /*0422*/ 	.short	(.L_188 - .L_187)
	.align		4
.L_187:
        /*0424*/ 	.word	index@(_ZN5flash24flash_fwd_splitkv_kernelI23Flash_fwd_kernel_traitsILi192ELi64ELi64ELi4ELb0ELb0EN7cutlass6half_tE19Flash_kernel_traitsILi192ELi64ELi64ELi4ES3_EELb0ELb0ELb0ELb0ELb0ELb0ELb1ELb0EEEvNS_16Flash_fwd_paramsE)
        /*0428*/ 	.word	0x000000f0


	//----- nvinfo : EIATTR_FRAME_SIZE
	.align		4
.L_188:
        /*042c*/ 	.byte	0x04, 0x11
        /*042e*/ 	.short	(.L_190 - .L_189)
	.align		4
.L_189:
        /*0430*/ 	.word	index@(_ZN5flash24flash_fwd_splitkv_kernelI23Flash_fwd_kernel_traitsILi192ELi64ELi64ELi4ELb0ELb0EN7cutlass6half_tE19Flash_kernel_traitsILi192ELi64ELi64ELi4ES3_EELb0ELb0ELb0ELb0ELb0ELb0ELb1ELb0EEEvNS_16Flash_fwd_paramsE)
        /*0434*/ 	.word	0x00000000


	//----- nvinfo : EIATTR_REGCOUNT
	.align		4
.L_190:
        /*0438*/ 	.byte	0x04, 0x2f
        /*043a*/ 	.short	(.L_192 - .L_191)
	.align		4
.L_191:
        /*043c*/ 	.word	index@(_ZN5flash24flash_fwd_splitkv_kernelI23Flash_fwd_kernel_traitsILi192ELi64ELi64ELi4ELb0ELb0EN7cutlass6half_tE19Flash_kernel_traitsILi192ELi64ELi64ELi4ES3_EELb0ELb0ELb0ELb0ELb0ELb1ELb0ELb1EEEvNS_16Flash_fwd_paramsE)
        /*0440*/ 	.word	0x000000f4


	//----- nvinfo : EIATTR_FRAME_SIZE
	.align		4
.L_192:
        /*0444*/ 	.byte	0x04, 0x11
        /*0446*/ 	.short	(.L_194 - .L_193)
	.align		4
.L_193:
        /*0448*/ 	.word	index@(_ZN5flash24flash_fwd_splitkv_kernelI23Flash_fwd_kernel_traitsILi192ELi64ELi64ELi4ELb0ELb0EN7cutlass6half_tE19Flash_kernel_traitsILi192ELi64ELi64ELi4ES3_EELb0ELb0ELb0ELb0ELb0ELb1ELb0ELb1EEEvNS_16Flash_fwd_paramsE)
        /*044c*/ 	.word	0x00000000


	//----- nvinfo : EIATTR_REGCOUNT
	.align		4
.L_194:
        /*0450*/ 	.byte	0x04, 0x2f
        /*0452*/ 	.short	(.L_196 - .L_195)
	.align		4
.L_195:
        /*0454*/ 	.word	index@(_ZN5flash24flash_fwd_splitkv_kernelI23Flash_fwd_kernel_traitsILi192ELi64ELi64ELi4ELb0ELb0EN7cutlass6half_tE19Flash_kernel_traitsILi192ELi64ELi64ELi4ES3_EELb0ELb0ELb0ELb0ELb0ELb0ELb0ELb1EEEvNS_16Flash_fwd_paramsE)
        /*0458*/ 	.word	0x000000e1


	//----- nvinfo : EIATTR_FRAME_SIZE
	.align		4
.L_196:
        /*045c*/ 	.byte	0x04, 0x11
        /*045e*/ 	.short	(.L_198 - .L_197)
	.align		4
.L_197:
        /*0460*/ 	.word	index@(_ZN5flash24flash_fwd_splitkv_kernelI23Flash_fwd_kernel_traitsILi192ELi64ELi64ELi4ELb0ELb0EN7cutlass6half_tE19Flash_kernel_traitsILi192ELi64ELi64ELi4ES3_EELb0ELb0ELb0ELb0ELb0ELb0ELb0ELb1EEEvNS_16Flash_fwd_paramsE)
        /*0464*/ 	.word	0x00000000


	//----- nvinfo : EIATTR_REGCOUNT
	.align		4
.L_198:
        /*0468*/ 	.byte	0x04, 0x2f
        /*046a*/ 	.short	(.L_200 - .L_199)
	.align		4
.L_199:
        /*046c*/ 	.word	index@(_ZN5flash24flash_fwd_splitkv_kernelI23Flash_fwd_kernel_traitsILi192ELi64ELi64ELi4ELb0ELb0EN7cutlass6half_tE19Flash_kernel_traitsILi192ELi64ELi64ELi4ES3_EELb0ELb0ELb0ELb0ELb0ELb1ELb0ELb0EEEvNS_16Flash_fwd_paramsE)
        /*0470*/ 	.word	0x000000ff


	//----- nvinfo : EIATTR_FRAME_SIZE
	.align		4
.L_200:
        /*0474*/ 	.byte	0x04, 0x11
        /*0476*/ 	.short	(.L_202 - .L_201)
	.align		4
.L_201:
        /*0478*/ 	.word	index@(_ZN5flash24flash_fwd_splitkv_kernelI23Flash_fwd_kernel_traitsILi192ELi64ELi64ELi4ELb0ELb0EN7cutlass6half_tE19Flash_kernel_traitsILi192ELi64ELi64ELi4ES3_EELb0ELb0ELb0ELb0ELb0ELb1ELb0ELb0EEEvNS_16Flash_fwd_paramsE)
        /*047c*/ 	.word	0x00000000


	//----- nvinfo : EIATTR_REGCOUNT
	.align		4
.L_202:
        /*0480*/ 	.byte	0x04, 0x2f
        /*0482*/ 	.short	(.L_204 - .L_203)
	.align		4
.L_203:
        /*0484*/ 	.word	index@(_ZN5flash24flash_fwd_splitkv_kernelI23Flash_fwd_kernel_traitsILi192ELi64ELi64ELi4ELb0ELb0EN7cutlass6half_tE19Flash_kernel_traitsILi192ELi64ELi64ELi4ES3_EELb0ELb0ELb0ELb0ELb0ELb0ELb0ELb0EEEvNS_16Flash_fwd_paramsE)
        /*0488*/ 	.word	0x000000f2


	//----- nvinfo : EIATTR_FRAME_SIZE
	.align		4
.L_204:
        /*048c*/ 	.byte	0x04, 0x11
        /*048e*/ 	.short	(.L_206 - .L_205)
	.align		4
.L_205:
        /*0490*/ 	.word	index@(_ZN5flash24flash_fwd_splitkv_kernelI23Flash_fwd_kernel_traitsILi192ELi64ELi64ELi4ELb0ELb0EN7cutlass6half_tE19Flash_kernel_traitsILi192ELi64ELi64ELi4ES3_EELb0ELb0ELb0ELb0ELb0ELb0ELb0ELb0EEEvNS_16Flash_fwd_paramsE)
        /*0494*/ 	.word	0x00000000


	//----- nvinfo : EIATTR_REGCOUNT
	.align		4
.L_206:
        /*0498*/ 	.byte	0x04, 0x2f
        /*049a*/ 	.short	(.L_208 - .L_207)
	.align		4
.L_207:
        /*049c*/ 	.word	index@(_ZN5flash32flash_fwd_splitkv_combine_kernelI23Flash_fwd_kernel_traitsILi192ELi64ELi64ELi4ELb0ELb0EN7cutlass6half_tE19Flash_kernel_traitsILi192ELi64ELi64ELi4ES3_EELi8ELi1ELb1EEEvNS_16Flash_fwd_paramsE)
        /*04a0*/ 	.word	0x00000036


	//----- nvinfo : EIATTR_FRAME_SIZE
	.align		4
.L_208:
        /*04a4*/ 	.byte	0x04, 0x11
        /*04a6*/ 	.short	(.L_210 - .L_209)
	.align		4
.L_209:
        /*04a8*/ 	.word	index@($__internal_13_$__cuda_sm20_div_s64)
        /*04ac*/ 	.word	0x00000000


	//----- nvinfo : EIATTR_FRAME_SIZE
	.align		4
.L_210:
        /*04b0*/ 	.byte	0x04, 0x11
        /*04b2*/ 	.short	(.L_212 - .L_211)
	.align		4
.L_211:
        /*04b4*/ 	.word	index@(_ZN5flash32flash_fwd_splitkv_combine_kernelI23Flash_fwd_kernel_traitsILi192ELi64ELi64ELi4ELb0ELb0EN7cutlass6half_tE19Flash_kernel_traitsILi192ELi64ELi64ELi4ES3_EELi8ELi1ELb1EEEvNS_16Flash_fwd_paramsE)
        /*04b8*/ 	.word	0x00000000


	//----- nvinfo : EIATTR_REGCOUNT
	.align		4
.L_212:
        /*04bc*/ 	.byte	0x04, 0x2f
        /*04be*/ 	.short	(.L_214 - .L_213)
	.align		4
.L_213:
        /*04c0*/ 	.word	index@(_ZN5flash32flash_fwd_splitkv_combine_kernelI23Flash_fwd_kernel_traitsILi192ELi64ELi64ELi4ELb0ELb0EN7cutlass6half_tE19Flash_kernel_traitsILi192ELi64ELi64ELi4ES3_EELi8ELi2ELb1EEEvNS_16Flash_fwd_paramsE)
        /*04c4*/ 	.word	0x00000036


	//----- nvinfo : EIATTR_FRAME_SIZE
	.align		4
.L_214:
        /*04c8*/ 	.byte	0x04, 0x11
        /*04ca*/ 	.short	(.L_216 - .L_215)
	.align		4
.L_215:
        /*04cc*/ 	.word	index@($__internal_12_$__cuda_sm20_div_s64)
        /*04d0*/ 	.word	0x00000000


	//----- nvinfo : EIATTR_FRAME_SIZE
	.align		4
.L_216:
        /*04d4*/ 	.byte	0x04, 0x11
        /*04d6*/ 	.short	(.L_218 - .L_217)
	.align		4
.L_217:
        /*04d8*/ 	.word	index@(_ZN5flash32flash_fwd_splitkv_combine_kernelI23Flash_fwd_kernel_traitsILi192ELi64ELi64ELi4ELb0ELb0EN7cutlass6half_tE19Flash_kernel_traitsILi192ELi64ELi64ELi4ES3_EELi8ELi2ELb1EEEvNS_16Flash_fwd_paramsE)
        /*04dc*/ 	.word	0x00000000


	//----- nvinfo : EIATTR_REGCOUNT
	.align		4
.L_218:
        /*04e0*/ 	.byte	0x04, 0x2f
        /*04e2*/ 	.short	(.L_220 - .L_219)
	.align		4
.L_219:
        /*04e4*/ 	.word	index@(_ZN5flash32flash_fwd_splitkv_combine_kernelI23Flash_fwd_kernel_traitsILi192ELi64ELi64ELi4ELb0ELb0EN7cutlass6half_tE19Flash_kernel_traitsILi192ELi64ELi64ELi4ES3_EELi8ELi3ELb1EEEvNS_16Flash_fwd_paramsE)
        /*04e8*/ 	.word	0x00000034


	//----- nvinfo : EIATTR_FRAME_SIZE
	.align		4
.L_220:
        /*04ec*/ 	.byte	0x04, 0x11
        /*04ee*/ 	.short	(.L_222 - .L_221)
	.align		4
.L_221:
        /*04f0*/ 	.word	index@($__internal_11_$__cuda_sm20_div_s64)
        /*04f4*/ 	.word	0x00000000


	//----- nvinfo : EIATTR_FRAME_SIZE
	.align		4
.L_222:
        /*04f8*/ 	.byte	0x04, 0x11
        /*04fa*/ 	.short	(.L_224 - .L_223)
	.align		4
.L_223:
        /*04fc*/ 	.word	index@(_ZN5flash32flash_fwd_splitkv_combine_kernelI23Flash_fwd_kernel_traitsILi192ELi64ELi64ELi4ELb0ELb0EN7cutlass6half_tE19Flash_kernel_traitsILi192ELi64ELi64ELi4ES3_EELi8ELi3ELb1EEEvNS_16Flash_fwd_paramsE)
        /*0500*/ 	.word	0x00000000


	//----- nvinfo : EIATTR_REGCOUNT
	.align		4
.L_224:
        /*0504*/ 	.byte	0x04, 0x2f
        /*0506*/ 	.short	(.L_226 - .L_225)
	.align		4
.L_225:
        /*0508*/ 	.word	index@(_ZN5flash32flash_fwd_splitkv_combine_kernelI23Flash_fwd_kernel_traitsILi192ELi64ELi64ELi4ELb0ELb0EN7cutlass6half_tE19Flash_kernel_traitsILi192ELi64ELi64ELi4ES3_EELi8ELi4ELb1EEEvNS_16Flash_fwd_paramsE)
        /*050c*/ 	.word	0x00000036


	//----- nvinfo : EIATTR_FRAME_SIZE
	.align		4
.L_226:
        /*0510*/ 	.byte	0x04, 0x11
        /*0512*/ 	.short	(.L_228 - .L_227)
	.align		4
.L_227:
        /*0514*/ 	.word	index@($__internal_10_$__cuda_sm20_div_s64)
        /*0518*/ 	.word	0x00000000


	//----- nvinfo : EIATTR_FRAME_SIZE
	.align		4
.L_228:
        /*051c*/ 	.byte	0x04, 0x11
        /*051e*/ 	.short	(.L_230 - .L_229)
	.align		4
.L_229:
        /*0520*/ 	.word	index@(_ZN5flash32flash_fwd_splitkv_combine_kernelI23Flash_fwd_kernel_traitsILi192ELi64ELi64ELi4ELb0ELb0EN7cutlass6half_tE19Flash_kernel_traitsILi192ELi64ELi64ELi4ES3_EELi8ELi4ELb1EEEvNS_16Flash_fwd_paramsE)
        /*0524*/ 	.word	0x00000000


	//----- nvinfo : EIATTR_REGCOUNT
	.align		4
.L_230:
        /*0528*/ 	.byte	0x04, 0x2f
        /*052a*/ 	.short	(.L_232 - .L_231)
	.align		4
.L_231:
        /*052c*/ 	.word	index@(_ZN5flash32flash_fwd_splitkv_combine_kernelI23Flash_fwd_kernel_traitsILi192ELi64ELi64ELi4ELb0ELb0EN7cutlass6half_tE19Flash_kernel_traitsILi192ELi64ELi64ELi4ES3_EELi8ELi5ELb1EEEvNS_16Flash_fwd_paramsE)
        /*0530*/ 	.word	0x0000003e


	//----- nvinfo : EIATTR_FRAME_SIZE
	.align		4
.L_232:
        /*0534*/ 	.byte	0x04, 0x11
        /*0536*/ 	.short	(.L_234 - .L_233)
	.align		4
.L_233:
        /*0538*/ 	.word	index@($__internal_9_$__cuda_sm20_div_s64)
        /*053c*/ 	.word	0x00000000


	//----- nvinfo : EIATTR_FRAME_SIZE
	.align		4
.L_234:
        /*0540*/ 	.byte	0x04, 0x11
        /*0542*/ 	.short	(.L_236 - .L_235)
	.align		4
.L_235:
        /*0544*/ 	.word	index@(_ZN5flash32flash_fwd_splitkv_combine_kernelI23Flash_fwd_kernel_traitsILi192ELi64ELi64ELi4ELb0ELb0EN7cutlass6half_tE19Flash_kernel_traitsILi192ELi64ELi64ELi4ES3_EELi8ELi5ELb1EEEvNS_16Flash_fwd_paramsE)
        /*0548*/ 	.word	0x00000000


	//----- nvinfo : EIATTR_REGCOUNT
	.align		4
.L_236:
        /*054c*/ 	.byte	0x04, 0x2f
        /*054e*/ 	.short	(.L_238 - .L_237)
	.align		4
.L_237:
        /*0550*/ 	.word	index@(_ZN5flash32flash_fwd_splitkv_combine_kernelI23Flash_fwd_kernel_traitsILi192ELi64ELi64ELi4ELb0ELb0EN7cutlass6half_tE19Flash_kernel_traitsILi192ELi64ELi64ELi4ES3_EELi8ELi6ELb1EEEvNS_16Flash_fwd_paramsE)
        /*0554*/ 	.word	0x00000040


	//----- nvinfo : EIATTR_FRAME_SIZE
	.align		4
.L_238:
        /*0558*/ 	.byte	0x04, 0x11
        /*055a*/ 	.short	(.L_240 - .L_239)
	.align		4
.L_239:
        /*055c*/ 	.word	index@($__internal_8_$__cuda_sm20_div_s64)
        /*0560*/ 	.word	0x00000000


	//----- nvinfo : EIATTR_FRAME_SIZE
	.align		4
.L_240:
        /*0564*/ 	.byte	0x04, 0x11
        /*0566*/ 	.short	(.L_242 - .L_241)
	.align		4
.L_241:
        /*0568*/ 	.word	index@(_ZN5flash32flash_fwd_splitkv_combine_kernelI23Flash_fwd_kernel_traitsILi192ELi64ELi64ELi4ELb0ELb0EN7cutlass6half_tE19Flash_kernel_traitsILi192ELi64ELi64ELi4ES3_EELi8ELi6ELb1EEEvNS_16Flash_fwd_paramsE)
        /*056c*/ 	.word	0x00000000


	//----- nvinfo : EIATTR_REGCOUNT
	.align		4
.L_242:
        /*0570*/ 	.byte	0x04, 0x2f
        /*0572*/ 	.short	(.L_244 - .L_243)
	.align		4
.L_243:
        /*0574*/ 	.word	index@(_ZN5flash32flash_fwd_splitkv_combine_kernelI23Flash_fwd_kernel_traitsILi192ELi64ELi64ELi4ELb0ELb0EN7cutlass6half_tE19Flash_kernel_traitsILi192ELi64ELi64ELi4ES3_EELi8ELi7ELb1EEEvNS_16Flash_fwd_paramsE)
        /*0578*/ 	.word	0x0000003e


	//----- nvinfo : EIATTR_FRAME_SIZE
	.align		4
.L_244:
        /*057c*/ 	.byte	0x04, 0x11
        /*057e*/ 	.short	(.L_246 - .L_245)
	.align		4
.L_245:
        /*0580*/ 	.word	index@($__internal_7_$__cuda_sm20_div_s64)
        /*0584*/ 	.word	0x00000000


	//----- nvinfo : EIATTR_FRAME_SIZE
	.align		4
.L_246:
        /*0588*/ 	.byte	0x04, 0x11
        /*058a*/ 	.short	(.L_248 - .L_247)
	.align		4
.L_247:
        /*058c*/ 	.word	index@(_ZN5flash32flash_fwd_splitkv_combine_kernelI23Flash_fwd_kernel_traitsILi192ELi64ELi64ELi4ELb0ELb0EN7cutlass6half_tE19Flash_kernel_traitsILi192ELi64ELi64ELi4ES3_EELi8ELi7ELb1EEEvNS_16Flash_fwd_paramsE)
        /*0590*/ 	.word	0x00000000


	//----- nvinfo : EIATTR_REGCOUNT
	.align		4
.L_248:
        /*0594*/ 	.byte	0x04, 0x2f
        /*0596*/ 	.short	(.L_250 - .L_249)
	.align		4
.L_249:
        /*0598*/ 	.word	index@(_ZN5flash32flash_fwd_splitkv_combine_kernelI23Flash_fwd_kernel_traitsILi192ELi64ELi64ELi4ELb0ELb0EN7cutlass6half_tE19Flash_kernel_traitsILi192ELi64ELi64ELi4ES3_EELi8ELi1ELb0EEEvNS_16Flash_fwd_paramsE)
        /*059c*/ 	.word	0x00000036


	//----- nvinfo : EIATTR_FRAME_SIZE
	.align		4
.L_250:
        /*05a0*/ 	.byte	0x04, 0x11
        /*05a2*/ 	.short	(.L_252 - .L_251)
	.align		4
.L_251:
        /*05a4*/ 	.word	index@($__internal_6_$__cuda_sm20_div_s64)
        /*05a8*/ 	.word	0x00000000


	//----- nvinfo : EIATTR_FRAME_SIZE
	.align		4
.L_252:
        /*05ac*/ 	.byte	0x04, 0x11
        /*05ae*/ 	.short	(.L_254 - .L_253)
	.align		4
.L_253:
        /*05b0*/ 	.word	index@(_ZN5flash32flash_fwd_splitkv_combine_kernelI23Flash_fwd_kernel_traitsILi192ELi64ELi64ELi4ELb0ELb0EN7cutlass6half_tE19Flash_kernel_traitsILi192ELi64ELi64ELi4ES3_EELi8ELi1ELb0EEEvNS_16Flash_fwd_paramsE)
        /*05b4*/ 	.word	0x00000000


	//----- nvinfo : EIATTR_REGCOUNT
	.align		4
.L_254:
        /*05b8*/ 	.byte	0x04, 0x2f
        /*05ba*/ 	.short	(.L_256 - .L_255)
	.align		4
.L_255:
        /*05bc*/ 	.word	index@(_ZN5flash32flash_fwd_splitkv_combine_kernelI23Flash_fwd_kernel_traitsILi192ELi64ELi64ELi4ELb0ELb0EN7cutlass6half_tE19Flash_kernel_traitsILi192ELi64ELi64ELi4ES3_EELi8ELi2ELb0EEEvNS_16Flash_fwd_paramsE)
        /*05c0*/ 	.word	0x00000036


	//----- nvinfo : EIATTR_FRAME_SIZE
	.align		4
.L_256:
        /*05c4*/ 	.byte	0x04, 0x11
        /*05c6*/ 	.short	(.L_258 - .L_257)
	.align		4
.L_257:
        /*05c8*/ 	.word	index@($__internal_5_$__cuda_sm20_div_s64)
        /*05cc*/ 	.word	0x00000000


	//----- nvinfo : EIATTR_FRAME_SIZE
	.align		4
.L_258:
        /*05d0*/ 	.byte	0x04, 0x11
        /*05d2*/ 	.short	(.L_260 - .L_259)
	.align		4
.L_259:
        /*05d4*/ 	.word	index@(_ZN5flash32flash_fwd_splitkv_combine_kernelI23Flash_fwd_kernel_traitsILi192ELi64ELi64ELi4ELb0ELb0EN7cutlass6half_tE19Flash_kernel_traitsILi192ELi64ELi64ELi4ES3_EELi8ELi2ELb0EEEvNS_16Flash_fwd_paramsE)
        /*05d8*/ 	.word	0x00000000


	//----- nvinfo : EIATTR_REGCOUNT
	.align		4
.L_260:
        /*05dc*/ 	.byte	0x04, 0x2f
        /*05de*/ 	.short	(.L_262 - .L_261)
	.align		4
.L_261:
        /*05e0*/ 	.word	index@(_ZN5flash32flash_fwd_splitkv_combine_kernelI23Flash_fwd_kernel_traitsILi192ELi64ELi64ELi4ELb0ELb0EN7cutlass6half_tE19Flash_kernel_traitsILi192ELi64ELi64ELi4ES3_EELi8ELi3ELb0EEEvNS_16Flash_fwd_paramsE)
        /*05e4*/ 	.word	0x00000036


	//----- nvinfo : EIATTR_FRAME_SIZE
	.align		4
.L_262:
        /*05e8*/ 	.byte	0x04, 0x11
        /*05ea*/ 	.short	(.L_264 - .L_263)
	.align		4
.L_263:
        /*05ec*/ 	.word	index@($__internal_4_$__cuda_sm20_div_s64)
        /*05f0*/ 	.word	0x00000000


	//----- nvinfo : EIATTR_FRAME_SIZE
	.align		4
.L_264:
        /*05f4*/ 	.byte	0x04, 0x11
        /*05f6*/ 	.short	(.L_266 - .L_265)
	.align		4
.L_265:
        /*05f8*/ 	.word	index@(_ZN5flash32flash_fwd_splitkv_combine_kernelI23Flash_fwd_kernel_traitsILi192ELi64ELi64ELi4ELb0ELb0EN7cutlass6half_tE19Flash_kernel_traitsILi192ELi64ELi64ELi4ES3_EELi8ELi3ELb0EEEvNS_16Flash_fwd_paramsE)
        /*05fc*/ 	.word	0x00000000


	//----- nvinfo : EIATTR_REGCOUNT
	.align		4
.L_266:
        /*0600*/ 	.byte	0x04, 0x2f
        /*0602*/ 	.short	(.L_268 - .L_267)
	.align		4
.L_267:
        /*0604*/ 	.word	index@(_ZN5flash32flash_fwd_splitkv_combine_kernelI23Flash_fwd_kernel_traitsILi192ELi64ELi64ELi4ELb0ELb0EN7cutlass6half_tE19Flash_kernel_traitsILi192ELi64ELi64ELi4ES3_EELi8ELi4ELb0EEEvNS_16Flash_fwd_paramsE)
        /*0608*/ 	.word	0x00000036


	//----- nvinfo : EIATTR_FRAME_SIZE
	.align		4
.L_268:
        /*060c*/ 	.byte	0x04, 0x11
        /*060e*/ 	.short	(.L_270 - .L_269)
	.align		4
.L_269:
        /*0610*/ 	.word	index@($__internal_3_$__cuda_sm20_div_s64)
        /*0614*/ 	.word	0x00000000


	//----- nvinfo : EIATTR_FRAME_SIZE
	.align		4
.L_270:
        /*0618*/ 	.byte	0x04, 0x11
        /*061a*/ 	.short	(.L_272 - .L_271)
	.align		4
.L_271:
        /*061c*/ 	.word	index@(_ZN5flash32flash_fwd_splitkv_combine_kernelI23Flash_fwd_kernel_traitsILi192ELi64ELi64ELi4ELb0ELb0EN7cutlass6half_tE19Flash_kernel_traitsILi192ELi64ELi64ELi4ES3_EELi8ELi4ELb0EEEvNS_16Flash_fwd_paramsE)
        /*0620*/ 	.word	0x00000000


	//----- nvinfo : EIATTR_REGCOUNT
	.align		4
.L_272:
        /*0624*/ 	.byte	0x04, 0x2f
        /*0626*/ 	.short	(.L_274 - .L_273)
	.align		4
.L_273:
        /*0628*/ 	.word	index@(_ZN5flash32flash_fwd_splitkv_combine_kernelI23Flash_fwd_kernel_traitsILi192ELi64ELi64ELi4ELb0ELb0EN7cutlass6half_tE19Flash_kernel_traitsILi192ELi64ELi64ELi4ES3_EELi8ELi5ELb0EEEvNS_16Flash_fwd_paramsE)
        /*062c*/ 	.word	0x0000003e


	//----- nvinfo : EIATTR_FRAME_SIZE
	.align		4
.L_274:
        /*0630*/ 	.byte	0x04, 0x11
        /*0632*/ 	.short	(.L_276 - .L_275)
	.align		4
.L_275:
        /*0634*/ 	.word	index@($__internal_2_$__cuda_sm20_div_s64)
        /*0638*/ 	.word	0x00000000


	//----- nvinfo : EIATTR_FRAME_SIZE
	.align		4
.L_276:
        /*063c*/ 	.byte	0x04, 0x11
        /*063e*/ 	.short	(.L_278 - .L_277)
	.align		4
.L_277:
        /*0640*/ 	.word	index@(_ZN5flash32flash_fwd_splitkv_combine_kernelI23Flash_fwd_kernel_traitsILi192ELi64ELi64ELi4ELb0ELb0EN7cutlass6half_tE19Flash_kernel_traitsILi192ELi64ELi64ELi4ES3_EELi8ELi5ELb0EEEvNS_16Flash_fwd_paramsE)
        /*0644*/ 	.word	0x00000000


	//----- nvinfo : EIATTR_REGCOUNT
	.align		4
.L_278:
        /*0648*/ 	.byte	0x04, 0x2f
        /*064a*/ 	.short	(.L_280 - .L_279)
	.align		4
.L_279:
        /*064c*/ 	.word	index@(_ZN5flash32flash_fwd_splitkv_combine_kernelI23Flash_fwd_kernel_traitsILi192ELi64ELi64ELi4ELb0ELb0EN7cutlass6half_tE19Flash_kernel_traitsILi192ELi64ELi64ELi4ES3_EELi8ELi6ELb0EEEvNS_16Flash_fwd_paramsE)
        /*0650*/ 	.word	0x00000040


	//----- nvinfo : EIATTR_FRAME_SIZE
	.align		4
.L_280:
        /*0654*/ 	.byte	0x04, 0x11
        /*0656*/ 	.short	(.L_282 - .L_281)
	.align		4
.L_281:
        /*0658*/ 	.word	index@($__internal_1_$__cuda_sm20_div_s64)
        /*065c*/ 	.word	0x00000000


	//----- nvinfo : EIATTR_FRAME_SIZE
	.align		4
.L_282:
        /*0660*/ 	.byte	0x04, 0x11
        /*0662*/ 	.short	(.L_284 - .L_283)
	.align		4
.L_283:
        /*0664*/ 	.word	index@(_ZN5flash32flash_fwd_splitkv_combine_kernelI23Flash_fwd_kernel_traitsILi192ELi64ELi64ELi4ELb0ELb0EN7cutlass6half_tE19Flash_kernel_traitsILi192ELi64ELi64ELi4ES3_EELi8ELi6ELb0EEEvNS_16Flash_fwd_paramsE)
        /*0668*/ 	.word	0x00000000


	//----- nvinfo : EIATTR_REGCOUNT
	.align		4
.L_284:
        /*066c*/ 	.byte	0x04, 0x2f
        /*066e*/ 	.short	(.L_286 - .L_285)
	.align		4
.L_285:
        /*0670*/ 	.word	index@(_ZN5flash32flash_fwd_splitkv_combine_kernelI23Flash_fwd_kernel_traitsILi192ELi64ELi64ELi4ELb0ELb0EN7cutlass6half_tE19Flash_kernel_traitsILi192ELi64ELi64ELi4ES3_EELi8ELi7ELb0EEEvNS_16Flash_fwd_paramsE)
        /*0674*/ 	.word	0x0000003e


	//----- nvinfo : EIATTR_FRAME_SIZE
	.align		4
.L_286:
        /*0678*/ 	.byte	0x04, 0x11
        /*067a*/ 	.short	(.L_288 - .L_287)
	.align		4
.L_287:
        /*067c*/ 	.word	index@($__internal_0_$__cuda_sm20_div_s64)
        /*0680*/ 	.word	0x00000000


	//----- nvinfo : EIATTR_FRAME_SIZE
	.align		4
.L_288:
        /*0684*/ 	.byte	0x04, 0x11
        /*0686*/ 	.short	(.L_290 - .L_289)
	.align		4
.L_289:
        /*0688*/ 	.word	index@(_ZN5flash32flash_fwd_splitkv_combine_kernelI23Flash_fwd_kernel_traitsILi192ELi64ELi64ELi4ELb0ELb0EN7cutlass6half_tE19Flash_kernel_traitsILi192ELi64ELi64ELi4ES3_EELi8ELi7ELb0EEEvNS_16Flash_fwd_paramsE)
        /*068c*/ 	.word	0x00000000


	//----- nvinfo : EIATTR_MIN_STACK_SIZE
	.align		4
.L_290:
        /*0690*/ 	.byte	0x04, 0x12
        /*0692*/ 	.short	(.L_292 - .L_291)
	.align		4
.L_291:
        /*0694*/ 	.word	index@(_ZN5flash32flash_fwd_splitkv_combine_kernelI23Flash_fwd_kernel_traitsILi192ELi64ELi64ELi4ELb0ELb0EN7cutlass6half_tE19Flash_kernel_traitsILi192ELi64ELi64ELi4ES3_EELi8ELi7ELb0EEEvNS_16Flash_fwd_paramsE)
        /*0698*/ 	.word	0x00000000


	//----- nvinfo : EIATTR_MIN_STACK_SIZE
	.align		4
.L_292:
        /*069c*/ 	.byte	0x04, 0x12
        /*069e*/ 	.short	(.L_294 - .L_293)
	.align		4
.L_293:
        /*06a0*/ 	.word	index@(_ZN5flash32flash_fwd_splitkv_combine_kernelI23Flash_fwd_kernel_traitsILi192ELi64ELi64ELi4ELb0ELb0EN7cutlass6half_tE19Flash_kernel_traitsILi192ELi64ELi64ELi4ES3_EELi8ELi6ELb0EEEvNS_16Flash_fwd_paramsE)
        /*06a4*/ 	.word	0x00000000


	//----- nvinfo : EIATTR_MIN_STACK_SIZE
	.align		4
.L_294:
        /*06a8*/ 	.byte	0x04, 0x12
        /*06aa*/ 	.short	(.L_296 - .L_295)
	.align		4
.L_295:
        /*06ac*/ 	.word	index@(_ZN5flash32flash_fwd_splitkv_combine_kernelI23Flash_fwd_kernel_traitsILi192ELi64ELi64ELi4ELb0ELb0EN7cutlass6half_tE19Flash_kernel_traitsILi192ELi64ELi64ELi4ES3_EELi8ELi5ELb0EEEvNS_16Flash_fwd_paramsE)
        /*06b0*/ 	.word	0x00000000


	//----- nvinfo : EIATTR_MIN_STACK_SIZE
	.align		4
.L_296:
        /*06b4*/ 	.byte	0x04, 0x12
        /*06b6*/ 	.short	(.L_298 - .L_297)
	.align		4
.L_297:
        /*06b8*/ 	.word	index@(_ZN5flash32flash_fwd_splitkv_combine_kernelI23Flash_fwd_kernel_traitsILi192ELi64ELi64ELi4ELb0ELb0EN7cutlass6half_tE19Flash_kernel_traitsILi192ELi64ELi64ELi4ES3_EELi8ELi4ELb0EEEvNS_16Flash_fwd_paramsE)
        /*06bc*/ 	.word	0x00000000


	//----- nvinfo : EIATTR_MIN_STACK_SIZE
	.align		4
.L_298:
        /*06c0*/ 	.byte	0x04, 0x12
        /*06c2*/ 	.short	(.L_300 - .L_299)
	.align		4
.L_299:
        /*06c4*/ 	.word	index@(_ZN5flash32flash_fwd_splitkv_combine_kernelI23Flash_fwd_kernel_traitsILi192ELi64ELi64ELi4ELb0ELb0EN7cutlass6half_tE19Flash_kernel_traitsILi192ELi64ELi64ELi4ES3_EELi8ELi3ELb0EEEvNS_16Flash_fwd_paramsE)
        /*06c8*/ 	.word	0x00000000


	//----- nvinfo : EIATTR_MIN_STACK_SIZE
	.align		4
.L_300:
        /*06cc*/ 	.byte	0x04, 0x12
        /*06ce*/ 	.short	(.L_302 - .L_301)
	.align		4
.L_301:
        /*06d0*/ 	.word	index@(_ZN5flash32flash_fwd_splitkv_combine_kernelI23Flash_fwd_kernel_traitsILi192ELi64ELi64ELi4ELb0ELb0EN7cutlass6half_tE19Flash_kernel_traitsILi192ELi64ELi64ELi4ES3_EELi8ELi2ELb0EEEvNS_16Flash_fwd_paramsE)
        /*06d4*/ 	.word	0x00000000


	//----- nvinfo : EIATTR_MIN_STACK_SIZE
	.align		4
.L_302:
        /*06d8*/ 	.byte	0x04, 0x12
        /*06da*/ 	.short	(.L_304 - .L_303)
	.align		4
.L_303:
        /*06dc*/ 	.word	index@(_ZN5flash32flash_fwd_splitkv_combine_kernelI23Flash_fwd_kernel_traitsILi192ELi64ELi64ELi4ELb0ELb0EN7cutlass6half_tE19Flash_kernel_traitsILi192ELi64ELi64ELi4ES3_EELi8ELi1ELb0EEEvNS_16Flash_fwd_paramsE)
        /*06e0*/ 	.word	0x00000000


	//----- nvinfo : EIATTR_MIN_STACK_SIZE
	.align		4
.L_304:
        /*06e4*/ 	.byte	0x04, 0x12
        /*06e6*/ 	.short	(.L_306 - .L_305)
	.align		4
.L_305:
        /*06e8*/ 	.word	index@(_ZN5flash32flash_fwd_splitkv_combine_kernelI23Flash_fwd_kernel_traitsILi192ELi64ELi64ELi4ELb0ELb0EN7cutlass6half_tE19Flash_kernel_traitsILi192ELi64ELi64ELi4ES3_EELi8ELi7ELb1EEEvNS_16Flash_fwd_paramsE)
        /*06ec*/ 	.word	0x00000000


	//----- nvinfo : EIATTR_MIN_STACK_SIZE
	.align		4
.L_306:
        /*06f0*/ 	.byte	0x04, 0x12
        /*06f2*/ 	.short	(.L_308 - .L_307)
	.align		4
.L_307:
        /*06f4*/ 	.word	index@(_ZN5flash32flash_fwd_splitkv_combine_kernelI23Flash_fwd_kernel_traitsILi192ELi64ELi64ELi4ELb0ELb0EN7cutlass6half_tE19Flash_kernel_traitsILi192ELi64ELi64ELi4ES3_EELi8ELi6ELb1EEEvNS_16Flash_fwd_paramsE)
        /*06f8*/ 	.word	0x00000000


	//----- nvinfo : EIATTR_MIN_STACK_SIZE
	.align		4
.L_308:
        /*06fc*/ 	.byte	0x04, 0x12
        /*06fe*/ 	.short	(.L_310 - .L_309)
	.align		4
.L_309:
        /*0700*/ 	.word	index@(_ZN5flash32flash_fwd_splitkv_combine_kernelI23Flash_fwd_kernel_traitsILi192ELi64ELi64ELi4ELb0ELb0EN7cutlass6half_tE19Flash_kernel_traitsILi192ELi64ELi64ELi4ES3_EELi8ELi5ELb1EEEvNS_16Flash_fwd_paramsE)
        /*0704*/ 	.word	0x00000000


	//----- nvinfo : EIATTR_MIN_STACK_SIZE
	.align		4
.L_310:
        /*0708*/ 	.byte	0x04, 0x12
        /*070a*/ 	.short	(.L_312 - .L_311)
	.align		4
.L_311:
        /*070c*/ 	.word	index@(_ZN5flash32flash_fwd_splitkv_combine_kernelI23Flash_fwd_kernel_traitsILi192ELi64ELi64ELi4ELb0ELb0EN7cutlass6half_tE19Flash_kernel_traitsILi192ELi64ELi64ELi4ES3_EELi8ELi4ELb1EEEvNS_16Flash_fwd_paramsE)
        /*0710*/ 	.word	0x00000000


	//----- nvinfo : EIATTR_MIN_STACK_SIZE
	.align		4
.L_312:
        /*0714*/ 	.byte	0x04, 0x12
        /*0716*/ 	.short	(.L_314 - .L_313)
	.align		4
.L_313:
        /*0718*/ 	.word	index@(_ZN5flash32flash_fwd_splitkv_combine_kernelI23Flash_fwd_kernel_traitsILi192ELi64ELi64ELi4ELb0ELb0EN7cutlass6half_tE19Flash_kernel_traitsILi192ELi64ELi64ELi4ES3_EELi8ELi3ELb1EEEvNS_16Flash_fwd_paramsE)
        /*071c*/ 	.word	0x00000000


	//----- nvinfo : EIATTR_MIN_STACK_SIZE
	.align		4
.L_314:
        /*0720*/ 	.byte	0x04, 0x12
        /*0722*/ 	.short	(.L_316 - .L_315)
	.align		4
.L_315:
        /*0724*/ 	.word	index@(_ZN5flash32flash_fwd_splitkv_combine_kernelI23Flash_fwd_kernel_traitsILi192ELi64ELi64ELi4ELb0ELb0EN7cutlass6half_tE19Flash_kernel_traitsILi192ELi64ELi64ELi4ES3_EELi8ELi2ELb1EEEvNS_16Flash_fwd_paramsE)
        /*0728*/ 	.word	0x00000000


	//----- nvinfo : EIATTR_MIN_STACK_SIZE
	.align		4
.L_316:
        /*072c*/ 	.byte	0x04, 0x12
        /*072e*/ 	.short	(.L_318 - .L_317)
	.align		4
.L_317:
        /*0730*/ 	.word	index@(_ZN5flash32flash_fwd_splitkv_combine_kernelI23Flash_fwd_kernel_traitsILi192ELi64ELi64ELi4ELb0ELb0EN7cutlass6half_tE19Flash_kernel_traitsILi192ELi64ELi64ELi4ES3_EELi8ELi1ELb1EEEvNS_16Flash_fwd_paramsE)
        /*0734*/ 	.word	0x00000000


	//----- nvinfo : EIATTR_MIN_STACK_SIZE
	.align		4
.L_318:
        /*0738*/ 	.byte	0x04, 0x12
        /*073a*/ 	.short	(.L_320 - .L_319)
	.align		4
.L_319:
        /*073c*/ 	.word	index@(_ZN5flash24flash_fwd_splitkv_kernelI23Flash_fwd_kernel_traitsILi192ELi64ELi64ELi4ELb0ELb0EN7cutlass6half_tE19Flash_kernel_traitsILi192ELi64ELi64ELi4ES3_EELb0ELb0ELb0ELb0ELb0ELb0ELb0ELb0EEEvNS_16Flash_fwd_paramsE)
        /*0740*/ 	.word	0x00000000


	//----- nvinfo : EIATTR_MIN_STACK_SIZE
	.align		4
.L_320:
        /*0744*/ 	.byte	0x04, 0x12
        /*0746*/ 	.short	(.L_322 - .L_321)
	.align		4
.L_321:
        /*0748*/ 	.word	index@(_ZN5flash24flash_fwd_splitkv_kernelI23Flash_fwd_kernel_traitsILi192ELi64ELi64ELi4ELb0ELb0EN7cutlass6half_tE19Flash_kernel_traitsILi192ELi64ELi64ELi4ES3_EELb0ELb0ELb0ELb0ELb0ELb1ELb0ELb0EEEvNS_16Flash_fwd_paramsE)
        /*074c*/ 	.word	0x00000000


	//----- nvinfo : EIATTR_MIN_STACK_SIZE
	.align		4
.L_322:
        /*0750*/ 	.byte	0x04, 0x12
        /*0752*/ 	.short	(.L_324 - .L_323)
	.align		4
.L_323:
        /*0754*/ 	.word	index@(_ZN5flash24flash_fwd_splitkv_kernelI23Flash_fwd_kernel_traitsILi192ELi64ELi64ELi4ELb0ELb0EN7cutlass6half_tE19Flash_kernel_traitsILi192ELi64ELi64ELi4ES3_EELb0ELb0ELb0ELb0ELb0ELb0ELb0ELb1EEEvNS_16Flash_fwd_paramsE)
        /*0758*/ 	.word	0x00000000


	//----- nvinfo : EIATTR_MIN_STACK_SIZE
	.align		4
.L_324:
        /*075c*/ 	.byte	0x04, 0x12
        /*075e*/ 	.short	(.L_326 - .L_325)
	.align		4
.L_325:
        /*0760*/ 	.word	index@(_ZN5flash24flash_fwd_splitkv_kernelI23Flash_fwd_kernel_traitsILi192ELi64ELi64ELi4ELb0ELb0EN7cutlass6half_tE19Flash_kernel_traitsILi192ELi64ELi64ELi4ES3_EELb0ELb0ELb0ELb0ELb0ELb1ELb0ELb1EEEvNS_16Flash_fwd_paramsE)
        /*0764*/ 	.word	0x00000000


	//----- nvinfo : EIATTR_MIN_STACK_SIZE
	.align		4
.L_326:
        /*0768*/ 	.byte	0x04, 0x12
        /*076a*/ 	.short	(.L_328 - .L_327)
	.align		4
.L_327:
        /*076c*/ 	.word	index@(_ZN5flash24flash_fwd_splitkv_kernelI23Flash_fwd_kernel_traitsILi192ELi64ELi64ELi4ELb0ELb0EN7cutlass6half_tE19Flash_kernel_traitsILi192ELi64ELi64ELi4ES3_EELb0ELb0ELb0ELb0ELb0ELb0ELb1ELb0EEEvNS_16Flash_fwd_paramsE)
        /*0770*/ 	.word	0x00000000


	//----- nvinfo : EIATTR_MIN_STACK_SIZE
	.align		4
.L_328:
        /*0774*/ 	.byte	0x04, 0x12
        /*0776*/ 	.short	(.L_330 - .L_329)
	.align		4
.L_329:
        /*0778*/ 	.word	index@(_ZN5flash24flash_fwd_splitkv_kernelI23Flash_fwd_kernel_traitsILi192ELi64ELi64ELi4ELb0ELb0EN7cutlass6half_tE19Flash_kernel_traitsILi192ELi64ELi64ELi4ES3_EELb0ELb0ELb0ELb0ELb0ELb1ELb1ELb0EEEvNS_16Flash_fwd_paramsE)
        /*077c*/ 	.word	0x00000000


	//----- nvinfo : EIATTR_MIN_STACK_SIZE
	.align		4
.L_330:
        /*0780*/ 	.byte	0x04, 0x12
        /*0782*/ 	.short	(.L_332 - .L_331)
	.align		4
.L_331:
        /*0784*/ 	.word	index@(_ZN5flash24flash_fwd_splitkv_kernelI23Flash_fwd_kernel_traitsILi192ELi64ELi64ELi4ELb0ELb0EN7cutlass6half_tE19Flash_kernel_traitsILi192ELi64ELi64ELi4ES3_EELb0ELb0ELb0ELb0ELb0ELb0ELb1ELb1EEEvNS_16Flash_fwd_paramsE)
        /*0788*/ 	.word	0x00000000


	//----- nvinfo : EIATTR_MIN_STACK_SIZE
	.align		4
.L_332:
        /*078c*/ 	.byte	0x04, 0x12
        /*078e*/ 	.short	(.L_334 - .L_333)
	.align		4
.L_333:
        /*0790*/ 	.word	index@(_ZN5flash24flash_fwd_splitkv_kernelI23Flash_fwd_kernel_traitsILi192ELi64ELi64ELi4ELb0ELb0EN7cutlass6half_tE19Flash_kernel_traitsILi192ELi64ELi64ELi4ES3_EELb0ELb0ELb0ELb0ELb0ELb1ELb1ELb1EEEvNS_16Flash_fwd_paramsE)
        /*0794*/ 	.word	0x00000000


	//----- nvinfo : EIATTR_MIN_STACK_SIZE
	.align		4
.L_334:
        /*0798*/ 	.byte	0x04, 0x12
        /*079a*/ 	.short	(.L_336 - .L_335)
	.align		4
.L_335:
        /*079c*/ 	.word	index@(_ZN5flash24flash_fwd_splitkv_kernelI23Flash_fwd_kernel_traitsILi192ELi64ELi64ELi4ELb0ELb0EN7cutlass6half_tE19Flash_kernel_traitsILi192ELi64ELi64ELi4ES3_EELb0ELb1ELb0ELb0ELb0ELb0ELb0ELb0EEEvNS_16Flash_fwd_paramsE)
        /*07a0*/ 	.word	0x00000000


	//----- nvinfo : EIATTR_MIN_STACK_SIZE
	.align		4
.L_336:
        /*07a4*/ 	.byte	0x04, 0x12
        /*07a6*/ 	.short	(.L_338 - .L_337)
	.align		4
.L_337:
        /*07a8*/ 	.word	index@(_ZN5flash24flash_fwd_splitkv_kernelI23Flash_fwd_kernel_traitsILi192ELi64ELi64ELi4ELb0ELb0EN7cutlass6half_tE19Flash_kernel_traitsILi192ELi64ELi64ELi4ES3_EELb0ELb1ELb0ELb0ELb0ELb1ELb0ELb0EEEvNS_16Flash_fwd_paramsE)
        /*07ac*/ 	.word	0x00000000


	//----- nvinfo : EIATTR_MIN_STACK_SIZE
	.align		4
.L_338:
        /*07b0*/ 	.byte	0x04, 0x12
        /*07b2*/ 	.short	(.L_340 - .L_339)
	.align		4
.L_339:
        /*07b4*/ 	.word	index@(_ZN5flash24flash_fwd_splitkv_kernelI23Flash_fwd_kernel_traitsILi192ELi64ELi64ELi4ELb0ELb0EN7cutlass6half_tE19Flash_kernel_traitsILi192ELi64ELi64ELi4ES3_EELb0ELb1ELb0ELb0ELb0ELb0ELb0ELb1EEEvNS_16Flash_fwd_paramsE)
        /*07b8*/ 	.word	0x00000000


	//----- nvinfo : EIATTR_MIN_STACK_SIZE
	.align		4
.L_340:
        /*07bc*/ 	.byte	0x04, 0x12
        /*07be*/ 	.short	(.L_342 - .L_341)
	.align		4
.L_341:
        /*07c0*/ 	.word	index@(_ZN5flash24flash_fwd_splitkv_kernelI23Flash_fwd_kernel_traitsILi192ELi64ELi64ELi4ELb0ELb0EN7cutlass6half_tE19Flash_kernel_traitsILi192ELi64ELi64ELi4ES3_EELb0ELb1ELb0ELb0ELb0ELb1ELb0ELb1EEEvNS_16Flash_fwd_paramsE)
        /*07c4*/ 	.word	0x00000000


	//----- nvinfo : EIATTR_MIN_STACK_SIZE
	.align		4
.L_342:
        /*07c8*/ 	.byte	0x04, 0x12
        /*07ca*/ 	.short	(.L_344 - .L_343)
	.align		4
.L_343:
        /*07cc*/ 	.word	index@(_ZN5flash24flash_fwd_splitkv_kernelI23Flash_fwd_kernel_traitsILi192ELi64ELi64ELi4ELb0ELb0EN7cutlass6half_tE19Flash_kernel_traitsILi192ELi64ELi64ELi4ES3_EELb0ELb1ELb0ELb0ELb0ELb0ELb1ELb0EEEvNS_16Flash_fwd_paramsE)
        /*07d0*/ 	.word	0x00000000


	//----- nvinfo : EIATTR_MIN_STACK_SIZE
	.align		4
.L_344:
        /*07d4*/ 	.byte	0x04, 0x12
        /*07d6*/ 	.short	(.L_346 - .L_345)
	.align		4
.L_345:
        /*07d8*/ 	.word	index@(_ZN5flash24flash_fwd_splitkv_kernelI23Flash_fwd_kernel_traitsILi192ELi64ELi64ELi4ELb0ELb0EN7cutlass6half_tE19Flash_kernel_traitsILi192ELi64ELi64ELi4ES3_EELb0ELb1ELb0ELb0ELb0ELb1ELb1ELb0EEEvNS_16Flash_fwd_paramsE)
        /*07dc*/ 	.word	0x00000000


	//----- nvinfo : EIATTR_MIN_STACK_SIZE
	.align		4
.L_346:
        /*07e0*/ 	.byte	0x04, 0x12
        /*07e2*/ 	.short	(.L_348 - .L_347)
	.align		4
.L_347:
        /*07e4*/ 	.word	index@(_ZN5flash24flash_fwd_splitkv_kernelI23Flash_fwd_kernel_traitsILi192ELi64ELi64ELi4ELb0ELb0EN7cutlass6half_tE19Flash_kernel_traitsILi192ELi64ELi64ELi4ES3_EELb0ELb1ELb0ELb0ELb0ELb0ELb1ELb1EEEvNS_16Flash_fwd_paramsE)
        /*07e8*/ 	.word	0x00000000


	//----- nvinfo : EIATTR_MIN_STACK_SIZE
	.align		4
.L_348:
        /*07ec*/ 	.byte	0x04, 0x12
        /*07ee*/ 	.short	(.L_350 - .L_349)
	.align		4
.L_349:
        /*07f0*/ 	.word	index@(_ZN5flash24flash_fwd_splitkv_kernelI23Flash_fwd_kernel_traitsILi192ELi64ELi64ELi4ELb0ELb0EN7cutlass6half_tE19Flash_kernel_traitsILi192ELi64ELi64ELi4ES3_EELb0ELb1ELb0ELb0ELb0ELb1ELb1ELb1EEEvNS_16Flash_fwd_paramsE)
        /*07f4*/ 	.word	0x00000000


	//----- nvinfo : EIATTR_MIN_STACK_SIZE
	.align		4
.L_350:
        /*07f8*/ 	.byte	0x04, 0x12
        /*07fa*/ 	.short	(.L_352 - .L_351)
	.align		4
.L_351:
        /*07fc*/ 	.word	index@(_ZN5flash24flash_fwd_splitkv_kernelI23Flash_fwd_kernel_traitsILi192ELi64ELi64ELi4ELb0ELb0EN7cutlass6half_tE19Flash_kernel_traitsILi192ELi64ELi64ELi4ES3_EELb0ELb0ELb0ELb0ELb1ELb0ELb0ELb0EEEvNS_16Flash_fwd_paramsE)
        /*0800*/ 	.word	0x00000000


	//----- nvinfo : EIATTR_MIN_STACK_SIZE
	.align		4
.L_352:
        /*0804*/ 	.byte	0x04, 0x12
        /*0806*/ 	.short	(.L_354 - .L_353)
	.align		4
.L_353:
        /*0808*/ 	.word	index@(_ZN5flash24flash_fwd_splitkv_kernelI23Flash_fwd_kernel_traitsILi192ELi64ELi64ELi4ELb0ELb0EN7cutlass6half_tE19Flash_kernel_traitsILi192ELi64ELi64ELi4ES3_EELb0ELb0ELb0ELb0ELb1ELb1ELb0ELb0EEEvNS_16Flash_fwd_paramsE)
        /*080c*/ 	.word	0x00000000


	//----- nvinfo : EIATTR_MIN_STACK_SIZE
	.align		4
.L_354:
        /*0810*/ 	.byte	0x04, 0x12
        /*0812*/ 	.short	(.L_356 - .L_355)
	.align		4
.L_355:
        /*0814*/ 	.word	index@(_ZN5flash24flash_fwd_splitkv_kernelI23Flash_fwd_kernel_traitsILi192ELi64ELi64ELi4ELb0ELb0EN7cutlass6half_tE19Flash_kernel_traitsILi192ELi64ELi64ELi4ES3_EELb0ELb0ELb1ELb0ELb0ELb0ELb0ELb0EEEvNS_16Flash_fwd_paramsE)
        /*0818*/ 	.word	0x00000000


	//----- nvinfo : EIATTR_MIN_STACK_SIZE
	.align		4
.L_356:
        /*081c*/ 	.byte	0x04, 0x12
        /*081e*/ 	.short	(.L_358 - .L_357)
	.align		4
.L_357:
        /*0820*/ 	.word	index@(_ZN5flash24flash_fwd_splitkv_kernelI23Flash_fwd_kernel_traitsILi192ELi64ELi64ELi4ELb0ELb0EN7cutlass6half_tE19Flash_kernel_traitsILi192ELi64ELi64ELi4ES3_EELb0ELb0ELb1ELb0ELb0ELb1ELb0ELb0EEEvNS_16Flash_fwd_paramsE)
        /*0824*/ 	.word	0x00000000


	//----- nvinfo : EIATTR_MIN_STACK_SIZE
	.align		4
.L_358:
        /*0828*/ 	.byte	0x04, 0x12
        /*082a*/ 	.short	(.L_360 - .L_359)
	.align		4
.L_359:
        /*082c*/ 	.word	index@(_ZN5flash24flash_fwd_splitkv_kernelI23Flash_fwd_kernel_traitsILi192ELi64ELi64ELi4ELb0ELb0EN7cutlass6half_tE19Flash_kernel_traitsILi192ELi64ELi64ELi4ES3_EELb0ELb0ELb0ELb0ELb1ELb0ELb0ELb1EEEvNS_16Flash_fwd_paramsE)
        /*0830*/ 	.word	0x00000000


	//----- nvinfo : EIATTR_MIN_STACK_SIZE
	.align		4
.L_360:
        /*0834*/ 	.byte	0x04, 0x12
        /*0836*/ 	.short	(.L_362 - .L_361)
	.align		4
.L_361:
        /*0838*/ 	.word	index@(_ZN5flash24flash_fwd_splitkv_kernelI23Flash_fwd_kernel_traitsILi192ELi64ELi64ELi4ELb0ELb0EN7cutlass6half_tE19Flash_kernel_traitsILi192ELi64ELi64ELi4ES3_EELb0ELb0ELb0ELb0ELb1ELb1ELb0ELb1EEEvNS_16Flash_fwd_paramsE)
        /*083c*/ 	.word	0x00000000


	//----- nvinfo : EIATTR_MIN_STACK_SIZE
	.align		4
.L_362:
        /*0840*/ 	.byte	0x04, 0x12
        /*0842*/ 	.short	(.L_364 - .L_363)
	.align		4
.L_363:
        /*0844*/ 	.word	index@(_ZN5flash24flash_fwd_splitkv_kernelI23Flash_fwd_kernel_traitsILi192ELi64ELi64ELi4ELb0ELb0EN7cutlass6half_tE19Flash_kernel_traitsILi192ELi64ELi64ELi4ES3_EELb0ELb0ELb1ELb0ELb0ELb0ELb0ELb1EEEvNS_16Flash_fwd_paramsE)
        /*0848*/ 	.word	0x00000000


	//----- nvinfo : EIATTR_MIN_STACK_SIZE
	.align		4
.L_364:
        /*084c*/ 	.byte	0x04, 0x12
        /*084e*/ 	.short	(.L_366 - .L_365)
	.align		4
.L_365:
        /*0850*/ 	.word	index@(_ZN5flash24flash_fwd_splitkv_kernelI23Flash_fwd_kernel_traitsILi192ELi64ELi64ELi4ELb0ELb0EN7cutlass6half_tE19Flash_kernel_traitsILi192ELi64ELi64ELi4ES3_EELb0ELb0ELb1ELb0ELb0ELb1ELb0ELb1EEEvNS_16Flash_fwd_paramsE)
        /*0854*/ 	.word	0x00000000


	//----- nvinfo : EIATTR_MIN_STACK_SIZE
	.align		4
.L_366:
        /*0858*/ 	.byte	0x04, 0x12
        /*085a*/ 	.short	(.L_368 - .L_367)
	.align		4
.L_367:
        /*085c*/ 	.word	index@(_ZN5flash24flash_fwd_splitkv_kernelI23Flash_fwd_kernel_traitsILi192ELi64ELi64ELi4ELb0ELb0EN7cutlass6half_tE19Flash_kernel_traitsILi192ELi64ELi64ELi4ES3_EELb0ELb0ELb0ELb0ELb1ELb0ELb1ELb0EEEvNS_16Flash_fwd_paramsE)
        /*0860*/ 	.word	0x00000000


	//----- nvinfo : EIATTR_MIN_STACK_SIZE
	.align		4
.L_368:
        /*0864*/ 	.byte	0x04, 0x12
        /*0866*/ 	.short	(.L_370 - .L_369)
	.align		4
.L_369:
        /*0868*/ 	.word	index@(_ZN5flash24flash_fwd_splitkv_kernelI23Flash_fwd_kernel_traitsILi192ELi64ELi64ELi4ELb0ELb0EN7cutlass6half_tE19Flash_kernel_traitsILi192ELi64ELi64ELi4ES3_EELb0ELb0ELb0ELb0ELb1ELb1ELb1ELb0EEEvNS_16Flash_fwd_paramsE)
        /*086c*/ 	.word	0x00000000


	//----- nvinfo : EIATTR_MIN_STACK_SIZE
	.align		4
.L_370:
        /*0870*/ 	.byte	0x04, 0x12
        /*0872*/ 	.short	(.L_372 - .L_371)
	.align		4
.L_371:
        /*0874*/ 	.word	index@(_ZN5flash24flash_fwd_splitkv_kernelI23Flash_fwd_kernel_traitsILi192ELi64ELi64ELi4ELb0ELb0EN7cutlass6half_tE19Flash_kernel_traitsILi192ELi64ELi64ELi4ES3_EELb0ELb0ELb1ELb0ELb0ELb0ELb1ELb0EEEvNS_16Flash_fwd_paramsE)
        /*0878*/ 	.word	0x00000000


	//----- nvinfo : EIATTR_MIN_STACK_SIZE
	.align		4
.L_372:
        /*087c*/ 	.byte	0x04, 0x12
        /*087e*/ 	.short	(.L_374 - .L_373)
	.align		4
.L_373:
        /*0880*/ 	.word	index@(_ZN5flash24flash_fwd_splitkv_kernelI23Flash_fwd_kernel_traitsILi192ELi64ELi64ELi4ELb0ELb0EN7cutlass6half_tE19Flash_kernel_traitsILi192ELi64ELi64ELi4ES3_EELb0ELb0ELb1ELb0ELb0ELb1ELb1ELb0EEEvNS_16Flash_fwd_paramsE)
        /*0884*/ 	.word	0x00000000


	//----- nvinfo : EIATTR_MIN_STACK_SIZE
	.align		4
.L_374:
        /*0888*/ 	.byte	0x04, 0x12
        /*088a*/ 	.short	(.L_376 - .L_375)
	.align		4
.L_375:
        /*088c*/ 	.word	index@(_ZN5flash24flash_fwd_splitkv_kernelI23Flash_fwd_kernel_traitsILi192ELi64ELi64ELi4ELb0ELb0EN7cutlass6half_tE19Flash_kernel_traitsILi192ELi64ELi64ELi4ES3_EELb0ELb0ELb0ELb0ELb1ELb0ELb1ELb1EEEvNS_16Flash_fwd_paramsE)
        /*0890*/ 	.word	0x00000000


	//----- nvinfo : EIATTR_MIN_STACK_SIZE
	.align		4
.L_376:
        /*0894*/ 	.byte	0x04, 0x12
        /*0896*/ 	.short	(.L_378 - .L_377)
	.align		4
.L_377:
        /*0898*/ 	.word	index@(_ZN5flash24flash_fwd_splitkv_kernelI23Flash_fwd_kernel_traitsILi192ELi64ELi64ELi4ELb0ELb0EN7cutlass6half_tE19Flash_kernel_traitsILi192ELi64ELi64ELi4ES3_EELb0ELb0ELb0ELb0ELb1ELb1ELb1ELb1EEEvNS_16Flash_fwd_paramsE)
        /*089c*/ 	.word	0x00000000


	//----- nvinfo : EIATTR_MIN_STACK_SIZE
	.align		4
.L_378:
        /*08a0*/ 	.byte	0x04, 0x12
        /*08a2*/ 	.short	(.L_380 - .L_379)
	.align		4
.L_379:
        /*08a4*/ 	.word	index@(_ZN5flash24flash_fwd_splitkv_kernelI23Flash_fwd_kernel_traitsILi192ELi64ELi64ELi4ELb0ELb0EN7cutlass6half_tE19Flash_kernel_traitsILi192ELi64ELi64ELi4ES3_EELb0ELb0ELb1ELb0ELb0ELb0ELb1ELb1EEEvNS_16Flash_fwd_paramsE)
        /*08a8*/ 	.word	0x00000000


	//----- nvinfo : EIATTR_MIN_STACK_SIZE
	.align		4
.L_380:
        /*08ac*/ 	.byte	0x04, 0x12
        /*08ae*/ 	.short	(.L_382 - .L_381)
	.align		4
.L_381:
        /*08b0*/ 	.word	index@(_ZN5flash24flash_fwd_splitkv_kernelI23Flash_fwd_kernel_traitsILi192ELi64ELi64ELi4ELb0ELb0EN7cutlass6half_tE19Flash_kernel_traitsILi192ELi64ELi64ELi4ES3_EELb0ELb0ELb1ELb0ELb0ELb1ELb1ELb1EEEvNS_16Flash_fwd_paramsE)
        /*08b4*/ 	.word	0x00000000


	//----- nvinfo : EIATTR_MIN_STACK_SIZE
	.align		4
.L_382:
        /*08b8*/ 	.byte	0x04, 0x12
        /*08ba*/ 	.short	(.L_384 - .L_383)
	.align		4
.L_383:
        /*08bc*/ 	.word	index@(_ZN5flash24flash_fwd_splitkv_kernelI23Flash_fwd_kernel_traitsILi192ELi64ELi64ELi4ELb0ELb0EN7cutlass6half_tE19Flash_kernel_traitsILi192ELi64ELi64ELi4ES3_EELb0ELb1ELb0ELb0ELb1ELb0ELb0ELb0EEEvNS_16Flash_fwd_paramsE)
        /*08c0*/ 	.word	0x00000000


	//----- nvinfo : EIATTR_MIN_STACK_SIZE
	.align		4
.L_384:
        /*08c4*/ 	.byte	0x04, 0x12
        /*08c6*/ 	.short	(.L_386 - .L_385)
	.align		4
.L_385:
        /*08c8*/ 	.word	index@(_ZN5flash24flash_fwd_splitkv_kernelI23Flash_fwd_kernel_traitsILi192ELi64ELi64ELi4ELb0ELb0EN7cutlass6half_tE19Flash_kernel_traitsILi192ELi64ELi64ELi4ES3_EELb0ELb1ELb0ELb0ELb1ELb1ELb0ELb0EEEvNS_16Flash_fwd_paramsE)
        /*08cc*/ 	.word	0x00000000


	//----- nvinfo : EIATTR_MIN_STACK_SIZE
	.align		4
.L_386:
        /*08d0*/ 	.byte	0x04, 0x12
        /*08d2*/ 	.short	(.L_388 - .L_387)
	.align		4
.L_387:
        /*08d4*/ 	.word	index@(_ZN5flash24flash_fwd_splitkv_kernelI23Flash_fwd_kernel_traitsILi192ELi64ELi64ELi4ELb0ELb0EN7cutlass6half_tE19Flash_kernel_traitsILi192ELi64ELi64ELi4ES3_EELb0ELb1ELb1ELb0ELb0ELb0ELb0ELb0EEEvNS_16Flash_fwd_paramsE)
        /*08d8*/ 	.word	0x00000000


	//----- nvinfo : EIATTR_MIN_STACK_SIZE
	.align		4
.L_388:
        /*08dc*/ 	.byte	0x04, 0x12
        /*08de*/ 	.short	(.L_390 - .L_389)
	.align		4
.L_389:
        /*08e0*/ 	.word	index@(_ZN5flash24flash_fwd_splitkv_kernelI23Flash_fwd_kernel_traitsILi192ELi64ELi64ELi4ELb0ELb0EN7cutlass6half_tE19Flash_kernel_traitsILi192ELi64ELi64ELi4ES3_EELb0ELb1ELb1ELb0ELb0ELb1ELb0ELb0EEEvNS_16Flash_fwd_paramsE)
        /*08e4*/ 	.word	0x00000000


	//----- nvinfo : EIATTR_MIN_STACK_SIZE
	.align		4
.L_390:
        /*08e8*/ 	.byte	0x04, 0x12
        /*08ea*/ 	.short	(.L_392 - .L_391)
	.align		4
.L_391:
        /*08ec*/ 	.word	index@(_ZN5flash24flash_fwd_splitkv_kernelI23Flash_fwd_kernel_traitsILi192ELi64ELi64ELi4ELb0ELb0EN7cutlass6half_tE19Flash_kernel_traitsILi192ELi64ELi64ELi4ES3_EELb0ELb1ELb0ELb0ELb1ELb0ELb0ELb1EEEvNS_16Flash_fwd_paramsE)
        /*08f0*/ 	.word	0x00000000


	//----- nvinfo : EIATTR_MIN_STACK_SIZE
	.align		4
.L_392:
        /*08f4*/ 	.byte	0x04, 0x12
        /*08f6*/ 	.short	(.L_394 - .L_393)
	.align		4
.L_393:
        /*08f8*/ 	.word	index@(_ZN5flash24flash_fwd_splitkv_kernelI23Flash_fwd_kernel_traitsILi192ELi64ELi64ELi4ELb0ELb0EN7cutlass6half_tE19Flash_kernel_traitsILi192ELi64ELi64ELi4ES3_EELb0ELb1ELb0ELb0ELb1ELb1ELb0ELb1EEEvNS_16Flash_fwd_paramsE)
        /*08fc*/ 	.word	0x00000000


	//----- nvinfo : EIATTR_MIN_STACK_SIZE
	.align		4
.L_394:
        /*0900*/ 	.byte	0x04, 0x12
        /*0902*/ 	.short	(.L_396 - .L_395)
	.align		4
.L_395:
        /*0904*/ 	.word	index@(_ZN5flash24flash_fwd_splitkv_kernelI23Flash_fwd_kernel_traitsILi192ELi64ELi64ELi4ELb0ELb0EN7cutlass6half_tE19Flash_kernel_traitsILi192ELi64ELi64ELi4ES3_EELb0ELb1ELb1ELb0ELb0ELb0ELb0ELb1EEEvNS_16Flash_fwd_paramsE)
        /*0908*/ 	.word	0x00000000


	//----- nvinfo : EIATTR_MIN_STACK_SIZE
	.align		4
.L_396:
        /*090c*/ 	.byte	0x04, 0x12
        /*090e*/ 	.short	(.L_398 - .L_397)
	.align		4
.L_397:
        /*0910*/ 	.word	index@(_ZN5flash24flash_fwd_splitkv_kernelI23Flash_fwd_kernel_traitsILi192ELi64ELi64ELi4ELb0ELb0EN7cutlass6half_tE19Flash_kernel_traitsILi192ELi64ELi64ELi4ES3_EELb0ELb1ELb1ELb0ELb0ELb1ELb0ELb1EEEvNS_16Flash_fwd_paramsE)
        /*0914*/ 	.word	0x00000000


	//----- nvinfo : EIATTR_MIN_STACK_SIZE
	.align		4
.L_398:
        /*0918*/ 	.byte	0x04, 0x12
        /*091a*/ 	.short	(.L_400 - .L_399)
	.align		4
.L_399:
        /*091c*/ 	.word	index@(_ZN5flash24flash_fwd_splitkv_kernelI23Flash_fwd_kernel_traitsILi192ELi64ELi64ELi4ELb0ELb0EN7cutlass6half_tE19Flash_kernel_traitsILi192ELi64ELi64ELi4ES3_EELb0ELb1ELb0ELb0ELb1ELb0ELb1ELb0EEEvNS_16Flash_fwd_paramsE)
        /*0920*/ 	.word	0x00000000


	//----- nvinfo : EIATTR_MIN_STACK_SIZE
	.align		4
.L_400:
        /*0924*/ 	.byte	0x04, 0x12
        /*0926*/ 	.short	(.L_402 - .L_401)
	.align		4
.L_401:
        /*0928*/ 	.word	index@(_ZN5flash24flash_fwd_splitkv_kernelI23Flash_fwd_kernel_traitsILi192ELi64ELi64ELi4ELb0ELb0EN7cutlass6half_tE19Flash_kernel_traitsILi192ELi64ELi64ELi4ES3_EELb0ELb1ELb0ELb0ELb1ELb1ELb1ELb0EEEvNS_16Flash_fwd_paramsE)
        /*092c*/ 	.word	0x00000000


	//----- nvinfo : EIATTR_MIN_STACK_SIZE
	.align		4
.L_402:
        /*0930*/ 	.byte	0x04, 0x12
        /*0932*/ 	.short	(.L_404 - .L_403)
	.align		4
.L_403:
        /*0934*/ 	.word	index@(_ZN5flash24flash_fwd_splitkv_kernelI23Flash_fwd_kernel_traitsILi192ELi64ELi64ELi4ELb0ELb0EN7cutlass6half_tE19Flash_kernel_traitsILi192ELi64ELi64ELi4ES3_EELb0ELb1ELb1ELb0ELb0ELb0ELb1ELb0EEEvNS_16Flash_fwd_paramsE)
        /*0938*/ 	.word	0x00000000


	//----- nvinfo : EIATTR_MIN_STACK_SIZE
	.align		4
.L_404:
        /*093c*/ 	.byte	0x04, 0x12
        /*093e*/ 	.short	(.L_406 - .L_405)
	.align		4
.L_405:
        /*0940*/ 	.word	index@(_ZN5flash24flash_fwd_splitkv_kernelI23Flash_fwd_kernel_traitsILi192ELi64ELi64ELi4ELb0ELb0EN7cutlass6half_tE19Flash_kernel_traitsILi192ELi64ELi64ELi4ES3_EELb0ELb1ELb1ELb0ELb0ELb1ELb1ELb0EEEvNS_16Flash_fwd_paramsE)
        /*0944*/ 	.word	0x00000000


	//----- nvinfo : EIATTR_MIN_STACK_SIZE
	.align		4
.L_406:
        /*0948*/ 	.byte	0x04, 0x12
        /*094a*/ 	.short	(.L_408 - .L_407)
	.align		4
.L_407:
        /*094c*/ 	.word	index@(_ZN5flash24flash_fwd_splitkv_kernelI23Flash_fwd_kernel_traitsILi192ELi64ELi64ELi4ELb0ELb0EN7cutlass6half_tE19Flash_kernel_traitsILi192ELi64ELi64ELi4ES3_EELb0ELb1ELb0ELb0ELb1ELb0ELb1ELb1EEEvNS_16Flash_fwd_paramsE)
        /*0950*/ 	.word	0x00000000


	//----- nvinfo : EIATTR_MIN_STACK_SIZE
	.align		4
.L_408:
        /*0954*/ 	.byte	0x04, 0x12
        /*0956*/ 	.short	(.L_410 - .L_409)
	.align		4
.L_409:
        /*0958*/ 	.word	index@(_ZN5flash24flash_fwd_splitkv_kernelI23Flash_fwd_kernel_traitsILi192ELi64ELi64ELi4ELb0ELb0EN7cutlass6half_tE19Flash_kernel_traitsILi192ELi64ELi64ELi4ES3_EELb0ELb1ELb0ELb0ELb1ELb1ELb1ELb1EEEvNS_16Flash_fwd_paramsE)
        /*095c*/ 	.word	0x00000000


	//----- nvinfo : EIATTR_MIN_STACK_SIZE
	.align		4
.L_410:
        /*0960*/ 	.byte	0x04, 0x12
        /*0962*/ 	.short	(.L_412 - .L_411)
	.align		4
.L_411:
        /*0964*/ 	.word	index@(_ZN5flash24flash_fwd_splitkv_kernelI23Flash_fwd_kernel_traitsILi192ELi64ELi64ELi4ELb0ELb0EN7cutlass6half_tE19Flash_kernel_traitsILi192ELi64ELi64ELi4ES3_EELb0ELb1ELb1ELb0ELb0ELb0ELb1ELb1EEEvNS_16Flash_fwd_paramsE)
        /*0968*/ 	.word	0x00000000


	//----- nvinfo : EIATTR_MIN_STACK_SIZE
	.align		4
.L_412:
        /*096c*/ 	.byte	0x04, 0x12
        /*096e*/ 	.short	(.L_414 - .L_413)
	.align		4
.L_413:
        /*0970*/ 	.word	index@(_ZN5flash24flash_fwd_splitkv_kernelI23Flash_fwd_kernel_traitsILi192ELi64ELi64ELi4ELb0ELb0EN7cutlass6half_tE19Flash_kernel_traitsILi192ELi64ELi64ELi4ES3_EELb0ELb1ELb1ELb0ELb0ELb1ELb1ELb1EEEvNS_16Flash_fwd_paramsE)
        /*0974*/ 	.word	0x00000000
.L_414:


//--------------------- .nv.info._ZN5flash32flash_fwd_splitkv_combine_kernelI23Flash_fwd_kernel_traitsILi192ELi64ELi64ELi4ELb0ELb0EN7cutlass6half_tE19Flash_kernel_traitsILi192ELi64ELi64ELi4ES3_EELi8ELi7ELb0EEEvNS_16Flash_fwd_paramsE --------------------------
	.section	.nv.info._ZN5flash32flash_fwd_splitkv_combine_kernelI23Flash_fwd_kernel_traitsILi192ELi64ELi64ELi4ELb0ELb0EN7cutlass6half_tE19Flash_kernel_traitsILi192ELi64ELi64ELi4ES3_EELi8ELi7ELb0EEEvNS_16Flash_fwd_paramsE,"",@"SHT_CUDA_INFO"
	.sectionflags	@""
	.align	4


	//----- nvinfo : EIATTR_CUDA_API_VERSION
	.align		4
        /*0000*/ 	.byte	0x04, 0x37
        /*0002*/ 	.short	(.L_416 - .L_415)
.L_415:
        /*0004*/ 	.word	0x00000082


	//----- nvinfo : EIATTR_SW2861232_WAR
	.align		4
.L_416:
        /*0008*/ 	.byte	0x01, 0x35
	.zero		2


	//----- nvinfo : EIATTR_PARAM_CBANK
	.align		4
        /*000c*/ 	.byte	0x04, 0x0a
        /*000e*/ 	.short	(.L_418 - .L_417)
	.align		4
.L_417:
        /*0010*/ 	.word	index@(.nv.constant0._ZN5flash32flash_fwd_splitkv_combine_kernelI23Flash_fwd_kernel_traitsILi192ELi64ELi64ELi4ELb0ELb0EN7cutlass6half_tE19Flash_kernel_traitsILi192ELi64ELi64ELi4ES3_EELi8ELi7ELb0EEEvNS_16Flash_fwd_paramsE)
        /*0014*/ 	.short	0x0160
        /*0016*/ 	.short	0x01d0


	//----- nvinfo : EIATTR_CBANK_PARAM_SIZE
	.align		4
.L_418:
        /*0018*/ 	.byte	0x03, 0x19
        /*001a*/ 	.short	0x01d0


	//----- nvinfo : EIATTR_KPARAM_INFO
	.align		4
        /*001c*/ 	.byte	0x04, 0x17
        /*001e*/ 	.short	(.L_420 - .L_419)
.L_419:
        /*0020*/ 	.word	0x00000000
        /*0024*/ 	.short	0x0000
        /*0026*/ 	.short	0x0000
        /*0028*/ 	.byte	0x00, 0xf0, 0x41, 0x07


	//----- nvinfo : EIATTR_MAXREG_COUNT
	.align		4
.L_420:
        /*002c*/ 	.byte	0x03, 0x1b
        /*002e*/ 	.short	0x00ff


	//----- nvinfo : EIATTR_NUM_BARRIERS
	.align		4
        /*0030*/ 	.byte	0x02, 0x4c
        /*0032*/ 	.byte	0x01
	.zero		1


	//----- nvinfo : EIATTR_MERCURY_ISA_VERSION
	.align		4
        /*0034*/ 	.byte	0x03, 0x5f
        /*0036*/ 	.short	0x0000


	//----- nvinfo : EIATTR_COOP_GROUP_MASK_REGIDS
	.align		4
        /*0038*/ 	.byte	0x04, 0x29
        /*003a*/ 	.short	(.L_422 - .L_421)


	//   ....[0]....
.L_421:
        /*003c*/ 	.word	0xffffffff


	//   ....[1]....
        /*0040*/ 	.word	0xffffffff


	//   ....[2]....
        /*0044*/ 	.word	0xffffffff


	//   ....[3]....
        /*0048*/ 	.word	0xffffffff


	//   ....[4]....
        /*004c*/ 	.word	0xffffffff


	//   ....[5]....
        /*0050*/ 	.word	0xffffffff


	//   ....[6]....
        /*0054*/ 	.word	0xffffffff


	//   ....[7]....
        /*0058*/ 	.word	0xffffffff


	//----- nvinfo : EIATTR_COOP_GROUP_INSTR_OFFSETS
	.align		4
.L_422:
        /*005c*/ 	.byte	0x04, 0x28
        /*005e*/ 	.short	(.L_424 - .L_423)


	//   ....[0]....
.L_423:
        /*0060*/ 	.word	0x00001fc0


	//   ....[1]....
        /*0064*/ 	.word	0x00001fe0


	//   ....[2]....
        /*0068*/ 	.word	0x00002000


	//   ....[3]....
        /*006c*/ 	.word	0x00002020


	//   ....[4]....
        /*0070*/ 	.word	0x00002290


	//   ....[5]....
        /*0074*/ 	.word	0x000022f0


	//   ....[6]....
        /*0078*/ 	.word	0x000023b0


	//   ....[7]....
        /*007c*/ 	.word	0x00002490


	//----- nvinfo : EIATTR_EXIT_INSTR_OFFSETS
	.align		4
.L_424:
        /*0080*/ 	.byte	0x04, 0x1c
        /*0082*/ 	.short	(.L_426 - .L_425)


	//   ....[0]....
.L_425:
        /*0084*/ 	.word	0x00004cd0


	//   ....[1]....
        /*0088*/ 	.word	0x000051f0


	//   ....[2]....
        /*008c*/ 	.word	0x00005250


	//----- nvinfo : EIATTR_CRS_STACK_SIZE
	.align		4
.L_426:
        /*0090*/ 	.byte	0x04, 0x1e
        /*0092*/ 	.short	(.L_428 - .L_427)
.L_427:
        /*0094*/ 	.word	0x00000000
.L_428:


//--------------------- .nv.info._ZN5flash32flash_fwd_splitkv_combine_kernelI23Flash_fwd_kernel_traitsILi192ELi64ELi64ELi4ELb0ELb0EN7cutlass6half_tE19Flash_kernel_traitsILi192ELi64ELi64ELi4ES3_EELi8ELi6ELb0EEEvNS_16Flash_fwd_paramsE --------------------------
	.section	.nv.info._ZN5flash32flash_fwd_splitkv_combine_kernelI23Flash_fwd_kernel_traitsILi192ELi64ELi64ELi4ELb0ELb0EN7cutlass6half_tE19Flash_kernel_traitsILi192ELi64ELi64ELi4ES3_EELi8ELi6ELb0EEEvNS_16Flash_fwd_paramsE,"",@"SHT_CUDA_INFO"
	.sectionflags	@""
	.align	4


	//----- nvinfo : EIATTR_CUDA_API_VERSION
	.align		4
        /*0000*/ 	.byte	0x04, 0x37
        /*0002*/ 	.short	(.L_430 - .L_429)
.L_429:
        /*0004*/ 	.word	0x00000082


	//----- nvinfo : EIATTR_SW2861232_WAR
	.align		4
.L_430:
        /*0008*/ 	.byte	0x01, 0x35
	.zero		2


	//----- nvinfo : EIATTR_PARAM_CBANK
	.align		4
        /*000c*/ 	.byte	0x04, 0x0a
        /*000e*/ 	.short	(.L_432 - .L_431)
	.align		4
.L_431:
        /*0010*/ 	.word	index@(.nv.constant0._ZN5flash32flash_fwd_splitkv_combine_kernelI23Flash_fwd_kernel_traitsILi192ELi64ELi64ELi4ELb0ELb0EN7cutlass6half_tE19Flash_kernel_traitsILi192ELi64ELi64ELi4ES3_EELi8ELi6ELb0EEEvNS_16Flash_fwd_paramsE)
        /*0014*/ 	.short	0x0160
        /*0016*/ 	.short	0x01d0


	//----- nvinfo : EIATTR_CBANK_PARAM_SIZE
	.align		4
.L_432:
        /*0018*/ 	.byte	0x03, 0x19
        /*001a*/ 	.short	0x01d0


	//----- nvinfo : EIATTR_KPARAM_INFO
	.align		4
        /*001c*/ 	.byte	0x04, 0x17
        /*001e*/ 	.short	(.L_434 - .L_433)
.L_433:
        /*0020*/ 	.word	0x00000000
        /*0024*/ 	.short	0x0000
        /*0026*/ 	.short	0x0000
        /*0028*/ 	.byte	0x00, 0xf0, 0x41, 0x07


	//----- nvinfo : EIATTR_MAXREG_COUNT
	.align		4
.L_434:
        /*002c*/ 	.byte	0x03, 0x1b
        /*002e*/ 	.short	0x00ff


	//----- nvinfo : EIATTR_NUM_BARRIERS
	.align		4
        /*0030*/ 	.byte	0x02, 0x4c
        /*0032*/ 	.byte	0x01
	.zero		1


	//----- nvinfo : EIATTR_MERCURY_ISA_VERSION
	.align		4
        /*0034*/ 	.byte	0x03, 0x5f
        /*0036*/ 	.short	0x0000


	//----- nvinfo : EIATTR_COOP_GROUP_MASK_REGIDS
	.align		4
        /*0038*/ 	.byte	0x04, 0x29
        /*003a*/ 	.short	(.L_436 - .L_435)


	//   ....[0]....
.L_435:
        /*003c*/ 	.word	0xffffffff


	//   ....[1]....
        /*0040*/ 	.word	0xffffffff


	//   ....[2]....
        /*0044*/ 	.word	0xffffffff


	//   ....[3]....
        /*0048*/ 	.word	0xffffffff


	//   ....[4]....
        /*004c*/ 	.word	0xffffffff


	//   ....[5]....
        /*0050*/ 	.word	0xffffffff


	//   ....[6]....
        /*0054*/ 	.word	0xffffffff


	//   ....[7]....
        /*0058*/ 	.word	0xffffffff


	//----- nvinfo : EIATTR_COOP_GROUP_INSTR_OFFSETS
	.align		4
.L_436:
        /*005c*/ 	.byte	0x04, 0x28
        /*005e*/ 	.short	(.L_438 - .L_437)


	//   ....[0]....
.L_437:
        /*0060*/ 	.word	0x00001aa0


	//   ....[1]....
        /*0064*/ 	.word	0x00001ac0


	//   ....[2]....
        /*0068*/ 	.word	0x00001ae0


	//   ....[3]....
        /*006c*/ 	.word	0x00001b00


	//   ....[4]....
        /*0070*/ 	.word	0x00001c60


	//   ....[5]....
        /*0074*/ 	.word	0x00001cd0


	//   ....[6]....
        /*0078*/ 	.word	0x00001dc0


	//   ....[7]....
        /*007c*/ 	.word	0x00001e90


	//----- nvinfo : EIATTR_EXIT_INSTR_OFFSETS
	.align		4
.L_438:
        /*0080*/ 	.byte	0x04, 0x1c
        /*0082*/ 	.short	(.L_440 - .L_439)


	//   ....[0]....
.L_439:
        /*0084*/ 	.word	0x00004470


	//   ....[1]....
        /*0088*/ 	.word	0x00004990


	//   ....[2]....
        /*008c*/ 	.word	0x000049f0


	//----- nvinfo : EIATTR_CRS_STACK_SIZE
	.align		4
.L_440:
        /*0090*/ 	.byte	0x04, 0x1e
        /*0092*/ 	.short	(.L_442 - .L_441)
.L_441:
        /*0094*/ 	.word	0x00000000
.L_442:


//--------------------- .nv.info._ZN5flash32flash_fwd_splitkv_combine_kernelI23Flash_fwd_kernel_traitsILi192ELi64ELi64ELi4ELb0ELb0EN7cutlass6half_tE19Flash_kernel_traitsILi192ELi64ELi64ELi4ES3_EELi8ELi5ELb0EEEvNS_16Flash_fwd_paramsE --------------------------
	.section	.nv.info._ZN5flash32flash_fwd_splitkv_combine_kernelI23Flash_fwd_kernel_traitsILi192ELi64ELi64ELi4ELb0ELb0EN7cutlass6half_tE19Flash_kernel_traitsILi192ELi64ELi64ELi4ES3_EELi8ELi5ELb0EEEvNS_16Flash_fwd_paramsE,"",@"SHT_CUDA_INFO"
	.sectionflags	@""
	.align	4


	//----- nvinfo : EIATTR_CUDA_API_VERSION
	.align		4
        /*0000*/ 	.byte	0x04, 0x37
        /*0002*/ 	.short	(.L_444 - .L_443)
.L_443:
        /*0004*/ 	.word	0x00000082


	//----- nvinfo : EIATTR_SW2861232_WAR
	.align		4
.L_444:
        /*0008*/ 	.byte	0x01, 0x35
	.zero		2


	//----- nvinfo : EIATTR_PARAM_CBANK
	.align		4
        /*000c*/ 	.byte	0x04, 0x0a
        /*000e*/ 	.short	(.L_446 - .L_445)
	.align		4
.L_445:
        /*0010*/ 	.word	index@(.nv.constant0._ZN5flash32flash_fwd_splitkv_combine_kernelI23Flash_fwd_kernel_traitsILi192ELi64ELi64ELi4ELb0ELb0EN7cutlass6half_tE19Flash_kernel_traitsILi192ELi64ELi64ELi4ES3_EELi8ELi5ELb0EEEvNS_16Flash_fwd_paramsE)
        /*0014*/ 	.short	0x0160
        /*0016*/ 	.short	0x01d0


	//----- nvinfo : EIATTR_CBANK_PARAM_SIZE
	.align		4
.L_446:
        /*0018*/ 	.byte	0x03, 0x19
        /*001a*/ 	.short	0x01d0


	//----- nvinfo : EIATTR_KPARAM_INFO
	.align		4
        /*001c*/ 	.byte	0x04, 0x17
        /*001e*/ 	.short	(.L_448 - .L_447)
.L_447:
        /*0020*/ 	.word	0x00000000
        /*0024*/ 	.short	0x0000
        /*0026*/ 	.short	0x0000
        /*0028*/ 	.byte	0x00, 0xf0, 0x41, 0x07


	//----- nvinfo : EIATTR_MAXREG_COUNT
	.align		4
.L_448:
        /*002c*/ 	.byte	0x03, 0x1b
        /*002e*/ 	.short	0x00ff


	//----- nvinfo : EIATTR_NUM_BARRIERS
	.align		4
        /*0030*/ 	.byte	0x02, 0x4c
        /*0032*/ 	.byte	0x01
	.zero		1


	//----- nvinfo : EIATTR_MERCURY_ISA_VERSION
	.align		4
        /*0034*/ 	.byte	0x03, 0x5f
        /*0036*/ 	.short	0x0000


	//----- nvinfo : EIATTR_COOP_GROUP_MASK_REGIDS
	.align		4
        /*0038*/ 	.byte	0x04, 0x29
        /*003a*/ 	.short	(.L_450 - .L_449)


	//   ....[0]....
.L_449:
        /*003c*/ 	.word	0xffffffff


	//   ....[1]....
        /*0040*/ 	.word	0xffffffff


	//   ....[2]....
        /*0044*/ 	.word	0xffffffff


	//   ....[3]....
        /*0048*/ 	.word	0xffffffff


	//   ....[4]....
        /*004c*/ 	.word	0xffffffff


	//   ....[5]....
        /*0050*/ 	.word	0xffffffff


	//   ....[6]....
        /*0054*/ 	.word	0xffffffff


	//   ....[7]....
        /*0058*/ 	.word	0xffffffff


	//----- nvinfo : EIATTR_COOP_GROUP_INSTR_OFFSETS
	.align		4
.L_450:
        /*005c*/ 	.byte	0x04, 0x28
        /*005e*/ 	.short	(.L_452 - .L_451)


	//   ....[0]....
.L_451:
        /*0060*/ 	.word	0x00001720


	//   ....[1]....
        /*0064*/ 	.word	0x00001740


	//   ....[2]....
        /*0068*/ 	.word	0x00001770


	//   ....[3]....
        /*006c*/ 	.word	0x000017f0


	//   ....[4]....
        /*0070*/ 	.word	0x00001980


	//   ....[5]....
        /*0074*/ 	.word	0x00001a30


	//   ....[6]....
        /*0078*/ 	.word	0x00001b10


	//   ....[7]....
        /*007c*/ 	.word	0x00001c30


	//----- nvinfo : EIATTR_EXIT_INSTR_OFFSETS
	.align		4
.L_452:
        /*0080*/ 	.byte	0x04, 0x1c
        /*0082*/ 	.short	(.L_454 - .L_453)


	//   ....[0]....
.L_453:
        /*0084*/ 	.word	0x00004120


	//   ....[1]....
        /*0088*/ 	.word	0x00004640


	//   ....[2]....
        /*008c*/ 	.word	0x000046a0


	//----- nvinfo : EIATTR_CRS_STACK_SIZE
	.align		4
.L_454:
        /*0090*/ 	.byte	0x04, 0x1e
        /*0092*/ 	.short	(.L_456 - .L_455)
.L_455:
        /*0094*/ 	.word	0x00000000
.L_456:


//--------------------- .nv.info._ZN5flash32flash_fwd_splitkv_combine_kernelI23Flash_fwd_kernel_traitsILi192ELi64ELi64ELi4ELb0ELb0EN7cutlass6half_tE19Flash_kernel_traitsILi192ELi64ELi64ELi4ES3_EELi8ELi4ELb0EEEvNS_16Flash_fwd_paramsE --------------------------
	.section	.nv.info._ZN5flash32flash_fwd_splitkv_combine_kernelI23Flash_fwd_kernel_traitsILi192ELi64ELi64ELi4ELb0ELb0EN7cutlass6half_tE19Flash_kernel_traitsILi192ELi64ELi64ELi4ES3_EELi8ELi4ELb0EEEvNS_16Flash_fwd_paramsE,"",@"SHT_CUDA_INFO"
	.sectionflags	@""
	.align	4


	//----- nvinfo : EIATTR_CUDA_API_VERSION
	.align		4
        /*0000*/ 	.byte	0x04, 0x37
        /*0002*/ 	.short	(.L_458 - .L_457)
.L_457:
        /*0004*/ 	.word	0x00000082


	//----- nvinfo : EIATTR_SW2861232_WAR
	.align		4
.L_458:
        /*0008*/ 	.byte	0x01, 0x35
	.zero		2


	//----- nvinfo : EIATTR_PARAM_CBANK
	.align		4
        /*000c*/ 	.byte	0x04, 0x0a
        /*000e*/ 	.short	(.L_460 - .L_459)
	.align		4
.L_459:
        /*0010*/ 	.word	index@(.nv.constant0._ZN5flash32flash_fwd_splitkv_combine_kernelI23Flash_fwd_kernel_traitsILi192ELi64ELi64ELi4ELb0ELb0EN7cutlass6half_tE19Flash_kernel_traitsILi192ELi64ELi64ELi4ES3_EELi8ELi4ELb0EEEvNS_16Flash_fwd_paramsE)
        /*0014*/ 	.short	0x0160
        /*0016*/ 	.short	0x01d0


	//----- nvinfo : EIATTR_CBANK_PARAM_SIZE
	.align		4
.L_460:
        /*0018*/ 	.byte	0x03, 0x19
        /*001a*/ 	.short	0x01d0


	//----- nvinfo : EIATTR_KPARAM_INFO
	.align		4
        /*001c*/ 	.byte	0x04, 0x17
        /*001e*/ 	.short	(.L_462 - .L_461)
.L_461:
        /*0020*/ 	.word	0x00000000
        /*0024*/ 	.short	0x0000
        /*0026*/ 	.short	0x0000
        /*0028*/ 	.byte	0x00, 0xf0, 0x41, 0x07


	//----- nvinfo : EIATTR_MAXREG_COUNT
	.align		4
.L_462:
        /*002c*/ 	.byte	0x03, 0x1b
        /*002e*/ 	.short	0x00ff


	//----- nvinfo : EIATTR_NUM_BARRIERS
	.align		4
        /*0030*/ 	.byte	0x02, 0x4c
        /*0032*/ 	.byte	0x01
	.zero		1


	//----- nvinfo : EIATTR_MERCURY_ISA_VERSION
	.align		4
        /*0034*/ 	.byte	0x03, 0x5f
        /*0036*/ 	.short	0x0000


	//----- nvinfo : EIATTR_COOP_GROUP_MASK_REGIDS
	.align		4
        /*0038*/ 	.byte	0x04, 0x29
        /*003a*/ 	.short	(.L_464 - .L_463)


	//   ....[0]....
.L_463:
        /*003c*/ 	.word	0xffffffff


	//   ....[1]....
        /*0040*/ 	.word	0xffffffff


	//   ....[2]....
        /*0044*/ 	.word	0xffffffff


	//   ....[3]....
        /*0048*/ 	.word	0xffffffff


	//   ....[4]....
        /*004c*/ 	.word	0xffffffff


	//   ....[5]....
        /*0050*/ 	.word	0xffffffff


	//   ....[6]....
        /*0054*/ 	.word	0xffffffff


	//   ....[7]....
        /*0058*/ 	.word	0xffffffff


	//----- nvinfo : EIATTR_COOP_GROUP_INSTR_OFFSETS
	.align		4
.L_464:
        /*005c*/ 	.byte	0x04, 0x28
        /*005e*/ 	.short	(.L_466 - .L_465)


	//   ....[0]....
.L_465:
        /*0060*/ 	.word	0x00001c20


	//   ....[1]....
        /*0064*/ 	.word	0x00001c40


	//   ....[2]....
        /*0068*/ 	.word	0x00001c60


	//   ....[3]....
        /*006c*/ 	.word	0x00001c80


	//   ....[4]....
        /*0070*/ 	.word	0x00001cf0


	//   ....[5]....
        /*0074*/ 	.word	0x00001d20


	//   ....[6]....
        /*0078*/ 	.word	0x00001d40


	//   ....[7]....
        /*007c*/ 	.word	0x00001d60


	//----- nvinfo : EIATTR_EXIT_INSTR_OFFSETS
	.align		4
.L_466:
        /*0080*/ 	.byte	0x04, 0x1c
        /*0082*/ 	.short	(.L_468 - .L_467)


	//   ....[0]....
.L_467:
        /*0084*/ 	.word	0x00004070


	//   ....[1]....
        /*0088*/ 	.word	0x00004590


	//   ....[2]....
        /*008c*/ 	.word	0x000045f0


	//----- nvinfo : EIATTR_CRS_STACK_SIZE
	.align		4
.L_468:
        /*0090*/ 	.byte	0x04, 0x1e
        /*0092*/ 	.short	(.L_470 - .L_469)
.L_469:
        /*0094*/ 	.word	0x00000000
.L_470:


//--------------------- .nv.info._ZN5flash32flash_fwd_splitkv_combine_kernelI23Flash_fwd_kernel_traitsILi192ELi64ELi64ELi4ELb0ELb0EN7cutlass6half_tE19Flash_kernel_traitsILi192ELi64ELi64ELi4ES3_EELi8ELi3ELb0EEEvNS_16Flash_fwd_paramsE --------------------------
	.section	.nv.info._ZN5flash32flash_fwd_splitkv_combine_kernelI23Flash_fwd_kernel_traitsILi192ELi64ELi64ELi4ELb0ELb0EN7cutlass6half_tE19Flash_kernel_traitsILi192ELi64ELi64ELi4ES3_EELi8ELi3ELb0EEEvNS_16Flash_fwd_paramsE,"",@"SHT_CUDA_INFO"
	.sectionflags	@""
	.align	4


	//----- nvinfo : EIATTR_CUDA_API_VERSION
	.align		4
        /*0000*/ 	.byte	0x04, 0x37
        /*0002*/ 	.short	(.L_472 - .L_471)
.L_471:
        /*0004*/ 	.word	0x00000082


	//----- nvinfo : EIATTR_SW2861232_WAR
	.align		4
.L_472:
        /*0008*/ 	.byte	0x01, 0x35
	.zero		2


	//----- nvinfo : EIATTR_PARAM_CBANK
	.align		4
        /*000c*/ 	.byte	0x04, 0x0a
        /*000e*/ 	.short	(.L_474 - .L_473)
	.align		4
.L_473:
        /*0010*/ 	.word	index@(.nv.constant0._ZN5flash32flash_fwd_splitkv_combine_kernelI23Flash_fwd_kernel_traitsILi192ELi64ELi64ELi4ELb0ELb0EN7cutlass6half_tE19Flash_kernel_traitsILi192ELi64ELi64ELi4ES3_EELi8ELi3ELb0EEEvNS_16Flash_fwd_paramsE)
        /*0014*/ 	.short	0x0160
        /*0016*/ 	.short	0x01d0


	//----- nvinfo : EIATTR_CBANK_PARAM_SIZE
	.align		4
.L_474:
        /*0018*/ 	.byte	0x03, 0x19
        /*001a*/ 	.short	0x01d0


	//----- nvinfo : EIATTR_KPARAM_INFO
	.align		4
        /*001c*/ 	.byte	0x04, 0x17
        /*001e*/ 	.short	(.L_476 - .L_475)
.L_475:
        /*0020*/ 	.word	0x00000000
        /*0024*/ 	.short	0x0000
        /*0026*/ 	.short	0x0000
        /*0028*/ 	.byte	0x00, 0xf0, 0x41, 0x07


	//----- nvinfo : EIATTR_MAXREG_COUNT
	.align		4
.L_476:
        /*002c*/ 	.byte	0x03, 0x1b
        /*002e*/ 	.short	0x00ff


	//----- nvinfo : EIATTR_NUM_BARRIERS
	.align		4
        /*0030*/ 	.byte	0x02, 0x4c
        /*0032*/ 	.byte	0x01
	.zero		1


	//----- nvinfo : EIATTR_MERCURY_ISA_VERSION
	.align		4
        /*0034*/ 	.byte	0x03, 0x5f
        /*0036*/ 	.short	0x0000


	//----- nvinfo : EIATTR_COOP_GROUP_MASK_REGIDS
	.align		4
        /*0038*/ 	.byte	0x04, 0x29
        /*003a*/ 	.short	(.L_478 - .L_477)


	//   ....[0]....
.L_477:
        /*003c*/ 	.word	0xffffffff


	//   ....[1]....
        /*0040*/ 	.word	0xffffffff


	//   ....[2]....
        /*0044*/ 	.word	0xffffffff


	//   ....[3]....
        /*0048*/ 	.word	0xffffffff


	//   ....[4]....
        /*004c*/ 	.word	0xffffffff


	//   ....[5]....
        /*0050*/ 	.word	0xffffffff


	//----- nvinfo : EIATTR_COOP_GROUP_INSTR_OFFSETS
	.align		4
.L_478:
        /*0054*/ 	.byte	0x04, 0x28
        /*0056*/ 	.short	(.L_480 - .L_479)


	//   ....[0]....
.L_479:
        /*0058*/ 	.word	0x00001c00


	//   ....[1]....
        /*005c*/ 	.word	0x00001c20


	//   ....[2]....
        /*0060*/ 	.word	0x00001c50


	//   ....[3]....
        /*0064*/ 	.word	0x00001cc0


	//   ....[4]....
        /*0068*/ 	.word	0x00001ce0


	//   ....[5]....
        /*006c*/ 	.word	0x00001d00


	//----- nvinfo : EIATTR_EXIT_INSTR_OFFSETS
	.align		4
.L_480:
        /*0070*/ 	.byte	0x04, 0x1c
        /*0072*/ 	.short	(.L_482 - .L_481)


	//   ....[0]....
.L_481:
        /*0074*/ 	.word	0x00004030


	//   ....[1]....
        /*0078*/ 	.word	0x00004550


	//   ....[2]....
        /*007c*/ 	.word	0x000045b0


	//----- nvinfo : EIATTR_CRS_STACK_SIZE
	.align		4
.L_482:
        /*0080*/ 	.byte	0x04, 0x1e
        /*0082*/ 	.short	(.L_484 - .L_483)
.L_483:
        /*0084*/ 	.word	0x00000000
.L_484:


//--------------------- .nv.info._ZN5flash32flash_fwd_splitkv_combine_kernelI23Flash_fwd_kernel_traitsILi192ELi64ELi64ELi4ELb0ELb0EN7cutlass6half_tE19Flash_kernel_traitsILi192ELi64ELi64ELi4ES3_EELi8ELi2ELb0EEEvNS_16Flash_fwd_paramsE --------------------------
	.section	.nv.info._ZN5flash32flash_fwd_splitkv_combine_kernelI23Flash_fwd_kernel_traitsILi192ELi64ELi64ELi4ELb0ELb0EN7cutlass6half_tE19Flash_kernel_traitsILi192ELi64ELi64ELi4ES3_EELi8ELi2ELb0EEEvNS_16Flash_fwd_paramsE,"",@"SHT_CUDA_INFO"
	.sectionflags	@""
	.align	4


	//----- nvinfo : EIATTR_CUDA_API_VERSION
	.align		4
        /*0000*/ 	.byte	0x04, 0x37
        /*0002*/ 	.short	(.L_486 - .L_485)
.L_485:
        /*0004*/ 	.word	0x00000082


	//----- nvinfo : EIATTR_SW2861232_WAR
	.align		4
.L_486:
        /*0008*/ 	.byte	0x01, 0x35
	.zero		2


	//----- nvinfo : EIATTR_PARAM_CBANK
	.align		4
        /*000c*/ 	.byte	0x04, 0x0a
        /*000e*/ 	.short	(.L_488 - .L_487)
	.align		4
.L_487:
        /*0010*/ 	.word	index@(.nv.constant0._ZN5flash32flash_fwd_splitkv_combine_kernelI23Flash_fwd_kernel_traitsILi192ELi64ELi64ELi4ELb0ELb0EN7cutlass6half_tE19Flash_kernel_traitsILi192ELi64ELi64ELi4ES3_EELi8ELi2ELb0EEEvNS_16Flash_fwd_paramsE)
        /*0014*/ 	.short	0x0160
        /*0016*/ 	.short	0x01d0


	//----- nvinfo : EIATTR_CBANK_PARAM_SIZE
	.align		4
.L_488:
        /*0018*/ 	.byte	0x03, 0x19
        /*001a*/ 	.short	0x01d0


	//----- nvinfo : EIATTR_KPARAM_INFO
	.align		4
        /*001c*/ 	.byte	0x04, 0x17
        /*001e*/ 	.short	(.L_490 - .L_489)
.L_489:
        /*0020*/ 	.word	0x00000000
        /*0024*/ 	.short	0x0000
        /*0026*/ 	.short	0x0000
        /*0028*/ 	.byte	0x00, 0xf0, 0x41, 0x07


	//----- nvinfo : EIATTR_MAXREG_COUNT
	.align		4
.L_490:
        /*002c*/ 	.byte	0x03, 0x1b
        /*002e*/ 	.short	0x00ff


	//----- nvinfo : EIATTR_NUM_BARRIERS
	.align		4
        /*0030*/ 	.byte	0x02, 0x4c
        /*0032*/ 	.byte	0x01
	.zero		1


	//----- nvinfo : EIATTR_MERCURY_ISA_VERSION
	.align		4
        /*0034*/ 	.byte	0x03, 0x5f
        /*0036*/ 	.short	0x0000


	//----- nvinfo : EIATTR_COOP_GROUP_MASK_REGIDS
	.align		4
        /*0038*/ 	.byte	0x04, 0x29
        /*003a*/ 	.short	(.L_492 - .L_491)


	//   ....[0]....
.L_491:
        /*003c*/ 	.word	0xffffffff


	//   ....[1]....
        /*0040*/ 	.word	0xffffffff


	//   ....[2]....
        /*0044*/ 	.word	0xffffffff


	//   ....[3]....
        /*0048*/ 	.word	0xffffffff


	//----- nvinfo : EIATTR_COOP_GROUP_INSTR_OFFSETS
	.align		4
.L_492:
        /*004c*/ 	.byte	0x04, 0x28
        /*004e*/ 	.short	(.L_494 - .L_493)


	//   ....[0]....
.L_493:
        /*0050*/ 	.word	0x00001c20


	//   ....[1]....
        /*0054*/ 	.word	0x00001c40


	//   ....[2]....
        /*0058*/ 	.word	0x00001cb0


	//   ....[3]....
        /*005c*/ 	.word	0x00001cd0


	//----- nvinfo : EIATTR_EXIT_INSTR_OFFSETS
	.align		4
.L_494:
        /*0060*/ 	.byte	0x04, 0x1c
        /*0062*/ 	.short	(.L_496 - .L_495)


	//   ....[0]....
.L_495:
        /*0064*/ 	.word	0x00004000


	//   ....[1]....
        /*0068*/ 	.word	0x00004520


	//   ....[2]....
        /*006c*/ 	.word	0x00004580


	//----- nvinfo : EIATTR_CRS_STACK_SIZE
	.align		4
.L_496:
        /*0070*/ 	.byte	0x04, 0x1e
        /*0072*/ 	.short	(.L_498 - .L_497)
.L_497:
        /*0074*/ 	.word	0x00000000
.L_498:


//--------------------- .nv.info._ZN5flash32flash_fwd_splitkv_combine_kernelI23Flash_fwd_kernel_traitsILi192ELi64ELi64ELi4ELb0ELb0EN7cutlass6half_tE19Flash_kernel_traitsILi192ELi64ELi64ELi4ES3_EELi8ELi1ELb0EEEvNS_16Flash_fwd_paramsE --------------------------
	.section	.nv.info._ZN5flash32flash_fwd_splitkv_combine_kernelI23Flash_fwd_kernel_traitsILi192ELi64ELi64ELi4ELb0ELb0EN7cutlass6half_tE19Flash_kernel_traitsILi192ELi64ELi64ELi4ES3_EELi8ELi1ELb0EEEvNS_16Flash_fwd_paramsE,"",@"SHT_CUDA_INFO"
	.sectionflags	@""
	.align	4


	//----- nvinfo : EIATTR_CUDA_API_VERSION
	.align		4
        /*0000*/ 	.byte	0x04, 0x37
        /*0002*/ 	.short	(.L_500 - .L_499)
.L_499:
        /*0004*/ 	.word	0x00000082


	//----- nvinfo : EIATTR_SW2861232_WAR
	.align		4
.L_500:
        /*0008*/ 	.byte	0x01, 0x35
	.zero		2


	//----- nvinfo : EIATTR_PARAM_CBANK
	.align		4
        /*000c*/ 	.byte	0x04, 0x0a
        /*000e*/ 	.short	(.L_502 - .L_501)
	.align		4
.L_501:
        /*0010*/ 	.word	index@(.nv.constant0._ZN5flash32flash_fwd_splitkv_combine_kernelI23Flash_fwd_kernel_traitsILi192ELi64ELi64ELi4ELb0ELb0EN7cutlass6half_tE19Flash_kernel_traitsILi192ELi64ELi64ELi4ES3_EELi8ELi1ELb0EEEvNS_16Flash_fwd_paramsE)
        /*0014*/ 	.short	0x0160
        /*0016*/ 	.short	0x01d0


	//----- nvinfo : EIATTR_CBANK_PARAM_SIZE
	.align		4
.L_502:
        /*0018*/ 	.byte	0x03, 0x19
        /*001a*/ 	.short	0x01d0


	//----- nvinfo : EIATTR_KPARAM_INFO
	.align		4
        /*001c*/ 	.byte	0x04, 0x17
        /*001e*/ 	.short	(.L_504 - .L_503)
.L_503:
        /*0020*/ 	.word	0x00000000
        /*0024*/ 	.short	0x0000
        /*0026*/ 	.short	0x0000
        /*0028*/ 	.byte	0x00, 0xf0, 0x41, 0x07


	//----- nvinfo : EIATTR_MAXREG_COUNT
	.align		4
.L_504:
        /*002c*/ 	.byte	0x03, 0x1b
        /*002e*/ 	.short	0x00ff


	//----- nvinfo : EIATTR_NUM_BARRIERS
	.align		4
        /*0030*/ 	.byte	0x02, 0x4c
        /*0032*/ 	.byte	0x01
	.zero		1


	//----- nvinfo : EIATTR_MERCURY_ISA_VERSION
	.align		4
        /*0034*/ 	.byte	0x03, 0x5f
        /*0036*/ 	.short	0x0000


	//----- nvinfo : EIATTR_COOP_GROUP_MASK_REGIDS
	.align		4
        /*0038*/ 	.byte	0x04, 0x29
        /*003a*/ 	.short	(.L_506 - .L_505)


	//   ....[0]....
.L_505:
        /*003c*/ 	.word	0xffffffff


	//   ....[1]....
        /*0040*/ 	.word	0xffffffff


	//----- nvinfo : EIATTR_COOP_GROUP_INSTR_OFFSETS
	.align		4
.L_506:
        /*0044*/ 	.byte	0x04, 0x28
        /*0046*/ 	.short	(.L_508 - .L_507)


	//   ....[0]....
.L_507:
        /*0048*/ 	.word	0x00001c60


	//   ....[1]....
        /*004c*/ 	.word	0x00001cd0


	//----- nvinfo : EIATTR_EXIT_INSTR_OFFSETS
	.align		4
.L_508:
        /*0050*/ 	.byte	0x04, 0x1c
        /*0052*/ 	.short	(.L_510 - .L_509)


	//   ....[0]....
.L_509:
        /*0054*/ 	.word	0x00004020


	//   ....[1]....
        /*0058*/ 	.word	0x00004540


	//   ....[2]....
        /*005c*/ 	.word	0x000045a0


	//----- nvinfo : EIATTR_CRS_STACK_SIZE
	.align		4
.L_510:
        /*0060*/ 	.byte	0x04, 0x1e
        /*0062*/ 	.short	(.L_512 - .L_511)
.L_511:
        /*0064*/ 	.word	0x00000000
.L_512:


//--------------------- .nv.info._ZN5flash32flash_fwd_splitkv_combine_kernelI23Flash_fwd_kernel_traitsILi192ELi64ELi64ELi4ELb0ELb0EN7cutlass6half_tE19Flash_kernel_traitsILi192ELi64ELi64ELi4ES3_EELi8ELi7ELb1EEEvNS_16Flash_fwd_paramsE --------------------------
	.section	.nv.info._ZN5flash32flash_fwd_splitkv_combine_kernelI23Flash_fwd_kernel_traitsILi192ELi64ELi64ELi4ELb0ELb0EN7cutlass6half_tE19Flash_kernel_traitsILi192ELi64ELi64ELi4ES3_EELi8ELi7ELb1EEEvNS_16Flash_fwd_paramsE,"",@"SHT_CUDA_INFO"
	.sectionflags	@""
	.align	4


	//----- nvinfo : EIATTR_CUDA_API_VERSION
	.align		4
        /*0000*/ 	.byte	0x04, 0x37
        /*0002*/ 	.short	(.L_514 - .L_513)
.L_513:
        /*0004*/ 	.word	0x00000082


	//----- nvinfo : EIATTR_SW2861232_WAR
	.align		4
.L_514:
        /*0008*/ 	.byte	0x01, 0x35
	.zero		2


	//----- nvinfo : EIATTR_PARAM_CBANK
	.align		4
        /*000c*/ 	.byte	0x04, 0x0a
        /*000e*/ 	.short	(.L_516 - .L_515)
	.align		4
.L_515:
        /*0010*/ 	.word	index@(.nv.constant0._ZN5flash32flash_fwd_splitkv_combine_kernelI23Flash_fwd_kernel_traitsILi192ELi64ELi64ELi4ELb0ELb0EN7cutlass6half_tE19Flash_kernel_traitsILi192ELi64ELi64ELi4ES3_EELi8ELi7ELb1EEEvNS_16Flash_fwd_paramsE)
        /*0014*/ 	.short	0x0160
        /*0016*/ 	.short	0x01d0


	//----- nvinfo : EIATTR_CBANK_PARAM_SIZE
	.align		4
.L_516:
        /*0018*/ 	.byte	0x03, 0x19
        /*001a*/ 	.short	0x01d0


	//----- nvinfo : EIATTR_KPARAM_INFO
	.align		4
        /*001c*/ 	.byte	0x04, 0x17
        /*001e*/ 	.short	(.L_518 - .L_517)
.L_517:
        /*0020*/ 	.word	0x00000000
        /*0024*/ 	.short	0x0000
        /*0026*/ 	.short	0x0000
        /*0028*/ 	.byte	0x00, 0xf0, 0x41, 0x07


	//----- nvinfo : EIATTR_MAXREG_COUNT
	.align		4
.L_518:
        /*002c*/ 	.byte	0x03, 0x1b
        /*002e*/ 	.short	0x00ff


	//----- nvinfo : EIATTR_NUM_BARRIERS
	.align		4
        /*0030*/ 	.byte	0x02, 0x4c
        /*0032*/ 	.byte	0x01
	.zero		1


	//----- nvinfo : EIATTR_MERCURY_ISA_VERSION
	.align		4
        /*0034*/ 	.byte	0x03, 0x5f
        /*0036*/ 	.short	0x0000


	//----- nvinfo : EIATTR_COOP_GROUP_MASK_REGIDS
	.align		4
        /*0038*/ 	.byte	0x04, 0x29
        /*003a*/ 	.short	(.L_520 - .L_519)


	//   ....[0]....
.L_519:
        /*003c*/ 	.word	0xffffffff


	//   ....[1]....
        /*0040*/ 	.word	0xffffffff


	//   ....[2]....
        /*0044*/ 	.word	0xffffffff


	//   ....[3]....
        /*0048*/ 	.word	0xffffffff


	//   ....[4]....
        /*004c*/ 	.word	0xffffffff


	//   ....[5]....
        /*0050*/ 	.word	0xffffffff


	//   ....[6]....
        /*0054*/ 	.word	0xffffffff


	//   ....[7]....
        /*0058*/ 	.word	0xffffffff


	//----- nvinfo : EIATTR_COOP_GROUP_INSTR_OFFSETS
	.align		4
.L_520:
        /*005c*/ 	.byte	0x04, 0x28
        /*005e*/ 	.short	(.L_522 - .L_521)


	//   ....[0]....
.L_521:
        /*0060*/ 	.word	0x00001fc0


	//   ....[1]....
        /*0064*/ 	.word	0x00001fe0


	//   ....[2]....
        /*0068*/ 	.word	0x00002000


	//   ....[3]....
        /*006c*/ 	.word	0x00002020


	//   ....[4]....
        /*0070*/ 	.word	0x00002290


	//   ....[5]....
        /*0074*/ 	.word	0x000022f0


	//   ....[6]....
        /*0078*/ 	.word	0x000023b0


	//   ....[7]....
        /*007c*/ 	.word	0x00002490


	//----- nvinfo : EIATTR_EXIT_INSTR_OFFSETS
	.align		4
.L_522:
        /*0080*/ 	.byte	0x04, 0x1c
        /*0082*/ 	.short	(.L_524 - .L_523)


	//   ....[0]....
.L_523:
        /*0084*/ 	.word	0x000053a0


	//   ....[1]....
        /*0088*/ 	.word	0x00005900


	//----- nvinfo : EIATTR_CRS_STACK_SIZE
	.align		4
.L_524:
        /*008c*/ 	.byte	0x04, 0x1e
        /*008e*/ 	.short	(.L_526 - .L_525)
.L_525:
        /*0090*/ 	.word	0x00000000
.L_526:


//--------------------- .nv.info._ZN5flash32flash_fwd_splitkv_combine_kernelI23Flash_fwd_kernel_traitsILi192ELi64ELi64ELi4ELb0ELb0EN7cutlass6half_tE19Flash_kernel_traitsILi192ELi64ELi64ELi4ES3_EELi8ELi6ELb1EEEvNS_16Flash_fwd_paramsE --------------------------
	.section	.nv.info._ZN5flash32flash_fwd_splitkv_combine_kernelI23Flash_fwd_kernel_traitsILi192ELi64ELi64ELi4ELb0ELb0EN7cutlass6half_tE19Flash_kernel_traitsILi192ELi64ELi64ELi4ES3_EELi8ELi6ELb1EEEvNS_16Flash_fwd_paramsE,"",@"SHT_CUDA_INFO"
	.sectionflags	@""
	.align	4


	//----- nvinfo : EIATTR_CUDA_API_VERSION
	.align		4
        /*0000*/ 	.byte	0x04, 0x37
        /*0002*/ 	.short	(.L_528 - .L_527)
.L_527:
        /*0004*/ 	.word	0x00000082


	//----- nvinfo : EIATTR_SW2861232_WAR
	.align		4
.L_528:
        /*0008*/ 	.byte	0x01, 0x35
	.zero		2


	//----- nvinfo : EIATTR_PARAM_CBANK
	.align		4
        /*000c*/ 	.byte	0x04, 0x0a
        /*000e*/ 	.short	(.L_530 - .L_529)
	.align		4
.L_529:
        /*0010*/ 	.word	index@(.nv.constant0._ZN5flash32flash_fwd_splitkv_combine_kernelI23Flash_fwd_kernel_traitsILi192ELi64ELi64ELi4ELb0ELb0EN7cutlass6half_tE19Flash_kernel_traitsILi192ELi64ELi64ELi4ES3_EELi8ELi6ELb1EEEvNS_16Flash_fwd_paramsE)
        /*0014*/ 	.short	0x0160
        /*0016*/ 	.short	0x01d0


	//----- nvinfo : EIATTR_CBANK_PARAM_SIZE
	.align		4
.L_530:
        /*0018*/ 	.byte	0x03, 0x19
        /*001a*/ 	.short	0x01d0


	//----- nvinfo : EIATTR_KPARAM_INFO
	.align		4
        /*001c*/ 	.byte	0x04, 0x17
        /*001e*/ 	.short	(.L_532 - .L_531)
.L_531:
        /*0020*/ 	.word	0x00000000
        /*0024*/ 	.short	0x0000
        /*0026*/ 	.short	0x0000
        /*0028*/ 	.byte	0x00, 0xf0, 0x41, 0x07


	//----- nvinfo : EIATTR_MAXREG_COUNT
	.align		4
.L_532:
        /*002c*/ 	.byte	0x03, 0x1b
        /*002e*/ 	.short	0x00ff


	//----- nvinfo : EIATTR_NUM_BARRIERS
	.align		4
        /*0030*/ 	.byte	0x02, 0x4c
        /*0032*/ 	.byte	0x01
	.zero		1


	//----- nvinfo : EIATTR_MERCURY_ISA_VERSION
	.align		4
        /*0034*/ 	.byte	0x03, 0x5f
        /*0036*/ 	.short	0x0000


	//----- nvinfo : EIATTR_COOP_GROUP_MASK_REGIDS
	.align		4
        /*0038*/ 	.byte	0x04, 0x29
        /*003a*/ 	.short	(.L_534 - .L_533)


	//   ....[0]....
.L_533:
        /*003c*/ 	.word	0xffffffff


	//   ....[1]....
        /*0040*/ 	.word	0xffffffff


	//   ....[2]....
        /*0044*/ 	.word	0xffffffff


	//   ....[3]....
        /*0048*/ 	.word	0xffffffff


	//   ....[4]....
        /*004c*/ 	.word	0xffffffff


	//   ....[5]....
        /*0050*/ 	.word	0xffffffff


	//   ....[6]....
        /*0054*/ 	.word	0xffffffff


	//   ....[7]....
        /*0058*/ 	.word	0xffffffff


	//----- nvinfo : EIATTR_COOP_GROUP_INSTR_OFFSETS
	.align		4
.L_534:
        /*005c*/ 	.byte	0x04, 0x28
        /*005e*/ 	.short	(.L_536 - .L_535)


	//   ....[0]....
.L_535:
        /*0060*/ 	.word	0x00001aa0


	//   ....[1]....
        /*0064*/ 	.word	0x00001ac0


	//   ....[2]....
        /*0068*/ 	.word	0x00001ae0


	//   ....[3]....
        /*006c*/ 	.word	0x00001b00


	//   ....[4]....
        /*0070*/ 	.word	0x00001c60


	//   ....[5]....
        /*0074*/ 	.word	0x00001cd0


	//   ....[6]....
        /*0078*/ 	.word	0x00001dc0


	//   ....[7]....
        /*007c*/ 	.word	0x00001e90


	//----- nvinfo : EIATTR_EXIT_INSTR_OFFSETS
	.align		4
.L_536:
        /*0080*/ 	.byte	0x04, 0x1c
        /*0082*/ 	.short	(.L_538 - .L_537)


	//   ....[0]....
.L_537:
        /*0084*/ 	.word	0x00004b50


	//   ....[1]....
        /*0088*/ 	.word	0x000050b0


	//----- nvinfo : EIATTR_CRS_STACK_SIZE
	.align		4
.L_538:
        /*008c*/ 	.byte	0x04, 0x1e
        /*008e*/ 	.short	(.L_540 - .L_539)
.L_539:
        /*0090*/ 	.word	0x00000000
.L_540:


//--------------------- .nv.info._ZN5flash32flash_fwd_splitkv_combine_kernelI23Flash_fwd_kernel_traitsILi192ELi64ELi64ELi4ELb0ELb0EN7cutlass6half_tE19Flash_kernel_traitsILi192ELi64ELi64ELi4ES3_EELi8ELi5ELb1EEEvNS_16Flash_fwd_paramsE --------------------------
	.section	.nv.info._ZN5flash32flash_fwd_splitkv_combine_kernelI23Flash_fwd_kernel_traitsILi192ELi64ELi64ELi4ELb0ELb0EN7cutlass6half_tE19Flash_kernel_traitsILi192ELi64ELi64ELi4ES3_EELi8ELi5ELb1EEEvNS_16Flash_fwd_paramsE,"",@"SHT_CUDA_INFO"
	.sectionflags	@""
	.align	4


	//----- nvinfo : EIATTR_CUDA_API_VERSION
	.align		4
        /*0000*/ 	.byte	0x04, 0x37
        /*0002*/ 	.short	(.L_542 - .L_541)
.L_541:
        /*0004*/ 	.word	0x00000082


	//----- nvinfo : EIATTR_SW2861232_WAR
	.align		4
.L_542:
        /*0008*/ 	.byte	0x01, 0x35
	.zero		2


	//----- nvinfo : EIATTR_PARAM_CBANK
	.align		4
        /*000c*/ 	.byte	0x04, 0x0a
        /*000e*/ 	.short	(.L_544 - .L_543)
	.align		4
.L_543:
        /*0010*/ 	.word	index@(.nv.constant0._ZN5flash32flash_fwd_splitkv_combine_kernelI23Flash_fwd_kernel_traitsILi192ELi64ELi64ELi4ELb0ELb0EN7cutlass6half_tE19Flash_kernel_traitsILi192ELi64ELi64ELi4ES3_EELi8ELi5ELb1EEEvNS_16Flash_fwd_paramsE)
        /*0014*/ 	.short	0x0160
        /*0016*/ 	.short	0x01d0


	//----- nvinfo : EIATTR_CBANK_PARAM_SIZE
	.align		4
.L_544:
        /*0018*/ 	.byte	0x03, 0x19
        /*001a*/ 	.short	0x01d0


	//----- nvinfo : EIATTR_KPARAM_INFO
	.align		4
        /*001c*/ 	.byte	0x04, 0x17
        /*001e*/ 	.short	(.L_546 - .L_545)
.L_545:
        /*0020*/ 	.word	0x00000000
        /*0024*/ 	.short	0x0000
        /*0026*/ 	.short	0x0000
        /*0028*/ 	.byte	0x00, 0xf0, 0x41, 0x07


	//----- nvinfo : EIATTR_MAXREG_COUNT
	.align		4
.L_546:
        /*002c*/ 	.byte	0x03, 0x1b
        /*002e*/ 	.short	0x00ff


	//----- nvinfo : EIATTR_NUM_BARRIERS
	.align		4
        /*0030*/ 	.byte	0x02, 0x4c
        /*0032*/ 	.byte	0x01
	.zero		1


	//----- nvinfo : EIATTR_MERCURY_ISA_VERSION
	.align		4
        /*0034*/ 	.byte	0x03, 0x5f
        /*0036*/ 	.short	0x0000


	//----- nvinfo : EIATTR_COOP_GROUP_MASK_REGIDS
	.align		4
        /*0038*/ 	.byte	0x04, 0x29
        /*003a*/ 	.short	(.L_548 - .L_547)


	//   ....[0]....
.L_547:
        /*003c*/ 	.word	0xffffffff


	//   ....[1]....
        /*0040*/ 	.word	0xffffffff


	//   ....[2]....
        /*0044*/ 	.word	0xffffffff


	//   ....[3]....
        /*0048*/ 	.word	0xffffffff


	//   ....[4]....
        /*004c*/ 	.word	0xffffffff


	//   ....[5]....
        /*0050*/ 	.word	0xffffffff


	//   ....[6]....
        /*0054*/ 	.word	0xffffffff


	//   ....[7]....
        /*0058*/ 	.word	0xffffffff


	//----- nvinfo : EIATTR_COOP_GROUP_INSTR_OFFSETS
	.align		4
.L_548:
        /*005c*/ 	.byte	0x04, 0x28
        /*005e*/ 	.short	(.L_550 - .L_549)


	//   ....[0]....
.L_549:
        /*0060*/ 	.word	0x00001720


	//   ....[1]....
        /*0064*/ 	.word	0x00001740


	//   ....[2]....
        /*0068*/ 	.word	0x00001770


	//   ....[3]....
        /*006c*/ 	.word	0x000017f0


	//   ....[4]....
        /*0070*/ 	.word	0x00001980


	//   ....[5]....
        /*0074*/ 	.word	0x00001a30


	//   ....[6]....
        /*0078*/ 	.word	0x00001b10


	//   ....[7]....
        /*007c*/ 	.word	0x00001c30


	//----- nvinfo : EIATTR_EXIT_INSTR_OFFSETS
	.align		4
.L_550:
        /*0080*/ 	.byte	0x04, 0x1c
        /*0082*/ 	.short	(.L_552 - .L_551)


	//   ....[0]....
.L_551:
        /*0084*/ 	.word	0x00004800


	//   ....[1]....
        /*0088*/ 	.word	0x00004d60


	//----- nvinfo : EIATTR_CRS_STACK_SIZE
	.align		4
.L_552:
        /*008c*/ 	.byte	0x04, 0x1e
        /*008e*/ 	.short	(.L_554 - .L_553)
.L_553:
        /*0090*/ 	.word	0x00000000
.L_554:


//--------------------- .nv.info._ZN5flash32flash_fwd_splitkv_combine_kernelI23Flash_fwd_kernel_traitsILi192ELi64ELi64ELi4ELb0ELb0EN7cutlass6half_tE19Flash_kernel_traitsILi192ELi64ELi64ELi4ES3_EELi8ELi4ELb1EEEvNS_16Flash_fwd_paramsE --------------------------
	.section	.nv.info._ZN5flash32flash_fwd_splitkv_combine_kernelI23Flash_fwd_kernel_traitsILi192ELi64ELi64ELi4ELb0ELb0EN7cutlass6half_tE19Flash_kernel_traitsILi192ELi64ELi64ELi4ES3_EELi8ELi4ELb1EEEvNS_16Flash_fwd_paramsE,"",@"SHT_CUDA_INFO"
	.sectionflags	@""
	.align	4


	//----- nvinfo : EIATTR_CUDA_API_VERSION
	.align		4
        /*0000*/ 	.byte	0x04, 0x37
        /*0002*/ 	.short	(.L_556 - .L_555)
.L_555:
        /*0004*/ 	.word	0x00000082


	//----- nvinfo : EIATTR_SW2861232_WAR
	.align		4
.L_556:
        /*0008*/ 	.byte	0x01, 0x35
	.zero		2


	//----- nvinfo : EIATTR_PARAM_CBANK
	.align		4
        /*000c*/ 	.byte	0x04, 0x0a
        /*000e*/ 	.short	(.L_558 - .L_557)
	.align		4
.L_557:
        /*0010*/ 	.word	index@(.nv.constant0._ZN5flash32flash_fwd_splitkv_combine_kernelI23Flash_fwd_kernel_traitsILi192ELi64ELi64ELi4ELb0ELb0EN7cutlass6half_tE19Flash_kernel_traitsILi192ELi64ELi64ELi4ES3_EELi8ELi4ELb1EEEvNS_16Flash_fwd_paramsE)
        /*0014*/ 	.short	0x0160
        /*0016*/ 	.short	0x01d0


	//----- nvinfo : EIATTR_CBANK_PARAM_SIZE
	.align		4
.L_558:
        /*0018*/ 	.byte	0x03, 0x19
        /*001a*/ 	.short	0x01d0


	//----- nvinfo : EIATTR_KPARAM_INFO
	.align		4
        /*001c*/ 	.byte	0x04, 0x17
        /*001e*/ 	.short	(.L_560 - .L_559)
.L_559:
        /*0020*/ 	.word	0x00000000
        /*0024*/ 	.short	0x0000
        /*0026*/ 	.short	0x0000
        /*0028*/ 	.byte	0x00, 0xf0, 0x41, 0x07


	//----- nvinfo : EIATTR_MAXREG_COUNT
	.align		4
.L_560:
        /*002c*/ 	.byte	0x03, 0x1b
        /*002e*/ 	.short	0x00ff


	//----- nvinfo : EIATTR_NUM_BARRIERS
	.align		4
        /*0030*/ 	.byte	0x02, 0x4c
        /*0032*/ 	.byte	0x01
	.zero		1


	//----- nvinfo : EIATTR_MERCURY_ISA_VERSION
	.align		4
        /*0034*/ 	.byte	0x03, 0x5f
        /*0036*/ 	.short	0x0000


	//----- nvinfo : EIATTR_COOP_GROUP_MASK_REGIDS
	.align		4
        /*0038*/ 	.byte	0x04, 0x29
        /*003a*/ 	.short	(.L_562 - .L_561)


	//   ....[0]....
.L_561:
        /*003c*/ 	.word	0xffffffff


	//   ....[1]....
        /*0040*/ 	.word	0xffffffff


	//   ....[2]....
        /*0044*/ 	.word	0xffffffff


	//   ....[3]....
        /*0048*/ 	.word	0xffffffff


	//   ....[4]....
        /*004c*/ 	.word	0xffffffff


	//   ....[5]....
        /*0050*/ 	.word	0xffffffff


	//   ....[6]....
        /*0054*/ 	.word	0xffffffff


	//   ....[7]....
        /*0058*/ 	.word	0xffffffff


	//----- nvinfo : EIATTR_COOP_GROUP_INSTR_OFFSETS
	.align		4
.L_562:
        /*005c*/ 	.byte	0x04, 0x28
        /*005e*/ 	.short	(.L_564 - .L_563)


	//   ....[0]....
.L_563:
        /*0060*/ 	.word	0x00001c70


	//   ....[1]....
        /*0064*/ 	.word	0x00001c90


	//   ....[2]....
        /*0068*/ 	.word	0x00001cb0


	//   ....[3]....
        /*006c*/ 	.word	0x00001cd0


	//   ....[4]....
        /*0070*/ 	.word	0x00001d40


	//   ....[5]....
        /*0074*/ 	.word	0x00001d70


	//   ....[6]....
        /*0078*/ 	.word	0x00001d90


	//   ....[7]....
        /*007c*/ 	.word	0x00001db0


	//----- nvinfo : EIATTR_EXIT_INSTR_OFFSETS
	.align		4
.L_564:
        /*0080*/ 	.byte	0x04, 0x1c
        /*0082*/ 	.short	(.L_566 - .L_565)


	//   ....[0]....
.L_565:
        /*0084*/ 	.word	0x000047c0


	//   ....[1]....
        /*0088*/ 	.word	0x00004d20


	//----- nvinfo : EIATTR_CRS_STACK_SIZE
	.align		4
.L_566:
        /*008c*/ 	.byte	0x04, 0x1e
        /*008e*/ 	.short	(.L_568 - .L_567)
.L_567:
        /*0090*/ 	.word	0x00000000
.L_568:


//--------------------- .nv.info._ZN5flash32flash_fwd_splitkv_combine_kernelI23Flash_fwd_kernel_traitsILi192ELi64ELi64ELi4ELb0ELb0EN7cutlass6half_tE19Flash_kernel_traitsILi192ELi64ELi64ELi4ES3_EELi8ELi3ELb1EEEvNS_16Flash_fwd_paramsE --------------------------
	.section	.nv.info._ZN5flash32flash_fwd_splitkv_combine_kernelI23Flash_fwd_kernel_traitsILi192ELi64ELi64ELi4ELb0ELb0EN7cutlass6half_tE19Flash_kernel_traitsILi192ELi64ELi64ELi4ES3_EELi8ELi3ELb1EEEvNS_16Flash_fwd_paramsE,"",@"SHT_CUDA_INFO"
	.sectionflags	@""
	.align	4


	//----- nvinfo : EIATTR_CUDA_API_VERSION
	.align		4
        /*0000*/ 	.byte	0x04, 0x37
        /*0002*/ 	.short	(.L_570 - .L_569)
.L_569:
        /*0004*/ 	.word	0x00000082


	//----- nvinfo : EIATTR_SW2861232_WAR
	.align		4
.L_570:
        /*0008*/ 	.byte	0x01, 0x35
	.zero		2


	//----- nvinfo : EIATTR_PARAM_CBANK
	.align		4
        /*000c*/ 	.byte	0x04, 0x0a
        /*000e*/ 	.short	(.L_572 - .L_571)
	.align		4
.L_571:
        /*0010*/ 	.word	index@(.nv.constant0._ZN5flash32flash_fwd_splitkv_combine_kernelI23Flash_fwd_kernel_traitsILi192ELi64ELi64ELi4ELb0ELb0EN7cutlass6half_tE19Flash_kernel_traitsILi192ELi64ELi64ELi4ES3_EELi8ELi3ELb1EEEvNS_16Flash_fwd_paramsE)
        /*0014*/ 	.short	0x0160
        /*0016*/ 	.short	0x01d0


	//----- nvinfo : EIATTR_CBANK_PARAM_SIZE
	.align		4
.L_572:
        /*0018*/ 	.byte	0x03, 0x19
        /*001a*/ 	.short	0x01d0


	//----- nvinfo : EIATTR_KPARAM_INFO
	.align		4
        /*001c*/ 	.byte	0x04, 0x17
        /*001e*/ 	.short	(.L_574 - .L_573)
.L_573:
        /*0020*/ 	.word	0x00000000
        /*0024*/ 	.short	0x0000
        /*0026*/ 	.short	0x0000
        /*0028*/ 	.byte	0x00, 0xf0, 0x41, 0x07


	//----- nvinfo : EIATTR_MAXREG_COUNT
	.align		4
.L_574:
        /*002c*/ 	.byte	0x03, 0x1b
        /*002e*/ 	.short	0x00ff


	//----- nvinfo : EIATTR_NUM_BARRIERS
	.align		4
        /*0030*/ 	.byte	0x02, 0x4c
        /*0032*/ 	.byte	0x01
	.zero		1


	//----- nvinfo : EIATTR_MERCURY_ISA_VERSION
	.align		4
        /*0034*/ 	.byte	0x03, 0x5f
        /*0036*/ 	.short	0x0000


	//----- nvinfo : EIATTR_COOP_GROUP_MASK_REGIDS
	.align		4
        /*0038*/ 	.byte	0x04, 0x29
        /*003a*/ 	.short	(.L_576 - .L_575)


	//   ....[0]....
.L_575:
        /*003c*/ 	.word	0xffffffff


	//   ....[1]....
        /*0040*/ 	.word	0xffffffff


	//   ....[2]....
        /*0044*/ 	.word	0xffffffff


	//   ....[3]....
        /*0048*/ 	.word	0xffffffff


	//   ....[4]....
        /*004c*/ 	.word	0xffffffff


	//   ....[5]....
        /*0050*/ 	.word	0xffffffff


	//----- nvinfo : EIATTR_COOP_GROUP_INSTR_OFFSETS
	.align		4
.L_576:
        /*0054*/ 	.byte	0x04, 0x28
        /*0056*/ 	.short	(.L_578 - .L_577)


	//   ....[0]....
.L_577:
        /*0058*/ 	.word	0x00001c30


	//   ....[1]....
        /*005c*/ 	.word	0x00001c50


	//   ....[2]....
        /*0060*/ 	.word	0x00001c70


	//   ....[3]....
        /*0064*/ 	.word	0x00001cf0


	//   ....[4]....
        /*0068*/ 	.word	0x00001d30


	//   ....[5]....
        /*006c*/ 	.word	0x00001d60


	//----- nvinfo : EIATTR_EXIT_INSTR_OFFSETS
	.align		4
.L_578:
        /*0070*/ 	.byte	0x04, 0x1c
        /*0072*/ 	.short	(.L_580 - .L_579)


	//   ....[0]....
.L_579:
        /*0074*/ 	.word	0x00004740


	//   ....[1]....
        /*0078*/ 	.word	0x00004ca0


	//----- nvinfo : EIATTR_CRS_STACK_SIZE
	.align		4
.L_580:
        /*007c*/ 	.byte	0x04, 0x1e
        /*007e*/ 	.short	(.L_582 - .L_581)
.L_581:
        /*0080*/ 	.word	0x00000000
.L_582:


//--------------------- .nv.info._ZN5flash32flash_fwd_splitkv_combine_kernelI23Flash_fwd_kernel_traitsILi192ELi64ELi64ELi4ELb0ELb0EN7cutlass6half_tE19Flash_kernel_traitsILi192ELi64ELi64ELi4ES3_EELi8ELi2ELb1EEEvNS_16Flash_fwd_paramsE --------------------------
	.section	.nv.info._ZN5flash32flash_fwd_splitkv_combine_kernelI23Flash_fwd_kernel_traitsILi192ELi64ELi64ELi4ELb0ELb0EN7cutlass6half_tE19Flash_kernel_traitsILi192ELi64ELi64ELi4ES3_EELi8ELi2ELb1EEEvNS_16Flash_fwd_paramsE,"",@"SHT_CUDA_INFO"
	.sectionflags	@""
	.align	4


	//----- nvinfo : EIATTR_CUDA_API_VERSION
	.align		4
        /*0000*/ 	.byte	0x04, 0x37
        /*0002*/ 	.short	(.L_584 - .L_583)
.L_583:
        /*0004*/ 	.word	0x00000082


	//----- nvinfo : EIATTR_SW2861232_WAR
	.align		4
.L_584:
        /*0008*/ 	.byte	0x01, 0x35
	.zero		2


	//----- nvinfo : EIATTR_PARAM_CBANK
	.align		4
        /*000c*/ 	.byte	0x04, 0x0a
        /*000e*/ 	.short	(.L_586 - .L_585)
	.align		4
.L_585:
        /*0010*/ 	.word	index@(.nv.constant0._ZN5flash32flash_fwd_splitkv_combine_kernelI23Flash_fwd_kernel_traitsILi192ELi64ELi64ELi4ELb0ELb0EN7cutlass6half_tE19Flash_kernel_traitsILi192ELi64ELi64ELi4ES3_EELi8ELi2ELb1EEEvNS_16Flash_fwd_paramsE)
        /*0014*/ 	.short	0x0160
        /*0016*/ 	.short	0x01d0


	//----- nvinfo : EIATTR_CBANK_PARAM_SIZE
	.align		4
.L_586:
        /*0018*/ 	.byte	0x03, 0x19
        /*001a*/ 	.short	0x01d0


	//----- nvinfo : EIATTR_KPARAM_INFO
	.align		4
        /*001c*/ 	.byte	0x04, 0x17
        /*001e*/ 	.short	(.L_588 - .L_587)
.L_587:
        /*0020*/ 	.word	0x00000000
        /*0024*/ 	.short	0x0000
        /*0026*/ 	.short	0x0000
        /*0028*/ 	.byte	0x00, 0xf0, 0x41, 0x07


	//----- nvinfo : EIATTR_MAXREG_COUNT
	.align		4
.L_588:
        /*002c*/ 	.byte	0x03, 0x1b
        /*002e*/ 	.short	0x00ff


	//----- nvinfo : EIATTR_NUM_BARRIERS
	.align		4
        /*0030*/ 	.byte	0x02, 0x4c
        /*0032*/ 	.byte	0x01
	.zero		1


	//----- nvinfo : EIATTR_MERCURY_ISA_VERSION
	.align		4
        /*0034*/ 	.byte	0x03, 0x5f
        /*0036*/ 	.short	0x0000


	//----- nvinfo : EIATTR_COOP_GROUP_MASK_REGIDS
	.align		4
        /*0038*/ 	.byte	0x04, 0x29
        /*003a*/ 	.short	(.L_590 - .L_589)


	//   ....[0]....
.L_589:
        /*003c*/ 	.word	0xffffffff


	//   ....[1]....
        /*0040*/ 	.word	0xffffffff


	//   ....[2]....
        /*0044*/ 	.word	0xffffffff


	//   ....[3]....
        /*0048*/ 	.word	0xffffffff


	//----- nvinfo : EIATTR_COOP_GROUP_INSTR_OFFSETS
	.align		4
.L_590:
        /*004c*/ 	.byte	0x04, 0x28
        /*004e*/ 	.short	(.L_592 - .L_591)


	//   ....[0]....
.L_591:
        /*0050*/ 	.word	0x00001c70


	//   ....[1]....
        /*0054*/ 	.word	0x00001c90


	//   ....[2]....
        /*0058*/ 	.word	0x00001d00


	//   ....[3]....
        /*005c*/ 	.word	0x00001d20


	//----- nvinfo : EIATTR_EXIT_INSTR_OFFSETS
	.align		4
.L_592:
        /*0060*/ 	.byte	0x04, 0x1c
        /*0062*/ 	.short	(.L_594 - .L_593)


	//   ....[0]....
.L_593:
        /*0064*/ 	.word	0x00004760


	//   ....[1]....
        /*0068*/ 	.word	0x00004cc0


	//----- nvinfo : EIATTR_CRS_STACK_SIZE
	.align		4
.L_594:
        /*006c*/ 	.byte	0x04, 0x1e
        /*006e*/ 	.short	(.L_596 - .L_595)
.L_595:
        /*0070*/ 	.word	0x00000000
.L_596:


//--------------------- .nv.info._ZN5flash32flash_fwd_splitkv_combine_kernelI23Flash_fwd_kernel_traitsILi192ELi64ELi64ELi4ELb0ELb0EN7cutlass6half_tE19Flash_kernel_traitsILi192ELi64ELi64ELi4ES3_EELi8ELi1ELb1EEEvNS_16Flash_fwd_paramsE --------------------------
	.section	.nv.info._ZN5flash32flash_fwd_splitkv_combine_kernelI23Flash_fwd_kernel_traitsILi192ELi64ELi64ELi4ELb0ELb0EN7cutlass6half_tE19Flash_kernel_traitsILi192ELi64ELi64ELi4ES3_EELi8ELi1ELb1EEEvNS_16Flash_fwd_paramsE,"",@"SHT_CUDA_INFO"
	.sectionflags	@""
	.align	4


	//----- nvinfo : EIATTR_CUDA_API_VERSION
	.align		4
        /*0000*/ 	.byte	0x04, 0x37
        /*0002*/ 	.short	(.L_598 - .L_597)
.L_597:
        /*0004*/ 	.word	0x00000082


	//----- nvinfo : EIATTR_SW2861232_WAR
	.align		4
.L_598:
        /*0008*/ 	.byte	0x01, 0x35
	.zero		2


	//----- nvinfo : EIATTR_PARAM_CBANK
	.align		4
        /*000c*/ 	.byte	0x04, 0x0a
        /*000e*/ 	.short	(.L_600 - .L_599)
	.align		4
.L_599:
        /*0010*/ 	.word	index@(.nv.constant0._ZN5flash32flash_fwd_splitkv_combine_kernelI23Flash_fwd_kernel_traitsILi192ELi64ELi64ELi4ELb0ELb0EN7cutlass6half_tE19Flash_kernel_traitsILi192ELi64ELi64ELi4ES3_EELi8ELi1ELb1EEEvNS_16Flash_fwd_paramsE)
        /*0014*/ 	.short	0x0160
        /*0016*/ 	.short	0x01d0


	//----- nvinfo : EIATTR_CBANK_PARAM_SIZE
	.align		4
.L_600:
        /*0018*/ 	.byte	0x03, 0x19
        /*001a*/ 	.short	0x01d0


	//----- nvinfo : EIATTR_KPARAM_INFO
	.align		4
        /*001c*/ 	.byte	0x04, 0x17
        /*001e*/ 	.short	(.L_602 - .L_601)
.L_601:
        /*0020*/ 	.word	0x00000000
        /*0024*/ 	.short	0x0000
        /*0026*/ 	.short	0x0000
        /*0028*/ 	.byte	0x00, 0xf0, 0x41, 0x07


	//----- nvinfo : EIATTR_MAXREG_COUNT
	.align		4
.L_602:
        /*002c*/ 	.byte	0x03, 0x1b
        /*002e*/ 	.short	0x00ff


	//----- nvinfo : EIATTR_NUM_BARRIERS
	.align		4
        /*0030*/ 	.byte	0x02, 0x4c
        /*0032*/ 	.byte	0x01
	.zero		1


	//----- nvinfo : EIATTR_MERCURY_ISA_VERSION
	.align		4
        /*0034*/ 	.byte	0x03, 0x5f
        /*0036*/ 	.short	0x0000


	//----- nvinfo : EIATTR_COOP_GROUP_MASK_REGIDS
	.align		4
        /*0038*/ 	.byte	0x04, 0x29
        /*003a*/ 	.short	(.L_604 - .L_603)


	//   ....[0]....
.L_603:
        /*003c*/ 	.word	0xffffffff


	//   ....[1]....
        /*0040*/ 	.word	0xffffffff


	//----- nvinfo : EIATTR_COOP_GROUP_INSTR_OFFSETS
	.align		4
.L_604:
        /*0044*/ 	.byte	0x04, 0x28
        /*0046*/ 	.short	(.L_606 - .L_605)


	//   ....[0]....
.L_605:
        /*0048*/ 	.word	0x00001ca0


	//   ....[1]....
        /*004c*/ 	.word	0x00001d30


	//----- nvinfo : EIATTR_EXIT_INSTR_OFFSETS
	.align		4
.L_606:
        /*0050*/ 	.byte	0x04, 0x1c
        /*0052*/ 	.short	(.L_608 - .L_607)


	//   ....[0]....
.L_607:
        /*0054*/ 	.word	0x000047c0


	//   ....[1]....
        /*0058*/ 	.word	0x00004d20


	//----- nvinfo : EIATTR_CRS_STACK_SIZE
	.align		4
.L_608:
        /*005c*/ 	.byte	0x04, 0x1e
        /*005e*/ 	.short	(.L_610 - .L_609)
.L_609:
        /*0060*/ 	.word	0x00000000
.L_610:


//--------------------- .nv.info._ZN5flash24flash_fwd_splitkv_kernelI23Flash_fwd_kernel_traitsILi192ELi64ELi64ELi4ELb0ELb0EN7cutlass6half_tE19Flash_kernel_traitsILi192ELi64ELi64ELi4ES3_EELb0ELb0ELb0ELb0ELb0ELb0ELb0ELb0EEEvNS_16Flash_fwd_paramsE --------------------------
	.section	.nv.info._ZN5flash24flash_fwd_splitkv_kernelI23Flash_fwd_kernel_traitsILi192ELi64ELi64ELi4ELb0ELb0EN7cutlass6half_tE19Flash_kernel_traitsILi192ELi64ELi64ELi4ES3_EELb0ELb0ELb0ELb0ELb0ELb0ELb0ELb0EEEvNS_16Flash_fwd_paramsE,"",@"SHT_CUDA_INFO"
	.sectionflags	@""
	.align	4


	//----- nvinfo : EIATTR_CUDA_API_VERSION
	.align		4
        /*0000*/ 	.byte	0x04, 0x37
        /*0002*/ 	.short	(.L_612 - .L_611)
.L_611:
        /*0004*/ 	.word	0x00000082


	//----- nvinfo : EIATTR_SW2861232_WAR
	.align		4
.L_612:
        /*0008*/ 	.byte	0x01, 0x35
	.zero		2


	//----- nvinfo : EIATTR_PARAM_CBANK
	.align		4
        /*000c*/ 	.byte	0x04, 0x0a
        /*000e*/ 	.short	(.L_614 - .L_613)
	.align		4
.L_613:
        /*0010*/ 	.word	index@(.nv.constant0._ZN5flash24flash_fwd_splitkv_kernelI23Flash_fwd_kernel_traitsILi192ELi64ELi64ELi4ELb0ELb0EN7cutlass6half_tE19Flash_kernel_traitsILi192ELi64ELi64ELi4ES3_EELb0ELb0ELb0ELb0ELb0ELb0ELb0ELb0EEEvNS_16Flash_fwd_paramsE)
        /*0014*/ 	.short	0x0160
        /*0016*/ 	.short	0x01d0


	//----- nvinfo : EIATTR_CBANK_PARAM_SIZE
	.align		4
.L_614:
        /*0018*/ 	.byte	0x03, 0x19
        /*001a*/ 	.short	0x01d0


	//----- nvinfo : EIATTR_KPARAM_INFO
	.align		4
        /*001c*/ 	.byte	0x04, 0x17
        /*001e*/ 	.short	(.L_616 - .L_615)
.L_615:
        /*0020*/ 	.word	0x00000000
        /*0024*/ 	.short	0x0000
        /*0026*/ 	.short	0x0000
        /*0028*/ 	.byte	0x00, 0xf0, 0x41, 0x07


	//----- nvinfo : EIATTR_MAXREG_COUNT
	.align		4
.L_616:
        /*002c*/ 	.byte	0x03, 0x1b
        /*002e*/ 	.short	0x00ff


	//----- nvinfo : EIATTR_NUM_BARRIERS
	.align		4
        /*0030*/ 	.byte	0x02, 0x4c
        /*0032*/ 	.byte	0x01
	.zero		1


	//----- nvinfo : EIATTR_MERCURY_ISA_VERSION
	.align		4
        /*0034*/ 	.byte	0x03, 0x5f
        /*0036*/ 	.short	0x0000


	//----- nvinfo : EIATTR_COOP_GROUP_MASK_REGIDS
	.align		4
        /*0038*/ 	.byte	0x04, 0x29
        /*003a*/ 	.short	(.L_618 - .L_617)


	//   ....[0]....
.L_617:
        /*003c*/ 	.word	0xffffffff


	//   ....[1]....
        /*0040*/ 	.word	0xffffffff


	//   ....[2]....
        /*0044*/ 	.word	0xffffffff


	//   ....[3]....
        /*0048*/ 	.word	0xffffffff


	//   ....[4]....
        /*004c*/ 	.word	0xffffffff


	//   ....[5]....
        /*0050*/ 	.word	0xffffffff


	//   ....[6]....
        /*0054*/ 	.word	0xffffffff


	//   ....[7]....
        /*0058*/ 	.word	0xffffffff


	//   ....[8]....
        /*005c*/ 	.word	0xffffffff


	//   ....[9]....
        /*0060*/ 	.word	0xffffffff


	//   ....[10]....
        /*0064*/ 	.word	0xffffffff


	//   ....[11]....
        /*0068*/ 	.word	0xffffffff


	//----- nvinfo : EIATTR_COOP_GROUP_INSTR_OFFSETS
	.align		4
.L_618:
        /*006c*/ 	.byte	0x04, 0x28
        /*006e*/ 	.short	(.L_620 - .L_619)


	//   ....[0]....
.L_619:
        /*0070*/ 	.word	0x00005310


	//   ....[1]....
        /*0074*/ 	.word	0x00005330


	//   ....[2]....
        /*0078*/ 	.word	0x000053d0


	//   ....[3]....
        /*007c*/ 	.word	0x000053e0


	//   ....[4]....
        /*0080*/ 	.word	0x00008480


	//   ....[5]....
        /*0084*/ 	.word	0x000084a0


	//   ....[6]....
        /*0088*/ 	.word	0x000084d0


	//   ....[7]....
        /*008c*/ 	.word	0x000084e0


	//   ....[8]....
        /*0090*/ 	.word	0x00009bd0


	//   ....[9]....
        /*0094*/ 	.word	0x00009c10


	//   ....[10]....
        /*0098*/ 	.word	0x00009c50


	//   ....[11]....
        /*009c*/ 	.word	0x00009c60


	//----- nvinfo : EIATTR_EXIT_INSTR_OFFSETS
	.align		4
.L_620:
        /*00a0*/ 	.byte	0x04, 0x1c
        /*00a2*/ 	.short	(.L_622 - .L_621)


	//   ....[0]....
.L_621:
        /*00a4*/ 	.word	0x000002e0


	//   ....[1]....
        /*00a8*/ 	.word	0x00000ba0


	//   ....[2]....
        /*00ac*/ 	.word	0x00000bd0


	//   ....[3]....
        /*00b0*/ 	.word	0x0000b420


	//   ....[4]....
        /*00b4*/ 	.word	0x0000b520


	//   ....[5]....
        /*00b8*/ 	.word	0x0000b540


	//----- nvinfo : EIATTR_CTAIDZ_USED
	.align		4
.L_622:
        /*00bc*/ 	.byte	0x01, 0x04
	.zero		2


	//----- nvinfo : EIATTR_CRS_STACK_SIZE
	.align		4
        /*00c0*/ 	.byte	0x04, 0x1e
        /*00c2*/ 	.short	(.L_624 - .L_623)
.L_623:
        /*00c4*/ 	.word	0x00000000
.L_624:


//--------------------- .nv.info._ZN5flash24flash_fwd_splitkv_kernelI23Flash_fwd_kernel_traitsILi192ELi64ELi64ELi4ELb0ELb0EN7cutlass6half_tE19Flash_kernel_traitsILi192ELi64ELi64ELi4ES3_EELb0ELb0ELb0ELb0ELb0ELb1ELb0ELb0EEEvNS_16Flash_fwd_paramsE --------------------------
	.section	.nv.info._ZN5flash24flash_fwd_splitkv_kernelI23Flash_fwd_kernel_traitsILi192ELi64ELi64ELi4ELb0ELb0EN7cutlass6half_tE19Flash_kernel_traitsILi192ELi64ELi64ELi4ES3_EELb0ELb0ELb0ELb0ELb0ELb1ELb0ELb0EEEvNS_16Flash_fwd_paramsE,"",@"SHT_CUDA_INFO"
	.sectionflags	@""
	.align	4


	//----- nvinfo : EIATTR_CUDA_API_VERSION
	.align		4
        /*0000*/ 	.byte	0x04, 0x37
        /*0002*/ 	.short	(.L_626 - .L_625)
.L_625:
        /*0004*/ 	.word	0x00000082


	//----- nvinfo : EIATTR_SW2861232_WAR
	.align		4
.L_626:
        /*0008*/ 	.byte	0x01, 0x35
	.zero		2


	//----- nvinfo : EIATTR_PARAM_CBANK
	.align		4
        /*000c*/ 	.byte	0x04, 0x0a
        /*000e*/ 	.short	(.L_628 - .L_627)
	.align		4
.L_627:
        /*0010*/ 	.word	index@(.nv.constant0._ZN5flash24flash_fwd_splitkv_kernelI23Flash_fwd_kernel_traitsILi192ELi64ELi64ELi4ELb0ELb0EN7cutlass6half_tE19Flash_kernel_traitsILi192ELi64ELi64ELi4ES3_EELb0ELb0ELb0ELb0ELb0ELb1ELb0ELb0EEEvNS_16Flash_fwd_paramsE)
        /*0014*/ 	.short	0x0160
        /*0016*/ 	.short	0x01d0


	//----- nvinfo : EIATTR_CBANK_PARAM_SIZE
	.align		4
.L_628:
        /*0018*/ 	.byte	0x03, 0x19
        /*001a*/ 	.short	0x01d0


	//----- nvinfo : EIATTR_KPARAM_INFO
	.align		4
        /*001c*/ 	.byte	0x04, 0x17
        /*001e*/ 	.short	(.L_630 - .L_629)
.L_629:
        /*0020*/ 	.word	0x00000000
        /*0024*/ 	.short	0x0000
        /*0026*/ 	.short	0x0000
        /*0028*/ 	.byte	0x00, 0xf0, 0x41, 0x07


	//----- nvinfo : EIATTR_MAXREG_COUNT
	.align		4
.L_630:
        /*002c*/ 	.byte	0x03, 0x1b
        /*002e*/ 	.short	0x00ff


	//----- nvinfo : EIATTR_NUM_BARRIERS
	.align		4
        /*0030*/ 	.byte	0x02, 0x4c
        /*0032*/ 	.byte	0x01
	.zero		1


	//----- nvinfo : EIATTR_MERCURY_ISA_VERSION
	.align		4
        /*0034*/ 	.byte	0x03, 0x5f
        /*0036*/ 	.short	0x0000


	//----- nvinfo : EIATTR_COOP_GROUP_MASK_REGIDS
	.align		4
        /*0038*/ 	.byte	0x04, 0x29
        /*003a*/ 	.short	(.L_632 - .L_631)


	//   ....[0]....
.L_631:
        /*003c*/ 	.word	0xffffffff


	//   ....[1]....
        /*0040*/ 	.word	0xffffffff


	//   ....[2]....
        /*0044*/ 	.word	0xffffffff


	//   ....[3]....
        /*0048*/ 	.word	0xffffffff


	//   ....[4]....
        /*004c*/ 	.word	0xffffffff


	//   ....[5]....
        /*0050*/ 	.word	0xffffffff


	//   ....[6]....
        /*0054*/ 	.word	0xffffffff


	//   ....[7]....
        /*0058*/ 	.word	0xffffffff


	//   ....[8]....
        /*005c*/ 	.word	0xffffffff


	//   ....[9]....
        /*0060*/ 	.word	0xffffffff


	//   ....[10]....
        /*0064*/ 	.word	0xffffffff


	//   ....[11]....
        /*0068*/ 	.word	0xffffffff


	//----- nvinfo : EIATTR_COOP_GROUP_INSTR_OFFSETS
	.align		4
.L_632:
        /*006c*/ 	.byte	0x04, 0x28
        /*006e*/ 	.short	(.L_634 - .L_633)


	//   ....[0]....
.L_633:
        /*0070*/ 	.word	0x00005710


	//   ....[1]....
        /*0074*/ 	.word	0x00005730


	//   ....[2]....
        /*0078*/ 	.word	0x000057d0


	//   ....[3]....
        /*007c*/ 	.word	0x000057e0


	//   ....[4]....
        /*0080*/ 	.word	0x00008ca0


	//   ....[5]....
        /*0084*/ 	.word	0x00008cb0


	//   ....[6]....
        /*0088*/ 	.word	0x00008ce0


	//   ....[7]....
        /*008c*/ 	.word	0x00008d00


	//   ....[8]....
        /*0090*/ 	.word	0x0000a3c0


	//   ....[9]....
        /*0094*/ 	.word	0x0000a400


	//   ....[10]....
        /*0098*/ 	.word	0x0000a440


	//   ....[11]....
        /*009c*/ 	.word	0x0000a450


	//----- nvinfo : EIATTR_EXIT_INSTR_OFFSETS
	.align		4
.L_634:
        /*00a0*/ 	.byte	0x04, 0x1c
        /*00a2*/ 	.short	(.L_636 - .L_635)


	//   ....[0]....
.L_635:
        /*00a4*/ 	.word	0x000002e0


	//   ....[1]....
        /*00a8*/ 	.word	0x00000ba0


	//   ....[2]....
        /*00ac*/ 	.word	0x00000bd0


	//   ....[3]....
        /*00b0*/ 	.word	0x0000bc00


	//   ....[4]....
        /*00b4*/ 	.word	0x0000bd00


	//   ....[5]....
        /*00b8*/ 	.word	0x0000bd20


	//----- nvinfo : EIATTR_CTAIDZ_USED
	.align		4
.L_636:
        /*00bc*/ 	.byte	0x01, 0x04
	.zero		2


	//----- nvinfo : EIATTR_CRS_STACK_SIZE
	.align		4
        /*00c0*/ 	.byte	0x04, 0x1e
        /*00c2*/ 	.short	(.L_638 - .L_637)
.L_637:
        /*00c4*/ 	.word	0x00000000
.L_638:


//--------------------- .nv.info._ZN5flash24flash_fwd_splitkv_kernelI23Flash_fwd_kernel_traitsILi192ELi64ELi64ELi4ELb0ELb0EN7cutlass6half_tE19Flash_kernel_traitsILi192ELi64ELi64ELi4ES3_EELb0ELb0ELb0ELb0ELb0ELb0ELb0ELb1EEEvNS_16Flash_fwd_paramsE --------------------------
	.section	.nv.info._ZN5flash24flash_fwd_splitkv_kernelI23Flash_fwd_kernel_traitsILi192ELi64ELi64ELi4ELb0ELb0EN7cutlass6half_tE19Flash_kernel_traitsILi192ELi64ELi64ELi4ES3_EELb0ELb0ELb0ELb0ELb0ELb0ELb0ELb1EEEvNS_16Flash_fwd_paramsE,"",@"SHT_CUDA_INFO"
	.sectionflags	@""
	.align	4


	//----- nvinfo : EIATTR_CUDA_API_VERSION
	.align		4
        /*0000*/ 	.byte	0x04, 0x37
        /*0002*/ 	.short	(.L_640 - .L_639)
.L_639:
        /*0004*/ 	.word	0x00000082


	//----- nvinfo : EIATTR_SW2861232_WAR
	.align		4
.L_640:
        /*0008*/ 	.byte	0x01, 0x35
	.zero		2


	//----- nvinfo : EIATTR_PARAM_CBANK
	.align		4
        /*000c*/ 	.byte	0x04, 0x0a
        /*000e*/ 	.short	(.L_642 - .L_641)
	.align		4
.L_641:
        /*0010*/ 	.word	index@(.nv.constant0._ZN5flash24flash_fwd_splitkv_kernelI23Flash_fwd_kernel_traitsILi192ELi64ELi64ELi4ELb0ELb0EN7cutlass6half_tE19Flash_kernel_traitsILi192ELi64ELi64ELi4ES3_EELb0ELb0ELb0ELb0ELb0ELb0ELb0ELb1EEEvNS_16Flash_fwd_paramsE)
        /*0014*/ 	.short	0x0160
        /*0016*/ 	.short	0x01d0


	//----- nvinfo : EIATTR_CBANK_PARAM_SIZE
	.align		4
.L_642:
        /*0018*/ 	.byte	0x03, 0x19
        /*001a*/ 	.short	0x01d0


	//----- nvinfo : EIATTR_KPARAM_INFO
	.align		4
        /*001c*/ 	.byte	0x04, 0x17
        /*001e*/ 	.short	(.L_644 - .L_643)
.L_643:
        /*0020*/ 	.word	0x00000000
        /*0024*/ 	.short	0x0000
        /*0026*/ 	.short	0x0000
        /*0028*/ 	.byte	0x00, 0xf0, 0x41, 0x07


	//----- nvinfo : EIATTR_MAXREG_COUNT
	.align		4
.L_644:
        /*002c*/ 	.byte	0x03, 0x1b
        /*002e*/ 	.short	0x00ff


	//----- nvinfo : EIATTR_NUM_BARRIERS
	.align		4
        /*0030*/ 	.byte	0x02, 0x4c
        /*0032*/ 	.byte	0x01
	.zero		1


	//----- nvinfo : EIATTR_MERCURY_ISA_VERSION
	.align		4
        /*0034*/ 	.byte	0x03, 0x5f
        /*0036*/ 	.short	0x0000


	//----- nvinfo : EIATTR_COOP_GROUP_MASK_REGIDS
	.align		4
        /*0038*/ 	.byte	0x04, 0x29
        /*003a*/ 	.short	(.L_646 - .L_645)


	//   ....[0]....
.L_645:
        /*003c*/ 	.word	0xffffffff


	//   ....[1]....
        /*0040*/ 	.word	0xffffffff


	//   ....[2]....
        /*0044*/ 	.word	0xffffffff


	//   ....[3]....
        /*0048*/ 	.word	0xffffffff


	//   ....[4]....
        /*004c*/ 	.word	0xffffffff


	//   ....[5]....
        /*0050*/ 	.word	0xffffffff


	//   ....[6]....
        /*0054*/ 	.word	0xffffffff


	//   ....[7]....
        /*0058*/ 	.word	0xffffffff


	//   ....[8]....
        /*005c*/ 	.word	0xffffffff


	//   ....[9]....
        /*0060*/ 	.word	0xffffffff


	//   ....[10]....
        /*0064*/ 	.word	0xffffffff


	//   ....[11]....
        /*0068*/ 	.word	0xffffffff


	//----- nvinfo : EIATTR_COOP_GROUP_INSTR_OFFSETS
	.align		4
.L_646:
        /*006c*/ 	.byte	0x04, 0x28
        /*006e*/ 	.short	(.L_648 - .L_647)


	//   ....[0]....
.L_647:
        /*0070*/ 	.word	0x00015560


	//   ....[1]....
        /*0074*/ 	.word	0x00015580


	//   ....[2]....
        /*0078*/ 	.word	0x00015620


	//   ....[3]....
        /*007c*/ 	.word	0x00015630


	//   ....[4]....
        /*0080*/ 	.word	0x00018710


	//   ....[5]....
        /*0084*/ 	.word	0x00018730


	//   ....[6]....
        /*0088*/ 	.word	0x00018760


	//   ....[7]....
        /*008c*/ 	.word	0x00018770


	//   ....[8]....
        /*0090*/ 	.word	0x00019e60


	//   ....[9]....
        /*0094*/ 	.word	0x00019ea0


	//   ....[10]....
        /*0098*/ 	.word	0x00019ed0


	//   ....[11]....
        /*009c*/ 	.word	0x00019ee0


	//----- nvinfo : EIATTR_EXIT_INSTR_OFFSETS
	.align		4
.L_648:
        /*00a0*/ 	.byte	0x04, 0x1c
        /*00a2*/ 	.short	(.L_650 - .L_649)


	//   ....[0]....
.L_649:
        /*00a4*/ 	.word	0x00000320


	//   ....[1]....
        /*00a8*/ 	.word	0x00000be0


	//   ....[2]....
        /*00ac*/ 	.word	0x00000c10


	//   ....[3]....
        /*00b0*/ 	.word	0x0001b720


	//   ....[4]....
        /*00b4*/ 	.word	0x0001b820


	//   ....[5]....
        /*00b8*/ 	.word	0x0001b840


	//----- nvinfo : EIATTR_CTAIDZ_USED
	.align		4
.L_650:
        /*00bc*/ 	.byte	0x01, 0x04
	.zero		2


	//----- nvinfo : EIATTR_CRS_STACK_SIZE
	.align		4
        /*00c0*/ 	.byte	0x04, 0x1e
        /*00c2*/ 	.short	(.L_652 - .L_651)
.L_651:
        /*00c4*/ 	.word	0x00000000
.L_652:


//--------------------- .nv.info._ZN5flash24flash_fwd_splitkv_kernelI23Flash_fwd_kernel_traitsILi192ELi64ELi64ELi4ELb0ELb0EN7cutlass6half_tE19Flash_kernel_traitsILi192ELi64ELi64ELi4ES3_EELb0ELb0ELb0ELb0ELb0ELb1ELb0ELb1EEEvNS_16Flash_fwd_paramsE --------------------------
	.section	.nv.info._ZN5flash24flash_fwd_splitkv_kernelI23Flash_fwd_kernel_traitsILi192ELi64ELi64ELi4ELb0ELb0EN7cutlass6half_tE19Flash_kernel_traitsILi192ELi64ELi64ELi4ES3_EELb0ELb0ELb0ELb0ELb0ELb1ELb0ELb1EEEvNS_16Flash_fwd_paramsE,"",@"SHT_CUDA_INFO"
	.sectionflags	@""
	.align	4


	//----- nvinfo : EIATTR_CUDA_API_VERSION
	.align		4
        /*0000*/ 	.byte	0x04, 0x37
        /*0002*/ 	.short	(.L_654 - .L_653)
.L_653:
        /*0004*/ 	.word	0x00000082


	//----- nvinfo : EIATTR_SW2861232_WAR
	.align		4
.L_654:
        /*0008*/ 	.byte	0x01, 0x35
	.zero		2


	//----- nvinfo : EIATTR_PARAM_CBANK
	.align		4
        /*000c*/ 	.byte	0x04, 0x0a
        /*000e*/ 	.short	(.L_656 - .L_655)
	.align		4
.L_655:
        /*0010*/ 	.word	index@(.nv.constant0._ZN5flash24flash_fwd_splitkv_kernelI23Flash_fwd_kernel_traitsILi192ELi64ELi64ELi4ELb0ELb0EN7cutlass6half_tE19Flash_kernel_traitsILi192ELi64ELi64ELi4ES3_EELb0ELb0ELb0ELb0ELb0ELb1ELb0ELb1EEEvNS_16Flash_fwd_paramsE)
        /*0014*/ 	.short	0x0160
        /*0016*/ 	.short	0x01d0


	//----- nvinfo : EIATTR_CBANK_PARAM_SIZE
	.align		4
.L_656:
        /*0018*/ 	.byte	0x03, 0x19
        /*001a*/ 	.short	0x01d0


	//----- nvinfo : EIATTR_KPARAM_INFO
	.align		4
        /*001c*/ 	.byte	0x04, 0x17
        /*001e*/ 	.short	(.L_658 - .L_657)
.L_657:
        /*0020*/ 	.word	0x00000000
        /*0024*/ 	.short	0x0000
        /*0026*/ 	.short	0x0000
        /*0028*/ 	.byte	0x00, 0xf0, 0x41, 0x07


	//----- nvinfo : EIATTR_MAXREG_COUNT
	.align		4
.L_658:
        /*002c*/ 	.byte	0x03, 0x1b
        /*002e*/ 	.short	0x00ff


	//----- nvinfo : EIATTR_NUM_BARRIERS
	.align		4
        /*0030*/ 	.byte	0x02, 0x4c
        /*0032*/ 	.byte	0x01
	.zero		1


	//----- nvinfo : EIATTR_MERCURY_ISA_VERSION
	.align		4
        /*0034*/ 	.byte	0x03, 0x5f
        /*0036*/ 	.short	0x0000


	//----- nvinfo : EIATTR_COOP_GROUP_MASK_REGIDS
	.align		4
        /*0038*/ 	.byte	0x04, 0x29
        /*003a*/ 	.short	(.L_660 - .L_659)


	//   ....[0]....
.L_659:
        /*003c*/ 	.word	0xffffffff


	//   ....[1]....
        /*0040*/ 	.word	0xffffffff


	//   ....[2]....
        /*0044*/ 	.word	0xffffffff


	//   ....[3]....
        /*0048*/ 	.word	0xffffffff


	//   ....[4]....
        /*004c*/ 	.word	0xffffffff


	//   ....[5]....
        /*0050*/ 	.word	0xffffffff


	//   ....[6]....
        /*0054*/ 	.word	0xffffffff


	//   ....[7]....
        /*0058*/ 	.word	0xffffffff


	//   ....[8]....
        /*005c*/ 	.word	0xffffffff


	//   ....[9]....
        /*0060*/ 	.word	0xffffffff


	//   ....[10]....
        /*0064*/ 	.word	0xffffffff


	//   ....[11]....
        /*0068*/ 	.word	0xffffffff


	//----- nvinfo : EIATTR_COOP_GROUP_INSTR_OFFSETS
	.align		4
.L_660:
        /*006c*/ 	.byte	0x04, 0x28
        /*006e*/ 	.short	(.L_662 - .L_661)


	//   ....[0]....
.L_661:
        /*0070*/ 	.word	0x00015960


	//   ....[1]....
        /*0074*/ 	.word	0x00015980


	//   ....[2]....
        /*0078*/ 	.word	0x00015a20


	//   ....[3]....
        /*007c*/ 	.word	0x00015a30


	//   ....[4]....
        /*0080*/ 	.word	0x00018f00


	//   ....[5]....
        /*0084*/ 	.word	0x00018f10


	//   ....[6]....
        /*0088*/ 	.word	0x00018f40


	//   ....[7]....
        /*008c*/ 	.word	0x00018f50


	//   ....[8]....
        /*0090*/ 	.word	0x0001a660


	//   ....[9]....
        /*0094*/ 	.word	0x0001a6a0


	//   ....[10]....
        /*0098*/ 	.word	0x0001a6d0


	//   ....[11]....
        /*009c*/ 	.word	0x0001a6e0


	//----- nvinfo : EIATTR_EXIT_INSTR_OFFSETS
	.align		4
.L_662:
        /*00a0*/ 	.byte	0x04, 0x1c
        /*00a2*/ 	.short	(.L_664 - .L_663)


	//   ....[0]....
.L_663:
        /*00a4*/ 	.word	0x00000320


	//   ....[1]....
        /*00a8*/ 	.word	0x00000be0


	//   ....[2]....
        /*00ac*/ 	.word	0x00000c10


	//   ....[3]....
        /*00b0*/ 	.word	0x0001bf20


	//   ....[4]....
        /*00b4*/ 	.word	0x0001c020


	//   ....[5]....
        /*00b8*/ 	.word	0x0001c040


	//----- nvinfo : EIATTR_CTAIDZ_USED
	.align		4
.L_664:
        /*00bc*/ 	.byte	0x01, 0x04
	.zero		2


	//----- nvinfo : EIATTR_CRS_STACK_SIZE
	.align		4
        /*00c0*/ 	.byte	0x04, 0x1e
        /*00c2*/ 	.short	(.L_666 - .L_665)
.L_665:
        /*00c4*/ 	.word	0x00000000
.L_666:


//--------------------- .nv.info._ZN5flash24flash_fwd_splitkv_kernelI23Flash_fwd_kernel_traitsILi192ELi64ELi64ELi4ELb0ELb0EN7cutlass6half_tE19Flash_kernel_traitsILi192ELi64ELi64ELi4ES3_EELb0ELb0ELb0ELb0ELb0ELb0ELb1ELb0EEEvNS_16Flash_fwd_paramsE --------------------------
	.section	.nv.info._ZN5flash24flash_fwd_splitkv_kernelI23Flash_fwd_kernel_traitsILi192ELi64ELi64ELi4ELb0ELb0EN7cutlass6half_tE19Flash_kernel_traitsILi192ELi64ELi64ELi4ES3_EELb0ELb0ELb0ELb0ELb0ELb0ELb1ELb0EEEvNS_16Flash_fwd_paramsE,"",@"SHT_CUDA_INFO"
	.sectionflags	@""
	.align	4


	//----- nvinfo : EIATTR_CUDA_API_VERSION
	.align		4
        /*0000*/ 	.byte	0x04, 0x37
        /*0002*/ 	.short	(.L_668 - .L_667)
.L_667:
        /*0004*/ 	.word	0x00000082


	//----- nvinfo : EIATTR_SW2861232_WAR
	.align		4
.L_668:
        /*0008*/ 	.byte	0x01, 0x35
	.zero		2


	//----- nvinfo : EIATTR_PARAM_CBANK
	.align		4
        /*000c*/ 	.byte	0x04, 0x0a
        /*000e*/ 	.short	(.L_670 - .L_669)
	.align		4
.L_669:
        /*0010*/ 	.word	index@(.nv.constant0._ZN5flash24flash_fwd_splitkv_kernelI23Flash_fwd_kernel_traitsILi192ELi64ELi64ELi4ELb0ELb0EN7cutlass6half_tE19Flash_kernel_traitsILi192ELi64ELi64ELi4ES3_EELb0ELb0ELb0ELb0ELb0ELb0ELb1ELb0EEEvNS_16Flash_fwd_paramsE)
        /*0014*/ 	.short	0x0160
        /*0016*/ 	.short	0x01d0


	//----- nvinfo : EIATTR_CBANK_PARAM_SIZE
	.align		4
.L_670:
        /*0018*/ 	.byte	0x03, 0x19
        /*001a*/ 	.short	0x01d0


	//----- nvinfo : EIATTR_KPARAM_INFO
	.align		4
        /*001c*/ 	.byte	0x04, 0x17
        /*001e*/ 	.short	(.L_672 - .L_671)
.L_671:
        /*0020*/ 	.word	0x00000000
        /*0024*/ 	.short	0x0000
        /*0026*/ 	.short	0x0000
        /*0028*/ 	.byte	0x00, 0xf0, 0x41, 0x07


	//----- nvinfo : EIATTR_MAXREG_COUNT
	.align		4
.L_672:
        /*002c*/ 	.byte	0x03, 0x1b
        /*002e*/ 	.short	0x00ff


	//----- nvinfo : EIATTR_NUM_BARRIERS
	.align		4
        /*0030*/ 	.byte	0x02, 0x4c
        /*0032*/ 	.byte	0x01
	.zero		1


	//----- nvinfo : EIATTR_MERCURY_ISA_VERSION
	.align		4
        /*0034*/ 	.byte	0x03, 0x5f
        /*0036*/ 	.short	0x0000


	//----- nvinfo : EIATTR_COOP_GROUP_MASK_REGIDS
	.align		4
        /*0038*/ 	.byte	0x04, 0x29
        /*003a*/ 	.short	(.L_674 - .L_673)


	//   ....[0]....
.L_673:
        /*003c*/ 	.word	0xffffffff


	//   ....[1]....
        /*0040*/ 	.word	0xffffffff


	//   ....[2]....
        /*0044*/ 	.word	0xffffffff


	//   ....[3]....
        /*0048*/ 	.word	0xffffffff


	//   ....[4]....
        /*004c*/ 	.word	0xffffffff


	//   ....[5]....
        /*0050*/ 	.word	0xffffffff


	//   ....[6]....
        /*0054*/ 	.word	0xffffffff


	//   ....[7]....
        /*0058*/ 	.word	0xffffffff


	//   ....[8]....
        /*005c*/ 	.word	0xffffffff


	//   ....[9]....
        /*0060*/ 	.word	0xffffffff


	//   ....[10]....
        /*0064*/ 	.word	0xffffffff


	//   ....[11]....
        /*0068*/ 	.word	0xffffffff


	//----- nvinfo : EIATTR_COOP_GROUP_INSTR_OFFSETS
	.align		4
.L_674:
        /*006c*/ 	.byte	0x04, 0x28
        /*006e*/ 	.short	(.L_676 - .L_675)


	//   ....[0]....
.L_675:
        /*0070*/ 	.word	0x00005630


	//   ....[1]....
        /*0074*/ 	.word	0x00005650


	//   ....[2]....
        /*0078*/ 	.word	0x000056f0


	//   ....[3]....
        /*007c*/ 	.word	0x00005700


	//   ....[4]....
        /*0080*/ 	.word	0x000087d0


	//   ....[5]....
        /*0084*/ 	.word	0x000087f0


	//   ....[6]....
        /*0088*/ 	.word	0x00008820


	//   ....[7]....
        /*008c*/ 	.word	0x00008830


	//   ....[8]....
        /*0090*/ 	.word	0x00009f20


	//   ....[9]....
        /*0094*/ 	.word	0x00009f60


	//   ....[10]....
        /*0098*/ 	.word	0x00009fd0


	//   ....[11]....
        /*009c*/ 	.word	0x00009ff0


	//----- nvinfo : EIATTR_EXIT_INSTR_OFFSETS
	.align		4
.L_676:
        /*00a0*/ 	.byte	0x04, 0x1c
        /*00a2*/ 	.short	(.L_678 - .L_677)


	//   ....[0]....
.L_677:
        /*00a4*/ 	.word	0x00000420


	//   ....[1]....
        /*00a8*/ 	.word	0x00000ef0


	//   ....[2]....
        /*00ac*/ 	.word	0x00000f20


	//   ....[3]....
        /*00b0*/ 	.word	0x0000b650


	//   ....[4]....
        /*00b4*/ 	.word	0x0000b6c0


	//   ....[5]....
        /*00b8*/ 	.word	0x0000b6e0


	//----- nvinfo : EIATTR_CTAIDZ_USED
	.align		4
.L_678:
        /*00bc*/ 	.byte	0x01, 0x04
	.zero		2


	//----- nvinfo : EIATTR_CRS_STACK_SIZE
	.align		4
        /*00c0*/ 	.byte	0x04, 0x1e
        /*00c2*/ 	.short	(.L_680 - .L_679)
.L_679:
        /*00c4*/ 	.word	0x00000000
.L_680:


//--------------------- .nv.info._ZN5flash24flash_fwd_splitkv_kernelI23Flash_fwd_kernel_traitsILi192ELi64ELi64ELi4ELb0ELb0EN7cutlass6half_tE19Flash_kernel_traitsILi192ELi64ELi64ELi4ES3_EELb0ELb0ELb0ELb0ELb0ELb1ELb1ELb0EEEvNS_16Flash_fwd_paramsE --------------------------
	.section	.nv.info._ZN5flash24flash_fwd_splitkv_kernelI23Flash_fwd_kernel_traitsILi192ELi64ELi64ELi4ELb0ELb0EN7cutlass6half_tE19Flash_kernel_traitsILi192ELi64ELi64ELi4ES3_EELb0ELb0ELb0ELb0ELb0ELb1ELb1ELb0EEEvNS_16Flash_fwd_paramsE,"",@"SHT_CUDA_INFO"
	.sectionflags	@""
	.align	4


	//----- nvinfo : EIATTR_CUDA_API_VERSION
	.align		4
        /*0000*/ 	.byte	0x04, 0x37
        /*0002*/ 	.short	(.L_682 - .L_681)
.L_681:
        /*0004*/ 	.word	0x00000082


	//----- nvinfo : EIATTR_SW2861232_WAR
	.align		4
.L_682:
        /*0008*/ 	.byte	0x01, 0x35
	.zero		2


	//----- nvinfo : EIATTR_PARAM_CBANK
	.align		4
        /*000c*/ 	.byte	0x04, 0x0a
        /*000e*/ 	.short	(.L_684 - .L_683)
	.align		4
.L_683:
        /*0010*/ 	.word	index@(.nv.constant0._ZN5flash24flash_fwd_splitkv_kernelI23Flash_fwd_kernel_traitsILi192ELi64ELi64ELi4ELb0ELb0EN7cutlass6half_tE19Flash_kernel_traitsILi192ELi64ELi64ELi4ES3_EELb0ELb0ELb0ELb0ELb0ELb1ELb1ELb0EEEvNS_16Flash_fwd_paramsE)
        /*0014*/ 	.short	0x0160
        /*0016*/ 	.short	0x01d0


	//----- nvinfo : EIATTR_CBANK_PARAM_SIZE
	.align		4
.L_684:
        /*0018*/ 	.byte	0x03, 0x19
        /*001a*/ 	.short	0x01d0


	//----- nvinfo : EIATTR_KPARAM_INFO
	.align		4
        /*001c*/ 	.byte	0x04, 0x17
        /*001e*/ 	.short	(.L_686 - .L_685)
.L_685:
        /*0020*/ 	.word	0x00000000
        /*0024*/ 	.short	0x0000
        /*0026*/ 	.short	0x0000
        /*0028*/ 	.byte	0x00, 0xf0, 0x41, 0x07


	//----- nvinfo : EIATTR_MAXREG_COUNT
	.align		4
.L_686:
        /*002c*/ 	.byte	0x03, 0x1b
        /*002e*/ 	.short	0x00ff


	//----- nvinfo : EIATTR_NUM_BARRIERS
	.align		4
        /*0030*/ 	.byte	0x02, 0x4c
        /*0032*/ 	.byte	0x01
	.zero		1


	//----- nvinfo : EIATTR_MERCURY_ISA_VERSION
	.align		4
        /*0034*/ 	.byte	0x03, 0x5f
        /*0036*/ 	.short	0x0000


	//----- nvinfo : EIATTR_COOP_GROUP_MASK_REGIDS
	.align		4
        /*0038*/ 	.byte	0x04, 0x29
        /*003a*/ 	.short	(.L_688 - .L_687)


	//   ....[0]....
.L_687:
        /*003c*/ 	.word	0xffffffff


	//   ....[1]....
        /*0040*/ 	.word	0xffffffff


	//   ....[2]....
        /*0044*/ 	.word	0xffffffff


	//   ....[3]....
        /*0048*/ 	.word	0xffffffff


	//   ....[4]....
        /*004c*/ 	.word	0xffffffff


	//   ....[5]....
        /*0050*/ 	.word	0xffffffff


	//   ....[6]....
        /*0054*/ 	.word	0xffffffff


	//   ....[7]....
        /*0058*/ 	.word	0xffffffff


	//   ....[8]....
        /*005c*/ 	.word	0xffffffff


	//   ....[9]....
        /*0060*/ 	.word	0xffffffff


	//   ....[10]....
        /*0064*/ 	.word	0xffffffff


	//   ....[11]....
        /*0068*/ 	.word	0xffffffff


	//----- nvinfo : EIATTR_COOP_GROUP_INSTR_OFFSETS
	.align		4
.L_688:
        /*006c*/ 	.byte	0x04, 0x28
        /*006e*/ 	.short	(.L_690 - .L_689)


	//   ....[0]....
.L_689:
        /*0070*/ 	.word	0x00005a30


	//   ....[1]....
        /*0074*/ 	.word	0x00005a50


	//   ....[2]....
        /*0078*/ 	.word	0x00005af0


	//   ....[3]....
        /*007c*/ 	.word	0x00005b00


	//   ....[4]....
        /*0080*/ 	.word	0x00009000


	//   ....[5]....
        /*0084*/ 	.word	0x00009010


	//   ....[6]....
        /*0088*/ 	.word	0x00009040


	//   ....[7]....
        /*008c*/ 	.word	0x00009060


	//   ....[8]....
        /*0090*/ 	.word	0x0000a720


	//   ....[9]....
        /*0094*/ 	.word	0x0000a760


	//   ....[10]....
        /*0098*/ 	.word	0x0000a7d0


	//   ....[11]....
        /*009c*/ 	.word	0x0000a7f0


	//----- nvinfo : EIATTR_EXIT_INSTR_OFFSETS
	.align		4
.L_690:
        /*00a0*/ 	.byte	0x04, 0x1c
        /*00a2*/ 	.short	(.L_692 - .L_691)


	//   ....[0]....
.L_691:
        /*00a4*/ 	.word	0x00000420


	//   ....[1]....
        /*00a8*/ 	.word	0x00000ef0


	//   ....[2]....
        /*00ac*/ 	.word	0x00000f20


	//   ....[3]....
        /*00b0*/ 	.word	0x0000be50


	//   ....[4]....
        /*00b4*/ 	.word	0x0000bec0


	//   ....[5]....
        /*00b8*/ 	.word	0x0000bee0


	//----- nvinfo : EIATTR_CTAIDZ_USED
	.align		4
.L_692:
        /*00bc*/ 	.byte	0x01, 0x04
	.zero		2


	//----- nvinfo : EIATTR_CRS_STACK_SIZE
	.align		4
        /*00c0*/ 	.byte	0x04, 0x1e
        /*00c2*/ 	.short	(.L_694 - .L_693)
.L_693:
        /*00c4*/ 	.word	0x00000000
.L_694:


//--------------------- .nv.info._ZN5flash24flash_fwd_splitkv_kernelI23Flash_fwd_kernel_traitsILi192ELi64ELi64ELi4ELb0ELb0EN7cutlass6half_tE19Flash_kernel_traitsILi192ELi64ELi64ELi4ES3_EELb0ELb0ELb0ELb0ELb0ELb0ELb1ELb1EEEvNS_16Flash_fwd_paramsE --------------------------
	.section	.nv.info._ZN5flash24flash_fwd_splitkv_kernelI23Flash_fwd_kernel_traitsILi192ELi64ELi64ELi4ELb0ELb0EN7cutlass6half_tE19Flash_kernel_traitsILi192ELi64ELi64ELi4ES3_EELb0ELb0ELb0ELb0ELb0ELb0ELb1ELb1EEEvNS_16Flash_fwd_paramsE,"",@"SHT_CUDA_INFO"
	.sectionflags	@""
	.align	4


	//----- nvinfo : EIATTR_CUDA_API_VERSION
	.align		4
        /*0000*/ 	.byte	0x04, 0x37
        /*0002*/ 	.short	(.L_696 - .L_695)
.L_695:
        /*0004*/ 	.word	0x00000082


	//----- nvinfo : EIATTR_SW2861232_WAR
	.align		4
.L_696:
        /*0008*/ 	.byte	0x01, 0x35
	.zero		2


	//----- nvinfo : EIATTR_PARAM_CBANK
	.align		4
        /*000c*/ 	.byte	0x04, 0x0a
        /*000e*/ 	.short	(.L_698 - .L_697)
	.align		4
.L_697:
        /*0010*/ 	.word	index@(.nv.constant0._ZN5flash24flash_fwd_splitkv_kernelI23Flash_fwd_kernel_traitsILi192ELi64ELi64ELi4ELb0ELb0EN7cutlass6half_tE19Flash_kernel_traitsILi192ELi64ELi64ELi4ES3_EELb0ELb0ELb0ELb0ELb0ELb0ELb1ELb1EEEvNS_16Flash_fwd_paramsE)
        /*0014*/ 	.short	0x0160
        /*0016*/ 	.short	0x01d0


	//----- nvinfo : EIATTR_CBANK_PARAM_SIZE
	.align		4
.L_698:
        /*0018*/ 	.byte	0x03, 0x19
        /*001a*/ 	.short	0x01d0


	//----- nvinfo : EIATTR_KPARAM_INFO
	.align		4
        /*001c*/ 	.byte	0x04, 0x17
        /*001e*/ 	.short	(.L_700 - .L_699)
.L_699:
        /*0020*/ 	.word	0x00000000
        /*0024*/ 	.short	0x0000
        /*0026*/ 	.short	0x0000
        /*0028*/ 	.byte	0x00, 0xf0, 0x41, 0x07


	//----- nvinfo : EIATTR_MAXREG_COUNT
	.align		4
.L_700:
        /*002c*/ 	.byte	0x03, 0x1b
        /*002e*/ 	.short	0x00ff


	//----- nvinfo : EIATTR_NUM_BARRIERS
	.align		4
        /*0030*/ 	.byte	0x02, 0x4c
        /*0032*/ 	.byte	0x01
	.zero		1


	//----- nvinfo : EIATTR_MERCURY_ISA_VERSION
	.align		4
        /*0034*/ 	.byte	0x03, 0x5f
        /*0036*/ 	.short	0x0000


	//----- nvinfo : EIATTR_COOP_GROUP_MASK_REGIDS
	.align		4
        /*0038*/ 	.byte	0x04, 0x29
        /*003a*/ 	.short	(.L_702 - .L_701)


	//   ....[0]....
.L_701:
        /*003c*/ 	.word	0xffffffff


	//   ....[1]....
        /*0040*/ 	.word	0xffffffff


	//   ....[2]....
        /*0044*/ 	.word	0xffffffff


	//   ....[3]....
        /*0048*/ 	.word	0xffffffff


	//   ....[4]....
        /*004c*/ 	.word	0xffffffff


	//   ....[5]....
        /*0050*/ 	.word	0xffffffff


	//   ....[6]....
        /*0054*/ 	.word	0xffffffff


	//   ....[7]....
        /*0058*/ 	.word	0xffffffff


	//   ....[8]....
        /*005c*/ 	.word	0xffffffff


	//   ....[9]....
        /*0060*/ 	.word	0xffffffff


	//   ....[10]....
        /*0064*/ 	.word	0xffffffff


	//   ....[11]....
        /*0068*/ 	.word	0xffffffff


	//----- nvinfo : EIATTR_COOP_GROUP_INSTR_OFFSETS
	.align		4
.L_702:
        /*006c*/ 	.byte	0x04, 0x28
        /*006e*/ 	.short	(.L_704 - .L_703)


	//   ....[0]....
.L_703:
        /*0070*/ 	.word	0x000158e0


	//   ....[1]....
        /*0074*/ 	.word	0x00015900


	//   ....[2]....
        /*0078*/ 	.word	0x000159a0


	//   ....[3]....
        /*007c*/ 	.word	0x000159b0


	//   ....[4]....
        /*0080*/ 	.word	0x00018a50


	//   ....[5]....
        /*0084*/ 	.word	0x00018a70


	//   ....[6]....
        /*0088*/ 	.word	0x00018aa0


	//   ....[7]....
        /*008c*/ 	.word	0x00018ab0


	//   ....[8]....
        /*0090*/ 	.word	0x0001a1a0


	//   ....[9]....
        /*0094*/ 	.word	0x0001a1e0


	//   ....[10]....
        /*0098*/ 	.word	0x0001a250


	//   ....[11]....
        /*009c*/ 	.word	0x0001a270


	//----- nvinfo : EIATTR_EXIT_INSTR_OFFSETS
	.align		4
.L_704:
        /*00a0*/ 	.byte	0x04, 0x1c
        /*00a2*/ 	.short	(.L_706 - .L_705)


	//   ....[0]....
.L_705:
        /*00a4*/ 	.word	0x00000430


	//   ....[1]....
        /*00a8*/ 	.word	0x00000f00


	//   ....[2]....
        /*00ac*/ 	.word	0x00000f30


	//   ....[3]....
        /*00b0*/ 	.word	0x0001b8f0


	//   ....[4]....
        /*00b4*/ 	.word	0x0001b960


	//   ....[5]....
        /*00b8*/ 	.word	0x0001b980


	//----- nvinfo : EIATTR_CTAIDZ_USED
	.align		4
.L_706:
        /*00bc*/ 	.byte	0x01, 0x04
	.zero		2


	//----- nvinfo : EIATTR_CRS_STACK_SIZE
	.align		4
        /*00c0*/ 	.byte	0x04, 0x1e
        /*00c2*/ 	.short	(.L_708 - .L_707)
.L_707:
        /*00c4*/ 	.word	0x00000000
.L_708:


//--------------------- .nv.info._ZN5flash24flash_fwd_splitkv_kernelI23Flash_fwd_kernel_traitsILi192ELi64ELi64ELi4ELb0ELb0EN7cutlass6half_tE19Flash_kernel_traitsILi192ELi64ELi64ELi4ES3_EELb0ELb0ELb0ELb0ELb0ELb1ELb1ELb1EEEvNS_16Flash_fwd_paramsE --------------------------
	.section	.nv.info._ZN5flash24flash_fwd_splitkv_kernelI23Flash_fwd_kernel_traitsILi192ELi64ELi64ELi4ELb0ELb0EN7cutlass6half_tE19Flash_kernel_traitsILi192ELi64ELi64ELi4ES3_EELb0ELb0ELb0ELb0ELb0ELb1ELb1ELb1EEEvNS_16Flash_fwd_paramsE,"",@"SHT_CUDA_INFO"
	.sectionflags	@""
	.align	4


	//----- nvinfo : EIATTR_CUDA_API_VERSION
	.align		4
        /*0000*/ 	.byte	0x04, 0x37
        /*0002*/ 	.short	(.L_710 - .L_709)
.L_709:
        /*0004*/ 	.word	0x00000082


	//----- nvinfo : EIATTR_SW2861232_WAR
	.align		4
.L_710:
        /*0008*/ 	.byte	0x01, 0x35
	.zero		2


	//----- nvinfo : EIATTR_PARAM_CBANK
	.align		4
        /*000c*/ 	.byte	0x04, 0x0a
        /*000e*/ 	.short	(.L_712 - .L_711)
	.align		4
.L_711:
        /*0010*/ 	.word	index@(.nv.constant0._ZN5flash24flash_fwd_splitkv_kernelI23Flash_fwd_kernel_traitsILi192ELi64ELi64ELi4ELb0ELb0EN7cutlass6half_tE19Flash_kernel_traitsILi192ELi64ELi64ELi4ES3_EELb0ELb0ELb0ELb0ELb0ELb1ELb1ELb1EEEvNS_16Flash_fwd_paramsE)
        /*0014*/ 	.short	0x0160
        /*0016*/ 	.short	0x01d0


	//----- nvinfo : EIATTR_CBANK_PARAM_SIZE
	.align		4
.L_712:
        /*0018*/ 	.byte	0x03, 0x19
        /*001a*/ 	.short	0x01d0


	//----- nvinfo : EIATTR_KPARAM_INFO
	.align		4
        /*001c*/ 	.byte	0x04, 0x17
        /*001e*/ 	.short	(.L_714 - .L_713)
.L_713:
        /*0020*/ 	.word	0x00000000
        /*0024*/ 	.short	0x0000
        /*0026*/ 	.short	0x0000
        /*0028*/ 	.byte	0x00, 0xf0, 0x41, 0x07


	//----- nvinfo : EIATTR_MAXREG_COUNT
	.align		4
.L_714:
        /*002c*/ 	.byte	0x03, 0x1b
        /*002e*/ 	.short	0x00ff


	//----- nvinfo : EIATTR_NUM_BARRIERS
	.align		4
        /*0030*/ 	.byte	0x02, 0x4c
        /*0032*/ 	.byte	0x01
	.zero		1


	//----- nvinfo : EIATTR_MERCURY_ISA_VERSION
	.align		4
        /*0034*/ 	.byte	0x03, 0x5f
        /*0036*/ 	.short	0x0000


	//----- nvinfo : EIATTR_COOP_GROUP_MASK_REGIDS
	.align		4
        /*0038*/ 	.byte	0x04, 0x29
        /*003a*/ 	.short	(.L_716 - .L_715)


	//   ....[0]....
.L_715:
        /*003c*/ 	.word	0xffffffff


	//   ....[1]....
        /*0040*/ 	.word	0xffffffff


	//   ....[2]....
        /*0044*/ 	.word	0xffffffff


	//   ....[3]....
        /*0048*/ 	.word	0xffffffff


	//   ....[4]....
        /*004c*/ 	.word	0xffffffff


	//   ....[5]....
        /*0050*/ 	.word	0xffffffff


	//   ....[6]....
        /*0054*/ 	.word	0xffffffff


	//   ....[7]....
        /*0058*/ 	.word	0xffffffff


	//   ....[8]....
        /*005c*/ 	.word	0xffffffff


	//   ....[9]....
        /*0060*/ 	.word	0xffffffff


	//   ....[10]....
        /*0064*/ 	.word	0xffffffff


	//   ....[11]....
        /*0068*/ 	.word	0xffffffff


	//----- nvinfo : EIATTR_COOP_GROUP_INSTR_OFFSETS
	.align		4
.L_716:
        /*006c*/ 	.byte	0x04, 0x28
        /*006e*/ 	.short	(.L_718 - .L_717)


	//   ....[0]....
.L_717:
        /*0070*/ 	.word	0x00015ce0


	//   ....[1]....
        /*0074*/ 	.word	0x00015d00


	//   ....[2]....
        /*0078*/ 	.word	0x00015da0


	//   ....[3]....
        /*007c*/ 	.word	0x00015db0


	//   ....[4]....
        /*0080*/ 	.word	0x00019250


	//   ....[5]....
        /*0084*/ 	.word	0x00019260


	//   ....[6]....
        /*0088*/ 	.word	0x00019290


	//   ....[7]....
        /*008c*/ 	.word	0x000192a0


	//   ....[8]....
        /*0090*/ 	.word	0x0001a9a0


	//   ....[9]....
        /*0094*/ 	.word	0x0001a9e0


	//   ....[10]....
        /*0098*/ 	.word	0x0001aa50


	//   ....[11]....
        /*009c*/ 	.word	0x0001aa70


	//----- nvinfo : EIATTR_EXIT_INSTR_OFFSETS
	.align		4
.L_718:
        /*00a0*/ 	.byte	0x04, 0x1c
        /*00a2*/ 	.short	(.L_720 - .L_719)


	//   ....[0]....
.L_719:
        /*00a4*/ 	.word	0x00000430


	//   ....[1]....
        /*00a8*/ 	.word	0x00000f00


	//   ....[2]....
        /*00ac*/ 	.word	0x00000f30


	//   ....[3]....
        /*00b0*/ 	.word	0x0001c0f0


	//   ....[4]....
        /*00b4*/ 	.word	0x0001c160


	//   ....[5]....
        /*00b8*/ 	.word	0x0001c180


	//----- nvinfo : EIATTR_CTAIDZ_USED
	.align		4
.L_720:
        /*00bc*/ 	.byte	0x01, 0x04
	.zero		2


	//----- nvinfo : EIATTR_CRS_STACK_SIZE
	.align		4
        /*00c0*/ 	.byte	0x04, 0x1e
        /*00c2*/ 	.short	(.L_722 - .L_721)
.L_721:
        /*00c4*/ 	.word	0x00000000
.L_722:


//--------------------- .nv.info._ZN5flash24flash_fwd_splitkv_kernelI23Flash_fwd_kernel_traitsILi192ELi64ELi64ELi4ELb0ELb0EN7cutlass6half_tE19Flash_kernel_traitsILi192ELi64ELi64ELi4ES3_EELb0ELb1ELb0ELb0ELb0ELb0ELb0ELb0EEEvNS_16Flash_fwd_paramsE --------------------------
	.section	.nv.info._ZN5flash24flash_fwd_splitkv_kernelI23Flash_fwd_kernel_traitsILi192ELi64ELi64ELi4ELb0ELb0EN7cutlass6half_tE19Flash_kernel_traitsILi192ELi64ELi64ELi4ES3_EELb0ELb1ELb0ELb0ELb0ELb0ELb0ELb0EEEvNS_16Flash_fwd_paramsE,"",@"SHT_CUDA_INFO"
	.sectionflags	@""
	.align	4


	//----- nvinfo : EIATTR_CUDA_API_VERSION
	.align		4
        /*0000*/ 	.byte	0x04, 0x37
        /*0002*/ 	.short	(.L_724 - .L_723)
.L_723:
        /*0004*/ 	.word	0x00000082


	//----- nvinfo : EIATTR_SW2861232_WAR
	.align		4
.L_724:
        /*0008*/ 	.byte	0x01, 0x35
	.zero		2


	//----- nvinfo : EIATTR_PARAM_CBANK
	.align		4
        /*000c*/ 	.byte	0x04, 0x0a
        /*000e*/ 	.short	(.L_726 - .L_725)
	.align		4
.L_725:
        /*0010*/ 	.word	index@(.nv.constant0._ZN5flash24flash_fwd_splitkv_kernelI23Flash_fwd_kernel_traitsILi192ELi64ELi64ELi4ELb0ELb0EN7cutlass6half_tE19Flash_kernel_traitsILi192ELi64ELi64ELi4ES3_EELb0ELb1ELb0ELb0ELb0ELb0ELb0ELb0EEEvNS_16Flash_fwd_paramsE)
        /*0014*/ 	.short	0x0160
        /*0016*/ 	.short	0x01d0


	//----- nvinfo : EIATTR_CBANK_PARAM_SIZE
	.align		4
.L_726:
        /*0018*/ 	.byte	0x03, 0x19
        /*001a*/ 	.short	0x01d0


	//----- nvinfo : EIATTR_KPARAM_INFO
	.align		4
        /*001c*/ 	.byte	0x04, 0x17
        /*001e*/ 	.short	(.L_728 - .L_727)
.L_727:
        /*0020*/ 	.word	0x00000000
        /*0024*/ 	.short	0x0000
        /*0026*/ 	.short	0x0000
        /*0028*/ 	.byte	0x00, 0xf0, 0x41, 0x07


	//----- nvinfo : EIATTR_MAXREG_COUNT
	.align		4
.L_728:
        /*002c*/ 	.byte	0x03, 0x1b
        /*002e*/ 	.short	0x00ff


	//----- nvinfo : EIATTR_NUM_BARRIERS
	.align		4
        /*0030*/ 	.byte	0x02, 0x4c
        /*0032*/ 	.byte	0x01
	.zero		1


	//----- nvinfo : EIATTR_MERCURY_ISA_VERSION
	.align		4
        /*0034*/ 	.byte	0x03, 0x5f
        /*0036*/ 	.short	0x0000


	//----- nvinfo : EIATTR_COOP_GROUP_MASK_REGIDS
	.align		4
        /*0038*/ 	.byte	0x04, 0x29
        /*003a*/ 	.short	(.L_730 - .L_729)


	//   ....[0]....
.L_729:
        /*003c*/ 	.word	0xffffffff


	//   ....[1]....
        /*0040*/ 	.word	0xffffffff


	//   ....[2]....
        /*0044*/ 	.word	0xffffffff


	//   ....[3]....
        /*0048*/ 	.word	0xffffffff


	//   ....[4]....
        /*004c*/ 	.word	0xffffffff


	//   ....[5]....
        /*0050*/ 	.word	0xffffffff


	//   ....[6]....
        /*0054*/ 	.word	0xffffffff


	//   ....[7]....
        /*0058*/ 	.word	0xffffffff


	//   ....[8]....
        /*005c*/ 	.word	0xffffffff


	//   ....[9]....
        /*0060*/ 	.word	0xffffffff


	//   ....[10]....
        /*0064*/ 	.word	0xffffffff


	//   ....[11]....
        /*0068*/ 	.word	0xffffffff


	//   ....[12]....
        /*006c*/ 	.word	0xffffffff


	//   ....[13]....
        /*0070*/ 	.word	0xffffffff


	//   ....[14]....
        /*0074*/ 	.word	0xffffffff


	//   ....[15]....
        /*0078*/ 	.word	0xffffffff


	//----- nvinfo : EIATTR_COOP_GROUP_INSTR_OFFSETS
	.align		4
.L_730:
        /*007c*/ 	.byte	0x04, 0x28
        /*007e*/ 	.short	(.L_732 - .L_731)


	//   ....[0]....
.L_731:
        /*0080*/ 	.word	0x000060a0


	//   ....[1]....
        /*0084*/ 	.word	0x000060c0


	//   ....[2]....
        /*0088*/ 	.word	0x000060f0


	//   ....[3]....
        /*008c*/ 	.word	0x00006110


	//   ....[4]....
        /*0090*/ 	.word	0x00009d40


	//   ....[5]....
        /*0094*/ 	.word	0x00009d50


	//   ....[6]....
        /*0098*/ 	.word	0x00009d80


	//   ....[7]....
        /*009c*/ 	.word	0x00009d90


	//   ....[8]....
        /*00a0*/ 	.word	0x0000df30


	//   ....[9]....
        /*00a4*/ 	.word	0x0000df50


	//   ....[10]....
        /*00a8*/ 	.word	0x0000df80


	//   ....[11]....
        /*00ac*/ 	.word	0x0000df90


	//   ....[12]....
        /*00b0*/ 	.word	0x0000f6b0


	//   ....[13]....
        /*00b4*/ 	.word	0x0000f6f0


	//   ....[14]....
        /*00b8*/ 	.word	0x0000f7d0


	//   ....[15]....
        /*00bc*/ 	.word	0x0000f800


	//----- nvinfo : EIATTR_EXIT_INSTR_OFFSETS
	.align		4
.L_732:
        /*00c0*/ 	.byte	0x04, 0x1c
        /*00c2*/ 	.short	(.L_734 - .L_733)


	//   ....[0]....
.L_733:
        /*00c4*/ 	.word	0x000004c0


	//   ....[1]....
        /*00c8*/ 	.word	0x00000f50


	//   ....[2]....
        /*00cc*/ 	.word	0x00000f80


	//   ....[3]....
        /*00d0*/ 	.word	0x00010fb0


	//   ....[4]....
        /*00d4*/ 	.word	0x000110a0


	//   ....[5]....
        /*00d8*/ 	.word	0x000110c0


	//----- nvinfo : EIATTR_CTAIDZ_USED
	.align		4
.L_734:
        /*00dc*/ 	.byte	0x01, 0x04
	.zero		2


	//----- nvinfo : EIATTR_CRS_STACK_SIZE
	.align		4
        /*00e0*/ 	.byte	0x04, 0x1e
        /*00e2*/ 	.short	(.L_736 - .L_735)
.L_735:
        /*00e4*/ 	.word	0x00000000
.L_736:


//--------------------- .nv.info._ZN5flash24flash_fwd_splitkv_kernelI23Flash_fwd_kernel_traitsILi192ELi64ELi64ELi4ELb0ELb0EN7cutlass6half_tE19Flash_kernel_traitsILi192ELi64ELi64ELi4ES3_EELb0ELb1ELb0ELb0ELb0ELb1ELb0ELb0EEEvNS_16Flash_fwd_paramsE --------------------------
	.section	.nv.info._ZN5flash24flash_fwd_splitkv_kernelI23Flash_fwd_kernel_traitsILi192ELi64ELi64ELi4ELb0ELb0EN7cutlass6half_tE19Flash_kernel_traitsILi192ELi64ELi64ELi4ES3_EELb0ELb1ELb0ELb0ELb0ELb1ELb0ELb0EEEvNS_16Flash_fwd_paramsE,"",@"SHT_CUDA_INFO"
	.sectionflags	@""
	.align	4


	//----- nvinfo : EIATTR_CUDA_API_VERSION
	.align		4
        /*0000*/ 	.byte	0x04, 0x37
        /*0002*/ 	.short	(.L_738 - .L_737)
.L_737:
        /*0004*/ 	.word	0x00000082


	//----- nvinfo : EIATTR_SW2861232_WAR
	.align		4
.L_738:
        /*0008*/ 	.byte	0x01, 0x35
	.zero		2


	//----- nvinfo : EIATTR_PARAM_CBANK
	.align		4
        /*000c*/ 	.byte	0x04, 0x0a
        /*000e*/ 	.short	(.L_740 - .L_739)
	.align		4
.L_739:
        /*0010*/ 	.word	index@(.nv.constant0._ZN5flash24flash_fwd_splitkv_kernelI23Flash_fwd_kernel_traitsILi192ELi64ELi64ELi4ELb0ELb0EN7cutlass6half_tE19Flash_kernel_traitsILi192ELi64ELi64ELi4ES3_EELb0ELb1ELb0ELb0ELb0ELb1ELb0ELb0EEEvNS_16Flash_fwd_paramsE)
        /*0014*/ 	.short	0x0160
        /*0016*/ 	.short	0x01d0


	//----- nvinfo : EIATTR_CBANK_PARAM_SIZE
	.align		4
.L_740:
        /*0018*/ 	.byte	0x03, 0x19
        /*001a*/ 	.short	0x01d0


	//----- nvinfo : EIATTR_KPARAM_INFO
	.align		4
        /*001c*/ 	.byte	0x04, 0x17
        /*001e*/ 	.short	(.L_742 - .L_741)
.L_741:
        /*0020*/ 	.word	0x00000000
        /*0024*/ 	.short	0x0000
        /*0026*/ 	.short	0x0000
        /*0028*/ 	.byte	0x00, 0xf0, 0x41, 0x07


	//----- nvinfo : EIATTR_MAXREG_COUNT
	.align		4
.L_742:
        /*002c*/ 	.byte	0x03, 0x1b
        /*002e*/ 	.short	0x00ff


	//----- nvinfo : EIATTR_NUM_BARRIERS
	.align		4
        /*0030*/ 	.byte	0x02, 0x4c
        /*0032*/ 	.byte	0x01
	.zero		1


	//----- nvinfo : EIATTR_MERCURY_ISA_VERSION
	.align		4
        /*0034*/ 	.byte	0x03, 0x5f
        /*0036*/ 	.short	0x0000


	//----- nvinfo : EIATTR_COOP_GROUP_MASK_REGIDS
	.align		4
        /*0038*/ 	.byte	0x04, 0x29
        /*003a*/ 	.short	(.L_744 - .L_743)


	//   ....[0]....
.L_743:
        /*003c*/ 	.word	0xffffffff


	//   ....[1]....
        /*0040*/ 	.word	0xffffffff


	//   ....[2]....
        /*0044*/ 	.word	0xffffffff


	//   ....[3]....
        /*0048*/ 	.word	0xffffffff


	//   ....[4]....
        /*004c*/ 	.word	0xffffffff


	//   ....[5]....
        /*0050*/ 	.word	0xffffffff


	//   ....[6]....
        /*0054*/ 	.word	0xffffffff


	//   ....[7]....
        /*0058*/ 	.word	0xffffffff


	//   ....[8]....
        /*005c*/ 	.word	0xffffffff


	//   ....[9]....
        /*0060*/ 	.word	0xffffffff


	//   ....[10]....
        /*0064*/ 	.word	0xffffffff


	//   ....[11]....
        /*0068*/ 	.word	0xffffffff


	//   ....[12]....
        /*006c*/ 	.word	0xffffffff


	//   ....[13]....
        /*0070*/ 	.word	0xffffffff


	//   ....[14]....
        /*0074*/ 	.word	0xffffffff


	//   ....[15]....
        /*0078*/ 	.word	0xffffffff


	//----- nvinfo : EIATTR_COOP_GROUP_INSTR_OFFSETS
	.align		4
.L_744:
        /*007c*/ 	.byte	0x04, 0x28
        /*007e*/ 	.short	(.L_746 - .L_745)


	//   ....[0]....
.L_745:
        /*0080*/ 	.word	0x000064a0


	//   ....[1]....
        /*0084*/ 	.word	0x000064c0


	//   ....[2]....
        /*0088*/ 	.word	0x000064e0


	//   ....[3]....
        /*008c*/ 	.word	0x00006500


	//   ....[4]....
        /*0090*/ 	.word	0x0000a540


	//   ....[5]....
        /*0094*/ 	.word	0x0000a550


	//   ....[6]....
        /*0098*/ 	.word	0x0000a580


	//   ....[7]....
        /*009c*/ 	.word	0x0000a590


	//   ....[8]....
        /*00a0*/ 	.word	0x0000eb20


	//   ....[9]....
        /*00a4*/ 	.word	0x0000eb40


	//   ....[10]....
        /*00a8*/ 	.word	0x0000eb80


	//   ....[11]....
        /*00ac*/ 	.word	0x0000eb90


	//   ....[12]....
        /*00b0*/ 	.word	0x000102b0


	//   ....[13]....
        /*00b4*/ 	.word	0x000102f0


	//   ....[14]....
        /*00b8*/ 	.word	0x000103d0


	//   ....[15]....
        /*00bc*/ 	.word	0x00010400


	//----- nvinfo : EIATTR_EXIT_INSTR_OFFSETS
	.align		4
.L_746:
        /*00c0*/ 	.byte	0x04, 0x1c
        /*00c2*/ 	.short	(.L_748 - .L_747)


	//   ....[0]....
.L_747:
        /*00c4*/ 	.word	0x000004c0


	//   ....[1]....
        /*00c8*/ 	.word	0x00000f50


	//   ....[2]....
        /*00cc*/ 	.word	0x00000f80


	//   ....[3]....
        /*00d0*/ 	.word	0x00011bb0


	//   ....[4]....
        /*00d4*/ 	.word	0x00011ca0


	//   ....[5]....
        /*00d8*/ 	.word	0x00011cc0


	//----- nvinfo : EIATTR_CTAIDZ_USED
	.align		4
.L_748:
        /*00dc*/ 	.byte	0x01, 0x04
	.zero		2


	//----- nvinfo : EIATTR_CRS_STACK_SIZE
	.align		4
        /*00e0*/ 	.byte	0x04, 0x1e
        /*00e2*/ 	.short	(.L_750 - .L_749)
.L_749:
        /*00e4*/ 	.word	0x00000000
.L_750:


//--------------------- .nv.info._ZN5flash24flash_fwd_splitkv_kernelI23Flash_fwd_kernel_traitsILi192ELi64ELi64ELi4ELb0ELb0EN7cutlass6half_tE19Flash_kernel_traitsILi192ELi64ELi64ELi4ES3_EELb0ELb1ELb0ELb0ELb0ELb0ELb0ELb1EEEvNS_16Flash_fwd_paramsE --------------------------
	.section	.nv.info._ZN5flash24flash_fwd_splitkv_kernelI23Flash_fwd_kernel_traitsILi192ELi64ELi64ELi4ELb0ELb0EN7cutlass6half_tE19Flash_kernel_traitsILi192ELi64ELi64ELi4ES3_EELb0ELb1ELb0ELb0ELb0ELb0ELb0ELb1EEEvNS_16Flash_fwd_paramsE,"",@"SHT_CUDA_INFO"
	.sectionflags	@""
	.align	4


	//----- nvinfo : EIATTR_CUDA_API_VERSION
	.align		4
        /*0000*/ 	.byte	0x04, 0x37
        /*0002*/ 	.short	(.L_752 - .L_751)
.L_751:
        /*0004*/ 	.word	0x00000082


	//----- nvinfo : EIATTR_SW2861232_WAR
	.align		4
.L_752:
        /*0008*/ 	.byte	0x01, 0x35
	.zero		2


	//----- nvinfo : EIATTR_PARAM_CBANK
	.align		4
        /*000c*/ 	.byte	0x04, 0x0a
        /*000e*/ 	.short	(.L_754 - .L_753)
	.align		4
.L_753:
        /*0010*/ 	.word	index@(.nv.constant0._ZN5flash24flash_fwd_splitkv_kernelI23Flash_fwd_kernel_traitsILi192ELi64ELi64ELi4ELb0ELb0EN7cutlass6half_tE19Flash_kernel_traitsILi192ELi64ELi64ELi4ES3_EELb0ELb1ELb0ELb0ELb0ELb0ELb0ELb1EEEvNS_16Flash_fwd_paramsE)
        /*0014*/ 	.short	0x0160
        /*0016*/ 	.short	0x01d0


	//----- nvinfo : EIATTR_CBANK_PARAM_SIZE
	.align		4
.L_754:
        /*0018*/ 	.byte	0x03, 0x19
        /*001a*/ 	.short	0x01d0


	//----- nvinfo : EIATTR_KPARAM_INFO
	.align		4
        /*001c*/ 	.byte	0x04, 0x17
        /*001e*/ 	.short	(.L_756 - .L_755)
.L_755:
        /*0020*/ 	.word	0x00000000
        /*0024*/ 	.short	0x0000
        /*0026*/ 	.short	0x0000
        /*0028*/ 	.byte	0x00, 0xf0, 0x41, 0x07


	//----- nvinfo : EIATTR_MAXREG_COUNT
	.align		4
.L_756:
        /*002c*/ 	.byte	0x03, 0x1b
        /*002e*/ 	.short	0x00ff


	//----- nvinfo : EIATTR_NUM_BARRIERS
	.align		4
        /*0030*/ 	.byte	0x02, 0x4c
        /*0032*/ 	.byte	0x01
	.zero		1


	//----- nvinfo : EIATTR_MERCURY_ISA_VERSION
	.align		4
        /*0034*/ 	.byte	0x03, 0x5f
        /*0036*/ 	.short	0x0000


	//----- nvinfo : EIATTR_COOP_GROUP_MASK_REGIDS
	.align		4
        /*0038*/ 	.byte	0x04, 0x29
        /*003a*/ 	.short	(.L_758 - .L_757)


	//   ....[0]....
.L_757:
        /*003c*/ 	.word	0xffffffff


	//   ....[1]....
        /*0040*/ 	.word	0xffffffff


	//   ....[2]....
        /*0044*/ 	.word	0xffffffff


	//   ....[3]....
        /*0048*/ 	.word	0xffffffff


	//   ....[4]....
        /*004c*/ 	.word	0xffffffff


	//   ....[5]....
        /*0050*/ 	.word	0xffffffff


	//   ....[6]....
        /*0054*/ 	.word	0xffffffff


	//   ....[7]....
        /*0058*/ 	.word	0xffffffff


	//   ....[8]....
        /*005c*/ 	.word	0xffffffff


	//   ....[9]....
        /*0060*/ 	.word	0xffffffff


	//   ....[10]....
        /*0064*/ 	.word	0xffffffff


	//   ....[11]....
        /*0068*/ 	.word	0xffffffff


	//   ....[12]....
        /*006c*/ 	.word	0xffffffff


	//   ....[13]....
        /*0070*/ 	.word	0xffffffff


	//   ....[14]....
        /*0074*/ 	.word	0xffffffff


	//   ....[15]....
        /*0078*/ 	.word	0xffffffff


	//----- nvinfo : EIATTR_COOP_GROUP_INSTR_OFFSETS
	.align		4
.L_758:
        /*007c*/ 	.byte	0x04, 0x28
        /*007e*/ 	.short	(.L_760 - .L_759)


	//   ....[0]....
.L_759:
        /*0080*/ 	.word	0x00015ce0


	//   ....[1]....
        /*0084*/ 	.word	0x00015d70


	//   ....[2]....
        /*0088*/ 	.word	0x00015d90


	//   ....[3]....
        /*008c*/ 	.word	0x00015db0


	//   ....[4]....
        /*0090*/ 	.word	0x000196e0


	//   ....[5]....
        /*0094*/ 	.word	0x000196f0


	//   ....[6]....
        /*0098*/ 	.word	0x00019720


	//   ....[7]....
        /*009c*/ 	.word	0x00019730


	//   ....[8]....
        /*00a0*/ 	.word	0x0001d630


	//   ....[9]....
        /*00a4*/ 	.word	0x0001d650


	//   ....[10]....
        /*00a8*/ 	.word	0x0001d680


	//   ....[11]....
        /*00ac*/ 	.word	0x0001d690


	//   ....[12]....
        /*00b0*/ 	.word	0x0001edb0


	//   ....[13]....
        /*00b4*/ 	.word	0x0001edf0


	//   ....[14]....
        /*00b8*/ 	.word	0x0001ee20


	//   ....[15]....
        /*00bc*/ 	.word	0x0001ee30


	//----- nvinfo : EIATTR_EXIT_INSTR_OFFSETS
	.align		4
.L_760:
        /*00c0*/ 	.byte	0x04, 0x1c
        /*00c2*/ 	.short	(.L_762 - .L_761)


	//   ....[0]....
.L_761:
        /*00c4*/ 	.word	0x00000310


	//   ....[1]....
        /*00c8*/ 	.word	0x00000ca0


	//   ....[2]....
        /*00cc*/ 	.word	0x00000cd0


	//   ....[3]....
        /*00d0*/ 	.word	0x000206f0


	//   ....[4]....
        /*00d4*/ 	.word	0x000207f0


	//   ....[5]....
        /*00d8*/ 	.word	0x00020810


	//----- nvinfo : EIATTR_CTAIDZ_USED
	.align		4
.L_762:
        /*00dc*/ 	.byte	0x01, 0x04
	.zero		2


	//----- nvinfo : EIATTR_CRS_STACK_SIZE
	.align		4
        /*00e0*/ 	.byte	0x04, 0x1e
        /*00e2*/ 	.short	(.L_764 - .L_763)
.L_763:
        /*00e4*/ 	.word	0x00000000
.L_764:


//--------------------- .nv.info._ZN5flash24flash_fwd_splitkv_kernelI23Flash_fwd_kernel_traitsILi192ELi64ELi64ELi4ELb0ELb0EN7cutlass6half_tE19Flash_kernel_traitsILi192ELi64ELi64ELi4ES3_EELb0ELb1ELb0ELb0ELb0ELb1ELb0ELb1EEEvNS_16Flash_fwd_paramsE --------------------------
	.section	.nv.info._ZN5flash24flash_fwd_splitkv_kernelI23Flash_fwd_kernel_traitsILi192ELi64ELi64ELi4ELb0ELb0EN7cutlass6half_tE19Flash_kernel_traitsILi192ELi64ELi64ELi4ES3_EELb0ELb1ELb0ELb0ELb0ELb1ELb0ELb1EEEvNS_16Flash_fwd_paramsE,"",@"SHT_CUDA_INFO"
	.sectionflags	@""
	.align	4


	//----- nvinfo : EIATTR_CUDA_API_VERSION
	.align		4
        /*0000*/ 	.byte	0x04, 0x37
        /*0002*/ 	.short	(.L_766 - .L_765)
.L_765:
        /*0004*/ 	.word	0x00000082


	//----- nvinfo : EIATTR_SW2861232_WAR
	.align		4
.L_766:
        /*0008*/ 	.byte	0x01, 0x35
	.zero		2


	//----- nvinfo : EIATTR_PARAM_CBANK
	.align		4
        /*000c*/ 	.byte	0x04, 0x0a
        /*000e*/ 	.short	(.L_768 - .L_767)
	.align		4
.L_767:
        /*0010*/ 	.word	index@(.nv.constant0._ZN5flash24flash_fwd_splitkv_kernelI23Flash_fwd_kernel_traitsILi192ELi64ELi64ELi4ELb0ELb0EN7cutlass6half_tE19Flash_kernel_traitsILi192ELi64ELi64ELi4ES3_EELb0ELb1ELb0ELb0ELb0ELb1ELb0ELb1EEEvNS_16Flash_fwd_paramsE)
        /*0014*/ 	.short	0x0160
        /*0016*/ 	.short	0x01d0


	//----- nvinfo : EIATTR_CBANK_PARAM_SIZE
	.align		4
.L_768:
        /*0018*/ 	.byte	0x03, 0x19
        /*001a*/ 	.short	0x01d0


	//----- nvinfo : EIATTR_KPARAM_INFO
	.align		4
        /*001c*/ 	.byte	0x04, 0x17
        /*001e*/ 	.short	(.L_770 - .L_769)
.L_769:
        /*0020*/ 	.word	0x00000000
        /*0024*/ 	.short	0x0000
        /*0026*/ 	.short	0x0000
        /*0028*/ 	.byte	0x00, 0xf0, 0x41, 0x07


	//----- nvinfo : EIATTR_MAXREG_COUNT
	.align		4
.L_770:
        /*002c*/ 	.byte	0x03, 0x1b
        /*002e*/ 	.short	0x00ff


	//----- nvinfo : EIATTR_NUM_BARRIERS
	.align		4
        /*0030*/ 	.byte	0x02, 0x4c
        /*0032*/ 	.byte	0x01
	.zero		1


	//----- nvinfo : EIATTR_MERCURY_ISA_VERSION
	.align		4
        /*0034*/ 	.byte	0x03, 0x5f
        /*0036*/ 	.short	0x0000


	//----- nvinfo : EIATTR_COOP_GROUP_MASK_REGIDS
	.align		4
        /*0038*/ 	.byte	0x04, 0x29
        /*003a*/ 	.short	(.L_772 - .L_771)


	//   ....[0]....
.L_771:
        /*003c*/ 	.word	0xffffffff


	//   ....[1]....
        /*0040*/ 	.word	0xffffffff


	//   ....[2]....
        /*0044*/ 	.word	0xffffffff


	//   ....[3]....
        /*0048*/ 	.word	0xffffffff


	//   ....[4]....
        /*004c*/ 	.word	0xffffffff


	//   ....[5]....
        /*0050*/ 	.word	0xffffffff


	//   ....[6]....
        /*0054*/ 	.word	0xffffffff


	//   ....[7]....
        /*0058*/ 	.word	0xffffffff


	//   ....[8]....
        /*005c*/ 	.word	0xffffffff


	//   ....[9]....
        /*0060*/ 	.word	0xffffffff


	//   ....[10]....
        /*0064*/ 	.word	0xffffffff


	//   ....[11]....
        /*0068*/ 	.word	0xffffffff


	//   ....[12]....
        /*006c*/ 	.word	0xffffffff


	//   ....[13]....
        /*0070*/ 	.word	0xffffffff


	//   ....[14]....
        /*0074*/ 	.word	0xffffffff


	//   ....[15]....
        /*0078*/ 	.word	0xffffffff


	//----- nvinfo : EIATTR_COOP_GROUP_INSTR_OFFSETS
	.align		4
.L_772:
        /*007c*/ 	.byte	0x04, 0x28
        /*007e*/ 	.short	(.L_774 - .L_773)


	//   ....[0]....
.L_773:
        /*0080*/ 	.word	0x00016130


	//   ....[1]....
        /*0084*/ 	.word	0x00016150


	//   ....[2]....
        /*0088*/ 	.word	0x00016170


	//   ....[3]....
        /*008c*/ 	.word	0x00016190


	//   ....[4]....
        /*0090*/ 	.word	0x00019ed0


	//   ....[5]....
        /*0094*/ 	.word	0x00019ee0


	//   ....[6]....
        /*0098*/ 	.word	0x00019f10


	//   ....[7]....
        /*009c*/ 	.word	0x00019f20


	//   ....[8]....
        /*00a0*/ 	.word	0x0001e220


	//   ....[9]....
        /*00a4*/ 	.word	0x0001e230


	//   ....[10]....
        /*00a8*/ 	.word	0x0001e250


	//   ....[11]....
        /*00ac*/ 	.word	0x0001e270


	//   ....[12]....
        /*00b0*/ 	.word	0x0001f9a0


	//   ....[13]....
        /*00b4*/ 	.word	0x0001f9e0


	//   ....[14]....
        /*00b8*/ 	.word	0x0001fa10


	//   ....[15]....
        /*00bc*/ 	.word	0x0001fa20


	//----- nvinfo : EIATTR_EXIT_INSTR_OFFSETS
	.align		4
.L_774:
        /*00c0*/ 	.byte	0x04, 0x1c
        /*00c2*/ 	.short	(.L_776 - .L_775)


	//   ....[0]....
.L_775:
        /*00c4*/ 	.word	0x00000310


	//   ....[1]....
        /*00c8*/ 	.word	0x00000ca0


	//   ....[2]....
        /*00cc*/ 	.word	0x00000cd0


	//   ....[3]....
        /*00d0*/ 	.word	0x000212e0


	//   ....[4]....
        /*00d4*/ 	.word	0x000213e0


	//   ....[5]....
        /*00d8*/ 	.word	0x00021400


	//----- nvinfo : EIATTR_CTAIDZ_USED
	.align		4
.L_776:
        /*00dc*/ 	.byte	0x01, 0x04
	.zero		2


	//----- nvinfo : EIATTR_CRS_STACK_SIZE
	.align		4
        /*00e0*/ 	.byte	0x04, 0x1e
        /*00e2*/ 	.short	(.L_778 - .L_777)
.L_777:
        /*00e4*/ 	.word	0x00000000
.L_778:


//--------------------- .nv.info._ZN5flash24flash_fwd_splitkv_kernelI23Flash_fwd_kernel_traitsILi192ELi64ELi64ELi4ELb0ELb0EN7cutlass6half_tE19Flash_kernel_traitsILi192ELi64ELi64ELi4ES3_EELb0ELb1ELb0ELb0ELb0ELb0ELb1ELb0EEEvNS_16Flash_fwd_paramsE --------------------------
	.section	.nv.info._ZN5flash24flash_fwd_splitkv_kernelI23Flash_fwd_kernel_traitsILi192ELi64ELi64ELi4ELb0ELb0EN7cutlass6half_tE19Flash_kernel_traitsILi192ELi64ELi64ELi4ES3_EELb0ELb1ELb0ELb0ELb0ELb0ELb1ELb0EEEvNS_16Flash_fwd_paramsE,"",@"SHT_CUDA_INFO"
	.sectionflags	@""
	.align	4


	//----- nvinfo : EIATTR_CUDA_API_VERSION
	.align		4
        /*0000*/ 	.byte	0x04, 0x37
        /*0002*/ 	.short	(.L_780 - .L_779)
.L_779:
        /*0004*/ 	.word	0x00000082


	//----- nvinfo : EIATTR_SW2861232_WAR
	.align		4
.L_780:
        /*0008*/ 	.byte	0x01, 0x35
	.zero		2


	//----- nvinfo : EIATTR_PARAM_CBANK
	.align		4
        /*000c*/ 	.byte	0x04, 0x0a
        /*000e*/ 	.short	(.L_782 - .L_781)
	.align		4
.L_781:
        /*0010*/ 	.word	index@(.nv.constant0._ZN5flash24flash_fwd_splitkv_kernelI23Flash_fwd_kernel_traitsILi192ELi64ELi64ELi4ELb0ELb0EN7cutlass6half_tE19Flash_kernel_traitsILi192ELi64ELi64ELi4ES3_EELb0ELb1ELb0ELb0ELb0ELb0ELb1ELb0EEEvNS_16Flash_fwd_paramsE)
        /*0014*/ 	.short	0x0160
        /*0016*/ 	.short	0x01d0


	//----- nvinfo : EIATTR_CBANK_PARAM_SIZE
	.align		4
.L_782:
        /*0018*/ 	.byte	0x03, 0x19
        /*001a*/ 	.short	0x01d0


	//----- nvinfo : EIATTR_KPARAM_INFO
	.align		4
        /*001c*/ 	.byte	0x04, 0x17
        /*001e*/ 	.short	(.L_784 - .L_783)
.L_783:
        /*0020*/ 	.word	0x00000000
        /*0024*/ 	.short	0x0000
        /*0026*/ 	.short	0x0000
        /*0028*/ 	.byte	0x00, 0xf0, 0x41, 0x07


	//----- nvinfo : EIATTR_MAXREG_COUNT
	.align		4
.L_784:
        /*002c*/ 	.byte	0x03, 0x1b
        /*002e*/ 	.short	0x00ff


	//----- nvinfo : EIATTR_NUM_BARRIERS
	.align		4
        /*0030*/ 	.byte	0x02, 0x4c
        /*0032*/ 	.byte	0x01
	.zero		1


	//----- nvinfo : EIATTR_MERCURY_ISA_VERSION
	.align		4
        /*0034*/ 	.byte	0x03, 0x5f
        /*0036*/ 	.short	0x0000


	//----- nvinfo : EIATTR_COOP_GROUP_MASK_REGIDS
	.align		4
        /*0038*/ 	.byte	0x04, 0x29
        /*003a*/ 	.short	(.L_786 - .L_785)


	//   ....[0]....
.L_785:
        /*003c*/ 	.word	0xffffffff


	//   ....[1]....
        /*0040*/ 	.word	0xffffffff


	//   ....[2]....
        /*0044*/ 	.word	0xffffffff


	//   ....[3]....
        /*0048*/ 	.word	0xffffffff


	//   ....[4]....
        /*004c*/ 	.word	0xffffffff


	//   ....[5]....
        /*0050*/ 	.word	0xffffffff


	//   ....[6]....
        /*0054*/ 	.word	0xffffffff


	//   ....[7]....
        /*0058*/ 	.word	0xffffffff


	//   ....[8]....
        /*005c*/ 	.word	0xffffffff


	//   ....[9]....
        /*0060*/ 	.word	0xffffffff


	//   ....[10]....
        /*0064*/ 	.word	0xffffffff


	//   ....[11]....
        /*0068*/ 	.word	0xffffffff


	//   ....[12]....
        /*006c*/ 	.word	0xffffffff


	//   ....[13]....
        /*0070*/ 	.word	0xffffffff


	//   ....[14]....
        /*0074*/ 	.word	0xffffffff


	//   ....[15]....
        /*0078*/ 	.word	0xffffffff


	//----- nvinfo : EIATTR_COOP_GROUP_INSTR_OFFSETS
	.align		4
.L_786:
        /*007c*/ 	.byte	0x04, 0x28
        /*007e*/ 	.short	(.L_788 - .L_787)


	//   ....[0]....
.L_787:
        /*0080*/ 	.word	0x00005bd0


	//   ....[1]....
        /*0084*/ 	.word	0x00005c60


	//   ....[2]....
        /*0088*/ 	.word	0x00005c90


	//   ....[3]....
        /*008c*/ 	.word	0x00005cb0


	//   ....[4]....
        /*0090*/ 	.word	0x000095e0


	//   ....[5]....
        /*0094*/ 	.word	0x000095f0


	//   ....[6]....
        /*0098*/ 	.word	0x00009620


	//   ....[7]....
        /*009c*/ 	.word	0x00009630


	//   ....[8]....
        /*00a0*/ 	.word	0x0000d4c0


	//   ....[9]....
        /*00a4*/ 	.word	0x0000d4e0


	//   ....[10]....
        /*00a8*/ 	.word	0x0000d510


	//   ....[11]....
        /*00ac*/ 	.word	0x0000d520


	//   ....[12]....
        /*00b0*/ 	.word	0x0000ec40


	//   ....[13]....
        /*00b4*/ 	.word	0x0000ec80


	//   ....[14]....
        /*00b8*/ 	.word	0x0000ece0


	//   ....[15]....
        /*00bc*/ 	.word	0x0000ecf0


	//----- nvinfo : EIATTR_EXIT_INSTR_OFFSETS
	.align		4
.L_788:
        /*00c0*/ 	.byte	0x04, 0x1c
        /*00c2*/ 	.short	(.L_790 - .L_789)


	//   ....[0]....
.L_789:
        /*00c4*/ 	.word	0x00000410


	//   ....[1]....
        /*00c8*/ 	.word	0x00000fc0


	//   ....[2]....
        /*00cc*/ 	.word	0x00000ff0


	//   ....[3]....
        /*00d0*/ 	.word	0x000103a0


	//   ....[4]....
        /*00d4*/ 	.word	0x00010410


	//   ....[5]....
        /*00d8*/ 	.word	0x00010430


	//----- nvinfo : EIATTR_CTAIDZ_USED
	.align		4
.L_790:
        /*00dc*/ 	.byte	0x01, 0x04
	.zero		2


	//----- nvinfo : EIATTR_CRS_STACK_SIZE
	.align		4
        /*00e0*/ 	.byte	0x04, 0x1e
        /*00e2*/ 	.short	(.L_792 - .L_791)
.L_791:
        /*00e4*/ 	.word	0x00000000
.L_792:


//--------------------- .nv.info._ZN5flash24flash_fwd_splitkv_kernelI23Flash_fwd_kernel_traitsILi192ELi64ELi64ELi4ELb0ELb0EN7cutlass6half_tE19Flash_kernel_traitsILi192ELi64ELi64ELi4ES3_EELb0ELb1ELb0ELb0ELb0ELb1ELb1ELb0EEEvNS_16Flash_fwd_paramsE --------------------------
	.section	.nv.info._ZN5flash24flash_fwd_splitkv_kernelI23Flash_fwd_kernel_traitsILi192ELi64ELi64ELi4ELb0ELb0EN7cutlass6half_tE19Flash_kernel_traitsILi192ELi64ELi64ELi4ES3_EELb0ELb1ELb0ELb0ELb0ELb1ELb1ELb0EEEvNS_16Flash_fwd_paramsE,"",@"SHT_CUDA_INFO"
	.sectionflags	@""
	.align	4


	//----- nvinfo : EIATTR_CUDA_API_VERSION
	.align		4
        /*0000*/ 	.byte	0x04, 0x37
        /*0002*/ 	.short	(.L_794 - .L_793)
.L_793:
        /*0004*/ 	.word	0x00000082


	//----- nvinfo : EIATTR_SW2861232_WAR
	.align		4
.L_794:
        /*0008*/ 	.byte	0x01, 0x35
	.zero		2


	//----- nvinfo : EIATTR_PARAM_CBANK
	.align		4
        /*000c*/ 	.byte	0x04, 0x0a
        /*000e*/ 	.short	(.L_796 - .L_795)
	.align		4
.L_795:
        /*0010*/ 	.word	index@(.nv.constant0._ZN5flash24flash_fwd_splitkv_kernelI23Flash_fwd_kernel_traitsILi192ELi64ELi64ELi4ELb0ELb0EN7cutlass6half_tE19Flash_kernel_traitsILi192ELi64ELi64ELi4ES3_EELb0ELb1ELb0ELb0ELb0ELb1ELb1ELb0EEEvNS_16Flash_fwd_paramsE)
        /*0014*/ 	.short	0x0160
        /*0016*/ 	.short	0x01d0


	//----- nvinfo : EIATTR_CBANK_PARAM_SIZE
	.align		4
.L_796:
        /*0018*/ 	.byte	0x03, 0x19
        /*001a*/ 	.short	0x01d0


	//----- nvinfo : EIATTR_KPARAM_INFO
	.align		4
        /*001c*/ 	.byte	0x04, 0x17
        /*001e*/ 	.short	(.L_798 - .L_797)
.L_797:
        /*0020*/ 	.word	0x00000000
        /*0024*/ 	.short	0x0000
        /*0026*/ 	.short	0x0000
        /*0028*/ 	.byte	0x00, 0xf0, 0x41, 0x07


	//----- nvinfo : EIATTR_MAXREG_COUNT
	.align		4
.L_798:
        /*002c*/ 	.byte	0x03, 0x1b
        /*002e*/ 	.short	0x00ff


	//----- nvinfo : EIATTR_NUM_BARRIERS
	.align		4
        /*0030*/ 	.byte	0x02, 0x4c
        /*0032*/ 	.byte	0x01
	.zero		1


	//----- nvinfo : EIATTR_MERCURY_ISA_VERSION
	.align		4
        /*0034*/ 	.byte	0x03, 0x5f
        /*0036*/ 	.short	0x0000


	//----- nvinfo : EIATTR_COOP_GROUP_MASK_REGIDS
	.align		4
        /*0038*/ 	.byte	0x04, 0x29
        /*003a*/ 	.short	(.L_800 - .L_799)


	//   ....[0]....
.L_799:
        /*003c*/ 	.word	0xffffffff


	//   ....[1]....
        /*0040*/ 	.word	0xffffffff


	//   ....[2]....
        /*0044*/ 	.word	0xffffffff


	//   ....[3]....
        /*0048*/ 	.word	0xffffffff


	//   ....[4]....
        /*004c*/ 	.word	0xffffffff


	//   ....[5]....
        /*0050*/ 	.word	0xffffffff


	//   ....[6]....
        /*0054*/ 	.word	0xffffffff


	//   ....[7]....
        /*0058*/ 	.word	0xffffffff


	//   ....[8]....
        /*005c*/ 	.word	0xffffffff


	//   ....[9]....
        /*0060*/ 	.word	0xffffffff


	//   ....[10]....
        /*0064*/ 	.word	0xffffffff


	//   ....[11]....
        /*0068*/ 	.word	0xffffffff


	//   ....[12]....
        /*006c*/ 	.word	0xffffffff


	//   ....[13]....
        /*0070*/ 	.word	0xffffffff


	//   ....[14]....
        /*0074*/ 	.word	0xffffffff


	//   ....[15]....
        /*0078*/ 	.word	0xffffffff


	//----- nvinfo : EIATTR_COOP_GROUP_INSTR_OFFSETS
	.align		4
.L_800:
        /*007c*/ 	.byte	0x04, 0x28
        /*007e*/ 	.short	(.L_802 - .L_801)


	//   ....[0]....
.L_801:
        /*0080*/ 	.word	0x00006020


	//   ....[1]....
        /*0084*/ 	.word	0x00006040


	//   ....[2]....
        /*0088*/ 	.word	0x00006060


	//   ....[3]....
        /*008c*/ 	.word	0x00006080


	//   ....[4]....
        /*0090*/ 	.word	0x00009dd0


	//   ....[5]....
        /*0094*/ 	.word	0x00009de0


	//   ....[6]....
        /*0098*/ 	.word	0x00009e10


	//   ....[7]....
        /*009c*/ 	.word	0x00009e20


	//   ....[8]....
        /*00a0*/ 	.word	0x0000e090


	//   ....[9]....
        /*00a4*/ 	.word	0x0000e0b0


	//   ....[10]....
        /*00a8*/ 	.word	0x0000e0f0


	//   ....[11]....
        /*00ac*/ 	.word	0x0000e100


	//   ....[12]....
        /*00b0*/ 	.word	0x0000f820


	//   ....[13]....
        /*00b4*/ 	.word	0x0000f860


	//   ....[14]....
        /*00b8*/ 	.word	0x0000f8c0


	//   ....[15]....
        /*00bc*/ 	.word	0x0000f8d0


	//----- nvinfo : EIATTR_EXIT_INSTR_OFFSETS
	.align		4
.L_802:
        /*00c0*/ 	.byte	0x04, 0x1c
        /*00c2*/ 	.short	(.L_804 - .L_803)


	//   ....[0]....
.L_803:
        /*00c4*/ 	.word	0x00000410


	//   ....[1]....
        /*00c8*/ 	.word	0x00000fc0


	//   ....[2]....
        /*00cc*/ 	.word	0x00000ff0


	//   ....[3]....
        /*00d0*/ 	.word	0x00010f80


	//   ....[4]....
        /*00d4*/ 	.word	0x00010ff0


	//   ....[5]....
        /*00d8*/ 	.word	0x00011010


	//----- nvinfo : EIATTR_CTAIDZ_USED
	.align		4
.L_804:
        /*00dc*/ 	.byte	0x01, 0x04
	.zero		2


	//----- nvinfo : EIATTR_CRS_STACK_SIZE
	.align		4
        /*00e0*/ 	.byte	0x04, 0x1e
        /*00e2*/ 	.short	(.L_806 - .L_805)
.L_805:
        /*00e4*/ 	.word	0x00000000
.L_806:


//--------------------- .nv.info._ZN5flash24flash_fwd_splitkv_kernelI23Flash_fwd_kernel_traitsILi192ELi64ELi64ELi4ELb0ELb0EN7cutlass6half_tE19Flash_kernel_traitsILi192ELi64ELi64ELi4ES3_EELb0ELb1ELb0ELb0ELb0ELb0ELb1ELb1EEEvNS_16Flash_fwd_paramsE --------------------------
	.section	.nv.info._ZN5flash24flash_fwd_splitkv_kernelI23Flash_fwd_kernel_traitsILi192ELi64ELi64ELi4ELb0ELb0EN7cutlass6half_tE19Flash_kernel_traitsILi192ELi64ELi64ELi4ES3_EELb0ELb1ELb0ELb0ELb0ELb0ELb1ELb1EEEvNS_16Flash_fwd_paramsE,"",@"SHT_CUDA_INFO"
	.sectionflags	@""
	.align	4


	//----- nvinfo : EIATTR_CUDA_API_VERSION
	.align		4
        /*0000*/ 	.byte	0x04, 0x37
        /*0002*/ 	.short	(.L_808 - .L_807)
.L_807:
        /*0004*/ 	.word	0x00000082


	//----- nvinfo : EIATTR_SW2861232_WAR
	.align		4
.L_808:
        /*0008*/ 	.byte	0x01, 0x35
	.zero		2


	//----- nvinfo : EIATTR_PARAM_CBANK
	.align		4
        /*000c*/ 	.byte	0x04, 0x0a
        /*000e*/ 	.short	(.L_810 - .L_809)
	.align		4
.L_809:
        /*0010*/ 	.word	index@(.nv.constant0._ZN5flash24flash_fwd_splitkv_kernelI23Flash_fwd_kernel_traitsILi192ELi64ELi64ELi4ELb0ELb0EN7cutlass6half_tE19Flash_kernel_traitsILi192ELi64ELi64ELi4ES3_EELb0ELb1ELb0ELb0ELb0ELb0ELb1ELb1EEEvNS_16Flash_fwd_paramsE)
        /*0014*/ 	.short	0x0160
        /*0016*/ 	.short	0x01d0


	//----- nvinfo : EIATTR_CBANK_PARAM_SIZE
	.align		4
.L_810:
        /*0018*/ 	.byte	0x03, 0x19
        /*001a*/ 	.short	0x01d0


	//----- nvinfo : EIATTR_KPARAM_INFO
	.align		4
        /*001c*/ 	.byte	0x04, 0x17
        /*001e*/ 	.short	(.L_812 - .L_811)
.L_811:
        /*0020*/ 	.word	0x00000000
        /*0024*/ 	.short	0x0000
        /*0026*/ 	.short	0x0000
        /*0028*/ 	.byte	0x00, 0xf0, 0x41, 0x07


	//----- nvinfo : EIATTR_MAXREG_COUNT
	.align		4
.L_812:
        /*002c*/ 	.byte	0x03, 0x1b
        /*002e*/ 	.short	0x00ff


	//----- nvinfo : EIATTR_NUM_BARRIERS
	.align		4
        /*0030*/ 	.byte	0x02, 0x4c
        /*0032*/ 	.byte	0x01
	.zero		1


	//----- nvinfo : EIATTR_MERCURY_ISA_VERSION
	.align		4
        /*0034*/ 	.byte	0x03, 0x5f
        /*0036*/ 	.short	0x0000


	//----- nvinfo : EIATTR_COOP_GROUP_MASK_REGIDS
	.align		4
        /*0038*/ 	.byte	0x04, 0x29
        /*003a*/ 	.short	(.L_814 - .L_813)


	//   ....[0]....
.L_813:
        /*003c*/ 	.word	0xffffffff


	//   ....[1]....
        /*0040*/ 	.word	0xffffffff


	//   ....[2]....
        /*0044*/ 	.word	0xffffffff


	//   ....[3]....
        /*0048*/ 	.word	0xffffffff


	//   ....[4]....
        /*004c*/ 	.word	0xffffffff


	//   ....[5]....
        /*0050*/ 	.word	0xffffffff


	//   ....[6]....
        /*0054*/ 	.word	0xffffffff


	//   ....[7]....
        /*0058*/ 	.word	0xffffffff


	//   ....[8]....
        /*005c*/ 	.word	0xffffffff


	//   ....[9]....
        /*0060*/ 	.word	0xffffffff


	//   ....[10]....
        /*0064*/ 	.word	0xffffffff


	//   ....[11]....
        /*0068*/ 	.word	0xffffffff


	//   ....[12]....
        /*006c*/ 	.word	0xffffffff


	//   ....[13]....
        /*0070*/ 	.word	0xffffffff


	//   ....[14]....
        /*0074*/ 	.word	0xffffffff


	//   ....[15]....
        /*0078*/ 	.word	0xffffffff


	//----- nvinfo : EIATTR_COOP_GROUP_INSTR_OFFSETS
	.align		4
.L_814:
        /*007c*/ 	.byte	0x04, 0x28
        /*007e*/ 	.short	(.L_816 - .L_815)


	//   ....[0]....
.L_815:
        /*0080*/ 	.word	0x00016100


	//   ....[1]....
        /*0084*/ 	.word	0x00016190


	//   ....[2]....
        /*0088*/ 	.word	0x000161b0


	//   ....[3]....
        /*008c*/ 	.word	0x000161d0


	//   ....[4]....
        /*0090*/ 	.word	0x00019a70


	//   ....[5]....
        /*0094*/ 	.word	0x00019a80


	//   ....[6]....
        /*0098*/ 	.word	0x00019ab0


	//   ....[7]....
        /*009c*/ 	.word	0x00019ac0


	//   ....[8]....
        /*00a0*/ 	.word	0x0001d9c0


	//   ....[9]....
        /*00a4*/ 	.word	0x0001d9e0


	//   ....[10]....
        /*00a8*/ 	.word	0x0001da10


	//   ....[11]....
        /*00ac*/ 	.word	0x0001da20


	//   ....[12]....
        /*00b0*/ 	.word	0x0001f140


	//   ....[13]....
        /*00b4*/ 	.word	0x0001f180


	//   ....[14]....
        /*00b8*/ 	.word	0x0001f1e0


	//   ....[15]....
        /*00bc*/ 	.word	0x0001f1f0


	//----- nvinfo : EIATTR_EXIT_INSTR_OFFSETS
	.align		4
.L_816:
        /*00c0*/ 	.byte	0x04, 0x1c
        /*00c2*/ 	.short	(.L_818 - .L_817)


	//   ....[0]....
.L_817:
        /*00c4*/ 	.word	0x00000420


	//   ....[1]....
        /*00c8*/ 	.word	0x00000fd0


	//   ....[2]....
        /*00cc*/ 	.word	0x00001000


	//   ....[3]....
        /*00d0*/ 	.word	0x000208c0


	//   ....[4]....
        /*00d4*/ 	.word	0x00020930


	//   ....[5]....
        /*00d8*/ 	.word	0x00020950


	//----- nvinfo : EIATTR_CTAIDZ_USED
	.align		4
.L_818:
        /*00dc*/ 	.byte	0x01, 0x04
	.zero		2


	//----- nvinfo : EIATTR_CRS_STACK_SIZE
	.align		4
        /*00e0*/ 	.byte	0x04, 0x1e
        /*00e2*/ 	.short	(.L_820 - .L_819)
.L_819:
        /*00e4*/ 	.word	0x00000000
.L_820:


//--------------------- .nv.info._ZN5flash24flash_fwd_splitkv_kernelI23Flash_fwd_kernel_traitsILi192ELi64ELi64ELi4ELb0ELb0EN7cutlass6half_tE19Flash_kernel_traitsILi192ELi64ELi64ELi4ES3_EELb0ELb1ELb0ELb0ELb0ELb1ELb1ELb1EEEvNS_16Flash_fwd_paramsE --------------------------
	.section	.nv.info._ZN5flash24flash_fwd_splitkv_kernelI23Flash_fwd_kernel_traitsILi192ELi64ELi64ELi4ELb0ELb0EN7cutlass6half_tE19Flash_kernel_traitsILi192ELi64ELi64ELi4ES3_EELb0ELb1ELb0ELb0ELb0ELb1ELb1ELb1EEEvNS_16Flash_fwd_paramsE,"",@"SHT_CUDA_INFO"
	.sectionflags	@""
	.align	4


	//----- nvinfo : EIATTR_CUDA_API_VERSION
	.align		4
        /*0000*/ 	.byte	0x04, 0x37
        /*0002*/ 	.short	(.L_822 - .L_821)
.L_821:
        /*0004*/ 	.word	0x00000082


	//----- nvinfo : EIATTR_SW2861232_WAR
	.align		4
.L_822:
        /*0008*/ 	.byte	0x01, 0x35
	.zero		2


	//----- nvinfo : EIATTR_PARAM_CBANK
	.align		4
        /*000c*/ 	.byte	0x04, 0x0a
        /*000e*/ 	.short	(.L_824 - .L_823)
	.align		4
.L_823:
        /*0010*/ 	.word	index@(.nv.constant0._ZN5flash24flash_fwd_splitkv_kernelI23Flash_fwd_kernel_traitsILi192ELi64ELi64ELi4ELb0ELb0EN7cutlass6half_tE19Flash_kernel_traitsILi192ELi64ELi64ELi4ES3_EELb0ELb1ELb0ELb0ELb0ELb1ELb1ELb1EEEvNS_16Flash_fwd_paramsE)
        /*0014*/ 	.short	0x0160
        /*0016*/ 	.short	0x01d0


	//----- nvinfo : EIATTR_CBANK_PARAM_SIZE
	.align		4
.L_824:
        /*0018*/ 	.byte	0x03, 0x19
        /*001a*/ 	.short	0x01d0


	//----- nvinfo : EIATTR_KPARAM_INFO
	.align		4
        /*001c*/ 	.byte	0x04, 0x17
        /*001e*/ 	.short	(.L_826 - .L_825)
.L_825:
        /*0020*/ 	.word	0x00000000
        /*0024*/ 	.short	0x0000
        /*0026*/ 	.short	0x0000
        /*0028*/ 	.byte	0x00, 0xf0, 0x41, 0x07


	//----- nvinfo : EIATTR_MAXREG_COUNT
	.align		4
.L_826:
        /*002c*/ 	.byte	0x03, 0x1b
        /*002e*/ 	.short	0x00ff


	//----- nvinfo : EIATTR_NUM_BARRIERS
	.align		4
        /*0030*/ 	.byte	0x02, 0x4c
        /*0032*/ 	.byte	0x01
	.zero		1


	//----- nvinfo : EIATTR_MERCURY_ISA_VERSION
	.align		4
        /*0034*/ 	.byte	0x03, 0x5f
        /*0036*/ 	.short	0x0000


	//----- nvinfo : EIATTR_COOP_GROUP_MASK_REGIDS
	.align		4
        /*0038*/ 	.byte	0x04, 0x29
        /*003a*/ 	.short	(.L_828 - .L_827)


	//   ....[0]....
.L_827:
        /*003c*/ 	.word	0xffffffff


	//   ....[1]....
        /*0040*/ 	.word	0xffffffff


	//   ....[2]....
        /*0044*/ 	.word	0xffffffff


	//   ....[3]....
        /*0048*/ 	.word	0xffffffff


	//   ....[4]....
        /*004c*/ 	.word	0xffffffff


	//   ....[5]....
        /*0050*/ 	.word	0xffffffff


	//   ....[6]....
        /*0054*/ 	.word	0xffffffff


	//   ....[7]....
        /*0058*/ 	.word	0xffffffff


	//   ....[8]....
        /*005c*/ 	.word	0xffffffff


	//   ....[9]....
        /*0060*/ 	.word	0xffffffff


	//   ....[10]....
        /*0064*/ 	.word	0xffffffff


	//   ....[11]....
        /*0068*/ 	.word	0xffffffff


	//   ....[12]....
        /*006c*/ 	.word	0xffffffff


	//   ....[13]....
        /*0070*/ 	.word	0xffffffff


	//   ....[14]....
        /*0074*/ 	.word	0xffffffff


	//   ....[15]....
        /*0078*/ 	.word	0xffffffff


	//----- nvinfo : EIATTR_COOP_GROUP_INSTR_OFFSETS
	.align		4
.L_828:
        /*007c*/ 	.byte	0x04, 0x28
        /*007e*/ 	.short	(.L_830 - .L_829)


	//   ....[0]....
.L_829:
        /*0080*/ 	.word	0x00016560


	//   ....[1]....
        /*0084*/ 	.word	0x00016580


	//   ....[2]....
        /*0088*/ 	.word	0x000165a0


	//   ....[3]....
        /*008c*/ 	.word	0x000165c0


	//   ....[4]....
        /*0090*/ 	.word	0x0001a260


	//   ....[5]....
        /*0094*/ 	.word	0x0001a270


	//   ....[6]....
        /*0098*/ 	.word	0x0001a2b0


	//   ....[7]....
        /*009c*/ 	.word	0x0001a2c0


	//   ....[8]....
        /*00a0*/ 	.word	0x0001e5c0


	//   ....[9]....
        /*00a4*/ 	.word	0x0001e5d0


	//   ....[10]....
        /*00a8*/ 	.word	0x0001e5f0


	//   ....[11]....
        /*00ac*/ 	.word	0x0001e610


	//   ....[12]....
        /*00b0*/ 	.word	0x0001fd40


	//   ....[13]....
        /*00b4*/ 	.word	0x0001fd80


	//   ....[14]....
        /*00b8*/ 	.word	0x0001fde0


	//   ....[15]....
        /*00bc*/ 	.word	0x0001fdf0


	//----- nvinfo : EIATTR_EXIT_INSTR_OFFSETS
	.align		4
.L_830:
        /*00c0*/ 	.byte	0x04, 0x1c
        /*00c2*/ 	.short	(.L_832 - .L_831)


	//   ....[0]....
.L_831:
        /*00c4*/ 	.word	0x00000420


	//   ....[1]....
        /*00c8*/ 	.word	0x00000fd0


	//   ....[2]....
        /*00cc*/ 	.word	0x00001000


	//   ....[3]....
        /*00d0*/ 	.word	0x000214c0


	//   ....[4]....
        /*00d4*/ 	.word	0x00021530


	//   ....[5]....
        /*00d8*/ 	.word	0x00021550


	//----- nvinfo : EIATTR_CTAIDZ_USED
	.align		4
.L_832:
        /*00dc*/ 	.byte	0x01, 0x04
	.zero		2


	//----- nvinfo : EIATTR_CRS_STACK_SIZE
	.align		4
        /*00e0*/ 	.byte	0x04, 0x1e
        /*00e2*/ 	.short	(.L_834 - .L_833)
.L_833:
        /*00e4*/ 	.word	0x00000000
.L_834:


//--------------------- .nv.info._ZN5flash24flash_fwd_splitkv_kernelI23Flash_fwd_kernel_traitsILi192ELi64ELi64ELi4ELb0ELb0EN7cutlass6half_tE19Flash_kernel_traitsILi192ELi64ELi64ELi4ES3_EELb0ELb0ELb0ELb0ELb1ELb0ELb0ELb0EEEvNS_16Flash_fwd_paramsE --------------------------
	.section	.nv.info._ZN5flash24flash_fwd_splitkv_kernelI23Flash_fwd_kernel_traitsILi192ELi64ELi64ELi4ELb0ELb0EN7cutlass6half_tE19Flash_kernel_traitsILi192ELi64ELi64ELi4ES3_EELb0ELb0ELb0ELb0ELb1ELb0ELb0ELb0EEEvNS_16Flash_fwd_paramsE,"",@"SHT_CUDA_INFO"
	.sectionflags	@""
	.align	4


	//----- nvinfo : EIATTR_CUDA_API_VERSION
	.align		4
        /*0000*/ 	.byte	0x04, 0x37
        /*0002*/ 	.short	(.L_836 - .L_835)
.L_835:
        /*0004*/ 	.word	0x00000082


	//----- nvinfo : EIATTR_SW2861232_WAR
	.align		4
.L_836:
        /*0008*/ 	.byte	0x01, 0x35
	.zero		2


	//----- nvinfo : EIATTR_PARAM_CBANK
	.align		4
        /*000c*/ 	.byte	0x04, 0x0a
        /*000e*/ 	.short	(.L_838 - .L_837)
	.align		4
.L_837:
        /*0010*/ 	.word	index@(.nv.constant0._ZN5flash24flash_fwd_splitkv_kernelI23Flash_fwd_kernel_traitsILi192ELi64ELi64ELi4ELb0ELb0EN7cutlass6half_tE19Flash_kernel_traitsILi192ELi64ELi64ELi4ES3_EELb0ELb0ELb0ELb0ELb1ELb0ELb0ELb0EEEvNS_16Flash_fwd_paramsE)
        /*0014*/ 	.short	0x0160
        /*0016*/ 	.short	0x01d0


	//----- nvinfo : EIATTR_CBANK_PARAM_SIZE
	.align		4
.L_838:
        /*0018*/ 	.byte	0x03, 0x19
        /*001a*/ 	.short	0x01d0


	//----- nvinfo : EIATTR_KPARAM_INFO
	.align		4
        /*001c*/ 	.byte	0x04, 0x17
        /*001e*/ 	.short	(.L_840 - .L_839)
.L_839:
        /*0020*/ 	.word	0x00000000
        /*0024*/ 	.short	0x0000
        /*0026*/ 	.short	0x0000
        /*0028*/ 	.byte	0x00, 0xf0, 0x41, 0x07


	//----- nvinfo : EIATTR_MAXREG_COUNT
	.align		4
.L_840:
        /*002c*/ 	.byte	0x03, 0x1b
        /*002e*/ 	.short	0x00ff


	//----- nvinfo : EIATTR_NUM_BARRIERS
	.align		4
        /*0030*/ 	.byte	0x02, 0x4c
        /*0032*/ 	.byte	0x01
	.zero		1


	//----- nvinfo : EIATTR_MERCURY_ISA_VERSION
	.align		4
        /*0034*/ 	.byte	0x03, 0x5f
        /*0036*/ 	.short	0x0000


	//----- nvinfo : EIATTR_COOP_GROUP_MASK_REGIDS
	.align		4
        /*0038*/ 	.byte	0x04, 0x29
        /*003a*/ 	.short	(.L_842 - .L_841)


	//   ....[0]....
.L_841:
        /*003c*/ 	.word	0xffffffff


	//   ....[1]....
        /*0040*/ 	.word	0xffffffff


	//   ....[2]....
        /*0044*/ 	.word	0xffffffff


	//   ....[3]....
        /*0048*/ 	.word	0xffffffff


	//   ....[4]....
        /*004c*/ 	.word	0xffffffff


	//   ....[5]....
        /*0050*/ 	.word	0xffffffff


	//   ....[6]....
        /*0054*/ 	.word	0xffffffff


	//   ....[7]....
        /*0058*/ 	.word	0xffffffff


	//   ....[8]....
        /*005c*/ 	.word	0xffffffff


	//   ....[9]....
        /*0060*/ 	.word	0xffffffff


	//   ....[10]....
        /*0064*/ 	.word	0xffffffff


	//   ....[11]....
        /*0068*/ 	.word	0xffffffff


	//----- nvinfo : EIATTR_COOP_GROUP_INSTR_OFFSETS
	.align		4
.L_842:
        /*006c*/ 	.byte	0x04, 0x28
        /*006e*/ 	.short	(.L_844 - .L_843)


	//   ....[0]....
.L_843:
        /*0070*/ 	.word	0x00003be0


	//   ....[1]....
        /*0074*/ 	.word	0x00003c00


	//   ....[2]....
        /*0078*/ 	.word	0x00003ca0


	//   ....[3]....
        /*007c*/ 	.word	0x00003cb0


	//   ....[4]....
        /*0080*/ 	.word	0x00006540


	//   ....[5]....
        /*0084*/ 	.word	0x00006560


	//   ....[6]....
        /*0088*/ 	.word	0x00006590


	//   ....[7]....
        /*008c*/ 	.word	0x000065a0


	//   ....[8]....
        /*0090*/ 	.word	0x00007c90


	//   ....[9]....
        /*0094*/ 	.word	0x00007cd0


	//   ....[10]....
        /*0098*/ 	.word	0x00007d00


	//   ....[11]....
        /*009c*/ 	.word	0x00007d10


	//----- nvinfo : EIATTR_EXIT_INSTR_OFFSETS
	.align		4
.L_844:
        /*00a0*/ 	.byte	0x04, 0x1c
        /*00a2*/ 	.short	(.L_846 - .L_845)


	//   ....[0]....
.L_845:
        /*00a4*/ 	.word	0x000002e0


	//   ....[1]....
        /*00a8*/ 	.word	0x00000ac0


	//   ....[2]....
        /*00ac*/ 	.word	0x00000af0


	//   ....[3]....
        /*00b0*/ 	.word	0x000093b0


	//   ....[4]....
        /*00b4*/ 	.word	0x00009480


	//----- nvinfo : EIATTR_CTAIDZ_USED
	.align		4
.L_846:
        /*00b8*/ 	.byte	0x01, 0x04
	.zero		2


	//----- nvinfo : EIATTR_CRS_STACK_SIZE
	.align		4
        /*00bc*/ 	.byte	0x04, 0x1e
        /*00be*/ 	.short	(.L_848 - .L_847)
.L_847:
        /*00c0*/ 	.word	0x00000000
.L_848:


//--------------------- .nv.info._ZN5flash24flash_fwd_splitkv_kernelI23Flash_fwd_kernel_traitsILi192ELi64ELi64ELi4ELb0ELb0EN7cutlass6half_tE19Flash_kernel_traitsILi192ELi64ELi64ELi4ES3_EELb0ELb0ELb0ELb0ELb1ELb1ELb0ELb0EEEvNS_16Flash_fwd_paramsE --------------------------
	.section	.nv.info._ZN5flash24flash_fwd_splitkv_kernelI23Flash_fwd_kernel_traitsILi192ELi64ELi64ELi4ELb0ELb0EN7cutlass6half_tE19Flash_kernel_traitsILi192ELi64ELi64ELi4ES3_EELb0ELb0ELb0ELb0ELb1ELb1ELb0ELb0EEEvNS_16Flash_fwd_paramsE,"",@"SHT_CUDA_INFO"
	.sectionflags	@""
	.align	4


	//----- nvinfo : EIATTR_CUDA_API_VERSION
	.align		4
        /*0000*/ 	.byte	0x04, 0x37
        /*0002*/ 	.short	(.L_850 - .L_849)
.L_849:
        /*0004*/ 	.word	0x00000082


	//----- nvinfo : EIATTR_SW2861232_WAR
	.align		4
.L_850:
        /*0008*/ 	.byte	0x01, 0x35
	.zero		2


	//----- nvinfo : EIATTR_PARAM_CBANK
	.align		4
        /*000c*/ 	.byte	0x04, 0x0a
        /*000e*/ 	.short	(.L_852 - .L_851)
	.align		4
.L_851:
        /*0010*/ 	.word	index@(.nv.constant0._ZN5flash24flash_fwd_splitkv_kernelI23Flash_fwd_kernel_traitsILi192ELi64ELi64ELi4ELb0ELb0EN7cutlass6half_tE19Flash_kernel_traitsILi192ELi64ELi64ELi4ES3_EELb0ELb0ELb0ELb0ELb1ELb1ELb0ELb0EEEvNS_16Flash_fwd_paramsE)
        /*0014*/ 	.short	0x0160
        /*0016*/ 	.short	0x01d0


	//----- nvinfo : EIATTR_CBANK_PARAM_SIZE
	.align		4
.L_852:
        /*0018*/ 	.byte	0x03, 0x19
        /*001a*/ 	.short	0x01d0


	//----- nvinfo : EIATTR_KPARAM_INFO
	.align		4
        /*001c*/ 	.byte	0x04, 0x17
        /*001e*/ 	.short	(.L_854 - .L_853)
.L_853:
        /*0020*/ 	.word	0x00000000
        /*0024*/ 	.short	0x0000
        /*0026*/ 	.short	0x0000
        /*0028*/ 	.byte	0x00, 0xf0, 0x41, 0x07


	//----- nvinfo : EIATTR_MAXREG_COUNT
	.align		4
.L_854:
        /*002c*/ 	.byte	0x03, 0x1b
        /*002e*/ 	.short	0x00ff


	//----- nvinfo : EIATTR_NUM_BARRIERS
	.align		4
        /*0030*/ 	.byte	0x02, 0x4c
        /*0032*/ 	.byte	0x01
	.zero		1


	//----- nvinfo : EIATTR_MERCURY_ISA_VERSION
	.align		4
        /*0034*/ 	.byte	0x03, 0x5f
        /*0036*/ 	.short	0x0000


	//----- nvinfo : EIATTR_COOP_GROUP_MASK_REGIDS
	.align		4
        /*0038*/ 	.byte	0x04, 0x29
        /*003a*/ 	.short	(.L_856 - .L_855)


	//   ....[0]....
.L_855:
        /*003c*/ 	.word	0xffffffff


	//   ....[1]....
        /*0040*/ 	.word	0xffffffff


	//   ....[2]....
        /*0044*/ 	.word	0xffffffff


	//   ....[3]....
        /*0048*/ 	.word	0xffffffff


	//   ....[4]....
        /*004c*/ 	.word	0xffffffff


	//   ....[5]....
        /*0050*/ 	.word	0xffffffff


	//   ....[6]....
        /*0054*/ 	.word	0xffffffff


	//   ....[7]....
        /*0058*/ 	.word	0xffffffff


	//   ....[8]....
        /*005c*/ 	.word	0xffffffff


	//   ....[9]....
        /*0060*/ 	.word	0xffffffff


	//   ....[10]....
        /*0064*/ 	.word	0xffffffff


	//   ....[11]....
        /*0068*/ 	.word	0xffffffff


	//----- nvinfo : EIATTR_COOP_GROUP_INSTR_OFFSETS
	.align		4
.L_856:
        /*006c*/ 	.byte	0x04, 0x28
        /*006e*/ 	.short	(.L_858 - .L_857)


	//   ....[0]....
.L_857:
        /*0070*/ 	.word	0x00003fe0


	//   ....[1]....
        /*0074*/ 	.word	0x00004000


	//   ....[2]....
        /*0078*/ 	.word	0x000040a0


	//   ....[3]....
        /*007c*/ 	.word	0x000040b0


	//   ....[4]....
        /*0080*/ 	.word	0x00006d70


	//   ....[5]....
        /*0084*/ 	.word	0x00006d80


	//   ....[6]....
        /*0088*/ 	.word	0x00006dd0


	//   ....[7]....
        /*008c*/ 	.word	0x00006de0


	//   ....[8]....
        /*0090*/ 	.word	0x00008490


	//   ....[9]....
        /*0094*/ 	.word	0x000084d0


	//   ....[10]....
        /*0098*/ 	.word	0x00008500


	//   ....[11]....
        /*009c*/ 	.word	0x00008510


	//----- nvinfo : EIATTR_EXIT_INSTR_OFFSETS
	.align		4
.L_858:
        /*00a0*/ 	.byte	0x04, 0x1c
        /*00a2*/ 	.short	(.L_860 - .L_859)


	//   ....[0]....
.L_859:
        /*00a4*/ 	.word	0x000002e0


	//   ....[1]....
        /*00a8*/ 	.word	0x00000ac0


	//   ....[2]....
        /*00ac*/ 	.word	0x00000af0


	//   ....[3]....
        /*00b0*/ 	.word	0x00009bb0


	//   ....[4]....
        /*00b4*/ 	.word	0x00009c80


	//----- nvinfo : EIATTR_CTAIDZ_USED
	.align		4
.L_860:
        /*00b8*/ 	.byte	0x01, 0x04
	.zero		2


	//----- nvinfo : EIATTR_CRS_STACK_SIZE
	.align		4
        /*00bc*/ 	.byte	0x04, 0x1e
        /*00be*/ 	.short	(.L_862 - .L_861)
.L_861:
        /*00c0*/ 	.word	0x00000000
.L_862:


//--------------------- .nv.info._ZN5flash24flash_fwd_splitkv_kernelI23Flash_fwd_kernel_traitsILi192ELi64ELi64ELi4ELb0ELb0EN7cutlass6half_tE19Flash_kernel_traitsILi192ELi64ELi64ELi4ES3_EELb0ELb0ELb1ELb0ELb0ELb0ELb0ELb0EEEvNS_16Flash_fwd_paramsE --------------------------
	.section	.nv.info._ZN5flash24flash_fwd_splitkv_kernelI23Flash_fwd_kernel_traitsILi192ELi64ELi64ELi4ELb0ELb0EN7cutlass6half_tE19Flash_kernel_traitsILi192ELi64ELi64ELi4ES3_EELb0ELb0ELb1ELb0ELb0ELb0ELb0ELb0EEEvNS_16Flash_fwd_paramsE,"",@"SHT_CUDA_INFO"
	.sectionflags	@""
	.align	4


	//----- nvinfo : EIATTR_CUDA_API_VERSION
	.align		4
        /*0000*/ 	.byte	0x04, 0x37
        /*0002*/ 	.short	(.L_864 - .L_863)
.L_863:
        /*0004*/ 	.word	0x00000082


	//----- nvinfo : EIATTR_SW2861232_WAR
	.align		4
.L_864:
        /*0008*/ 	.byte	0x01, 0x35
	.zero		2


	//----- nvinfo : EIATTR_PARAM_CBANK
	.align		4
        /*000c*/ 	.byte	0x04, 0x0a
        /*000e*/ 	.short	(.L_866 - .L_865)
	.align		4
.L_865:
        /*0010*/ 	.word	index@(.nv.constant0._ZN5flash24flash_fwd_splitkv_kernelI23Flash_fwd_kernel_traitsILi192ELi64ELi64ELi4ELb0ELb0EN7cutlass6half_tE19Flash_kernel_traitsILi192ELi64ELi64ELi4ES3_EELb0ELb0ELb1ELb0ELb0ELb0ELb0ELb0EEEvNS_16Flash_fwd_paramsE)
        /*0014*/ 	.short	0x0160
        /*0016*/ 	.short	0x01d0


	//----- nvinfo : EIATTR_CBANK_PARAM_SIZE
	.align		4
.L_866:
        /*0018*/ 	.byte	0x03, 0x19
        /*001a*/ 	.short	0x01d0


	//----- nvinfo : EIATTR_KPARAM_INFO
	.align		4
        /*001c*/ 	.byte	0x04, 0x17
        /*001e*/ 	.short	(.L_868 - .L_867)
.L_867:
        /*0020*/ 	.word	0x00000000
        /*0024*/ 	.short	0x0000
        /*0026*/ 	.short	0x0000
        /*0028*/ 	.byte	0x00, 0xf0, 0x41, 0x07


	//----- nvinfo : EIATTR_MAXREG_COUNT
	.align		4
.L_868:
        /*002c*/ 	.byte	0x03, 0x1b
        /*002e*/ 	.short	0x00ff


	//----- nvinfo : EIATTR_NUM_BARRIERS
	.align		4
        /*0030*/ 	.byte	0x02, 0x4c
        /*0032*/ 	.byte	0x01
	.zero		1


	//----- nvinfo : EIATTR_MERCURY_ISA_VERSION
	.align		4
        /*0034*/ 	.byte	0x03, 0x5f
        /*0036*/ 	.short	0x0000


	//----- nvinfo : EIATTR_COOP_GROUP_MASK_REGIDS
	.align		4
        /*0038*/ 	.byte	0x04, 0x29
        /*003a*/ 	.short	(.L_870 - .L_869)


	//   ....[0]....
.L_869:
        /*003c*/ 	.word	0xffffffff


	//   ....[1]....
        /*0040*/ 	.word	0xffffffff


	//   ....[2]....
        /*0044*/ 	.word	0xffffffff


	//   ....[3]....
        /*0048*/ 	.word	0xffffffff


	//   ....[4]....
        /*004c*/ 	.word	0xffffffff


	//   ....[5]....
        /*0050*/ 	.word	0xffffffff


	//   ....[6]....
        /*0054*/ 	.word	0xffffffff


	//   ....[7]....
        /*0058*/ 	.word	0xffffffff


	//   ....[8]....
        /*005c*/ 	.word	0xffffffff


	//   ....[9]....
        /*0060*/ 	.word	0xffffffff


	//   ....[10]....
        /*0064*/ 	.word	0xffffffff


	//   ....[11]....
        /*0068*/ 	.word	0xffffffff


	//----- nvinfo : EIATTR_COOP_GROUP_INSTR_OFFSETS
	.align		4
.L_870:
        /*006c*/ 	.byte	0x04, 0x28
        /*006e*/ 	.short	(.L_872 - .L_871)


	//   ....[0]....
.L_871:
        /*0070*/ 	.word	0x00005d10


	//   ....[1]....
        /*0074*/ 	.word	0x00005d30


	//   ....[2]....
        /*0078*/ 	.word	0x00005dd0


	//   ....[3]....
        /*007c*/ 	.word	0x00005de0


	//   ....[4]....
        /*0080*/ 	.word	0x00009520


	//   ....[5]....
        /*0084*/ 	.word	0x00009530


	//   ....[6]....
        /*0088*/ 	.word	0x00009560


	//   ....[7]....
        /*008c*/ 	.word	0x00009580


	//   ....[8]....
        /*0090*/ 	.word	0x0000ac80


	//   ....[9]....
        /*0094*/ 	.word	0x0000acc0


	//   ....[10]....
        /*0098*/ 	.word	0x0000acf0


	//   ....[11]....
        /*009c*/ 	.word	0x0000ad00


	//----- nvinfo : EIATTR_EXIT_INSTR_OFFSETS
	.align		4
.L_872:
        /*00a0*/ 	.byte	0x04, 0x1c
        /*00a2*/ 	.short	(.L_874 - .L_873)


	//   ....[0]....
.L_873:
        /*00a4*/ 	.word	0x000002e0


	//   ....[1]....
        /*00a8*/ 	.word	0x00000ba0


	//   ....[2]....
        /*00ac*/ 	.word	0x00000bd0


	//   ....[3]....
        /*00b0*/ 	.word	0x0000c540


	//   ....[4]....
        /*00b4*/ 	.word	0x0000c630


	//   ....[5]....
        /*00b8*/ 	.word	0x0000c650


	//----- nvinfo : EIATTR_CTAIDZ_USED
	.align		4
.L_874:
        /*00bc*/ 	.byte	0x01, 0x04
	.zero		2


	//----- nvinfo : EIATTR_CRS_STACK_SIZE
	.align		4
        /*00c0*/ 	.byte	0x04, 0x1e
        /*00c2*/ 	.short	(.L_876 - .L_875)
.L_875:
        /*00c4*/ 	.word	0x00000000
.L_876:


//--------------------- .nv.info._ZN5flash24flash_fwd_splitkv_kernelI23Flash_fwd_kernel_traitsILi192ELi64ELi64ELi4ELb0ELb0EN7cutlass6half_tE19Flash_kernel_traitsILi192ELi64ELi64ELi4ES3_EELb0ELb0ELb1ELb0ELb0ELb1ELb0ELb0EEEvNS_16Flash_fwd_paramsE --------------------------
	.section	.nv.info._ZN5flash24flash_fwd_splitkv_kernelI23Flash_fwd_kernel_traitsILi192ELi64ELi64ELi4ELb0ELb0EN7cutlass6half_tE19Flash_kernel_traitsILi192ELi64ELi64ELi4ES3_EELb0ELb0ELb1ELb0ELb0ELb1ELb0ELb0EEEvNS_16Flash_fwd_paramsE,"",@"SHT_CUDA_INFO"
	.sectionflags	@""
	.align	4


	//----- nvinfo : EIATTR_CUDA_API_VERSION
	.align		4
        /*0000*/ 	.byte	0x04, 0x37
        /*0002*/ 	.short	(.L_878 - .L_877)
.L_877:
        /*0004*/ 	.word	0x00000082


	//----- nvinfo : EIATTR_SW2861232_WAR
	.align		4
.L_878:
        /*0008*/ 	.byte	0x01, 0x35
	.zero		2


	//----- nvinfo : EIATTR_PARAM_CBANK
	.align		4
        /*000c*/ 	.byte	0x04, 0x0a
        /*000e*/ 	.short	(.L_880 - .L_879)
	.align		4
.L_879:
        /*0010*/ 	.word	index@(.nv.constant0._ZN5flash24flash_fwd_splitkv_kernelI23Flash_fwd_kernel_traitsILi192ELi64ELi64ELi4ELb0ELb0EN7cutlass6half_tE19Flash_kernel_traitsILi192ELi64ELi64ELi4ES3_EELb0ELb0ELb1ELb0ELb0ELb1ELb0ELb0EEEvNS_16Flash_fwd_paramsE)
        /*0014*/ 	.short	0x0160
        /*0016*/ 	.short	0x01d0


	//----- nvinfo : EIATTR_CBANK_PARAM_SIZE
	.align		4
.L_880:
        /*0018*/ 	.byte	0x03, 0x19
        /*001a*/ 	.short	0x01d0


	//----- nvinfo : EIATTR_KPARAM_INFO
	.align		4
        /*001c*/ 	.byte	0x04, 0x17
        /*001e*/ 	.short	(.L_882 - .L_881)
.L_881:
        /*0020*/ 	.word	0x00000000
        /*0024*/ 	.short	0x0000
        /*0026*/ 	.short	0x0000
        /*0028*/ 	.byte	0x00, 0xf0, 0x41, 0x07


	//----- nvinfo : EIATTR_MAXREG_COUNT
	.align		4
.L_882:
        /*002c*/ 	.byte	0x03, 0x1b
        /*002e*/ 	.short	0x00ff


	//----- nvinfo : EIATTR_NUM_BARRIERS
	.align		4
        /*0030*/ 	.byte	0x02, 0x4c
        /*0032*/ 	.byte	0x01
	.zero		1


	//----- nvinfo : EIATTR_MERCURY_ISA_VERSION
	.align		4
        /*0034*/ 	.byte	0x03, 0x5f
        /*0036*/ 	.short	0x0000


	//----- nvinfo : EIATTR_COOP_GROUP_MASK_REGIDS
	.align		4
        /*0038*/ 	.byte	0x04, 0x29
        /*003a*/ 	.short	(.L_884 - .L_883)


	//   ....[0]....
.L_883:
        /*003c*/ 	.word	0xffffffff


	//   ....[1]....
        /*0040*/ 	.word	0xffffffff


	//   ....[2]....
        /*0044*/ 	.word	0xffffffff


	//   ....[3]....
        /*0048*/ 	.word	0xffffffff


	//   ....[4]....
        /*004c*/ 	.word	0xffffffff


	//   ....[5]....
        /*0050*/ 	.word	0xffffffff


	//   ....[6]....
        /*0054*/ 	.word	0xffffffff


	//   ....[7]....
        /*0058*/ 	.word	0xffffffff


	//   ....[8]....
        /*005c*/ 	.word	0xffffffff


	//   ....[9]....
        /*0060*/ 	.word	0xffffffff


	//   ....[10]....
        /*0064*/ 	.word	0xffffffff


	//   ....[11]....
        /*0068*/ 	.word	0xffffffff


	//----- nvinfo : EIATTR_COOP_GROUP_INSTR_OFFSETS
	.align		4
.L_884:
        /*006c*/ 	.byte	0x04, 0x28
        /*006e*/ 	.short	(.L_886 - .L_885)


	//   ....[0]....
.L_885:
        /*0070*/ 	.word	0x00006150


	//   ....[1]....
        /*0074*/ 	.word	0x00006170


	//   ....[2]....
        /*0078*/ 	.word	0x00006210


	//   ....[3]....
        /*007c*/ 	.word	0x00006220


	//   ....[4]....
        /*0080*/ 	.word	0x00009d50


	//   ....[5]....
        /*0084*/ 	.word	0x00009d60


	//   ....[6]....
        /*0088*/ 	.word	0x00009d80


	//   ....[7]....
        /*008c*/ 	.word	0x00009da0


	//   ....[8]....
        /*0090*/ 	.word	0x0000b4b0


	//   ....[9]....
        /*0094*/ 	.word	0x0000b4f0


	//   ....[10]....
        /*0098*/ 	.word	0x0000b520


	//   ....[11]....
        /*009c*/ 	.word	0x0000b530


	//----- nvinfo : EIATTR_EXIT_INSTR_OFFSETS
	.align		4
.L_886:
        /*00a0*/ 	.byte	0x04, 0x1c
        /*00a2*/ 	.short	(.L_888 - .L_887)


	//   ....[0]....
.L_887:
        /*00a4*/ 	.word	0x000002e0


	//   ....[1]....
        /*00a8*/ 	.word	0x00000ba0


	//   ....[2]....
        /*00ac*/ 	.word	0x00000bd0


	//   ....[3]....
        /*00b0*/ 	.word	0x0000cd70


	//   ....[4]....
        /*00b4*/ 	.word	0x0000ce60


	//   ....[5]....
        /*00b8*/ 	.word	0x0000ce80


	//----- nvinfo : EIATTR_CTAIDZ_USED
	.align		4
.L_888:
        /*00bc*/ 	.byte	0x01, 0x04
	.zero		2


	//----- nvinfo : EIATTR_CRS_STACK_SIZE
	.align		4
        /*00c0*/ 	.byte	0x04, 0x1e
        /*00c2*/ 	.short	(.L_890 - .L_889)
.L_889:
        /*00c4*/ 	.word	0x00000000
.L_890:


//--------------------- .nv.info._ZN5flash24flash_fwd_splitkv_kernelI23Flash_fwd_kernel_traitsILi192ELi64ELi64ELi4ELb0ELb0EN7cutlass6half_tE19Flash_kernel_traitsILi192ELi64ELi64ELi4ES3_EELb0ELb0ELb0ELb0ELb1ELb0ELb0ELb1EEEvNS_16Flash_fwd_paramsE --------------------------
	.section	.nv.info._ZN5flash24flash_fwd_splitkv_kernelI23Flash_fwd_kernel_traitsILi192ELi64ELi64ELi4ELb0ELb0EN7cutlass6half_tE19Flash_kernel_traitsILi192ELi64ELi64ELi4ES3_EELb0ELb0ELb0ELb0ELb1ELb0ELb0ELb1EEEvNS_16Flash_fwd_paramsE,"",@"SHT_CUDA_INFO"
	.sectionflags	@""
	.align	4


	//----- nvinfo : EIATTR_CUDA_API_VERSION
	.align		4
        /*0000*/ 	.byte	0x04, 0x37
        /*0002*/ 	.short	(.L_892 - .L_891)
.L_891:
        /*0004*/ 	.word	0x00000082


	//----- nvinfo : EIATTR_SW2861232_WAR
	.align		4
.L_892:
        /*0008*/ 	.byte	0x01, 0x35
	.zero		2


	//----- nvinfo : EIATTR_PARAM_CBANK
	.align		4
        /*000c*/ 	.byte	0x04, 0x0a
        /*000e*/ 	.short	(.L_894 - .L_893)
	.align		4
.L_893:
        /*0010*/ 	.word	index@(.nv.constant0._ZN5flash24flash_fwd_splitkv_kernelI23Flash_fwd_kernel_traitsILi192ELi64ELi64ELi4ELb0ELb0EN7cutlass6half_tE19Flash_kernel_traitsILi192ELi64ELi64ELi4ES3_EELb0ELb0ELb0ELb0ELb1ELb0ELb0ELb1EEEvNS_16Flash_fwd_paramsE)
        /*0014*/ 	.short	0x0160
        /*0016*/ 	.short	0x01d0


	//----- nvinfo : EIATTR_CBANK_PARAM_SIZE
	.align		4
.L_894:
        /*0018*/ 	.byte	0x03, 0x19
        /*001a*/ 	.short	0x01d0


	//----- nvinfo : EIATTR_KPARAM_INFO
	.align		4
        /*001c*/ 	.byte	0x04, 0x17
        /*001e*/ 	.short	(.L_896 - .L_895)
.L_895:
        /*0020*/ 	.word	0x00000000
        /*0024*/ 	.short	0x0000
        /*0026*/ 	.short	0x0000
        /*0028*/ 	.byte	0x00, 0xf0, 0x41, 0x07


	//----- nvinfo : EIATTR_MAXREG_COUNT
	.align		4
.L_896:
        /*002c*/ 	.byte	0x03, 0x1b
        /*002e*/ 	.short	0x00ff


	//----- nvinfo : EIATTR_NUM_BARRIERS
	.align		4
        /*0030*/ 	.byte	0x02, 0x4c
        /*0032*/ 	.byte	0x01
	.zero		1


	//----- nvinfo : EIATTR_MERCURY_ISA_VERSION
	.align		4
        /*0034*/ 	.byte	0x03, 0x5f
        /*0036*/ 	.short	0x0000


	//----- nvinfo : EIATTR_COOP_GROUP_MASK_REGIDS
	.align		4
        /*0038*/ 	.byte	0x04, 0x29
        /*003a*/ 	.short	(.L_898 - .L_897)


	//   ....[0]....
.L_897:
        /*003c*/ 	.word	0xffffffff


	//   ....[1]....
        /*0040*/ 	.word	0xffffffff


	//   ....[2]....
        /*0044*/ 	.word	0xffffffff


	//   ....[3]....
        /*0048*/ 	.word	0xffffffff


	//   ....[4]....
        /*004c*/ 	.word	0xffffffff


	//   ....[5]....
        /*0050*/ 	.word	0xffffffff


	//   ....[6]....
        /*0054*/ 	.word	0xffffffff


	//   ....[7]....
        /*0058*/ 	.word	0xffffffff


	//   ....[8]....
        /*005c*/ 	.word	0xffffffff


	//   ....[9]....
        /*0060*/ 	.word	0xffffffff


	//   ....[10]....
        /*0064*/ 	.word	0xffffffff


	//   ....[11]....
        /*0068*/ 	.word	0xffffffff


	//----- nvinfo : EIATTR_COOP_GROUP_INSTR_OFFSETS
	.align		4
.L_898:
        /*006c*/ 	.byte	0x04, 0x28
        /*006e*/ 	.short	(.L_900 - .L_899)


	//   ....[0]....
.L_899:
        /*0070*/ 	.word	0x00012fe0


	//   ....[1]....
        /*0074*/ 	.word	0x00013000


	//   ....[2]....
        /*0078*/ 	.word	0x000130b0


	//   ....[3]....
        /*007c*/ 	.word	0x000130c0


	//   ....[4]....
        /*0080*/ 	.word	0x00015950


	//   ....[5]....
        /*0084*/ 	.word	0x00015970


	//   ....[6]....
        /*0088*/ 	.word	0x000159a0


	//   ....[7]....
        /*008c*/ 	.word	0x000159b0


	//   ....[8]....
        /*0090*/ 	.word	0x000170a0


	//   ....[9]....
        /*0094*/ 	.word	0x000170e0


	//   ....[10]....
        /*0098*/ 	.word	0x00017110


	//   ....[11]....
        /*009c*/ 	.word	0x00017120


	//----- nvinfo : EIATTR_EXIT_INSTR_OFFSETS
	.align		4
.L_900:
        /*00a0*/ 	.byte	0x04, 0x1c
        /*00a2*/ 	.short	(.L_902 - .L_901)


	//   ....[0]....
.L_901:
        /*00a4*/ 	.word	0x00000320


	//   ....[1]....
        /*00a8*/ 	.word	0x00000b00


	//   ....[2]....
        /*00ac*/ 	.word	0x00000b30


	//   ....[3]....
        /*00b0*/ 	.word	0x00018870


	//   ....[4]....
        /*00b4*/ 	.word	0x00018950


	//----- nvinfo : EIATTR_CTAIDZ_USED
	.align		4
.L_902:
        /*00b8*/ 	.byte	0x01, 0x04
	.zero		2


	//----- nvinfo : EIATTR_CRS_STACK_SIZE
	.align		4
        /*00bc*/ 	.byte	0x04, 0x1e
        /*00be*/ 	.short	(.L_904 - .L_903)
.L_903:
        /*00c0*/ 	.word	0x00000000
.L_904:


//--------------------- .nv.info._ZN5flash24flash_fwd_splitkv_kernelI23Flash_fwd_kernel_traitsILi192ELi64ELi64ELi4ELb0ELb0EN7cutlass6half_tE19Flash_kernel_traitsILi192ELi64ELi64ELi4ES3_EELb0ELb0ELb0ELb0ELb1ELb1ELb0ELb1EEEvNS_16Flash_fwd_paramsE --------------------------
	.section	.nv.info._ZN5flash24flash_fwd_splitkv_kernelI23Flash_fwd_kernel_traitsILi192ELi64ELi64ELi4ELb0ELb0EN7cutlass6half_tE19Flash_kernel_traitsILi192ELi64ELi64ELi4ES3_EELb0ELb0ELb0ELb0ELb1ELb1ELb0ELb1EEEvNS_16Flash_fwd_paramsE,"",@"SHT_CUDA_INFO"
	.sectionflags	@""
	.align	4


	//----- nvinfo : EIATTR_CUDA_API_VERSION
	.align		4
        /*0000*/ 	.byte	0x04, 0x37
        /*0002*/ 	.short	(.L_906 - .L_905)
.L_905:
        /*0004*/ 	.word	0x00000082


	//----- nvinfo : EIATTR_SW2861232_WAR
	.align		4
.L_906:
        /*0008*/ 	.byte	0x01, 0x35
	.zero		2


	//----- nvinfo : EIATTR_PARAM_CBANK
	.align		4
        /*000c*/ 	.byte	0x04, 0x0a
        /*000e*/ 	.short	(.L_908 - .L_907)
	.align		4
.L_907:
        /*0010*/ 	.word	index@(.nv.constant0._ZN5flash24flash_fwd_splitkv_kernelI23Flash_fwd_kernel_traitsILi192ELi64ELi64ELi4ELb0ELb0EN7cutlass6half_tE19Flash_kernel_traitsILi192ELi64ELi64ELi4ES3_EELb0ELb0ELb0ELb0ELb1ELb1ELb0ELb1EEEvNS_16Flash_fwd_paramsE)
        /*0014*/ 	.short	0x0160
        /*0016*/ 	.short	0x01d0


	//----- nvinfo : EIATTR_CBANK_PARAM_SIZE
	.align		4
.L_908:
        /*0018*/ 	.byte	0x03, 0x19
        /*001a*/ 	.short	0x01d0


	//----- nvinfo : EIATTR_KPARAM_INFO
	.align		4
        /*001c*/ 	.byte	0x04, 0x17
        /*001e*/ 	.short	(.L_910 - .L_909)
.L_909:
        /*0020*/ 	.word	0x00000000
        /*0024*/ 	.short	0x0000
        /*0026*/ 	.short	0x0000
        /*0028*/ 	.byte	0x00, 0xf0, 0x41, 0x07


	//----- nvinfo : EIATTR_MAXREG_COUNT
	.align		4
.L_910:
        /*002c*/ 	.byte	0x03, 0x1b
        /*002e*/ 	.short	0x00ff


	//----- nvinfo : EIATTR_NUM_BARRIERS
	.align		4
        /*0030*/ 	.byte	0x02, 0x4c
        /*0032*/ 	.byte	0x01
	.zero		1


	//----- nvinfo : EIATTR_MERCURY_ISA_VERSION
	.align		4
        /*0034*/ 	.byte	0x03, 0x5f
        /*0036*/ 	.short	0x0000


	//----- nvinfo : EIATTR_COOP_GROUP_MASK_REGIDS
	.align		4
        /*0038*/ 	.byte	0x04, 0x29
        /*003a*/ 	.short	(.L_912 - .L_911)


	//   ....[0]....
.L_911:
        /*003c*/ 	.word	0xffffffff


	//   ....[1]....
        /*0040*/ 	.word	0xffffffff


	//   ....[2]....
        /*0044*/ 	.word	0xffffffff


	//   ....[3]....
        /*0048*/ 	.word	0xffffffff


	//   ....[4]....
        /*004c*/ 	.word	0xffffffff


	//   ....[5]....
        /*0050*/ 	.word	0xffffffff


	//   ....[6]....
        /*0054*/ 	.word	0xffffffff


	//   ....[7]....
        /*0058*/ 	.word	0xffffffff


	//   ....[8]....
        /*005c*/ 	.word	0xffffffff


	//   ....[9]....
        /*0060*/ 	.word	0xffffffff


	//   ....[10]....
        /*0064*/ 	.word	0xffffffff


	//   ....[11]....
        /*0068*/ 	.word	0xffffffff


	//----- nvinfo : EIATTR_COOP_GROUP_INSTR_OFFSETS
	.align		4
.L_912:
        /*006c*/ 	.byte	0x04, 0x28
        /*006e*/ 	.short	(.L_914 - .L_913)


	//   ....[0]....
.L_913:
        /*0070*/ 	.word	0x00013350


	//   ....[1]....
        /*0074*/ 	.word	0x00013370


	//   ....[2]....
        /*0078*/ 	.word	0x00013420


	//   ....[3]....
        /*007c*/ 	.word	0x00013430


	//   ....[4]....
        /*0080*/ 	.word	0x00016090


	//   ....[5]....
        /*0084*/ 	.word	0x000160b0


	//   ....[6]....
        /*0088*/ 	.word	0x000160e0


	//   ....[7]....
        /*008c*/ 	.word	0x000160f0


	//   ....[8]....
        /*0090*/ 	.word	0x00017810


	//   ....[9]....
        /*0094*/ 	.word	0x00017850


	//   ....[10]....
        /*0098*/ 	.word	0x00017880


	//   ....[11]....
        /*009c*/ 	.word	0x00017890


	//----- nvinfo : EIATTR_EXIT_INSTR_OFFSETS
	.align		4
.L_914:
        /*00a0*/ 	.byte	0x04, 0x1c
        /*00a2*/ 	.short	(.L_916 - .L_915)


	//   ....[0]....
.L_915:
        /*00a4*/ 	.word	0x00000320


	//   ....[1]....
        /*00a8*/ 	.word	0x00000b00


	//   ....[2]....
        /*00ac*/ 	.word	0x00000b30


	//   ....[3]....
        /*00b0*/ 	.word	0x00018fe0


	//   ....[4]....
        /*00b4*/ 	.word	0x000190c0


	//----- nvinfo : EIATTR_CTAIDZ_USED
	.align		4
.L_916:
        /*00b8*/ 	.byte	0x01, 0x04
	.zero		2


	//----- nvinfo : EIATTR_CRS_STACK_SIZE
	.align		4
        /*00bc*/ 	.byte	0x04, 0x1e
        /*00be*/ 	.short	(.L_918 - .L_917)
.L_917:
        /*00c0*/ 	.word	0x00000000
.L_918:


//--------------------- .nv.info._ZN5flash24flash_fwd_splitkv_kernelI23Flash_fwd_kernel_traitsILi192ELi64ELi64ELi4ELb0ELb0EN7cutlass6half_tE19Flash_kernel_traitsILi192ELi64ELi64ELi4ES3_EELb0ELb0ELb1ELb0ELb0ELb0ELb0ELb1EEEvNS_16Flash_fwd_paramsE --------------------------
	.section	.nv.info._ZN5flash24flash_fwd_splitkv_kernelI23Flash_fwd_kernel_traitsILi192ELi64ELi64ELi4ELb0ELb0EN7cutlass6half_tE19Flash_kernel_traitsILi192ELi64ELi64ELi4ES3_EELb0ELb0ELb1ELb0ELb0ELb0ELb0ELb1EEEvNS_16Flash_fwd_paramsE,"",@"SHT_CUDA_INFO"
	.sectionflags	@""
	.align	4


	//----- nvinfo : EIATTR_CUDA_API_VERSION
	.align		4
        /*0000*/ 	.byte	0x04, 0x37
        /*0002*/ 	.short	(.L_920 - .L_919)
.L_919:
        /*0004*/ 	.word	0x00000082


	//----- nvinfo : EIATTR_SW2861232_WAR
	.align		4
.L_920:
        /*0008*/ 	.byte	0x01, 0x35
	.zero		2


	//----- nvinfo : EIATTR_PARAM_CBANK
	.align		4
        /*000c*/ 	.byte	0x04, 0x0a
        /*000e*/ 	.short	(.L_922 - .L_921)
	.align		4
.L_921:
        /*0010*/ 	.word	index@(.nv.constant0._ZN5flash24flash_fwd_splitkv_kernelI23Flash_fwd_kernel_traitsILi192ELi64ELi64ELi4ELb0ELb0EN7cutlass6half_tE19Flash_kernel_traitsILi192ELi64ELi64ELi4ES3_EELb0ELb0ELb1ELb0ELb0ELb0ELb0ELb1EEEvNS_16Flash_fwd_paramsE)
        /*0014*/ 	.short	0x0160
        /*0016*/ 	.short	0x01d0


	//----- nvinfo : EIATTR_CBANK_PARAM_SIZE
	.align		4
.L_922:
        /*0018*/ 	.byte	0x03, 0x19
        /*001a*/ 	.short	0x01d0


	//----- nvinfo : EIATTR_KPARAM_INFO
	.align		4
        /*001c*/ 	.byte	0x04, 0x17
        /*001e*/ 	.short	(.L_924 - .L_923)
.L_923:
        /*0020*/ 	.word	0x00000000
        /*0024*/ 	.short	0x0000
        /*0026*/ 	.short	0x0000
        /*0028*/ 	.byte	0x00, 0xf0, 0x41, 0x07


	//----- nvinfo : EIATTR_MAXREG_COUNT
	.align		4
.L_924:
        /*002c*/ 	.byte	0x03, 0x1b
        /*002e*/ 	.short	0x00ff


	//----- nvinfo : EIATTR_NUM_BARRIERS
	.align		4
        /*0030*/ 	.byte	0x02, 0x4c
        /*0032*/ 	.byte	0x01
	.zero		1


	//----- nvinfo : EIATTR_MERCURY_ISA_VERSION
	.align		4
        /*0034*/ 	.byte	0x03, 0x5f
        /*0036*/ 	.short	0x0000


	//----- nvinfo : EIATTR_COOP_GROUP_MASK_REGIDS
	.align		4
        /*0038*/ 	.byte	0x04, 0x29
        /*003a*/ 	.short	(.L_926 - .L_925)


	//   ....[0]....
.L_925:
        /*003c*/ 	.word	0xffffffff


	//   ....[1]....
        /*0040*/ 	.word	0xffffffff


	//   ....[2]....
        /*0044*/ 	.word	0xffffffff


	//   ....[3]....
        /*0048*/ 	.word	0xffffffff


	//   ....[4]....
        /*004c*/ 	.word	0xffffffff


	//   ....[5]....
        /*0050*/ 	.word	0xffffffff


	//   ....[6]....
        /*0054*/ 	.word	0xffffffff


	//   ....[7]....
        /*0058*/ 	.word	0xffffffff


	//   ....[8]....
        /*005c*/ 	.word	0xffffffff


	//   ....[9]....
        /*0060*/ 	.word	0xffffffff


	//   ....[10]....
        /*0064*/ 	.word	0xffffffff


	//   ....[11]....
        /*0068*/ 	.word	0xffffffff


	//----- nvinfo : EIATTR_COOP_GROUP_INSTR_OFFSETS
	.align		4
.L_926:
        /*006c*/ 	.byte	0x04, 0x28
        /*006e*/ 	.short	(.L_928 - .L_927)


	//   ....[0]....
.L_927:
        /*0070*/ 	.word	0x000160c0


	//   ....[1]....
        /*0074*/ 	.word	0x000160e0


	//   ....[2]....
        /*0078*/ 	.word	0x00016180


	//   ....[3]....
        /*007c*/ 	.word	0x00016190


	//   ....[4]....
        /*0080*/ 	.word	0x00019a00


	//   ....[5]....
        /*0084*/ 	.word	0x00019a10


	//   ....[6]....
        /*0088*/ 	.word	0x00019a40


	//   ....[7]....
        /*008c*/ 	.word	0x00019a60


	//   ....[8]....
        /*0090*/ 	.word	0x0001b160


	//   ....[9]....
        /*0094*/ 	.word	0x0001b1a0


	//   ....[10]....
        /*0098*/ 	.word	0x0001b1d0


	//   ....[11]....
        /*009c*/ 	.word	0x0001b1e0


	//----- nvinfo : EIATTR_EXIT_INSTR_OFFSETS
	.align		4
.L_928:
        /*00a0*/ 	.byte	0x04, 0x1c
        /*00a2*/ 	.short	(.L_930 - .L_929)


	//   ....[0]....
.L_929:
        /*00a4*/ 	.word	0x00000310


	//   ....[1]....
        /*00a8*/ 	.word	0x00000bc0


	//   ....[2]....
        /*00ac*/ 	.word	0x00000bf0


	//   ....[3]....
        /*00b0*/ 	.word	0x0001ca60


	//   ....[4]....
        /*00b4*/ 	.word	0x0001cb60


	//   ....[5]....
        /*00b8*/ 	.word	0x0001cb80


	//----- nvinfo : EIATTR_CTAIDZ_USED
	.align		4
.L_930:
        /*00bc*/ 	.byte	0x01, 0x04
	.zero		2


	//----- nvinfo : EIATTR_CRS_STACK_SIZE
	.align		4
        /*00c0*/ 	.byte	0x04, 0x1e
        /*00c2*/ 	.short	(.L_932 - .L_931)
.L_931:
        /*00c4*/ 	.word	0x00000000
.L_932:


//--------------------- .nv.info._ZN5flash24flash_fwd_splitkv_kernelI23Flash_fwd_kernel_traitsILi192ELi64ELi64ELi4ELb0ELb0EN7cutlass6half_tE19Flash_kernel_traitsILi192ELi64ELi64ELi4ES3_EELb0ELb0ELb1ELb0ELb0ELb1ELb0ELb1EEEvNS_16Flash_fwd_paramsE --------------------------
	.section	.nv.info._ZN5flash24flash_fwd_splitkv_kernelI23Flash_fwd_kernel_traitsILi192ELi64ELi64ELi4ELb0ELb0EN7cutlass6half_tE19Flash_kernel_traitsILi192ELi64ELi64ELi4ES3_EELb0ELb0ELb1ELb0ELb0ELb1ELb0ELb1EEEvNS_16Flash_fwd_paramsE,"",@"SHT_CUDA_INFO"
	.sectionflags	@""
	.align	4


	//----- nvinfo : EIATTR_CUDA_API_VERSION
	.align		4
        /*0000*/ 	.byte	0x04, 0x37
        /*0002*/ 	.short	(.L_934 - .L_933)
.L_933:
        /*0004*/ 	.word	0x00000082


	//----- nvinfo : EIATTR_SW2861232_WAR
	.align		4
.L_934:
        /*0008*/ 	.byte	0x01, 0x35
	.zero		2


	//----- nvinfo : EIATTR_PARAM_CBANK
	.align		4
        /*000c*/ 	.byte	0x04, 0x0a
        /*000e*/ 	.short	(.L_936 - .L_935)
	.align		4
.L_935:
        /*0010*/ 	.word	index@(.nv.constant0._ZN5flash24flash_fwd_splitkv_kernelI23Flash_fwd_kernel_traitsILi192ELi64ELi64ELi4ELb0ELb0EN7cutlass6half_tE19Flash_kernel_traitsILi192ELi64ELi64ELi4ES3_EELb0ELb0ELb1ELb0ELb0ELb1ELb0ELb1EEEvNS_16Flash_fwd_paramsE)
        /*0014*/ 	.short	0x0160
        /*0016*/ 	.short	0x01d0


	//----- nvinfo : EIATTR_CBANK_PARAM_SIZE
	.align		4
.L_936:
        /*0018*/ 	.byte	0x03, 0x19
        /*001a*/ 	.short	0x01d0


	//----- nvinfo : EIATTR_KPARAM_INFO
	.align		4
        /*001c*/ 	.byte	0x04, 0x17
        /*001e*/ 	.short	(.L_938 - .L_937)
.L_937:
        /*0020*/ 	.word	0x00000000
        /*0024*/ 	.short	0x0000
        /*0026*/ 	.short	0x0000
        /*0028*/ 	.byte	0x00, 0xf0, 0x41, 0x07


	//----- nvinfo : EIATTR_MAXREG_COUNT
	.align		4
.L_938:
        /*002c*/ 	.byte	0x03, 0x1b
        /*002e*/ 	.short	0x00ff


	//----- nvinfo : EIATTR_NUM_BARRIERS
	.align		4
        /*0030*/ 	.byte	0x02, 0x4c
        /*0032*/ 	.byte	0x01
	.zero		1


	//----- nvinfo : EIATTR_MERCURY_ISA_VERSION
	.align		4
        /*0034*/ 	.byte	0x03, 0x5f
        /*0036*/ 	.short	0x0000


	//----- nvinfo : EIATTR_COOP_GROUP_MASK_REGIDS
	.align		4
        /*0038*/ 	.byte	0x04, 0x29
        /*003a*/ 	.short	(.L_940 - .L_939)


	//   ....[0]....
.L_939:
        /*003c*/ 	.word	0xffffffff


	//   ....[1]....
        /*0040*/ 	.word	0xffffffff


	//   ....[2]....
        /*0044*/ 	.word	0xffffffff


	//   ....[3]....
        /*0048*/ 	.word	0xffffffff


	//   ....[4]....
        /*004c*/ 	.word	0xffffffff


	//   ....[5]....
        /*0050*/ 	.word	0xffffffff


	//   ....[6]....
        /*0054*/ 	.word	0xffffffff


	//   ....[7]....
        /*0058*/ 	.word	0xffffffff


	//   ....[8]....
        /*005c*/ 	.word	0xffffffff


	//   ....[9]....
        /*0060*/ 	.word	0xffffffff


	//   ....[10]....
        /*0064*/ 	.word	0xffffffff


	//   ....[11]....
        /*0068*/ 	.word	0xffffffff


	//----- nvinfo : EIATTR_COOP_GROUP_INSTR_OFFSETS
	.align		4
.L_940:
        /*006c*/ 	.byte	0x04, 0x28
        /*006e*/ 	.short	(.L_942 - .L_941)


	//   ....[0]....
.L_941:
        /*0070*/ 	.word	0x00016540


	//   ....[1]....
        /*0074*/ 	.word	0x00016560


	//   ....[2]....
        /*0078*/ 	.word	0x00016600


	//   ....[3]....
        /*007c*/ 	.word	0x00016610


	//   ....[4]....
        /*0080*/ 	.word	0x0001a240


	//   ....[5]....
        /*0084*/ 	.word	0x0001a260


	//   ....[6]....
        /*0088*/ 	.word	0x0001a290


	//   ....[7]....
        /*008c*/ 	.word	0x0001a2b0


	//   ....[8]....
        /*0090*/ 	.word	0x0001b9e0


	//   ....[9]....
        /*0094*/ 	.word	0x0001ba20


	//   ....[10]....
        /*0098*/ 	.word	0x0001ba50


	//   ....[11]....
        /*009c*/ 	.word	0x0001ba60


	//----- nvinfo : EIATTR_EXIT_INSTR_OFFSETS
	.align		4
.L_942:
        /*00a0*/ 	.byte	0x04, 0x1c
        /*00a2*/ 	.short	(.L_944 - .L_943)


	//   ....[0]....
.L_943:
        /*00a4*/ 	.word	0x00000310


	//   ....[1]....
        /*00a8*/ 	.word	0x00000bc0


	//   ....[2]....
        /*00ac*/ 	.word	0x00000bf0


	//   ....[3]....
        /*00b0*/ 	.word	0x0001d2e0


	//   ....[4]....
        /*00b4*/ 	.word	0x0001d3e0


	//   ....[5]....
        /*00b8*/ 	.word	0x0001d400


	//----- nvinfo : EIATTR_CTAIDZ_USED
	.align		4
.L_944:
        /*00bc*/ 	.byte	0x01, 0x04
	.zero		2


	//----- nvinfo : EIATTR_CRS_STACK_SIZE
	.align		4
        /*00c0*/ 	.byte	0x04, 0x1e
        /*00c2*/ 	.short	(.L_946 - .L_945)
.L_945:
        /*00c4*/ 	.word	0x00000000
.L_946:


//--------------------- .nv.info._ZN5flash24flash_fwd_splitkv_kernelI23Flash_fwd_kernel_traitsILi192ELi64ELi64ELi4ELb0ELb0EN7cutlass6half_tE19Flash_kernel_traitsILi192ELi64ELi64ELi4ES3_EELb0ELb0ELb0ELb0ELb1ELb0ELb1ELb0EEEvNS_16Flash_fwd_paramsE --------------------------
	.section	.nv.info._ZN5flash24flash_fwd_splitkv_kernelI23Flash_fwd_kernel_traitsILi192ELi64ELi64ELi4ELb0ELb0EN7cutlass6half_tE19Flash_kernel_traitsILi192ELi64ELi64ELi4ES3_EELb0ELb0ELb0ELb0ELb1ELb0ELb1ELb0EEEvNS_16Flash_fwd_paramsE,"",@"SHT_CUDA_INFO"
	.sectionflags	@""
	.align	4


	//----- nvinfo : EIATTR_CUDA_API_VERSION
	.align		4
        /*0000*/ 	.byte	0x04, 0x37
        /*0002*/ 	.short	(.L_948 - .L_947)
.L_947:
        /*0004*/ 	.word	0x00000082


	//----- nvinfo : EIATTR_SW2861232_WAR
	.align		4
.L_948:
        /*0008*/ 	.byte	0x01, 0x35
	.zero		2


	//----- nvinfo : EIATTR_PARAM_CBANK
	.align		4
        /*000c*/ 	.byte	0x04, 0x0a
        /*000e*/ 	.short	(.L_950 - .L_949)
	.align		4
.L_949:
        /*0010*/ 	.word	index@(.nv.constant0._ZN5flash24flash_fwd_splitkv_kernelI23Flash_fwd_kernel_traitsILi192ELi64ELi64ELi4ELb0ELb0EN7cutlass6half_tE19Flash_kernel_traitsILi192ELi64ELi64ELi4ES3_EELb0ELb0ELb0ELb0ELb1ELb0ELb1ELb0EEEvNS_16Flash_fwd_paramsE)
        /*0014*/ 	.short	0x0160
        /*0016*/ 	.short	0x01d0


	//----- nvinfo : EIATTR_CBANK_PARAM_SIZE
	.align		4
.L_950:
        /*0018*/ 	.byte	0x03, 0x19
        /*001a*/ 	.short	0x01d0


	//----- nvinfo : EIATTR_KPARAM_INFO
	.align		4
        /*001c*/ 	.byte	0x04, 0x17
        /*001e*/ 	.short	(.L_952 - .L_951)
.L_951:
        /*0020*/ 	.word	0x00000000
        /*0024*/ 	.short	0x0000
        /*0026*/ 	.short	0x0000
        /*0028*/ 	.byte	0x00, 0xf0, 0x41, 0x07


	//----- nvinfo : EIATTR_MAXREG_COUNT
	.align		4
.L_952:
        /*002c*/ 	.byte	0x03, 0x1b
        /*002e*/ 	.short	0x00ff


	//----- nvinfo : EIATTR_NUM_BARRIERS
	.align		4
        /*0030*/ 	.byte	0x02, 0x4c
        /*0032*/ 	.byte	0x01
	.zero		1


	//----- nvinfo : EIATTR_MERCURY_ISA_VERSION
	.align		4
        /*0034*/ 	.byte	0x03, 0x5f
        /*0036*/ 	.short	0x0000


	//----- nvinfo : EIATTR_COOP_GROUP_MASK_REGIDS
	.align		4
        /*0038*/ 	.byte	0x04, 0x29
        /*003a*/ 	.short	(.L_954 - .L_953)


	//   ....[0]....
.L_953:
        /*003c*/ 	.word	0xffffffff


	//   ....[1]....
        /*0040*/ 	.word	0xffffffff


	//   ....[2]....
        /*0044*/ 	.word	0xffffffff


	//   ....[3]....
        /*0048*/ 	.word	0xffffffff


	//   ....[4]....
        /*004c*/ 	.word	0xffffffff


	//   ....[5]....
        /*0050*/ 	.word	0xffffffff


	//   ....[6]....
        /*0054*/ 	.word	0xffffffff


	//   ....[7]....
        /*0058*/ 	.word	0xffffffff


	//   ....[8]....
        /*005c*/ 	.word	0xffffffff


	//   ....[9]....
        /*0060*/ 	.word	0xffffffff


	//   ....[10]....
        /*0064*/ 	.word	0xffffffff


	//   ....[11]....
        /*0068*/ 	.word	0xffffffff


	//----- nvinfo : EIATTR_COOP_GROUP_INSTR_OFFSETS
	.align		4
.L_954:
        /*006c*/ 	.byte	0x04, 0x28
        /*006e*/ 	.short	(.L_956 - .L_955)


	//   ....[0]....
.L_955:
        /*0070*/ 	.word	0x00003c90


	//   ....[1]....
        /*0074*/ 	.word	0x00003cb0


	//   ....[2]....
        /*0078*/ 	.word	0x00003d50


	//   ....[3]....
        /*007c*/ 	.word	0x00003d60


	//   ....[4]....
        /*0080*/ 	.word	0x00006600


	//   ....[5]....
        /*0084*/ 	.word	0x00006620


	//   ....[6]....
        /*0088*/ 	.word	0x00006650


	//   ....[7]....
        /*008c*/ 	.word	0x00006660


	//   ....[8]....
        /*0090*/ 	.word	0x00007d50


	//   ....[9]....
        /*0094*/ 	.word	0x00007d90


	//   ....[10]....
        /*0098*/ 	.word	0x00007e00


	//   ....[11]....
        /*009c*/ 	.word	0x00007e20


	//----- nvinfo : EIATTR_EXIT_INSTR_OFFSETS
	.align		4
.L_956:
        /*00a0*/ 	.byte	0x04, 0x1c
        /*00a2*/ 	.short	(.L_958 - .L_957)


	//   ....[0]....
.L_957:
        /*00a4*/ 	.word	0x00000420


	//   ....[1]....
        /*00a8*/ 	.word	0x00000bd0


	//   ....[2]....
        /*00ac*/ 	.word	0x00000c00


	//   ....[3]....
        /*00b0*/ 	.word	0x000090e0


	//   ....[4]....
        /*00b4*/ 	.word	0x00009120


	//----- nvinfo : EIATTR_CTAIDZ_USED
	.align		4
.L_958:
        /*00b8*/ 	.byte	0x01, 0x04
	.zero		2


	//----- nvinfo : EIATTR_CRS_STACK_SIZE
	.align		4
        /*00bc*/ 	.byte	0x04, 0x1e
        /*00be*/ 	.short	(.L_960 - .L_959)
.L_959:
        /*00c0*/ 	.word	0x00000000
.L_960:


//--------------------- .nv.info._ZN5flash24flash_fwd_splitkv_kernelI23Flash_fwd_kernel_traitsILi192ELi64ELi64ELi4ELb0ELb0EN7cutlass6half_tE19Flash_kernel_traitsILi192ELi64ELi64ELi4ES3_EELb0ELb0ELb0ELb0ELb1ELb1ELb1ELb0EEEvNS_16Flash_fwd_paramsE --------------------------
	.section	.nv.info._ZN5flash24flash_fwd_splitkv_kernelI23Flash_fwd_kernel_traitsILi192ELi64ELi64ELi4ELb0ELb0EN7cutlass6half_tE19Flash_kernel_traitsILi192ELi64ELi64ELi4ES3_EELb0ELb0ELb0ELb0ELb1ELb1ELb1ELb0EEEvNS_16Flash_fwd_paramsE,"",@"SHT_CUDA_INFO"
	.sectionflags	@""
	.align	4


	//----- nvinfo : EIATTR_CUDA_API_VERSION
	.align		4
        /*0000*/ 	.byte	0x04, 0x37
        /*0002*/ 	.short	(.L_962 - .L_961)
.L_961:
        /*0004*/ 	.word	0x00000082


	//----- nvinfo : EIATTR_SW2861232_WAR
	.align		4
.L_962:
        /*0008*/ 	.byte	0x01, 0x35
	.zero		2


	//----- nvinfo : EIATTR_PARAM_CBANK
	.align		4
        /*000c*/ 	.byte	0x04, 0x0a
        /*000e*/ 	.short	(.L_964 - .L_963)
	.align		4
.L_963:
        /*0010*/ 	.word	index@(.nv.constant0._ZN5flash24flash_fwd_splitkv_kernelI23Flash_fwd_kernel_traitsILi192ELi64ELi64ELi4ELb0ELb0EN7cutlass6half_tE19Flash_kernel_traitsILi192ELi64ELi64ELi4ES3_EELb0ELb0ELb0ELb0ELb1ELb1ELb1ELb0EEEvNS_16Flash_fwd_paramsE)
        /*0014*/ 	.short	0x0160
        /*0016*/ 	.short	0x01d0


	//----- nvinfo : EIATTR_CBANK_PARAM_SIZE
	.align		4
.L_964:
        /*0018*/ 	.byte	0x03, 0x19
        /*001a*/ 	.short	0x01d0


	//----- nvinfo : EIATTR_KPARAM_INFO
	.align		4
        /*001c*/ 	.byte	0x04, 0x17
        /*001e*/ 	.short	(.L_966 - .L_965)
.L_965:
        /*0020*/ 	.word	0x00000000
        /*0024*/ 	.short	0x0000
        /*0026*/ 	.short	0x0000
        /*0028*/ 	.byte	0x00, 0xf0, 0x41, 0x07


	//----- nvinfo : EIATTR_MAXREG_COUNT
	.align		4
.L_966:
        /*002c*/ 	.byte	0x03, 0x1b
        /*002e*/ 	.short	0x00ff


	//----- nvinfo : EIATTR_NUM_BARRIERS
	.align		4
        /*0030*/ 	.byte	0x02, 0x4c
        /*0032*/ 	.byte	0x01
	.zero		1


	//----- nvinfo : EIATTR_MERCURY_ISA_VERSION
	.align		4
        /*0034*/ 	.byte	0x03, 0x5f
        /*0036*/ 	.short	0x0000


	//----- nvinfo : EIATTR_COOP_GROUP_MASK_REGIDS
	.align		4
        /*0038*/ 	.byte	0x04, 0x29
        /*003a*/ 	.short	(.L_968 - .L_967)


	//   ....[0]....
.L_967:
        /*003c*/ 	.word	0xffffffff


	//   ....[1]....
        /*0040*/ 	.word	0xffffffff


	//   ....[2]....
        /*0044*/ 	.word	0xffffffff


	//   ....[3]....
        /*0048*/ 	.word	0xffffffff


	//   ....[4]....
        /*004c*/ 	.word	0xffffffff


	//   ....[5]....
        /*0050*/ 	.word	0xffffffff


	//   ....[6]....
        /*0054*/ 	.word	0xffffffff


	//   ....[7]....
        /*0058*/ 	.word	0xffffffff


	//   ....[8]....
        /*005c*/ 	.word	0xffffffff


	//   ....[9]....
        /*0060*/ 	.word	0xffffffff


	//   ....[10]....
        /*0064*/ 	.word	0xffffffff


	//   ....[11]....
        /*0068*/ 	.word	0xffffffff


	//----- nvinfo : EIATTR_COOP_GROUP_INSTR_OFFSETS
	.align		4
.L_968:
        /*006c*/ 	.byte	0x04, 0x28
        /*006e*/ 	.short	(.L_970 - .L_969)


	//   ....[0]....
.L_969:
        /*0070*/ 	.word	0x00004090


	//   ....[1]....
        /*0074*/ 	.word	0x000040b0


	//   ....[2]....
        /*0078*/ 	.word	0x00004150


	//   ....[3]....
        /*007c*/ 	.word	0x00004160


	//   ....[4]....
        /*0080*/ 	.word	0x00006e30


	//   ....[5]....
        /*0084*/ 	.word	0x00006e40


	//   ....[6]....
        /*0088*/ 	.word	0x00006e90


	//   ....[7]....
        /*008c*/ 	.word	0x00006ea0


	//   ....[8]....
        /*0090*/ 	.word	0x00008550


	//   ....[9]....
        /*0094*/ 	.word	0x00008590


	//   ....[10]....
        /*0098*/ 	.word	0x00008600


	//   ....[11]....
        /*009c*/ 	.word	0x00008620


	//----- nvinfo : EIATTR_EXIT_INSTR_OFFSETS
	.align		4
.L_970:
        /*00a0*/ 	.byte	0x04, 0x1c
        /*00a2*/ 	.short	(.L_972 - .L_971)


	//   ....[0]....
.L_971:
        /*00a4*/ 	.word	0x00000420


	//   ....[1]....
        /*00a8*/ 	.word	0x00000bd0


	//   ....[2]....
        /*00ac*/ 	.word	0x00000c00


	//   ....[3]....
        /*00b0*/ 	.word	0x000098e0


	//   ....[4]....
        /*00b4*/ 	.word	0x00009920


	//----- nvinfo : EIATTR_CTAIDZ_USED
	.align		4
.L_972:
        /*00b8*/ 	.byte	0x01, 0x04
	.zero		2


	//----- nvinfo : EIATTR_CRS_STACK_SIZE
	.align		4
        /*00bc*/ 	.byte	0x04, 0x1e
        /*00be*/ 	.short	(.L_974 - .L_973)
.L_973:
        /*00c0*/ 	.word	0x00000000
.L_974:


//--------------------- .nv.info._ZN5flash24flash_fwd_splitkv_kernelI23Flash_fwd_kernel_traitsILi192ELi64ELi64ELi4ELb0ELb0EN7cutlass6half_tE19Flash_kernel_traitsILi192ELi64ELi64ELi4ES3_EELb0ELb0ELb1ELb0ELb0ELb0ELb1ELb0EEEvNS_16Flash_fwd_paramsE --------------------------
	.section	.nv.info._ZN5flash24flash_fwd_splitkv_kernelI23Flash_fwd_kernel_traitsILi192ELi64ELi64ELi4ELb0ELb0EN7cutlass6half_tE19Flash_kernel_traitsILi192ELi64ELi64ELi4ES3_EELb0ELb0ELb1ELb0ELb0ELb0ELb1ELb0EEEvNS_16Flash_fwd_paramsE,"",@"SHT_CUDA_INFO"
	.sectionflags	@""
	.align	4


	//----- nvinfo : EIATTR_CUDA_API_VERSION
	.align		4
        /*0000*/ 	.byte	0x04, 0x37
        /*0002*/ 	.short	(.L_976 - .L_975)
.L_975:
        /*0004*/ 	.word	0x00000082


	//----- nvinfo : EIATTR_SW2861232_WAR
	.align		4
.L_976:
        /*0008*/ 	.byte	0x01, 0x35
	.zero		2


	//----- nvinfo : EIATTR_PARAM_CBANK
	.align		4
        /*000c*/ 	.byte	0x04, 0x0a
        /*000e*/ 	.short	(.L_978 - .L_977)
	.align		4
.L_977:
        /*0010*/ 	.word	index@(.nv.constant0._ZN5flash24flash_fwd_splitkv_kernelI23Flash_fwd_kernel_traitsILi192ELi64ELi64ELi4ELb0ELb0EN7cutlass6half_tE19Flash_kernel_traitsILi192ELi64ELi64ELi4ES3_EELb0ELb0ELb1ELb0ELb0ELb0ELb1ELb0EEEvNS_16Flash_fwd_paramsE)
        /*0014*/ 	.short	0x0160
        /*0016*/ 	.short	0x01d0


	//----- nvinfo : EIATTR_CBANK_PARAM_SIZE
	.align		4
.L_978:
        /*0018*/ 	.byte	0x03, 0x19
        /*001a*/ 	.short	0x01d0


	//----- nvinfo : EIATTR_KPARAM_INFO
	.align		4
        /*001c*/ 	.byte	0x04, 0x17
        /*001e*/ 	.short	(.L_980 - .L_979)
.L_979:
        /*0020*/ 	.word	0x00000000
        /*0024*/ 	.short	0x0000
        /*0026*/ 	.short	0x0000
        /*0028*/ 	.byte	0x00, 0xf0, 0x41, 0x07


	//----- nvinfo : EIATTR_MAXREG_COUNT
	.align		4
.L_980:
        /*002c*/ 	.byte	0x03, 0x1b
        /*002e*/ 	.short	0x00ff


	//----- nvinfo : EIATTR_NUM_BARRIERS
	.align		4
        /*0030*/ 	.byte	0x02, 0x4c
        /*0032*/ 	.byte	0x01
	.zero		1


	//----- nvinfo : EIATTR_MERCURY_ISA_VERSION
	.align		4
        /*0034*/ 	.byte	0x03, 0x5f
        /*0036*/ 	.short	0x0000


	//----- nvinfo : EIATTR_COOP_GROUP_MASK_REGIDS
	.align		4
        /*0038*/ 	.byte	0x04, 0x29
        /*003a*/ 	.short	(.L_982 - .L_981)


	//   ....[0]....
.L_981:
        /*003c*/ 	.word	0xffffffff


	//   ....[1]....
        /*0040*/ 	.word	0xffffffff


	//   ....[2]....
        /*0044*/ 	.word	0xffffffff


	//   ....[3]....
        /*0048*/ 	.word	0xffffffff


	//   ....[4]....
        /*004c*/ 	.word	0xffffffff


	//   ....[5]....
        /*0050*/ 	.word	0xffffffff


	//   ....[6]....
        /*0054*/ 	.word	0xffffffff


	//   ....[7]....
        /*0058*/ 	.word	0xffffffff


	//   ....[8]....
        /*005c*/ 	.word	0xffffffff


	//   ....[9]....
        /*0060*/ 	.word	0xffffffff


	//   ....[10]....
        /*0064*/ 	.word	0xffffffff


	//   ....[11]....
        /*0068*/ 	.word	0xffffffff


	//----- nvinfo : EIATTR_COOP_GROUP_INSTR_OFFSETS
	.align		4
.L_982:
        /*006c*/ 	.byte	0x04, 0x28
        /*006e*/ 	.short	(.L_984 - .L_983)


	//   ....[0]....
.L_983:
        /*0070*/ 	.word	0x00006620


	//   ....[1]....
        /*0074*/ 	.word	0x00006640


	//   ....[2]....
        /*0078*/ 	.word	0x000066e0


	//   ....[3]....
        /*007c*/ 	.word	0x000066f0


	//   ....[4]....
        /*0080*/ 	.word	0x00009e80


	//   ....[5]....
        /*0084*/ 	.word	0x00009e90


	//   ....[6]....
        /*0088*/ 	.word	0x00009ec0


	//   ....[7]....
        /*008c*/ 	.word	0x00009ee0


	//   ....[8]....
        /*0090*/ 	.word	0x0000b5e0


	//   ....[9]....
        /*0094*/ 	.word	0x0000b620


	//   ....[10]....
        /*0098*/ 	.word	0x0000b6e0


	//   ....[11]....
        /*009c*/ 	.word	0x0000b6f0


	//----- nvinfo : EIATTR_EXIT_INSTR_OFFSETS
	.align		4
.L_984:
        /*00a0*/ 	.byte	0x04, 0x1c
        /*00a2*/ 	.short	(.L_986 - .L_985)


	//   ....[0]....
.L_985:
        /*00a4*/ 	.word	0x00000630


	//   ....[1]....
        /*00a8*/ 	.word	0x00001150


	//   ....[2]....
        /*00ac*/ 	.word	0x00001180


	//   ....[3]....
        /*00b0*/ 	.word	0x0000cd90


	//   ....[4]....
        /*00b4*/ 	.word	0x0000ce00


	//   ....[5]....
        /*00b8*/ 	.word	0x0000ce20


	//----- nvinfo : EIATTR_CTAIDZ_USED
	.align		4
.L_986:
        /*00bc*/ 	.byte	0x01, 0x04
	.zero		2


	//----- nvinfo : EIATTR_CRS_STACK_SIZE
	.align		4
        /*00c0*/ 	.byte	0x04, 0x1e
        /*00c2*/ 	.short	(.L_988 - .L_987)
.L_987:
        /*00c4*/ 	.word	0x00000000
.L_988:


//--------------------- .nv.info._ZN5flash24flash_fwd_splitkv_kernelI23Flash_fwd_kernel_traitsILi192ELi64ELi64ELi4ELb0ELb0EN7cutlass6half_tE19Flash_kernel_traitsILi192ELi64ELi64ELi4ES3_EELb0ELb0ELb1ELb0ELb0ELb1ELb1ELb0EEEvNS_16Flash_fwd_paramsE --------------------------
	.section	.nv.info._ZN5flash24flash_fwd_splitkv_kernelI23Flash_fwd_kernel_traitsILi192ELi64ELi64ELi4ELb0ELb0EN7cutlass6half_tE19Flash_kernel_traitsILi192ELi64ELi64ELi4ES3_EELb0ELb0ELb1ELb0ELb0ELb1ELb1ELb0EEEvNS_16Flash_fwd_paramsE,"",@"SHT_CUDA_INFO"
	.sectionflags	@""
	.align	4


	//----- nvinfo : EIATTR_CUDA_API_VERSION
	.align		4
        /*0000*/ 	.byte	0x04, 0x37
        /*0002*/ 	.short	(.L_990 - .L_989)
.L_989:
        /*0004*/ 	.word	0x00000082


	//----- nvinfo : EIATTR_SW2861232_WAR
	.align		4
.L_990:
        /*0008*/ 	.byte	0x01, 0x35
	.zero		2


	//----- nvinfo : EIATTR_PARAM_CBANK
	.align		4
        /*000c*/ 	.byte	0x04, 0x0a
        /*000e*/ 	.short	(.L_992 - .L_991)
	.align		4
.L_991:
        /*0010*/ 	.word	index@(.nv.constant0._ZN5flash24flash_fwd_splitkv_kernelI23Flash_fwd_kernel_traitsILi192ELi64ELi64ELi4ELb0ELb0EN7cutlass6half_tE19Flash_kernel_traitsILi192ELi64ELi64ELi4ES3_EELb0ELb0ELb1ELb0ELb0ELb1ELb1ELb0EEEvNS_16Flash_fwd_paramsE)
        /*0014*/ 	.short	0x0160
        /*0016*/ 	.short	0x01d0


	//----- nvinfo : EIATTR_CBANK_PARAM_SIZE
	.align		4
.L_992:
        /*0018*/ 	.byte	0x03, 0x19
        /*001a*/ 	.short	0x01d0


	//----- nvinfo : EIATTR_KPARAM_INFO
	.align		4
        /*001c*/ 	.byte	0x04, 0x17
        /*001e*/ 	.short	(.L_994 - .L_993)
.L_993:
        /*0020*/ 	.word	0x00000000
        /*0024*/ 	.short	0x0000
        /*0026*/ 	.short	0x0000
        /*0028*/ 	.byte	0x00, 0xf0, 0x41, 0x07


	//----- nvinfo : EIATTR_MAXREG_COUNT
	.align		4
.L_994:
        /*002c*/ 	.byte	0x03, 0x1b
        /*002e*/ 	.short	0x00ff


	//----- nvinfo : EIATTR_NUM_BARRIERS
	.align		4
        /*0030*/ 	.byte	0x02, 0x4c
        /*0032*/ 	.byte	0x01
	.zero		1


	//----- nvinfo : EIATTR_MERCURY_ISA_VERSION
	.align		4
        /*0034*/ 	.byte	0x03, 0x5f
        /*0036*/ 	.short	0x0000


	//----- nvinfo : EIATTR_COOP_GROUP_MASK_REGIDS
	.align		4
        /*0038*/ 	.byte	0x04, 0x29
        /*003a*/ 	.short	(.L_996 - .L_995)


	//   ....[0]....
.L_995:
        /*003c*/ 	.word	0xffffffff


	//   ....[1]....
        /*0040*/ 	.word	0xffffffff


	//   ....[2]....
        /*0044*/ 	.word	0xffffffff


	//   ....[3]....
        /*0048*/ 	.word	0xffffffff


	//   ....[4]....
        /*004c*/ 	.word	0xffffffff


	//   ....[5]....
        /*0050*/ 	.word	0xffffffff


	//   ....[6]....
        /*0054*/ 	.word	0xffffffff


	//   ....[7]....
        /*0058*/ 	.word	0xffffffff


	//   ....[8]....
        /*005c*/ 	.word	0xffffffff


	//   ....[9]....
        /*0060*/ 	.word	0xffffffff


	//   ....[10]....
        /*0064*/ 	.word	0xffffffff


	//   ....[11]....
        /*0068*/ 	.word	0xffffffff


	//----- nvinfo : EIATTR_COOP_GROUP_INSTR_OFFSETS
	.align		4
.L_996:
        /*006c*/ 	.byte	0x04, 0x28
        /*006e*/ 	.short	(.L_998 - .L_997)


	//   ....[0]....
.L_997:
        /*0070*/ 	.word	0x00006a60


	//   ....[1]....
        /*0074*/ 	.word	0x00006a80


	//   ....[2]....
        /*0078*/ 	.word	0x00006b20


	//   ....[3]....
        /*007c*/ 	.word	0x00006b30


	//   ....[4]....
        /*0080*/ 	.word	0x0000a6d0


	//   ....[5]....
        /*0084*/ 	.word	0x0000a6e0


	//   ....[6]....
        /*0088*/ 	.word	0x0000a700


	//   ....[7]....
        /*008c*/ 	.word	0x0000a720


	//   ....[8]....
        /*0090*/ 	.word	0x0000be20


	//   ....[9]....
        /*0094*/ 	.word	0x0000be60


	//   ....[10]....
        /*0098*/ 	.word	0x0000bf20


	//   ....[11]....
        /*009c*/ 	.word	0x0000bf30


	//----- nvinfo : EIATTR_EXIT_INSTR_OFFSETS
	.align		4
.L_998:
        /*00a0*/ 	.byte	0x04, 0x1c
        /*00a2*/ 	.short	(.L_1000 - .L_999)


	//   ....[0]....
.L_999:
        /*00a4*/ 	.word	0x00000630


	//   ....[1]....
        /*00a8*/ 	.word	0x00001150


	//   ....[2]....
        /*00ac*/ 	.word	0x00001180


	//   ....[3]....
        /*00b0*/ 	.word	0x0000d5d0


	//   ....[4]....
        /*00b4*/ 	.word	0x0000d640


	//   ....[5]....
        /*00b8*/ 	.word	0x0000d660


	//----- nvinfo : EIATTR_CTAIDZ_USED
	.align		4
.L_1000:
        /*00bc*/ 	.byte	0x01, 0x04
	.zero		2


	//----- nvinfo : EIATTR_CRS_STACK_SIZE
	.align		4
        /*00c0*/ 	.byte	0x04, 0x1e
        /*00c2*/ 	.short	(.L_1002 - .L_1001)
.L_1001:
        /*00c4*/ 	.word	0x00000000
.L_1002:


//--------------------- .nv.info._ZN5flash24flash_fwd_splitkv_kernelI23Flash_fwd_kernel_traitsILi192ELi64ELi64ELi4ELb0ELb0EN7cutlass6half_tE19Flash_kernel_traitsILi192ELi64ELi64ELi4ES3_EELb0ELb0ELb0ELb0ELb1ELb0ELb1ELb1EEEvNS_16Flash_fwd_paramsE --------------------------
	.section	.nv.info._ZN5flash24flash_fwd_splitkv_kernelI23Flash_fwd_kernel_traitsILi192ELi64ELi64ELi4ELb0ELb0EN7cutlass6half_tE19Flash_kernel_traitsILi192ELi64ELi64ELi4ES3_EELb0ELb0ELb0ELb0ELb1ELb0ELb1ELb1EEEvNS_16Flash_fwd_paramsE,"",@"SHT_CUDA_INFO"
	.sectionflags	@""
	.align	4


	//----- nvinfo : EIATTR_CUDA_API_VERSION
	.align		4
        /*0000*/ 	.byte	0x04, 0x37
        /*0002*/ 	.short	(.L_1004 - .L_1003)
.L_1003:
        /*0004*/ 	.word	0x00000082


	//----- nvinfo : EIATTR_SW2861232_WAR
	.align		4
.L_1004:
        /*0008*/ 	.byte	0x01, 0x35
	.zero		2


	//----- nvinfo : EIATTR_PARAM_CBANK
	.align		4
        /*000c*/ 	.byte	0x04, 0x0a
        /*000e*/ 	.short	(.L_1006 - .L_1005)
	.align		4
.L_1005:
        /*0010*/ 	.word	index@(.nv.constant0._ZN5flash24flash_fwd_splitkv_kernelI23Flash_fwd_kernel_traitsILi192ELi64ELi64ELi4ELb0ELb0EN7cutlass6half_tE19Flash_kernel_traitsILi192ELi64ELi64ELi4ES3_EELb0ELb0ELb0ELb0ELb1ELb0ELb1ELb1EEEvNS_16Flash_fwd_paramsE)
        /*0014*/ 	.short	0x0160
        /*0016*/ 	.short	0x01d0


	//----- nvinfo : EIATTR_CBANK_PARAM_SIZE
	.align		4
.L_1006:
        /*0018*/ 	.byte	0x03, 0x19
        /*001a*/ 	.short	0x01d0


	//----- nvinfo : EIATTR_KPARAM_INFO
	.align		4
        /*001c*/ 	.byte	0x04, 0x17
        /*001e*/ 	.short	(.L_1008 - .L_1007)
.L_1007:
        /*0020*/ 	.word	0x00000000
        /*0024*/ 	.short	0x0000
        /*0026*/ 	.short	0x0000
        /*0028*/ 	.byte	0x00, 0xf0, 0x41, 0x07


	//----- nvinfo : EIATTR_MAXREG_COUNT
	.align		4
.L_1008:
        /*002c*/ 	.byte	0x03, 0x1b
        /*002e*/ 	.short	0x00ff


	//----- nvinfo : EIATTR_NUM_BARRIERS
	.align		4
        /*0030*/ 	.byte	0x02, 0x4c
        /*0032*/ 	.byte	0x01
	.zero		1


	//----- nvinfo : EIATTR_MERCURY_ISA_VERSION
	.align		4
        /*0034*/ 	.byte	0x03, 0x5f
        /*0036*/ 	.short	0x0000


	//----- nvinfo : EIATTR_COOP_GROUP_MASK_REGIDS
	.align		4
        /*0038*/ 	.byte	0x04, 0x29
        /*003a*/ 	.short	(.L_1010 - .L_1009)


	//   ....[0]....
.L_1009:
        /*003c*/ 	.word	0xffffffff


	//   ....[1]....
        /*0040*/ 	.word	0xffffffff


	//   ....[2]....
        /*0044*/ 	.word	0xffffffff


	//   ....[3]....
        /*0048*/ 	.word	0xffffffff


	//   ....[4]....
        /*004c*/ 	.word	0xffffffff


	//   ....[5]....
        /*0050*/ 	.word	0xffffffff


	//   ....[6]....
        /*0054*/ 	.word	0xffffffff


	//   ....[7]....
        /*0058*/ 	.word	0xffffffff


	//   ....[8]....
        /*005c*/ 	.word	0xffffffff


	//   ....[9]....
        /*0060*/ 	.word	0xffffffff


	//   ....[10]....
        /*0064*/ 	.word	0xffffffff


	//   ....[11]....
        /*0068*/ 	.word	0xffffffff


	//----- nvinfo : EIATTR_COOP_GROUP_INSTR_OFFSETS
	.align		4
.L_1010:
        /*006c*/ 	.byte	0x04, 0x28
        /*006e*/ 	.short	(.L_1012 - .L_1011)


	//   ....[0]....
.L_1011:
        /*0070*/ 	.word	0x00012ff0


	//   ....[1]....
        /*0074*/ 	.word	0x00013010


	//   ....[2]....
        /*0078*/ 	.word	0x000130b0


	//   ....[3]....
        /*007c*/ 	.word	0x000130c0


	//   ....[4]....
        /*0080*/ 	.word	0x00015950


	//   ....[5]....
        /*0084*/ 	.word	0x00015970


	//   ....[6]....
        /*0088*/ 	.word	0x000159a0


	//   ....[7]....
        /*008c*/ 	.word	0x000159b0


	//   ....[8]....
        /*0090*/ 	.word	0x000170a0


	//   ....[9]....
        /*0094*/ 	.word	0x000170e0


	//   ....[10]....
        /*0098*/ 	.word	0x00017150


	//   ....[11]....
        /*009c*/ 	.word	0x00017170


	//----- nvinfo : EIATTR_EXIT_INSTR_OFFSETS
	.align		4
.L_1012:
        /*00a0*/ 	.byte	0x04, 0x1c
        /*00a2*/ 	.short	(.L_1014 - .L_1013)


	//   ....[0]....
.L_1013:
        /*00a4*/ 	.word	0x00000430


	//   ....[1]....
        /*00a8*/ 	.word	0x00000bf0


	//   ....[2]....
        /*00ac*/ 	.word	0x00000c20


	//   ....[3]....
        /*00b0*/ 	.word	0x00018450


	//   ....[4]....
        /*00b4*/ 	.word	0x00018490


	//----- nvinfo : EIATTR_CTAIDZ_USED
	.align		4
.L_1014:
        /*00b8*/ 	.byte	0x01, 0x04
	.zero		2


	//----- nvinfo : EIATTR_CRS_STACK_SIZE
	.align		4
        /*00bc*/ 	.byte	0x04, 0x1e
        /*00be*/ 	.short	(.L_1016 - .L_1015)
.L_1015:
        /*00c0*/ 	.word	0x00000000
.L_1016:


//--------------------- .nv.info._ZN5flash24flash_fwd_splitkv_kernelI23Flash_fwd_kernel_traitsILi192ELi64ELi64ELi4ELb0ELb0EN7cutlass6half_tE19Flash_kernel_traitsILi192ELi64ELi64ELi4ES3_EELb0ELb0ELb0ELb0ELb1ELb1ELb1ELb1EEEvNS_16Flash_fwd_paramsE --------------------------
	.section	.nv.info._ZN5flash24flash_fwd_splitkv_kernelI23Flash_fwd_kernel_traitsILi192ELi64ELi64ELi4ELb0ELb0EN7cutlass6half_tE19Flash_kernel_traitsILi192ELi64ELi64ELi4ES3_EELb0ELb0ELb0ELb0ELb1ELb1ELb1ELb1EEEvNS_16Flash_fwd_paramsE,"",@"SHT_CUDA_INFO"
	.sectionflags	@""
	.align	4


	//----- nvinfo : EIATTR_CUDA_API_VERSION
	.align		4
        /*0000*/ 	.byte	0x04, 0x37
        /*0002*/ 	.short	(.L_1018 - .L_1017)
.L_1017:
        /*0004*/ 	.word	0x00000082


	//----- nvinfo : EIATTR_SW2861232_WAR
	.align		4
.L_1018:
        /*0008*/ 	.byte	0x01, 0x35
	.zero		2


	//----- nvinfo : EIATTR_PARAM_CBANK
	.align		4
        /*000c*/ 	.byte	0x04, 0x0a
        /*000e*/ 	.short	(.L_1020 - .L_1019)
	.align		4
.L_1019:
        /*0010*/ 	.word	index@(.nv.constant0._ZN5flash24flash_fwd_splitkv_kernelI23Flash_fwd_kernel_traitsILi192ELi64ELi64ELi4ELb0ELb0EN7cutlass6half_tE19Flash_kernel_traitsILi192ELi64ELi64ELi4ES3_EELb0ELb0ELb0ELb0ELb1ELb1ELb1ELb1EEEvNS_16Flash_fwd_paramsE)
        /*0014*/ 	.short	0x0160
        /*0016*/ 	.short	0x01d0


	//----- nvinfo : EIATTR_CBANK_PARAM_SIZE
	.align		4
.L_1020:
        /*0018*/ 	.byte	0x03, 0x19
        /*001a*/ 	.short	0x01d0


	//----- nvinfo : EIATTR_KPARAM_INFO
	.align		4
        /*001c*/ 	.byte	0x04, 0x17
        /*001e*/ 	.short	(.L_1022 - .L_1021)
.L_1021:
        /*0020*/ 	.word	0x00000000
        /*0024*/ 	.short	0x0000
        /*0026*/ 	.short	0x0000
        /*0028*/ 	.byte	0x00, 0xf0, 0x41, 0x07


	//----- nvinfo : EIATTR_MAXREG_COUNT
	.align		4
.L_1022:
        /*002c*/ 	.byte	0x03, 0x1b
        /*002e*/ 	.short	0x00ff


	//----- nvinfo : EIATTR_NUM_BARRIERS
	.align		4
        /*0030*/ 	.byte	0x02, 0x4c
        /*0032*/ 	.byte	0x01
	.zero		1


	//----- nvinfo : EIATTR_MERCURY_ISA_VERSION
	.align		4
        /*0034*/ 	.byte	0x03, 0x5f
        /*0036*/ 	.short	0x0000


	//----- nvinfo : EIATTR_COOP_GROUP_MASK_REGIDS
	.align		4
        /*0038*/ 	.byte	0x04, 0x29
        /*003a*/ 	.short	(.L_1024 - .L_1023)


	//   ....[0]....
.L_1023:
        /*003c*/ 	.word	0xffffffff


	//   ....[1]....
        /*0040*/ 	.word	0xffffffff


	//   ....[2]....
        /*0044*/ 	.word	0xffffffff


	//   ....[3]....
        /*0048*/ 	.word	0xffffffff


	//   ....[4]....
        /*004c*/ 	.word	0xffffffff


	//   ....[5]....
        /*0050*/ 	.word	0xffffffff


	//   ....[6]....
        /*0054*/ 	.word	0xffffffff


	//   ....[7]....
        /*0058*/ 	.word	0xffffffff


	//   ....[8]....
        /*005c*/ 	.word	0xffffffff


	//   ....[9]....
        /*0060*/ 	.word	0xffffffff


	//   ....[10]....
        /*0064*/ 	.word	0xffffffff


	//   ....[11]....
        /*0068*/ 	.word	0xffffffff


	//----- nvinfo : EIATTR_COOP_GROUP_INSTR_OFFSETS
	.align		4
.L_1024:
        /*006c*/ 	.byte	0x04, 0x28
        /*006e*/ 	.short	(.L_1026 - .L_1025)


	//   ....[0]....
.L_1025:
        /*0070*/ 	.word	0x000133f0


	//   ....[1]....
        /*0074*/ 	.word	0x00013410


	//   ....[2]....
        /*0078*/ 	.word	0x000134b0


	//   ....[3]....
        /*007c*/ 	.word	0x000134c0


	//   ....[4]....
        /*0080*/ 	.word	0x00016120


	//   ....[5]....
        /*0084*/ 	.word	0x00016140


	//   ....[6]....
        /*0088*/ 	.word	0x00016170


	//   ....[7]....
        /*008c*/ 	.word	0x00016180


	//   ....[8]....
        /*0090*/ 	.word	0x000178a0


	//   ....[9]....
        /*0094*/ 	.word	0x000178e0


	//   ....[10]....
        /*0098*/ 	.word	0x00017950


	//   ....[11]....
        /*009c*/ 	.word	0x00017970


	//----- nvinfo : EIATTR_EXIT_INSTR_OFFSETS
	.align		4
.L_1026:
        /*00a0*/ 	.byte	0x04, 0x1c
        /*00a2*/ 	.short	(.L_1028 - .L_1027)


	//   ....[0]....
.L_1027:
        /*00a4*/ 	.word	0x00000430


	//   ....[1]....
        /*00a8*/ 	.word	0x00000bf0


	//   ....[2]....
        /*00ac*/ 	.word	0x00000c20


	//   ....[3]....
        /*00b0*/ 	.word	0x00018c50


	//   ....[4]....
        /*00b4*/ 	.word	0x00018c90


	//----- nvinfo : EIATTR_CTAIDZ_USED
	.align		4
.L_1028:
        /*00b8*/ 	.byte	0x01, 0x04
	.zero		2


	//----- nvinfo : EIATTR_CRS_STACK_SIZE
	.align		4
        /*00bc*/ 	.byte	0x04, 0x1e
        /*00be*/ 	.short	(.L_1030 - .L_1029)
.L_1029:
        /*00c0*/ 	.word	0x00000000
.L_1030:


//--------------------- .nv.info._ZN5flash24flash_fwd_splitkv_kernelI23Flash_fwd_kernel_traitsILi192ELi64ELi64ELi4ELb0ELb0EN7cutlass6half_tE19Flash_kernel_traitsILi192ELi64ELi64ELi4ES3_EELb0ELb0ELb1ELb0ELb0ELb0ELb1ELb1EEEvNS_16Flash_fwd_paramsE --------------------------
	.section	.nv.info._ZN5flash24flash_fwd_splitkv_kernelI23Flash_fwd_kernel_traitsILi192ELi64ELi64ELi4ELb0ELb0EN7cutlass6half_tE19Flash_kernel_traitsILi192ELi64ELi64ELi4ES3_EELb0ELb0ELb1ELb0ELb0ELb0ELb1ELb1EEEvNS_16Flash_fwd_paramsE,"",@"SHT_CUDA_INFO"
	.sectionflags	@""
	.align	4


	//----- nvinfo : EIATTR_CUDA_API_VERSION
	.align		4
        /*0000*/ 	.byte	0x04, 0x37
        /*0002*/ 	.short	(.L_1032 - .L_1031)
.L_1031:
        /*0004*/ 	.word	0x00000082


	//----- nvinfo : EIATTR_SW2861232_WAR
	.align		4
.L_1032:
        /*0008*/ 	.byte	0x01, 0x35
	.zero		2


	//----- nvinfo : EIATTR_PARAM_CBANK
	.align		4
        /*000c*/ 	.byte	0x04, 0x0a
        /*000e*/ 	.short	(.L_1034 - .L_1033)
	.align		4
.L_1033:
        /*0010*/ 	.word	index@(.nv.constant0._ZN5flash24flash_fwd_splitkv_kernelI23Flash_fwd_kernel_traitsILi192ELi64ELi64ELi4ELb0ELb0EN7cutlass6half_tE19Flash_kernel_traitsILi192ELi64ELi64ELi4ES3_EELb0ELb0ELb1ELb0ELb0ELb0ELb1ELb1EEEvNS_16Flash_fwd_paramsE)
        /*0014*/ 	.short	0x0160
        /*0016*/ 	.short	0x01d0


	//----- nvinfo : EIATTR_CBANK_PARAM_SIZE
	.align		4
.L_1034:
        /*0018*/ 	.byte	0x03, 0x19
        /*001a*/ 	.short	0x01d0


	//----- nvinfo : EIATTR_KPARAM_INFO
	.align		4
        /*001c*/ 	.byte	0x04, 0x17
        /*001e*/ 	.short	(.L_1036 - .L_1035)
.L_1035:
        /*0020*/ 	.word	0x00000000
        /*0024*/ 	.short	0x0000
        /*0026*/ 	.short	0x0000
        /*0028*/ 	.byte	0x00, 0xf0, 0x41, 0x07


	//----- nvinfo : EIATTR_MAXREG_COUNT
	.align		4
.L_1036:
        /*002c*/ 	.byte	0x03, 0x1b
        /*002e*/ 	.short	0x00ff


	//----- nvinfo : EIATTR_NUM_BARRIERS
	.align		4
        /*0030*/ 	.byte	0x02, 0x4c
        /*0032*/ 	.byte	0x01
	.zero		1


	//----- nvinfo : EIATTR_MERCURY_ISA_VERSION
	.align		4
        /*0034*/ 	.byte	0x03, 0x5f
        /*0036*/ 	.short	0x0000


	//----- nvinfo : EIATTR_COOP_GROUP_MASK_REGIDS
	.align		4
        /*0038*/ 	.byte	0x04, 0x29
        /*003a*/ 	.short	(.L_1038 - .L_1037)


	//   ....[0]....
.L_1037:
        /*003c*/ 	.word	0xffffffff


	//   ....[1]....
        /*0040*/ 	.word	0xffffffff


	//   ....[2]....
        /*0044*/ 	.word	0xffffffff


	//   ....[3]....
        /*0048*/ 	.word	0xffffffff


	//   ....[4]....
        /*004c*/ 	.word	0xffffffff


	//   ....[5]....
        /*0050*/ 	.word	0xffffffff


	//   ....[6]....
        /*0054*/ 	.word	0xffffffff


	//   ....[7]....
        /*0058*/ 	.word	0xffffffff


	//   ....[8]....
        /*005c*/ 	.word	0xffffffff


	//   ....[9]....
        /*0060*/ 	.word	0xffffffff


	//   ....[10]....
        /*0064*/ 	.word	0xffffffff


	//   ....[11]....
        /*0068*/ 	.word	0xffffffff


	//----- nvinfo : EIATTR_COOP_GROUP_INSTR_OFFSETS
	.align		4
.L_1038:
        /*006c*/ 	.byte	0x04, 0x28
        /*006e*/ 	.short	(.L_1040 - .L_1039)


	//   ....[0]....
.L_1039:
        /*0070*/ 	.word	0x000162c0


	//   ....[1]....
        /*0074*/ 	.word	0x000162e0


	//   ....[2]....
        /*0078*/ 	.word	0x00016300


	//   ....[3]....
        /*007c*/ 	.word	0x00016320


	//   ....[4]....
        /*0080*/ 	.word	0x00019a30


	//   ....[5]....
        /*0084*/ 	.word	0x00019a40


	//   ....[6]....
        /*0088*/ 	.word	0x00019a70


	//   ....[7]....
        /*008c*/ 	.word	0x00019a90


	//   ....[8]....
        /*0090*/ 	.word	0x0001b190


	//   ....[9]....
        /*0094*/ 	.word	0x0001b1d0


	//   ....[10]....
        /*0098*/ 	.word	0x0001b230


	//   ....[11]....
        /*009c*/ 	.word	0x0001b240


	//----- nvinfo : EIATTR_EXIT_INSTR_OFFSETS
	.align		4
.L_1040:
        /*00a0*/ 	.byte	0x04, 0x1c
        /*00a2*/ 	.short	(.L_1042 - .L_1041)


	//   ....[0]....
.L_1041:
        /*00a4*/ 	.word	0x00000430


	//   ....[1]....
        /*00a8*/ 	.word	0x00000f00


	//   ....[2]....
        /*00ac*/ 	.word	0x00000f30


	//   ....[3]....
        /*00b0*/ 	.word	0x0001c910


	//   ....[4]....
        /*00b4*/ 	.word	0x0001c980


	//   ....[5]....
        /*00b8*/ 	.word	0x0001c9a0


	//----- nvinfo : EIATTR_CTAIDZ_USED
	.align		4
.L_1042:
        /*00bc*/ 	.byte	0x01, 0x04
	.zero		2


	//----- nvinfo : EIATTR_CRS_STACK_SIZE
	.align		4
        /*00c0*/ 	.byte	0x04, 0x1e
        /*00c2*/ 	.short	(.L_1044 - .L_1043)
.L_1043:
        /*00c4*/ 	.word	0x00000000
.L_1044:


//--------------------- .nv.info._ZN5flash24flash_fwd_splitkv_kernelI23Flash_fwd_kernel_traitsILi192ELi64ELi64ELi4ELb0ELb0EN7cutlass6half_tE19Flash_kernel_traitsILi192ELi64ELi64ELi4ES3_EELb0ELb0ELb1ELb0ELb0ELb1ELb1ELb1EEEvNS_16Flash_fwd_paramsE --------------------------
	.section	.nv.info._ZN5flash24flash_fwd_splitkv_kernelI23Flash_fwd_kernel_traitsILi192ELi64ELi64ELi4ELb0ELb0EN7cutlass6half_tE19Flash_kernel_traitsILi192ELi64ELi64ELi4ES3_EELb0ELb0ELb1ELb0ELb0ELb1ELb1ELb1EEEvNS_16Flash_fwd_paramsE,"",@"SHT_CUDA_INFO"
	.sectionflags	@""
	.align	4


	//----- nvinfo : EIATTR_CUDA_API_VERSION
	.align		4
        /*0000*/ 	.byte	0x04, 0x37
        /*0002*/ 	.short	(.L_1046 - .L_1045)
.L_1045:
        /*0004*/ 	.word	0x00000082


	//----- nvinfo : EIATTR_SW2861232_WAR
	.align		4
.L_1046:
        /*0008*/ 	.byte	0x01, 0x35
	.zero		2


	//----- nvinfo : EIATTR_PARAM_CBANK
	.align		4
        /*000c*/ 	.byte	0x04, 0x0a
        /*000e*/ 	.short	(.L_1048 - .L_1047)
	.align		4
.L_1047:
        /*0010*/ 	.word	index@(.nv.constant0._ZN5flash24flash_fwd_splitkv_kernelI23Flash_fwd_kernel_traitsILi192ELi64ELi64ELi4ELb0ELb0EN7cutlass6half_tE19Flash_kernel_traitsILi192ELi64ELi64ELi4ES3_EELb0ELb0ELb1ELb0ELb0ELb1ELb1ELb1EEEvNS_16Flash_fwd_paramsE)
        /*0014*/ 	.short	0x0160
        /*0016*/ 	.short	0x01d0


	//----- nvinfo : EIATTR_CBANK_PARAM_SIZE
	.align		4
.L_1048:
        /*0018*/ 	.byte	0x03, 0x19
        /*001a*/ 	.short	0x01d0


	//----- nvinfo : EIATTR_KPARAM_INFO
	.align		4
        /*001c*/ 	.byte	0x04, 0x17
        /*001e*/ 	.short	(.L_1050 - .L_1049)
.L_1049:
        /*0020*/ 	.word	0x00000000
        /*0024*/ 	.short	0x0000
        /*0026*/ 	.short	0x0000
        /*0028*/ 	.byte	0x00, 0xf0, 0x41, 0x07


	//----- nvinfo : EIATTR_MAXREG_COUNT
	.align		4
.L_1050:
        /*002c*/ 	.byte	0x03, 0x1b
        /*002e*/ 	.short	0x00ff


	//----- nvinfo : EIATTR_NUM_BARRIERS
	.align		4
        /*0030*/ 	.byte	0x02, 0x4c
        /*0032*/ 	.byte	0x01
	.zero		1


	//----- nvinfo : EIATTR_MERCURY_ISA_VERSION
	.align		4
        /*0034*/ 	.byte	0x03, 0x5f
        /*0036*/ 	.short	0x0000


	//----- nvinfo : EIATTR_COOP_GROUP_MASK_REGIDS
	.align		4
        /*0038*/ 	.byte	0x04, 0x29
        /*003a*/ 	.short	(.L_1052 - .L_1051)


	//   ....[0]....
.L_1051:
        /*003c*/ 	.word	0xffffffff


	//   ....[1]....
        /*0040*/ 	.word	0xffffffff


	//   ....[2]....
        /*0044*/ 	.word	0xffffffff


	//   ....[3]....
        /*0048*/ 	.word	0xffffffff


	//   ....[4]....
        /*004c*/ 	.word	0xffffffff


	//   ....[5]....
        /*0050*/ 	.word	0xffffffff


	//   ....[6]....
        /*0054*/ 	.word	0xffffffff


	//   ....[7]....
        /*0058*/ 	.word	0xffffffff


	//   ....[8]....
        /*005c*/ 	.word	0xffffffff


	//   ....[9]....
        /*0060*/ 	.word	0xffffffff


	//   ....[10]....
        /*0064*/ 	.word	0xffffffff


	//   ....[11]....
        /*0068*/ 	.word	0xffffffff


	//----- nvinfo : EIATTR_COOP_GROUP_INSTR_OFFSETS
	.align		4
.L_1052:
        /*006c*/ 	.byte	0x04, 0x28
        /*006e*/ 	.short	(.L_1054 - .L_1053)


	//   ....[0]....
.L_1053:
        /*0070*/ 	.word	0x000166c0


	//   ....[1]....
        /*0074*/ 	.word	0x000166e0


	//   ....[2]....
        /*0078*/ 	.word	0x00016700


	//   ....[3]....
        /*007c*/ 	.word	0x00016720


	//   ....[4]....
        /*0080*/ 	.word	0x0001a200


	//   ....[5]....
        /*0084*/ 	.word	0x0001a220


	//   ....[6]....
        /*0088*/ 	.word	0x0001a250


	//   ....[7]....
        /*008c*/ 	.word	0x0001a270


	//   ....[8]....
        /*0090*/ 	.word	0x0001b9a0


	//   ....[9]....
        /*0094*/ 	.word	0x0001b9e0


	//   ....[10]....
        /*0098*/ 	.word	0x0001ba40


	//   ....[11]....
        /*009c*/ 	.word	0x0001ba50


	//----- nvinfo : EIATTR_EXIT_INSTR_OFFSETS
	.align		4
.L_1054:
        /*00a0*/ 	.byte	0x04, 0x1c
        /*00a2*/ 	.short	(.L_1056 - .L_1055)


	//   ....[0]....
.L_1055:
        /*00a4*/ 	.word	0x00000430


	//   ....[1]....
        /*00a8*/ 	.word	0x00000f00


	//   ....[2]....
        /*00ac*/ 	.word	0x00000f30


	//   ....[3]....
        /*00b0*/ 	.word	0x0001d120


	//   ....[4]....
        /*00b4*/ 	.word	0x0001d190


	//   ....[5]....
        /*00b8*/ 	.word	0x0001d1b0


	//----- nvinfo : EIATTR_CTAIDZ_USED
	.align		4
.L_1056:
        /*00bc*/ 	.byte	0x01, 0x04
	.zero		2


	//----- nvinfo : EIATTR_CRS_STACK_SIZE
	.align		4
        /*00c0*/ 	.byte	0x04, 0x1e
        /*00c2*/ 	.short	(.L_1058 - .L_1057)
.L_1057:
        /*00c4*/ 	.word	0x00000000
.L_1058:


//--------------------- .nv.info._ZN5flash24flash_fwd_splitkv_kernelI23Flash_fwd_kernel_traitsILi192ELi64ELi64ELi4ELb0ELb0EN7cutlass6half_tE19Flash_kernel_traitsILi192ELi64ELi64ELi4ES3_EELb0ELb1ELb0ELb0ELb1ELb0ELb0ELb0EEEvNS_16Flash_fwd_paramsE --------------------------
	.section	.nv.info._ZN5flash24flash_fwd_splitkv_kernelI23Flash_fwd_kernel_traitsILi192ELi64ELi64ELi4ELb0ELb0EN7cutlass6half_tE19Flash_kernel_traitsILi192ELi64ELi64ELi4ES3_EELb0ELb1ELb0ELb0ELb1ELb0ELb0ELb0EEEvNS_16Flash_fwd_paramsE,"",@"SHT_CUDA_INFO"
	.sectionflags	@""
	.align	4


	//----- nvinfo : EIATTR_CUDA_API_VERSION
	.align		4
        /*0000*/ 	.byte	0x04, 0x37
        /*0002*/ 	.short	(.L_1060 - .L_1059)
.L_1059:
        /*0004*/ 	.word	0x00000082


	//----- nvinfo : EIATTR_SW2861232_WAR
	.align		4
.L_1060:
        /*0008*/ 	.byte	0x01, 0x35
	.zero		2


	//----- nvinfo : EIATTR_PARAM_CBANK
	.align		4
        /*000c*/ 	.byte	0x04, 0x0a
        /*000e*/ 	.short	(.L_1062 - .L_1061)
	.align		4
.L_1061:
        /*0010*/ 	.word	index@(.nv.constant0._ZN5flash24flash_fwd_splitkv_kernelI23Flash_fwd_kernel_traitsILi192ELi64ELi64ELi4ELb0ELb0EN7cutlass6half_tE19Flash_kernel_traitsILi192ELi64ELi64ELi4ES3_EELb0ELb1ELb0ELb0ELb1ELb0ELb0ELb0EEEvNS_16Flash_fwd_paramsE)
        /*0014*/ 	.short	0x0160
        /*0016*/ 	.short	0x01d0


	//----- nvinfo : EIATTR_CBANK_PARAM_SIZE
	.align		4
.L_1062:
        /*0018*/ 	.byte	0x03, 0x19
        /*001a*/ 	.short	0x01d0


	//----- nvinfo : EIATTR_KPARAM_INFO
	.align		4
        /*001c*/ 	.byte	0x04, 0x17
        /*001e*/ 	.short	(.L_1064 - .L_1063)
.L_1063:
        /*0020*/ 	.word	0x00000000
        /*0024*/ 	.short	0x0000
        /*0026*/ 	.short	0x0000
        /*0028*/ 	.byte	0x00, 0xf0, 0x41, 0x07


	//----- nvinfo : EIATTR_MAXREG_COUNT
	.align		4
.L_1064:
        /*002c*/ 	.byte	0x03, 0x1b
        /*002e*/ 	.short	0x00ff


	//----- nvinfo : EIATTR_NUM_BARRIERS
	.align		4
        /*0030*/ 	.byte	0x02, 0x4c
        /*0032*/ 	.byte	0x01
	.zero		1


	//----- nvinfo : EIATTR_MERCURY_ISA_VERSION
	.align		4
        /*0034*/ 	.byte	0x03, 0x5f
        /*0036*/ 	.short	0x0000


	//----- nvinfo : EIATTR_COOP_GROUP_MASK_REGIDS
	.align		4
        /*0038*/ 	.byte	0x04, 0x29
        /*003a*/ 	.short	(.L_1066 - .L_1065)


	//   ....[0]....
.L_1065:
        /*003c*/ 	.word	0xffffffff


	//   ....[1]....
        /*0040*/ 	.word	0xffffffff


	//   ....[2]....
        /*0044*/ 	.word	0xffffffff


	//   ....[3]....
        /*0048*/ 	.word	0xffffffff


	//   ....[4]....
        /*004c*/ 	.word	0xffffffff


	//   ....[5]....
        /*0050*/ 	.word	0xffffffff


	//   ....[6]....
        /*0054*/ 	.word	0xffffffff


	//   ....[7]....
        /*0058*/ 	.word	0xffffffff


	//   ....[8]....
        /*005c*/ 	.word	0xffffffff


	//   ....[9]....
        /*0060*/ 	.word	0xffffffff


	//   ....[10]....
        /*0064*/ 	.word	0xffffffff


	//   ....[11]....
        /*0068*/ 	.word	0xffffffff


	//   ....[12]....
        /*006c*/ 	.word	0xffffffff


	//   ....[13]....
        /*0070*/ 	.word	0xffffffff


	//   ....[14]....
        /*0074*/ 	.word	0xffffffff


	//   ....[15]....
        /*0078*/ 	.word	0xffffffff


	//----- nvinfo : EIATTR_COOP_GROUP_INSTR_OFFSETS
	.align		4
.L_1066:
        /*007c*/ 	.byte	0x04, 0x28
        /*007e*/ 	.short	(.L_1068 - .L_1067)


	//   ....[0]....
.L_1067:
        /*0080*/ 	.word	0x00004130


	//   ....[1]....
        /*0084*/ 	.word	0x00004160


	//   ....[2]....
        /*0088*/ 	.word	0x00004200


	//   ....[3]....
        /*008c*/ 	.word	0x00004210


	//   ....[4]....
        /*0090*/ 	.word	0x000072e0


	//   ....[5]....
        /*0094*/ 	.word	0x000072f0


	//   ....[6]....
        /*0098*/ 	.word	0x00007320


	//   ....[7]....
        /*009c*/ 	.word	0x00007330


	//   ....[8]....
        /*00a0*/ 	.word	0x0000a940


	//   ....[9]....
        /*00a4*/ 	.word	0x0000a990


	//   ....[10]....
        /*00a8*/ 	.word	0x0000a9b0


	//   ....[11]....
        /*00ac*/ 	.word	0x0000a9d0


	//   ....[12]....
        /*00b0*/ 	.word	0x0000c100


	//   ....[13]....
        /*00b4*/ 	.word	0x0000c140


	//   ....[14]....
        /*00b8*/ 	.word	0x0000c1b0


	//   ....[15]....
        /*00bc*/ 	.word	0x0000c1c0


	//----- nvinfo : EIATTR_EXIT_INSTR_OFFSETS
	.align		4
.L_1068:
        /*00c0*/ 	.byte	0x04, 0x1c
        /*00c2*/ 	.short	(.L_1070 - .L_1069)


	//   ....[0]....
.L_1069:
        /*00c4*/ 	.word	0x000002e0


	//   ....[1]....
        /*00c8*/ 	.word	0x00000b90


	//   ....[2]....
        /*00cc*/ 	.word	0x00000bc0


	//   ....[3]....
        /*00d0*/ 	.word	0x0000d8e0


	//   ....[4]....
        /*00d4*/ 	.word	0x0000d9b0


	//----- nvinfo : EIATTR_CTAIDZ_USED
	.align		4
.L_1070:
        /*00d8*/ 	.byte	0x01, 0x04
	.zero		2


	//----- nvinfo : EIATTR_CRS_STACK_SIZE
	.align		4
        /*00dc*/ 	.byte	0x04, 0x1e
        /*00de*/ 	.short	(.L_1072 - .L_1071)
.L_1071:
        /*00e0*/ 	.word	0x00000000
.L_1072:


//--------------------- .nv.info._ZN5flash24flash_fwd_splitkv_kernelI23Flash_fwd_kernel_traitsILi192ELi64ELi64ELi4ELb0ELb0EN7cutlass6half_tE19Flash_kernel_traitsILi192ELi64ELi64ELi4ES3_EELb0ELb1ELb0ELb0ELb1ELb1ELb0ELb0EEEvNS_16Flash_fwd_paramsE --------------------------
	.section	.nv.info._ZN5flash24flash_fwd_splitkv_kernelI23Flash_fwd_kernel_traitsILi192ELi64ELi64ELi4ELb0ELb0EN7cutlass6half_tE19Flash_kernel_traitsILi192ELi64ELi64ELi4ES3_EELb0ELb1ELb0ELb0ELb1ELb1ELb0ELb0EEEvNS_16Flash_fwd_paramsE,"",@"SHT_CUDA_INFO"
	.sectionflags	@""
	.align	4


	//----- nvinfo : EIATTR_CUDA_API_VERSION
	.align		4
        /*0000*/ 	.byte	0x04, 0x37
        /*0002*/ 	.short	(.L_1074 - .L_1073)
.L_1073:
        /*0004*/ 	.word	0x00000082


	//----- nvinfo : EIATTR_SW2861232_WAR
	.align		4
.L_1074:
        /*0008*/ 	.byte	0x01, 0x35
	.zero		2


	//----- nvinfo : EIATTR_PARAM_CBANK
	.align		4
        /*000c*/ 	.byte	0x04, 0x0a
        /*000e*/ 	.short	(.L_1076 - .L_1075)
	.align		4
.L_1075:
        /*0010*/ 	.word	index@(.nv.constant0._ZN5flash24flash_fwd_splitkv_kernelI23Flash_fwd_kernel_traitsILi192ELi64ELi64ELi4ELb0ELb0EN7cutlass6half_tE19Flash_kernel_traitsILi192ELi64ELi64ELi4ES3_EELb0ELb1ELb0ELb0ELb1ELb1ELb0ELb0EEEvNS_16Flash_fwd_paramsE)
        /*0014*/ 	.short	0x0160
        /*0016*/ 	.short	0x01d0


	//----- nvinfo : EIATTR_CBANK_PARAM_SIZE
	.align		4
.L_1076:
        /*0018*/ 	.byte	0x03, 0x19
        /*001a*/ 	.short	0x01d0


	//----- nvinfo : EIATTR_KPARAM_INFO
	.align		4
        /*001c*/ 	.byte	0x04, 0x17
        /*001e*/ 	.short	(.L_1078 - .L_1077)
.L_1077:
        /*0020*/ 	.word	0x00000000
        /*0024*/ 	.short	0x0000
        /*0026*/ 	.short	0x0000
        /*0028*/ 	.byte	0x00, 0xf0, 0x41, 0x07


	//----- nvinfo : EIATTR_MAXREG_COUNT
	.align		4
.L_1078:
        /*002c*/ 	.byte	0x03, 0x1b
        /*002e*/ 	.short	0x00ff


	//----- nvinfo : EIATTR_NUM_BARRIERS
	.align		4
        /*0030*/ 	.byte	0x02, 0x4c
        /*0032*/ 	.byte	0x01
	.zero		1


	//----- nvinfo : EIATTR_MERCURY_ISA_VERSION
	.align		4
        /*0034*/ 	.byte	0x03, 0x5f
        /*0036*/ 	.short	0x0000


	//----- nvinfo : EIATTR_COOP_GROUP_MASK_REGIDS
	.align		4
        /*0038*/ 	.byte	0x04, 0x29
        /*003a*/ 	.short	(.L_1080 - .L_1079)


	//   ....[0]....
.L_1079:
        /*003c*/ 	.word	0xffffffff


	//   ....[1]....
        /*0040*/ 	.word	0xffffffff


	//   ....[2]....
        /*0044*/ 	.word	0xffffffff


	//   ....[3]....
        /*0048*/ 	.word	0xffffffff


	//   ....[4]....
        /*004c*/ 	.word	0xffffffff


	//   ....[5]....
        /*0050*/ 	.word	0xffffffff


	//   ....[6]....
        /*0054*/ 	.word	0xffffffff


	//   ....[7]....
        /*0058*/ 	.word	0xffffffff


	//   ....[8]....
        /*005c*/ 	.word	0xffffffff


	//   ....[9]....
        /*0060*/ 	.word	0xffffffff


	//   ....[10]....
        /*0064*/ 	.word	0xffffffff


	//   ....[11]....
        /*0068*/ 	.word	0xffffffff


	//   ....[12]....
        /*006c*/ 	.word	0xffffffff


	//   ....[13]....
        /*0070*/ 	.word	0xffffffff


	//   ....[14]....
        /*0074*/ 	.word	0xffffffff


	//   ....[15]....
        /*0078*/ 	.word	0xffffffff


	//----- nvinfo : EIATTR_COOP_GROUP_INSTR_OFFSETS
	.align		4
.L_1080:
        /*007c*/ 	.byte	0x04, 0x28
        /*007e*/ 	.short	(.L_1082 - .L_1081)


	//   ....[0]....
.L_1081:
        /*0080*/ 	.word	0x00004530


	//   ....[1]....
        /*0084*/ 	.word	0x00004560


	//   ....[2]....
        /*0088*/ 	.word	0x00004600


	//   ....[3]....
        /*008c*/ 	.word	0x00004610


	//   ....[4]....
        /*0090*/ 	.word	0x00007af0


	//   ....[5]....
        /*0094*/ 	.word	0x00007b00


	//   ....[6]....
        /*0098*/ 	.word	0x00007b30


	//   ....[7]....
        /*009c*/ 	.word	0x00007b40


	//   ....[8]....
        /*00a0*/ 	.word	0x0000b570


	//   ....[9]....
        /*00a4*/ 	.word	0x0000b580


	//   ....[10]....
        /*00a8*/ 	.word	0x0000b5a0


	//   ....[11]....
        /*00ac*/ 	.word	0x0000b5c0


	//   ....[12]....
        /*00b0*/ 	.word	0x0000ccf0


	//   ....[13]....
        /*00b4*/ 	.word	0x0000cd30


	//   ....[14]....
        /*00b8*/ 	.word	0x0000cda0


	//   ....[15]....
        /*00bc*/ 	.word	0x0000cdb0


	//----- nvinfo : EIATTR_EXIT_INSTR_OFFSETS
	.align		4
.L_1082:
        /*00c0*/ 	.byte	0x04, 0x1c
        /*00c2*/ 	.short	(.L_1084 - .L_1083)


	//   ....[0]....
.L_1083:
        /*00c4*/ 	.word	0x000002e0


	//   ....[1]....
        /*00c8*/ 	.word	0x00000b90


	//   ....[2]....
        /*00cc*/ 	.word	0x00000bc0


	//   ....[3]....
        /*00d0*/ 	.word	0x0000e4d0


	//   ....[4]....
        /*00d4*/ 	.word	0x0000e5a0


	//----- nvinfo : EIATTR_CTAIDZ_USED
	.align		4
.L_1084:
        /*00d8*/ 	.byte	0x01, 0x04
	.zero		2


	//----- nvinfo : EIATTR_CRS_STACK_SIZE
	.align		4
        /*00dc*/ 	.byte	0x04, 0x1e
        /*00de*/ 	.short	(.L_1086 - .L_1085)
.L_1085:
        /*00e0*/ 	.word	0x00000000
.L_1086:


//--------------------- .nv.info._ZN5flash24flash_fwd_splitkv_kernelI23Flash_fwd_kernel_traitsILi192ELi64ELi64ELi4ELb0ELb0EN7cutlass6half_tE19Flash_kernel_traitsILi192ELi64ELi64ELi4ES3_EELb0ELb1ELb1ELb0ELb0ELb0ELb0ELb0EEEvNS_16Flash_fwd_paramsE --------------------------
	.section	.nv.info._ZN5flash24flash_fwd_splitkv_kernelI23Flash_fwd_kernel_traitsILi192ELi64ELi64ELi4ELb0ELb0EN7cutlass6half_tE19Flash_kernel_traitsILi192ELi64ELi64ELi4ES3_EELb0ELb1ELb1ELb0ELb0ELb0ELb0ELb0EEEvNS_16Flash_fwd_paramsE,"",@"SHT_CUDA_INFO"
	.sectionflags	@""
	.align	4


	//----- nvinfo : EIATTR_CUDA_API_VERSION
	.align		4
        /*0000*/ 	.byte	0x04, 0x37
        /*0002*/ 	.short	(.L_1088 - .L_1087)
.L_1087:
        /*0004*/ 	.word	0x00000082


	//----- nvinfo : EIATTR_SW2861232_WAR
	.align		4
.L_1088:
        /*0008*/ 	.byte	0x01, 0x35
	.zero		2


	//----- nvinfo : EIATTR_PARAM_CBANK
	.align		4
        /*000c*/ 	.byte	0x04, 0x0a
        /*000e*/ 	.short	(.L_1090 - .L_1089)
	.align		4
.L_1089:
        /*0010*/ 	.word	index@(.nv.constant0._ZN5flash24flash_fwd_splitkv_kernelI23Flash_fwd_kernel_traitsILi192ELi64ELi64ELi4ELb0ELb0EN7cutlass6half_tE19Flash_kernel_traitsILi192ELi64ELi64ELi4ES3_EELb0ELb1ELb1ELb0ELb0ELb0ELb0ELb0EEEvNS_16Flash_fwd_paramsE)
        /*0014*/ 	.short	0x0160
        /*0016*/ 	.short	0x01d0


	//----- nvinfo : EIATTR_CBANK_PARAM_SIZE
	.align		4
.L_1090:
        /*0018*/ 	.byte	0x03, 0x19
        /*001a*/ 	.short	0x01d0


	//----- nvinfo : EIATTR_KPARAM_INFO
	.align		4
        /*001c*/ 	.byte	0x04, 0x17
        /*001e*/ 	.short	(.L_1092 - .L_1091)
.L_1091:
        /*0020*/ 	.word	0x00000000
        /*0024*/ 	.short	0x0000
        /*0026*/ 	.short	0x0000
        /*0028*/ 	.byte	0x00, 0xf0, 0x41, 0x07


	//----- nvinfo : EIATTR_MAXREG_COUNT
	.align		4
.L_1092:
        /*002c*/ 	.byte	0x03, 0x1b
        /*002e*/ 	.short	0x00ff


	//----- nvinfo : EIATTR_NUM_BARRIERS
	.align		4
        /*0030*/ 	.byte	0x02, 0x4c
        /*0032*/ 	.byte	0x01
	.zero		1


	//----- nvinfo : EIATTR_MERCURY_ISA_VERSION
	.align		4
        /*0034*/ 	.byte	0x03, 0x5f
        /*0036*/ 	.short	0x0000


	//----- nvinfo : EIATTR_COOP_GROUP_MASK_REGIDS
	.align		4
        /*0038*/ 	.byte	0x04, 0x29
        /*003a*/ 	.short	(.L_1094 - .L_1093)


	//   ....[0]....
.L_1093:
        /*003c*/ 	.word	0xffffffff


	//   ....[1]....
        /*0040*/ 	.word	0xffffffff


	//   ....[2]....
        /*0044*/ 	.word	0xffffffff


	//   ....[3]....
        /*0048*/ 	.word	0xffffffff


	//   ....[4]....
        /*004c*/ 	.word	0xffffffff


	//   ....[5]....
        /*0050*/ 	.word	0xffffffff


	//   ....[6]....
        /*0054*/ 	.word	0xffffffff


	//   ....[7]....
        /*0058*/ 	.word	0xffffffff


	//   ....[8]....
        /*005c*/ 	.word	0xffffffff


	//   ....[9]....
        /*0060*/ 	.word	0xffffffff


	//   ....[10]....
        /*0064*/ 	.word	0xffffffff


	//   ....[11]....
        /*0068*/ 	.word	0xffffffff


	//   ....[12]....
        /*006c*/ 	.word	0xffffffff


	//   ....[13]....
        /*0070*/ 	.word	0xffffffff


	//   ....[14]....
        /*0074*/ 	.word	0xffffffff


	//   ....[15]....
        /*0078*/ 	.word	0xffffffff


	//----- nvinfo : EIATTR_COOP_GROUP_INSTR_OFFSETS
	.align		4
.L_1094:
        /*007c*/ 	.byte	0x04, 0x28
        /*007e*/ 	.short	(.L_1096 - .L_1095)


	//   ....[0]....
.L_1095:
        /*0080*/ 	.word	0x000069b0


	//   ....[1]....
        /*0084*/ 	.word	0x000069e0


	//   ....[2]....
        /*0088*/ 	.word	0x00006a00


	//   ....[3]....
        /*008c*/ 	.word	0x00006a20


	//   ....[4]....
        /*0090*/ 	.word	0x0000aef0


	//   ....[5]....
        /*0094*/ 	.word	0x0000af00


	//   ....[6]....
        /*0098*/ 	.word	0x0000af30


	//   ....[7]....
        /*009c*/ 	.word	0x0000af40


	//   ....[8]....
        /*00a0*/ 	.word	0x0000f8f0


	//   ....[9]....
        /*00a4*/ 	.word	0x0000f910


	//   ....[10]....
        /*00a8*/ 	.word	0x0000f930


	//   ....[11]....
        /*00ac*/ 	.word	0x0000f950


	//   ....[12]....
        /*00b0*/ 	.word	0x00011080


	//   ....[13]....
        /*00b4*/ 	.word	0x000110c0


	//   ....[14]....
        /*00b8*/ 	.word	0x000110f0


	//   ....[15]....
        /*00bc*/ 	.word	0x00011100


	//----- nvinfo : EIATTR_EXIT_INSTR_OFFSETS
	.align		4
.L_1096:
        /*00c0*/ 	.byte	0x04, 0x1c
        /*00c2*/ 	.short	(.L_1098 - .L_1097)


	//   ....[0]....
.L_1097:
        /*00c4*/ 	.word	0x000004c0


	//   ....[1]....
        /*00c8*/ 	.word	0x00000f50


	//   ....[2]....
        /*00cc*/ 	.word	0x00000f80


	//   ....[3]....
        /*00d0*/ 	.word	0x000129c0


	//   ....[4]....
        /*00d4*/ 	.word	0x00012ab0


	//   ....[5]....
        /*00d8*/ 	.word	0x00012ad0


	//----- nvinfo : EIATTR_CTAIDZ_USED
	.align		4
.L_1098:
        /*00dc*/ 	.byte	0x01, 0x04
	.zero		2


	//----- nvinfo : EIATTR_CRS_STACK_SIZE
	.align		4
        /*00e0*/ 	.byte	0x04, 0x1e
        /*00e2*/ 	.short	(.L_1100 - .L_1099)
.L_1099:
        /*00e4*/ 	.word	0x00000000
.L_1100:


//--------------------- .nv.info._ZN5flash24flash_fwd_splitkv_kernelI23Flash_fwd_kernel_traitsILi192ELi64ELi64ELi4ELb0ELb0EN7cutlass6half_tE19Flash_kernel_traitsILi192ELi64ELi64ELi4ES3_EELb0ELb1ELb1ELb0ELb0ELb1ELb0ELb0EEEvNS_16Flash_fwd_paramsE --------------------------
	.section	.nv.info._ZN5flash24flash_fwd_splitkv_kernelI23Flash_fwd_kernel_traitsILi192ELi64ELi64ELi4ELb0ELb0EN7cutlass6half_tE19Flash_kernel_traitsILi192ELi64ELi64ELi4ES3_EELb0ELb1ELb1ELb0ELb0ELb1ELb0ELb0EEEvNS_16Flash_fwd_paramsE,"",@"SHT_CUDA_INFO"
	.sectionflags	@""
	.align	4


	//----- nvinfo : EIATTR_CUDA_API_VERSION
	.align		4
        /*0000*/ 	.byte	0x04, 0x37
        /*0002*/ 	.short	(.L_1102 - .L_1101)
.L_1101:
        /*0004*/ 	.word	0x00000082


	//----- nvinfo : EIATTR_SW2861232_WAR
	.align		4
.L_1102:
        /*0008*/ 	.byte	0x01, 0x35
	.zero		2


	//----- nvinfo : EIATTR_PARAM_CBANK
	.align		4
        /*000c*/ 	.byte	0x04, 0x0a
        /*000e*/ 	.short	(.L_1104 - .L_1103)
	.align		4
.L_1103:
        /*0010*/ 	.word	index@(.nv.constant0._ZN5flash24flash_fwd_splitkv_kernelI23Flash_fwd_kernel_traitsILi192ELi64ELi64ELi4ELb0ELb0EN7cutlass6half_tE19Flash_kernel_traitsILi192ELi64ELi64ELi4ES3_EELb0ELb1ELb1ELb0ELb0ELb1ELb0ELb0EEEvNS_16Flash_fwd_paramsE)
        /*0014*/ 	.short	0x0160
        /*0016*/ 	.short	0x01d0


	//----- nvinfo : EIATTR_CBANK_PARAM_SIZE
	.align		4
.L_1104:
        /*0018*/ 	.byte	0x03, 0x19
        /*001a*/ 	.short	0x01d0


	//----- nvinfo : EIATTR_KPARAM_INFO
	.align		4
        /*001c*/ 	.byte	0x04, 0x17
        /*001e*/ 	.short	(.L_1106 - .L_1105)
.L_1105:
        /*0020*/ 	.word	0x00000000
        /*0024*/ 	.short	0x0000
        /*0026*/ 	.short	0x0000
        /*0028*/ 	.byte	0x00, 0xf0, 0x41, 0x07


	//----- nvinfo : EIATTR_MAXREG_COUNT
	.align		4
.L_1106:
        /*002c*/ 	.byte	0x03, 0x1b
        /*002e*/ 	.short	0x00ff


	//----- nvinfo : EIATTR_NUM_BARRIERS
	.align		4
        /*0030*/ 	.byte	0x02, 0x4c
        /*0032*/ 	.byte	0x01
	.zero		1


	//----- nvinfo : EIATTR_MERCURY_ISA_VERSION
	.align		4
        /*0034*/ 	.byte	0x03, 0x5f
        /*0036*/ 	.short	0x0000


	//----- nvinfo : EIATTR_COOP_GROUP_MASK_REGIDS
	.align		4
        /*0038*/ 	.byte	0x04, 0x29
        /*003a*/ 	.short	(.L_1108 - .L_1107)


	//   ....[0]....
.L_1107:
        /*003c*/ 	.word	0xffffffff


	//   ....[1]....
        /*0040*/ 	.word	0xffffffff


	//   ....[2]....
        /*0044*/ 	.word	0xffffffff


	//   ....[3]....
        /*0048*/ 	.word	0xffffffff


	//   ....[4]....
        /*004c*/ 	.word	0xffffffff


	//   ....[5]....
        /*0050*/ 	.word	0xffffffff


	//   ....[6]....
        /*0054*/ 	.word	0xffffffff


	//   ....[7]....
        /*0058*/ 	.word	0xffffffff


	//   ....[8]....
        /*005c*/ 	.word	0xffffffff


	//   ....[9]....
        /*0060*/ 	.word	0xffffffff


	//   ....[10]....
        /*0064*/ 	.word	0xffffffff


	//   ....[11]....
        /*0068*/ 	.word	0xffffffff


	//   ....[12]....
        /*006c*/ 	.word	0xffffffff


	//   ....[13]....
        /*0070*/ 	.word	0xffffffff


	//   ....[14]....
        /*0074*/ 	.word	0xffffffff


	//   ....[15]....
        /*0078*/ 	.word	0xffffffff


	//----- nvinfo : EIATTR_COOP_GROUP_INSTR_OFFSETS
	.align		4
.L_1108:
        /*007c*/ 	.byte	0x04, 0x28
        /*007e*/ 	.short	(.L_1110 - .L_1109)


	//   ....[0]....
.L_1109:
        /*0080*/ 	.word	0x00006dd0


	//   ....[1]....
        /*0084*/ 	.word	0x00006df0


	//   ....[2]....
        /*0088*/ 	.word	0x00006e10


	//   ....[3]....
        /*008c*/ 	.word	0x00006e30


	//   ....[4]....
        /*0090*/ 	.word	0x0000b760


	//   ....[5]....
        /*0094*/ 	.word	0x0000b770


	//   ....[6]....
        /*0098*/ 	.word	0x0000b7a0


	//   ....[7]....
        /*009c*/ 	.word	0x0000b7b0


	//   ....[8]....
        /*00a0*/ 	.word	0x00010580


	//   ....[9]....
        /*00a4*/ 	.word	0x000105a0


	//   ....[10]....
        /*00a8*/ 	.word	0x000105c0


	//   ....[11]....
        /*00ac*/ 	.word	0x000105e0


	//   ....[12]....
        /*00b0*/ 	.word	0x00011d10


	//   ....[13]....
        /*00b4*/ 	.word	0x00011d50


	//   ....[14]....
        /*00b8*/ 	.word	0x00011d80


	//   ....[15]....
        /*00bc*/ 	.word	0x00011d90


	//----- nvinfo : EIATTR_EXIT_INSTR_OFFSETS
	.align		4
.L_1110:
        /*00c0*/ 	.byte	0x04, 0x1c
        /*00c2*/ 	.short	(.L_1112 - .L_1111)


	//   ....[0]....
.L_1111:
        /*00c4*/ 	.word	0x000004c0


	//   ....[1]....
        /*00c8*/ 	.word	0x00000f50


	//   ....[2]....
        /*00cc*/ 	.word	0x00000f80


	//   ....[3]....
        /*00d0*/ 	.word	0x00013650


	//   ....[4]....
        /*00d4*/ 	.word	0x00013740


	//   ....[5]....
        /*00d8*/ 	.word	0x00013760


	//----- nvinfo : EIATTR_CTAIDZ_USED
	.align		4
.L_1112:
        /*00dc*/ 	.byte	0x01, 0x04
	.zero		2


	//----- nvinfo : EIATTR_CRS_STACK_SIZE
	.align		4
        /*00e0*/ 	.byte	0x04, 0x1e
        /*00e2*/ 	.short	(.L_1114 - .L_1113)
.L_1113:
        /*00e4*/ 	.word	0x00000000
.L_1114:


//--------------------- .nv.info._ZN5flash24flash_fwd_splitkv_kernelI23Flash_fwd_kernel_traitsILi192ELi64ELi64ELi4ELb0ELb0EN7cutlass6half_tE19Flash_kernel_traitsILi192ELi64ELi64ELi4ES3_EELb0ELb1ELb0ELb0ELb1ELb0ELb0ELb1EEEvNS_16Flash_fwd_paramsE --------------------------
	.section	.nv.info._ZN5flash24flash_fwd_splitkv_kernelI23Flash_fwd_kernel_traitsILi192ELi64ELi64ELi4ELb0ELb0EN7cutlass6half_tE19Flash_kernel_traitsILi192ELi64ELi64ELi4ES3_EELb0ELb1ELb0ELb0ELb1ELb0ELb0ELb1EEEvNS_16Flash_fwd_paramsE,"",@"SHT_CUDA_INFO"
	.sectionflags	@""
	.align	4


	//----- nvinfo : EIATTR_CUDA_API_VERSION
	.align		4
        /*0000*/ 	.byte	0x04, 0x37
        /*0002*/ 	.short	(.L_1116 - .L_1115)
.L_1115:
        /*0004*/ 	.word	0x00000082


	//----- nvinfo : EIATTR_SW2861232_WAR
	.align		4
.L_1116:
        /*0008*/ 	.byte	0x01, 0x35
	.zero		2


	//----- nvinfo : EIATTR_PARAM_CBANK
	.align		4
        /*000c*/ 	.byte	0x04, 0x0a
        /*000e*/ 	.short	(.L_1118 - .L_1117)
	.align		4
.L_1117:
        /*0010*/ 	.word	index@(.nv.constant0._ZN5flash24flash_fwd_splitkv_kernelI23Flash_fwd_kernel_traitsILi192ELi64ELi64ELi4ELb0ELb0EN7cutlass6half_tE19Flash_kernel_traitsILi192ELi64ELi64ELi4ES3_EELb0ELb1ELb0ELb0ELb1ELb0ELb0ELb1EEEvNS_16Flash_fwd_paramsE)
        /*0014*/ 	.short	0x0160
        /*0016*/ 	.short	0x01d0


	//----- nvinfo : EIATTR_CBANK_PARAM_SIZE
	.align		4
.L_1118:
        /*0018*/ 	.byte	0x03, 0x19
        /*001a*/ 	.short	0x01d0


	//----- nvinfo : EIATTR_KPARAM_INFO
	.align		4
        /*001c*/ 	.byte	0x04, 0x17
        /*001e*/ 	.short	(.L_1120 - .L_1119)
.L_1119:
        /*0020*/ 	.word	0x00000000
        /*0024*/ 	.short	0x0000
        /*0026*/ 	.short	0x0000
        /*0028*/ 	.byte	0x00, 0xf0, 0x41, 0x07


	//----- nvinfo : EIATTR_MAXREG_COUNT
	.align		4
.L_1120:
        /*002c*/ 	.byte	0x03, 0x1b
        /*002e*/ 	.short	0x00ff


	//----- nvinfo : EIATTR_NUM_BARRIERS
	.align		4
        /*0030*/ 	.byte	0x02, 0x4c
        /*0032*/ 	.byte	0x01
	.zero		1


	//----- nvinfo : EIATTR_MERCURY_ISA_VERSION
	.align		4
        /*0034*/ 	.byte	0x03, 0x5f
        /*0036*/ 	.short	0x0000


	//----- nvinfo : EIATTR_COOP_GROUP_MASK_REGIDS
	.align		4
        /*0038*/ 	.byte	0x04, 0x29
        /*003a*/ 	.short	(.L_1122 - .L_1121)


	//   ....[0]....
.L_1121:
        /*003c*/ 	.word	0xffffffff


	//   ....[1]....
        /*0040*/ 	.word	0xffffffff


	//   ....[2]....
        /*0044*/ 	.word	0xffffffff


	//   ....[3]....
        /*0048*/ 	.word	0xffffffff


	//   ....[4]....
        /*004c*/ 	.word	0xffffffff


	//   ....[5]....
        /*0050*/ 	.word	0xffffffff


	//   ....[6]....
        /*0054*/ 	.word	0xffffffff


	//   ....[7]....
        /*0058*/ 	.word	0xffffffff


	//   ....[8]....
        /*005c*/ 	.word	0xffffffff


	//   ....[9]....
        /*0060*/ 	.word	0xffffffff


	//   ....[10]....
        /*0064*/ 	.word	0xffffffff


	//   ....[11]....
        /*0068*/ 	.word	0xffffffff


	//   ....[12]....
        /*006c*/ 	.word	0xffffffff


	//   ....[13]....
        /*0070*/ 	.word	0xffffffff


	//   ....[14]....
        /*0074*/ 	.word	0xffffffff


	//   ....[15]....
        /*0078*/ 	.word	0xffffffff


	//----- nvinfo : EIATTR_COOP_GROUP_INSTR_OFFSETS
	.align		4
.L_1122:
        /*007c*/ 	.byte	0x04, 0x28
        /*007e*/ 	.short	(.L_1124 - .L_1123)


	//   ....[0]....
.L_1123:
        /*0080*/ 	.word	0x00013890


	//   ....[1]....
        /*0084*/ 	.word	0x000138b0


	//   ....[2]....
        /*0088*/ 	.word	0x00013950


	//   ....[3]....
        /*008c*/ 	.word	0x00013960


	//   ....[4]....
        /*0090*/ 	.word	0x00016950


	//   ....[5]....
        /*0094*/ 	.word	0x00016960


	//   ....[6]....
        /*0098*/ 	.word	0x00016990


	//   ....[7]....
        /*009c*/ 	.word	0x000169a0


	//   ....[8]....
        /*00a0*/ 	.word	0x0001a050


	//   ....[9]....
        /*00a4*/ 	.word	0x0001a070


	//   ....[10]....
        /*00a8*/ 	.word	0x0001a0a0


	//   ....[11]....
        /*00ac*/ 	.word	0x0001a0b0


	//   ....[12]....
        /*00b0*/ 	.word	0x0001b7d0


	//   ....[13]....
        /*00b4*/ 	.word	0x0001b810


	//   ....[14]....
        /*00b8*/ 	.word	0x0001b840


	//   ....[15]....
        /*00bc*/ 	.word	0x0001b850


	//----- nvinfo : EIATTR_EXIT_INSTR_OFFSETS
	.align		4
.L_1124:
        /*00c0*/ 	.byte	0x04, 0x1c
        /*00c2*/ 	.short	(.L_1126 - .L_1125)


	//   ....[0]....
.L_1125:
        /*00c4*/ 	.word	0x00000320


	//   ....[1]....
        /*00c8*/ 	.word	0x00000bb0


	//   ....[2]....
        /*00cc*/ 	.word	0x00000be0


	//   ....[3]....
        /*00d0*/ 	.word	0x0001d040


	//   ....[4]....
        /*00d4*/ 	.word	0x0001d120


	//----- nvinfo : EIATTR_CTAIDZ_USED
	.align		4
.L_1126:
        /*00d8*/ 	.byte	0x01, 0x04
	.zero		2


	//----- nvinfo : EIATTR_CRS_STACK_SIZE
	.align		4
        /*00dc*/ 	.byte	0x04, 0x1e
        /*00de*/ 	.short	(.L_1128 - .L_1127)
.L_1127:
        /*00e0*/ 	.word	0x00000000
.L_1128:


//--------------------- .nv.info._ZN5flash24flash_fwd_splitkv_kernelI23Flash_fwd_kernel_traitsILi192ELi64ELi64ELi4ELb0ELb0EN7cutlass6half_tE19Flash_kernel_traitsILi192ELi64ELi64ELi4ES3_EELb0ELb1ELb0ELb0ELb1ELb1ELb0ELb1EEEvNS_16Flash_fwd_paramsE --------------------------
	.section	.nv.info._ZN5flash24flash_fwd_splitkv_kernelI23Flash_fwd_kernel_traitsILi192ELi64ELi64ELi4ELb0ELb0EN7cutlass6half_tE19Flash_kernel_traitsILi192ELi64ELi64ELi4ES3_EELb0ELb1ELb0ELb0ELb1ELb1ELb0ELb1EEEvNS_16Flash_fwd_paramsE,"",@"SHT_CUDA_INFO"
	.sectionflags	@""
	.align	4


	//----- nvinfo : EIATTR_CUDA_API_VERSION
	.align		4
        /*0000*/ 	.byte	0x04, 0x37
        /*0002*/ 	.short	(.L_1130 - .L_1129)
.L_1129:
        /*0004*/ 	.word	0x00000082


	//----- nvinfo : EIATTR_SW2861232_WAR
	.align		4
.L_1130:
        /*0008*/ 	.byte	0x01, 0x35
	.zero		2


	//----- nvinfo : EIATTR_PARAM_CBANK
	.align		4
        /*000c*/ 	.byte	0x04, 0x0a
        /*000e*/ 	.short	(.L_1132 - .L_1131)
	.align		4
.L_1131:
        /*0010*/ 	.word	index@(.nv.constant0._ZN5flash24flash_fwd_splitkv_kernelI23Flash_fwd_kernel_traitsILi192ELi64ELi64ELi4ELb0ELb0EN7cutlass6half_tE19Flash_kernel_traitsILi192ELi64ELi64ELi4ES3_EELb0ELb1ELb0ELb0ELb1ELb1ELb0ELb1EEEvNS_16Flash_fwd_paramsE)
        /*0014*/ 	.short	0x0160
        /*0016*/ 	.short	0x01d0


	//----- nvinfo : EIATTR_CBANK_PARAM_SIZE
	.align		4
.L_1132:
        /*0018*/ 	.byte	0x03, 0x19
        /*001a*/ 	.short	0x01d0


	//----- nvinfo : EIATTR_KPARAM_INFO
	.align		4
        /*001c*/ 	.byte	0x04, 0x17
        /*001e*/ 	.short	(.L_1134 - .L_1133)
.L_1133:
        /*0020*/ 	.word	0x00000000
        /*0024*/ 	.short	0x0000
        /*0026*/ 	.short	0x0000
        /*0028*/ 	.byte	0x00, 0xf0, 0x41, 0x07


	//----- nvinfo : EIATTR_MAXREG_COUNT
	.align		4
.L_1134:
        /*002c*/ 	.byte	0x03, 0x1b
        /*002e*/ 	.short	0x00ff


	//----- nvinfo : EIATTR_NUM_BARRIERS
	.align		4
        /*0030*/ 	.byte	0x02, 0x4c
        /*0032*/ 	.byte	0x01
	.zero		1


	//----- nvinfo : EIATTR_MERCURY_ISA_VERSION
	.align		4
        /*0034*/ 	.byte	0x03, 0x5f
        /*0036*/ 	.short	0x0000


	//----- nvinfo : EIATTR_COOP_GROUP_MASK_REGIDS
	.align		4
        /*0038*/ 	.byte	0x04, 0x29
        /*003a*/ 	.short	(.L_1136 - .L_1135)


	//   ....[0]....
.L_1135:
        /*003c*/ 	.word	0xffffffff


	//   ....[1]....
        /*0040*/ 	.word	0xffffffff


	//   ....[2]....
        /*0044*/ 	.word	0xffffffff


	//   ....[3]....
        /*0048*/ 	.word	0xffffffff


	//   ....[4]....
        /*004c*/ 	.word	0xffffffff


	//   ....[5]....
        /*0050*/ 	.word	0xffffffff


	//   ....[6]....
        /*0054*/ 	.word	0xffffffff


	//   ....[7]....
        /*0058*/ 	.word	0xffffffff


	//   ....[8]....
        /*005c*/ 	.word	0xffffffff


	//   ....[9]....
        /*0060*/ 	.word	0xffffffff


	//   ....[10]....
        /*0064*/ 	.word	0xffffffff


	//   ....[11]....
        /*0068*/ 	.word	0xffffffff


	//   ....[12]....
        /*006c*/ 	.word	0xffffffff


	//   ....[13]....
        /*0070*/ 	.word	0xffffffff


	//   ....[14]....
        /*0074*/ 	.word	0xffffffff


	//   ....[15]....
        /*0078*/ 	.word	0xffffffff


	//----- nvinfo : EIATTR_COOP_GROUP_INSTR_OFFSETS
	.align		4
.L_1136:
        /*007c*/ 	.byte	0x04, 0x28
        /*007e*/ 	.short	(.L_1138 - .L_1137)


	//   ....[0]....
.L_1137:
        /*0080*/ 	.word	0x00013c80


	//   ....[1]....
        /*0084*/ 	.word	0x00013ca0


	//   ....[2]....
        /*0088*/ 	.word	0x00013d40


	//   ....[3]....
        /*008c*/ 	.word	0x00013d50


	//   ....[4]....
        /*0090*/ 	.word	0x00017140


	//   ....[5]....
        /*0094*/ 	.word	0x00017150


	//   ....[6]....
        /*0098*/ 	.word	0x00017180


	//   ....[7]....
        /*009c*/ 	.word	0x00017190


	//   ....[8]....
        /*00a0*/ 	.word	0x0001ac30


	//   ....[9]....
        /*00a4*/ 	.word	0x0001ac50


	//   ....[10]....
        /*00a8*/ 	.word	0x0001ac80


	//   ....[11]....
        /*00ac*/ 	.word	0x0001ac90


	//   ....[12]....
        /*00b0*/ 	.word	0x0001c3c0


	//   ....[13]....
        /*00b4*/ 	.word	0x0001c400


	//   ....[14]....
        /*00b8*/ 	.word	0x0001c430


	//   ....[15]....
        /*00bc*/ 	.word	0x0001c440


	//----- nvinfo : EIATTR_EXIT_INSTR_OFFSETS
	.align		4
.L_1138:
        /*00c0*/ 	.byte	0x04, 0x1c
        /*00c2*/ 	.short	(.L_1140 - .L_1139)


	//   ....[0]....
.L_1139:
        /*00c4*/ 	.word	0x00000320


	//   ....[1]....
        /*00c8*/ 	.word	0x00000bb0


	//   ....[2]....
        /*00cc*/ 	.word	0x00000be0


	//   ....[3]....
        /*00d0*/ 	.word	0x0001dc30


	//   ....[4]....
        /*00d4*/ 	.word	0x0001dd10


	//----- nvinfo : EIATTR_CTAIDZ_USED
	.align		4
.L_1140:
        /*00d8*/ 	.byte	0x01, 0x04
	.zero		2


	//----- nvinfo : EIATTR_CRS_STACK_SIZE
	.align		4
        /*00dc*/ 	.byte	0x04, 0x1e
        /*00de*/ 	.short	(.L_1142 - .L_1141)
.L_1141:
        /*00e0*/ 	.word	0x00000000
.L_1142:


//--------------------- .nv.info._ZN5flash24flash_fwd_splitkv_kernelI23Flash_fwd_kernel_traitsILi192ELi64ELi64ELi4ELb0ELb0EN7cutlass6half_tE19Flash_kernel_traitsILi192ELi64ELi64ELi4ES3_EELb0ELb1ELb1ELb0ELb0ELb0ELb0ELb1EEEvNS_16Flash_fwd_paramsE --------------------------
	.section	.nv.info._ZN5flash24flash_fwd_splitkv_kernelI23Flash_fwd_kernel_traitsILi192ELi64ELi64ELi4ELb0ELb0EN7cutlass6half_tE19Flash_kernel_traitsILi192ELi64ELi64ELi4ES3_EELb0ELb1ELb1ELb0ELb0ELb0ELb0ELb1EEEvNS_16Flash_fwd_paramsE,"",@"SHT_CUDA_INFO"
	.sectionflags	@""
	.align	4


	//----- nvinfo : EIATTR_CUDA_API_VERSION
	.align		4
        /*0000*/ 	.byte	0x04, 0x37
        /*0002*/ 	.short	(.L_1144 - .L_1143)
.L_1143:
        /*0004*/ 	.word	0x00000082


	//----- nvinfo : EIATTR_SW2861232_WAR
	.align		4
.L_1144:
        /*0008*/ 	.byte	0x01, 0x35
	.zero		2


	//----- nvinfo : EIATTR_PARAM_CBANK
	.align		4
        /*000c*/ 	.byte	0x04, 0x0a
        /*000e*/ 	.short	(.L_1146 - .L_1145)
	.align		4
.L_1145:
        /*0010*/ 	.word	index@(.nv.constant0._ZN5flash24flash_fwd_splitkv_kernelI23Flash_fwd_kernel_traitsILi192ELi64ELi64ELi4ELb0ELb0EN7cutlass6half_tE19Flash_kernel_traitsILi192ELi64ELi64ELi4ES3_EELb0ELb1ELb1ELb0ELb0ELb0ELb0ELb1EEEvNS_16Flash_fwd_paramsE)
        /*0014*/ 	.short	0x0160
        /*0016*/ 	.short	0x01d0


	//----- nvinfo : EIATTR_CBANK_PARAM_SIZE
	.align		4
.L_1146:
        /*0018*/ 	.byte	0x03, 0x19
        /*001a*/ 	.short	0x01d0


	//----- nvinfo : EIATTR_KPARAM_INFO
	.align		4
        /*001c*/ 	.byte	0x04, 0x17
        /*001e*/ 	.short	(.L_1148 - .L_1147)
.L_1147:
        /*0020*/ 	.word	0x00000000
        /*0024*/ 	.short	0x0000
        /*0026*/ 	.short	0x0000
        /*0028*/ 	.byte	0x00, 0xf0, 0x41, 0x07


	//----- nvinfo : EIATTR_MAXREG_COUNT
	.align		4
.L_1148:
        /*002c*/ 	.byte	0x03, 0x1b
        /*002e*/ 	.short	0x00ff


	//----- nvinfo : EIATTR_NUM_BARRIERS
	.align		4
        /*0030*/ 	.byte	0x02, 0x4c
        /*0032*/ 	.byte	0x01
	.zero		1


	//----- nvinfo : EIATTR_MERCURY_ISA_VERSION
	.align		4
        /*0034*/ 	.byte	0x03, 0x5f
        /*0036*/ 	.short	0x0000


	//----- nvinfo : EIATTR_COOP_GROUP_MASK_REGIDS
	.align		4
        /*0038*/ 	.byte	0x04, 0x29
        /*003a*/ 	.short	(.L_1150 - .L_1149)


	//   ....[0]....
.L_1149:
        /*003c*/ 	.word	0xffffffff


	//   ....[1]....
        /*0040*/ 	.word	0xffffffff


	//   ....[2]....
        /*0044*/ 	.word	0xffffffff


	//   ....[3]....
        /*0048*/ 	.word	0xffffffff


	//   ....[4]....
        /*004c*/ 	.word	0xffffffff


	//   ....[5]....
        /*0050*/ 	.word	0xffffffff


	//   ....[6]....
        /*0054*/ 	.word	0xffffffff


	//   ....[7]....
        /*0058*/ 	.word	0xffffffff


	//   ....[8]....
        /*005c*/ 	.word	0xffffffff


	//   ....[9]....
        /*0060*/ 	.word	0xffffffff


	//   ....[10]....
        /*0064*/ 	.word	0xffffffff


	//   ....[11]....
        /*0068*/ 	.word	0xffffffff


	//   ....[12]....
        /*006c*/ 	.word	0xffffffff


	//   ....[13]....
        /*0070*/ 	.word	0xffffffff


	//   ....[14]....
        /*0074*/ 	.word	0xffffffff


	//   ....[15]....
        /*0078*/ 	.word	0xffffffff


	//----- nvinfo : EIATTR_COOP_GROUP_INSTR_OFFSETS
	.align		4
.L_1150:
        /*007c*/ 	.byte	0x04, 0x28
        /*007e*/ 	.short	(.L_1152 - .L_1151)


	//   ....[0]....
.L_1151:
        /*0080*/ 	.word	0x00016540


	//   ....[1]....
        /*0084*/ 	.word	0x000165d0


	//   ....[2]....
        /*0088*/ 	.word	0x000165f0


	//   ....[3]....
        /*008c*/ 	.word	0x00016610


	//   ....[4]....
        /*0090*/ 	.word	0x0001a850


	//   ....[5]....
        /*0094*/ 	.word	0x0001a860


	//   ....[6]....
        /*0098*/ 	.word	0x0001a890


	//   ....[7]....
        /*009c*/ 	.word	0x0001a8a0


	//   ....[8]....
        /*00a0*/ 	.word	0x0001f000


	//   ....[9]....
        /*00a4*/ 	.word	0x0001f010


	//   ....[10]....
        /*00a8*/ 	.word	0x0001f040


	//   ....[11]....
        /*00ac*/ 	.word	0x0001f050


	//   ....[12]....
        /*00b0*/ 	.word	0x00020770


	//   ....[13]....
        /*00b4*/ 	.word	0x000207b0


	//   ....[14]....
        /*00b8*/ 	.word	0x000207e0


	//   ....[15]....
        /*00bc*/ 	.word	0x000207f0


	//----- nvinfo : EIATTR_EXIT_INSTR_OFFSETS
	.align		4
.L_1152:
        /*00c0*/ 	.byte	0x04, 0x1c
        /*00c2*/ 	.short	(.L_1154 - .L_1153)


	//   ....[0]....
.L_1153:
        /*00c4*/ 	.word	0x00000310


	//   ....[1]....
        /*00c8*/ 	.word	0x00000c90


	//   ....[2]....
        /*00cc*/ 	.word	0x00000cc0


	//   ....[3]....
        /*00d0*/ 	.word	0x000220b0


	//   ....[4]....
        /*00d4*/ 	.word	0x000221b0


	//   ....[5]....
        /*00d8*/ 	.word	0x000221d0


	//----- nvinfo : EIATTR_CTAIDZ_USED
	.align		4
.L_1154:
        /*00dc*/ 	.byte	0x01, 0x04
	.zero		2


	//----- nvinfo : EIATTR_CRS_STACK_SIZE
	.align		4
        /*00e0*/ 	.byte	0x04, 0x1e
        /*00e2*/ 	.short	(.L_1156 - .L_1155)
.L_1155:
        /*00e4*/ 	.word	0x00000000
.L_1156:


//--------------------- .nv.info._ZN5flash24flash_fwd_splitkv_kernelI23Flash_fwd_kernel_traitsILi192ELi64ELi64ELi4ELb0ELb0EN7cutlass6half_tE19Flash_kernel_traitsILi192ELi64ELi64ELi4ES3_EELb0ELb1ELb1ELb0ELb0ELb1ELb0ELb1EEEvNS_16Flash_fwd_paramsE --------------------------
	.section	.nv.info._ZN5flash24flash_fwd_splitkv_kernelI23Flash_fwd_kernel_traitsILi192ELi64ELi64ELi4ELb0ELb0EN7cutlass6half_tE19Flash_kernel_traitsILi192ELi64ELi64ELi4ES3_EELb0ELb1ELb1ELb0ELb0ELb1ELb0ELb1EEEvNS_16Flash_fwd_paramsE,"",@"SHT_CUDA_INFO"
	.sectionflags	@""
	.align	4


	//----- nvinfo : EIATTR_CUDA_API_VERSION
	.align		4
        /*0000*/ 	.byte	0x04, 0x37
        /*0002*/ 	.short	(.L_1158 - .L_1157)
.L_1157:
        /*0004*/ 	.word	0x00000082


	//----- nvinfo : EIATTR_SW2861232_WAR
	.align		4
.L_1158:
        /*0008*/ 	.byte	0x01, 0x35
	.zero		2


	//----- nvinfo : EIATTR_PARAM_CBANK
	.align		4
        /*000c*/ 	.byte	0x04, 0x0a
        /*000e*/ 	.short	(.L_1160 - .L_1159)
	.align		4
.L_1159:
        /*0010*/ 	.word	index@(.nv.constant0._ZN5flash24flash_fwd_splitkv_kernelI23Flash_fwd_kernel_traitsILi192ELi64ELi64ELi4ELb0ELb0EN7cutlass6half_tE19Flash_kernel_traitsILi192ELi64ELi64ELi4ES3_EELb0ELb1ELb1ELb0ELb0ELb1ELb0ELb1EEEvNS_16Flash_fwd_paramsE)
        /*0014*/ 	.short	0x0160
        /*0016*/ 	.short	0x01d0


	//----- nvinfo : EIATTR_CBANK_PARAM_SIZE
	.align		4
.L_1160:
        /*0018*/ 	.byte	0x03, 0x19
        /*001a*/ 	.short	0x01d0


	//----- nvinfo : EIATTR_KPARAM_INFO
	.align		4
        /*001c*/ 	.byte	0x04, 0x17
        /*001e*/ 	.short	(.L_1162 - .L_1161)
.L_1161:
        /*0020*/ 	.word	0x00000000
        /*0024*/ 	.short	0x0000
        /*0026*/ 	.short	0x0000
        /*0028*/ 	.byte	0x00, 0xf0, 0x41, 0x07


	//----- nvinfo : EIATTR_MAXREG_COUNT
	.align		4
.L_1162:
        /*002c*/ 	.byte	0x03, 0x1b
        /*002e*/ 	.short	0x00ff


	//----- nvinfo : EIATTR_NUM_BARRIERS
	.align		4
        /*0030*/ 	.byte	0x02, 0x4c
        /*0032*/ 	.byte	0x01
	.zero		1


	//----- nvinfo : EIATTR_MERCURY_ISA_VERSION
	.align		4
        /*0034*/ 	.byte	0x03, 0x5f
        /*0036*/ 	.short	0x0000


	//----- nvinfo : EIATTR_COOP_GROUP_MASK_REGIDS
	.align		4
        /*0038*/ 	.byte	0x04, 0x29
        /*003a*/ 	.short	(.L_1164 - .L_1163)


	//   ....[0]....
.L_1163:
        /*003c*/ 	.word	0xffffffff


	//   ....[1]....
        /*0040*/ 	.word	0xffffffff


	//   ....[2]....
        /*0044*/ 	.word	0xffffffff


	//   ....[3]....
        /*0048*/ 	.word	0xffffffff


	//   ....[4]....
        /*004c*/ 	.word	0xffffffff


	//   ....[5]....
        /*0050*/ 	.word	0xffffffff


	//   ....[6]....
        /*0054*/ 	.word	0xffffffff


	//   ....[7]....
        /*0058*/ 	.word	0xffffffff


	//   ....[8]....
        /*005c*/ 	.word	0xffffffff


	//   ....[9]....
        /*0060*/ 	.word	0xffffffff


	//   ....[10]....
        /*0064*/ 	.word	0xffffffff


	//   ....[11]....
        /*0068*/ 	.word	0xffffffff


	//   ....[12]....
        /*006c*/ 	.word	0xffffffff


	//   ....[13]....
        /*0070*/ 	.word	0xffffffff


	//   ....[14]....
        /*0074*/ 	.word	0xffffffff


	//   ....[15]....
        /*0078*/ 	.word	0xffffffff


	//----- nvinfo : EIATTR_COOP_GROUP_INSTR_OFFSETS
	.align		4
.L_1164:
        /*007c*/ 	.byte	0x04, 0x28
        /*007e*/ 	.short	(.L_1166 - .L_1165)


	//   ....[0]....
.L_1165:
        /*0080*/ 	.word	0x000169a0


	//   ....[1]....
        /*0084*/ 	.word	0x000169c0


	//   ....[2]....
        /*0088*/ 	.word	0x000169e0


	//   ....[3]....
        /*008c*/ 	.word	0x00016a00


	//   ....[4]....
        /*0090*/ 	.word	0x0001b060


	//   ....[5]....
        /*0094*/ 	.word	0x0001b070


	//   ....[6]....
        /*0098*/ 	.word	0x0001b0a0


	//   ....[7]....
        /*009c*/ 	.word	0x0001b0b0


	//   ....[8]....
        /*00a0*/ 	.word	0x0001fc00


	//   ....[9]....
        /*00a4*/ 	.word	0x0001fc20


	//   ....[10]....
        /*00a8*/ 	.word	0x0001fc40


	//   ....[11]....
        /*00ac*/ 	.word	0x0001fc60


	//   ....[12]....
        /*00b0*/ 	.word	0x00021390


	//   ....[13]....
        /*00b4*/ 	.word	0x000213d0


	//   ....[14]....
        /*00b8*/ 	.word	0x00021400


	//   ....[15]....
        /*00bc*/ 	.word	0x00021410


	//----- nvinfo : EIATTR_EXIT_INSTR_OFFSETS
	.align		4
.L_1166:
        /*00c0*/ 	.byte	0x04, 0x1c
        /*00c2*/ 	.short	(.L_1168 - .L_1167)


	//   ....[0]....
.L_1167:
        /*00c4*/ 	.word	0x00000310


	//   ....[1]....
        /*00c8*/ 	.word	0x00000c90


	//   ....[2]....
        /*00cc*/ 	.word	0x00000cc0


	//   ....[3]....
        /*00d0*/ 	.word	0x00022cd0


	//   ....[4]....
        /*00d4*/ 	.word	0x00022dd0


	//   ....[5]....
        /*00d8*/ 	.word	0x00022df0


	//----- nvinfo : EIATTR_CTAIDZ_USED
	.align		4
.L_1168:
        /*00dc*/ 	.byte	0x01, 0x04
	.zero		2


	//----- nvinfo : EIATTR_CRS_STACK_SIZE
	.align		4
        /*00e0*/ 	.byte	0x04, 0x1e
        /*00e2*/ 	.short	(.L_1170 - .L_1169)
.L_1169:
        /*00e4*/ 	.word	0x00000000
.L_1170:


//--------------------- .nv.info._ZN5flash24flash_fwd_splitkv_kernelI23Flash_fwd_kernel_traitsILi192ELi64ELi64ELi4ELb0ELb0EN7cutlass6half_tE19Flash_kernel_traitsILi192ELi64ELi64ELi4ES3_EELb0ELb1ELb0ELb0ELb1ELb0ELb1ELb0EEEvNS_16Flash_fwd_paramsE --------------------------
	.section	.nv.info._ZN5flash24flash_fwd_splitkv_kernelI23Flash_fwd_kernel_traitsILi192ELi64ELi64ELi4ELb0ELb0EN7cutlass6half_tE19Flash_kernel_traitsILi192ELi64ELi64ELi4ES3_EELb0ELb1ELb0ELb0ELb1ELb0ELb1ELb0EEEvNS_16Flash_fwd_paramsE,"",@"SHT_CUDA_INFO"
	.sectionflags	@""
	.align	4


	//----- nvinfo : EIATTR_CUDA_API_VERSION
	.align		4
        /*0000*/ 	.byte	0x04, 0x37
        /*0002*/ 	.short	(.L_1172 - .L_1171)
.L_1171:
        /*0004*/ 	.word	0x00000082


	//----- nvinfo : EIATTR_SW2861232_WAR
	.align		4
.L_1172:
        /*0008*/ 	.byte	0x01, 0x35
	.zero		2


	//----- nvinfo : EIATTR_PARAM_CBANK
	.align		4
        /*000c*/ 	.byte	0x04, 0x0a
        /*000e*/ 	.short	(.L_1174 - .L_1173)
	.align		4
.L_1173:
        /*0010*/ 	.word	index@(.nv.constant0._ZN5flash24flash_fwd_splitkv_kernelI23Flash_fwd_kernel_traitsILi192ELi64ELi64ELi4ELb0ELb0EN7cutlass6half_tE19Flash_kernel_traitsILi192ELi64ELi64ELi4ES3_EELb0ELb1ELb0ELb0ELb1ELb0ELb1ELb0EEEvNS_16Flash_fwd_paramsE)
        /*0014*/ 	.short	0x0160
        /*0016*/ 	.short	0x01d0


	//----- nvinfo : EIATTR_CBANK_PARAM_SIZE
	.align		4
.L_1174:
        /*0018*/ 	.byte	0x03, 0x19
        /*001a*/ 	.short	0x01d0


	//----- nvinfo : EIATTR_KPARAM_INFO
	.align		4
        /*001c*/ 	.byte	0x04, 0x17
        /*001e*/ 	.short	(.L_1176 - .L_1175)
.L_1175:
        /*0020*/ 	.word	0x00000000
        /*0024*/ 	.short	0x0000
        /*0026*/ 	.short	0x0000
        /*0028*/ 	.byte	0x00, 0xf0, 0x41, 0x07


	//----- nvinfo : EIATTR_MAXREG_COUNT
	.align		4
.L_1176:
        /*002c*/ 	.byte	0x03, 0x1b
        /*002e*/ 	.short	0x00ff


	//----- nvinfo : EIATTR_NUM_BARRIERS
	.align		4
        /*0030*/ 	.byte	0x02, 0x4c
        /*0032*/ 	.byte	0x01
	.zero		1


	//----- nvinfo : EIATTR_MERCURY_ISA_VERSION
	.align		4
        /*0034*/ 	.byte	0x03, 0x5f
        /*0036*/ 	.short	0x0000


	//----- nvinfo : EIATTR_COOP_GROUP_MASK_REGIDS
	.align		4
        /*0038*/ 	.byte	0x04, 0x29
        /*003a*/ 	.short	(.L_1178 - .L_1177)


	//   ....[0]....
.L_1177:
        /*003c*/ 	.word	0xffffffff


	//   ....[1]....
        /*0040*/ 	.word	0xffffffff


	//   ....[2]....
        /*0044*/ 	.word	0xffffffff


	//   ....[3]....
        /*0048*/ 	.word	0xffffffff


	//   ....[4]....
        /*004c*/ 	.word	0xffffffff


	//   ....[5]....
        /*0050*/ 	.word	0xffffffff


	//   ....[6]....
        /*0054*/ 	.word	0xffffffff


	//   ....[7]....
        /*0058*/ 	.word	0xffffffff


	//   ....[8]....
        /*005c*/ 	.word	0xffffffff


	//   ....[9]....
        /*0060*/ 	.word	0xffffffff


	//   ....[10]....
        /*0064*/ 	.word	0xffffffff


	//   ....[11]....
        /*0068*/ 	.word	0xffffffff


	//   ....[12]....
        /*006c*/ 	.word	0xffffffff


	//   ....[13]....
        /*0070*/ 	.word	0xffffffff


	//   ....[14]....
        /*0074*/ 	.word	0xffffffff


	//   ....[15]....
        /*0078*/ 	.word	0xffffffff


	//----- nvinfo : EIATTR_COOP_GROUP_INSTR_OFFSETS
	.align		4
.L_1178:
        /*007c*/ 	.byte	0x04, 0x28
        /*007e*/ 	.short	(.L_1180 - .L_1179)


	//   ....[0]....
.L_1179:
        /*0080*/ 	.word	0x00004290


	//   ....[1]....
        /*0084*/ 	.word	0x000042c0


	//   ....[2]....
        /*0088*/ 	.word	0x00004360


	//   ....[3]....
        /*008c*/ 	.word	0x00004370


	//   ....[4]....
        /*0090*/ 	.word	0x00007430


	//   ....[5]....
        /*0094*/ 	.word	0x00007440


	//   ....[6]....
        /*0098*/ 	.word	0x00007470


	//   ....[7]....
        /*009c*/ 	.word	0x00007480


	//   ....[8]....
        /*00a0*/ 	.word	0x0000aa90


	//   ....[9]....
        /*00a4*/ 	.word	0x0000aae0


	//   ....[10]....
        /*00a8*/ 	.word	0x0000ab00


	//   ....[11]....
        /*00ac*/ 	.word	0x0000ab20


	//   ....[12]....
        /*00b0*/ 	.word	0x0000c250


	//   ....[13]....
        /*00b4*/ 	.word	0x0000c290


	//   ....[14]....
        /*00b8*/ 	.word	0x0000c2e0


	//   ....[15]....
        /*00bc*/ 	.word	0x0000c2f0


	//----- nvinfo : EIATTR_EXIT_INSTR_OFFSETS
	.align		4
.L_1180:
        /*00c0*/ 	.byte	0x04, 0x1c
        /*00c2*/ 	.short	(.L_1182 - .L_1181)


	//   ....[0]....
.L_1181:
        /*00c4*/ 	.word	0x00000420


	//   ....[1]....
        /*00c8*/ 	.word	0x00000ca0


	//   ....[2]....
        /*00cc*/ 	.word	0x00000cd0


	//   ....[3]....
        /*00d0*/ 	.word	0x0000d670


	//   ....[4]....
        /*00d4*/ 	.word	0x0000d6b0


	//----- nvinfo : EIATTR_CTAIDZ_USED
	.align		4
.L_1182:
        /*00d8*/ 	.byte	0x01, 0x04
	.zero		2


	//----- nvinfo : EIATTR_CRS_STACK_SIZE
	.align		4
        /*00dc*/ 	.byte	0x04, 0x1e
        /*00de*/ 	.short	(.L_1184 - .L_1183)
.L_1183:
        /*00e0*/ 	.word	0x00000000
.L_1184:


//--------------------- .nv.info._ZN5flash24flash_fwd_splitkv_kernelI23Flash_fwd_kernel_traitsILi192ELi64ELi64ELi4ELb0ELb0EN7cutlass6half_tE19Flash_kernel_traitsILi192ELi64ELi64ELi4ES3_EELb0ELb1ELb0ELb0ELb1ELb1ELb1ELb0EEEvNS_16Flash_fwd_paramsE --------------------------
	.section	.nv.info._ZN5flash24flash_fwd_splitkv_kernelI23Flash_fwd_kernel_traitsILi192ELi64ELi64ELi4ELb0ELb0EN7cutlass6half_tE19Flash_kernel_traitsILi192ELi64ELi64ELi4ES3_EELb0ELb1ELb0ELb0ELb1ELb1ELb1ELb0EEEvNS_16Flash_fwd_paramsE,"",@"SHT_CUDA_INFO"
	.sectionflags	@""
	.align	4


	//----- nvinfo : EIATTR_CUDA_API_VERSION
	.align		4
        /*0000*/ 	.byte	0x04, 0x37
        /*0002*/ 	.short	(.L_1186 - .L_1185)
.L_1185:
        /*0004*/ 	.word	0x00000082


	//----- nvinfo : EIATTR_SW2861232_WAR
	.align		4
.L_1186:
        /*0008*/ 	.byte	0x01, 0x35
	.zero		2


	//----- nvinfo : EIATTR_PARAM_CBANK
	.align		4
        /*000c*/ 	.byte	0x04, 0x0a
        /*000e*/ 	.short	(.L_1188 - .L_1187)
	.align		4
.L_1187:
        /*0010*/ 	.word	index@(.nv.constant0._ZN5flash24flash_fwd_splitkv_kernelI23Flash_fwd_kernel_traitsILi192ELi64ELi64ELi4ELb0ELb0EN7cutlass6half_tE19Flash_kernel_traitsILi192ELi64ELi64ELi4ES3_EELb0ELb1ELb0ELb0ELb1ELb1ELb1ELb0EEEvNS_16Flash_fwd_paramsE)
        /*0014*/ 	.short	0x0160
        /*0016*/ 	.short	0x01d0


	//----- nvinfo : EIATTR_CBANK_PARAM_SIZE
	.align		4
.L_1188:
        /*0018*/ 	.byte	0x03, 0x19
        /*001a*/ 	.short	0x01d0


	//----- nvinfo : EIATTR_KPARAM_INFO
	.align		4
        /*001c*/ 	.byte	0x04, 0x17
        /*001e*/ 	.short	(.L_1190 - .L_1189)
.L_1189:
        /*0020*/ 	.word	0x00000000
        /*0024*/ 	.short	0x0000
        /*0026*/ 	.short	0x0000
        /*0028*/ 	.byte	0x00, 0xf0, 0x41, 0x07


	//----- nvinfo : EIATTR_MAXREG_COUNT
	.align		4
.L_1190:
        /*002c*/ 	.byte	0x03, 0x1b
        /*002e*/ 	.short	0x00ff


	//----- nvinfo : EIATTR_NUM_BARRIERS
	.align		4
        /*0030*/ 	.byte	0x02, 0x4c
        /*0032*/ 	.byte	0x01
	.zero		1


	//----- nvinfo : EIATTR_MERCURY_ISA_VERSION
	.align		4
        /*0034*/ 	.byte	0x03, 0x5f
        /*0036*/ 	.short	0x0000


	//----- nvinfo : EIATTR_COOP_GROUP_MASK_REGIDS
	.align		4
        /*0038*/ 	.byte	0x04, 0x29
        /*003a*/ 	.short	(.L_1192 - .L_1191)


	//   ....[0]....
.L_1191:
        /*003c*/ 	.word	0xffffffff


	//   ....[1]....
        /*0040*/ 	.word	0xffffffff


	//   ....[2]....
        /*0044*/ 	.word	0xffffffff


	//   ....[3]....
        /*0048*/ 	.word	0xffffffff


	//   ....[4]....
        /*004c*/ 	.word	0xffffffff


	//   ....[5]....
        /*0050*/ 	.word	0xffffffff


	//   ....[6]....
        /*0054*/ 	.word	0xffffffff


	//   ....[7]....
        /*0058*/ 	.word	0xffffffff


	//   ....[8]....
        /*005c*/ 	.word	0xffffffff


	//   ....[9]....
        /*0060*/ 	.word	0xffffffff


	//   ....[10]....
        /*0064*/ 	.word	0xffffffff


	//   ....[11]....
        /*0068*/ 	.word	0xffffffff


	//   ....[12]....
        /*006c*/ 	.word	0xffffffff


	//   ....[13]....
        /*0070*/ 	.word	0xffffffff


	//   ....[14]....
        /*0074*/ 	.word	0xffffffff


	//   ....[15]....
        /*0078*/ 	.word	0xffffffff


	//----- nvinfo : EIATTR_COOP_GROUP_INSTR_OFFSETS
	.align		4
.L_1192:
        /*007c*/ 	.byte	0x04, 0x28
        /*007e*/ 	.short	(.L_1194 - .L_1193)


	//   ....[0]....
.L_1193:
        /*0080*/ 	.word	0x00004690


	//   ....[1]....
        /*0084*/ 	.word	0x000046c0


	//   ....[2]....
        /*0088*/ 	.word	0x00004760


	//   ....[3]....
        /*008c*/ 	.word	0x00004770


	//   ....[4]....
        /*0090*/ 	.word	0x00007c40


	//   ....[5]....
        /*0094*/ 	.word	0x00007c50


	//   ....[6]....
        /*0098*/ 	.word	0x00007c80


	//   ....[7]....
        /*009c*/ 	.word	0x00007c90


	//   ....[8]....
        /*00a0*/ 	.word	0x0000b6c0


	//   ....[9]....
        /*00a4*/ 	.word	0x0000b6d0


	//   ....[10]....
        /*00a8*/ 	.word	0x0000b6f0


	//   ....[11]....
        /*00ac*/ 	.word	0x0000b710


	//   ....[12]....
        /*00b0*/ 	.word	0x0000ce40


	//   ....[13]....
        /*00b4*/ 	.word	0x0000ce80


	//   ....[14]....
        /*00b8*/ 	.word	0x0000ced0


	//   ....[15]....
        /*00bc*/ 	.word	0x0000cee0


	//----- nvinfo : EIATTR_EXIT_INSTR_OFFSETS
	.align		4
.L_1194:
        /*00c0*/ 	.byte	0x04, 0x1c
        /*00c2*/ 	.short	(.L_1196 - .L_1195)


	//   ....[0]....
.L_1195:
        /*00c4*/ 	.word	0x00000420


	//   ....[1]....
        /*00c8*/ 	.word	0x00000ca0


	//   ....[2]....
        /*00cc*/ 	.word	0x00000cd0


	//   ....[3]....
        /*00d0*/ 	.word	0x0000e260


	//   ....[4]....
        /*00d4*/ 	.word	0x0000e2a0


	//----- nvinfo : EIATTR_CTAIDZ_USED
	.align		4
.L_1196:
        /*00d8*/ 	.byte	0x01, 0x04
	.zero		2


	//----- nvinfo : EIATTR_CRS_STACK_SIZE
	.align		4
        /*00dc*/ 	.byte	0x04, 0x1e
        /*00de*/ 	.short	(.L_1198 - .L_1197)
.L_1197:
        /*00e0*/ 	.word	0x00000000
.L_1198:


//--------------------- .nv.info._ZN5flash24flash_fwd_splitkv_kernelI23Flash_fwd_kernel_traitsILi192ELi64ELi64ELi4ELb0ELb0EN7cutlass6half_tE19Flash_kernel_traitsILi192ELi64ELi64ELi4ES3_EELb0ELb1ELb1ELb0ELb0ELb0ELb1ELb0EEEvNS_16Flash_fwd_paramsE --------------------------
	.section	.nv.info._ZN5flash24flash_fwd_splitkv_kernelI23Flash_fwd_kernel_traitsILi192ELi64ELi64ELi4ELb0ELb0EN7cutlass6half_tE19Flash_kernel_traitsILi192ELi64ELi64ELi4ES3_EELb0ELb1ELb1ELb0ELb0ELb0ELb1ELb0EEEvNS_16Flash_fwd_paramsE,"",@"SHT_CUDA_INFO"
	.sectionflags	@""
	.align	4


	//----- nvinfo : EIATTR_CUDA_API_VERSION
	.align		4
        /*0000*/ 	.byte	0x04, 0x37
        /*0002*/ 	.short	(.L_1200 - .L_1199)
.L_1199:
        /*0004*/ 	.word	0x00000082


	//----- nvinfo : EIATTR_SW2861232_WAR
	.align		4
.L_1200:
        /*0008*/ 	.byte	0x01, 0x35
	.zero		2


	//----- nvinfo : EIATTR_PARAM_CBANK
	.align		4
        /*000c*/ 	.byte	0x04, 0x0a
        /*000e*/ 	.short	(.L_1202 - .L_1201)
	.align		4
.L_1201:
        /*0010*/ 	.word	index@(.nv.constant0._ZN5flash24flash_fwd_splitkv_kernelI23Flash_fwd_kernel_traitsILi192ELi64ELi64ELi4ELb0ELb0EN7cutlass6half_tE19Flash_kernel_traitsILi192ELi64ELi64ELi4ES3_EELb0ELb1ELb1ELb0ELb0ELb0ELb1ELb0EEEvNS_16Flash_fwd_paramsE)
        /*0014*/ 	.short	0x0160
        /*0016*/ 	.short	0x01d0


	//----- nvinfo : EIATTR_CBANK_PARAM_SIZE
	.align		4
.L_1202:
        /*0018*/ 	.byte	0x03, 0x19
        /*001a*/ 	.short	0x01d0


	//----- nvinfo : EIATTR_KPARAM_INFO
	.align		4
        /*001c*/ 	.byte	0x04, 0x17
        /*001e*/ 	.short	(.L_1204 - .L_1203)
.L_1203:
        /*0020*/ 	.word	0x00000000
        /*0024*/ 	.short	0x0000
        /*0026*/ 	.short	0x0000
        /*0028*/ 	.byte	0x00, 0xf0, 0x41, 0x07


	//----- nvinfo : EIATTR_MAXREG_COUNT
	.align		4
.L_1204:
        /*002c*/ 	.byte	0x03, 0x1b
        /*002e*/ 	.short	0x00ff


	//----- nvinfo : EIATTR_NUM_BARRIERS
	.align		4
        /*0030*/ 	.byte	0x02, 0x4c
        /*0032*/ 	.byte	0x01
	.zero		1


	//----- nvinfo : EIATTR_MERCURY_ISA_VERSION
	.align		4
        /*0034*/ 	.byte	0x03, 0x5f
        /*0036*/ 	.short	0x0000


	//----- nvinfo : EIATTR_COOP_GROUP_MASK_REGIDS
	.align		4
        /*0038*/ 	.byte	0x04, 0x29
        /*003a*/ 	.short	(.L_1206 - .L_1205)


	//   ....[0]....
.L_1205:
        /*003c*/ 	.word	0xffffffff


	//   ....[1]....
        /*0040*/ 	.word	0xffffffff


	//   ....[2]....
        /*0044*/ 	.word	0xffffffff


	//   ....[3]....
        /*0048*/ 	.word	0xffffffff


	//   ....[4]....
        /*004c*/ 	.word	0xffffffff


	//   ....[5]....
        /*0050*/ 	.word	0xffffffff


	//   ....[6]....
        /*0054*/ 	.word	0xffffffff


	//   ....[7]....
        /*0058*/ 	.word	0xffffffff


	//   ....[8]....
        /*005c*/ 	.word	0xffffffff


	//   ....[9]....
        /*0060*/ 	.word	0xffffffff


	//   ....[10]....
        /*0064*/ 	.word	0xffffffff


	//   ....[11]....
        /*0068*/ 	.word	0xffffffff


	//   ....[12]....
        /*006c*/ 	.word	0xffffffff


	//   ....[13]....
        /*0070*/ 	.word	0xffffffff


	//   ....[14]....
        /*0074*/ 	.word	0xffffffff


	//   ....[15]....
        /*0078*/ 	.word	0xffffffff


	//----- nvinfo : EIATTR_COOP_GROUP_INSTR_OFFSETS
	.align		4
.L_1206:
        /*007c*/ 	.byte	0x04, 0x28
        /*007e*/ 	.short	(.L_1208 - .L_1207)


	//   ....[0]....
.L_1207:
        /*0080*/ 	.word	0x00006d40


	//   ....[1]....
        /*0084*/ 	.word	0x00006d70


	//   ....[2]....
        /*0088*/ 	.word	0x00006d90


	//   ....[3]....
        /*008c*/ 	.word	0x00006db0


	//   ....[4]....
        /*0090*/ 	.word	0x0000b2b0


	//   ....[5]....
        /*0094*/ 	.word	0x0000b2c0


	//   ....[6]....
        /*0098*/ 	.word	0x0000b2f0


	//   ....[7]....
        /*009c*/ 	.word	0x0000b300


	//   ....[8]....
        /*00a0*/ 	.word	0x0000fcb0


	//   ....[9]....
        /*00a4*/ 	.word	0x0000fcd0


	//   ....[10]....
        /*00a8*/ 	.word	0x0000fcf0


	//   ....[11]....
        /*00ac*/ 	.word	0x0000fd10


	//   ....[12]....
        /*00b0*/ 	.word	0x00011440


	//   ....[13]....
        /*00b4*/ 	.word	0x00011480


	//   ....[14]....
        /*00b8*/ 	.word	0x00011540


	//   ....[15]....
        /*00bc*/ 	.word	0x00011550


	//----- nvinfo : EIATTR_EXIT_INSTR_OFFSETS
	.align		4
.L_1208:
        /*00c0*/ 	.byte	0x04, 0x1c
        /*00c2*/ 	.short	(.L_1210 - .L_1209)


	//   ....[0]....
.L_1209:
        /*00c4*/ 	.word	0x00000620


	//   ....[1]....
        /*00c8*/ 	.word	0x000012d0


	//   ....[2]....
        /*00cc*/ 	.word	0x00001300


	//   ....[3]....
        /*00d0*/ 	.word	0x00012bf0


	//   ....[4]....
        /*00d4*/ 	.word	0x00012c60


	//   ....[5]....
        /*00d8*/ 	.word	0x00012c80


	//----- nvinfo : EIATTR_CTAIDZ_USED
	.align		4
.L_1210:
        /*00dc*/ 	.byte	0x01, 0x04
	.zero		2


	//----- nvinfo : EIATTR_CRS_STACK_SIZE
	.align		4
        /*00e0*/ 	.byte	0x04, 0x1e
        /*00e2*/ 	.short	(.L_1212 - .L_1211)
.L_1211:
        /*00e4*/ 	.word	0x00000000
.L_1212:


//--------------------- .nv.info._ZN5flash24flash_fwd_splitkv_kernelI23Flash_fwd_kernel_traitsILi192ELi64ELi64ELi4ELb0ELb0EN7cutlass6half_tE19Flash_kernel_traitsILi192ELi64ELi64ELi4ES3_EELb0ELb1ELb1ELb0ELb0ELb1ELb1ELb0EEEvNS_16Flash_fwd_paramsE --------------------------
	.section	.nv.info._ZN5flash24flash_fwd_splitkv_kernelI23Flash_fwd_kernel_traitsILi192ELi64ELi64ELi4ELb0ELb0EN7cutlass6half_tE19Flash_kernel_traitsILi192ELi64ELi64ELi4ES3_EELb0ELb1ELb1ELb0ELb0ELb1ELb1ELb0EEEvNS_16Flash_fwd_paramsE,"",@"SHT_CUDA_INFO"
	.sectionflags	@""
	.align	4


	//----- nvinfo : EIATTR_CUDA_API_VERSION
	.align		4
        /*0000*/ 	.byte	0x04, 0x37
        /*0002*/ 	.short	(.L_1214 - .L_1213)
.L_1213:
        /*0004*/ 	.word	0x00000082


	//----- nvinfo : EIATTR_SW2861232_WAR
	.align		4
.L_1214:
        /*0008*/ 	.byte	0x01, 0x35
	.zero		2


	//----- nvinfo : EIATTR_PARAM_CBANK
	.align		4
        /*000c*/ 	.byte	0x04, 0x0a
        /*000e*/ 	.short	(.L_1216 - .L_1215)
	.align		4
.L_1215:
        /*0010*/ 	.word	index@(.nv.constant0._ZN5flash24flash_fwd_splitkv_kernelI23Flash_fwd_kernel_traitsILi192ELi64ELi64ELi4ELb0ELb0EN7cutlass6half_tE19Flash_kernel_traitsILi192ELi64ELi64ELi4ES3_EELb0ELb1ELb1ELb0ELb0ELb1ELb1ELb0EEEvNS_16Flash_fwd_paramsE)
        /*0014*/ 	.short	0x0160
        /*0016*/ 	.short	0x01d0


	//----- nvinfo : EIATTR_CBANK_PARAM_SIZE
	.align		4
.L_1216:
        /*0018*/ 	.byte	0x03, 0x19
        /*001a*/ 	.short	0x01d0


	//----- nvinfo : EIATTR_KPARAM_INFO
	.align		4
        /*001c*/ 	.byte	0x04, 0x17
        /*001e*/ 	.short	(.L_1218 - .L_1217)
.L_1217:
        /*0020*/ 	.word	0x00000000
        /*0024*/ 	.short	0x0000
        /*0026*/ 	.short	0x0000
        /*0028*/ 	.byte	0x00, 0xf0, 0x41, 0x07


	//----- nvinfo : EIATTR_MAXREG_COUNT
	.align		4
.L_1218:
        /*002c*/ 	.byte	0x03, 0x1b
        /*002e*/ 	.short	0x00ff


	//----- nvinfo : EIATTR_NUM_BARRIERS
	.align		4
        /*0030*/ 	.byte	0x02, 0x4c
        /*0032*/ 	.byte	0x01
	.zero		1


	//----- nvinfo : EIATTR_MERCURY_ISA_VERSION
	.align		4
        /*0034*/ 	.byte	0x03, 0x5f
        /*0036*/ 	.short	0x0000


	//----- nvinfo : EIATTR_COOP_GROUP_MASK_REGIDS
	.align		4
        /*0038*/ 	.byte	0x04, 0x29
        /*003a*/ 	.short	(.L_1220 - .L_1219)


	//   ....[0]....
.L_1219:
        /*003c*/ 	.word	0xffffffff


	//   ....[1]....
        /*0040*/ 	.word	0xffffffff


	//   ....[2]....
        /*0044*/ 	.word	0xffffffff


	//   ....[3]....
        /*0048*/ 	.word	0xffffffff


	//   ....[4]....
        /*004c*/ 	.word	0xffffffff


	//   ....[5]....
        /*0050*/ 	.word	0xffffffff


	//   ....[6]....
        /*0054*/ 	.word	0xffffffff


	//   ....[7]....
        /*0058*/ 	.word	0xffffffff


	//   ....[8]....
        /*005c*/ 	.word	0xffffffff


	//   ....[9]....
        /*0060*/ 	.word	0xffffffff


	//   ....[10]....
        /*0064*/ 	.word	0xffffffff


	//   ....[11]....
        /*0068*/ 	.word	0xffffffff


	//   ....[12]....
        /*006c*/ 	.word	0xffffffff


	//   ....[13]....
        /*0070*/ 	.word	0xffffffff


	//   ....[14]....
        /*0074*/ 	.word	0xffffffff


	//   ....[15]....
        /*0078*/ 	.word	0xffffffff


	//----- nvinfo : EIATTR_COOP_GROUP_INSTR_OFFSETS
	.align		4
.L_1220:
        /*007c*/ 	.byte	0x04, 0x28
        /*007e*/ 	.short	(.L_1222 - .L_1221)


	//   ....[0]....
.L_1221:
        /*0080*/ 	.word	0x00007130


	//   ....[1]....
        /*0084*/ 	.word	0x00007150


	//   ....[2]....
        /*0088*/ 	.word	0x00007170


	//   ....[3]....
        /*008c*/ 	.word	0x00007190


	//   ....[4]....
        /*0090*/ 	.word	0x0000bb00


	//   ....[5]....
        /*0094*/ 	.word	0x0000bb10


	//   ....[6]....
        /*0098*/ 	.word	0x0000bb40


	//   ....[7]....
        /*009c*/ 	.word	0x0000bb50


	//   ....[8]....
        /*00a0*/ 	.word	0x00010930


	//   ....[9]....
        /*00a4*/ 	.word	0x00010950


	//   ....[10]....
        /*00a8*/ 	.word	0x00010970


	//   ....[11]....
        /*00ac*/ 	.word	0x00010990


	//   ....[12]....
        /*00b0*/ 	.word	0x000120c0


	//   ....[13]....
        /*00b4*/ 	.word	0x00012100


	//   ....[14]....
        /*00b8*/ 	.word	0x000121c0


	//   ....[15]....
        /*00bc*/ 	.word	0x000121d0


	//----- nvinfo : EIATTR_EXIT_INSTR_OFFSETS
	.align		4
.L_1222:
        /*00c0*/ 	.byte	0x04, 0x1c
        /*00c2*/ 	.short	(.L_1224 - .L_1223)


	//   ....[0]....
.L_1223:
        /*00c4*/ 	.word	0x00000620


	//   ....[1]....
        /*00c8*/ 	.word	0x000012d0


	//   ....[2]....
        /*00cc*/ 	.word	0x00001300


	//   ....[3]....
        /*00d0*/ 	.word	0x00013870


	//   ....[4]....
        /*00d4*/ 	.word	0x000138e0


	//   ....[5]....
        /*00d8*/ 	.word	0x00013900


	//----- nvinfo : EIATTR_CTAIDZ_USED
	.align		4
.L_1224:
        /*00dc*/ 	.byte	0x01, 0x04
	.zero		2


	//----- nvinfo : EIATTR_CRS_STACK_SIZE
	.align		4
        /*00e0*/ 	.byte	0x04, 0x1e
        /*00e2*/ 	.short	(.L_1226 - .L_1225)
.L_1225:
        /*00e4*/ 	.word	0x00000000
.L_1226:


//--------------------- .nv.info._ZN5flash24flash_fwd_splitkv_kernelI23Flash_fwd_kernel_traitsILi192ELi64ELi64ELi4ELb0ELb0EN7cutlass6half_tE19Flash_kernel_traitsILi192ELi64ELi64ELi4ES3_EELb0ELb1ELb0ELb0ELb1ELb0ELb1ELb1EEEvNS_16Flash_fwd_paramsE --------------------------
	.section	.nv.info._ZN5flash24flash_fwd_splitkv_kernelI23Flash_fwd_kernel_traitsILi192ELi64ELi64ELi4ELb0ELb0EN7cutlass6half_tE19Flash_kernel_traitsILi192ELi64ELi64ELi4ES3_EELb0ELb1ELb0ELb0ELb1ELb0ELb1ELb1EEEvNS_16Flash_fwd_paramsE,"",@"SHT_CUDA_INFO"
	.sectionflags	@""
	.align	4


	//----- nvinfo : EIATTR_CUDA_API_VERSION
	.align		4
        /*0000*/ 	.byte	0x04, 0x37
        /*0002*/ 	.short	(.L_1228 - .L_1227)
.L_1227:
        /*0004*/ 	.word	0x00000082


	//----- nvinfo : EIATTR_SW2861232_WAR
	.align		4
.L_1228:
        /*0008*/ 	.byte	0x01, 0x35
	.zero		2


	//----- nvinfo : EIATTR_PARAM_CBANK
	.align		4
        /*000c*/ 	.byte	0x04, 0x0a
        /*000e*/ 	.short	(.L_1230 - .L_1229)
	.align		4
.L_1229:
        /*0010*/ 	.word	index@(.nv.constant0._ZN5flash24flash_fwd_splitkv_kernelI23Flash_fwd_kernel_traitsILi192ELi64ELi64ELi4ELb0ELb0EN7cutlass6half_tE19Flash_kernel_traitsILi192ELi64ELi64ELi4ES3_EELb0ELb1ELb0ELb0ELb1ELb0ELb1ELb1EEEvNS_16Flash_fwd_paramsE)
        /*0014*/ 	.short	0x0160
        /*0016*/ 	.short	0x01d0


	//----- nvinfo : EIATTR_CBANK_PARAM_SIZE
	.align		4
.L_1230:
        /*0018*/ 	.byte	0x03, 0x19
        /*001a*/ 	.short	0x01d0


	//----- nvinfo : EIATTR_KPARAM_INFO
	.align		4
        /*001c*/ 	.byte	0x04, 0x17
        /*001e*/ 	.short	(.L_1232 - .L_1231)
.L_1231:
        /*0020*/ 	.word	0x00000000
        /*0024*/ 	.short	0x0000
        /*0026*/ 	.short	0x0000
        /*0028*/ 	.byte	0x00, 0xf0, 0x41, 0x07


	//----- nvinfo : EIATTR_MAXREG_COUNT
	.align		4
.L_1232:
        /*002c*/ 	.byte	0x03, 0x1b
        /*002e*/ 	.short	0x00ff


	//----- nvinfo : EIATTR_NUM_BARRIERS
	.align		4
        /*0030*/ 	.byte	0x02, 0x4c
        /*0032*/ 	.byte	0x01
	.zero		1


	//----- nvinfo : EIATTR_MERCURY_ISA_VERSION
	.align		4
        /*0034*/ 	.byte	0x03, 0x5f
        /*0036*/ 	.short	0x0000


	//----- nvinfo : EIATTR_COOP_GROUP_MASK_REGIDS
	.align		4
        /*0038*/ 	.byte	0x04, 0x29
        /*003a*/ 	.short	(.L_1234 - .L_1233)


	//   ....[0]....
.L_1233:
        /*003c*/ 	.word	0xffffffff


	//   ....[1]....
        /*0040*/ 	.word	0xffffffff


	//   ....[2]....
        /*0044*/ 	.word	0xffffffff


	//   ....[3]....
        /*0048*/ 	.word	0xffffffff


	//   ....[4]....
        /*004c*/ 	.word	0xffffffff


	//   ....[5]....
        /*0050*/ 	.word	0xffffffff


	//   ....[6]....
        /*0054*/ 	.word	0xffffffff


	//   ....[7]....
        /*0058*/ 	.word	0xffffffff


	//   ....[8]....
        /*005c*/ 	.word	0xffffffff


	//   ....[9]....
        /*0060*/ 	.word	0xffffffff


	//   ....[10]....
        /*0064*/ 	.word	0xffffffff


	//   ....[11]....
        /*0068*/ 	.word	0xffffffff


	//   ....[12]....
        /*006c*/ 	.word	0xffffffff


	//   ....[13]....
        /*0070*/ 	.word	0xffffffff


	//   ....[14]....
        /*0074*/ 	.word	0xffffffff


	//   ....[15]....
        /*0078*/ 	.word	0xffffffff


	//----- nvinfo : EIATTR_COOP_GROUP_INSTR_OFFSETS
	.align		4
.L_1234:
        /*007c*/ 	.byte	0x04, 0x28
        /*007e*/ 	.short	(.L_1236 - .L_1235)


	//   ....[0]....
.L_1235:
        /*0080*/ 	.word	0x00013900


	//   ....[1]....
        /*0084*/ 	.word	0x00013920


	//   ....[2]....
        /*0088*/ 	.word	0x000139c0


	//   ....[3]....
        /*008c*/ 	.word	0x000139d0


	//   ....[4]....
        /*0090*/ 	.word	0x000169c0


	//   ....[5]....
        /*0094*/ 	.word	0x000169d0


	//   ....[6]....
        /*0098*/ 	.word	0x00016a00


	//   ....[7]....
        /*009c*/ 	.word	0x00016a10


	//   ....[8]....
        /*00a0*/ 	.word	0x0001a0c0


	//   ....[9]....
        /*00a4*/ 	.word	0x0001a0e0


	//   ....[10]....
        /*00a8*/ 	.word	0x0001a110


	//   ....[11]....
        /*00ac*/ 	.word	0x0001a120


	//   ....[12]....
        /*00b0*/ 	.word	0x0001b840


	//   ....[13]....
        /*00b4*/ 	.word	0x0001b880


	//   ....[14]....
        /*00b8*/ 	.word	0x0001b8e0


	//   ....[15]....
        /*00bc*/ 	.word	0x0001b8f0


	//----- nvinfo : EIATTR_EXIT_INSTR_OFFSETS
	.align		4
.L_1236:
        /*00c0*/ 	.byte	0x04, 0x1c
        /*00c2*/ 	.short	(.L_1238 - .L_1237)


	//   ....[0]....
.L_1237:
        /*00c4*/ 	.word	0x00000430


	//   ....[1]....
        /*00c8*/ 	.word	0x00000ca0


	//   ....[2]....
        /*00cc*/ 	.word	0x00000cd0


	//   ....[3]....
        /*00d0*/ 	.word	0x0001cca0


	//   ....[4]....
        /*00d4*/ 	.word	0x0001cce0


	//----- nvinfo : EIATTR_CTAIDZ_USED
	.align		4
.L_1238:
        /*00d8*/ 	.byte	0x01, 0x04
	.zero		2


	//----- nvinfo : EIATTR_CRS_STACK_SIZE
	.align		4
        /*00dc*/ 	.byte	0x04, 0x1e
        /*00de*/ 	.short	(.L_1240 - .L_1239)
.L_1239:
        /*00e0*/ 	.word	0x00000000
.L_1240:


//--------------------- .nv.info._ZN5flash24flash_fwd_splitkv_kernelI23Flash_fwd_kernel_traitsILi192ELi64ELi64ELi4ELb0ELb0EN7cutlass6half_tE19Flash_kernel_traitsILi192ELi64ELi64ELi4ES3_EELb0ELb1ELb0ELb0ELb1ELb1ELb1ELb1EEEvNS_16Flash_fwd_paramsE --------------------------
	.section	.nv.info._ZN5flash24flash_fwd_splitkv_kernelI23Flash_fwd_kernel_traitsILi192ELi64ELi64ELi4ELb0ELb0EN7cutlass6half_tE19Flash_kernel_traitsILi192ELi64ELi64ELi4ES3_EELb0ELb1ELb0ELb0ELb1ELb1ELb1ELb1EEEvNS_16Flash_fwd_paramsE,"",@"SHT_CUDA_INFO"
	.sectionflags	@""
	.align	4


	//----- nvinfo : EIATTR_CUDA_API_VERSION
	.align		4
        /*0000*/ 	.byte	0x04, 0x37
        /*0002*/ 	.short	(.L_1242 - .L_1241)
.L_1241:
        /*0004*/ 	.word	0x00000082


	//----- nvinfo : EIATTR_SW2861232_WAR
	.align		4
.L_1242:
        /*0008*/ 	.byte	0x01, 0x35
	.zero		2


	//----- nvinfo : EIATTR_PARAM_CBANK
	.align		4
        /*000c*/ 	.byte	0x04, 0x0a
        /*000e*/ 	.short	(.L_1244 - .L_1243)
	.align		4
.L_1243:
        /*0010*/ 	.word	index@(.nv.constant0._ZN5flash24flash_fwd_splitkv_kernelI23Flash_fwd_kernel_traitsILi192ELi64ELi64ELi4ELb0ELb0EN7cutlass6half_tE19Flash_kernel_traitsILi192ELi64ELi64ELi4ES3_EELb0ELb1ELb0ELb0ELb1ELb1ELb1ELb1EEEvNS_16Flash_fwd_paramsE)
        /*0014*/ 	.short	0x0160
        /*0016*/ 	.short	0x01d0


	//----- nvinfo : EIATTR_CBANK_PARAM_SIZE
	.align		4
.L_1244:
        /*0018*/ 	.byte	0x03, 0x19
        /*001a*/ 	.short	0x01d0


	//----- nvinfo : EIATTR_KPARAM_INFO
	.align		4
        /*001c*/ 	.byte	0x04, 0x17
        /*001e*/ 	.short	(.L_1246 - .L_1245)
.L_1245:
        /*0020*/ 	.word	0x00000000
        /*0024*/ 	.short	0x0000
        /*0026*/ 	.short	0x0000
        /*0028*/ 	.byte	0x00, 0xf0, 0x41, 0x07


	//----- nvinfo : EIATTR_MAXREG_COUNT
	.align		4
.L_1246:
        /*002c*/ 	.byte	0x03, 0x1b
        /*002e*/ 	.short	0x00ff


	//----- nvinfo : EIATTR_NUM_BARRIERS
	.align		4
        /*0030*/ 	.byte	0x02, 0x4c
        /*0032*/ 	.byte	0x01
	.zero		1


	//----- nvinfo : EIATTR_MERCURY_ISA_VERSION
	.align		4
        /*0034*/ 	.byte	0x03, 0x5f
        /*0036*/ 	.short	0x0000


	//----- nvinfo : EIATTR_COOP_GROUP_MASK_REGIDS
	.align		4
        /*0038*/ 	.byte	0x04, 0x29
        /*003a*/ 	.short	(.L_1248 - .L_1247)


	//   ....[0]....
.L_1247:
        /*003c*/ 	.word	0xffffffff


	//   ....[1]....
        /*0040*/ 	.word	0xffffffff


	//   ....[2]....
        /*0044*/ 	.word	0xffffffff


	//   ....[3]....
        /*0048*/ 	.word	0xffffffff


	//   ....[4]....
        /*004c*/ 	.word	0xffffffff


	//   ....[5]....
        /*0050*/ 	.word	0xffffffff


	//   ....[6]....
        /*0054*/ 	.word	0xffffffff


	//   ....[7]....
        /*0058*/ 	.word	0xffffffff


	//   ....[8]....
        /*005c*/ 	.word	0xffffffff


	//   ....[9]....
        /*0060*/ 	.word	0xffffffff


	//   ....[10]....
        /*0064*/ 	.word	0xffffffff


	//   ....[11]....
        /*0068*/ 	.word	0xffffffff


	//   ....[12]....
        /*006c*/ 	.word	0xffffffff


	//   ....[13]....
        /*0070*/ 	.word	0xffffffff


	//   ....[14]....
        /*0074*/ 	.word	0xffffffff


	//   ....[15]....
        /*0078*/ 	.word	0xffffffff


	//----- nvinfo : EIATTR_COOP_GROUP_INSTR_OFFSETS
	.align		4
.L_1248:
        /*007c*/ 	.byte	0x04, 0x28
        /*007e*/ 	.short	(.L_1250 - .L_1249)


	//   ....[0]....
.L_1249:
        /*0080*/ 	.word	0x00013cf0


	//   ....[1]....
        /*0084*/ 	.word	0x00013d10


	//   ....[2]....
        /*0088*/ 	.word	0x00013db0


	//   ....[3]....
        /*008c*/ 	.word	0x00013dc0


	//   ....[4]....
        /*0090*/ 	.word	0x000171b0


	//   ....[5]....
        /*0094*/ 	.word	0x000171c0


	//   ....[6]....
        /*0098*/ 	.word	0x000171f0


	//   ....[7]....
        /*009c*/ 	.word	0x00017200


	//   ....[8]....
        /*00a0*/ 	.word	0x0001aca0


	//   ....[9]....
        /*00a4*/ 	.word	0x0001acc0


	//   ....[10]....
        /*00a8*/ 	.word	0x0001acf0


	//   ....[11]....
        /*00ac*/ 	.word	0x0001ad00


	//   ....[12]....
        /*00b0*/ 	.word	0x0001c430


	//   ....[13]....
        /*00b4*/ 	.word	0x0001c470


	//   ....[14]....
        /*00b8*/ 	.word	0x0001c4d0


	//   ....[15]....
        /*00bc*/ 	.word	0x0001c4e0


	//----- nvinfo : EIATTR_EXIT_INSTR_OFFSETS
	.align		4
.L_1250:
        /*00c0*/ 	.byte	0x04, 0x1c
        /*00c2*/ 	.short	(.L_1252 - .L_1251)


	//   ....[0]....
.L_1251:
        /*00c4*/ 	.word	0x00000430


	//   ....[1]....
        /*00c8*/ 	.word	0x00000ca0


	//   ....[2]....
        /*00cc*/ 	.word	0x00000cd0


	//   ....[3]....
        /*00d0*/ 	.word	0x0001d890


	//   ....[4]....
        /*00d4*/ 	.word	0x0001d8d0


	//----- nvinfo : EIATTR_CTAIDZ_USED
	.align		4
.L_1252:
        /*00d8*/ 	.byte	0x01, 0x04
	.zero		2


	//----- nvinfo : EIATTR_CRS_STACK_SIZE
	.align		4
        /*00dc*/ 	.byte	0x04, 0x1e
        /*00de*/ 	.short	(.L_1254 - .L_1253)
.L_1253:
        /*00e0*/ 	.word	0x00000000
.L_1254:


//--------------------- .nv.info._ZN5flash24flash_fwd_splitkv_kernelI23Flash_fwd_kernel_traitsILi192ELi64ELi64ELi4ELb0ELb0EN7cutlass6half_tE19Flash_kernel_traitsILi192ELi64ELi64ELi4ES3_EELb0ELb1ELb1ELb0ELb0ELb0ELb1ELb1EEEvNS_16Flash_fwd_paramsE --------------------------
	.section	.nv.info._ZN5flash24flash_fwd_splitkv_kernelI23Flash_fwd_kernel_traitsILi192ELi64ELi64ELi4ELb0ELb0EN7cutlass6half_tE19Flash_kernel_traitsILi192ELi64ELi64ELi4ES3_EELb0ELb1ELb1ELb0ELb0ELb0ELb1ELb1EEEvNS_16Flash_fwd_paramsE,"",@"SHT_CUDA_INFO"
	.sectionflags	@""
	.align	4


	//----- nvinfo : EIATTR_CUDA_API_VERSION
	.align		4
        /*0000*/ 	.byte	0x04, 0x37
        /*0002*/ 	.short	(.L_1256 - .L_1255)
.L_1255:
        /*0004*/ 	.word	0x00000082


	//----- nvinfo : EIATTR_SW2861232_WAR
	.align		4
.L_1256:
        /*0008*/ 	.byte	0x01, 0x35
	.zero		2


	//----- nvinfo : EIATTR_PARAM_CBANK
	.align		4
        /*000c*/ 	.byte	0x04, 0x0a
        /*000e*/ 	.short	(.L_1258 - .L_1257)
	.align		4
.L_1257:
        /*0010*/ 	.word	index@(.nv.constant0._ZN5flash24flash_fwd_splitkv_kernelI23Flash_fwd_kernel_traitsILi192ELi64ELi64ELi4ELb0ELb0EN7cutlass6half_tE19Flash_kernel_traitsILi192ELi64ELi64ELi4ES3_EELb0ELb1ELb1ELb0ELb0ELb0ELb1ELb1EEEvNS_16Flash_fwd_paramsE)
        /*0014*/ 	.short	0x0160
        /*0016*/ 	.short	0x01d0


	//----- nvinfo : EIATTR_CBANK_PARAM_SIZE
	.align		4
.L_1258:
        /*0018*/ 	.byte	0x03, 0x19
        /*001a*/ 	.short	0x01d0


	//----- nvinfo : EIATTR_KPARAM_INFO
	.align		4
        /*001c*/ 	.byte	0x04, 0x17
        /*001e*/ 	.short	(.L_1260 - .L_1259)
.L_1259:
        /*0020*/ 	.word	0x00000000
        /*0024*/ 	.short	0x0000
        /*0026*/ 	.short	0x0000
        /*0028*/ 	.byte	0x00, 0xf0, 0x41, 0x07


	//----- nvinfo : EIATTR_MAXREG_COUNT
	.align		4
.L_1260:
        /*002c*/ 	.byte	0x03, 0x1b
        /*002e*/ 	.short	0x00ff


	//----- nvinfo : EIATTR_NUM_BARRIERS
	.align		4
        /*0030*/ 	.byte	0x02, 0x4c
        /*0032*/ 	.byte	0x01
	.zero		1


	//----- nvinfo : EIATTR_MERCURY_ISA_VERSION
	.align		4
        /*0034*/ 	.byte	0x03, 0x5f
        /*0036*/ 	.short	0x0000


	//----- nvinfo : EIATTR_COOP_GROUP_MASK_REGIDS
	.align		4
        /*0038*/ 	.byte	0x04, 0x29
        /*003a*/ 	.short	(.L_1262 - .L_1261)


	//   ....[0]....
.L_1261:
        /*003c*/ 	.word	0xffffffff


	//   ....[1]....
        /*0040*/ 	.word	0xffffffff


	//   ....[2]....
        /*0044*/ 	.word	0xffffffff


	//   ....[3]....
        /*0048*/ 	.word	0xffffffff


	//   ....[4]....
        /*004c*/ 	.word	0xffffffff


	//   ....[5]....
        /*0050*/ 	.word	0xffffffff


	//   ....[6]....
        /*0054*/ 	.word	0xffffffff


	//   ....[7]....
        /*0058*/ 	.word	0xffffffff


	//   ....[8]....
        /*005c*/ 	.word	0xffffffff


	//   ....[9]....
        /*0060*/ 	.word	0xffffffff


	//   ....[10]....
        /*0064*/ 	.word	0xffffffff


	//   ....[11]....
        /*0068*/ 	.word	0xffffffff


	//   ....[12]....
        /*006c*/ 	.word	0xffffffff


	//   ....[13]....
        /*0070*/ 	.word	0xffffffff


	//   ....[14]....
        /*0074*/ 	.word	0xffffffff


	//   ....[15]....
        /*0078*/ 	.word	0xffffffff


	//----- nvinfo : EIATTR_COOP_GROUP_INSTR_OFFSETS
	.align		4
.L_1262:
        /*007c*/ 	.byte	0x04, 0x28
        /*007e*/ 	.short	(.L_1264 - .L_1263)


	//   ....[0]....
.L_1263:
        /*0080*/ 	.word	0x00016a80


	//   ....[1]....
        /*0084*/ 	.word	0x00016b10


	//   ....[2]....
        /*0088*/ 	.word	0x00016b30


	//   ....[3]....
        /*008c*/ 	.word	0x00016b50


	//   ....[4]....
        /*0090*/ 	.word	0x0001ad00


	//   ....[5]....
        /*0094*/ 	.word	0x0001ad10


	//   ....[6]....
        /*0098*/ 	.word	0x0001ad40


	//   ....[7]....
        /*009c*/ 	.word	0x0001ad50


	//   ....[8]....
        /*00a0*/ 	.word	0x0001f4c0


	//   ....[9]....
        /*00a4*/ 	.word	0x0001f4d0


	//   ....[10]....
        /*00a8*/ 	.word	0x0001f500


	//   ....[11]....
        /*00ac*/ 	.word	0x0001f510


	//   ....[12]....
        /*00b0*/ 	.word	0x00020c30


	//   ....[13]....
        /*00b4*/ 	.word	0x00020c70


	//   ....[14]....
        /*00b8*/ 	.word	0x00020cd0


	//   ....[15]....
        /*00bc*/ 	.word	0x00020ce0


	//----- nvinfo : EIATTR_EXIT_INSTR_OFFSETS
	.align		4
.L_1264:
        /*00c0*/ 	.byte	0x04, 0x1c
        /*00c2*/ 	.short	(.L_1266 - .L_1265)


	//   ....[0]....
.L_1265:
        /*00c4*/ 	.word	0x00000420


	//   ....[1]....
        /*00c8*/ 	.word	0x00000fd0


	//   ....[2]....
        /*00cc*/ 	.word	0x00001000


	//   ....[3]....
        /*00d0*/ 	.word	0x000223b0


	//   ....[4]....
        /*00d4*/ 	.word	0x00022420


	//   ....[5]....
        /*00d8*/ 	.word	0x00022440


	//----- nvinfo : EIATTR_CTAIDZ_USED
	.align		4
.L_1266:
        /*00dc*/ 	.byte	0x01, 0x04
	.zero		2


	//----- nvinfo : EIATTR_CRS_STACK_SIZE
	.align		4
        /*00e0*/ 	.byte	0x04, 0x1e
        /*00e2*/ 	.short	(.L_1268 - .L_1267)
.L_1267:
        /*00e4*/ 	.word	0x00000000
.L_1268:


//--------------------- .nv.info._ZN5flash24flash_fwd_splitkv_kernelI23Flash_fwd_kernel_traitsILi192ELi64ELi64ELi4ELb0ELb0EN7cutlass6half_tE19Flash_kernel_traitsILi192ELi64ELi64ELi4ES3_EELb0ELb1ELb1ELb0ELb0ELb1ELb1ELb1EEEvNS_16Flash_fwd_paramsE --------------------------
	.section	.nv.info._ZN5flash24flash_fwd_splitkv_kernelI23Flash_fwd_kernel_traitsILi192ELi64ELi64ELi4ELb0ELb0EN7cutlass6half_tE19Flash_kernel_traitsILi192ELi64ELi64ELi4ES3_EELb0ELb1ELb1ELb0ELb0ELb1ELb1ELb1EEEvNS_16Flash_fwd_paramsE,"",@"SHT_CUDA_INFO"
	.sectionflags	@""
	.align	4


	//----- nvinfo : EIATTR_CUDA_API_VERSION
	.align		4
        /*0000*/ 	.byte	0x04, 0x37
        /*0002*/ 	.short	(.L_1270 - .L_1269)
.L_1269:
        /*0004*/ 	.word	0x00000082


	//----- nvinfo : EIATTR_SW2861232_WAR
	.align		4
.L_1270:
        /*0008*/ 	.byte	0x01, 0x35
	.zero		2


	//----- nvinfo : EIATTR_PARAM_CBANK
	.align		4
        /*000c*/ 	.byte	0x04, 0x0a
        /*000e*/ 	.short	(.L_1272 - .L_1271)
	.align		4
.L_1271:
        /*0010*/ 	.word	index@(.nv.constant0._ZN5flash24flash_fwd_splitkv_kernelI23Flash_fwd_kernel_traitsILi192ELi64ELi64ELi4ELb0ELb0EN7cutlass6half_tE19Flash_kernel_traitsILi192ELi64ELi64ELi4ES3_EELb0ELb1ELb1ELb0ELb0ELb1ELb1ELb1EEEvNS_16Flash_fwd_paramsE)
        /*0014*/ 	.short	0x0160
        /*0016*/ 	.short	0x01d0


	//----- nvinfo : EIATTR_CBANK_PARAM_SIZE
	.align		4
.L_1272:
        /*0018*/ 	.byte	0x03, 0x19
        /*001a*/ 	.short	0x01d0


	//----- nvinfo : EIATTR_KPARAM_INFO
	.align		4
        /*001c*/ 	.byte	0x04, 0x17
        /*001e*/ 	.short	(.L_1274 - .L_1273)
.L_1273:
        /*0020*/ 	.word	0x00000000
        /*0024*/ 	.short	0x0000
        /*0026*/ 	.short	0x0000
        /*0028*/ 	.byte	0x00, 0xf0, 0x41, 0x07


	//----- nvinfo : EIATTR_MAXREG_COUNT
	.align		4
.L_1274:
        /*002c*/ 	.byte	0x03, 0x1b
        /*002e*/ 	.short	0x00ff


	//----- nvinfo : EIATTR_NUM_BARRIERS
	.align		4
        /*0030*/ 	.byte	0x02, 0x4c
        /*0032*/ 	.byte	0x01
	.zero		1


	//----- nvinfo : EIATTR_MERCURY_ISA_VERSION
	.align		4
        /*0034*/ 	.byte	0x03, 0x5f
        /*0036*/ 	.short	0x0000


	//----- nvinfo : EIATTR_COOP_GROUP_MASK_REGIDS
	.align		4
        /*0038*/ 	.byte	0x04, 0x29
        /*003a*/ 	.short	(.L_1276 - .L_1275)


	//   ....[0]....
.L_1275:
        /*003c*/ 	.word	0xffffffff


	//   ....[1]....
        /*0040*/ 	.word	0xffffffff


	//   ....[2]....
        /*0044*/ 	.word	0xffffffff


	//   ....[3]....
        /*0048*/ 	.word	0xffffffff


	//   ....[4]....
        /*004c*/ 	.word	0xffffffff


	//   ....[5]....
        /*0050*/ 	.word	0xffffffff


	//   ....[6]....
        /*0054*/ 	.word	0xffffffff


	//   ....[7]....
        /*0058*/ 	.word	0xffffffff


	//   ....[8]....
        /*005c*/ 	.word	0xffffffff


	//   ....[9]....
        /*0060*/ 	.word	0xffffffff


	//   ....[10]....
        /*0064*/ 	.word	0xffffffff


	//   ....[11]....
        /*0068*/ 	.word	0xffffffff


	//   ....[12]....
        /*006c*/ 	.word	0xffffffff


	//   ....[13]....
        /*0070*/ 	.word	0xffffffff


	//   ....[14]....
        /*0074*/ 	.word	0xffffffff


	//   ....[15]....
        /*0078*/ 	.word	0xffffffff


	//   ....[16]....
        /*007c*/ 	.word	0xffffffff


	//   ....[17]....
        /*0080*/ 	.word	0xffffffff


	//   ....[18]....
        /*0084*/ 	.word	0xffffffff


	//   ....[19]....
        /*0088*/ 	.word	0xffffffff


	//----- nvinfo : EIATTR_COOP_GROUP_INSTR_OFFSETS
	.align		4
.L_1276:
        /*008c*/ 	.byte	0x04, 0x28
        /*008e*/ 	.short	(.L_1278 - .L_1277)


	//   ....[0]....
.L_1277:
        /*0090*/ 	.word	0x000174e0


	//   ....[1]....
        /*0094*/ 	.word	0x00017500


	//   ....[2]....
        /*0098*/ 	.word	0x00017520


	//   ....[3]....
        /*009c*/ 	.word	0x00017540


	//   ....[4]....
        /*00a0*/ 	.word	0x0001bbc0


	//   ....[5]....
        /*00a4*/ 	.word	0x0001bc10


	//   ....[6]....
        /*00a8*/ 	.word	0x0001bc30


	//   ....[7]....
        /*00ac*/ 	.word	0x0001bc50


	//   ....[8]....
        /*00b0*/ 	.word	0x00020830


	//   ....[9]....
        /*00b4*/ 	.word	0x00020840


	//   ....[10]....
        /*00b8*/ 	.word	0x00020860


	//   ....[11]....
        /*00bc*/ 	.word	0x00020880


	//   ....[12]....
        /*00c0*/ 	.word	0x00022060


	//   ....[13]....
        /*00c4*/ 	.word	0x00022090


	//   ....[14]....
        /*00c8*/ 	.word	0x000220a0


	//   ....[15]....
        /*00cc*/ 	.word	0x000220d0


	//   ....[16]....
        /*00d0*/ 	.word	0x000239a0


	//   ....[17]....
        /*00d4*/ 	.word	0x000239e0


	//   ....[18]....
        /*00d8*/ 	.word	0x00023a30


	//   ....[19]....
        /*00dc*/ 	.word	0x00023a80


	//----- nvinfo : EIATTR_EXIT_INSTR_OFFSETS
	.align		4
.L_1278:
        /*00e0*/ 	.byte	0x04, 0x1c
        /*00e2*/ 	.short	(.L_1280 - .L_1279)


	//   ....[0]....
.L_1279:
        /*00e4*/ 	.word	0x000001f0


	//----- nvinfo : EIATTR_CTAIDZ_USED
	.align		4
.L_1280:
        /*00e8*/ 	.byte	0x01, 0x04
	.zero		2


	//----- nvinfo : EIATTR_CRS_STACK_SIZE
	.align		4
        /*00ec*/ 	.byte	0x04, 0x1e
        /*00ee*/ 	.short	(.L_1282 - .L_1281)
.L_1281:
        /*00f0*/ 	.word	0x00000000
.L_1282:


//--------------------- .nv.callgraph             --------------------------
	.section	.nv.callgraph,"",@"SHT_CUDA_CALLGRAPH"
	.align	4
	.sectionentsize	8
	.align		4
        /*0000*/ 	.word	0x00000000
	.align		4
        /*0004*/ 	.word	0xffffffff
	.align		4
        /*0008*/ 	.word	0x00000000
	.align		4
        /*000c*/ 	.word	0xfffffffe
	.align		4
        /*0010*/ 	.word	0x00000000
	.align		4
        /*0014*/ 	.word	0xfffffffd
	.align		4
        /*0018*/ 	.word	0x00000000
	.align		4
        /*001c*/ 	.word	0xfffffffc


//--------------------- .nv.rel.action            --------------------------
	.section	.nv.rel.action,"",@"SHT_CUDA_RELOCINFO"
	.align	8
	.sectionentsize	8
        /*0000*/ 	.byte	0x73, 0x00, 0x00, 0x00, 0x00, 0x00, 0x00, 0x00, 0x00, 0x00, 0x00, 0x11, 0x25, 0x00, 0x05, 0x36


//--------------------- .nv.constant4             --------------------------
	.section	.nv.constant4,"a",@progbits
	.align	8
	.align		8
.nv.constant4:
        /*0000*/ 	.dword	_ZN72_INTERNAL_35b72431_36_flash_fwd_split_hdim192_fp16_sm80_cu_60c5005d_27984cuda3std3__45__cpo5beginE
	.align		8
        /*0008*/ 	.dword	_ZN72_INTERNAL_35b72431_36_flash_fwd_split_hdim192_fp16_sm80_cu_60c5005d_27984cuda3std3__45__cpo3endE
	.align		8
        /*0010*/ 	.dword	_ZN72_INTERNAL_35b72431_36_flash_fwd_split_hdim192_fp16_sm80_cu_60c5005d_27984cuda3std3__45__cpo6cbeginE
	.align		8
        /*0018*/ 	.dword	_ZN72_INTERNAL_35b72431_36_flash_fwd_split_hdim192_fp16_sm80_cu_60c5005d_27984cuda3std3__45__cpo4cendE
	.align		8
        /*0020*/ 	.dword	_ZN72_INTERNAL_35b72431_36_flash_fwd_split_hdim192_fp16_sm80_cu_60c5005d_27984cuda3std3__474_GLOBAL__N__35b72431_36_flash_fwd_split_hdim192_fp16_sm80_cu_60c5005d_27986ignoreE
	.align		8
        /*0028*/ 	.dword	_ZN72_INTERNAL_35b72431_36_flash_fwd_split_hdim192_fp16_sm80_cu_60c5005d_27984cuda3std3__419piecewise_constructE
	.align		8
        /*0030*/ 	.dword	_ZN72_INTERNAL_35b72431_36_flash_fwd_split_hdim192_fp16_sm80_cu_60c5005d_27984cuda3std3__48in_placeE
	.align		8
        /*0038*/ 	.dword	_ZN72_INTERNAL_35b72431_36_flash_fwd_split_hdim192_fp16_sm80_cu_60c5005d_27984cuda3std6ranges3__45__cpo4swapE
	.align		8
        /*0040*/ 	.dword	_ZN72_INTERNAL_35b72431_36_flash_fwd_split_hdim192_fp16_sm80_cu_60c5005d_27984cuda3std6ranges3__45__cpo9iter_moveE
	.align		8
        /*0048*/ 	.dword	_ZN72_INTERNAL_35b72431_36_flash_fwd_split_hdim192_fp16_sm80_cu_60c5005d_27984cute7productE
	.align		8
        /*0050*/ 	.dword	_ZN72_INTERNAL_35b72431_36_flash_fwd_split_hdim192_fp16_sm80_cu_60c5005d_27984cute1_E


//--------------------- .nv.constant0._ZN5flash32flash_fwd_splitkv_combine_kernelI23Flash_fwd_kernel_traitsILi192ELi64ELi64ELi4ELb0ELb0EN7cutlass6half_tE19Flash_kernel_traitsILi192ELi64ELi64ELi4ES3_EELi8ELi7ELb0EEEvNS_16Flash_fwd_paramsE --------------------------
	.section	.nv.constant0._ZN5flash32flash_fwd_splitkv_combine_kernelI23Flash_fwd_kernel_traitsILi192ELi64ELi64ELi4ELb0ELb0EN7cutlass6half_tE19Flash_kernel_traitsILi192ELi64ELi64ELi4ES3_EELi8ELi7ELb0EEEvNS_16Flash_fwd_paramsE,"a",@progbits
	.sectionflags	@""
	.align	4
.nv.constant0._ZN5flash32flash_fwd_splitkv_combine_kernelI23Flash_fwd_kernel_traitsILi192ELi64ELi64ELi4ELb0ELb0EN7cutlass6half_tE19Flash_kernel_traitsILi192ELi64ELi64ELi4ES3_EELi8ELi7ELb0EEEvNS_16Flash_fwd_paramsE:
	.zero		816


//--------------------- .nv.constant0._ZN5flash32flash_fwd_splitkv_combine_kernelI23Flash_fwd_kernel_traitsILi192ELi64ELi64ELi4ELb0ELb0EN7cutlass6half_tE19Flash_kernel_traitsILi192ELi64ELi64ELi4ES3_EELi8ELi6ELb0EEEvNS_16Flash_fwd_paramsE --------------------------
	.section	.nv.constant0._ZN5flash32flash_fwd_splitkv_combine_kernelI23Flash_fwd_kernel_traitsILi192ELi64ELi64ELi4ELb0ELb0EN7cutlass6half_tE19Flash_kernel_traitsILi192ELi64ELi64ELi4ES3_EELi8ELi6ELb0EEEvNS_16Flash_fwd_paramsE,"a",@progbits
	.sectionflags	@""
	.align	4
.nv.constant0._ZN5flash32flash_fwd_splitkv_combine_kernelI23Flash_fwd_kernel_traitsILi192ELi64ELi64ELi4ELb0ELb0EN7cutlass6half_tE19Flash_kernel_traitsILi192ELi64ELi64ELi4ES3_EELi8ELi6ELb0EEEvNS_16Flash_fwd_paramsE:
	.zero		816


//--------------------- .nv.constant0._ZN5flash32flash_fwd_splitkv_combine_kernelI23Flash_fwd_kernel_traitsILi192ELi64ELi64ELi4ELb0ELb0EN7cutlass6half_tE19Flash_kernel_traitsILi192ELi64ELi64ELi4ES3_EELi8ELi5ELb0EEEvNS_16Flash_fwd_paramsE --------------------------
	.section	.nv.constant0._ZN5flash32flash_fwd_splitkv_combine_kernelI23Flash_fwd_kernel_traitsILi192ELi64ELi64ELi4ELb0ELb0EN7cutlass6half_tE19Flash_kernel_traitsILi192ELi64ELi64ELi4ES3_EELi8ELi5ELb0EEEvNS_16Flash_fwd_paramsE,"a",@progbits
	.sectionflags	@""
	.align	4
.nv.constant0._ZN5flash32flash_fwd_splitkv_combine_kernelI23Flash_fwd_kernel_traitsILi192ELi64ELi64ELi4ELb0ELb0EN7cutlass6half_tE19Flash_kernel_traitsILi192ELi64ELi64ELi4ES3_EELi8ELi5ELb0EEEvNS_16Flash_fwd_paramsE:
	.zero		816


//--------------------- .nv.constant0._ZN5flash32flash_fwd_splitkv_combine_kernelI23Flash_fwd_kernel_traitsILi192ELi64ELi64ELi4ELb0ELb0EN7cutlass6half_tE19Flash_kernel_traitsILi192ELi64ELi64ELi4ES3_EELi8ELi4ELb0EEEvNS_16Flash_fwd_paramsE --------------------------
	.section	.nv.constant0._ZN5flash32flash_fwd_splitkv_combine_kernelI23Flash_fwd_kernel_traitsILi192ELi64ELi64ELi4ELb0ELb0EN7cutlass6half_tE19Flash_kernel_traitsILi192ELi64ELi64ELi4ES3_EELi8ELi4ELb0EEEvNS_16Flash_fwd_paramsE,"a",@progbits
	.sectionflags	@""
	.align	4
.nv.constant0._ZN5flash32flash_fwd_splitkv_combine_kernelI23Flash_fwd_kernel_traitsILi192ELi64ELi64ELi4ELb0ELb0EN7cutlass6half_tE19Flash_kernel_traitsILi192ELi64ELi64ELi4ES3_EELi8ELi4ELb0EEEvNS_16Flash_fwd_paramsE:
	.zero		816


//--------------------- .nv.constant0._ZN5flash32flash_fwd_splitkv_combine_kernelI23Flash_fwd_kernel_traitsILi192ELi64ELi64ELi4ELb0ELb0EN7cutlass6half_tE19Flash_kernel_traitsILi192ELi64ELi64ELi4ES3_EELi8ELi3ELb0EEEvNS_16Flash_fwd_paramsE --------------------------
	.section	.nv.constant0._ZN5flash32flash_fwd_splitkv_combine_kernelI23Flash_fwd_kernel_traitsILi192ELi64ELi64ELi4ELb0ELb0EN7cutlass6half_tE19Flash_kernel_traitsILi192ELi64ELi64ELi4ES3_EELi8ELi3ELb0EEEvNS_16Flash_fwd_paramsE,"a",@progbits
	.sectionflags	@""
	.align	4
.nv.constant0._ZN5flash32flash_fwd_splitkv_combine_kernelI23Flash_fwd_kernel_traitsILi192ELi64ELi64ELi4ELb0ELb0EN7cutlass6half_tE19Flash_kernel_traitsILi192ELi64ELi64ELi4ES3_EELi8ELi3ELb0EEEvNS_16Flash_fwd_paramsE:
	.zero		816


//--------------------- .nv.constant0._ZN5flash32flash_fwd_splitkv_combine_kernelI23Flash_fwd_kernel_traitsILi192ELi64ELi64ELi4ELb0ELb0EN7cutlass6half_tE19Flash_kernel_traitsILi192ELi64ELi64ELi4ES3_EELi8ELi2ELb0EEEvNS_16Flash_fwd_paramsE --------------------------
	.section	.nv.constant0._ZN5flash32flash_fwd_splitkv_combine_kernelI23Flash_fwd_kernel_traitsILi192ELi64ELi64ELi4ELb0ELb0EN7cutlass6half_tE19Flash_kernel_traitsILi192ELi64ELi64ELi4ES3_EELi8ELi2ELb0EEEvNS_16Flash_fwd_paramsE,"a",@progbits
	.sectionflags	@""
	.align	4
.nv.constant0._ZN5flash32flash_fwd_splitkv_combine_kernelI23Flash_fwd_kernel_traitsILi192ELi64ELi64ELi4ELb0ELb0EN7cutlass6half_tE19Flash_kernel_traitsILi192ELi64ELi64ELi4ES3_EELi8ELi2ELb0EEEvNS_16Flash_fwd_paramsE:
	.zero		816


//--------------------- .nv.constant0._ZN5flash32flash_fwd_splitkv_combine_kernelI23Flash_fwd_kernel_traitsILi192ELi64ELi64ELi4ELb0ELb0EN7cutlass6half_tE19Flash_kernel_traitsILi192ELi64ELi64ELi4ES3_EELi8ELi1ELb0EEEvNS_16Flash_fwd_paramsE --------------------------
	.section	.nv.constant0._ZN5flash32flash_fwd_splitkv_combine_kernelI23Flash_fwd_kernel_traitsILi192ELi64ELi64ELi4ELb0ELb0EN7cutlass6half_tE19Flash_kernel_traitsILi192ELi64ELi64ELi4ES3_EELi8ELi1ELb0EEEvNS_16Flash_fwd_paramsE,"a",@progbits
	.sectionflags	@""
	.align	4
.nv.constant0._ZN5flash32flash_fwd_splitkv_combine_kernelI23Flash_fwd_kernel_traitsILi192ELi64ELi64ELi4ELb0ELb0EN7cutlass6half_tE19Flash_kernel_traitsILi192ELi64ELi64ELi4ES3_EELi8ELi1ELb0EEEvNS_16Flash_fwd_paramsE:
	.zero		816


//--------------------- .nv.constant0._ZN5flash32flash_fwd_splitkv_combine_kernelI23Flash_fwd_kernel_traitsILi192ELi64ELi64ELi4ELb0ELb0EN7cutlass6half_tE19Flash_kernel_traitsILi192ELi64ELi64ELi4ES3_EELi8ELi7ELb1EEEvNS_16Flash_fwd_paramsE --------------------------
	.section	.nv.constant0._ZN5flash32flash_fwd_splitkv_combine_kernelI23Flash_fwd_kernel_traitsILi192ELi64ELi64ELi4ELb0ELb0EN7cutlass6half_tE19Flash_kernel_traitsILi192ELi64ELi64ELi4ES3_EELi8ELi7ELb1EEEvNS_16Flash_fwd_paramsE,"a",@progbits
	.sectionflags	@""
	.align	4
.nv.constant0._ZN5flash32flash_fwd_splitkv_combine_kernelI23Flash_fwd_kernel_traitsILi192ELi64ELi64ELi4ELb0ELb0EN7cutlass6half_tE19Flash_kernel_traitsILi192ELi64ELi64ELi4ES3_EELi8ELi7ELb1EEEvNS_16Flash_fwd_paramsE:
	.zero		816


//--------------------- .nv.constant0._ZN5flash32flash_fwd_splitkv_combine_kernelI23Flash_fwd_kernel_traitsILi192ELi64ELi64ELi4ELb0ELb0EN7cutlass6half_tE19Flash_kernel_traitsILi192ELi64ELi64ELi4ES3_EELi8ELi6ELb1EEEvNS_16Flash_fwd_paramsE --------------------------
	.section	.nv.constant0._ZN5flash32flash_fwd_splitkv_combine_kernelI23Flash_fwd_kernel_traitsILi192ELi64ELi64ELi4ELb0ELb0EN7cutlass6half_tE19Flash_kernel_traitsILi192ELi64ELi64ELi4ES3_EELi8ELi6ELb1EEEvNS_16Flash_fwd_paramsE,"a",@progbits
	.sectionflags	@""
	.align	4
.nv.constant0._ZN5flash32flash_fwd_splitkv_combine_kernelI23Flash_fwd_kernel_traitsILi192ELi64ELi64ELi4ELb0ELb0EN7cutlass6half_tE19Flash_kernel_traitsILi192ELi64ELi64ELi4ES3_EELi8ELi6ELb1EEEvNS_16Flash_fwd_paramsE:
	.zero		816


//--------------------- .nv.constant0._ZN5flash32flash_fwd_splitkv_combine_kernelI23Flash_fwd_kernel_traitsILi192ELi64ELi64ELi4ELb0ELb0EN7cutlass6half_tE19Flash_kernel_traitsILi192ELi64ELi64ELi4ES3_EELi8ELi5ELb1EEEvNS_16Flash_fwd_paramsE --------------------------
	.section	.nv.constant0._ZN5flash32flash_fwd_splitkv_combine_kernelI23Flash_fwd_kernel_traitsILi192ELi64ELi64ELi4ELb0ELb0EN7cutlass6half_tE19Flash_kernel_traitsILi192ELi64ELi64ELi4ES3_EELi8ELi5ELb1EEEvNS_16Flash_fwd_paramsE,"a",@progbits
	.sectionflags	@""
	.align	4
.nv.constant0._ZN5flash32flash_fwd_splitkv_combine_kernelI23Flash_fwd_kernel_traitsILi192ELi64ELi64ELi4ELb0ELb0EN7cutlass6half_tE19Flash_kernel_traitsILi192ELi64ELi64ELi4ES3_EELi8ELi5ELb1EEEvNS_16Flash_fwd_paramsE:
	.zero		816


//--------------------- .nv.constant0._ZN5flash32flash_fwd_splitkv_combine_kernelI23Flash_fwd_kernel_traitsILi192ELi64ELi64ELi4ELb0ELb0EN7cutlass6half_tE19Flash_kernel_traitsILi192ELi64ELi64ELi4ES3_EELi8ELi4ELb1EEEvNS_16Flash_fwd_paramsE --------------------------
	.section	.nv.constant0._ZN5flash32flash_fwd_splitkv_combine_kernelI23Flash_fwd_kernel_traitsILi192ELi64ELi64ELi4ELb0ELb0EN7cutlass6half_tE19Flash_kernel_traitsILi192ELi64ELi64ELi4ES3_EELi8ELi4ELb1EEEvNS_16Flash_fwd_paramsE,"a",@progbits
	.sectionflags	@""
	.align	4
.nv.constant0._ZN5flash32flash_fwd_splitkv_combine_kernelI23Flash_fwd_kernel_traitsILi192ELi64ELi64ELi4ELb0ELb0EN7cutlass6half_tE19Flash_kernel_traitsILi192ELi64ELi64ELi4ES3_EELi8ELi4ELb1EEEvNS_16Flash_fwd_paramsE:
	.zero		816


//--------------------- .nv.constant0._ZN5flash32flash_fwd_splitkv_combine_kernelI23Flash_fwd_kernel_traitsILi192ELi64ELi64ELi4ELb0ELb0EN7cutlass6half_tE19Flash_kernel_traitsILi192ELi64ELi64ELi4ES3_EELi8ELi3ELb1EEEvNS_16Flash_fwd_paramsE --------------------------
	.section	.nv.constant0._ZN5flash32flash_fwd_splitkv_combine_kernelI23Flash_fwd_kernel_traitsILi192ELi64ELi64ELi4ELb0ELb0EN7cutlass6half_tE19Flash_kernel_traitsILi192ELi64ELi64ELi4ES3_EELi8ELi3ELb1EEEvNS_16Flash_fwd_paramsE,"a",@progbits
	.sectionflags	@""
	.align	4
.nv.constant0._ZN5flash32flash_fwd_splitkv_combine_kernelI23Flash_fwd_kernel_traitsILi192ELi64ELi64ELi4ELb0ELb0EN7cutlass6half_tE19Flash_kernel_traitsILi192ELi64ELi64ELi4ES3_EELi8ELi3ELb1EEEvNS_16Flash_fwd_paramsE:
	.zero		816


//--------------------- .nv.constant0._ZN5flash32flash_fwd_splitkv_combine_kernelI23Flash_fwd_kernel_traitsILi192ELi64ELi64ELi4ELb0ELb0EN7cutlass6half_tE19Flash_kernel_traitsILi192ELi64ELi64ELi4ES3_EELi8ELi2ELb1EEEvNS_16Flash_fwd_paramsE --------------------------
	.section	.nv.constant0._ZN5flash32flash_fwd_splitkv_combine_kernelI23Flash_fwd_kernel_traitsILi192ELi64ELi64ELi4ELb0ELb0EN7cutlass6half_tE19Flash_kernel_traitsILi192ELi64ELi64ELi4ES3_EELi8ELi2ELb1EEEvNS_16Flash_fwd_paramsE,"a",@progbits
	.sectionflags	@""
	.align	4
.nv.constant0._ZN5flash32flash_fwd_splitkv_combine_kernelI23Flash_fwd_kernel_traitsILi192ELi64ELi64ELi4ELb0ELb0EN7cutlass6half_tE19Flash_kernel_traitsILi192ELi64ELi64ELi4ES3_EELi8ELi2ELb1EEEvNS_16Flash_fwd_paramsE:
	.zero		816


//--------------------- .nv.constant0._ZN5flash32flash_fwd_splitkv_combine_kernelI23Flash_fwd_kernel_traitsILi192ELi64ELi64ELi4ELb0ELb0EN7cutlass6half_tE19Flash_kernel_traitsILi192ELi64ELi64ELi4ES3_EELi8ELi1ELb1EEEvNS_16Flash_fwd_paramsE --------------------------
	.section	.nv.constant0._ZN5flash32flash_fwd_splitkv_combine_kernelI23Flash_fwd_kernel_traitsILi192ELi64ELi64ELi4ELb0ELb0EN7cutlass6half_tE19Flash_kernel_traitsILi192ELi64ELi64ELi4ES3_EELi8ELi1ELb1EEEvNS_16Flash_fwd_paramsE,"a",@progbits
	.sectionflags	@""
	.align	4
.nv.constant0._ZN5flash32flash_fwd_splitkv_combine_kernelI23Flash_fwd_kernel_traitsILi192ELi64ELi64ELi4ELb0ELb0EN7cutlass6half_tE19Flash_kernel_traitsILi192ELi64ELi64ELi4ES3_EELi8ELi1ELb1EEEvNS_16Flash_fwd_paramsE:
	.zero		816


//--------------------- .nv.constant0._ZN5flash24flash_fwd_splitkv_kernelI23Flash_fwd_kernel_traitsILi192ELi64ELi64ELi4ELb0ELb0EN7cutlass6half_tE19Flash_kernel_traitsILi192ELi64ELi64ELi4ES3_EELb0ELb0ELb0ELb0ELb0ELb0ELb0ELb0EEEvNS_16Flash_fwd_paramsE --------------------------
	.section	.nv.constant0._ZN5flash24flash_fwd_splitkv_kernelI23Flash_fwd_kernel_traitsILi192ELi64ELi64ELi4ELb0ELb0EN7cutlass6half_tE19Flash_kernel_traitsILi192ELi64ELi64ELi4ES3_EELb0ELb0ELb0ELb0ELb0ELb0ELb0ELb0EEEvNS_16Flash_fwd_paramsE,"a",@progbits
	.sectionflags	@""
	.align	4
.nv.constant0._ZN5flash24flash_fwd_splitkv_kernelI23Flash_fwd_kernel_traitsILi192ELi64ELi64ELi4ELb0ELb0EN7cutlass6half_tE19Flash_kernel_traitsILi192ELi64ELi64ELi4ES3_EELb0ELb0ELb0ELb0ELb0ELb0ELb0ELb0EEEvNS_16Flash_fwd_paramsE:
	.zero		816


//--------------------- .nv.constant0._ZN5flash24flash_fwd_splitkv_kernelI23Flash_fwd_kernel_traitsILi192ELi64ELi64ELi4ELb0ELb0EN7cutlass6half_tE19Flash_kernel_traitsILi192ELi64ELi64ELi4ES3_EELb0ELb0ELb0ELb0ELb0ELb1ELb0ELb0EEEvNS_16Flash_fwd_paramsE --------------------------
	.section	.nv.constant0._ZN5flash24flash_fwd_splitkv_kernelI23Flash_fwd_kernel_traitsILi192ELi64ELi64ELi4ELb0ELb0EN7cutlass6half_tE19Flash_kernel_traitsILi192ELi64ELi64ELi4ES3_EELb0ELb0ELb0ELb0ELb0ELb1ELb0ELb0EEEvNS_16Flash_fwd_paramsE,"a",@progbits
	.sectionflags	@""
	.align	4
.nv.constant0._ZN5flash24flash_fwd_splitkv_kernelI23Flash_fwd_kernel_traitsILi192ELi64ELi64ELi4ELb0ELb0EN7cutlass6half_tE19Flash_kernel_traitsILi192ELi64ELi64ELi4ES3_EELb0ELb0ELb0ELb0ELb0ELb1ELb0ELb0EEEvNS_16Flash_fwd_paramsE:
	.zero		816


//--------------------- .nv.constant0._ZN5flash24flash_fwd_splitkv_kernelI23Flash_fwd_kernel_traitsILi192ELi64ELi64ELi4ELb0ELb0EN7cutlass6half_tE19Flash_kernel_traitsILi192ELi64ELi64ELi4ES3_EELb0ELb0ELb0ELb0ELb0ELb0ELb0ELb1EEEvNS_16Flash_fwd_paramsE --------------------------
	.section	.nv.constant0._ZN5flash24flash_fwd_splitkv_kernelI23Flash_fwd_kernel_traitsILi192ELi64ELi64ELi4ELb0ELb0EN7cutlass6half_tE19Flash_kernel_traitsILi192ELi64ELi64ELi4ES3_EELb0ELb0ELb0ELb0ELb0ELb0ELb0ELb1EEEvNS_16Flash_fwd_paramsE,"a",@progbits
	.sectionflags	@""
	.align	4
.nv.constant0._ZN5flash24flash_fwd_splitkv_kernelI23Flash_fwd_kernel_traitsILi192ELi64ELi64ELi4ELb0ELb0EN7cutlass6half_tE19Flash_kernel_traitsILi192ELi64ELi64ELi4ES3_EELb0ELb0ELb0ELb0ELb0ELb0ELb0ELb1EEEvNS_16Flash_fwd_paramsE:
	.zero		816


//--------------------- .nv.constant0._ZN5flash24flash_fwd_splitkv_kernelI23Flash_fwd_kernel_traitsILi192ELi64ELi64ELi4ELb0ELb0EN7cutlass6half_tE19Flash_kernel_traitsILi192ELi64ELi64ELi4ES3_EELb0ELb0ELb0ELb0ELb0ELb1ELb0ELb1EEEvNS_16Flash_fwd_paramsE --------------------------
	.section	.nv.constant0._ZN5flash24flash_fwd_splitkv_kernelI23Flash_fwd_kernel_traitsILi192ELi64ELi64ELi4ELb0ELb0EN7cutlass6half_tE19Flash_kernel_traitsILi192ELi64ELi64ELi4ES3_EELb0ELb0ELb0ELb0ELb0ELb1ELb0ELb1EEEvNS_16Flash_fwd_paramsE,"a",@progbits
	.sectionflags	@""
	.align	4
.nv.constant0._ZN5flash24flash_fwd_splitkv_kernelI23Flash_fwd_kernel_traitsILi192ELi64ELi64ELi4ELb0ELb0EN7cutlass6half_tE19Flash_kernel_traitsILi192ELi64ELi64ELi4ES3_EELb0ELb0ELb0ELb0ELb0ELb1ELb0ELb1EEEvNS_16Flash_fwd_paramsE:
	.zero		816


//--------------------- .nv.constant0._ZN5flash24flash_fwd_splitkv_kernelI23Flash_fwd_kernel_traitsILi192ELi64ELi64ELi4ELb0ELb0EN7cutlass6half_tE19Flash_kernel_traitsILi192ELi64ELi64ELi4ES3_EELb0ELb0ELb0ELb0ELb0ELb0ELb1ELb0EEEvNS_16Flash_fwd_paramsE --------------------------
	.section	.nv.constant0._ZN5flash24flash_fwd_splitkv_kernelI23Flash_fwd_kernel_traitsILi192ELi64ELi64ELi4ELb0ELb0EN7cutlass6half_tE19Flash_kernel_traitsILi192ELi64ELi64ELi4ES3_EELb0ELb0ELb0ELb0ELb0ELb0ELb1ELb0EEEvNS_16Flash_fwd_paramsE,"a",@progbits
	.sectionflags	@""
	.align	4
.nv.constant0._ZN5flash24flash_fwd_splitkv_kernelI23Flash_fwd_kernel_traitsILi192ELi64ELi64ELi4ELb0ELb0EN7cutlass6half_tE19Flash_kernel_traitsILi192ELi64ELi64ELi4ES3_EELb0ELb0ELb0ELb0ELb0ELb0ELb1ELb0EEEvNS_16Flash_fwd_paramsE:
	.zero		816


//--------------------- .nv.constant0._ZN5flash24flash_fwd_splitkv_kernelI23Flash_fwd_kernel_traitsILi192ELi64ELi64ELi4ELb0ELb0EN7cutlass6half_tE19Flash_kernel_traitsILi192ELi64ELi64ELi4ES3_EELb0ELb0ELb0ELb0ELb0ELb1ELb1ELb0EEEvNS_16Flash_fwd_paramsE --------------------------
	.section	.nv.constant0._ZN5flash24flash_fwd_splitkv_kernelI23Flash_fwd_kernel_traitsILi192ELi64ELi64ELi4ELb0ELb0EN7cutlass6half_tE19Flash_kernel_traitsILi192ELi64ELi64ELi4ES3_EELb0ELb0ELb0ELb0ELb0ELb1ELb1ELb0EEEvNS_16Flash_fwd_paramsE,"a",@progbits
	.sectionflags	@""
	.align	4
.nv.constant0._ZN5flash24flash_fwd_splitkv_kernelI23Flash_fwd_kernel_traitsILi192ELi64ELi64ELi4ELb0ELb0EN7cutlass6half_tE19Flash_kernel_traitsILi192ELi64ELi64ELi4ES3_EELb0ELb0ELb0ELb0ELb0ELb1ELb1ELb0EEEvNS_16Flash_fwd_paramsE:
	.zero		816


//--------------------- .nv.constant0._ZN5flash24flash_fwd_splitkv_kernelI23Flash_fwd_kernel_traitsILi192ELi64ELi64ELi4ELb0ELb0EN7cutlass6half_tE19Flash_kernel_traitsILi192ELi64ELi64ELi4ES3_EELb0ELb0ELb0ELb0ELb0ELb0ELb1ELb1EEEvNS_16Flash_fwd_paramsE --------------------------
	.section	.nv.constant0._ZN5flash24flash_fwd_splitkv_kernelI23Flash_fwd_kernel_traitsILi192ELi64ELi64ELi4ELb0ELb0EN7cutlass6half_tE19Flash_kernel_traitsILi192ELi64ELi64ELi4ES3_EELb0ELb0ELb0ELb0ELb0ELb0ELb1ELb1EEEvNS_16Flash_fwd_paramsE,"a",@progbits
	.sectionflags	@""
	.align	4
.nv.constant0._ZN5flash24flash_fwd_splitkv_kernelI23Flash_fwd_kernel_traitsILi192ELi64ELi64ELi4ELb0ELb0EN7cutlass6half_tE19Flash_kernel_traitsILi192ELi64ELi64ELi4ES3_EELb0ELb0ELb0ELb0ELb0ELb0ELb1ELb1EEEvNS_16Flash_fwd_paramsE:
	.zero		816


//--------------------- .nv.constant0._ZN5flash24flash_fwd_splitkv_kernelI23Flash_fwd_kernel_traitsILi192ELi64ELi64ELi4ELb0ELb0EN7cutlass6half_tE19Flash_kernel_traitsILi192ELi64ELi64ELi4ES3_EELb0ELb0ELb0ELb0ELb0ELb1ELb1ELb1EEEvNS_16Flash_fwd_paramsE --------------------------
	.section	.nv.constant0._ZN5flash24flash_fwd_splitkv_kernelI23Flash_fwd_kernel_traitsILi192ELi64ELi64ELi4ELb0ELb0EN7cutlass6half_tE19Flash_kernel_traitsILi192ELi64ELi64ELi4ES3_EELb0ELb0ELb0ELb0ELb0ELb1ELb1ELb1EEEvNS_16Flash_fwd_paramsE,"a",@progbits
	.sectionflags	@""
	.align	4
.nv.constant0._ZN5flash24flash_fwd_splitkv_kernelI23Flash_fwd_kernel_traitsILi192ELi64ELi64ELi4ELb0ELb0EN7cutlass6half_tE19Flash_kernel_traitsILi192ELi64ELi64ELi4ES3_EELb0ELb0ELb0ELb0ELb0ELb1ELb1ELb1EEEvNS_16Flash_fwd_paramsE:
	.zero		816


//--------------------- .nv.constant0._ZN5flash24flash_fwd_splitkv_kernelI23Flash_fwd_kernel_traitsILi192ELi64ELi64ELi4ELb0ELb0EN7cutlass6half_tE19Flash_kernel_traitsILi192ELi64ELi64ELi4ES3_EELb0ELb1ELb0ELb0ELb0ELb0ELb0ELb0EEEvNS_16Flash_fwd_paramsE --------------------------
	.section	.nv.constant0._ZN5flash24flash_fwd_splitkv_kernelI23Flash_fwd_kernel_traitsILi192ELi64ELi64ELi4ELb0ELb0EN7cutlass6half_tE19Flash_kernel_traitsILi192ELi64ELi64ELi4ES3_EELb0ELb1ELb0ELb0ELb0ELb0ELb0ELb0EEEvNS_16Flash_fwd_paramsE,"a",@progbits
	.sectionflags	@""
	.align	4
.nv.constant0._ZN5flash24flash_fwd_splitkv_kernelI23Flash_fwd_kernel_traitsILi192ELi64ELi64ELi4ELb0ELb0EN7cutlass6half_tE19Flash_kernel_traitsILi192ELi64ELi64ELi4ES3_EELb0ELb1ELb0ELb0ELb0ELb0ELb0ELb0EEEvNS_16Flash_fwd_paramsE:
	.zero		816


//--------------------- .nv.constant0._ZN5flash24flash_fwd_splitkv_kernelI23Flash_fwd_kernel_traitsILi192ELi64ELi64ELi4ELb0ELb0EN7cutlass6half_tE19Flash_kernel_traitsILi192ELi64ELi64ELi4ES3_EELb0ELb1ELb0ELb0ELb0ELb1ELb0ELb0EEEvNS_16Flash_fwd_paramsE --------------------------
	.section	.nv.constant0._ZN5flash24flash_fwd_splitkv_kernelI23Flash_fwd_kernel_traitsILi192ELi64ELi64ELi4ELb0ELb0EN7cutlass6half_tE19Flash_kernel_traitsILi192ELi64ELi64ELi4ES3_EELb0ELb1ELb0ELb0ELb0ELb1ELb0ELb0EEEvNS_16Flash_fwd_paramsE,"a",@progbits
	.sectionflags	@""
	.align	4
.nv.constant0._ZN5flash24flash_fwd_splitkv_kernelI23Flash_fwd_kernel_traitsILi192ELi64ELi64ELi4ELb0ELb0EN7cutlass6half_tE19Flash_kernel_traitsILi192ELi64ELi64ELi4ES3_EELb0ELb1ELb0ELb0ELb0ELb1ELb0ELb0EEEvNS_16Flash_fwd_paramsE:
	.zero		816


//--------------------- .nv.constant0._ZN5flash24flash_fwd_splitkv_kernelI23Flash_fwd_kernel_traitsILi192ELi64ELi64ELi4ELb0ELb0EN7cutlass6half_tE19Flash_kernel_traitsILi192ELi64ELi64ELi4ES3_EELb0ELb1ELb0ELb0ELb0ELb0ELb0ELb1EEEvNS_16Flash_fwd_paramsE --------------------------
	.section	.nv.constant0._ZN5flash24flash_fwd_splitkv_kernelI23Flash_fwd_kernel_traitsILi192ELi64ELi64ELi4ELb0ELb0EN7cutlass6half_tE19Flash_kernel_traitsILi192ELi64ELi64ELi4ES3_EELb0ELb1ELb0ELb0ELb0ELb0ELb0ELb1EEEvNS_16Flash_fwd_paramsE,"a",@progbits
	.sectionflags	@""
	.align	4
.nv.constant0._ZN5flash24flash_fwd_splitkv_kernelI23Flash_fwd_kernel_traitsILi192ELi64ELi64ELi4ELb0ELb0EN7cutlass6half_tE19Flash_kernel_traitsILi192ELi64ELi64ELi4ES3_EELb0ELb1ELb0ELb0ELb0ELb0ELb0ELb1EEEvNS_16Flash_fwd_paramsE:
	.zero		816


//--------------------- .nv.constant0._ZN5flash24flash_fwd_splitkv_kernelI23Flash_fwd_kernel_traitsILi192ELi64ELi64ELi4ELb0ELb0EN7cutlass6half_tE19Flash_kernel_traitsILi192ELi64ELi64ELi4ES3_EELb0ELb1ELb0ELb0ELb0ELb1ELb0ELb1EEEvNS_16Flash_fwd_paramsE --------------------------
	.section	.nv.constant0._ZN5flash24flash_fwd_splitkv_kernelI23Flash_fwd_kernel_traitsILi192ELi64ELi64ELi4ELb0ELb0EN7cutlass6half_tE19Flash_kernel_traitsILi192ELi64ELi64ELi4ES3_EELb0ELb1ELb0ELb0ELb0ELb1ELb0ELb1EEEvNS_16Flash_fwd_paramsE,"a",@progbits
	.sectionflags	@""
	.align	4
.nv.constant0._ZN5flash24flash_fwd_splitkv_kernelI23Flash_fwd_kernel_traitsILi192ELi64ELi64ELi4ELb0ELb0EN7cutlass6half_tE19Flash_kernel_traitsILi192ELi64ELi64ELi4ES3_EELb0ELb1ELb0ELb0ELb0ELb1ELb0ELb1EEEvNS_16Flash_fwd_paramsE:
	.zero		816


//--------------------- .nv.constant0._ZN5flash24flash_fwd_splitkv_kernelI23Flash_fwd_kernel_traitsILi192ELi64ELi64ELi4ELb0ELb0EN7cutlass6half_tE19Flash_kernel_traitsILi192ELi64ELi64ELi4ES3_EELb0ELb1ELb0ELb0ELb0ELb0ELb1ELb0EEEvNS_16Flash_fwd_paramsE --------------------------
	.section	.nv.constant0._ZN5flash24flash_fwd_splitkv_kernelI23Flash_fwd_kernel_traitsILi192ELi64ELi64ELi4ELb0ELb0EN7cutlass6half_tE19Flash_kernel_traitsILi192ELi64ELi64ELi4ES3_EELb0ELb1ELb0ELb0ELb0ELb0ELb1ELb0EEEvNS_16Flash_fwd_paramsE,"a",@progbits
	.sectionflags	@""
	.align	4
.nv.constant0._ZN5flash24flash_fwd_splitkv_kernelI23Flash_fwd_kernel_traitsILi192ELi64ELi64ELi4ELb0ELb0EN7cutlass6half_tE19Flash_kernel_traitsILi192ELi64ELi64ELi4ES3_EELb0ELb1ELb0ELb0ELb0ELb0ELb1ELb0EEEvNS_16Flash_fwd_paramsE:
	.zero		816


//--------------------- .nv.constant0._ZN5flash24flash_fwd_splitkv_kernelI23Flash_fwd_kernel_traitsILi192ELi64ELi64ELi4ELb0ELb0EN7cutlass6half_tE19Flash_kernel_traitsILi192ELi64ELi64ELi4ES3_EELb0ELb1ELb0ELb0ELb0ELb1ELb1ELb0EEEvNS_16Flash_fwd_paramsE --------------------------
	.section	.nv.constant0._ZN5flash24flash_fwd_splitkv_kernelI23Flash_fwd_kernel_traitsILi192ELi64ELi64ELi4ELb0ELb0EN7cutlass6half_tE19Flash_kernel_traitsILi192ELi64ELi64ELi4ES3_EELb0ELb1ELb0ELb0ELb0ELb1ELb1ELb0EEEvNS_16Flash_fwd_paramsE,"a",@progbits
	.sectionflags	@""
	.align	4
.nv.constant0._ZN5flash24flash_fwd_splitkv_kernelI23Flash_fwd_kernel_traitsILi192ELi64ELi64ELi4ELb0ELb0EN7cutlass6half_tE19Flash_kernel_traitsILi192ELi64ELi64ELi4ES3_EELb0ELb1ELb0ELb0ELb0ELb1ELb1ELb0EEEvNS_16Flash_fwd_paramsE:
	.zero		816


//--------------------- .nv.constant0._ZN5flash24flash_fwd_splitkv_kernelI23Flash_fwd_kernel_traitsILi192ELi64ELi64ELi4ELb0ELb0EN7cutlass6half_tE19Flash_kernel_traitsILi192ELi64ELi64ELi4ES3_EELb0ELb1ELb0ELb0ELb0ELb0ELb1ELb1EEEvNS_16Flash_fwd_paramsE --------------------------
	.section	.nv.constant0._ZN5flash24flash_fwd_splitkv_kernelI23Flash_fwd_kernel_traitsILi192ELi64ELi64ELi4ELb0ELb0EN7cutlass6half_tE19Flash_kernel_traitsILi192ELi64ELi64ELi4ES3_EELb0ELb1ELb0ELb0ELb0ELb0ELb1ELb1EEEvNS_16Flash_fwd_paramsE,"a",@progbits
	.sectionflags	@""
	.align	4
.nv.constant0._ZN5flash24flash_fwd_splitkv_kernelI23Flash_fwd_kernel_traitsILi192ELi64ELi64ELi4ELb0ELb0EN7cutlass6half_tE19Flash_kernel_traitsILi192ELi64ELi64ELi4ES3_EELb0ELb1ELb0ELb0ELb0ELb0ELb1ELb1EEEvNS_16Flash_fwd_paramsE:
	.zero		816


//--------------------- .nv.constant0._ZN5flash24flash_fwd_splitkv_kernelI23Flash_fwd_kernel_traitsILi192ELi64ELi64ELi4ELb0ELb0EN7cutlass6half_tE19Flash_kernel_traitsILi192ELi64ELi64ELi4ES3_EELb0ELb1ELb0ELb0ELb0ELb1ELb1ELb1EEEvNS_16Flash_fwd_paramsE --------------------------
	.section	.nv.constant0._ZN5flash24flash_fwd_splitkv_kernelI23Flash_fwd_kernel_traitsILi192ELi64ELi64ELi4ELb0ELb0EN7cutlass6half_tE19Flash_kernel_traitsILi192ELi64ELi64ELi4ES3_EELb0ELb1ELb0ELb0ELb0ELb1ELb1ELb1EEEvNS_16Flash_fwd_paramsE,"a",@progbits
	.sectionflags	@""
	.align	4
.nv.constant0._ZN5flash24flash_fwd_splitkv_kernelI23Flash_fwd_kernel_traitsILi192ELi64ELi64ELi4ELb0ELb0EN7cutlass6half_tE19Flash_kernel_traitsILi192ELi64ELi64ELi4ES3_EELb0ELb1ELb0ELb0ELb0ELb1ELb1ELb1EEEvNS_16Flash_fwd_paramsE:
	.zero		816


//--------------------- .nv.constant0._ZN5flash24flash_fwd_splitkv_kernelI23Flash_fwd_kernel_traitsILi192ELi64ELi64ELi4ELb0ELb0EN7cutlass6half_tE19Flash_kernel_traitsILi192ELi64ELi64ELi4ES3_EELb0ELb0ELb0ELb0ELb1ELb0ELb0ELb0EEEvNS_16Flash_fwd_paramsE --------------------------
	.section	.nv.constant0._ZN5flash24flash_fwd_splitkv_kernelI23Flash_fwd_kernel_traitsILi192ELi64ELi64ELi4ELb0ELb0EN7cutlass6half_tE19Flash_kernel_traitsILi192ELi64ELi64ELi4ES3_EELb0ELb0ELb0ELb0ELb1ELb0ELb0ELb0EEEvNS_16Flash_fwd_paramsE,"a",@progbits
	.sectionflags	@""
	.align	4
.nv.constant0._ZN5flash24flash_fwd_splitkv_kernelI23Flash_fwd_kernel_traitsILi192ELi64ELi64ELi4ELb0ELb0EN7cutlass6half_tE19Flash_kernel_traitsILi192ELi64ELi64ELi4ES3_EELb0ELb0ELb0ELb0ELb1ELb0ELb0ELb0EEEvNS_16Flash_fwd_paramsE:
	.zero		816


//--------------------- .nv.constant0._ZN5flash24flash_fwd_splitkv_kernelI23Flash_fwd_kernel_traitsILi192ELi64ELi64ELi4ELb0ELb0EN7cutlass6half_tE19Flash_kernel_traitsILi192ELi64ELi64ELi4ES3_EELb0ELb0ELb0ELb0ELb1ELb1ELb0ELb0EEEvNS_16Flash_fwd_paramsE --------------------------
	.section	.nv.constant0._ZN5flash24flash_fwd_splitkv_kernelI23Flash_fwd_kernel_traitsILi192ELi64ELi64ELi4ELb0ELb0EN7cutlass6half_tE19Flash_kernel_traitsILi192ELi64ELi64ELi4ES3_EELb0ELb0ELb0ELb0ELb1ELb1ELb0ELb0EEEvNS_16Flash_fwd_paramsE,"a",@progbits
	.sectionflags	@""
	.align	4
.nv.constant0._ZN5flash24flash_fwd_splitkv_kernelI23Flash_fwd_kernel_traitsILi192ELi64ELi64ELi4ELb0ELb0EN7cutlass6half_tE19Flash_kernel_traitsILi192ELi64ELi64ELi4ES3_EELb0ELb0ELb0ELb0ELb1ELb1ELb0ELb0EEEvNS_16Flash_fwd_paramsE:
	.zero		816


//--------------------- .nv.constant0._ZN5flash24flash_fwd_splitkv_kernelI23Flash_fwd_kernel_traitsILi192ELi64ELi64ELi4ELb0ELb0EN7cutlass6half_tE19Flash_kernel_traitsILi192ELi64ELi64ELi4ES3_EELb0ELb0ELb1ELb0ELb0ELb0ELb0ELb0EEEvNS_16Flash_fwd_paramsE --------------------------
	.section	.nv.constant0._ZN5flash24flash_fwd_splitkv_kernelI23Flash_fwd_kernel_traitsILi192ELi64ELi64ELi4ELb0ELb0EN7cutlass6half_tE19Flash_kernel_traitsILi192ELi64ELi64ELi4ES3_EELb0ELb0ELb1ELb0ELb0ELb0ELb0ELb0EEEvNS_16Flash_fwd_paramsE,"a",@progbits
	.sectionflags	@""
	.align	4
.nv.constant0._ZN5flash24flash_fwd_splitkv_kernelI23Flash_fwd_kernel_traitsILi192ELi64ELi64ELi4ELb0ELb0EN7cutlass6half_tE19Flash_kernel_traitsILi192ELi64ELi64ELi4ES3_EELb0ELb0ELb1ELb0ELb0ELb0ELb0ELb0EEEvNS_16Flash_fwd_paramsE:
	.zero		816


//--------------------- .nv.constant0._ZN5flash24flash_fwd_splitkv_kernelI23Flash_fwd_kernel_traitsILi192ELi64ELi64ELi4ELb0ELb0EN7cutlass6half_tE19Flash_kernel_traitsILi192ELi64ELi64ELi4ES3_EELb0ELb0ELb1ELb0ELb0ELb1ELb0ELb0EEEvNS_16Flash_fwd_paramsE --------------------------
	.section	.nv.constant0._ZN5flash24flash_fwd_splitkv_kernelI23Flash_fwd_kernel_traitsILi192ELi64ELi64ELi4ELb0ELb0EN7cutlass6half_tE19Flash_kernel_traitsILi192ELi64ELi64ELi4ES3_EELb0ELb0ELb1ELb0ELb0ELb1ELb0ELb0EEEvNS_16Flash_fwd_paramsE,"a",@progbits
	.sectionflags	@""
	.align	4
.nv.constant0._ZN5flash24flash_fwd_splitkv_kernelI23Flash_fwd_kernel_traitsILi192ELi64ELi64ELi4ELb0ELb0EN7cutlass6half_tE19Flash_kernel_traitsILi192ELi64ELi64ELi4ES3_EELb0ELb0ELb1ELb0ELb0ELb1ELb0ELb0EEEvNS_16Flash_fwd_paramsE:
	.zero		816


//--------------------- .nv.constant0._ZN5flash24flash_fwd_splitkv_kernelI23Flash_fwd_kernel_traitsILi192ELi64ELi64ELi4ELb0ELb0EN7cutlass6half_tE19Flash_kernel_traitsILi192ELi64ELi64ELi4ES3_EELb0ELb0ELb0ELb0ELb1ELb0ELb0ELb1EEEvNS_16Flash_fwd_paramsE --------------------------
	.section	.nv.constant0._ZN5flash24flash_fwd_splitkv_kernelI23Flash_fwd_kernel_traitsILi192ELi64ELi64ELi4ELb0ELb0EN7cutlass6half_tE19Flash_kernel_traitsILi192ELi64ELi64ELi4ES3_EELb0ELb0ELb0ELb0ELb1ELb0ELb0ELb1EEEvNS_16Flash_fwd_paramsE,"a",@progbits
	.sectionflags	@""
	.align	4
.nv.constant0._ZN5flash24flash_fwd_splitkv_kernelI23Flash_fwd_kernel_traitsILi192ELi64ELi64ELi4ELb0ELb0EN7cutlass6half_tE19Flash_kernel_traitsILi192ELi64ELi64ELi4ES3_EELb0ELb0ELb0ELb0ELb1ELb0ELb0ELb1EEEvNS_16Flash_fwd_paramsE:
	.zero		816


//--------------------- .nv.constant0._ZN5flash24flash_fwd_splitkv_kernelI23Flash_fwd_kernel_traitsILi192ELi64ELi64ELi4ELb0ELb0EN7cutlass6half_tE19Flash_kernel_traitsILi192ELi64ELi64ELi4ES3_EELb0ELb0ELb0ELb0ELb1ELb1ELb0ELb1EEEvNS_16Flash_fwd_paramsE --------------------------
	.section	.nv.constant0._ZN5flash24flash_fwd_splitkv_kernelI23Flash_fwd_kernel_traitsILi192ELi64ELi64ELi4ELb0ELb0EN7cutlass6half_tE19Flash_kernel_traitsILi192ELi64ELi64ELi4ES3_EELb0ELb0ELb0ELb0ELb1ELb1ELb0ELb1EEEvNS_16Flash_fwd_paramsE,"a",@progbits
	.sectionflags	@""
	.align	4
.nv.constant0._ZN5flash24flash_fwd_splitkv_kernelI23Flash_fwd_kernel_traitsILi192ELi64ELi64ELi4ELb0ELb0EN7cutlass6half_tE19Flash_kernel_traitsILi192ELi64ELi64ELi4ES3_EELb0ELb0ELb0ELb0ELb1ELb1ELb0ELb1EEEvNS_16Flash_fwd_paramsE:
	.zero		816


//--------------------- .nv.constant0._ZN5flash24flash_fwd_splitkv_kernelI23Flash_fwd_kernel_traitsILi192ELi64ELi64ELi4ELb0ELb0EN7cutlass6half_tE19Flash_kernel_traitsILi192ELi64ELi64ELi4ES3_EELb0ELb0ELb1ELb0ELb0ELb0ELb0ELb1EEEvNS_16Flash_fwd_paramsE --------------------------
	.section	.nv.constant0._ZN5flash24flash_fwd_splitkv_kernelI23Flash_fwd_kernel_traitsILi192ELi64ELi64ELi4ELb0ELb0EN7cutlass6half_tE19Flash_kernel_traitsILi192ELi64ELi64ELi4ES3_EELb0ELb0ELb1ELb0ELb0ELb0ELb0ELb1EEEvNS_16Flash_fwd_paramsE,"a",@progbits
	.sectionflags	@""
	.align	4
.nv.constant0._ZN5flash24flash_fwd_splitkv_kernelI23Flash_fwd_kernel_traitsILi192ELi64ELi64ELi4ELb0ELb0EN7cutlass6half_tE19Flash_kernel_traitsILi192ELi64ELi64ELi4ES3_EELb0ELb0ELb1ELb0ELb0ELb0ELb0ELb1EEEvNS_16Flash_fwd_paramsE:
	.zero		816


//--------------------- .nv.constant0._ZN5flash24flash_fwd_splitkv_kernelI23Flash_fwd_kernel_traitsILi192ELi64ELi64ELi4ELb0ELb0EN7cutlass6half_tE19Flash_kernel_traitsILi192ELi64ELi64ELi4ES3_EELb0ELb0ELb1ELb0ELb0ELb1ELb0ELb1EEEvNS_16Flash_fwd_paramsE --------------------------
	.section	.nv.constant0._ZN5flash24flash_fwd_splitkv_kernelI23Flash_fwd_kernel_traitsILi192ELi64ELi64ELi4ELb0ELb0EN7cutlass6half_tE19Flash_kernel_traitsILi192ELi64ELi64ELi4ES3_EELb0ELb0ELb1ELb0ELb0ELb1ELb0ELb1EEEvNS_16Flash_fwd_paramsE,"a",@progbits
	.sectionflags	@""
	.align	4
.nv.constant0._ZN5flash24flash_fwd_splitkv_kernelI23Flash_fwd_kernel_traitsILi192ELi64ELi64ELi4ELb0ELb0EN7cutlass6half_tE19Flash_kernel_traitsILi192ELi64ELi64ELi4ES3_EELb0ELb0ELb1ELb0ELb0ELb1ELb0ELb1EEEvNS_16Flash_fwd_paramsE:
	.zero		816


//--------------------- .nv.constant0._ZN5flash24flash_fwd_splitkv_kernelI23Flash_fwd_kernel_traitsILi192ELi64ELi64ELi4ELb0ELb0EN7cutlass6half_tE19Flash_kernel_traitsILi192ELi64ELi64ELi4ES3_EELb0ELb0ELb0ELb0ELb1ELb0ELb1ELb0EEEvNS_16Flash_fwd_paramsE --------------------------
	.section	.nv.constant0._ZN5flash24flash_fwd_splitkv_kernelI23Flash_fwd_kernel_traitsILi192ELi64ELi64ELi4ELb0ELb0EN7cutlass6half_tE19Flash_kernel_traitsILi192ELi64ELi64ELi4ES3_EELb0ELb0ELb0ELb0ELb1ELb0ELb1ELb0EEEvNS_16Flash_fwd_paramsE,"a",@progbits
	.sectionflags	@""
	.align	4
.nv.constant0._ZN5flash24flash_fwd_splitkv_kernelI23Flash_fwd_kernel_traitsILi192ELi64ELi64ELi4ELb0ELb0EN7cutlass6half_tE19Flash_kernel_traitsILi192ELi64ELi64ELi4ES3_EELb0ELb0ELb0ELb0ELb1ELb0ELb1ELb0EEEvNS_16Flash_fwd_paramsE:
	.zero		816


//--------------------- .nv.constant0._ZN5flash24flash_fwd_splitkv_kernelI23Flash_fwd_kernel_traitsILi192ELi64ELi64ELi4ELb0ELb0EN7cutlass6half_tE19Flash_kernel_traitsILi192ELi64ELi64ELi4ES3_EELb0ELb0ELb0ELb0ELb1ELb1ELb1ELb0EEEvNS_16Flash_fwd_paramsE --------------------------
	.section	.nv.constant0._ZN5flash24flash_fwd_splitkv_kernelI23Flash_fwd_kernel_traitsILi192ELi64ELi64ELi4ELb0ELb0EN7cutlass6half_tE19Flash_kernel_traitsILi192ELi64ELi64ELi4ES3_EELb0ELb0ELb0ELb0ELb1ELb1ELb1ELb0EEEvNS_16Flash_fwd_paramsE,"a",@progbits
	.sectionflags	@""
	.align	4
.nv.constant0._ZN5flash24flash_fwd_splitkv_kernelI23Flash_fwd_kernel_traitsILi192ELi64ELi64ELi4ELb0ELb0EN7cutlass6half_tE19Flash_kernel_traitsILi192ELi64ELi64ELi4ES3_EELb0ELb0ELb0ELb0ELb1ELb1ELb1ELb0EEEvNS_16Flash_fwd_paramsE:
	.zero		816


//--------------------- .nv.constant0._ZN5flash24flash_fwd_splitkv_kernelI23Flash_fwd_kernel_traitsILi192ELi64ELi64ELi4ELb0ELb0EN7cutlass6half_tE19Flash_kernel_traitsILi192ELi64ELi64ELi4ES3_EELb0ELb0ELb1ELb0ELb0ELb0ELb1ELb0EEEvNS_16Flash_fwd_paramsE --------------------------
	.section	.nv.constant0._ZN5flash24flash_fwd_splitkv_kernelI23Flash_fwd_kernel_traitsILi192ELi64ELi64ELi4ELb0ELb0EN7cutlass6half_tE19Flash_kernel_traitsILi192ELi64ELi64ELi4ES3_EELb0ELb0ELb1ELb0ELb0ELb0ELb1ELb0EEEvNS_16Flash_fwd_paramsE,"a",@progbits
	.sectionflags	@""
	.align	4
.nv.constant0._ZN5flash24flash_fwd_splitkv_kernelI23Flash_fwd_kernel_traitsILi192ELi64ELi64ELi4ELb0ELb0EN7cutlass6half_tE19Flash_kernel_traitsILi192ELi64ELi64ELi4ES3_EELb0ELb0ELb1ELb0ELb0ELb0ELb1ELb0EEEvNS_16Flash_fwd_paramsE:
	.zero		816


//--------------------- .nv.constant0._ZN5flash24flash_fwd_splitkv_kernelI23Flash_fwd_kernel_traitsILi192ELi64ELi64ELi4ELb0ELb0EN7cutlass6half_tE19Flash_kernel_traitsILi192ELi64ELi64ELi4ES3_EELb0ELb0ELb1ELb0ELb0ELb1ELb1ELb0EEEvNS_16Flash_fwd_paramsE --------------------------
	.section	.nv.constant0._ZN5flash24flash_fwd_splitkv_kernelI23Flash_fwd_kernel_traitsILi192ELi64ELi64ELi4ELb0ELb0EN7cutlass6half_tE19Flash_kernel_traitsILi192ELi64ELi64ELi4ES3_EELb0ELb0ELb1ELb0ELb0ELb1ELb1ELb0EEEvNS_16Flash_fwd_paramsE,"a",@progbits
	.sectionflags	@""
	.align	4
.nv.constant0._ZN5flash24flash_fwd_splitkv_kernelI23Flash_fwd_kernel_traitsILi192ELi64ELi64ELi4ELb0ELb0EN7cutlass6half_tE19Flash_kernel_traitsILi192ELi64ELi64ELi4ES3_EELb0ELb0ELb1ELb0ELb0ELb1ELb1ELb0EEEvNS_16Flash_fwd_paramsE:
	.zero		816


//--------------------- .nv.constant0._ZN5flash24flash_fwd_splitkv_kernelI23Flash_fwd_kernel_traitsILi192ELi64ELi64ELi4ELb0ELb0EN7cutlass6half_tE19Flash_kernel_traitsILi192ELi64ELi64ELi4ES3_EELb0ELb0ELb0ELb0ELb1ELb0ELb1ELb1EEEvNS_16Flash_fwd_paramsE --------------------------
	.section	.nv.constant0._ZN5flash24flash_fwd_splitkv_kernelI23Flash_fwd_kernel_traitsILi192ELi64ELi64ELi4ELb0ELb0EN7cutlass6half_tE19Flash_kernel_traitsILi192ELi64ELi64ELi4ES3_EELb0ELb0ELb0ELb0ELb1ELb0ELb1ELb1EEEvNS_16Flash_fwd_paramsE,"a",@progbits
	.sectionflags	@""
	.align	4
.nv.constant0._ZN5flash24flash_fwd_splitkv_kernelI23Flash_fwd_kernel_traitsILi192ELi64ELi64ELi4ELb0ELb0EN7cutlass6half_tE19Flash_kernel_traitsILi192ELi64ELi64ELi4ES3_EELb0ELb0ELb0ELb0ELb1ELb0ELb1ELb1EEEvNS_16Flash_fwd_paramsE:
	.zero		816


//--------------------- .nv.constant0._ZN5flash24flash_fwd_splitkv_kernelI23Flash_fwd_kernel_traitsILi192ELi64ELi64ELi4ELb0ELb0EN7cutlass6half_tE19Flash_kernel_traitsILi192ELi64ELi64ELi4ES3_EELb0ELb0ELb0ELb0ELb1ELb1ELb1ELb1EEEvNS_16Flash_fwd_paramsE --------------------------
	.section	.nv.constant0._ZN5flash24flash_fwd_splitkv_kernelI23Flash_fwd_kernel_traitsILi192ELi64ELi64ELi4ELb0ELb0EN7cutlass6half_tE19Flash_kernel_traitsILi192ELi64ELi64ELi4ES3_EELb0ELb0ELb0ELb0ELb1ELb1ELb1ELb1EEEvNS_16Flash_fwd_paramsE,"a",@progbits
	.sectionflags	@""
	.align	4
.nv.constant0._ZN5flash24flash_fwd_splitkv_kernelI23Flash_fwd_kernel_traitsILi192ELi64ELi64ELi4ELb0ELb0EN7cutlass6half_tE19Flash_kernel_traitsILi192ELi64ELi64ELi4ES3_EELb0ELb0ELb0ELb0ELb1ELb1ELb1ELb1EEEvNS_16Flash_fwd_paramsE:
	.zero		816


//--------------------- .nv.constant0._ZN5flash24flash_fwd_splitkv_kernelI23Flash_fwd_kernel_traitsILi192ELi64ELi64ELi4ELb0ELb0EN7cutlass6half_tE19Flash_kernel_traitsILi192ELi64ELi64ELi4ES3_EELb0ELb0ELb1ELb0ELb0ELb0ELb1ELb1EEEvNS_16Flash_fwd_paramsE --------------------------
	.section	.nv.constant0._ZN5flash24flash_fwd_splitkv_kernelI23Flash_fwd_kernel_traitsILi192ELi64ELi64ELi4ELb0ELb0EN7cutlass6half_tE19Flash_kernel_traitsILi192ELi64ELi64ELi4ES3_EELb0ELb0ELb1ELb0ELb0ELb0ELb1ELb1EEEvNS_16Flash_fwd_paramsE,"a",@progbits
	.sectionflags	@""
	.align	4
.nv.constant0._ZN5flash24flash_fwd_splitkv_kernelI23Flash_fwd_kernel_traitsILi192ELi64ELi64ELi4ELb0ELb0EN7cutlass6half_tE19Flash_kernel_traitsILi192ELi64ELi64ELi4ES3_EELb0ELb0ELb1ELb0ELb0ELb0ELb1ELb1EEEvNS_16Flash_fwd_paramsE:
	.zero		816


//--------------------- .nv.constant0._ZN5flash24flash_fwd_splitkv_kernelI23Flash_fwd_kernel_traitsILi192ELi64ELi64ELi4ELb0ELb0EN7cutlass6half_tE19Flash_kernel_traitsILi192ELi64ELi64ELi4ES3_EELb0ELb0ELb1ELb0ELb0ELb1ELb1ELb1EEEvNS_16Flash_fwd_paramsE --------------------------
	.section	.nv.constant0._ZN5flash24flash_fwd_splitkv_kernelI23Flash_fwd_kernel_traitsILi192ELi64ELi64ELi4ELb0ELb0EN7cutlass6half_tE19Flash_kernel_traitsILi192ELi64ELi64ELi4ES3_EELb0ELb0ELb1ELb0ELb0ELb1ELb1ELb1EEEvNS_16Flash_fwd_paramsE,"a",@progbits
	.sectionflags	@""
	.align	4
.nv.constant0._ZN5flash24flash_fwd_splitkv_kernelI23Flash_fwd_kernel_traitsILi192ELi64ELi64ELi4ELb0ELb0EN7cutlass6half_tE19Flash_kernel_traitsILi192ELi64ELi64ELi4ES3_EELb0ELb0ELb1ELb0ELb0ELb1ELb1ELb1EEEvNS_16Flash_fwd_paramsE:
	.zero		816


//--------------------- .nv.constant0._ZN5flash24flash_fwd_splitkv_kernelI23Flash_fwd_kernel_traitsILi192ELi64ELi64ELi4ELb0ELb0EN7cutlass6half_tE19Flash_kernel_traitsILi192ELi64ELi64ELi4ES3_EELb0ELb1ELb0ELb0ELb1ELb0ELb0ELb0EEEvNS_16Flash_fwd_paramsE --------------------------
	.section	.nv.constant0._ZN5flash24flash_fwd_splitkv_kernelI23Flash_fwd_kernel_traitsILi192ELi64ELi64ELi4ELb0ELb0EN7cutlass6half_tE19Flash_kernel_traitsILi192ELi64ELi64ELi4ES3_EELb0ELb1ELb0ELb0ELb1ELb0ELb0ELb0EEEvNS_16Flash_fwd_paramsE,"a",@progbits
	.sectionflags	@""
	.align	4
.nv.constant0._ZN5flash24flash_fwd_splitkv_kernelI23Flash_fwd_kernel_traitsILi192ELi64ELi64ELi4ELb0ELb0EN7cutlass6half_tE19Flash_kernel_traitsILi192ELi64ELi64ELi4ES3_EELb0ELb1ELb0ELb0ELb1ELb0ELb0ELb0EEEvNS_16Flash_fwd_paramsE:
	.zero		816


//--------------------- .nv.constant0._ZN5flash24flash_fwd_splitkv_kernelI23Flash_fwd_kernel_traitsILi192ELi64ELi64ELi4ELb0ELb0EN7cutlass6half_tE19Flash_kernel_traitsILi192ELi64ELi64ELi4ES3_EELb0ELb1ELb0ELb0ELb1ELb1ELb0ELb0EEEvNS_16Flash_fwd_paramsE --------------------------
	.section	.nv.constant0._ZN5flash24flash_fwd_splitkv_kernelI23Flash_fwd_kernel_traitsILi192ELi64ELi64ELi4ELb0ELb0EN7cutlass6half_tE19Flash_kernel_traitsILi192ELi64ELi64ELi4ES3_EELb0ELb1ELb0ELb0ELb1ELb1ELb0ELb0EEEvNS_16Flash_fwd_paramsE,"a",@progbits
	.sectionflags	@""
	.align	4
.nv.constant0._ZN5flash24flash_fwd_splitkv_kernelI23Flash_fwd_kernel_traitsILi192ELi64ELi64ELi4ELb0ELb0EN7cutlass6half_tE19Flash_kernel_traitsILi192ELi64ELi64ELi4ES3_EELb0ELb1ELb0ELb0ELb1ELb1ELb0ELb0EEEvNS_16Flash_fwd_paramsE:
	.zero		816


//--------------------- .nv.constant0._ZN5flash24flash_fwd_splitkv_kernelI23Flash_fwd_kernel_traitsILi192ELi64ELi64ELi4ELb0ELb0EN7cutlass6half_tE19Flash_kernel_traitsILi192ELi64ELi64ELi4ES3_EELb0ELb1ELb1ELb0ELb0ELb0ELb0ELb0EEEvNS_16Flash_fwd_paramsE --------------------------
	.section	.nv.constant0._ZN5flash24flash_fwd_splitkv_kernelI23Flash_fwd_kernel_traitsILi192ELi64ELi64ELi4ELb0ELb0EN7cutlass6half_tE19Flash_kernel_traitsILi192ELi64ELi64ELi4ES3_EELb0ELb1ELb1ELb0ELb0ELb0ELb0ELb0EEEvNS_16Flash_fwd_paramsE,"a",@progbits
	.sectionflags	@""
	.align	4
.nv.constant0._ZN5flash24flash_fwd_splitkv_kernelI23Flash_fwd_kernel_traitsILi192ELi64ELi64ELi4ELb0ELb0EN7cutlass6half_tE19Flash_kernel_traitsILi192ELi64ELi64ELi4ES3_EELb0ELb1ELb1ELb0ELb0ELb0ELb0ELb0EEEvNS_16Flash_fwd_paramsE:
	.zero		816


//--------------------- .nv.constant0._ZN5flash24flash_fwd_splitkv_kernelI23Flash_fwd_kernel_traitsILi192ELi64ELi64ELi4ELb0ELb0EN7cutlass6half_tE19Flash_kernel_traitsILi192ELi64ELi64ELi4ES3_EELb0ELb1ELb1ELb0ELb0ELb1ELb0ELb0EEEvNS_16Flash_fwd_paramsE --------------------------
	.section	.nv.constant0._ZN5flash24flash_fwd_splitkv_kernelI23Flash_fwd_kernel_traitsILi192ELi64ELi64ELi4ELb0ELb0EN7cutlass6half_tE19Flash_kernel_traitsILi192ELi64ELi64ELi4ES3_EELb0ELb1ELb1ELb0ELb0ELb1ELb0ELb0EEEvNS_16Flash_fwd_paramsE,"a",@progbits
	.sectionflags	@""
	.align	4
.nv.constant0._ZN5flash24flash_fwd_splitkv_kernelI23Flash_fwd_kernel_traitsILi192ELi64ELi64ELi4ELb0ELb0EN7cutlass6half_tE19Flash_kernel_traitsILi192ELi64ELi64ELi4ES3_EELb0ELb1ELb1ELb0ELb0ELb1ELb0ELb0EEEvNS_16Flash_fwd_paramsE:
	.zero		816


//--------------------- .nv.constant0._ZN5flash24flash_fwd_splitkv_kernelI23Flash_fwd_kernel_traitsILi192ELi64ELi64ELi4ELb0ELb0EN7cutlass6half_tE19Flash_kernel_traitsILi192ELi64ELi64ELi4ES3_EELb0ELb1ELb0ELb0ELb1ELb0ELb0ELb1EEEvNS_16Flash_fwd_paramsE --------------------------
	.section	.nv.constant0._ZN5flash24flash_fwd_splitkv_kernelI23Flash_fwd_kernel_traitsILi192ELi64ELi64ELi4ELb0ELb0EN7cutlass6half_tE19Flash_kernel_traitsILi192ELi64ELi64ELi4ES3_EELb0ELb1ELb0ELb0ELb1ELb0ELb0ELb1EEEvNS_16Flash_fwd_paramsE,"a",@progbits
	.sectionflags	@""
	.align	4
.nv.constant0._ZN5flash24flash_fwd_splitkv_kernelI23Flash_fwd_kernel_traitsILi192ELi64ELi64ELi4ELb0ELb0EN7cutlass6half_tE19Flash_kernel_traitsILi192ELi64ELi64ELi4ES3_EELb0ELb1ELb0ELb0ELb1ELb0ELb0ELb1EEEvNS_16Flash_fwd_paramsE:
	.zero		816


//--------------------- .nv.constant0._ZN5flash24flash_fwd_splitkv_kernelI23Flash_fwd_kernel_traitsILi192ELi64ELi64ELi4ELb0ELb0EN7cutlass6half_tE19Flash_kernel_traitsILi192ELi64ELi64ELi4ES3_EELb0ELb1ELb0ELb0ELb1ELb1ELb0ELb1EEEvNS_16Flash_fwd_paramsE --------------------------
	.section	.nv.constant0._ZN5flash24flash_fwd_splitkv_kernelI23Flash_fwd_kernel_traitsILi192ELi64ELi64ELi4ELb0ELb0EN7cutlass6half_tE19Flash_kernel_traitsILi192ELi64ELi64ELi4ES3_EELb0ELb1ELb0ELb0ELb1ELb1ELb0ELb1EEEvNS_16Flash_fwd_paramsE,"a",@progbits
	.sectionflags	@""
	.align	4
.nv.constant0._ZN5flash24flash_fwd_splitkv_kernelI23Flash_fwd_kernel_traitsILi192ELi64ELi64ELi4ELb0ELb0EN7cutlass6half_tE19Flash_kernel_traitsILi192ELi64ELi64ELi4ES3_EELb0ELb1ELb0ELb0ELb1ELb1ELb0ELb1EEEvNS_16Flash_fwd_paramsE:
	.zero		816


//--------------------- .nv.constant0._ZN5flash24flash_fwd_splitkv_kernelI23Flash_fwd_kernel_traitsILi192ELi64ELi64ELi4ELb0ELb0EN7cutlass6half_tE19Flash_kernel_traitsILi192ELi64ELi64ELi4ES3_EELb0ELb1ELb1ELb0ELb0ELb0ELb0ELb1EEEvNS_16Flash_fwd_paramsE --------------------------
	.section	.nv.constant0._ZN5flash24flash_fwd_splitkv_kernelI23Flash_fwd_kernel_traitsILi192ELi64ELi64ELi4ELb0ELb0EN7cutlass6half_tE19Flash_kernel_traitsILi192ELi64ELi64ELi4ES3_EELb0ELb1ELb1ELb0ELb0ELb0ELb0ELb1EEEvNS_16Flash_fwd_paramsE,"a",@progbits
	.sectionflags	@""
	.align	4
.nv.constant0._ZN5flash24flash_fwd_splitkv_kernelI23Flash_fwd_kernel_traitsILi192ELi64ELi64ELi4ELb0ELb0EN7cutlass6half_tE19Flash_kernel_traitsILi192ELi64ELi64ELi4ES3_EELb0ELb1ELb1ELb0ELb0ELb0ELb0ELb1EEEvNS_16Flash_fwd_paramsE:
	.zero		816


//--------------------- .nv.constant0._ZN5flash24flash_fwd_splitkv_kernelI23Flash_fwd_kernel_traitsILi192ELi64ELi64ELi4ELb0ELb0EN7cutlass6half_tE19Flash_kernel_traitsILi192ELi64ELi64ELi4ES3_EELb0ELb1ELb1ELb0ELb0ELb1ELb0ELb1EEEvNS_16Flash_fwd_paramsE --------------------------
	.section	.nv.constant0._ZN5flash24flash_fwd_splitkv_kernelI23Flash_fwd_kernel_traitsILi192ELi64ELi64ELi4ELb0ELb0EN7cutlass6half_tE19Flash_kernel_traitsILi192ELi64ELi64ELi4ES3_EELb0ELb1ELb1ELb0ELb0ELb1ELb0ELb1EEEvNS_16Flash_fwd_paramsE,"a",@progbits
	.sectionflags	@""
	.align	4
.nv.constant0._ZN5flash24flash_fwd_splitkv_kernelI23Flash_fwd_kernel_traitsILi192ELi64ELi64ELi4ELb0ELb0EN7cutlass6half_tE19Flash_kernel_traitsILi192ELi64ELi64ELi4ES3_EELb0ELb1ELb1ELb0ELb0ELb1ELb0ELb1EEEvNS_16Flash_fwd_paramsE:
	.zero		816


//--------------------- .nv.constant0._ZN5flash24flash_fwd_splitkv_kernelI23Flash_fwd_kernel_traitsILi192ELi64ELi64ELi4ELb0ELb0EN7cutlass6half_tE19Flash_kernel_traitsILi192ELi64ELi64ELi4ES3_EELb0ELb1ELb0ELb0ELb1ELb0ELb1ELb0EEEvNS_16Flash_fwd_paramsE --------------------------
	.section	.nv.constant0._ZN5flash24flash_fwd_splitkv_kernelI23Flash_fwd_kernel_traitsILi192ELi64ELi64ELi4ELb0ELb0EN7cutlass6half_tE19Flash_kernel_traitsILi192ELi64ELi64ELi4ES3_EELb0ELb1ELb0ELb0ELb1ELb0ELb1ELb0EEEvNS_16Flash_fwd_paramsE,"a",@progbits
	.sectionflags	@""
	.align	4
.nv.constant0._ZN5flash24flash_fwd_splitkv_kernelI23Flash_fwd_kernel_traitsILi192ELi64ELi64ELi4ELb0ELb0EN7cutlass6half_tE19Flash_kernel_traitsILi192ELi64ELi64ELi4ES3_EELb0ELb1ELb0ELb0ELb1ELb0ELb1ELb0EEEvNS_16Flash_fwd_paramsE:
	.zero		816


//--------------------- .nv.constant0._ZN5flash24flash_fwd_splitkv_kernelI23Flash_fwd_kernel_traitsILi192ELi64ELi64ELi4ELb0ELb0EN7cutlass6half_tE19Flash_kernel_traitsILi192ELi64ELi64ELi4ES3_EELb0ELb1ELb0ELb0ELb1ELb1ELb1ELb0EEEvNS_16Flash_fwd_paramsE --------------------------
	.section	.nv.constant0._ZN5flash24flash_fwd_splitkv_kernelI23Flash_fwd_kernel_traitsILi192ELi64ELi64ELi4ELb0ELb0EN7cutlass6half_tE19Flash_kernel_traitsILi192ELi64ELi64ELi4ES3_EELb0ELb1ELb0ELb0ELb1ELb1ELb1ELb0EEEvNS_16Flash_fwd_paramsE,"a",@progbits
	.sectionflags	@""
	.align	4
.nv.constant0._ZN5flash24flash_fwd_splitkv_kernelI23Flash_fwd_kernel_traitsILi192ELi64ELi64ELi4ELb0ELb0EN7cutlass6half_tE19Flash_kernel_traitsILi192ELi64ELi64ELi4ES3_EELb0ELb1ELb0ELb0ELb1ELb1ELb1ELb0EEEvNS_16Flash_fwd_paramsE:
	.zero		816


//--------------------- .nv.constant0._ZN5flash24flash_fwd_splitkv_kernelI23Flash_fwd_kernel_traitsILi192ELi64ELi64ELi4ELb0ELb0EN7cutlass6half_tE19Flash_kernel_traitsILi192ELi64ELi64ELi4ES3_EELb0ELb1ELb1ELb0ELb0ELb0ELb1ELb0EEEvNS_16Flash_fwd_paramsE --------------------------
	.section	.nv.constant0._ZN5flash24flash_fwd_splitkv_kernelI23Flash_fwd_kernel_traitsILi192ELi64ELi64ELi4ELb0ELb0EN7cutlass6half_tE19Flash_kernel_traitsILi192ELi64ELi64ELi4ES3_EELb0ELb1ELb1ELb0ELb0ELb0ELb1ELb0EEEvNS_16Flash_fwd_paramsE,"a",@progbits
	.sectionflags	@""
	.align	4
.nv.constant0._ZN5flash24flash_fwd_splitkv_kernelI23Flash_fwd_kernel_traitsILi192ELi64ELi64ELi4ELb0ELb0EN7cutlass6half_tE19Flash_kernel_traitsILi192ELi64ELi64ELi4ES3_EELb0ELb1ELb1ELb0ELb0ELb0ELb1ELb0EEEvNS_16Flash_fwd_paramsE:
	.zero		816


//--------------------- .nv.constant0._ZN5flash24flash_fwd_splitkv_kernelI23Flash_fwd_kernel_traitsILi192ELi64ELi64ELi4ELb0ELb0EN7cutlass6half_tE19Flash_kernel_traitsILi192ELi64ELi64ELi4ES3_EELb0ELb1ELb1ELb0ELb0ELb1ELb1ELb0EEEvNS_16Flash_fwd_paramsE --------------------------
	.section	.nv.constant0._ZN5flash24flash_fwd_splitkv_kernelI23Flash_fwd_kernel_traitsILi192ELi64ELi64ELi4ELb0ELb0EN7cutlass6half_tE19Flash_kernel_traitsILi192ELi64ELi64ELi4ES3_EELb0ELb1ELb1ELb0ELb0ELb1ELb1ELb0EEEvNS_16Flash_fwd_paramsE,"a",@progbits
	.sectionflags	@""
	.align	4
.nv.constant0._ZN5flash24flash_fwd_splitkv_kernelI23Flash_fwd_kernel_traitsILi192ELi64ELi64ELi4ELb0ELb0EN7cutlass6half_tE19Flash_kernel_traitsILi192ELi64ELi64ELi4ES3_EELb0ELb1ELb1ELb0ELb0ELb1ELb1ELb0EEEvNS_16Flash_fwd_paramsE:
	.zero		816


//--------------------- .nv.constant0._ZN5flash24flash_fwd_splitkv_kernelI23Flash_fwd_kernel_traitsILi192ELi64ELi64ELi4ELb0ELb0EN7cutlass6half_tE19Flash_kernel_traitsILi192ELi64ELi64ELi4ES3_EELb0ELb1ELb0ELb0ELb1ELb0ELb1ELb1EEEvNS_16Flash_fwd_paramsE --------------------------
	.section	.nv.constant0._ZN5flash24flash_fwd_splitkv_kernelI23Flash_fwd_kernel_traitsILi192ELi64ELi64ELi4ELb0ELb0EN7cutlass6half_tE19Flash_kernel_traitsILi192ELi64ELi64ELi4ES3_EELb0ELb1ELb0ELb0ELb1ELb0ELb1ELb1EEEvNS_16Flash_fwd_paramsE,"a",@progbits
	.sectionflags	@""
	.align	4
.nv.constant0._ZN5flash24flash_fwd_splitkv_kernelI23Flash_fwd_kernel_traitsILi192ELi64ELi64ELi4ELb0ELb0EN7cutlass6half_tE19Flash_kernel_traitsILi192ELi64ELi64ELi4ES3_EELb0ELb1ELb0ELb0ELb1ELb0ELb1ELb1EEEvNS_16Flash_fwd_paramsE:
	.zero		816


//--------------------- .nv.constant0._ZN5flash24flash_fwd_splitkv_kernelI23Flash_fwd_kernel_traitsILi192ELi64ELi64ELi4ELb0ELb0EN7cutlass6half_tE19Flash_kernel_traitsILi192ELi64ELi64ELi4ES3_EELb0ELb1ELb0ELb0ELb1ELb1ELb1ELb1EEEvNS_16Flash_fwd_paramsE --------------------------
	.section	.nv.constant0._ZN5flash24flash_fwd_splitkv_kernelI23Flash_fwd_kernel_traitsILi192ELi64ELi64ELi4ELb0ELb0EN7cutlass6half_tE19Flash_kernel_traitsILi192ELi64ELi64ELi4ES3_EELb0ELb1ELb0ELb0ELb1ELb1ELb1ELb1EEEvNS_16Flash_fwd_paramsE,"a",@progbits
	.sectionflags	@""
	.align	4
.nv.constant0._ZN5flash24flash_fwd_splitkv_kernelI23Flash_fwd_kernel_traitsILi192ELi64ELi64ELi4ELb0ELb0EN7cutlass6half_tE19Flash_kernel_traitsILi192ELi64ELi64ELi4ES3_EELb0ELb1ELb0ELb0ELb1ELb1ELb1ELb1EEEvNS_16Flash_fwd_paramsE:
	.zero		816


//--------------------- .nv.constant0._ZN5flash24flash_fwd_splitkv_kernelI23Flash_fwd_kernel_traitsILi192ELi64ELi64ELi4ELb0ELb0EN7cutlass6half_tE19Flash_kernel_traitsILi192ELi64ELi64ELi4ES3_EELb0ELb1ELb1ELb0ELb0ELb0ELb1ELb1EEEvNS_16Flash_fwd_paramsE --------------------------
	.section	.nv.constant0._ZN5flash24flash_fwd_splitkv_kernelI23Flash_fwd_kernel_traitsILi192ELi64ELi64ELi4ELb0ELb0EN7cutlass6half_tE19Flash_kernel_traitsILi192ELi64ELi64ELi4ES3_EELb0ELb1ELb1ELb0ELb0ELb0ELb1ELb1EEEvNS_16Flash_fwd_paramsE,"a",@progbits
	.sectionflags	@""
	.align	4
.nv.constant0._ZN5flash24flash_fwd_splitkv_kernelI23Flash_fwd_kernel_traitsILi192ELi64ELi64ELi4ELb0ELb0EN7cutlass6half_tE19Flash_kernel_traitsILi192ELi64ELi64ELi4ES3_EELb0ELb1ELb1ELb0ELb0ELb0ELb1ELb1EEEvNS_16Flash_fwd_paramsE:
	.zero		816


//--------------------- .nv.constant0._ZN5flash24flash_fwd_splitkv_kernelI23Flash_fwd_kernel_traitsILi192ELi64ELi64ELi4ELb0ELb0EN7cutlass6half_tE19Flash_kernel_traitsILi192ELi64ELi64ELi4ES3_EELb0ELb1ELb1ELb0ELb0ELb1ELb1ELb1EEEvNS_16Flash_fwd_paramsE --------------------------
	.section	.nv.constant0._ZN5flash24flash_fwd_splitkv_kernelI23Flash_fwd_kernel_traitsILi192ELi64ELi64ELi4ELb0ELb0EN7cutlass6half_tE19Flash_kernel_traitsILi192ELi64ELi64ELi4ES3_EELb0ELb1ELb1ELb0ELb0ELb1ELb1ELb1EEEvNS_16Flash_fwd_paramsE,"a",@progbits
	.sectionflags	@""
	.align	4
.nv.constant0._ZN5flash24flash_fwd_splitkv_kernelI23Flash_fwd_kernel_traitsILi192ELi64ELi64ELi4ELb0ELb0EN7cutlass6half_tE19Flash_kernel_traitsILi192ELi64ELi64ELi4ES3_EELb0ELb1ELb1ELb0ELb0ELb1ELb1ELb1EEEvNS_16Flash_fwd_paramsE:
	.zero		816


//--------------------- .text._ZN5flash32flash_fwd_splitkv_combine_kernelI23Flash_fwd_kernel_traitsILi192ELi64ELi64ELi4ELb0ELb0EN7cutlass6half_tE19Flash_kernel_traitsILi192ELi64ELi64ELi4ES3_EELi8ELi7ELb0EEEvNS_16Flash_fwd_paramsE --------------------------
	.section	.text._ZN5flash32flash_fwd_splitkv_combine_kernelI23Flash_fwd_kernel_traitsILi192ELi64ELi64ELi4ELb0ELb0EN7cutlass6half_tE19Flash_kernel_traitsILi192ELi64ELi64ELi4ES3_EELi8ELi7ELb0EEEvNS_16Flash_fwd_paramsE,"ax",@progbits
	.sectioninfo	@"SHI_REGISTERS=62"
	.align	128
        .global         _ZN5flash32flash_fwd_splitkv_combine_kernelI23Flash_fwd_kernel_traitsILi192ELi64ELi64ELi4ELb0ELb0EN7cutlass6half_tE19Flash_kernel_traitsILi192ELi64ELi64ELi4ES3_EELi8ELi7ELb0EEEvNS_16Flash_fwd_paramsE
        .type           _ZN5flash32flash_fwd_splitkv_combine_kernelI23Flash_fwd_kernel_traitsILi192ELi64ELi64ELi4ELb0ELb0EN7cutlass6half_tE19Flash_kernel_traitsILi192ELi64ELi64ELi4ES3_EELi8ELi7ELb0EEEvNS_16Flash_fwd_paramsE,@function
        .size           _ZN5flash32flash_fwd_splitkv_combine_kernelI23Flash_fwd_kernel_traitsILi192ELi64ELi64ELi4ELb0ELb0EN7cutlass6half_tE19Flash_kernel_traitsILi192ELi64ELi64ELi4ES3_EELi8ELi7ELb0EEEvNS_16Flash_fwd_paramsE,(.L_x_7322 - _ZN5flash32flash_fwd_splitkv_combine_kernelI23Flash_fwd_kernel_traitsILi192ELi64ELi64ELi4ELb0ELb0EN7cutlass6half_tE19Flash_kernel_traitsILi192ELi64ELi64ELi4ES3_EELi8ELi7ELb0EEEvNS_16Flash_fwd_paramsE)
        .other          _ZN5flash32flash_fwd_splitkv_combine_kernelI23Flash_fwd_kernel_traitsILi192ELi64ELi64ELi4ELb0ELb0EN7cutlass6half_tE19Flash_kernel_traitsILi192ELi64ELi64ELi4ES3_EELi8ELi7ELb0EEEvNS_16Flash_fwd_paramsE,@"STO_CUDA_ENTRY STV_DEFAULT"
_ZN5flash32flash_fwd_splitkv_combine_kernelI23Flash_fwd_kernel_traitsILi192ELi64ELi64ELi4ELb0ELb0EN7cutlass6half_tE19Flash_kernel_traitsILi192ELi64ELi64ELi4ES3_EELi8ELi7ELb0EEEvNS_16Flash_fwd_paramsE:
.text._ZN5flash32flash_fwd_splitkv_combine_kernelI23Flash_fwd_kernel_traitsILi192ELi64ELi64ELi4ELb0ELb0EN7cutlass6half_tE19Flash_kernel_traitsILi192ELi64ELi64ELi4ES3_EELi8ELi7ELb0EEEvNS_16Flash_fwd_paramsE:
[----:B------:R-:W-:Y:S02]  /*0000*/  MOV R1, c[0x0][0x28] ;  /* 0x00000a0000017a02 */ /* 0x000fe40000000f00 */
[----:B------:R-:W-:Y:S01]  /*0010*/  IMAD.MOV.U32 R3, RZ, RZ, c[0x0][0x1c0] ;  /* 0x00007000ff037624 */ /* 0x000fe200078e00ff */
[----:B------:R-:W0:Y:S01]  /*0020*/  S2UR UR7, SR_CTAID.X ;  /* 0x00000000000779c3 */ /* 0x000e220000002500 */
[----:B------:R-:W-:Y:S02]  /*0030*/  IMAD.MOV.U32 R2, RZ, RZ, c[0x0][0x214] ;  /* 0x00008500ff027624 */ /* 0x000fe400078e00ff */
[----:B------:R-:W-:Y:S01]  /*0040*/  IMAD R28, R3, c[0x0][0x210], RZ ;  /* 0x00008400031c7a24 */ /* 0x000fe200078e02ff */
[----:B------:R-:W-:Y:S02]  /*0050*/  SHF.R.S32.HI R3, RZ, 0x1f, R3 ;  /* 0x0000001fff037819 */ /* 0x000fe40000011403 */
[----:B------:R-:W-:Y:S01]  /*0060*/  SHF.R.S32.HI R2, RZ, 0x1f, R2 ;  /* 0x0000001fff027819 */ /* 0x000fe20000011402 */
[----:B------:R-:W-:-:S05]  /*0070*/  IMAD R28, R28, c[0x0][0x214], RZ ;  /* 0x000085001c1c7a24 */ /* 0x000fca00078e02ff */
[----:B------:R-:W-:Y:S02]  /*0080*/  ISETP.LT.U32.AND P0, PT, R28, c[0x0][0x214], PT ;  /* 0x000085001c007a0c */ /* 0x000fe40003f01070 */
[----:B------:R-:W-:-:S04]  /*0090*/  SHF.R.S32.HI R5, RZ, 0x1f, R28 ;  /* 0x0000001fff057819 */ /* 0x000fc8000001141c */
[----:B------:R-:W-:-:S04]  /*00a0*/  ISETP.LT.AND.EX P0, PT, R5, R2, PT, P0 ;  /* 0x000000020500720c */ /* 0x000fc80003f01300 */
[C---:B------:R-:W-:Y:S01]  /*00b0*/  SEL R2, R5.reuse, R2, P0 ;  /* 0x0000000205027207 */ /* 0x040fe20000000000 */
[----:B0-----:R-:W-:Y:S01]  /*00c0*/  USHF.L.U32 UR7, UR7, 0x3, URZ ;  /* 0x0000000307077899 */ /* 0x001fe2000800063f */
[----:B------:R-:W-:Y:S02]  /*00d0*/  SEL R40, R28, c[0x0][0x214], P0 ;  /* 0x000085001c287a07 */ /* 0x000fe40000000000 */
[----:B------:R-:W-:Y:S01]  /*00e0*/  LOP3.LUT R0, R5, R2, RZ, 0xfc, !PT ;  /* 0x0000000205007212 */ /* 0x000fe200078efcff */
[----:B------:R-:W-:-:S03]  /*00f0*/  USHF.R.S32.HI UR6, URZ, 0x1f, UR7 ;  /* 0x0000001f3f067899 */ /* 0x000fc60008011407 */
[----:B------:R-:W-:-:S13]  /*0100*/  ISETP.NE.U32.AND P1, PT, R0, RZ, PT ;  /* 0x000000ff0000720c */ /* 0x000fda0003f25070 */
[----:B------:R-:W-:Y:S05]  /*0110*/  @!P1 BRA `(.L_x_0) ;  /* 0x0000009000009947 */ /* 0x000fea0003800000 */
[----:B------:R-:W-:Y:S01]  /*0120*/  IMAD.MOV.U32 R27, RZ, RZ, R28 ;  /* 0x000000ffff1b7224 */ /* 0x000fe200078e001c */
[----:B------:R-:W-:Y:S01]  /*0130*/  MOV R24, R40 ;  /* 0x0000002800187202 */ /* 0x000fe20000000f00 */
[----:B------:R-:W-:Y:S01]  /*0140*/  IMAD.MOV.U32 R18, RZ, RZ, R5 ;  /* 0x000000ffff127224 */ /* 0x000fe200078e0005 */
[----:B------:R-:W-:Y:S02]  /*0150*/  MOV R23, R2 ;  /* 0x0000000200177202 */ /* 0x000fe40000000f00 */
[----:B------:R-:W-:Y:S02]  /*0160*/  MOV R22, 0x180 ;  /* 0x0000018000167802 */ /* 0x000fe40000000f00 */
[----:B------:R-:W-:Y:S05]  /*0170*/  CALL.REL.NOINC `($__internal_0_$__cuda_sm20_div_s64) ;  /* 0x000050e000007944 */ /* 0x000fea0003c00000 */
[----:B------:R-:W-:Y:S02]  /*0180*/  MOV R8, R0 ;  /* 0x0000000000087202 */ /* 0x000fe40000000f00 */
[----:B------:R-:W-:Y:S01]  /*0190*/  MOV R9, R21 ;  /* 0x0000001500097202 */ /* 0x000fe20000000f00 */
[----:B------:R-:W-:Y:S05]  /*01a0*/  BRA `(.L_x_1) ;  /* 0x0000013000007947 */ /* 0x000fea0003800000 */
.L_x_0:
[----:B------:R-:W0:Y:S01]  /*01b0*/  I2F.U32.RP R6, R40 ;  /* 0x0000002800067306 */ /* 0x000e220000209000 */
[----:B------:R-:W-:Y:S01]  /*01c0*/  ISETP.NE.U32.AND P0, PT, R40, RZ, PT ;  /* 0x000000ff2800720c */ /* 0x000fe20003f05070 */
[----:B------:R-:W-:-:S06]  /*01d0*/  HFMA2.MMA R9, -RZ, RZ, 0, 0 ;  /* 0x00000000ff097435 */ /* 0x000fcc00000001ff */
[----:B0-----:R-:W0:Y:S02]  /*01e0*/  MUFU.RCP R6, R6 ;  /* 0x0000000600067308 */ /* 0x001e240000001000 */
[----:B0-----:R-:W-:-:S06]  /*01f0*/  IADD3 R6, R6, 0xffffffe, RZ ;  /* 0x0ffffffe06067810 */ /* 0x001fcc0007ffe0ff */
[----:B------:R-:W0:Y:S02]  /*0200*/  F2I.FTZ.U32.TRUNC.NTZ R7, R6 ;  /* 0x0000000600077305 */ /* 0x000e24000021f000 */
[----:B0-----:R-:W-:Y:S02]  /*0210*/  IMAD.MOV R0, RZ, RZ, -R7 ;  /* 0x000000ffff007224 */ /* 0x001fe400078e0a07 */
[----:B------:R-:W-:Y:S02]  /*0220*/  IMAD.MOV.U32 R6, RZ, RZ, RZ ;  /* 0x000000ffff067224 */ /* 0x000fe400078e00ff */
[----:B------:R-:W-:-:S04]  /*0230*/  IMAD R0, R0, R40, RZ ;  /* 0x0000002800007224 */ /* 0x000fc800078e02ff */
[----:B------:R-:W-:-:S06]  /*0240*/  IMAD.HI.U32 R0, R7, R0, R6 ;  /* 0x0000000007007227 */ /* 0x000fcc00078e0006 */
[----:B------:R-:W-:-:S05]  /*0250*/  IMAD.HI.U32 R8, R0, R28, RZ ;  /* 0x0000001c00087227 */ /* 0x000fca00078e00ff */
[----:B------:R-:W-:-:S05]  /*0260*/  IADD3 R0, -R8, RZ, RZ ;  /* 0x000000ff08007210 */ /* 0x000fca0007ffe1ff */
[----:B------:R-:W-:-:S05]  /*0270*/  IMAD R0, R40, R0, R28 ;  /* 0x0000000028007224 */ /* 0x000fca00078e021c */
[----:B------:R-:W-:-:S13]  /*0280*/  ISETP.GE.U32.AND P2, PT, R0, R40, PT ;  /* 0x000000280000720c */ /* 0x000fda0003f46070 */
[----:B------:R-:W-:Y:S01]  /*0290*/  @P2 IMAD.IADD R0, R0, 0x1, -R40 ;  /* 0x0000000100002824 */ /* 0x000fe200078e0a28 */
[----:B------:R-:W-:-:S04]  /*02a0*/  @P2 IADD3 R8, R8, 0x1, RZ ;  /* 0x0000000108082810 */ /* 0x000fc80007ffe0ff */
[----:B------:R-:W-:-:S13]  /*02b0*/  ISETP.GE.U32.AND P1, PT, R0, R40, PT ;  /* 0x000000280000720c */ /* 0x000fda0003f26070 */
[----:B------:R-:W-:Y:S02]  /*02c0*/  @P1 IADD3 R8, R8, 0x1, RZ ;  /* 0x0000000108081810 */ /* 0x000fe40007ffe0ff */
[----:B------:R-:W-:-:S04]  /*02d0*/  @!P0 LOP3.LUT R8, RZ, R40, RZ, 0x33, !PT ;  /* 0x00000028ff088212 */ /* 0x000fc800078e33ff */
.L_x_1:
[----:B------:R-:W-:Y:S01]  /*02e0*/  ISETP.LT.U32.AND P0, PT, R8, c[0x0][0x1c0], PT ;  /* 0x0000700008007a0c */ /* 0x000fe20003f01070 */
[----:B------:R-:W-:Y:S03]  /*02f0*/  BSSY B0, `(.L_x_2) ;  /* 0x0000024000007945 */ /* 0x000fe60003800000 */
[----:B------:R-:W-:-:S04]  /*0300*/  ISETP.LT.AND.EX P0, PT, R9, R3, PT, P0 ;  /* 0x000000030900720c */ /* 0x000fc80003f01300 */
[C---:B------:R-:W-:Y:S02]  /*0310*/  SEL R3, R9.reuse, R3, P0 ;  /* 0x0000000309037207 */ /* 0x040fe40000000000 */
[----:B------:R-:W-:Y:S02]  /*0320*/  SEL R6, R8, c[0x0][0x1c0], P0 ;  /* 0x0000700008067a07 */ /* 0x000fe40000000000 */
[----:B------:R-:W-:-:S04]  /*0330*/  LOP3.LUT R0, R9, R3, RZ, 0xfc, !PT ;  /* 0x0000000309007212 */ /* 0x000fc800078efcff */
        /* <DEDUP_REMOVED lines=11> */
.L_x_3:
[----:B------:R-:W0:Y:S01]  /*03f0*/  I2F.U32.RP R10, R6 ;  /* 0x00000006000a7306 */ /* 0x000e220000209000 */
[----:B------:R-:W-:-:S07]  /*0400*/  ISETP.NE.U32.AND P0, PT, R6, RZ, PT ;  /* 0x000000ff0600720c */ /* 0x000fce0003f05070 */
        /* <DEDUP_REMOVED lines=16> */
[----:B------:R-:W-:Y:S01]  /*0510*/  MOV R8, R9 ;  /* 0x0000000900087202 */ /* 0x000fe20000000f00 */
[----:B------:R-:W-:Y:S02]  /*0520*/  IMAD.MOV.U32 R9, RZ, RZ, RZ ;  /* 0x000000ffff097224 */ /* 0x000fe400078e00ff */
.L_x_4:
[----:B------:R-:W-:Y:S05]  /*0530*/  BSYNC B0 ;  /* 0x0000000000007941 */ /* 0x000fea0003800000 */
.L_x_2:
[----:B------:R-:W-:Y:S01]  /*0540*/  IABS R7, c[0x0][0x214] ;  /* 0x0000850000077a13 */ /* 0x000fe20000000000 */
[----:B------:R-:W-:Y:S01]  /*0550*/  ULDC UR4, c[0x0][0x214] ;  /* 0x0000850000047ab9 */ /* 0x000fe20000000800 */
[----:B------:R-:W-:Y:S01]  /*0560*/  BSSY B0, `(.L_x_5) ;  /* 0x000004a000007945 */ /* 0x000fe20003800000 */
[----:B------:R-:W-:Y:S01]  /*0570*/  UIADD3 UR8, UR4, -0x1, URZ ;  /* 0xffffffff04087890 */ /* 0x000fe2000fffe03f */
[----:B------:R-:W0:Y:S01]  /*0580*/  I2F.RP R12, R7 ;  /* 0x00000007000c7306 */ /* 0x000e220000209400 */
[----:B------:R-:W-:Y:S02]  /*0590*/  UISETP.LT.AND UP0, UPT, URZ, UR4, UPT ;  /* 0x000000043f00728c */ /* 0x000fe4000bf01270 */
[----:B------:R-:W-:Y:S02]  /*05a0*/  USHF.R.S32.HI UR5, URZ, 0x1f, UR4 ;  /* 0x0000001f3f057899 */ /* 0x000fe40008011404 */
[----:B------:R-:W-:Y:S01]  /*05b0*/  IADD3 R10, R7, UR8, RZ ;  /* 0x00000008070a7c10 */ /* 0x000fe2000fffe0ff */
[----:B------:R-:W-:-:S03]  /*05c0*/  ULEA.HI.SX32 UR4, UR4, 0x1, 0x1 ;  /* 0x0000000104047891 */ /* 0x000fc6000f8f0a3f */
[----:B------:R-:W-:-:S03]  /*05d0*/  IABS R0, R10 ;  /* 0x0000000a00007213 */ /* 0x000fc60000000000 */
[----:B------:R-:W-:Y:S02]  /*05e0*/  @!UP0 UIADD3 UR4, UR5, URZ, URZ ;  /* 0x0000003f05048290 */ /* 0x000fe4000fffe03f */
[----:B------:R-:W-:Y:S01]  /*05f0*/  IMAD.MOV.U32 R11, RZ, RZ, R0 ;  /* 0x000000ffff0b7224 */ /* 0x000fe200078e0000 */
[----:B0-----:R-:W0:Y:S02]  /*0600*/  MUFU.RCP R12, R12 ;  /* 0x0000000c000c7308 */ /* 0x001e240000001000 */
[----:B0-----:R-:W-:-:S06]  /*0610*/  IADD3 R12, R12, 0xffffffe, RZ ;  /* 0x0ffffffe0c0c7810 */ /* 0x001fcc0007ffe0ff */
[----:B------:R-:W0:Y:S02]  /*0620*/  F2I.FTZ.U32.TRUNC.NTZ R13, R12 ;  /* 0x0000000c000d7305 */ /* 0x000e24000021f000 */
[----:B0-----:R-:W-:Y:S02]  /*0630*/  IMAD.MOV R4, RZ, RZ, -R13 ;  /* 0x000000ffff047224 */ /* 0x001fe400078e0a0d */
[----:B------:R-:W-:Y:S02]  /*0640*/  IMAD.MOV.U32 R12, RZ, RZ, RZ ;  /* 0x000000ffff0c7224 */ /* 0x000fe400078e00ff */
[----:B------:R-:W-:-:S04]  /*0650*/  IMAD R4, R4, R7, RZ ;  /* 0x0000000704047224 */ /* 0x000fc800078e02ff */
[----:B------:R-:W-:-:S06]  /*0660*/  IMAD.HI.U32 R4, R13, R4, R12 ;  /* 0x000000040d047227 */ /* 0x000fcc00078e000c */
[----:B------:R-:W-:-:S04]  /*0670*/  IMAD.HI.U32 R0, R4, R11, RZ ;  /* 0x0000000b04007227 */ /* 0x000fc800078e00ff */
[----:B------:R-:W-:-:S04]  /*0680*/  IMAD.MOV R4, RZ, RZ, -R0 ;  /* 0x000000ffff047224 */ /* 0x000fc800078e0a00 */
[----:B------:R-:W-:-:S05]  /*0690*/  IMAD R4, R7, R4, R11 ;  /* 0x0000000407047224 */ /* 0x000fca00078e020b */
[----:B------:R-:W-:-:S13]  /*06a0*/  ISETP.GT.U32.AND P1, PT, R7, R4, PT ;  /* 0x000000040700720c */ /* 0x000fda0003f24070 */
[----:B------:R-:W-:Y:S01]  /*06b0*/  @!P1 IMAD.IADD R4, R4, 0x1, -R7 ;  /* 0x0000000104049824 */ /* 0x000fe200078e0a07 */
[----:B------:R-:W-:Y:S02]  /*06c0*/  @!P1 IADD3 R0, R0, 0x1, RZ ;  /* 0x0000000100009810 */ /* 0x000fe40007ffe0ff */
[----:B------:R-:W-:Y:S02]  /*06d0*/  ISETP.NE.AND P1, PT, RZ, c[0x0][0x214], PT ;  /* 0x00008500ff007a0c */ /* 0x000fe40003f25270 */
[-C--:B------:R-:W-:Y:S02]  /*06e0*/  ISETP.GE.U32.AND P2, PT, R4, R7.reuse, PT ;  /* 0x000000070400720c */ /* 0x080fe40003f46070 */
[C---:B------:R-:W-:Y:S02]  /*06f0*/  LOP3.LUT R4, R10.reuse, R7, RZ, 0x3c, !PT ;  /* 0x000000070a047212 */ /* 0x040fe400078e3cff */
[----:B------:R-:W-:Y:S02]  /*0700*/  LOP3.LUT R10, R10, c[0x0][0x214], RZ, 0x3c, !PT ;  /* 0x000085000a0a7a12 */ /* 0x000fe400078e3cff */
[----:B------:R-:W-:-:S07]  /*0710*/  ISETP.GE.AND P0, PT, R4, RZ, PT ;  /* 0x000000ff0400720c */ /* 0x000fce0003f06270 */
[----:B------:R-:W-:Y:S02]  /*0720*/  @P2 IADD3 R0, R0, 0x1, RZ ;  /* 0x0000000100002810 */ /* 0x000fe40007ffe0ff */
[----:B------:R-:W-:-:S03]  /*0730*/  ISETP.NE.AND P2, PT, RZ, c[0x0][0x214], PT ;  /* 0x00008500ff007a0c */ /* 0x000fc60003f45270 */
[--C-:B------:R-:W-:Y:S02]  /*0740*/  IMAD.MOV.U32 R17, RZ, RZ, R0.reuse ;  /* 0x000000ffff117224 */ /* 0x100fe400078e0000 */
[----:B------:R-:W-:Y:S02]  /*0750*/  IMAD.MOV.U32 R4, RZ, RZ, R0 ;  /* 0x000000ffff047224 */ /* 0x000fe400078e0000 */
[----:B------:R-:W-:Y:S01]  /*0760*/  @!P0 IMAD.MOV R17, RZ, RZ, -R17 ;  /* 0x000000ffff118224 */ /* 0x000fe200078e0a11 */
[----:B------:R-:W-:Y:S02]  /*0770*/  @!P1 LOP3.LUT R17, RZ, R7, RZ, 0x33, !PT ;  /* 0x00000007ff119212 */ /* 0x000fe400078e33ff */
[----:B------:R-:W-:Y:S02]  /*0780*/  ISETP.GE.AND P1, PT, R10, RZ, PT ;  /* 0x000000ff0a00720c */ /* 0x000fe40003f26270 */
[----:B------:R-:W-:Y:S02]  /*0790*/  ISETP.LT.U32.AND P0, PT, R6, R17, PT ;  /* 0x000000110600720c */ /* 0x000fe40003f01070 */
[----:B------:R-:W-:-:S04]  /*07a0*/  SHF.R.S32.HI R16, RZ, 0x1f, R17 ;  /* 0x0000001fff107819 */ /* 0x000fc80000011411 */
[----:B------:R-:W-:-:S04]  /*07b0*/  ISETP.LT.AND.EX P0, PT, R3, R16, PT, P0 ;  /* 0x000000100300720c */ /* 0x000fc80003f01300 */
[C---:B------:R-:W-:Y:S01]  /*07c0*/  SEL R16, R3.reuse, R16, P0 ;  /* 0x0000001003107207 */ /* 0x040fe20000000000 */
[----:B------:R-:W-:Y:S01]  /*07d0*/  @!P1 IMAD.MOV R4, RZ, RZ, -R4 ;  /* 0x000000ffff049224 */ /* 0x000fe200078e0a04 */
[----:B------:R-:W-:Y:S02]  /*07e0*/  @!P2 LOP3.LUT R4, RZ, c[0x0][0x214], RZ, 0x33, !PT ;  /* 0x00008500ff04aa12 */ /* 0x000fe400078e33ff */
[----:B------:R-:W-:Y:S02]  /*07f0*/  LOP3.LUT R0, R3, R16, RZ, 0xfc, !PT ;  /* 0x0000001003007212 */ /* 0x000fe400078efcff */
[----:B------:R-:W-:Y:S01]  /*0800*/  SEL R17, R6, R17, P0 ;  /* 0x0000001106117207 */ /* 0x000fe20000000000 */
[----:B------:R-:W-:Y:S01]  /*0810*/  IMAD R4, R4, UR4, RZ ;  /* 0x0000000404047c24 */ /* 0x000fe2000f8e02ff */
        /* <DEDUP_REMOVED lines=11> */
.L_x_6:
        /* <DEDUP_REMOVED lines=18> */
[----:B------:R-:W-:Y:S02]  /*09f0*/  @!P0 LOP3.LUT R30, RZ, R17, RZ, 0x33, !PT ;  /* 0x00000011ff1e8212 */ /* 0x000fe400078e33ff */
.L_x_7:
[----:B------:R-:W-:Y:S05]  /*0a00*/  BSYNC B0 ;  /* 0x0000000000007941 */ /* 0x000fea0003800000 */
.L_x_5:
[----:B------:R-:W-:Y:S01]  /*0a10*/  IMAD.MOV.U32 R7, RZ, RZ, c[0x0][0x1c0] ;  /* 0x00007000ff077624 */ /* 0x000fe200078e00ff */
[----:B------:R-:W-:Y:S01]  /*0a20*/  IABS R18, R4 ;  /* 0x0000000400127213 */ /* 0x000fe20000000000 */
[----:B------:R-:W-:Y:S01]  /*0a30*/  IMAD.MOV.U32 R24, RZ, RZ, RZ ;  /* 0x000000ffff187224 */ /* 0x000fe200078e00ff */
[----:B------:R-:W-:Y:S01]  /*0a40*/  IABS R13, c[0x0][0x214] ;  /* 0x00008500000d7a13 */ /* 0x000fe20000000000 */
[C---:B------:R-:W-:Y:S01]  /*0a50*/  IMAD R0, R7.reuse, c[0x0][0x214], RZ ;  /* 0x0000850007007a24 */ /* 0x040fe200078e02ff */
[----:B------:R-:W0:Y:S01]  /*0a60*/  I2F.RP R3, R18 ;  /* 0x0000001200037306 */ /* 0x000e220000209400 */
[----:B------:R-:W-:Y:S01]  /*0a70*/  IADD3 R7, R7, -0x1, RZ ;  /* 0xffffffff07077810 */ /* 0x000fe20007ffe0ff */
[----:B------:R-:W1:Y:S01]  /*0a80*/  S2R R39, SR_TID.X ;  /* 0x0000000000277919 */ /* 0x000e620000002100 */
[----:B------:R-:W-:Y:S01]  /*0a90*/  ISETP.NE.AND P5, PT, R4, RZ, PT ;  /* 0x000000ff0400720c */ /* 0x000fe20003fa5270 */
[----:B------:R-:W-:Y:S01]  /*0aa0*/  BSSY B0, `(.L_x_8) ;  /* 0x0000075000007945 */ /* 0x000fe20003800000 */
[----:B------:R-:W-:Y:S01]  /*0ab0*/  IABS R15, R0 ;  /* 0x00000000000f7213 */ /* 0x000fe20000000000 */
[----:B------:R-:W-:-:S02]  /*0ac0*/  IMAD.IADD R6, R7, 0x1, R18 ;  /* 0x0000000107067824 */ /* 0x000fc400078e0212 */
[----:B------:R-:W-:Y:S01]  /*0ad0*/  I2F.RP R22, R13 ;  /* 0x0000000d00167306 */ /* 0x000fe20000209400 */
[----:B------:R-:W-:Y:S02]  /*0ae0*/  IADD3 R20, R15, UR8, RZ ;  /* 0x000000080f147c10 */ /* 0x000fe4000fffe0ff */
[----:B------:R-:W-:Y:S02]  /*0af0*/  IABS R12, R6 ;  /* 0x00000006000c7213 */ /* 0x000fe40000000000 */
[----:B------:R-:W-:-:S03]  /*0b00*/  IABS R14, R20 ;  /* 0x00000014000e7213 */ /* 0x000fc60000000000 */
[----:B------:R-:W2:Y:S08]  /*0b10*/  I2F.RP R10, R15 ;  /* 0x0000000f000a7306 */ /* 0x000eb00000209400 */
[----:B0-----:R-:W0:Y:S08]  /*0b20*/  MUFU.RCP R3, R3 ;  /* 0x0000000300037308 */ /* 0x001e300000001000 */
[----:B--2---:R-:W2:Y:S08]  /*0b30*/  MUFU.RCP R10, R10 ;  /* 0x0000000a000a7308 */ /* 0x004eb00000001000 */
[----:B------:R-:W3:Y:S01]  /*0b40*/  MUFU.RCP R22, R22 ;  /* 0x0000001600167308 */ /* 0x000ee20000001000 */
[----:B0-----:R-:W-:-:S02]  /*0b50*/  IADD3 R3, R3, 0xffffffe, RZ ;  /* 0x0ffffffe03037810 */ /* 0x001fc40007ffe0ff */
[----:B--2---:R-:W-:-:S05]  /*0b60*/  IADD3 R10, R10, 0xffffffe, RZ ;  /* 0x0ffffffe0a0a7810 */ /* 0x004fca0007ffe0ff */
[----:B------:R-:W0:Y:S01]  /*0b70*/  F2I.FTZ.U32.TRUNC.NTZ R25, R3 ;  /* 0x0000000300197305 */ /* 0x000e22000021f000 */
[----:B---3--:R-:W-:-:S07]  /*0b80*/  IADD3 R22, R22, 0xffffffe, RZ ;  /* 0x0ffffffe16167810 */ /* 0x008fce0007ffe0ff */
[----:B------:R-:W2:Y:S08]  /*0b90*/  F2I.FTZ.U32.TRUNC.NTZ R11, R10 ;  /* 0x0000000a000b7305 */ /* 0x000eb0000021f000 */
[----:B------:R-:W3:Y:S01]  /*0ba0*/  F2I.FTZ.U32.TRUNC.NTZ R23, R22 ;  /* 0x0000001600177305 */ /* 0x000ee2000021f000 */
[----:B0-----:R-:W-:-:S04]  /*0bb0*/  IMAD.MOV R21, RZ, RZ, -R25 ;  /* 0x000000ffff157224 */ /* 0x001fc800078e0a19 */
[----:B------:R-:W-:Y:S02]  /*0bc0*/  IMAD R21, R21, R18, RZ ;  /* 0x0000001215157224 */ /* 0x000fe400078e02ff */
[----:B--2---:R-:W-:Y:S02]  /*0bd0*/  IMAD.MOV R19, RZ, RZ, -R11 ;  /* 0x000000ffff137224 */ /* 0x004fe400078e0a0b */
[----:B------:R-:W-:Y:S02]  /*0be0*/  IMAD.MOV.U32 R10, RZ, RZ, RZ ;  /* 0x000000ffff0a7224 */ /* 0x000fe400078e00ff */
[----:B------:R-:W-:Y:S02]  /*0bf0*/  IMAD R19, R19, R15, RZ ;  /* 0x0000000f13137224 */ /* 0x000fe400078e02ff */
[----:B------:R-:W-:-:S04]  /*0c00*/  IMAD.HI.U32 R21, R25, R21, R24 ;  /* 0x0000001519157227 */ /* 0x000fc800078e0018 */
[----:B------:R-:W-:Y:S01]  /*0c10*/  IMAD.HI.U32 R19, R11, R19, R10 ;  /* 0x000000130b137227 */ /* 0x000fe200078e000a */
[----:B------:R-:W-:Y:S02]  /*0c20*/  IABS R10, R0 ;  /* 0x00000000000a7213 */ /* 0x000fe40000000000 */
[----:B------:R-:W-:Y:S01]  /*0c30*/  IABS R11, R4 ;  /* 0x00000004000b7213 */ /* 0x000fe20000000000 */
[----:B---3--:R-:W-:Y:S02]  /*0c40*/  IMAD.MOV R3, RZ, RZ, -R23 ;  /* 0x000000ffff037224 */ /* 0x008fe400078e0a17 */
[----:B------:R-:W-:Y:S02]  /*0c50*/  IMAD.MOV R10, RZ, RZ, -R10 ;  /* 0x000000ffff0a7224 */ /* 0x000fe400078e0a0a */
[----:B------:R-:W-:-:S04]  /*0c60*/  IMAD.HI.U32 R19, R19, R14, RZ ;  /* 0x0000000e13137227 */ /* 0x000fc800078e00ff */
[----:B------:R-:W-:Y:S02]  /*0c70*/  IMAD R3, R3, R13, RZ ;  /* 0x0000000d03037224 */ /* 0x000fe400078e02ff */
[----:B------:R-:W-:Y:S02]  /*0c80*/  IMAD.MOV.U32 R22, RZ, RZ, RZ ;  /* 0x000000ffff167224 */ /* 0x000fe400078e00ff */
[----:B------:R-:W-:Y:S02]  /*0c90*/  IMAD R10, R19, R10, R14 ;  /* 0x0000000a130a7224 */ /* 0x000fe400078e020e */
[----:B------:R-:W-:Y:S02]  /*0ca0*/  IMAD.MOV R11, RZ, RZ, -R11 ;  /* 0x000000ffff0b7224 */ /* 0x000fe400078e0a0b */
[----:B------:R-:W-:Y:S01]  /*0cb0*/  IMAD.HI.U32 R21, R21, R12, RZ ;  /* 0x0000000c15157227 */ /* 0x000fe200078e00ff */
[----:B------:R-:W-:-:S03]  /*0cc0*/  ISETP.GT.U32.AND P4, PT, R15, R10, PT ;  /* 0x0000000a0f00720c */ /* 0x000fc60003f84070 */
[----:B------:R-:W-:-:S04]  /*0cd0*/  IMAD.HI.U32 R3, R23, R3, R22 ;  /* 0x0000000317037227 */ /* 0x000fc800078e0016 */
[----:B------:R-:W-:Y:S02]  /*0ce0*/  IMAD R12, R21, R11, R12 ;  /* 0x0000000b150c7224 */ /* 0x000fe400078e020c */
[----:B------:R-:W-:-:S03]  /*0cf0*/  IMAD.HI.U32 R3, R3, R14, RZ ;  /* 0x0000000e03037227 */ /* 0x000fc600078e00ff */
[----:B------:R-:W-:Y:S01]  /*0d00*/  ISETP.GT.U32.AND P3, PT, R18, R12, PT ;  /* 0x0000000c1200720c */ /* 0x000fe20003f64070 */
[----:B------:R-:W-:Y:S01]  /*0d10*/  IMAD.MOV R11, RZ, RZ, -R3 ;  /* 0x000000ffff0b7224 */ /* 0x000fe200078e0a03 */
[----:B------:R-:W-:Y:S01]  /*0d20*/  @!P4 IADD3 R19, R19, 0x1, RZ ;  /* 0x000000011313c810 */ /* 0x000fe20007ffe0ff */
[----:B------:R-:W-:Y:S01]  /*0d30*/  @!P4 IMAD.IADD R10, R10, 0x1, -R15 ;  /* 0x000000010a0ac824 */ /* 0x000fe200078e0a0f */
[----:B------:R-:W-:Y:S01]  /*0d40*/  ISETP.NE.AND P4, PT, R0, RZ, PT ;  /* 0x000000ff0000720c */ /* 0x000fe20003f85270 */
[----:B------:R-:W-:-:S03]  /*0d50*/  IMAD R11, R13, R11, R14 ;  /* 0x0000000b0d0b7224 */ /* 0x000fc600078e020e */
[----:B------:R-:W-:Y:S02]  /*0d60*/  ISETP.GE.U32.AND P2, PT, R10, R15, PT ;  /* 0x0000000f0a00720c */ /* 0x000fe40003f46070 */
[----:B------:R-:W-:Y:S02]  /*0d70*/  ISETP.GT.U32.AND P0, PT, R13, R11, PT ;  /* 0x0000000b0d00720c */ /* 0x000fe40003f04070 */
[----:B------:R-:W-:Y:S01]  /*0d80*/  LOP3.LUT R10, R20, R15, RZ, 0x3c, !PT ;  /* 0x0000000f140a7212 */ /* 0x000fe200078e3cff */
[----:B------:R-:W-:Y:S01]  /*0d90*/  @!P3 IMAD.IADD R12, R12, 0x1, -R18 ;  /* 0x000000010c0cb824 */ /* 0x000fe200078e0a12 */
[----:B------:R-:W-:Y:S02]  /*0da0*/  @!P3 IADD3 R21, R21, 0x1, RZ ;  /* 0x000000011515b810 */ /* 0x000fe40007ffe0ff */
[----:B------:R-:W-:Y:S02]  /*0db0*/  ISETP.GE.AND P1, PT, R10, RZ, PT ;  /* 0x000000ff0a00720c */ /* 0x000fe40003f26270 */
[----:B------:R-:W-:-:S02]  /*0dc0*/  ISETP.GE.U32.AND P6, PT, R12, R18, PT ;  /* 0x000000120c00720c */ /* 0x000fc40003fc6070 */
[----:B------:R-:W-:Y:S02]  /*0dd0*/  LOP3.LUT R10, R6, R18, RZ, 0x3c, !PT ;  /* 0x00000012060a7212 */ /* 0x000fe400078e3cff */
[----:B------:R-:W-:Y:S01]  /*0de0*/  @P2 IADD3 R19, R19, 0x1, RZ ;  /* 0x0000000113132810 */ /* 0x000fe20007ffe0ff */
[----:B------:R-:W-:Y:S01]  /*0df0*/  @!P0 IMAD.IADD R11, R11, 0x1, -R13 ;  /* 0x000000010b0b8824 */ /* 0x000fe200078e0a0d */
[----:B------:R-:W-:Y:S02]  /*0e00*/  ISETP.GE.AND P2, PT, R10, RZ, PT ;  /* 0x000000ff0a00720c */ /* 0x000fe40003f46270 */
[----:B------:R-:W-:Y:S01]  /*0e10*/  @!P0 IADD3 R3, R3, 0x1, RZ ;  /* 0x0000000103038810 */ /* 0x000fe20007ffe0ff */
[----:B------:R-:W-:Y:S01]  /*0e20*/  IMAD.MOV.U32 R12, RZ, RZ, R19 ;  /* 0x000000ffff0c7224 */ /* 0x000fe200078e0013 */
[----:B------:R-:W-:Y:S02]  /*0e30*/  ISETP.GE.U32.AND P3, PT, R11, R13, PT ;  /* 0x0000000d0b00720c */ /* 0x000fe40003f66070 */
[----:B------:R-:W-:Y:S01]  /*0e40*/  LOP3.LUT R20, R20, c[0x0][0x214], RZ, 0x3c, !PT ;  /* 0x0000850014147a12 */ /* 0x000fe200078e3cff */
[----:B------:R-:W-:Y:S01]  /*0e50*/  @!P1 IMAD.MOV R12, RZ, RZ, -R12 ;  /* 0x000000ffff0c9224 */ /* 0x000fe200078e0a0c */
[----:B------:R-:W-:-:S02]  /*0e60*/  @P6 IADD3 R21, R21, 0x1, RZ ;  /* 0x0000000115156810 */ /* 0x000fc40007ffe0ff */
[----:B------:R-:W-:Y:S02]  /*0e70*/  @!P4 LOP3.LUT R12, RZ, R15, RZ, 0x33, !PT ;  /* 0x0000000fff0cc212 */ /* 0x000fe400078e33ff */
[----:B------:R-:W-:Y:S01]  /*0e80*/  ISETP.GE.AND P1, PT, R20, RZ, PT ;  /* 0x000000ff1400720c */ /* 0x000fe20003f26270 */
[----:B------:R-:W-:Y:S01]  /*0e90*/  IMAD.MOV.U32 R14, RZ, RZ, R21 ;  /* 0x000000ffff0e7224 */ /* 0x000fe200078e0015 */
[----:B------:R-:W-:Y:S02]  /*0ea0*/  ISETP.LT.U32.AND P0, PT, R8, R12, PT ;  /* 0x0000000c0800720c */ /* 0x000fe40003f01070 */
[----:B------:R-:W-:Y:S01]  /*0eb0*/  SHF.R.S32.HI R11, RZ, 0x1f, R12 ;  /* 0x0000001fff0b7819 */ /* 0x000fe2000001140c */
[----:B------:R-:W-:Y:S01]  /*0ec0*/  @!P2 IMAD.MOV R14, RZ, RZ, -R14 ;  /* 0x000000ffff0ea224 */ /* 0x000fe200078e0a0e */
[----:B------:R-:W-:Y:S02]  /*0ed0*/  ISETP.GT.AND P2, PT, R0, RZ, PT ;  /* 0x000000ff0000720c */ /* 0x000fe40003f44270 */
[----:B------:R-:W-:-:S02]  /*0ee0*/  @P3 IADD3 R3, R3, 0x1, RZ ;  /* 0x0000000103033810 */ /* 0x000fc40007ffe0ff */
[CC--:B------:R-:W-:Y:S02]  /*0ef0*/  ISETP.LT.AND.EX P0, PT, R9.reuse, R11.reuse, PT, P0 ;  /* 0x0000000b0900720c */ /* 0x0c0fe40003f01300 */
[----:B------:R-:W-:Y:S01]  /*0f00*/  LEA.HI.SX32 R15, R0, 0x1, 0x1 ;  /* 0x00000001000f7811 */ /* 0x000fe200078f0aff */
[----:B------:R-:W-:Y:S01]  /*0f10*/  IMAD.MOV.U32 R10, RZ, RZ, R3 ;  /* 0x000000ffff0a7224 */ /* 0x000fe200078e0003 */
[C---:B------:R-:W-:Y:S02]  /*0f20*/  SEL R11, R9.reuse, R11, P0 ;  /* 0x0000000b090b7207 */ /* 0x040fe40000000000 */
[----:B------:R-:W-:Y:S01]  /*0f30*/  SHF.R.S32.HI R3, RZ, 0x1f, R0 ;  /* 0x0000001fff037819 */ /* 0x000fe20000011400 */
[----:B------:R-:W-:Y:S01]  /*0f40*/  @!P1 IMAD.MOV R10, RZ, RZ, -R10 ;  /* 0x000000ffff0a9224 */ /* 0x000fe200078e0a0a */
[----:B------:R-:W-:Y:S02]  /*0f50*/  LOP3.LUT R0, R9, R11, RZ, 0xfc, !PT ;  /* 0x0000000b09007212 */ /* 0x000fe400078efcff */
[----:B------:R-:W-:Y:S01]  /*0f60*/  ISETP.NE.AND P4, PT, RZ, c[0x0][0x214], PT ;  /* 0x00008500ff007a0c */ /* 0x000fe20003f85270 */
[----:B------:R-:W-:Y:S01]  /*0f70*/  @!P2 IMAD.MOV R15, RZ, RZ, R3 ;  /* 0x000000ffff0fa224 */ /* 0x000fe200078e0203 */
[----:B------:R-:W-:-:S02]  /*0f80*/  ISETP.NE.U32.AND P2, PT, R0, RZ, PT ;  /* 0x000000ff0000720c */ /* 0x000fc40003f45070 */
[----:B------:R-:W-:Y:S02]  /*0f90*/  @!P5 LOP3.LUT R14, RZ, R18, RZ, 0x33, !PT ;  /* 0x00000012ff0ed212 */ /* 0x000fe400078e33ff */
[----:B------:R-:W-:Y:S02]  /*0fa0*/  SEL R12, R8, R12, P0 ;  /* 0x0000000c080c7207 */ /* 0x000fe40000000000 */
[----:B------:R-:W-:Y:S02]  /*0fb0*/  ISETP.LT.U32.AND P1, PT, R30, R14, PT ;  /* 0x0000000e1e00720c */ /* 0x000fe40003f21070 */
[----:B------:R-:W-:-:S03]  /*0fc0*/  SHF.R.S32.HI R13, RZ, 0x1f, R14 ;  /* 0x0000001fff0d7819 */ /* 0x000fc6000001140e */
[----:B------:R-:W-:Y:S02]  /*0fd0*/  @!P4 LOP3.LUT R10, RZ, c[0x0][0x214], RZ, 0x33, !PT ;  /* 0x00008500ff0aca12 */ /* 0x000fe400078e33ff */
[----:B------:R-:W-:-:S03]  /*0fe0*/  ISETP.LT.AND.EX P1, PT, R31, R13, PT, P1 ;  /* 0x0000000d1f00720c */ /* 0x000fc60003f21310 */
[----:B------:R-:W-:Y:S01]  /*0ff0*/  IMAD R3, R10, R15, RZ ;  /* 0x0000000f0a037224 */ /* 0x000fe200078e02ff */
[----:B------:R-:W-:Y:S02]  /*1000*/  SEL R14, R30, R14, P1 ;  /* 0x0000000e1e0e7207 */ /* 0x000fe40000800000 */
[----:B------:R-:W-:Y:S01]  /*1010*/  SEL R13, R31, R13, P1 ;  /* 0x0000000d1f0d7207 */ /* 0x000fe20000800000 */
[----:B------:R-:W-:Y:S05]  /*1020*/  @!P2 BRA `(.L_x_9) ;  /* 0x000000900000a947 */ /* 0x000fea0003800000 */
[----:B-1----:R-:W-:Y:S01]  /*1030*/  IMAD.MOV.U32 R27, RZ, RZ, R8 ;  /* 0x000000ffff1b7224 */ /* 0x002fe200078e0008 */
        /* <DEDUP_REMOVED lines=8> */
.L_x_9:
[----:B-1----:R-:W0:Y:S01]  /*10c0*/  I2F.U32.RP R18, R12 ;  /* 0x0000000c00127306 */ /* 0x002e220000209000 */
        /* <DEDUP_REMOVED lines=18> */
.L_x_10:
[----:B------:R-:W-:Y:S05]  /*11f0*/  BSYNC B0 ;  /* 0x0000000000007941 */ /* 0x000fea0003800000 */
.L_x_8:
[----:B------:R-:W-:Y:S01]  /*1200*/  SHF.R.S32.HI R8, RZ, 0x1f, R39 ;  /* 0x0000001fff087819 */ /* 0x000fe20000011427 */
[----:B------:R-:W-:Y:S01]  /*1210*/  IMAD.MOV.U32 R22, RZ, RZ, -0x800000 ;  /* 0xff800000ff167424 */ /* 0x000fe200078e00ff */
[----:B------:R-:W-:Y:S01]  /*1220*/  IADD3 R9, P0, R28, -UR7, RZ ;  /* 0x800000071c097c10 */ /* 0x000fe2000ff1e0ff */
[----:B------:R-:W-:Y:S01]  /*1230*/  ULDC.64 UR8, c[0x0][0x118] ;  /* 0x0000460000087ab9 */ /* 0x000fe20000000a00 */
[----:B------:R-:W-:Y:S02]  /*1240*/  LEA.HI R24, R8, R39, RZ, 0x3 ;  /* 0x0000002708187211 */ /* 0x000fe400078f18ff */
[----:B------:R-:W-:Y:S02]  /*1250*/  IADD3.X R0, R5, ~UR6, RZ, P0, !PT ;  /* 0x8000000605007c10 */ /* 0x000fe400087fe4ff */
[----:B------:R-:W-:-:S02]  /*1260*/  LOP3.LUT R25, R24, 0xfffffff8, RZ, 0xc0, !PT ;  /* 0xfffffff818197812 */ /* 0x000fc400078ec0ff */
[----:B------:R-:W-:-:S03]  /*1270*/  SHF.R.S32.HI R24, RZ, 0x3, R24 ;  /* 0x00000003ff187819 */ /* 0x000fc60000011418 */
[----:B------:R-:W-:Y:S01]  /*1280*/  IMAD.IADD R25, R39, 0x1, -R25 ;  /* 0x0000000127197824 */ /* 0x000fe200078e0a19 */
[C---:B------:R-:W-:Y:S02]  /*1290*/  IADD3 R18, R24.reuse, 0x10, RZ ;  /* 0x0000001018127810 */ /* 0x040fe40007ffe0ff */
[----:B------:R-:W-:Y:S02]  /*12a0*/  IADD3 R15, R24, 0x30, RZ ;  /* 0x00000030180f7810 */ /* 0x000fe40007ffe0ff */
[----:B------:R-:W-:Y:S02]  /*12b0*/  ISETP.GT.U32.AND P2, PT, R9, R25, PT ;  /* 0x000000190900720c */ /* 0x000fe40003f44070 */
[----:B------:R-:W-:Y:S02]  /*12c0*/  SHF.R.S32.HI R10, RZ, 0x1f, R25 ;  /* 0x0000001fff0a7819 */ /* 0x000fe40000011419 */
[----:B------:R-:W-:Y:S02]  /*12d0*/  IADD3 R26, P0, R25, UR7, RZ ;  /* 0x00000007191a7c10 */ /* 0x000fe4000ff1e0ff */
[----:B------:R-:W-:-:S02]  /*12e0*/  ISETP.GT.AND.EX P2, PT, R0, R10, PT, P2 ;  /* 0x0000000a0000720c */ /* 0x000fc40003f44320 */
[----:B------:R-:W-:Y:S02]  /*12f0*/  IADD3.X R27, R10, UR6, RZ, P0, !PT ;  /* 0x000000060a1b7c10 */ /* 0x000fe400087fe4ff */
[----:B------:R-:W-:Y:S02]  /*1300*/  ISETP.GE.OR P4, PT, R18, c[0x0][0x314], !P2 ;  /* 0x0000c50012007a0c */ /* 0x000fe40005786670 */
[C---:B------:R-:W-:Y:S02]  /*1310*/  ISETP.GE.OR P0, PT, R24.reuse, c[0x0][0x314], !P2 ;  /* 0x0000c50018007a0c */ /* 0x040fe40005706670 */
[----:B------:R-:W-:Y:S02]  /*1320*/  IADD3 R9, R24, 0x20, RZ ;  /* 0x0000002018097810 */ /* 0x000fe40007ffe0ff */
[----:B------:R-:W-:Y:S02]  /*1330*/  ISETP.GE.OR P6, PT, R15, c[0x0][0x314], !P2 ;  /* 0x0000c5000f007a0c */ /* 0x000fe400057c6670 */
[----:B------:R-:W-:-:S05]  /*1340*/  ISETP.GE.OR P1, PT, R9, c[0x0][0x314], !P2 ;  /* 0x0000c50009007a0c */ /* 0x000fca0005726670 */
[----:B------:R-:W-:Y:S01]  /*1350*/  @!P4 SHF.R.S32.HI R0, RZ, 0x1f, R18 ;  /* 0x0000001fff00c819 */ /* 0x000fe20000011412 */
[----:B------:R-:W-:-:S04]  /*1360*/  @!P4 IMAD.WIDE.U32 R20, R28, R18, R26 ;  /* 0x000000121c14c225 */ /* 0x000fc800078e001a */
[----:B------:R-:W-:-:S03]  /*1370*/  @!P4 IMAD R0, R0, R28, RZ ;  /* 0x0000001c0000c224 */ /* 0x000fc600078e02ff */
[----:B------:R-:W-:Y:S01]  /*1380*/  @!P1 SHF.R.S32.HI R10, RZ, 0x1f, R9 ;  /* 0x0000001fff0a9819 */ /* 0x000fe20000011409 */
[-C--:B------:R-:W-:Y:S01]  /*1390*/  @!P4 IMAD R0, R18, R5.reuse, R0 ;  /* 0x000000051200c224 */ /* 0x080fe200078e0200 */
[----:B------:R-:W-:Y:S01]  /*13a0*/  @!P4 LEA R18, P3, R20, c[0x0][0x208], 0x2 ;  /* 0x000082001412ca11 */ /* 0x000fe200078610ff */
[----:B------:R-:W-:Y:S02]  /*13b0*/  @!P1 IMAD.MOV.U32 R42, RZ, RZ, R26 ;  /* 0x000000ffff2a9224 */ /* 0x000fe400078e001a */
[----:B------:R-:W-:Y:S01]  /*13c0*/  @!P4 IMAD.IADD R0, R21, 0x1, R0 ;  /* 0x000000011500c824 */ /* 0x000fe200078e0200 */
[----:B------:R-:W-:Y:S01]  /*13d0*/  IADD3 R21, R24, 0x40, RZ ;  /* 0x0000004018157810 */ /* 0x000fe20007ffe0ff */
[----:B------:R-:W-:Y:S02]  /*13e0*/  @!P1 IMAD R10, R10, R28, RZ ;  /* 0x0000001c0a0a9224 */ /* 0x000fe400078e02ff */
[----:B------:R-:W-:Y:S01]  /*13f0*/  @!P1 IMAD.MOV.U32 R43, RZ, RZ, R27 ;  /* 0x000000ffff2b9224 */ /* 0x000fe200078e001b */
[----:B------:R-:W-:Y:S01]  /*1400*/  @!P4 LEA.HI.X R19, R20, c[0x0][0x20c], R0, 0x2, P3 ;  /* 0x000083001413ca11 */ /* 0x000fe200018f1400 */
[----:B------:R-:W-:Y:S01]  /*1410*/  @!P1 IMAD R10, R9, R5, R10 ;  /* 0x00000005090a9224 */ /* 0x000fe200078e020a */
[----:B------:R-:W-:Y:S01]  /*1420*/  @!P0 SHF.R.S32.HI R0, RZ, 0x1f, R24 ;  /* 0x0000001fff008819 */ /* 0x000fe20000011418 */
[----:B------:R-:W-:-:S02]  /*1430*/  @!P1 IMAD.WIDE.U32 R42, R28, R9, R42 ;  /* 0x000000091c2a9225 */ /* 0x000fc400078e002a */
[----:B------:R0:W2:Y:S01]  /*1440*/  @!P4 LDG.E R22, [R18.64] ;  /* 0x000000081216c981 */ /* 0x0000a2000c1e1900 */
[----:B------:R-:W-:Y:S01]  /*1450*/  IADD3 R20, R24, 0x50, RZ ;  /* 0x0000005018147810 */ /* 0x000fe20007ffe0ff */
[----:B------:R-:W-:Y:S01]  /*1460*/  @!P0 IMAD R0, R0, R28, RZ ;  /* 0x0000001c00008224 */ /* 0x000fe200078e02ff */
[----:B------:R-:W-:Y:S01]  /*1470*/  ISETP.GE.OR P5, PT, R21, c[0x0][0x314], !P2 ;  /* 0x0000c50015007a0c */ /* 0x000fe200057a6670 */
[----:B------:R-:W-:Y:S01]  /*1480*/  IMAD.MOV.U32 R23, RZ, RZ, -0x800000 ;  /* 0xff800000ff177424 */ /* 0x000fe200078e00ff */
[----:B------:R-:W-:Y:S01]  /*1490*/  @!P6 SHF.R.S32.HI R9, RZ, 0x1f, R15 ;  /* 0x0000001fff09e819 */ /* 0x000fe2000001140f */
[----:B------:R-:W-:Y:S01]  /*14a0*/  @!P0 IMAD R0, R24, R5, R0 ;  /* 0x0000000518008224 */ /* 0x000fe200078e0200 */
[----:B------:R-:W-:Y:S01]  /*14b0*/  ISETP.GE.OR P4, PT, R20, c[0x0][0x314], !P2 ;  /* 0x0000c50014007a0c */ /* 0x000fe20005786670 */
[----:B------:R-:W-:Y:S02]  /*14c0*/  @!P6 IMAD.MOV.U32 R34, RZ, RZ, R26 ;  /* 0x000000ffff22e224 */ /* 0x000fe400078e001a */
[----:B------:R-:W-:-:S02]  /*14d0*/  @!P6 IMAD.MOV.U32 R35, RZ, RZ, R27 ;  /* 0x000000ffff23e224 */ /* 0x000fc400078e001b */
[----:B------:R-:W-:Y:S02]  /*14e0*/  @!P6 IMAD R9, R9, R28, RZ ;  /* 0x0000001c0909e224 */ /* 0x000fe400078e02ff */
[----:B------:R-:W-:Y:S02]  /*14f0*/  @!P1 IMAD.IADD R10, R43, 0x1, R10 ;  /* 0x000000012b0a9824 */ /* 0x000fe400078e020a */
[----:B------:R-:W-:-:S04]  /*1500*/  @!P6 IMAD.WIDE.U32 R34, R28, R15, R34 ;  /* 0x0000000f1c22e225 */ /* 0x000fc800078e0022 */
[----:B------:R-:W-:Y:S02]  /*1510*/  @!P6 IMAD R9, R15, R5, R9 ;  /* 0x000000050f09e224 */ /* 0x000fe400078e0209 */
[----:B0-----:R-:W-:Y:S02]  /*1520*/  @!P0 IMAD.MOV.U32 R18, RZ, RZ, R26 ;  /* 0x000000ffff128224 */ /* 0x001fe400078e001a */
[----:B------:R-:W-:-:S04]  /*1530*/  @!P0 IMAD.MOV.U32 R19, RZ, RZ, R27 ;  /* 0x000000ffff138224 */ /* 0x000fc800078e001b */
[----:B------:R-:W-:-:S04]  /*1540*/  @!P0 IMAD.WIDE.U32 R18, R28, R24, R18 ;  /* 0x000000181c128225 */ /* 0x000fc800078e0012 */
[----:B------:R-:W-:Y:S01]  /*1550*/  @!P0 IMAD.IADD R0, R19, 0x1, R0 ;  /* 0x0000000113008824 */ /* 0x000fe200078e0200 */
[----:B------:R-:W-:Y:S02]  /*1560*/  @!P0 LEA R32, P3, R18, c[0x0][0x208], 0x2 ;  /* 0x0000820012208a11 */ /* 0x000fe400078610ff */
[----:B------:R-:W-:Y:S02]  /*1570*/  IADD3 R19, R24, 0x60, RZ ;  /* 0x0000006018137810 */ /* 0x000fe40007ffe0ff */
[----:B------:R-:W-:Y:S02]  /*1580*/  @!P0 LEA.HI.X R33, R18, c[0x0][0x20c], R0, 0x2, P3 ;  /* 0x0000830012218a11 */ /* 0x000fe400018f1400 */
[----:B------:R-:W-:Y:S02]  /*1590*/  IADD3 R18, R24, 0x70, RZ ;  /* 0x0000007018127810 */ /* 0x000fe40007ffe0ff */
[----:B------:R-:W-:Y:S01]  /*15a0*/  ISETP.GE.OR P3, PT, R19, c[0x0][0x314], !P2 ;  /* 0x0000c50013007a0c */ /* 0x000fe20005766670 */
[----:B------:R0:W3:Y:S01]  /*15b0*/  @!P0 LDG.E R23, [R32.64] ;  /* 0x0000000820178981 */ /* 0x0000e2000c1e1900 */
[----:B------:R-:W-:-:S02]  /*15c0*/  ISETP.GE.OR P2, PT, R18, c[0x0][0x314], !P2 ;  /* 0x0000c50012007a0c */ /* 0x000fc40005746670 */
[----:B------:R-:W-:Y:S02]  /*15d0*/  @!P5 SHF.R.S32.HI R0, RZ, 0x1f, R21 ;  /* 0x0000001fff00d819 */ /* 0x000fe40000011415 */
[----:B------:R-:W-:Y:S01]  /*15e0*/  @!P1 LEA R36, P0, R42, c[0x0][0x208], 0x2 ;  /* 0x000082002a249a11 */ /* 0x000fe200078010ff */
[----:B------:R-:W-:Y:S01]  /*15f0*/  @!P6 IMAD.IADD R9, R35, 0x1, R9 ;  /* 0x000000012309e824 */ /* 0x000fe200078e0209 */
[----:B------:R-:W-:Y:S01]  /*1600*/  @!P4 SHF.R.S32.HI R15, RZ, 0x1f, R20 ;  /* 0x0000001fff0fc819 */ /* 0x000fe20000011414 */
[-C--:B------:R-:W-:Y:S01]  /*1610*/  @!P5 IMAD R0, R0, R28.reuse, RZ ;  /* 0x0000001c0000d224 */ /* 0x080fe200078e02ff */
[----:B------:R-:W-:Y:S02]  /*1620*/  @!P1 LEA.HI.X R37, R42, c[0x0][0x20c], R10, 0x2, P0 ;  /* 0x000083002a259a11 */ /* 0x000fe400000f140a */
[C---:B------:R-:W-:Y:S01]  /*1630*/  @!P6 LEA R42, P0, R34.reuse, c[0x0][0x208], 0x2 ;  /* 0x00008200222aea11 */ /* 0x040fe200078010ff */
[----:B------:R-:W-:Y:S02]  /*1640*/  @!P5 IMAD R0, R21, R5, R0 ;  /* 0x000000051500d224 */ /* 0x000fe400078e0200 */
[----:B------:R-:W-:Y:S01]  /*1650*/  @!P4 IMAD R15, R15, R28, RZ ;  /* 0x0000001c0f0fc224 */ /* 0x000fe200078e02ff */
[----:B------:R-:W-:Y:S01]  /*1660*/  @!P6 LEA.HI.X R43, R34, c[0x0][0x20c], R9, 0x2, P0 ;  /* 0x00008300222bea11 */ /* 0x000fe200000f1409 */
[----:B------:R-:W-:Y:S01]  /*1670*/  @!P4 IMAD.MOV.U32 R46, RZ, RZ, R26 ;  /* 0x000000ffff2ec224 */ /* 0x000fe200078e001a */
[----:B------:R-:W-:Y:S01]  /*1680*/  @!P2 SHF.R.S32.HI R9, RZ, 0x1f, R18 ;  /* 0x0000001fff09a819 */ /* 0x000fe20000011412 */
[----:B------:R-:W-:-:S02]  /*1690*/  @!P4 IMAD.MOV.U32 R47, RZ, RZ, R27 ;  /* 0x000000ffff2fc224 */ /* 0x000fc400078e001b */
[----:B0-----:R-:W-:Y:S02]  /*16a0*/  @!P5 IMAD.MOV.U32 R32, RZ, RZ, R26 ;  /* 0x000000ffff20d224 */ /* 0x001fe400078e001a */
[----:B------:R-:W-:-:S04]  /*16b0*/  @!P5 IMAD.MOV.U32 R33, RZ, RZ, R27 ;  /* 0x000000ffff21d224 */ /* 0x000fc800078e001b */
[----:B------:R-:W-:-:S04]  /*16c0*/  @!P5 IMAD.WIDE.U32 R32, R28, R21, R32 ;  /* 0x000000151c20d225 */ /* 0x000fc800078e0020 */
[----:B------:R-:W-:-:S04]  /*16d0*/  @!P4 IMAD.WIDE.U32 R46, R28, R20, R46 ;  /* 0x000000141c2ec225 */ /* 0x000fc800078e002e */
[----:B------:R-:W-:Y:S01]  /*16e0*/  @!P4 IMAD R15, R20, R5, R15 ;  /* 0x00000005140fc224 */ /* 0x000fe200078e020f */
[C---:B------:R-:W-:Y:S01]  /*16f0*/  @!P5 LEA R20, P0, R32.reuse, c[0x0][0x208], 0x2 ;  /* 0x000082002014da11 */ /* 0x040fe200078010ff */
[----:B------:R-:W-:Y:S02]  /*1700*/  @!P5 IMAD.IADD R0, R33, 0x1, R0 ;  /* 0x000000012100d824 */ /* 0x000fe400078e0200 */
[----:B------:R-:W-:Y:S01]  /*1710*/  @!P2 IMAD R9, R9, R28, RZ ;  /* 0x0000001c0909a224 */ /* 0x000fe200078e02ff */
[----:B------:R-:W-:Y:S01]  /*1720*/  @!P3 SHF.R.S32.HI R10, RZ, 0x1f, R19 ;  /* 0x0000001fff0ab819 */ /* 0x000fe20000011413 */
[----:B------:R-:W-:Y:S01]  /*1730*/  @!P3 IMAD.MOV.U32 R34, RZ, RZ, R26 ;  /* 0x000000ffff22b224 */ /* 0x000fe200078e001a */
[----:B------:R-:W-:Y:S01]  /*1740*/  @!P5 LEA.HI.X R21, R32, c[0x0][0x20c], R0, 0x2, P0 ;  /* 0x000083002015da11 */ /* 0x000fe200000f1400 */
[----:B------:R-:W-:Y:S01]  /*1750*/  @!P3 IMAD.MOV.U32 R35, RZ, RZ, R27 ;  /* 0x000000ffff23b224 */ /* 0x000fe200078e001b */
[----:B------:R-:W-:Y:S01]  /*1760*/  @!P4 LEA R32, P0, R46, c[0x0][0x208], 0x2 ;  /* 0x000082002e20ca11 */ /* 0x000fe200078010ff */
[----:B------:R-:W-:-:S02]  /*1770*/  @!P4 IMAD.IADD R15, R47, 0x1, R15 ;  /* 0x000000012f0fc824 */ /* 0x000fc400078e020f */
[----:B------:R-:W-:-:S04]  /*1780*/  @!P2 IMAD.WIDE.U32 R26, R28, R18, R26 ;  /* 0x000000121c1aa225 */ /* 0x000fc800078e001a */
[----:B------:R-:W-:Y:S01]  /*1790*/  @!P2 IMAD R9, R18, R5, R9 ;  /* 0x000000051209a224 */ /* 0x000fe200078e0209 */
[----:B------:R-:W-:Y:S01]  /*17a0*/  @!P4 LEA.HI.X R33, R46, c[0x0][0x20c], R15, 0x2, P0 ;  /* 0x000083002e21ca11 */ /* 0x000fe200000f140f */
[----:B------:R-:W-:Y:S01]  /*17b0*/  @!P3 IMAD R10, R10, R28, RZ ;  /* 0x0000001c0a0ab224 */ /* 0x000fe200078e02ff */
[----:B------:R-:W-:Y:S01]  /*17c0*/  @!P2 LEA R18, P0, R26, c[0x0][0x208], 0x2 ;  /* 0x000082001a12aa11 */ /* 0x000fe200078010ff */
[----:B------:R-:W-:Y:S02]  /*17d0*/  @!P2 IMAD.IADD R9, R27, 0x1, R9 ;  /* 0x000000011b09a824 */ /* 0x000fe400078e0209 */
[----:B------:R-:W-:-:S04]  /*17e0*/  @!P3 IMAD.WIDE.U32 R34, R28, R19, R34 ;  /* 0x000000131c22b225 */ /* 0x000fc800078e0022 */
[----:B------:R-:W-:Y:S01]  /*17f0*/  @!P3 IMAD R10, R19, R5, R10 ;  /* 0x00000005130ab224 */ /* 0x000fe200078e020a */
[----:B------:R-:W-:Y:S01]  /*1800*/  @!P2 LEA.HI.X R19, R26, c[0x0][0x20c], R9, 0x2, P0 ;  /* 0x000083001a13aa11 */ /* 0x000fe200000f1409 */
[----:B------:R-:W-:Y:S02]  /*1810*/  IMAD.MOV.U32 R0, RZ, RZ, -0x800000 ;  /* 0xff800000ff007424 */ /* 0x000fe400078e00ff */
[----:B------:R-:W-:Y:S02]  /*1820*/  IMAD.MOV.U32 R9, RZ, RZ, -0x800000 ;  /* 0xff800000ff097424 */ /* 0x000fe400078e00ff */
[----:B------:R-:W-:Y:S02]  /*1830*/  IMAD.MOV.U32 R15, RZ, RZ, -0x800000 ;  /* 0xff800000ff0f7424 */ /* 0x000fe400078e00ff */
[----:B------:R0:W4:Y:S01]  /*1840*/  @!P1 LDG.E R0, [R36.64] ;  /* 0x0000000824009981 */ /* 0x000122000c1e1900 */
[----:B------:R-:W-:-:S03]  /*1850*/  @!P3 IMAD.IADD R10, R35, 0x1, R10 ;  /* 0x00000001230ab824 */ /* 0x000fc600078e020a */
[----:B------:R1:W5:Y:S04]  /*1860*/  @!P5 LDG.E R9, [R20.64] ;  /* 0x000000081409d981 */ /* 0x000368000c1e1900 */
[----:B------:R-:W5:Y:S01]  /*1870*/  @!P6 LDG.E R15, [R42.64] ;  /* 0x000000082a0fe981 */ /* 0x000f62000c1e1900 */
[----:B0-----:R-:W-:Y:S01]  /*1880*/  @!P3 LEA R36, P1, R34, c[0x0][0x208], 0x2 ;  /* 0x000082002224ba11 */ /* 0x001fe200078210ff */
[----:B-1----:R-:W-:-:S03]  /*1890*/  IMAD.MOV.U32 R20, RZ, RZ, -0x800000 ;  /* 0xff800000ff147424 */ /* 0x002fc600078e00ff */
[----:B------:R-:W-:Y:S01]  /*18a0*/  @!P3 LEA.HI.X R37, R34, c[0x0][0x20c], R10, 0x2, P1 ;  /* 0x000083002225ba11 */ /* 0x000fe200008f140a */
[----:B------:R-:W-:Y:S02]  /*18b0*/  IMAD.MOV.U32 R10, RZ, RZ, -0x800000 ;  /* 0xff800000ff0a7424 */ /* 0x000fe400078e00ff */
[----:B------:R-:W-:Y:S01]  /*18c0*/  IMAD.MOV.U32 R21, RZ, RZ, -0x800000 ;  /* 0xff800000ff157424 */ /* 0x000fe200078e00ff */
[----:B------:R0:W5:Y:S04]  /*18d0*/  @!P2 LDG.E R20, [R18.64] ;  /* 0x000000081214a981 */ /* 0x000168000c1e1900 */
[----:B------:R1:W5:Y:S04]  /*18e0*/  @!P4 LDG.E R10, [R32.64] ;  /* 0x00000008200ac981 */ /* 0x000368000c1e1900 */
[----:B------:R-:W5:Y:S01]  /*18f0*/  @!P3 LDG.E R21, [R36.64] ;  /* 0x000000082415b981 */ /* 0x000f62000c1e1900 */
[----:B------:R-:W-:-:S04]  /*1900*/  IABS R26, c[0x0][0x1c0] ;  /* 0x00007000001a7a13 */ /* 0x000fc80000000000 */
[----:B-1----:R-:W1:Y:S08]  /*1910*/  I2F.U32.RP R32, R26 ;  /* 0x0000001a00207306 */ /* 0x002e700000209000 */
[----:B-1----:R-:W1:Y:S02]  /*1920*/  MUFU.RCP R32, R32 ;  /* 0x0000002000207308 */ /* 0x002e640000001000 */
[----:B-1----:R-:W-:-:S06]  /*1930*/  IADD3 R32, R32, 0xffffffe, RZ ;  /* 0x0ffffffe20207810 */ /* 0x002fcc0007ffe0ff */
[----:B------:R-:W1:Y:S01]  /*1940*/  F2I.FTZ.U32.TRUNC.NTZ R33, R32 ;  /* 0x0000002000217305 */ /* 0x000e62000021f000 */
[----:B0-----:R-:W-:Y:S01]  /*1950*/  IABS R19, R6 ;  /* 0x0000000600137213 */ /* 0x001fe20000000000 */
[----:B-1----:R-:W-:Y:S02]  /*1960*/  IMAD.MOV R18, RZ, RZ, -R33 ;  /* 0x000000ffff127224 */ /* 0x002fe400078e0a21 */
[----:B------:R-:W-:Y:S02]  /*1970*/  IMAD.MOV.U32 R32, RZ, RZ, RZ ;  /* 0x000000ffff207224 */ /* 0x000fe400078e00ff */
[----:B------:R-:W-:Y:S01]  /*1980*/  IMAD R27, R18, R26, RZ ;  /* 0x0000001a121b7224 */ /* 0x000fe200078e02ff */
[----:B------:R-:W-:-:S03]  /*1990*/  IABS R18, c[0x0][0x1c0] ;  /* 0x0000700000127a13 */ /* 0x000fc60000000000 */
[----:B------:R-:W-:-:S04]  /*19a0*/  IMAD.HI.U32 R27, R33, R27, R32 ;  /* 0x0000001b211b7227 */ /* 0x000fc800078e0020 */
[----:B------:R-:W-:Y:S02]  /*19b0*/  IMAD.MOV R18, RZ, RZ, -R18 ;  /* 0x000000ffff127224 */ /* 0x000fe400078e0a12 */
[----:B------:R-:W-:Y:S01]  /*19c0*/  IMAD.HI.U32 R27, R27, R19, RZ ;  /* 0x000000131b1b7227 */ /* 0x000fe200078e00ff */
[----:B------:R-:W-:-:S03]  /*19d0*/  ISETP.GT.AND P1, PT, R39, 0x37f, PT ;  /* 0x0000037f2700780c */ /* 0x000fc60003f24270 */
[----:B------:R-:W-:Y:S01]  /*19e0*/  IMAD R18, R27, R18, R19 ;  /* 0x000000121b127224 */ /* 0x000fe200078e0213 */
[C---:B------:R-:W-:Y:S02]  /*19f0*/  ISETP.GT.AND P2, PT, R39.reuse, 0x3ff, PT ;  /* 0x000003ff2700780c */ /* 0x040fe40003f44270 */
[C---:B------:R-:W-:Y:S02]  /*1a00*/  ISETP.GT.AND P0, PT, R39.reuse, 0x2ff, PT ;  /* 0x000002ff2700780c */ /* 0x040fe40003f04270 */
[----:B------:R-:W-:Y:S02]  /*1a10*/  ISETP.GT.U32.AND P4, PT, R26, R18, PT ;  /* 0x000000121a00720c */ /* 0x000fe40003f84070 */
[C---:B------:R-:W-:Y:S01]  /*1a20*/  ISETP.GT.AND P3, PT, R39.reuse, 0x27f, PT ;  /* 0x0000027f2700780c */ /* 0x040fe20003f64270 */
[----:B------:R-:W-:Y:S01]  /*1a30*/  IMAD R24, R24, 0x9, R25 ;  /* 0x0000000918187824 */ /* 0x000fe200078e0219 */
[----:B------:R-:W-:-:S09]  /*1a40*/  ISETP.GT.AND P6, PT, R39, 0x7f, PT ;  /* 0x0000007f2700780c */ /* 0x000fd20003fc4270 */
[----:B------:R-:W-:Y:S01]  /*1a50*/  @!P4 IMAD.IADD R18, R18, 0x1, -R26 ;  /* 0x000000011212c824 */ /* 0x000fe200078e0a1a */
[----:B------:R-:W-:Y:S02]  /*1a60*/  LOP3.LUT R6, R6, c[0x0][0x1c0], RZ, 0x3c, !PT ;  /* 0x0000700006067a12 */ /* 0x000fe400078e3cff */
[----:B------:R-:W-:Y:S01]  /*1a70*/  @!P4 IADD3 R27, R27, 0x1, RZ ;  /* 0x000000011b1bc810 */ /* 0x000fe20007ffe0ff */
[----:B--2---:R-:W-:Y:S01]  /*1a80*/  @!P1 STS [R24.X4+0x240], R22 ;  /* 0x0002401618009388 */ /* 0x004fe20000004800 */
[C---:B------:R-:W-:Y:S01]  /*1a90*/  ISETP.GT.AND P1, PT, R39.reuse, 0x17f, PT ;  /* 0x0000017f2700780c */ /* 0x040fe20003f24270 */
[----:B------:R-:W-:Y:S02]  /*1aa0*/  BSSY B0, `(.L_x_11) ;  /* 0x0000030000007945 */ /* 0x000fe40003800000 */
[----:B---3--:R-:W-:Y:S01]  /*1ab0*/  @!P2 STS [R24.X4], R23 ;  /* 0x000000171800a388 */ /* 0x008fe20000004800 */
[----:B------:R-:W-:-:S03]  /*1ac0*/  ISETP.GT.AND P2, PT, R39, 0x1ff, PT ;  /* 0x000001ff2700780c */ /* 0x000fc60003f44270 */
[----:B----4-:R0:W-:Y:S01]  /*1ad0*/  @!P0 STS [R24.X4+0x480], R0 ;  /* 0x0004800018008388 */ /* 0x0101e20000004800 */
[----:B------:R-:W-:-:S03]  /*1ae0*/  ISETP.GT.AND P0, PT, R39, 0xff, PT ;  /* 0x000000ff2700780c */ /* 0x000fc60003f04270 */
[----:B-----5:R1:W-:Y:S01]  /*1af0*/  @!P3 STS [R24.X4+0x6c0], R15 ;  /* 0x0006c00f1800b388 */ /* 0x0203e20000004800 */
[----:B------:R-:W-:-:S05]  /*1b00*/  ISETP.GE.U32.AND P3, PT, R18, R26, PT ;  /* 0x0000001a1200720c */ /* 0x000fca0003f66070 */
[----:B------:R1:W-:Y:S01]  /*1b10*/  @!P2 STS [R24.X4+0x900], R9 ;  /* 0x000900091800a388 */ /* 0x0003e20000004800 */
[----:B------:R-:W-:Y:S02]  /*1b20*/  ISETP.GE.AND P2, PT, R6, RZ, PT ;  /* 0x000000ff0600720c */ /* 0x000fe40003f46270 */
[----:B0-----:R-:W-:Y:S01]  /*1b30*/  LOP3.LUT R0, R31, R13, RZ, 0xfc, !PT ;  /* 0x0000000d1f007212 */ /* 0x001fe200078efcff */
[----:B------:R1:W-:Y:S04]  /*1b40*/  @!P6 STS [R24.X4+0xfc0], R20 ;  /* 0x000fc0141800e388 */ /* 0x0003e80000004800 */
[----:B------:R1:W-:Y:S01]  /*1b50*/  @!P1 STS [R24.X4+0xb40], R10 ;  /* 0x000b400a18009388 */ /* 0x0003e20000004800 */
[----:B------:R-:W-:-:S03]  /*1b60*/  ISETP.NE.U32.AND P1, PT, R0, RZ, PT ;  /* 0x000000ff0000720c */ /* 0x000fc60003f25070 */
[----:B------:R1:W-:Y:S01]  /*1b70*/  @!P0 STS [R24.X4+0xd80], R21 ;  /* 0x000d801518008388 */ /* 0x0003e20000004800 */
[----:B------:R-:W-:Y:S02]  /*1b80*/  ISETP.NE.AND P0, PT, RZ, c[0x0][0x1c0], PT ;  /* 0x00007000ff007a0c */ /* 0x000fe40003f05270 */
[----:B------:R-:W-:-:S05]  /*1b90*/  @P3 IADD3 R27, R27, 0x1, RZ ;  /* 0x000000011b1b3810 */ /* 0x000fca0007ffe0ff */
[----:B------:R-:W-:-:S04]  /*1ba0*/  IMAD.MOV.U32 R6, RZ, RZ, R27 ;  /* 0x000000ffff067224 */ /* 0x000fc800078e001b */
[----:B------:R-:W-:Y:S02]  /*1bb0*/  @!P2 IMAD.MOV R6, RZ, RZ, -R6 ;  /* 0x000000ffff06a224 */ /* 0x000fe400078e0a06 */
[----:B------:R-:W-:Y:S01]  /*1bc0*/  @!P0 LOP3.LUT R6, RZ, c[0x0][0x1c0], RZ, 0x33, !PT ;  /* 0x00007000ff068a12 */ /* 0x000fe200078e33ff */
[----:B------:R-:W-:Y:S05]  /*1bd0*/  @!P1 BRA `(.L_x_12) ;  /* 0x0000009000009947 */ /* 0x000fea0003800000 */
[----:B------:R-:W-:Y:S01]  /*1be0*/  IMAD.MOV.U32 R27, RZ, RZ, R30 ;  /* 0x000000ffff1b7224 */ /* 0x000fe200078e001e */
[----:B-1----:R-:W-:Y:S01]  /*1bf0*/  MOV R24, R14 ;  /* 0x0000000e00187202 */ /* 0x002fe20000000f00 */
[----:B------:R-:W-:Y:S01]  /*1c00*/  IMAD.MOV.U32 R18, RZ, RZ, R31 ;  /* 0x000000ffff127224 */ /* 0x000fe200078e001f */
[----:B------:R-:W-:Y:S02]  /*1c10*/  MOV R23, R13 ;  /* 0x0000000d00177202 */ /* 0x000fe40000000f00 */
[----:B------:R-:W-:Y:S02]  /*1c20*/  MOV R22, 0x1c40 ;  /* 0x00001c4000167802 */ /* 0x000fe40000000f00 */
[----:B------:R-:W-:Y:S05]  /*1c30*/  CALL.REL.NOINC `($__internal_0_$__cuda_sm20_div_s64) ;  /* 0x0000362000007944 */ /* 0x000fea0003c00000 */
[----:B------:R-:W-:Y:S02]  /*1c40*/  MOV R42, R0 ;  /* 0x00000000002a7202 */ /* 0x000fe40000000f00 */
[----:B------:R-:W-:Y:S01]  /*1c50*/  MOV R43, R21 ;  /* 0x00000015002b7202 */ /* 0x000fe20000000f00 */
[----:B------:R-:W-:Y:S05]  /*1c60*/  BRA `(.L_x_13) ;  /* 0x0000013000007947 */ /* 0x000fea0003800000 */
.L_x_12:
        /* <DEDUP_REMOVED lines=19> */
.L_x_13:
[----:B------:R-:W-:Y:S05]  /*1da0*/  BSYNC B0 ;  /* 0x0000000000007941 */ /* 0x000fea0003800000 */
.L_x_11:
[----:B------:R-:W-:Y:S01]  /*1db0*/  BAR.SYNC.DEFER_BLOCKING 0x0 ;  /* 0x0000000000007b1d */ /* 0x000fe20000010000 */
[----:B------:R-:W-:Y:S01]  /*1dc0*/  LEA.HI R8, R8, R39, RZ, 0x4 ;  /* 0x0000002708087211 */ /* 0x000fe200078f20ff */
[----:B------:R-:W-:Y:S01]  /*1dd0*/  IMAD.MOV.U32 R37, RZ, RZ, -0x800000 ;  /* 0xff800000ff257424 */ /* 0x000fe200078e00ff */
[----:B------:R-:W-:Y:S01]  /*1de0*/  MOV R35, 0xff800000 ;  /* 0xff80000000237802 */ /* 0x000fe20000000f00 */
[----:B------:R-:W-:Y:S01]  /*1df0*/  IMAD.MOV.U32 R38, RZ, RZ, -0x800000 ;  /* 0xff800000ff267424 */ /* 0x000fe200078e00ff */
[----:B------:R-:W-:Y:S01]  /*1e00*/  LOP3.LUT R0, R8, 0xfffffff0, RZ, 0xc0, !PT ;  /* 0xfffffff008007812 */ /* 0x000fe200078ec0ff */
[----:B------:R-:W-:Y:S01]  /*1e10*/  IMAD.MOV.U32 R36, RZ, RZ, -0x800000 ;  /* 0xff800000ff247424 */ /* 0x000fe200078e00ff */
[----:B-1----:R-:W-:Y:S01]  /*1e20*/  SHF.R.S32.HI R15, RZ, 0x4, R8 ;  /* 0x00000004ff0f7819 */ /* 0x002fe20000011408 */
[----:B------:R-:W-:Y:S01]  /*1e30*/  IMAD.MOV.U32 R33, RZ, RZ, -0x800000 ;  /* 0xff800000ff217424 */ /* 0x000fe200078e00ff */
[----:B------:R-:W-:Y:S01]  /*1e40*/  MOV R31, 0xff800000 ;  /* 0xff800000001f7802 */ /* 0x000fe20000000f00 */
[----:B------:R-:W-:Y:S01]  /*1e50*/  IMAD.IADD R39, R39, 0x1, -R0 ;  /* 0x0000000127277824 */ /* 0x000fe200078e0a00 */
[----:B------:R-:W-:Y:S01]  /*1e60*/  ULDC.U8 UR4, c[0x0][0x329] ;  /* 0x0000ca4000047ab9 */ /* 0x000fe20000000000 */
[----:B------:R-:W-:Y:S01]  /*1e70*/  IMAD.MOV.U32 R34, RZ, RZ, -0x800000 ;  /* 0xff800000ff227424 */ /* 0x000fe200078e00ff */
[----:B------:R-:W-:Y:S01]  /*1e80*/  BSSY B1, `(.L_x_14) ;  /* 0x0000261000017945 */ /* 0x000fe20003800000 */
[----:B------:R-:W-:-:S02]  /*1e90*/  IMAD R25, R39, 0x9, R15 ;  /* 0x0000000927197824 */ /* 0x000fc400078e020f */
[----:B------:R-:W-:Y:S02]  /*1ea0*/  IMAD.MOV.U32 R32, RZ, RZ, -0x800000 ;  /* 0xff800000ff207424 */ /* 0x000fe400078e00ff */
[----:B------:R-:W-:Y:S02]  /*1eb0*/  IMAD.MOV.U32 R46, RZ, RZ, RZ ;  /* 0x000000ffff2e7224 */ /* 0x000fe400078e00ff */
[----:B------:R-:W-:Y:S01]  /*1ec0*/  IMAD.MOV.U32 R30, RZ, RZ, 0x7f800000 ;  /* 0x7f800000ff1e7424 */ /* 0x000fe200078e00ff */
[----:B------:R-:W-:Y:S04]  /*1ed0*/  @!P6 LDS R37, [R25.X4] ;  /* 0x000000001925e984 */ /* 0x000fe80000004800 */
[----:B------:R-:W0:Y:S04]  /*1ee0*/  @!P6 LDS R38, [R25.X4+0x240] ;  /* 0x000240001926e984 */ /* 0x000e280000004800 */
[----:B------:R-:W1:Y:S04]  /*1ef0*/  @!P6 LDS R35, [R25.X4+0x480] ;  /* 0x000480001923e984 */ /* 0x000e680000004800 */
[----:B------:R-:W2:Y:S04]  /*1f00*/  @!P6 LDS R36, [R25.X4+0x6c0] ;  /* 0x0006c0001924e984 */ /* 0x000ea80000004800 */
[----:B------:R-:W3:Y:S04]  /*1f10*/  @!P6 LDS R33, [R25.X4+0x900] ;  /* 0x000900001921e984 */ /* 0x000ee80000004800 */
[----:B------:R-:W4:Y:S04]  /*1f20*/  @!P6 LDS R34, [R25.X4+0xb40] ;  /* 0x000b40001922e984 */ /* 0x000f280000004800 */
[----:B------:R-:W5:Y:S04]  /*1f30*/  @!P6 LDS R31, [R25.X4+0xd80] ;  /* 0x000d8000191fe984 */ /* 0x000f680000004800 */
[----:B------:R-:W5:Y:S01]  /*1f40*/  @!P6 LDS R32, [R25.X4+0xfc0] ;  /* 0x000fc0001920e984 */ /* 0x000f620000004800 */
[----:B0-----:R-:W-:-:S04]  /*1f50*/  FMNMX.FTZ R0, R37, R38, !PT ;  /* 0x0000002625007209 */ /* 0x001fc80007810000 */
[----:B-1----:R-:W-:-:S04]  /*1f60*/  FMNMX.FTZ R0, R0, R35, !PT ;  /* 0x0000002300007209 */ /* 0x002fc80007810000 */
[----:B--2---:R-:W-:-:S04]  /*1f70*/  FMNMX.FTZ R0, R0, R36, !PT ;  /* 0x0000002400007209 */ /* 0x004fc80007810000 */
[----:B---3--:R-:W-:-:S04]  /*1f80*/  FMNMX.FTZ R0, R0, R33, !PT ;  /* 0x0000002100007209 */ /* 0x008fc80007810000 */
[----:B----4-:R-:W-:-:S04]  /*1f90*/  FMNMX.FTZ R0, R0, R34, !PT ;  /* 0x0000002200007209 */ /* 0x010fc80007810000 */
[----:B-----5:R-:W-:-:S04]  /*1fa0*/  FMNMX.FTZ R0, R0, R31, !PT ;  /* 0x0000001f00007209 */ /* 0x020fc80007810000 */
[----:B------:R-:W-:-:S05]  /*1fb0*/  FMNMX.FTZ R0, R0, R32, !PT ;  /* 0x0000002000007209 */ /* 0x000fca0007810000 */
[----:B------:R-:W0:Y:S02]  /*1fc0*/  SHFL.BFLY PT, R8, R0, 0x8, 0x1f ;  /* 0x0d001f0000087f89 */ /* 0x000e2400000e0000 */
[----:B0-----:R-:W-:-:S05]  /*1fd0*/  FMNMX.FTZ R8, R0, R8, !PT ;  /* 0x0000000800087209 */ /* 0x001fca0007810000 */
[----:B------:R-:W0:Y:S02]  /*1fe0*/  SHFL.BFLY PT, R0, R8, 0x4, 0x1f ;  /* 0x0c801f0008007f89 */ /* 0x000e2400000e0000 */
[----:B0-----:R-:W-:-:S05]  /*1ff0*/  FMNMX.FTZ R0, R8, R0, !PT ;  /* 0x0000000008007209 */ /* 0x001fca0007810000 */
[----:B------:R-:W0:Y:S02]  /*2000*/  SHFL.BFLY PT, R8, R0, 0x2, 0x1f ;  /* 0x0c401f0000087f89 */ /* 0x000e2400000e0000 */
[----:B0-----:R-:W-:-:S05]  /*2010*/  FMNMX.FTZ R8, R0, R8, !PT ;  /* 0x0000000800087209 */ /* 0x001fca0007810000 */
[----:B------:R-:W0:Y:S02]  /*2020*/  SHFL.BFLY PT, R0, R8, 0x1, 0x1f ;  /* 0x0c201f0008007f89 */ /* 0x000e2400000e0000 */
[----:B0-----:R-:W-:-:S04]  /*2030*/  FMNMX.FTZ R0, R8, R0, !PT ;  /* 0x0000000008007209 */ /* 0x001fc80007810000 */
[----:B------:R-:W-:-:S04]  /*2040*/  FSETP.NEU.FTZ.AND P0, PT, R0, -INF , PT ;  /* 0xff8000000000780b */ /* 0x000fc80003f1d000 */
[----:B------:R-:W-:-:S05]  /*2050*/  FSEL R0, R0, RZ, P0 ;  /* 0x000000ff00007208 */ /* 0x000fca0000000000 */
[C---:B------:R-:W-:Y:S02]  /*2060*/  FADD.FTZ R8, -R0.reuse, R37 ;  /* 0x0000002500087221 */ /* 0x040fe40000010100 */
[----:B------:R-:W-:Y:S02]  /*2070*/  FADD.FTZ R21, -R0, R38 ;  /* 0x0000002600157221 */ /* 0x000fe40000010100 */
[----:B------:R-:W-:Y:S02]  /*2080*/  FMUL.FTZ R8, R8, 1.4426950216293334961 ;  /* 0x3fb8aa3b08087820 */ /* 0x000fe40000410000 */
[----:B------:R-:W-:Y:S02]  /*2090*/  FMUL.FTZ R21, R21, 1.4426950216293334961 ;  /* 0x3fb8aa3b15157820 */ /* 0x000fe40000410000 */
[C---:B------:R-:W-:Y:S02]  /*20a0*/  FADD.FTZ R20, -R0.reuse, R35 ;  /* 0x0000002300147221 */ /* 0x040fe40000010100 */
[----:B------:R-:W-:Y:S01]  /*20b0*/  MUFU.EX2 R8, R8 ;  /* 0x0000000800087308 */ /* 0x000fe20000000800 */
[----:B------:R-:W-:-:S02]  /*20c0*/  FADD.FTZ R19, -R0, R36 ;  /* 0x0000002400137221 */ /* 0x000fc40000010100 */
[----:B------:R-:W-:Y:S02]  /*20d0*/  FMUL.FTZ R20, R20, 1.4426950216293334961 ;  /* 0x3fb8aa3b14147820 */ /* 0x000fe40000410000 */
[----:B------:R-:W-:Y:S02]  /*20e0*/  FMUL.FTZ R19, R19, 1.4426950216293334961 ;  /* 0x3fb8aa3b13137820 */ /* 0x000fe40000410000 */
[C---:B------:R-:W-:Y:S01]  /*20f0*/  FADD.FTZ R18, -R0.reuse, R33 ;  /* 0x0000002100127221 */ /* 0x040fe20000010100 */
[----:B------:R-:W0:Y:S01]  /*2100*/  MUFU.EX2 R21, R21 ;  /* 0x0000001500157308 */ /* 0x000e220000000800 */
[----:B------:R-:W-:Y:S02]  /*2110*/  FADD.FTZ R10, -R0, R34 ;  /* 0x00000022000a7221 */ /* 0x000fe40000010100 */
[----:B------:R-:W-:Y:S02]  /*2120*/  FMUL.FTZ R18, R18, 1.4426950216293334961 ;  /* 0x3fb8aa3b12127820 */ /* 0x000fe40000410000 */
[----:B------:R-:W-:-:S02]  /*2130*/  FMUL.FTZ R10, R10, 1.4426950216293334961 ;  /* 0x3fb8aa3b0a0a7820 */ /* 0x000fc40000410000 */
[----:B------:R-:W-:Y:S01]  /*2140*/  FADD.FTZ R9, -R0, R31 ;  /* 0x0000001f00097221 */ /* 0x000fe20000010100 */
[----:B------:R-:W1:Y:S03]  /*2150*/  MUFU.EX2 R20, R20 ;  /* 0x0000001400147308 */ /* 0x000e660000000800 */
[----:B------:R-:W-:-:S05]  /*2160*/  FMUL.FTZ R9, R9, 1.4426950216293334961 ;  /* 0x3fb8aa3b09097820 */ /* 0x000fca0000410000 */
[----:B------:R-:W2:Y:S01]  /*2170*/  MUFU.EX2 R19, R19 ;  /* 0x0000001300137308 */ /* 0x000ea20000000800 */
[----:B0-----:R-:W-:Y:S02]  /*2180*/  FADD.FTZ R21, R8, R21 ;  /* 0x0000001508157221 */ /* 0x001fe40000010000 */
[----:B------:R-:W-:-:S04]  /*2190*/  FADD.FTZ R8, -R0, R32 ;  /* 0x0000002000087221 */ /* 0x000fc80000010100 */
[----:B------:R-:W-:Y:S01]  /*21a0*/  FMUL.FTZ R8, R8, 1.4426950216293334961 ;  /* 0x3fb8aa3b08087820 */ /* 0x000fe20000410000 */
[----:B------:R-:W0:Y:S01]  /*21b0*/  MUFU.EX2 R18, R18 ;  /* 0x0000001200127308 */ /* 0x000e220000000800 */
[----:B-1----:R-:W-:-:S07]  /*21c0*/  FADD.FTZ R20, R21, R20 ;  /* 0x0000001415147221 */ /* 0x002fce0000010000 */
[----:B------:R-:W1:Y:S01]  /*21d0*/  MUFU.EX2 R10, R10 ;  /* 0x0000000a000a7308 */ /* 0x000e620000000800 */
[----:B--2---:R-:W-:-:S07]  /*21e0*/  FADD.FTZ R19, R20, R19 ;  /* 0x0000001314137221 */ /* 0x004fce0000010000 */
[----:B------:R-:W2:Y:S01]  /*21f0*/  MUFU.EX2 R9, R9 ;  /* 0x0000000900097308 */ /* 0x000ea20000000800 */
[----:B0-----:R-:W-:-:S07]  /*2200*/  FADD.FTZ R18, R19, R18 ;  /* 0x0000001213127221 */ /* 0x001fce0000010000 */
[----:B------:R-:W0:Y:S01]  /*2210*/  MUFU.EX2 R8, R8 ;  /* 0x0000000800087308 */ /* 0x000e220000000800 */
[----:B-1----:R-:W-:Y:S01]  /*2220*/  FADD.FTZ R18, R18, R10 ;  /* 0x0000000a12127221 */ /* 0x002fe20000010000 */
[----:B------:R-:W-:-:S05]  /*2230*/  IABS R10, R3 ;  /* 0x00000003000a7213 */ /* 0x000fca0000000000 */
[----:B------:R-:W-:Y:S01]  /*2240*/  IMAD.IADD R20, R7, 0x1, R10 ;  /* 0x0000000107147824 */ /* 0x000fe200078e020a */
[----:B------:R-:W1:Y:S01]  /*2250*/  I2F.RP R19, R10 ;  /* 0x0000000a00137306 */ /* 0x000e620000209400 */
[----:B--2---:R-:W-:-:S04]  /*2260*/  FADD.FTZ R9, R18, R9 ;  /* 0x0000000912097221 */ /* 0x004fc80000010000 */
[----:B0-----:R-:W-:Y:S01]  /*2270*/  FADD.FTZ R18, R9, R8 ;  /* 0x0000000809127221 */ /* 0x001fe20000010000 */
[----:B------:R-:W-:-:S04]  /*2280*/  IABS R9, c[0x0][0x1c0] ;  /* 0x0000700000097a13 */ /* 0x000fc80000000000 */
[----:B------:R-:W0:Y:S01]  /*2290*/  SHFL.BFLY PT, R8, R18, 0x8, 0x1f ;  /* 0x0d001f0012087f89 */ /* 0x000e2200000e0000 */
[----:B------:R-:W2:Y:S08]  /*22a0*/  I2F.U32.RP R26, R9 ;  /* 0x00000009001a7306 */ /* 0x000eb00000209000 */
[----:B-1----:R-:W1:Y:S08]  /*22b0*/  MUFU.RCP R19, R19 ;  /* 0x0000001300137308 */ /* 0x002e700000001000 */
[----:B--2---:R-:W2:Y:S01]  /*22c0*/  MUFU.RCP R26, R26 ;  /* 0x0000001a001a7308 */ /* 0x004ea20000001000 */
[----:B0-----:R-:W-:Y:S01]  /*22d0*/  FADD.FTZ R8, R18, R8 ;  /* 0x0000000812087221 */ /* 0x001fe20000010000 */
[----:B-1----:R-:W-:-:S04]  /*22e0*/  IADD3 R19, R19, 0xffffffe, RZ ;  /* 0x0ffffffe13137810 */ /* 0x002fc80007ffe0ff */
[----:B------:R-:W0:Y:S02]  /*22f0*/  SHFL.BFLY PT, R18, R8, 0x4, 0x1f ;  /* 0x0c801f0008127f89 */ /* 0x000e2400000e0000 */
[----:B------:R-:W1:Y:S01]  /*2300*/  F2I.FTZ.U32.TRUNC.NTZ R47, R19 ;  /* 0x00000013002f7305 */ /* 0x000e62000021f000 */
[----:B--2---:R-:W-:-:S07]  /*2310*/  IADD3 R26, R26, 0xffffffe, RZ ;  /* 0x0ffffffe1a1a7810 */ /* 0x004fce0007ffe0ff */
[----:B------:R-:W2:Y:S01]  /*2320*/  F2I.FTZ.U32.TRUNC.NTZ R27, R26 ;  /* 0x0000001a001b7305 */ /* 0x000ea2000021f000 */
[----:B-1----:R-:W-:Y:S01]  /*2330*/  IMAD.MOV R21, RZ, RZ, -R47 ;  /* 0x000000ffff157224 */ /* 0x002fe200078e0a2f */
[----:B------:R-:W-:-:S03]  /*2340*/  IABS R19, R20 ;  /* 0x0000001400137213 */ /* 0x000fc60000000000 */
[----:B------:R-:W-:Y:S01]  /*2350*/  IMAD R21, R21, R10, RZ ;  /* 0x0000000a15157224 */ /* 0x000fe200078e02ff */
[----:B------:R-:W-:Y:S01]  /*2360*/  MOV R23, R19 ;  /* 0x0000001300177202 */ /* 0x000fe20000000f00 */
[----:B0-----:R-:W-:Y:S01]  /*2370*/  FADD.FTZ R18, R8, R18 ;  /* 0x0000001208127221 */ /* 0x001fe20000010000 */
[----:B--2---:R-:W-:Y:S01]  /*2380*/  IADD3 R7, RZ, -R27, RZ ;  /* 0x8000001bff077210 */ /* 0x004fe20007ffe0ff */
[----:B------:R-:W-:Y:S01]  /*2390*/  IMAD.HI.U32 R21, R47, R21, R46 ;  /* 0x000000152f157227 */ /* 0x000fe200078e002e */
[----:B------:R-:W-:Y:S02]  /*23a0*/  IABS R8, R3 ;  /* 0x0000000300087213 */ /* 0x000fe40000000000 */
[----:B------:R-:W0:Y:S01]  /*23b0*/  SHFL.BFLY PT, R22, R18, 0x2, 0x1f ;  /* 0x0c401f0012167f89 */ /* 0x000e2200000e0000 */
[----:B------:R-:W-:Y:S01]  /*23c0*/  IMAD R7, R7, R9, RZ ;  /* 0x0000000907077224 */ /* 0x000fe200078e02ff */
[----:B------:R-:W-:Y:S01]  /*23d0*/  IABS R19, c[0x0][0x1c0] ;  /* 0x0000700000137a13 */ /* 0x000fe20000000000 */
[----:B------:R-:W-:-:S02]  /*23e0*/  IMAD.MOV.U32 R26, RZ, RZ, RZ ;  /* 0x000000ffff1a7224 */ /* 0x000fc400078e00ff */
[----:B------:R-:W-:Y:S02]  /*23f0*/  IMAD.MOV R8, RZ, RZ, -R8 ;  /* 0x000000ffff087224 */ /* 0x000fe400078e0a08 */
[----:B------:R-:W-:-:S04]  /*2400*/  IMAD.HI.U32 R21, R21, R23, RZ ;  /* 0x0000001715157227 */ /* 0x000fc800078e00ff */
[----:B------:R-:W-:-:S04]  /*2410*/  IMAD.HI.U32 R7, R27, R7, R26 ;  /* 0x000000071b077227 */ /* 0x000fc800078e001a */
[----:B------:R-:W-:Y:S02]  /*2420*/  IMAD R8, R21, R8, R23 ;  /* 0x0000000815087224 */ /* 0x000fe400078e0217 */
[----:B------:R-:W-:Y:S02]  /*2430*/  IMAD.MOV R19, RZ, RZ, -R19 ;  /* 0x000000ffff137224 */ /* 0x000fe400078e0a13 */
[----:B------:R-:W-:Y:S01]  /*2440*/  IMAD.HI.U32 R7, R7, R23, RZ ;  /* 0x0000001707077227 */ /* 0x000fe200078e00ff */
[----:B------:R-:W-:-:S03]  /*2450*/  ISETP.GT.U32.AND P0, PT, R10, R8, PT ;  /* 0x000000080a00720c */ /* 0x000fc60003f04070 */
[----:B------:R-:W-:Y:S02]  /*2460*/  IMAD R19, R7, R19, R23 ;  /* 0x0000001307137224 */ /* 0x000fe400078e0217 */
[----:B0-----:R-:W-:-:S03]  /*2470*/  FADD.FTZ R22, R18, R22 ;  /* 0x0000001612167221 */ /* 0x001fc60000010000 */
[----:B------:R-:W-:Y:S02]  /*2480*/  ISETP.GT.U32.AND P5, PT, R9, R19, PT ;  /* 0x000000130900720c */ /* 0x000fe40003fa4070 */
[----:B------:R-:W0:Y:S03]  /*2490*/  SHFL.BFLY PT, R18, R22, 0x1, 0x1f ;  /* 0x0c201f0016127f89 */ /* 0x000e2600000e0000 */
[-C--:B------:R-:W-:Y:S02]  /*24a0*/  @!P0 IADD3 R8, R8, -R10.reuse, RZ ;  /* 0x8000000a08088210 */ /* 0x080fe40007ffe0ff */
[----:B------:R-:W-:Y:S02]  /*24b0*/  @!P0 IADD3 R21, R21, 0x1, RZ ;  /* 0x0000000115158810 */ /* 0x000fe40007ffe0ff */
[-C--:B------:R-:W-:Y:S02]  /*24c0*/  ISETP.GE.U32.AND P4, PT, R8, R10.reuse, PT ;  /* 0x0000000a0800720c */ /* 0x080fe40003f86070 */
[----:B------:R-:W-:-:S02]  /*24d0*/  LOP3.LUT R8, R20, R10, RZ, 0x3c, !PT ;  /* 0x0000000a14087212 */ /* 0x000fc400078e3cff */
[----:B------:R-:W-:Y:S01]  /*24e0*/  @!P5 IMAD.IADD R19, R19, 0x1, -R9 ;  /* 0x000000011313d824 */ /* 0x000fe200078e0a09 */
[----:B------:R-:W-:Y:S02]  /*24f0*/  LOP3.LUT R20, R20, c[0x0][0x1c0], RZ, 0x3c, !PT ;  /* 0x0000700014147a12 */ /* 0x000fe400078e3cff */
[----:B------:R-:W-:Y:S02]  /*2500*/  ISETP.GE.AND P3, PT, R8, RZ, PT ;  /* 0x000000ff0800720c */ /* 0x000fe40003f66270 */
[----:B------:R-:W-:Y:S01]  /*2510*/  ISETP.GE.U32.AND P1, PT, R19, R9, PT ;  /* 0x000000091300720c */ /* 0x000fe20003f26070 */
[----:B------:R-:W1:Y:S01]  /*2520*/  S2R R8, SR_TID.X ;  /* 0x0000000000087919 */ /* 0x000e620000002100 */
[----:B------:R-:W-:Y:S02]  /*2530*/  ISETP.GT.AND P0, PT, R3, RZ, PT ;  /* 0x000000ff0300720c */ /* 0x000fe40003f04270 */
[----:B------:R-:W-:Y:S02]  /*2540*/  @!P5 IADD3 R7, R7, 0x1, RZ ;  /* 0x000000010707d810 */ /* 0x000fe40007ffe0ff */
[----:B------:R-:W-:Y:S01]  /*2550*/  ISETP.GE.AND P2, PT, R20, RZ, PT ;  /* 0x000000ff1400720c */ /* 0x000fe20003f46270 */
[----:B0-----:R-:W-:Y:S01]  /*2560*/  FADD.FTZ R18, R22, R18 ;  /* 0x0000001216127221 */ /* 0x001fe20000010000 */
[----:B------:R-:W-:-:S02]  /*2570*/  @P4 IADD3 R21, R21, 0x1, RZ ;  /* 0x0000000115154810 */ /* 0x000fc40007ffe0ff */
[----:B------:R-:W-:-:S03]  /*2580*/  ISETP.GT.AND P4, PT, R4, RZ, PT ;  /* 0x000000ff0400720c */ /* 0x000fc60003f84270 */
[----:B------:R-:W-:Y:S01]  /*2590*/  @P1 IADD3 R7, R7, 0x1, RZ ;  /* 0x0000000107071810 */ /* 0x000fe20007ffe0ff */
[----:B------:R-:W-:Y:S01]  /*25a0*/  @!P3 IMAD.MOV R21, RZ, RZ, -R21 ;  /* 0x000000ffff15b224 */ /* 0x000fe200078e0a15 */
[----:B------:R-:W-:Y:S02]  /*25b0*/  SHF.R.S32.HI R22, RZ, 0x1f, R3 ;  /* 0x0000001fff167819 */ /* 0x000fe40000011403 */
[----:B------:R-:W-:Y:S02]  /*25c0*/  FSETP.NE.FTZ.AND P1, PT, R18, RZ, PT ;  /* 0x000000ff1200720b */ /* 0x000fe40003f35000 */
[C---:B------:R-:W-:Y:S02]  /*25d0*/  ISETP.NE.AND P5, PT, R3.reuse, RZ, PT ;  /* 0x000000ff0300720c */ /* 0x040fe40003fa5270 */
[----:B------:R-:W-:Y:S01]  /*25e0*/  LEA.HI.SX32 R9, R3, 0x1, 0x1 ;  /* 0x0000000103097811 */ /* 0x000fe200078f0aff */
[----:B------:R-:W-:Y:S01]  /*25f0*/  @!P0 IMAD.MOV R9, RZ, RZ, R22 ;  /* 0x000000ffff098224 */ /* 0x000fe200078e0216 */
[----:B------:R-:W-:-:S02]  /*2600*/  ISETP.NE.AND P0, PT, RZ, c[0x0][0x1c0], PT ;  /* 0x00007000ff007a0c */ /* 0x000fc40003f05270 */
[----:B------:R-:W-:Y:S02]  /*2610*/  SHF.R.S32.HI R19, RZ, 0x1f, R4 ;  /* 0x0000001fff137819 */ /* 0x000fe40000011404 */
[----:B------:R-:W-:Y:S02]  /*2620*/  @!P2 IADD3 R7, -R7, RZ, RZ ;  /* 0x000000ff0707a210 */ /* 0x000fe40007ffe1ff */
[----:B-1----:R-:W-:Y:S01]  /*2630*/  LOP3.LUT P2, RZ, R8, 0xf, RZ, 0xc0, !PT ;  /* 0x0000000f08ff7812 */ /* 0x002fe2000784c0ff */
[----:B------:R-:W0:Y:S01]  /*2640*/  @P1 MUFU.LG2 R18, R18 ;  /* 0x0000001200121308 */ /* 0x000e220000000c00 */
[----:B------:R-:W-:Y:S02]  /*2650*/  LEA.HI.SX32 R20, R4, 0x1, 0x1 ;  /* 0x0000000104147811 */ /* 0x000fe400078f0aff */
[----:B------:R-:W-:Y:S01]  /*2660*/  @!P4 IADD3 R20, R19, RZ, RZ ;  /* 0x000000ff1314c210 */ /* 0x000fe20007ffe0ff */
[----:B------:R-:W-:Y:S01]  /*2670*/  IMAD.MOV.U32 R19, RZ, RZ, c[0x0][0x214] ;  /* 0x00008500ff137624 */ /* 0x000fe200078e00ff */
[----:B------:R-:W-:-:S02]  /*2680*/  ISETP.GT.OR P2, PT, R8, 0x7f, P2 ;  /* 0x0000007f0800780c */ /* 0x000fc40001744670 */
[----:B------:R-:W-:Y:S02]  /*2690*/  ISETP.NE.AND P3, PT, RZ, UR4, PT ;  /* 0x00000004ff007c0c */ /* 0x000fe4000bf65270 */
[----:B------:R-:W-:Y:S02]  /*26a0*/  @!P5 LOP3.LUT R21, RZ, R10, RZ, 0x33, !PT ;  /* 0x0000000aff15d212 */ /* 0x000fe400078e33ff */
[----:B------:R-:W-:Y:S02]  /*26b0*/  SEL R10, R19, 0x1, !P3 ;  /* 0x00000001130a7807 */ /* 0x000fe40005800000 */
[----:B------:R-:W-:Y:S02]  /*26c0*/  @!P0 LOP3.LUT R7, RZ, c[0x0][0x1c0], RZ, 0x33, !PT ;  /* 0x00007000ff078a12 */ /* 0x000fe400078e33ff */
[----:B------:R-:W-:Y:S01]  /*26d0*/  ISETP.LT.U32.AND P0, PT, R44, R21, PT ;  /* 0x000000152c00720c */ /* 0x000fe20003f01070 */
[-C--:B------:R-:W-:Y:S01]  /*26e0*/  IMAD R6, R6, R10.reuse, RZ ;  /* 0x0000000a06067224 */ /* 0x080fe200078e02ff */
[----:B------:R-:W-:Y:S01]  /*26f0*/  SHF.R.S32.HI R19, RZ, 0x1f, R21 ;  /* 0x0000001fff137819 */ /* 0x000fe20000011415 */
[----:B------:R-:W-:-:S02]  /*2700*/  IMAD R8, R7, R10, RZ ;  /* 0x0000000a07087224 */ /* 0x000fc400078e02ff */
[----:B------:R-:W-:Y:S01]  /*2710*/  IMAD R7, R6, R20, RZ ;  /* 0x0000001406077224 */ /* 0x000fe200078e02ff */
[----:B------:R-:W-:Y:S01]  /*2720*/  ISETP.LT.AND.EX P0, PT, R45, R19, PT, P0 ;  /* 0x000000132d00720c */ /* 0x000fe20003f01300 */
[----:B------:R-:W-:Y:S02]  /*2730*/  IMAD R8, R9, R8, RZ ;  /* 0x0000000809087224 */ /* 0x000fe400078e02ff */
[----:B0-----:R-:W-:Y:S01]  /*2740*/  @P1 FFMA.FTZ R30, R18, 0.69314718246459960938, R0 ;  /* 0x3f317218121e1823 */ /* 0x001fe20000010000 */
[----:B------:R-:W-:Y:S02]  /*2750*/  SEL R10, R44, R21, P0 ;  /* 0x000000152c0a7207 */ /* 0x000fe40000000000 */
[----:B------:R-:W-:Y:S01]  /*2760*/  SEL R9, R45, R19, P0 ;  /* 0x000000132d097207 */ /* 0x000fe20000000000 */
[----:B------:R-:W-:Y:S05]  /*2770*/  @P2 BRA `(.L_x_15) ;  /* 0x00001d1000002947 */ /* 0x000fea0003800000 */
[----:B------:R-:W-:Y:S01]  /*2780*/  ULDC.U8 UR4, c[0x0][0x328] ;  /* 0x0000ca0000047ab9 */ /* 0x000fe20000000000 */
[----:B------:R-:W-:Y:S02]  /*2790*/  IADD3 R44, P0, R15, UR7, RZ ;  /* 0x000000070f2c7c10 */ /* 0x000fe4000ff1e0ff */
[----:B------:R-:W-:-:S02]  /*27a0*/  ISETP.NE.AND P1, PT, RZ, UR4, PT ;  /* 0x00000004ff007c0c */ /* 0x000fc4000bf25270 */
[----:B------:R-:W-:-:S11]  /*27b0*/  LEA.HI.X.SX32 R45, R15, UR6, 0x1, P0 ;  /* 0x000000060f2d7c11 */ /* 0x000fd600080f0eff */
[----:B------:R-:W-:Y:S05]  /*27c0*/  @!P1 BRA `(.L_x_16) ;  /* 0x00001c9000009947 */ /* 0x000fea0003800000 */
[----:B------:R-:W-:Y:S01]  /*27d0*/  ISETP.GE.U32.AND P1, PT, R44, R28, PT ;  /* 0x0000001c2c00720c */ /* 0x000fe20003f26070 */
[----:B------:R-:W-:-:S03]  /*27e0*/  IMAD.MOV.U32 R6, RZ, RZ, c[0x0][0x1c0] ;  /* 0x00007000ff067624 */ /* 0x000fc600078e00ff */
[----:B------:R-:W-:Y:S02]  /*27f0*/  ISETP.GE.AND.EX P1, PT, R45, R5, PT, P1 ;  /* 0x000000052d00720c */ /* 0x000fe40003f26310 */
[----:B------:R-:W-:Y:S02]  /*2800*/  ISETP.LT.U32.AND P0, PT, R6, 0x1, PT ;  /* 0x000000010600780c */ /* 0x000fe40003f01070 */
[----:B------:R-:W-:-:S04]  /*2810*/  SHF.R.S32.HI R0, RZ, 0x1f, R6 ;  /* 0x0000001fff007819 */ /* 0x000fc80000011406 */
[----:B------:R-:W-:-:S04]  /*2820*/  ISETP.LT.AND.EX P0, PT, R0, RZ, PT, P0 ;  /* 0x000000ff0000720c */ /* 0x000fc80003f01300 */
[----:B------:R-:W-:Y:S02]  /*2830*/  SEL R6, R6, 0x1, P0 ;  /* 0x0000000106067807 */ /* 0x000fe40000000000 */
[----:B------:R-:W-:Y:S01]  /*2840*/  SEL R5, R0, RZ, P0 ;  /* 0x000000ff00057207 */ /* 0x000fe20000000000 */
[----:B------:R-:W-:Y:S05]  /*2850*/  @P1 BRA `(.L_x_15) ;  /* 0x00001c3000001947 */ /* 0x000fea0003800000 */
[----:B------:R-:W-:Y:S01]  /*2860*/  IADD3 R0, P1, R6, 0x1, RZ ;  /* 0x0000000106007810 */ /* 0x000fe20007f3e0ff */
[----:B------:R-:W-:Y:S03]  /*2870*/  BSSY B0, `(.L_x_17) ;  /* 0x0000036000007945 */ /* 0x000fe60003800000 */
[----:B------:R-:W-:Y:S01]  /*2880*/  ISETP.GE.U32.AND P0, PT, R0, 0x3, PT ;  /* 0x000000030000780c */ /* 0x000fe20003f06070 */
[----:B------:R-:W-:-:S05]  /*2890*/  IMAD.X R0, RZ, RZ, R5, P1 ;  /* 0x000000ffff007224 */ /* 0x000fca00008e0605 */
[----:B------:R-:W-:-:S04]  /*28a0*/  ISETP.GE.U32.AND.EX P0, PT, R0, RZ, PT, P0 ;  /* 0x000000ff0000720c */ /* 0x000fc80003f06100 */
[----:B------:R-:W-:Y:S02]  /*28b0*/  SEL R0, R5, RZ, !P0 ;  /* 0x000000ff05007207 */ /* 0x000fe40004000000 */
[----:B------:R-:W-:-:S03]  /*28c0*/  SEL R18, R6, RZ, !P0 ;  /* 0x000000ff06127207 */ /* 0x000fc60004000000 */
[-C--:B------:R-:W-:Y:S02]  /*28d0*/  IMAD R0, R0, R40.reuse, RZ ;  /* 0x0000002800007224 */ /* 0x080fe400078e02ff */
[----:B------:R-:W-:-:S04]  /*28e0*/  IMAD.WIDE.U32 R20, R18, R40, RZ ;  /* 0x0000002812147225 */ /* 0x000fc800078e00ff */
[----:B------:R-:W-:Y:S02]  /*28f0*/  IMAD R0, R18, R2, R0 ;  /* 0x0000000212007224 */ /* 0x000fe400078e0200 */
[----:B------:R-:W-:-:S03]  /*2900*/  IMAD.WIDE.U32 R48, R20, R6, RZ ;  /* 0x0000000614307225 */ /* 0x000fc600078e00ff */
[----:B------:R-:W-:-:S05]  /*2910*/  IADD3 R0, R21, R0, RZ ;  /* 0x0000000015007210 */ /* 0x000fca0007ffe0ff */
[----:B------:R-:W-:-:S04]  /*2920*/  IMAD R19, R0, R6, RZ ;  /* 0x0000000600137224 */ /* 0x000fc800078e02ff */
[----:B------:R-:W-:-:S04]  /*2930*/  IMAD R19, R5, R20, R19 ;  /* 0x0000001405137224 */ /* 0x000fc800078e0213 */
[----:B------:R-:W-:-:S05]  /*2940*/  IMAD.IADD R19, R49, 0x1, R19 ;  /* 0x0000000131137824 */ /* 0x000fca00078e0213 */
        /* <DEDUP_REMOVED lines=9> */
[-C--:B------:R-:W-:Y:S02]  /*29e0*/  IADD3 R20, P0, RZ, -R0.reuse, RZ ;  /* 0x80000000ff147210 */ /* 0x080fe40007f1e0ff */
[----:B------:R-:W-:Y:S02]  /*29f0*/  MOV R50, R0 ;  /* 0x0000000000327202 */ /* 0x000fe40000000f00 */
[-C--:B------:R-:W-:Y:S01]  /*2a00*/  IADD3.X R18, RZ, ~R21.reuse, RZ, P0, !PT ;  /* 0x80000015ff127210 */ /* 0x080fe200007fe4ff */
[----:B------:R-:W-:Y:S01]  /*2a10*/  IMAD.WIDE.U32 R44, R48, R20, R44 ;  /* 0x00000014302c7225 */ /* 0x000fe200078e002c */
[----:B------:R-:W-:-:S03]  /*2a20*/  MOV R51, R21 ;  /* 0x0000001500337202 */ /* 0x000fc60000000f00 */
[----:B------:R-:W-:-:S04]  /*2a30*/  IMAD R18, R18, R48, RZ ;  /* 0x0000003012127224 */ /* 0x000fc800078e02ff */
[----:B------:R-:W-:Y:S01]  /*2a40*/  IMAD R18, R19, R20, R18 ;  /* 0x0000001413127224 */ /* 0x000fe200078e0212 */
[----:B------:R-:W-:-:S04]  /*2a50*/  MOV R19, R44 ;  /* 0x0000002c00137202 */ /* 0x000fc80000000f00 */
[----:B------:R-:W-:Y:S01]  /*2a60*/  IADD3 R18, R45, R18, RZ ;  /* 0x000000122d127210 */ /* 0x000fe20007ffe0ff */
[----:B------:R-:W-:Y:S05]  /*2a70*/  BRA `(.L_x_19) ;  /* 0x0000015000007947 */ /* 0x000fea0003800000 */
.L_x_18:
[----:B------:R-:W0:Y:S01]  /*2a80*/  I2F.U32.RP R18, R48 ;  /* 0x0000003000127306 */ /* 0x000e220000209000 */
[----:B------:R-:W-:Y:S01]  /*2a90*/  ISETP.NE.U32.AND P0, PT, R48, RZ, PT ;  /* 0x000000ff3000720c */ /* 0x000fe20003f05070 */
[----:B------:R-:W-:-:S06]  /*2aa0*/  IMAD.MOV.U32 R51, RZ, RZ, RZ ;  /* 0x000000ffff337224 */ /* 0x000fcc00078e00ff */
        /* <DEDUP_REMOVED lines=16> */
[----:B------:R-:W-:-:S05]  /*2bb0*/  IADD3 R19, -R50, RZ, RZ ;  /* 0x000000ff32137210 */ /* 0x000fca0007ffe1ff */
[----:B------:R-:W-:Y:S02]  /*2bc0*/  IMAD R19, R48, R19, R44 ;  /* 0x0000001330137224 */ /* 0x000fe400078e022c */
.L_x_19:
[----:B------:R-:W-:Y:S05]  /*2bd0*/  BSYNC B0 ;  /* 0x0000000000007941 */ /* 0x000fea0003800000 */
.L_x_17:
[----:B------:R-:W-:Y:S01]  /*2be0*/  LOP3.LUT R0, R18, R2, RZ, 0xfc, !PT ;  /* 0x0000000212007212 */ /* 0x000fe200078efcff */
[----:B------:R-:W-:Y:S03]  /*2bf0*/  BSSY B0, `(.L_x_20) ;  /* 0x000002a000007945 */ /* 0x000fe60003800000 */
[----:B------:R-:W-:-:S13]  /*2c00*/  ISETP.NE.U32.AND P0, PT, R0, RZ, PT ;  /* 0x000000ff0000720c */ /* 0x000fda0003f05070 */
[----:B------:R-:W-:Y:S05]  /*2c10*/  @!P0 BRA `(.L_x_21) ;  /* 0x0000011000008947 */ /* 0x000fea0003800000 */
[----:B------:R-:W-:Y:S01]  /*2c20*/  IMAD.MOV.U32 R27, RZ, RZ, R19 ;  /* 0x000000ffff1b7224 */ /* 0x000fe200078e0013 */
[----:B------:R-:W-:Y:S01]  /*2c30*/  MOV R24, R40 ;  /* 0x0000002800187202 */ /* 0x000fe20000000f00 */
[----:B------:R-:W-:Y:S01]  /*2c40*/  IMAD.MOV.U32 R23, RZ, RZ, R2 ;  /* 0x000000ffff177224 */ /* 0x000fe200078e0002 */
[----:B------:R-:W-:Y:S02]  /*2c50*/  MOV R22, 0x2c70 ;  /* 0x00002c7000167802 */ /* 0x000fe40000000f00 */
[----:B------:R-:W-:Y:S05]  /*2c60*/  CALL.REL.NOINC `($__internal_0_$__cuda_sm20_div_s64) ;  /* 0x000025f000007944 */ /* 0x000fea0003c00000 */
[----:B------:R-:W-:Y:S02]  /*2c70*/  IADD3 R22, P0, RZ, -R0, RZ ;  /* 0x80000000ff167210 */ /* 0x000fe40007f1e0ff */
[----:B------:R-:W-:Y:S02]  /*2c80*/  LOP3.LUT R19, R19, R18, RZ, 0x3c, !PT ;  /* 0x0000001213137212 */ /* 0x000fe400078e3cff */
[----:B------:R-:W-:Y:S01]  /*2c90*/  MOV R44, R0 ;  /* 0x00000000002c7202 */ /* 0x000fe20000000f00 */
[----:B------:R-:W-:Y:S01]  /*2ca0*/  IMAD.X R20, RZ, RZ, ~R21, P0 ;  /* 0x000000ffff147224 */ /* 0x000fe200000e0e15 */
[C---:B------:R-:W-:Y:S02]  /*2cb0*/  LOP3.LUT R18, R19.reuse, R18, RZ, 0x3c, !PT ;  /* 0x0000001213127212 */ /* 0x040fe400078e3cff */
[----:B------:R-:W-:Y:S01]  /*2cc0*/  MOV R45, R21 ;  /* 0x00000015002d7202 */ /* 0x000fe20000000f00 */
[----:B------:R-:W-:Y:S01]  /*2cd0*/  IMAD R20, R20, R40, RZ ;  /* 0x0000002814147224 */ /* 0x000fe200078e02ff */
[----:B------:R-:W-:-:S03]  /*2ce0*/  LOP3.LUT R19, R19, R18, RZ, 0x3c, !PT ;  /* 0x0000001213137212 */ /* 0x000fc600078e3cff */
[-C--:B------:R-:W-:Y:S02]  /*2cf0*/  IMAD R2, R2, R22.reuse, R20 ;  /* 0x0000001602027224 */ /* 0x080fe400078e0214 */
[----:B------:R-:W-:-:S04]  /*2d00*/  IMAD.WIDE.U32 R40, R40, R22, R18 ;  /* 0x0000001628287225 */ /* 0x000fc800078e0012 */
[----:B------:R-:W-:Y:S01]  /*2d10*/  IMAD.IADD R2, R41, 0x1, R2 ;  /* 0x0000000129027824 */ /* 0x000fe200078e0202 */
[----:B------:R-:W-:Y:S05]  /*2d20*/  BRA `(.L_x_22) ;  /* 0x0000016000007947 */ /* 0x000fea0003800000 */
.L_x_21:
[----:B------:R-:W0:Y:S01]  /*2d30*/  I2F.U32.RP R20, R40 ;  /* 0x0000002800147306 */ /* 0x000e220000209000 */
[----:B------:R-:W-:Y:S01]  /*2d40*/  ISETP.NE.U32.AND P0, PT, R40, RZ, PT ;  /* 0x000000ff2800720c */ /* 0x000fe20003f05070 */
[----:B------:R-:W-:Y:S01]  /*2d50*/  IMAD.MOV.U32 R45, RZ, RZ, RZ ;  /* 0x000000ffff2d7224 */ /* 0x000fe200078e00ff */
[----:B------:R-:W-:-:S05]  /*2d60*/  MOV R2, RZ ;  /* 0x000000ff00027202 */ /* 0x000fca0000000f00 */
[----:B0-----:R-:W0:Y:S02]  /*2d70*/  MUFU.RCP R20, R20 ;  /* 0x0000001400147308 */ /* 0x001e240000001000 */
[----:B0-----:R-:W-:-:S06]  /*2d80*/  IADD3 R20, R20, 0xffffffe, RZ ;  /* 0x0ffffffe14147810 */ /* 0x001fcc0007ffe0ff */
[----:B------:R0:W1:Y:S02]  /*2d90*/  F2I.FTZ.U32.TRUNC.NTZ R21, R20 ;  /* 0x0000001400157305 */ /* 0x000064000021f000 */
[----:B0-----:R-:W-:Y:S01]  /*2da0*/  HFMA2.MMA R20, -RZ, RZ, 0, 0 ;  /* 0x00000000ff147435 */ /* 0x001fe200000001ff */
[----:B-1----:R-:W-:-:S04]  /*2db0*/  IMAD.MOV R0, RZ, RZ, -R21 ;  /* 0x000000ffff007224 */ /* 0x002fc800078e0a15 */
[----:B------:R-:W-:-:S05]  /*2dc0*/  IMAD R0, R0, R40, RZ ;  /* 0x0000002800007224 */ /* 0x000fca00078e02ff */
[----:B------:R-:W-:-:S06]  /*2dd0*/  IMAD.HI.U32 R0, R21, R0, R20 ;  /* 0x0000000015007227 */ /* 0x000fcc00078e0014 */
[----:B------:R-:W-:-:S04]  /*2de0*/  IMAD.HI.U32 R44, R0, R19, RZ ;  /* 0x00000013002c7227 */ /* 0x000fc800078e00ff */
[----:B------:R-:W-:-:S04]  /*2df0*/  IMAD.MOV R0, RZ, RZ, -R44 ;  /* 0x000000ffff007224 */ /* 0x000fc800078e0a2c */
[----:B------:R-:W-:-:S05]  /*2e00*/  IMAD R0, R40, R0, R19 ;  /* 0x0000000028007224 */ /* 0x000fca00078e0213 */
[----:B------:R-:W-:-:S13]  /*2e10*/  ISETP.GE.U32.AND P2, PT, R0, R40, PT ;  /* 0x000000280000720c */ /* 0x000fda0003f46070 */
[-C--:B------:R-:W-:Y:S02]  /*2e20*/  @P2 IADD3 R0, R0, -R40.reuse, RZ ;  /* 0x8000002800002210 */ /* 0x080fe40007ffe0ff */
[----:B------:R-:W-:Y:S02]  /*2e30*/  @P2 IADD3 R44, R44, 0x1, RZ ;  /* 0x000000012c2c2810 */ /* 0x000fe40007ffe0ff */
[----:B------:R-:W-:-:S13]  /*2e40*/  ISETP.GE.U32.AND P1, PT, R0, R40, PT ;  /* 0x000000280000720c */ /* 0x000fda0003f26070 */
[----:B------:R-:W-:Y:S02]  /*2e50*/  @P1 IADD3 R44, R44, 0x1, RZ ;  /* 0x000000012c2c1810 */ /* 0x000fe40007ffe0ff */
[----:B------:R-:W-:-:S05]  /*2e60*/  @!P0 LOP3.LUT R44, RZ, R40, RZ, 0x33, !PT ;  /* 0x00000028ff2c8212 */ /* 0x000fca00078e33ff */
[----:B------:R-:W-:-:S04]  /*2e70*/  IMAD.MOV R0, RZ, RZ, -R44 ;  /* 0x000000ffff007224 */ /* 0x000fc800078e0a2c */
[----:B------:R-:W-:Y:S02]  /*2e80*/  IMAD R40, R40, R0, R19 ;  /* 0x0000000028287224 */ /* 0x000fe400078e0213 */
.L_x_22:
[----:B------:R-:W-:Y:S05]  /*2e90*/  BSYNC B0 ;  /* 0x0000000000007941 */ /* 0x000fea0003800000 */
.L_x_20:
[----:B------:R-:W-:Y:S01]  /*2ea0*/  LOP3.LUT R0, R45, R5, RZ, 0xfc, !PT ;  /* 0x000000052d007212 */ /* 0x000fe200078efcff */
[----:B------:R-:W-:Y:S01]  /*2eb0*/  IMAD.MOV.U32 R26, RZ, RZ, c[0x0][0x210] ;  /* 0x00008400ff1a7624 */ /* 0x000fe200078e00ff */
[----:B------:R-:W-:Y:S02]  /*2ec0*/  BSSY B0, `(.L_x_23) ;  /* 0x000002b000007945 */ /* 0x000fe40003800000 */
[----:B------:R-:W-:Y:S02]  /*2ed0*/  ISETP.NE.U32.AND P0, PT, R0, RZ, PT ;  /* 0x000000ff0000720c */ /* 0x000fe40003f05070 */
[----:B------:R-:W-:-:S11]  /*2ee0*/  SEL R26, R26, 0x1, P3 ;  /* 0x000000011a1a7807 */ /* 0x000fd60001800000 */
[----:B------:R-:W-:Y:S05]  /*2ef0*/  @!P0 BRA `(.L_x_24) ;  /* 0x0000011000008947 */ /* 0x000fea0003800000 */
[----:B------:R-:W-:Y:S01]  /*2f00*/  IMAD.MOV.U32 R27, RZ, RZ, R44 ;  /* 0x000000ffff1b7224 */ /* 0x000fe200078e002c */
[----:B------:R-:W-:Y:S01]  /*2f10*/  MOV R24, R6 ;  /* 0x0000000600187202 */ /* 0x000fe20000000f00 */
[----:B------:R-:W-:Y:S01]  /*2f20*/  IMAD.MOV.U32 R18, RZ, RZ, R45 ;  /* 0x000000ffff127224 */ /* 0x000fe200078e002d */
[----:B------:R-:W-:Y:S02]  /*2f30*/  MOV R23, R5 ;  /* 0x0000000500177202 */ /* 0x000fe40000000f00 */
[----:B------:R-:W-:Y:S02]  /*2f40*/  MOV R22, 0x2f60 ;  /* 0x00002f6000167802 */ /* 0x000fe40000000f00 */
[----:B------:R-:W-:Y:S05]  /*2f50*/  CALL.REL.NOINC `($__internal_0_$__cuda_sm20_div_s64) ;  /* 0x0000230000007944 */ /* 0x000fea0003c00000 */
[----:B------:R-:W-:Y:S01]  /*2f60*/  IADD3 R19, P0, RZ, -R0, RZ ;  /* 0x80000000ff137210 */ /* 0x000fe20007f1e0ff */
[----:B------:R-:W-:Y:S01]  /*2f70*/  IMAD.MOV.U32 R20, RZ, RZ, R0 ;  /* 0x000000ffff147224 */ /* 0x000fe200078e0000 */
[----:B------:R-:W-:Y:S02]  /*2f80*/  MOV R22, R44 ;  /* 0x0000002c00167202 */ /* 0x000fe40000000f00 */
[----:B------:R-:W-:Y:S02]  /*2f90*/  IADD3.X R18, RZ, ~R21, RZ, P0, !PT ;  /* 0x80000015ff127210 */ /* 0x000fe400007fe4ff */
[----:B------:R-:W-:-:S03]  /*2fa0*/  MOV R23, R45 ;  /* 0x0000002d00177202 */ /* 0x000fc60000000f00 */
[----:B------:R-:W-:Y:S02]  /*2fb0*/  IMAD R18, R18, R6, RZ ;  /* 0x0000000612127224 */ /* 0x000fe400078e02ff */
[----:B------:R-:W-:-:S04]  /*2fc0*/  IMAD.WIDE.U32 R22, R6, R19, R22 ;  /* 0x0000001306167225 */ /* 0x000fc800078e0016 */
[----:B------:R-:W-:Y:S02]  /*2fd0*/  IMAD R5, R5, R19, R18 ;  /* 0x0000001305057224 */ /* 0x000fe400078e0212 */
[----:B------:R-:W-:-:S03]  /*2fe0*/  IMAD.MOV.U32 R44, RZ, RZ, R22 ;  /* 0x000000ffff2c7224 */ /* 0x000fc600078e0016 */
[----:B------:R-:W-:Y:S01]  /*2ff0*/  IADD3 R5, R23, R5, RZ ;  /* 0x0000000517057210 */ /* 0x000fe20007ffe0ff */
[----:B------:R-:W-:Y:S05]  /*3000*/  BRA `(.L_x_25) ;  /* 0x0000016000007947 */ /* 0x000fea0003800000 */
.L_x_24:
        /* <DEDUP_REMOVED lines=22> */
.L_x_25:
[----:B------:R-:W-:Y:S05]  /*3170*/  BSYNC B0 ;  /* 0x0000000000007941 */ /* 0x000fea0003800000 */
.L_x_23:
[-C--:B------:R-:W-:Y:S01]  /*3180*/  IMAD R0, R43, R17.reuse, RZ ;  /* 0x000000112b007224 */ /* 0x080fe200078e02ff */
[----:B------:R-:W-:Y:S01]  /*3190*/  ULDC.U8 UR10, c[0x0][0x329] ;  /* 0x0000ca40000a7ab9 */ /* 0x000fe20000000000 */
[C---:B------:R-:W-:Y:S01]  /*31a0*/  IMAD.WIDE.U32 R48, R42.reuse, R17, RZ ;  /* 0x000000112a307225 */ /* 0x040fe200078e00ff */
[----:B------:R-:W-:Y:S01]  /*31b0*/  UISETP.NE.AND UP0, UPT, UR10, URZ, UPT ;  /* 0x0000003f0a00728c */ /* 0x000fe2000bf05270 */
[----:B------:R-:W-:Y:S01]  /*31c0*/  BSSY B0, `(.L_x_26) ;  /* 0x0000046000007945 */ /* 0x000fe20003800000 */
[----:B------:R-:W-:Y:S01]  /*31d0*/  ULDC.64 UR4, c[0x0][0x210] ;  /* 0x0000840000047ab9 */ /* 0x000fe20000000a00 */
[----:B------:R-:W-:Y:S01]  /*31e0*/  IMAD R0, R42, R16, R0 ;  /* 0x000000102a007224 */ /* 0x000fe200078e0200 */
[----:B------:R-:W-:Y:S01]  /*31f0*/  UIMAD UR4, UR4, UR5, URZ ;  /* 0x00000005040472a4 */ /* 0x000fe2000f8e023f */
[----:B------:R-:W-:Y:S01]  /*3200*/  IMAD R2, R2, R26, RZ ;  /* 0x0000001a02027224 */ /* 0x000fe200078e02ff */
[----:B------:R-:W-:Y:S02]  /*3210*/  USEL UR5, UR5, 0x1, !UP0 ;  /* 0x0000000105057887 */ /* 0x000fe4000c000000 */
[----:B------:R-:W-:Y:S01]  /*3220*/  IADD3 R0, R49, R0, RZ ;  /* 0x0000000031007210 */ /* 0x000fe20007ffe0ff */
[----:B------:R-:W-:Y:S01]  /*3230*/  USHF.R.S32.HI UR11, URZ, 0x1f, UR4 ;  /* 0x0000001f3f0b7899 */ /* 0x000fe20008011404 */
[----:B------:R-:W-:Y:S01]  /*3240*/  IMAD R6, R5, UR4, RZ ;  /* 0x0000000405067c24 */ /* 0x000fe2000f8e02ff */
[----:B------:R-:W-:Y:S01]  /*3250*/  USHF.R.S32.HI UR10, URZ, 0x1f, UR5 ;  /* 0x0000001f3f0a7899 */ /* 0x000fe20008011405 */
[----:B------:R-:W-:-:S02]  /*3260*/  IMAD R5, R21, UR5, RZ ;  /* 0x0000000515057c24 */ /* 0x000fc4000f8e02ff */
[----:B------:R-:W-:Y:S01]  /*3270*/  IMAD R19, R0, R14, RZ ;  /* 0x0000000e00137224 */ /* 0x000fe200078e02ff */
[----:B------:R-:W-:Y:S01]  /*3280*/  SHF.R.S32.HI R0, RZ, 0x1f, R26 ;  /* 0x0000001fff007819 */ /* 0x000fe2000001141a */
[----:B------:R-:W-:Y:S02]  /*3290*/  IMAD R6, R44, UR11, R6 ;  /* 0x0000000b2c067c24 */ /* 0x000fe4000f8e0206 */
[----:B------:R-:W-:Y:S02]  /*32a0*/  IMAD R19, R13, R48, R19 ;  /* 0x000000300d137224 */ /* 0x000fe400078e0213 */
[----:B------:R-:W-:-:S04]  /*32b0*/  IMAD.WIDE.U32 R48, R48, R14, RZ ;  /* 0x0000000e30307225 */ /* 0x000fc800078e00ff */
[----:B------:R-:W-:Y:S01]  /*32c0*/  IMAD R2, R0, R40, R2 ;  /* 0x0000002800027224 */ /* 0x000fe200078e0202 */
[----:B------:R-:W-:Y:S01]  /*32d0*/  IADD3 R19, R49, R19, RZ ;  /* 0x0000001331137210 */ /* 0x000fe20007ffe0ff */
[----:B------:R-:W-:-:S03]  /*32e0*/  IMAD.WIDE.U32 R40, R40, R26, RZ ;  /* 0x0000001a28287225 */ /* 0x000fc600078e00ff */
[----:B------:R-:W-:Y:S01]  /*32f0*/  LOP3.LUT R0, R51, R19, RZ, 0xfc, !PT ;  /* 0x0000001333007212 */ /* 0x000fe200078efcff */
[----:B------:R-:W-:Y:S01]  /*3300*/  IMAD.WIDE.U32 R44, R44, UR4, RZ ;  /* 0x000000042c2c7c25 */ /* 0x000fe2000f8e00ff */
[----:B------:R-:W-:Y:S02]  /*3310*/  IADD3 R2, R41, R2, RZ ;  /* 0x0000000229027210 */ /* 0x000fe40007ffe0ff */
[----:B------:R-:W-:Y:S01]  /*3320*/  ISETP.NE.U32.AND P0, PT, R0, RZ, PT ;  /* 0x000000ff0000720c */ /* 0x000fe20003f05070 */
[C---:B------:R-:W-:Y:S01]  /*3330*/  IMAD R5, R20.reuse, UR10, R5 ;  /* 0x0000000a14057c24 */ /* 0x040fe2000f8e0205 */
[----:B------:R-:W-:Y:S01]  /*3340*/  IADD3 R6, R45, R6, RZ ;  /* 0x000000062d067210 */ /* 0x000fe20007ffe0ff */
[----:B------:R-:W-:-:S04]  /*3350*/  IMAD.WIDE.U32 R42, R20, UR5, RZ ;  /* 0x00000005142a7c25 */ /* 0x000fc8000f8e00ff */
[----:B------:R-:W-:Y:S01]  /*3360*/  IMAD R4, R4, UR4, RZ ;  /* 0x0000000404047c24 */ /* 0x000fe2000f8e02ff */
[----:B------:R-:W-:Y:S01]  /*3370*/  IADD3 R5, R43, R5, RZ ;  /* 0x000000052b057210 */ /* 0x000fe20007ffe0ff */
[----:B------:R-:W-:-:S04]  /*3380*/  IMAD R3, R3, UR4, RZ ;  /* 0x0000000403037c24 */ /* 0x000fc8000f8e02ff */
        /* <DEDUP_REMOVED lines=10> */
[----:B------:R-:W-:-:S05]  /*3430*/  IADD3.X R18, RZ, ~R21, RZ, P0, !PT ;  /* 0x80000015ff127210 */ /* 0x000fca00007fe4ff */
[-C--:B------:R-:W-:Y:S02]  /*3440*/  IMAD R18, R18, R48.reuse, RZ ;  /* 0x0000003012127224 */ /* 0x080fe400078e02ff */
[----:B------:R-:W-:-:S04]  /*3450*/  IMAD.WIDE.U32 R48, R20, R48, R22 ;  /* 0x0000003014307225 */ /* 0x000fc800078e0016 */
[----:B------:R-:W-:Y:S01]  /*3460*/  IMAD R18, R19, R20, R18 ;  /* 0x0000001413127224 */ /* 0x000fe200078e0212 */
[----:B------:R-:W-:Y:S02]  /*3470*/  MOV R19, R48 ;  /* 0x0000003000137202 */ /* 0x000fe40000000f00 */
[----:B------:R-:W-:Y:S01]  /*3480*/  MOV R48, R0 ;  /* 0x0000000000307202 */ /* 0x000fe20000000f00 */
[----:B------:R-:W-:Y:S01]  /*3490*/  IMAD.IADD R18, R49, 0x1, R18 ;  /* 0x0000000131127824 */ /* 0x000fe200078e0212 */
[----:B------:R-:W-:Y:S01]  /*34a0*/  MOV R49, R21 ;  /* 0x0000001500317202 */ /* 0x000fe20000000f00 */
[----:B------:R-:W-:Y:S05]  /*34b0*/  BRA `(.L_x_28) ;  /* 0x0000016000007947 */ /* 0x000fea0003800000 */
.L_x_27:
[----:B------:R-:W0:Y:S01]  /*34c0*/  I2F.U32.RP R0, R48 ;  /* 0x0000003000007306 */ /* 0x000e220000209000 */
[----:B------:R-:W-:Y:S01]  /*34d0*/  HFMA2.MMA R18, -RZ, RZ, 0, 0 ;  /* 0x00000000ff127435 */ /* 0x000fe200000001ff */
[----:B------:R-:W-:-:S06]  /*34e0*/  ISETP.NE.U32.AND P0, PT, R48, RZ, PT ;  /* 0x000000ff3000720c */ /* 0x000fcc0003f05070 */
[----:B0-----:R-:W0:Y:S02]  /*34f0*/  MUFU.RCP R0, R0 ;  /* 0x0000000000007308 */ /* 0x001e240000001000 */
[----:B0-----:R-:W-:-:S06]  /*3500*/  IADD3 R0, R0, 0xffffffe, RZ ;  /* 0x0ffffffe00007810 */ /* 0x001fcc0007ffe0ff */
[----:B------:R-:W0:Y:S02]  /*3510*/  F2I.FTZ.U32.TRUNC.NTZ R19, R0 ;  /* 0x0000000000137305 */ /* 0x000e24000021f000 */
[----:B0-----:R-:W-:-:S04]  /*3520*/  IMAD.MOV R0, RZ, RZ, -R19 ;  /* 0x000000ffff007224 */ /* 0x001fc800078e0a13 */
[----:B------:R-:W-:-:S04]  /*3530*/  IMAD R0, R0, R48, RZ ;  /* 0x0000003000007224 */ /* 0x000fc800078e02ff */
        /* <DEDUP_REMOVED lines=11> */
[----:B------:R-:W-:Y:S01]  /*35f0*/  IMAD R19, R48, R19, R50 ;  /* 0x0000001330137224 */ /* 0x000fe200078e0232 */
[----:B------:R-:W-:Y:S01]  /*3600*/  MOV R48, R49 ;  /* 0x0000003100307202 */ /* 0x000fe20000000f00 */
[----:B------:R-:W-:Y:S02]  /*3610*/  IMAD.MOV.U32 R49, RZ, RZ, RZ ;  /* 0x000000ffff317224 */ /* 0x000fe400078e00ff */
.L_x_28:
[----:B------:R-:W-:Y:S05]  /*3620*/  BSYNC B0 ;  /* 0x0000000000007941 */ /* 0x000fea0003800000 */
.L_x_26:
        /* <DEDUP_REMOVED lines=9> */
[----:B------:R-:W-:Y:S01]  /*36c0*/  LOP3.LUT R19, R19, R18, RZ, 0x3c, !PT ;  /* 0x0000001213137212 */ /* 0x000fe200078e3cff */
[--C-:B------:R-:W-:Y:S01]  /*36d0*/  IMAD.MOV.U32 R51, RZ, RZ, R21.reuse ;  /* 0x000000ffff337224 */ /* 0x100fe200078e0015 */
[----:B------:R-:W-:Y:S02]  /*36e0*/  IADD3 R22, P0, RZ, -R0, RZ ;  /* 0x80000000ff167210 */ /* 0x000fe40007f1e0ff */
[C---:B------:R-:W-:Y:S02]  /*36f0*/  LOP3.LUT R18, R19.reuse, R18, RZ, 0x3c, !PT ;  /* 0x0000001213127212 */ /* 0x040fe400078e3cff */
[----:B------:R-:W-:Y:S01]  /*3700*/  MOV R50, R0 ;  /* 0x0000000000327202 */ /* 0x000fe20000000f00 */
[----:B------:R-:W-:Y:S01]  /*3710*/  IMAD.X R20, RZ, RZ, ~R21, P0 ;  /* 0x000000ffff147224 */ /* 0x000fe200000e0e15 */
[----:B------:R-:W-:-:S03]  /*3720*/  LOP3.LUT R19, R19, R18, RZ, 0x3c, !PT ;  /* 0x0000001213137212 */ /* 0x000fc600078e3cff */
[----:B------:R-:W-:Y:S02]  /*3730*/  IMAD R20, R20, R17, RZ ;  /* 0x0000001114147224 */ /* 0x000fe400078e02ff */
[----:B------:R-:W-:-:S04]  /*3740*/  IMAD.WIDE.U32 R18, R17, R22, R18 ;  /* 0x0000001611127225 */ /* 0x000fc800078e0012 */
[----:B------:R-:W-:Y:S01]  /*3750*/  IMAD R16, R16, R22, R20 ;  /* 0x0000001610107224 */ /* 0x000fe200078e0214 */
[----:B------:R-:W-:-:S03]  /*3760*/  MOV R17, R18 ;  /* 0x0000001200117202 */ /* 0x000fc60000000f00 */
[----:B------:R-:W-:Y:S01]  /*3770*/  IMAD.IADD R16, R19, 0x1, R16 ;  /* 0x0000000113107824 */ /* 0x000fe200078e0210 */
[----:B------:R-:W-:Y:S05]  /*3780*/  BRA `(.L_x_31) ;  /* 0x0000016000007947 */ /* 0x000fea0003800000 */
.L_x_30:
[----:B------:R-:W0:Y:S01]  /*3790*/  I2F.U32.RP R0, R17 ;  /* 0x0000001100007306 */ /* 0x000e220000209000 */
[----:B------:R-:W-:Y:S01]  /*37a0*/  HFMA2.MMA R50, -RZ, RZ, 0, 0 ;  /* 0x00000000ff327435 */ /* 0x000fe200000001ff */
[----:B------:R-:W-:Y:S02]  /*37b0*/  ISETP.NE.U32.AND P0, PT, R17, RZ, PT ;  /* 0x000000ff1100720c */ /* 0x000fe40003f05070 */
[----:B------:R-:W-:-:S04]  /*37c0*/  MOV R16, RZ ;  /* 0x000000ff00107202 */ /* 0x000fc80000000f00 */
[----:B0-----:R-:W0:Y:S02]  /*37d0*/  MUFU.RCP R0, R0 ;  /* 0x0000000000007308 */ /* 0x001e240000001000 */
[----:B0-----:R-:W-:-:S06]  /*37e0*/  IADD3 R0, R0, 0xffffffe, RZ ;  /* 0x0ffffffe00007810 */ /* 0x001fcc0007ffe0ff */
[----:B------:R-:W0:Y:S02]  /*37f0*/  F2I.FTZ.U32.TRUNC.NTZ R51, R0 ;  /* 0x0000000000337305 */ /* 0x000e24000021f000 */
[----:B0-----:R-:W-:-:S04]  /*3800*/  IMAD.MOV R0, RZ, RZ, -R51 ;  /* 0x000000ffff007224 */ /* 0x001fc800078e0a33 */
[----:B------:R-:W-:-:S04]  /*3810*/  IMAD R0, R0, R17, RZ ;  /* 0x0000001100007224 */ /* 0x000fc800078e02ff */
[----:B------:R-:W-:-:S04]  /*3820*/  IMAD.HI.U32 R50, R51, R0, R50 ;  /* 0x0000000033327227 */ /* 0x000fc800078e0032 */
[----:B------:R-:W-:Y:S02]  /*3830*/  IMAD.MOV.U32 R51, RZ, RZ, RZ ;  /* 0x000000ffff337224 */ /* 0x000fe400078e00ff */
        /* <DEDUP_REMOVED lines=11> */
.L_x_31:
[----:B------:R-:W-:Y:S05]  /*38f0*/  BSYNC B0 ;  /* 0x0000000000007941 */ /* 0x000fea0003800000 */
.L_x_29:
[----:B------:R-:W-:Y:S01]  /*3900*/  LOP3.LUT R0, R51, R13, RZ, 0xfc, !PT ;  /* 0x0000000d33007212 */ /* 0x000fe200078efcff */
[----:B------:R-:W-:Y:S03]  /*3910*/  BSSY B0, `(.L_x_32) ;  /* 0x000002b000007945 */ /* 0x000fe60003800000 */
        /* <DEDUP_REMOVED lines=19> */
.L_x_33:
[----:B------:R-:W0:Y:S01]  /*3a50*/  I2F.U32.RP R0, R14 ;  /* 0x0000000e00007306 */ /* 0x000e220000209000 */
[----:B------:R-:W-:Y:S01]  /*3a60*/  IMAD.MOV.U32 R18, RZ, RZ, RZ ;  /* 0x000000ffff127224 */ /* 0x000fe200078e00ff */
[----:B------:R-:W-:Y:S01]  /*3a70*/  ISETP.NE.U32.AND P0, PT, R14, RZ, PT ;  /* 0x000000ff0e00720c */ /* 0x000fe20003f05070 */
[----:B------:R-:W-:-:S05]  /*3a80*/  IMAD.MOV.U32 R21, RZ, RZ, RZ ;  /* 0x000000ffff157224 */ /* 0x000fca00078e00ff */
[----:B0-----:R-:W0:Y:S02]  /*3a90*/  MUFU.RCP R0, R0 ;  /* 0x0000000000007308 */ /* 0x001e240000001000 */
[----:B0-----:R-:W-:-:S06]  /*3aa0*/  IADD3 R0, R0, 0xffffffe, RZ ;  /* 0x0ffffffe00007810 */ /* 0x001fcc0007ffe0ff */
[----:B------:R-:W0:Y:S02]  /*3ab0*/  F2I.FTZ.U32.TRUNC.NTZ R19, R0 ;  /* 0x0000000000137305 */ /* 0x000e24000021f000 */
[----:B0-----:R-:W-:-:S04]  /*3ac0*/  IMAD.MOV R0, RZ, RZ, -R19 ;  /* 0x000000ffff007224 */ /* 0x001fc800078e0a13 */
        /* <DEDUP_REMOVED lines=8> */
[----:B------:R-:W-:Y:S01]  /*3b50*/  ISETP.GE.U32.AND P1, PT, R13, R14, PT ;  /* 0x0000000e0d00720c */ /* 0x000fe20003f26070 */
[----:B------:R-:W-:-:S12]  /*3b60*/  IMAD.MOV.U32 R13, RZ, RZ, RZ ;  /* 0x000000ffff0d7224 */ /* 0x000fd800078e00ff */
[----:B------:R-:W-:Y:S02]  /*3b70*/  @P1 IADD3 R0, R0, 0x1, RZ ;  /* 0x0000000100001810 */ /* 0x000fe40007ffe0ff */
[----:B------:R-:W-:-:S04]  /*3b80*/  @!P0 LOP3.LUT R0, RZ, R14, RZ, 0x33, !PT ;  /* 0x0000000eff008212 */ /* 0x000fc800078e33ff */
[----:B------:R-:W-:Y:S02]  /*3b90*/  IADD3 R18, -R0, RZ, RZ ;  /* 0x000000ff00127210 */ /* 0x000fe40007ffe1ff */
[----:B------:R-:W-:-:S03]  /*3ba0*/  MOV R20, R0 ;  /* 0x0000000000147202 */ /* 0x000fc60000000f00 */
[----:B------:R-:W-:Y:S02]  /*3bb0*/  IMAD R14, R14, R18, R50 ;  /* 0x000000120e0e7224 */ /* 0x000fe400078e0232 */
.L_x_34:
[----:B------:R-:W-:Y:S05]  /*3bc0*/  BSYNC B0 ;  /* 0x0000000000007941 */ /* 0x000fea0003800000 */
.L_x_32:
[----:B------:R-:W-:Y:S01]  /*3bd0*/  SHF.R.S32.HI R19, RZ, 0x1f, R7 ;  /* 0x0000001fff137819 */ /* 0x000fe20000011407 */
[-C--:B------:R-:W-:Y:S01]  /*3be0*/  IMAD R18, R21, R7.reuse, RZ ;  /* 0x0000000715127224 */ /* 0x080fe200078e02ff */
[----:B------:R-:W-:Y:S01]  /*3bf0*/  BSSY B0, `(.L_x_35) ;  /* 0x000003b000007945 */ /* 0x000fe20003800000 */
[----:B------:R-:W-:-:S04]  /*3c00*/  IMAD.WIDE.U32 R50, R20, R7, RZ ;  /* 0x0000000714327225 */ /* 0x000fc800078e00ff */
[----:B------:R-:W-:Y:S01]  /*3c10*/  IMAD R7, R19, R20, R18 ;  /* 0x0000001413077224 */ /* 0x000fe200078e0212 */
[----:B------:R-:W-:Y:S01]  /*3c20*/  LOP3.LUT R19, R49, R11, RZ, 0xfc, !PT ;  /* 0x0000000b31137212 */ /* 0x000fe200078efcff */
[----:B------:R-:W-:Y:S01]  /*3c30*/  IMAD R0, R26, c[0x0][0x214], RZ ;  /* 0x000085001a007a24 */ /* 0x000fe200078e02ff */
[----:B------:R-:W-:Y:S01]  /*3c40*/  SHF.R.S32.HI R20, RZ, 0x1f, R4 ;  /* 0x0000001fff147819 */ /* 0x000fe20000011404 */
[----:B------:R-:W-:Y:S01]  /*3c50*/  IMAD R13, R13, R4, RZ ;  /* 0x000000040d0d7224 */ /* 0x000fe200078e02ff */
[----:B------:R-:W-:Y:S01]  /*3c60*/  ISETP.NE.U32.AND P0, PT, R19, RZ, PT ;  /* 0x000000ff1300720c */ /* 0x000fe20003f05070 */
[----:B------:R-:W-:Y:S01]  /*3c70*/  IMAD R16, R16, R0, RZ ;  /* 0x0000000010107224 */ /* 0x000fe200078e02ff */
[----:B------:R-:W-:Y:S01]  /*3c80*/  SHF.R.S32.HI R18, RZ, 0x1f, R0 ;  /* 0x0000001fff127819 */ /* 0x000fe20000011400 */
[----:B------:R-:W-:Y:S01]  /*3c90*/  IMAD.WIDE.U32 R52, R14, R4, RZ ;  /* 0x000000040e347225 */ /* 0x000fe200078e00ff */
[----:B------:R-:W-:-:S03]  /*3ca0*/  IADD3 R7, R51, R7, RZ ;  /* 0x0000000733077210 */ /* 0x000fc60007ffe0ff */
[----:B------:R-:W-:Y:S02]  /*3cb0*/  IMAD R4, R18, R17, R16 ;  /* 0x0000001112047224 */ /* 0x000fe400078e0210 */
[----:B------:R-:W-:Y:S02]  /*3cc0*/  IMAD R13, R20, R14, R13 ;  /* 0x0000000e140d7224 */ /* 0x000fe400078e020d */
[----:B------:R-:W-:-:S03]  /*3cd0*/  IMAD.WIDE.U32 R16, R17, R0, RZ ;  /* 0x0000000011107225 */ /* 0x000fc600078e00ff */
[----:B------:R-:W-:Y:S02]  /*3ce0*/  IADD3 R13, R53, R13, RZ ;  /* 0x0000000d350d7210 */ /* 0x000fe40007ffe0ff */
[----:B------:R-:W-:Y:S01]  /*3cf0*/  IADD3 R4, R17, R4, RZ ;  /* 0x0000000411047210 */ /* 0x000fe20007ffe0ff */
        /* <DEDUP_REMOVED lines=9> */
[----:B------:R-:W-:-:S02]  /*3d90*/  MOV R22, R48 ;  /* 0x0000003000167202 */ /* 0x000fc40000000f00 */
[-C--:B------:R-:W-:Y:S02]  /*3da0*/  IADD3.X R14, RZ, ~R21.reuse, RZ, P0, !PT ;  /* 0x80000015ff0e7210 */ /* 0x080fe400007fe4ff */
[----:B------:R-:W-:Y:S01]  /*3db0*/  MOV R48, R0 ;  /* 0x0000000000307202 */ /* 0x000fe20000000f00 */
[----:B------:R-:W-:Y:S01]  /*3dc0*/  IMAD.WIDE.U32 R22, R12, R18, R22 ;  /* 0x000000120c167225 */ /* 0x000fe200078e0016 */
[----:B------:R-:W-:-:S03]  /*3dd0*/  MOV R49, R21 ;  /* 0x0000001500317202 */ /* 0x000fc60000000f00 */
[----:B------:R-:W-:Y:S01]  /*3de0*/  IMAD R14, R14, R12, RZ ;  /* 0x0000000c0e0e7224 */ /* 0x000fe200078e02ff */
[----:B------:R-:W-:-:S03]  /*3df0*/  MOV R12, R22 ;  /* 0x00000016000c7202 */ /* 0x000fc60000000f00 */
[----:B------:R-:W-:-:S04]  /*3e00*/  IMAD R11, R11, R18, R14 ;  /* 0x000000120b0b7224 */ /* 0x000fc800078e020e */
[----:B------:R-:W-:Y:S01]  /*3e10*/  IMAD.IADD R11, R23, 0x1, R11 ;  /* 0x00000001170b7824 */ /* 0x000fe200078e020b */
[----:B------:R-:W-:Y:S05]  /*3e20*/  BRA `(.L_x_37) ;  /* 0x0000017000007947 */ /* 0x000fea0003800000 */
.L_x_36:
        /* <DEDUP_REMOVED lines=20> */
[----:B------:R-:W-:Y:S01]  /*3f70*/  IMAD R12, R12, R0, R48 ;  /* 0x000000000c0c7224 */ /* 0x000fe200078e0230 */
[----:B------:R-:W-:Y:S01]  /*3f80*/  MOV R48, R49 ;  /* 0x0000003100307202 */ /* 0x000fe20000000f00 */
[----:B------:R-:W-:Y:S02]  /*3f90*/  IMAD.MOV.U32 R49, RZ, RZ, RZ ;  /* 0x000000ffff317224 */ /* 0x000fe400078e00ff */
.L_x_37:
[----:B------:R-:W-:Y:S05]  /*3fa0*/  BSYNC B0 ;  /* 0x0000000000007941 */ /* 0x000fea0003800000 */
.L_x_35:
[----:B------:R-:W-:Y:S01]  /*3fb0*/  ULDC UR5, c[0x0][0x1c0] ;  /* 0x0000700000057ab9 */ /* 0x000fe20000000800 */
[----:B------:R-:W-:Y:S01]  /*3fc0*/  LOP3.LUT R14, R49, R9, RZ, 0xfc, !PT ;  /* 0x00000009310e7212 */ /* 0x000fe200078efcff */
[----:B------:R-:W-:Y:S01]  /*3fd0*/  ULDC UR4, c[0x0][0x214] ;  /* 0x0000850000047ab9 */ /* 0x000fe20000000800 */
[----:B------:R-:W-:Y:S01]  /*3fe0*/  BSSY B0, `(.L_x_38) ;  /* 0x0000033000007945 */ /* 0x000fe20003800000 */
[----:B------:R-:W-:Y:S01]  /*3ff0*/  UIMAD UR4, UR5, UR4, URZ ;  /* 0x00000004050472a4 */ /* 0x000fe2000f8e023f */
[----:B------:R-:W-:-:S05]  /*4000*/  ISETP.NE.U32.AND P0, PT, R14, RZ, PT ;  /* 0x000000ff0e00720c */ /* 0x000fca0003f05070 */
[----:B------:R-:W-:-:S04]  /*4010*/  IMAD R26, R26, UR4, RZ ;  /* 0x000000041a1a7c24 */ /* 0x000fc8000f8e02ff */
[-C--:B------:R-:W-:Y:S01]  /*4020*/  IMAD R11, R11, R26.reuse, RZ ;  /* 0x0000001a0b0b7224 */ /* 0x080fe200078e02ff */
[----:B------:R-:W-:Y:S01]  /*4030*/  SHF.R.S32.HI R0, RZ, 0x1f, R26 ;  /* 0x0000001fff007819 */ /* 0x000fe2000001141a */
[----:B------:R-:W-:-:S04]  /*4040*/  IMAD.WIDE.U32 R54, R12, R26, RZ ;  /* 0x0000001a0c367225 */ /* 0x000fc800078e00ff */
[----:B------:R-:W-:-:S05]  /*4050*/  IMAD R11, R0, R12, R11 ;  /* 0x0000000c000b7224 */ /* 0x000fca00078e020b */
        /* <DEDUP_REMOVED lines=11> */
[----:B------:R-:W-:-:S03]  /*4110*/  IADD3.X R12, RZ, ~R21, RZ, P0, !PT ;  /* 0x80000015ff0c7210 */ /* 0x000fc600007fe4ff */
[----:B------:R-:W-:-:S04]  /*4120*/  IMAD.WIDE.U32 R18, R10, R14, R18 ;  /* 0x0000000e0a127225 */ /* 0x000fc800078e0012 */
[----:B------:R-:W-:Y:S01]  /*4130*/  IMAD R12, R12, R10, RZ ;  /* 0x0000000a0c0c7224 */ /* 0x000fe200078e02ff */
[----:B------:R-:W-:Y:S02]  /*4140*/  MOV R10, R18 ;  /* 0x00000012000a7202 */ /* 0x000fe40000000f00 */
[----:B------:R-:W-:Y:S01]  /*4150*/  MOV R18, R0 ;  /* 0x0000000000127202 */ /* 0x000fe20000000f00 */
[----:B------:R-:W-:-:S04]  /*4160*/  IMAD R9, R9, R14, R12 ;  /* 0x0000000e09097224 */ /* 0x000fc800078e020c */
[----:B------:R-:W-:Y:S01]  /*4170*/  IMAD.IADD R9, R19, 0x1, R9 ;  /* 0x0000000113097824 */ /* 0x000fe200078e0209 */
[----:B------:R-:W-:Y:S01]  /*4180*/  MOV R19, R21 ;  /* 0x0000001500137202 */ /* 0x000fe20000000f00 */
[----:B------:R-:W-:Y:S05]  /*4190*/  BRA `(.L_x_40) ;  /* 0x0000017000007947 */ /* 0x000fea0003800000 */
.L_x_39:
        /* <DEDUP_REMOVED lines=9> */
[----:B------:R-:W-:-:S04]  /*4230*/  IMAD.HI.U32 R0, R19, R0, R18 ;  /* 0x0000000013007227 */ /* 0x000fc800078e0012 */
[----:B------:R-:W-:Y:S02]  /*4240*/  IMAD.MOV.U32 R19, RZ, RZ, RZ ;  /* 0x000000ffff137224 */ /* 0x000fe400078e00ff */
        /* <DEDUP_REMOVED lines=9> */
[----:B------:R-:W-:Y:S02]  /*42e0*/  IADD3 R0, -R12, RZ, RZ ;  /* 0x000000ff0c007210 */ /* 0x000fe40007ffe1ff */
[----:B------:R-:W-:-:S03]  /*42f0*/  MOV R18, R12 ;  /* 0x0000000c00127202 */ /* 0x000fc60000000f00 */
[----:B------:R-:W-:Y:S02]  /*4300*/  IMAD R10, R10, R0, R48 ;  /* 0x000000000a0a7224 */ /* 0x000fe400078e0230 */
.L_x_40:
[----:B------:R-:W-:Y:S05]  /*4310*/  BSYNC B0 ;  /* 0x0000000000007941 */ /* 0x000fea0003800000 */
.L_x_38:
[----:B------:R-:W-:Y:S01]  /*4320*/  IADD3 R40, P1, P0, R44, R42, R40 ;  /* 0x0000002a2c287210 */ /* 0x000fe2000783e028 */
[----:B------:R-:W-:Y:S02]  /*4330*/  IMAD R0, R19, R8, RZ ;  /* 0x0000000813007224 */ /* 0x000fe400078e02ff */
[----:B------:R-:W-:Y:S01]  /*4340*/  IMAD R9, R9, R3, RZ ;  /* 0x0000000309097224 */ /* 0x000fe200078e02ff */
[----:B------:R-:W-:Y:S02]  /*4350*/  IADD3 R40, P3, P2, R50, R40, R16 ;  /* 0x0000002832287210 */ /* 0x000fe40007a7e010 */
[----:B------:R-:W-:Y:S02]  /*4360*/  IADD3.X R2, R6, R5, R2, P1, P0 ;  /* 0x0000000506027210 */ /* 0x000fe40000fe0402 */
[----:B------:R-:W-:Y:S02]  /*4370*/  IADD3 R40, P1, P0, R54, R40, R52 ;  /* 0x0000002836287210 */ /* 0x000fe4000783e034 */
[----:B------:R-:W-:-:S02]  /*4380*/  IADD3.X R2, R7, R2, R4, P3, P2 ;  /* 0x0000000207027210 */ /* 0x000fc40001fe4404 */
[----:B------:R-:W-:Y:S02]  /*4390*/  SHF.R.S32.HI R4, RZ, 0x1f, R8 ;  /* 0x0000001fff047819 */ /* 0x000fe40000011408 */
[----:B------:R-:W-:Y:S02]  /*43a0*/  IADD3.X R41, R11, R2, R13, P1, P0 ;  /* 0x000000020b297210 */ /* 0x000fe40000fe040d */
[----:B------:R-:W-:Y:S01]  /*43b0*/  SHF.R.S32.HI R2, RZ, 0x1f, R3 ;  /* 0x0000001fff027819 */ /* 0x000fe20000011403 */
[-C--:B------:R-:W-:Y:S02]  /*43c0*/  IMAD R0, R4, R18.reuse, R0 ;  /* 0x0000001204007224 */ /* 0x080fe400078e0200 */
[----:B------:R-:W-:-:S04]  /*43d0*/  IMAD.WIDE.U32 R40, R8, R18, R40 ;  /* 0x0000001208287225 */ /* 0x000fc800078e0028 */
[----:B------:R-:W-:Y:S02]  /*43e0*/  IMAD.IADD R41, R41, 0x1, R0 ;  /* 0x0000000129297824 */ /* 0x000fe400078e0200 */
[-C--:B------:R-:W-:Y:S02]  /*43f0*/  IMAD R2, R2, R10.reuse, R9 ;  /* 0x0000000a02027224 */ /* 0x080fe400078e0209 */
[----:B------:R-:W-:-:S04]  /*4400*/  IMAD.WIDE.U32 R10, R3, R10, R40 ;  /* 0x0000000a030a7225 */ /* 0x000fc800078e0028 */
[----:B------:R-:W-:Y:S01]  /*4410*/  IMAD.IADD R2, R11, 0x1, R2 ;  /* 0x000000010b027824 */ /* 0x000fe200078e0202 */
[----:B------:R-:W-:-:S04]  /*4420*/  LEA R4, P0, R10, c[0x0][0x200], 0x2 ;  /* 0x000080000a047a11 */ /* 0x000fc800078010ff */
[----:B------:R-:W-:-:S05]  /*4430*/  LEA.HI.X R5, R10, c[0x0][0x204], R2, 0x2, P0 ;  /* 0x000081000a057a11 */ /* 0x000fca00000f1402 */
[----:B------:R0:W-:Y:S01]  /*4440*/  STG.E [R4.64], R30 ;  /* 0x0000001e04007986 */ /* 0x0001e2000c101908 */
[----:B------:R-:W-:Y:S05]  /*4450*/  BRA `(.L_x_15) ;  /* 0x0000003000007947 */ /* 0x000fea0003800000 */
.L_x_16:
[----:B------:R-:W-:-:S04]  /*4460*/  LEA R2, P0, R44, c[0x0][0x200], 0x2 ;  /* 0x000080002c027a11 */ /* 0x000fc800078010ff */
[----:B------:R-:W-:-:S05]  /*4470*/  LEA.HI.X R3, R44, c[0x0][0x204], R45, 0x2, P0 ;  /* 0x000081002c037a11 */ /* 0x000fca00000f142d */
[----:B------:R0:W-:Y:S04]  /*4480*/  STG.E [R2.64], R30 ;  /* 0x0000001e02007986 */ /* 0x0001e8000c101908 */
.L_x_15:
[----:B------:R-:W-:Y:S05]  /*4490*/  BSYNC B1 ;  /* 0x0000000000017941 */ /* 0x000fea0003800000 */
.L_x_14:
[C---:B------:R-:W-:Y:S01]  /*44a0*/  IADD3 R0, R39.reuse, 0x10, RZ ;  /* 0x0000001027007810 */ /* 0x040fe20007ffe0ff */
[----:B------:R-:W-:Y:S01]  /*44b0*/  HFMA2.MMA R12, -RZ, RZ, 0, 0 ;  /* 0x00000000ff0c7435 */ /* 0x000fe200000001ff */
[C---:B------:R-:W-:Y:S01]  /*44c0*/  ISETP.GE.OR P5, PT, R39.reuse, c[0x0][0x314], P6 ;  /* 0x0000c50027007a0c */ /* 0x040fe200037a6670 */
[----:B------:R-:W-:Y:S01]  /*44d0*/  CS2R R10, SRZ ;  /* 0x00000000000a7805 */ /* 0x000fe2000001ff00 */
[----:B------:R-:W-:Y:S01]  /*44e0*/  ISETP.GE.OR P0, PT, R0, c[0x0][0x314], P6 ;  /* 0x0000c50000007a0c */ /* 0x000fe20003706670 */
[----:B------:R-:W-:Y:S01]  /*44f0*/  CS2R R8, SRZ ;  /* 0x0000000000087805 */ /* 0x000fe2000001ff00 */
[----:B------:R-:W-:Y:S01]  /*4500*/  IADD3 R0, R39, 0x20, RZ ;  /* 0x0000002027007810 */ /* 0x000fe20007ffe0ff */
[----:B------:R-:W-:Y:S01]  /*4510*/  CS2R R6, SRZ ;  /* 0x0000000000067805 */ /* 0x000fe2000001ff00 */
[----:B0-----:R-:W-:Y:S02]  /*4520*/  CS2R R4, SRZ ;  /* 0x0000000000047805 */ /* 0x001fe4000001ff00 */
[----:B------:R-:W-:-:S02]  /*4530*/  ISETP.GE.OR P4, PT, R0, c[0x0][0x314], P6 ;  /* 0x0000c50000007a0c */ /* 0x000fc40003786670 */
[----:B------:R-:W-:-:S03]  /*4540*/  IADD3 R0, R39, 0x30, RZ ;  /* 0x0000003027007810 */ /* 0x000fc60007ffe0ff */
[----:B------:R-:W-:Y:S01]  /*4550*/  @!P5 FADD.FTZ R37, -R30, R37 ;  /* 0x000000251e25d221 */ /* 0x000fe20000010100 */
[----:B------:R-:W-:Y:S01]  /*4560*/  ISETP.GE.OR P3, PT, R0, c[0x0][0x314], P6 ;  /* 0x0000c50000007a0c */ /* 0x000fe20003766670 */
[----:B------:R-:W-:Y:S01]  /*4570*/  @!P0 FADD.FTZ R2, -R30, R38 ;  /* 0x000000261e028221 */ /* 0x000fe20000010100 */
[----:B------:R-:W-:Y:S01]  /*4580*/  IADD3 R0, R39, 0x40, RZ ;  /* 0x0000004027007810 */ /* 0x000fe20007ffe0ff */
[----:B------:R-:W-:Y:S02]  /*4590*/  @!P5 FMUL.FTZ R37, R37, 1.4426950216293334961 ;  /* 0x3fb8aa3b2525d820 */ /* 0x000fe40000410000 */
[----:B------:R-:W-:Y:S01]  /*45a0*/  @!P0 FMUL.FTZ R2, R2, 1.4426950216293334961 ;  /* 0x3fb8aa3b02028820 */ /* 0x000fe20000410000 */
[----:B------:R-:W-:Y:S01]  /*45b0*/  ISETP.GE.OR P2, PT, R0, c[0x0][0x314], P6 ;  /* 0x0000c50000007a0c */ /* 0x000fe20003746670 */
[----:B------:R-:W-:Y:S01]  /*45c0*/  @!P4 FADD.FTZ R35, -R30, R35 ;  /* 0x000000231e23c221 */ /* 0x000fe20000010100 */
[----:B------:R-:W-:Y:S01]  /*45d0*/  IADD3 R0, R39, 0x50, RZ ;  /* 0x0000005027007810 */ /* 0x000fe20007ffe0ff */
[----:B------:R-:W0:Y:S02]  /*45e0*/  @!P5 MUFU.EX2 R37, R37 ;  /* 0x000000250025d308 */ /* 0x000e240000000800 */
[----:B------:R-:W-:Y:S01]  /*45f0*/  @!P4 FMUL.FTZ R35, R35, 1.4426950216293334961 ;  /* 0x3fb8aa3b2323c820 */ /* 0x000fe20000410000 */
[----:B------:R-:W-:Y:S01]  /*4600*/  ISETP.GE.OR P1, PT, R0, c[0x0][0x314], P6 ;  /* 0x0000c50000007a0c */ /* 0x000fe20003726670 */
[----:B------:R-:W-:Y:S01]  /*4610*/  @!P3 FADD.FTZ R36, -R30, R36 ;  /* 0x000000241e24b221 */ /* 0x000fe20000010100 */
[----:B------:R-:W-:-:S03]  /*4620*/  IADD3 R0, R39, 0x60, RZ ;  /* 0x0000006027007810 */ /* 0x000fc60007ffe0ff */
[----:B------:R-:W1:Y:S01]  /*4630*/  @!P0 MUFU.EX2 R2, R2 ;  /* 0x0000000200028308 */ /* 0x000e620000000800 */
[----:B------:R-:W-:Y:S02]  /*4640*/  @!P3 FMUL.FTZ R36, R36, 1.4426950216293334961 ;  /* 0x3fb8aa3b2424b820 */ /* 0x000fe40000410000 */
[----:B------:R-:W-:-:S04]  /*4650*/  @!P2 FADD.FTZ R33, -R30, R33 ;  /* 0x000000211e21a221 */ /* 0x000fc80000010100 */
[----:B------:R-:W-:Y:S01]  /*4660*/  @!P2 FMUL.FTZ R33, R33, 1.4426950216293334961 ;  /* 0x3fb8aa3b2121a820 */ /* 0x000fe20000410000 */
[----:B------:R-:W2:Y:S01]  /*4670*/  @!P4 MUFU.EX2 R35, R35 ;  /* 0x000000230023c308 */ /* 0x000ea20000000800 */
[----:B------:R-:W-:Y:S01]  /*4680*/  @!P1 FADD.FTZ R34, -R30, R34 ;  /* 0x000000221e229221 */ /* 0x000fe20000010100 */
[----:B0-----:R-:W-:Y:S03]  /*4690*/  @!P5 STS [R25.X4], R37 ;  /* 0x000000251900d388 */ /* 0x001fe60000004800 */
[----:B------:R-:W-:Y:S01]  /*46a0*/  @!P1 FMUL.FTZ R34, R34, 1.4426950216293334961 ;  /* 0x3fb8aa3b22229820 */ /* 0x000fe20000410000 */
[----:B-1----:R0:W-:Y:S01]  /*46b0*/  @!P0 STS [R25.X4+0x240], R2 ;  /* 0x0002400219008388 */ /* 0x0021e20000004800 */
[----:B------:R-:W-:Y:S01]  /*46c0*/  ISETP.GE.OR P0, PT, R0, c[0x0][0x314], P6 ;  /* 0x0000c50000007a0c */ /* 0x000fe20003706670 */
[----:B------:R-:W1:Y:S01]  /*46d0*/  @!P3 MUFU.EX2 R36, R36 ;  /* 0x000000240024b308 */ /* 0x000e620000000800 */
[C---:B------:R-:W-:Y:S01]  /*46e0*/  IADD3 R0, R39.reuse, 0x70, RZ ;  /* 0x0000007027007810 */ /* 0x040fe20007ffe0ff */
[----:B------:R-:W-:-:S03]  /*46f0*/  IMAD.SHL.U32 R39, R39, 0x4, RZ ;  /* 0x0000000427277824 */ /* 0x000fc600078e00ff */
[----:B------:R-:W-:Y:S01]  /*4700*/  ISETP.GE.OR P6, PT, R0, c[0x0][0x314], P6 ;  /* 0x0000c50000007a0c */ /* 0x000fe200037c6670 */
[----:B--2---:R-:W-:Y:S02]  /*4710*/  @!P4 STS [R25.X4+0x480], R35 ;  /* 0x000480231900c388 */ /* 0x004fe40000004800 */
[----:B------:R-:W2:Y:S04]  /*4720*/  @!P2 MUFU.EX2 R33, R33 ;  /* 0x000000210021a308 */ /* 0x000ea80000000800 */
[----:B------:R-:W-:-:S04]  /*4730*/  @!P0 FADD.FTZ R31, -R30, R31 ;  /* 0x0000001f1e1f8221 */ /* 0x000fc80000010100 */
[----:B------:R-:W-:Y:S01]  /*4740*/  @!P0 FMUL.FTZ R31, R31, 1.4426950216293334961 ;  /* 0x3fb8aa3b1f1f8820 */ /* 0x000fe20000410000 */
[----:B------:R-:W3:Y:S01]  /*4750*/  @!P1 MUFU.EX2 R34, R34 ;  /* 0x0000002200229308 */ /* 0x000ee20000000800 */
[----:B------:R-:W-:Y:S01]  /*4760*/  @!P6 FADD.FTZ R30, -R30, R32 ;  /* 0x000000201e1ee221 */ /* 0x000fe20000010100 */
[----:B-1----:R-:W-:Y:S03]  /*4770*/  @!P3 STS [R25.X4+0x6c0], R36 ;  /* 0x0006c0241900b388 */ /* 0x002fe60000004800 */
[----:B------:R-:W-:Y:S01]  /*4780*/  @!P6 FMUL.FTZ R0, R30, 1.4426950216293334961 ;  /* 0x3fb8aa3b1e00e820 */ /* 0x000fe20000410000 */
[----:B0-----:R-:W-:Y:S01]  /*4790*/  CS2R R2, SRZ ;  /* 0x0000000000027805 */ /* 0x001fe2000001ff00 */
[----:B--2---:R0:W-:Y:S01]  /*47a0*/  @!P2 STS [R25.X4+0x900], R33 ;  /* 0x000900211900a388 */ /* 0x0041e20000004800 */
[----:B------:R-:W1:Y:S08]  /*47b0*/  @!P0 MUFU.EX2 R31, R31 ;  /* 0x0000001f001f8308 */ /* 0x000e700000000800 */
[----:B------:R-:W2:Y:S01]  /*47c0*/  @!P6 MUFU.EX2 R0, R0 ;  /* 0x000000000000e308 */ /* 0x000ea20000000800 */
[----:B---3--:R3:W-:Y:S04]  /*47d0*/  @!P1 STS [R25.X4+0xb40], R34 ;  /* 0x000b402219009388 */ /* 0x0087e80000004800 */
[----:B-1----:R-:W-:Y:S04]  /*47e0*/  @!P0 STS [R25.X4+0xd80], R31 ;  /* 0x000d801f19008388 */ /* 0x002fe80000004800 */
[----:B--2---:R1:W-:Y:S01]  /*47f0*/  @!P6 STS [R25.X4+0xfc0], R0 ;  /* 0x000fc0001900e388 */ /* 0x0043e20000004800 */
[----:B0-----:R-:W-:-:S02]  /*4800*/  IADD3 R33, R39, 0x80, RZ ;  /* 0x0000008027217810 */ /* 0x001fc40007ffe0ff */
[----:B---3--:R-:W-:Y:S01]  /*4810*/  IADD3 R34, R39, 0x40, RZ ;  /* 0x0000004027227810 */ /* 0x008fe20007ffe0ff */
[----:B-1----:R-:W-:Y:S01]  /*4820*/  IMAD.MOV.U32 R0, RZ, RZ, c[0x0][0x314] ;  /* 0x0000c500ff007624 */ /* 0x002fe200078e00ff */
[----:B------:R-:W-:Y:S04]  /*4830*/  BAR.SYNC.DEFER_BLOCKING 0x0 ;  /* 0x0000000000007b1d */ /* 0x000fe80000010000 */
[----:B------:R-:W-:Y:S01]  /*4840*/  ISETP.GE.AND P0, PT, R0, 0x1, PT ;  /* 0x000000010000780c */ /* 0x000fe20003f06270 */
[----:B------:R-:W-:-:S12]  /*4850*/  IMAD.MOV.U32 R0, RZ, RZ, RZ ;  /* 0x000000ffff007224 */ /* 0x000fd800078e00ff */
[----:B------:R-:W-:Y:S05]  /*4860*/  @!P0 BRA `(.L_x_41) ;  /* 0x000003a000008947 */ /* 0x000fea0003800000 */
[----:B------:R-:W-:Y:S01]  /*4870*/  ULDC UR5, c[0x0][0x22c] ;  /* 0x00008b0000057ab9 */ /* 0x000fe20000000800 */
[C---:B------:R-:W-:Y:S01]  /*4880*/  IMAD R29, R15.reuse, 0xc0, R39 ;  /* 0x000000c00f1d7824 */ /* 0x040fe200078e0227 */
[----:B------:R-:W-:Y:S01]  /*4890*/  UIMAD UR5, UR7, UR5, URZ ;  /* 0x00000005070572a4 */ /* 0x000fe2000f8e023f */
[C---:B------:R-:W-:Y:S01]  /*48a0*/  IADD3 R13, R28.reuse, -UR7, RZ ;  /* 0x800000071c0d7c10 */ /* 0x040fe2000fffe0ff */
[----:B------:R-:W-:Y:S01]  /*48b0*/  IMAD R36, R28, c[0x0][0x22c], RZ ;  /* 0x00008b001c247a24 */ /* 0x000fe200078e02ff */
[----:B------:R-:W-:Y:S01]  /*48c0*/  CS2R R16, SRZ ;  /* 0x0000000000107805 */ /* 0x000fe2000001ff00 */
[----:B------:R-:W-:Y:S01]  /*48d0*/  USHF.R.S32.HI UR4, URZ, 0x1f, UR5 ;  /* 0x0000001f3f047899 */ /* 0x000fe20008011405 */
[C---:B------:R-:W-:Y:S01]  /*48e0*/  ISETP.GE.AND P3, PT, R15.reuse, R13, PT ;  /* 0x0000000d0f00720c */ /* 0x040fe20003f66270 */
[----:B------:R-:W-:Y:S01]  /*48f0*/  IMAD.SHL.U32 R14, R15, 0x4, RZ ;  /* 0x000000040f0e7824 */ /* 0x000fe200078e00ff */
[C---:B------:R-:W-:Y:S01]  /*4900*/  IADD3 R12, P0, R29.reuse, UR5, RZ ;  /* 0x000000051d0c7c10 */ /* 0x040fe2000ff1e0ff */
[----:B------:R-:W-:Y:S01]  /*4910*/  IMAD.MOV.U32 R32, RZ, RZ, RZ ;  /* 0x000000ffff207224 */ /* 0x000fe200078e00ff */
[----:B------:R-:W-:Y:S01]  /*4920*/  CS2R R18, SRZ ;  /* 0x0000000000127805 */ /* 0x000fe2000001ff00 */
[----:B------:R-:W-:Y:S01]  /*4930*/  CS2R R20, SRZ ;  /* 0x0000000000147805 */ /* 0x000fe2000001ff00 */
[----:B------:R-:W-:Y:S01]  /*4940*/  LEA.HI.X.SX32 R29, R29, UR4, 0x1, P0 ;  /* 0x000000041d1d7c11 */ /* 0x000fe200080f0eff */
[----:B------:R-:W-:Y:S01]  /*4950*/  CS2R R22, SRZ ;  /* 0x0000000000167805 */ /* 0x000fe2000001ff00 */
[----:B------:R-:W-:Y:S01]  /*4960*/  LEA R30, P0, R12, c[0x0][0x1d8], 0x2 ;  /* 0x000076000c1e7a11 */ /* 0x000fe200078010ff */
[----:B------:R-:W-:Y:S01]  /*4970*/  CS2R R24, SRZ ;  /* 0x0000000000187805 */ /* 0x000fe2000001ff00 */
[----:B------:R-:W-:Y:S01]  /*4980*/  CS2R R26, SRZ ;  /* 0x00000000001a7805 */ /* 0x000fe2000001ff00 */
[----:B------:R-:W-:Y:S01]  /*4990*/  IMAD.WIDE R36, R36, 0x4, RZ ;  /* 0x0000000424247825 */ /* 0x000fe200078e02ff */
[----:B------:R-:W-:-:S02]  /*49a0*/  LEA.HI.X R29, R12, c[0x0][0x1dc], R29, 0x2, P0 ;  /* 0x000077000c1d7a11 */ /* 0x000fc400000f141d */
[----:B------:R-:W-:Y:S01]  /*49b0*/  IADD3 R30, P0, R30, 0x200, RZ ;  /* 0x000002001e1e7810 */ /* 0x000fe20007f1e0ff */
[----:B------:R-:W-:-:S04]  /*49c0*/  IMAD.MOV.U32 R12, RZ, RZ, RZ ;  /* 0x000000ffff0c7224 */ /* 0x000fc800078e00ff */
[----:B------:R-:W-:-:S05]  /*49d0*/  IMAD.X R29, RZ, RZ, R29, P0 ;  /* 0x000000ffff1d7224 */ /* 0x000fca00000e061d */
.L_x_44:
[----:B------:R-:W-:Y:S01]  /*49e0*/  MOV R31, R29 ;  /* 0x0000001d001f7202 */ /* 0x000fe20000000f00 */
[----:B------:R-:W-:Y:S01]  /*49f0*/  BSSY B0, `(.L_x_42) ;  /* 0x000000e000007945 */ /* 0x000fe20003800000 */
[----:B------:R-:W-:-:S05]  /*4a00*/  @P3 BRA `(.L_x_43) ;  /* 0x000000c000003947 */ /* 0x000fca0003800000 */
[----:B------:R-:W-:Y:S01]  /*4a10*/  ISETP.GE.AND P2, PT, R39, c[0x0][0x220], PT ;  /* 0x0000880027007a0c */ /* 0x000fe20003f46270 */
[----:B------:R-:W-:Y:S01]  /*4a20*/  CS2R R16, SRZ ;  /* 0x0000000000107805 */ /* 0x000fe2000001ff00 */
[----:B------:R-:W-:Y:S01]  /*4a30*/  ISETP.GE.AND P1, PT, R34, c[0x0][0x220], PT ;  /* 0x0000880022007a0c */ /* 0x000fe20003f26270 */
[----:B------:R-:W-:Y:S01]  /*4a40*/  CS2R R18, SRZ ;  /* 0x0000000000127805 */ /* 0x000fe2000001ff00 */
[----:B------:R-:W-:Y:S01]  /*4a50*/  ISETP.GE.AND P0, PT, R33, c[0x0][0x220], PT ;  /* 0x0000880021007a0c */ /* 0x000fe20003f06270 */
[----:B------:R-:W-:Y:S01]  /*4a60*/  CS2R R20, SRZ ;  /* 0x0000000000147805 */ /* 0x000fe2000001ff00 */
[----:B------:R-:W-:Y:S01]  /*4a70*/  CS2R R22, SRZ ;  /* 0x0000000000167805 */ /* 0x000fe2000001ff00 */
[----:B------:R-:W-:Y:S01]  /*4a80*/  CS2R R24, SRZ ;  /* 0x0000000000187805 */ /* 0x000fe2000001ff00 */
[----:B------:R-:W-:Y:S05]  /*4a90*/  CS2R R26, SRZ ;  /* 0x00000000001a7805 */ /* 0x000fea000001ff00 */
[----:B------:R0:W5:Y:S04]  /*4aa0*/  @!P2 LDG.E.128 R16, [R30.64+-0x200] ;  /* 0xfffe00081e10a981 */ /* 0x000168000c1e1d00 */
[----:B------:R0:W5:Y:S04]  /*4ab0*/  @!P1 LDG.E.128 R20, [R30.64+-0x100] ;  /* 0xffff00081e149981 */ /* 0x000168000c1e1d00 */
[----:B------:R0:W5:Y:S02]  /*4ac0*/  @!P0 LDG.E.128 R24, [R30.64] ;  /* 0x000000081e188981 */ /* 0x000164000c1e1d00 */
.L_x_43:
[----:B------:R-:W-:Y:S05]  /*4ad0*/  BSYNC B0 ;  /* 0x0000000000007941 */ /* 0x000fea0003800000 */
.L_x_42:
[----:B------:R1:W2:Y:S01]  /*4ae0*/  LDS R13, [R14] ;  /* 0x000000000e0d7984 */ /* 0x0002a20000000800 */
[----:B0-----:R-:W-:Y:S02]  /*4af0*/  IADD3 R30, P0, R36, R30, RZ ;  /* 0x0000001e241e7210 */ /* 0x001fe40007f1e0ff */
[----:B------:R-:W-:Y:S02]  /*4b00*/  IADD3 R32, R32, 0x1, RZ ;  /* 0x0000000120207810 */ /* 0x000fe40007ffe0ff */
[----:B------:R-:W-:Y:S02]  /*4b10*/  IADD3.X R29, R37, R31, RZ, P0, !PT ;  /* 0x0000001f251d7210 */ /* 0x000fe400007fe4ff */
[----:B------:R-:W-:Y:S02]  /*4b20*/  ISETP.GE.AND P0, PT, R32, c[0x0][0x314], PT ;  /* 0x0000c50020007a0c */ /* 0x000fe40003f06270 */
[----:B-1----:R-:W-:Y:S01]  /*4b30*/  IADD3 R14, R14, 0x24, RZ ;  /* 0x000000240e0e7810 */ /* 0x002fe20007ffe0ff */
[C---:B--2--5:R-:W-:Y:S02]  /*4b40*/  FFMA.FTZ R0, R13.reuse, R16, R0 ;  /* 0x000000100d007223 */ /* 0x064fe40000010000 */
[C---:B------:R-:W-:Y:S02]  /*4b50*/  FFMA.FTZ R2, R13.reuse, R17, R2 ;  /* 0x000000110d027223 */ /* 0x040fe40000010002 */
        /* <DEDUP_REMOVED lines=9> */
[----:B------:R-:W-:Y:S01]  /*4bf0*/  FFMA.FTZ R12, R13, R27, R12 ;  /* 0x0000001b0d0c7223 */ /* 0x000fe2000001000c */
[----:B------:R-:W-:-:S05]  /*4c00*/  @!P0 BRA `(.L_x_44) ;  /* 0xfffffdd000008947 */ /* 0x000fca000383ffff */
.L_x_41:
[----:B------:R-:W-:Y:S02]  /*4c10*/  IADD3 R15, R15, UR7, RZ ;  /* 0x000000070f0f7c10 */ /* 0x000fe4000fffe0ff */
[----:B------:R-:W-:-:S02]  /*4c20*/  F2FP.PACK_AB R3, R4, R3 ;  /* 0x000000030403723e */ /* 0x000fc400000000ff */
[----:B------:R-:W-:Y:S02]  /*4c30*/  ISETP.GE.AND P0, PT, R15, R28, PT ;  /* 0x0000001c0f00720c */ /* 0x000fe40003f06270 */
[----:B------:R-:W-:Y:S02]  /*4c40*/  F2FP.PACK_AB R0, R2, R0 ;  /* 0x000000000200723e */ /* 0x000fe400000000ff */
[----:B------:R-:W-:Y:S02]  /*4c50*/  F2FP.PACK_AB R7, R8, R7 ;  /* 0x000000070807723e */ /* 0x000fe400000000ff */
[----:B------:R-:W-:Y:S01]  /*4c60*/  F2FP.PACK_AB R5, R6, R5 ;  /* 0x000000050605723e */ /* 0x000fe200000000ff */
[----:B------:R-:W-:Y:S01]  /*4c70*/  IMAD.MOV.U32 R8, RZ, RZ, R0 ;  /* 0x000000ffff087224 */ /* 0x000fe200078e0000 */
[----:B------:R-:W-:Y:S01]  /*4c80*/  F2FP.PACK_AB R10, R10, R9 ;  /* 0x000000090a0a723e */ /* 0x000fe200000000ff */
[----:B------:R-:W-:Y:S01]  /*4c90*/  IMAD.MOV.U32 R9, RZ, RZ, R3 ;  /* 0x000000ffff097224 */ /* 0x000fe200078e0003 */
[----:B------:R-:W-:Y:S01]  /*4ca0*/  F2FP.PACK_AB R11, R12, R11 ;  /* 0x0000000b0c0b723e */ /* 0x000fe200000000ff */
[----:B------:R-:W-:-:S02]  /*4cb0*/  IMAD.MOV.U32 R16, RZ, RZ, R5 ;  /* 0x000000ffff107224 */ /* 0x000fc400078e0005 */
[----:B------:R-:W-:Y:S01]  /*4cc0*/  IMAD.MOV.U32 R17, RZ, RZ, R7 ;  /* 0x000000ffff117224 */ /* 0x000fe200078e0007 */
[----:B------:R-:W-:Y:S06]  /*4cd0*/  @P0 EXIT ;  /* 0x000000000000094d */ /* 0x000fec0003800000 */
[----:B------:R-:W-:Y:S01]  /*4ce0*/  IMAD.MOV.U32 R4, RZ, RZ, c[0x0][0x1c0] ;  /* 0x00007000ff047624 */ /* 0x000fe200078e00ff */
[----:B------:R-:W-:Y:S02]  /*4cf0*/  IABS R7, R15 ;  /* 0x0000000f00077213 */ /* 0x000fe40000000000 */
[----:B------:R-:W-:Y:S01]  /*4d00*/  IABS R3, c[0x0][0x214] ;  /* 0x0000850000037a13 */ /* 0x000fe20000000000 */
[----:B------:R-:W-:-:S05]  /*4d10*/  IMAD R4, R4, c[0x0][0x214], RZ ;  /* 0x0000850004047a24 */ /* 0x000fca00078e02ff */
[-C--:B------:R-:W-:Y:S02]  /*4d20*/  IABS R6, R4.reuse ;  /* 0x0000000400067213 */ /* 0x080fe40000000000 */
[----:B------:R-:W-:Y:S02]  /*4d30*/  IABS R2, R4 ;  /* 0x0000000400027213 */ /* 0x000fe40000000000 */
[----:B------:R-:W0:Y:S03]  /*4d40*/  I2F.RP R12, R6 ;  /* 0x00000006000c7306 */ /* 0x000e260000209400 */
[----:B------:R-:W-:-:S05]  /*4d50*/  IMAD.MOV R2, RZ, RZ, -R2 ;  /* 0x000000ffff027224 */ /* 0x000fca00078e0a02 */
[----:B0-----:R-:W0:Y:S02]  /*4d60*/  MUFU.RCP R12, R12 ;  /* 0x0000000c000c7308 */ /* 0x001e240000001000 */
[----:B0-----:R-:W-:-:S06]  /*4d70*/  IADD3 R12, R12, 0xffffffe, RZ ;  /* 0x0ffffffe0c0c7810 */ /* 0x001fcc0007ffe0ff */
[----:B------:R-:W0:Y:S02]  /*4d80*/  F2I.FTZ.U32.TRUNC.NTZ R13, R12 ;  /* 0x0000000c000d7305 */ /* 0x000e24000021f000 */
[--C-:B0-----:R-:W-:Y:S02]  /*4d90*/  IMAD.MOV R0, RZ, RZ, -R13.reuse ;  /* 0x000000ffff007224 */ /* 0x101fe400078e0a0d */
[----:B------:R-:W-:Y:S02]  /*4da0*/  IMAD.MOV.U32 R12, RZ, RZ, RZ ;  /* 0x000000ffff0c7224 */ /* 0x000fe400078e00ff */
[----:B------:R-:W-:Y:S02]  /*4db0*/  IMAD R5, R0, R6, RZ ;  /* 0x0000000600057224 */ /* 0x000fe400078e02ff */
[----:B------:R-:W0:Y:S02]  /*4dc0*/  I2F.RP R0, R3 ;  /* 0x0000000300007306 */ /* 0x000e240000209400 */
[----:B------:R-:W-:-:S06]  /*4dd0*/  IMAD.HI.U32 R5, R13, R5, R12 ;  /* 0x000000050d057227 */ /* 0x000fcc00078e000c */
[----:B------:R-:W-:-:S04]  /*4de0*/  IMAD.HI.U32 R5, R5, R7, RZ ;  /* 0x0000000705057227 */ /* 0x000fc800078e00ff */
[----:B------:R-:W-:Y:S01]  /*4df0*/  IMAD R2, R5, R2, R7 ;  /* 0x0000000205027224 */ /* 0x000fe200078e0207 */
[----:B0-----:R-:W0:Y:S04]  /*4e00*/  MUFU.RCP R0, R0 ;  /* 0x0000000000007308 */ /* 0x001e280000001000 */
[----:B------:R-:W-:-:S13]  /*4e10*/  ISETP.GT.U32.AND P1, PT, R6, R2, PT ;  /* 0x000000020600720c */ /* 0x000fda0003f24070 */
[----:B------:R-:W-:Y:S01]  /*4e20*/  @!P1 IMAD.IADD R2, R2, 0x1, -R6 ;  /* 0x0000000102029824 */ /* 0x000fe200078e0a06 */
[----:B------:R-:W-:Y:S02]  /*4e30*/  @!P1 IADD3 R5, R5, 0x1, RZ ;  /* 0x0000000105059810 */ /* 0x000fe40007ffe0ff */
[----:B0-----:R-:W-:Y:S02]  /*4e40*/  IADD3 R0, R0, 0xffffffe, RZ ;  /* 0x0ffffffe00007810 */ /* 0x001fe40007ffe0ff */
[----:B------:R-:W-:Y:S02]  /*4e50*/  ISETP.GE.U32.AND P2, PT, R2, R6, PT ;  /* 0x000000060200720c */ /* 0x000fe40003f46070 */
[----:B------:R-:W-:Y:S01]  /*4e60*/  LOP3.LUT R2, R15, R4, RZ, 0x3c, !PT ;  /* 0x000000040f027212 */ /* 0x000fe200078e3cff */
[----:B------:R-:W0:Y:S01]  /*4e70*/  F2I.FTZ.U32.TRUNC.NTZ R13, R0 ;  /* 0x00000000000d7305 */ /* 0x000e22000021f000 */
[----:B------:R-:W-:Y:S02]  /*4e80*/  ISETP.NE.AND P1, PT, R4, RZ, PT ;  /* 0x000000ff0400720c */ /* 0x000fe40003f25270 */
[----:B------:R-:W-:-:S07]  /*4e90*/  ISETP.GE.AND P0, PT, R2, RZ, PT ;  /* 0x000000ff0200720c */ /* 0x000fce0003f06270 */
[----:B------:R-:W-:-:S06]  /*4ea0*/  @P2 IADD3 R5, R5, 0x1, RZ ;  /* 0x0000000105052810 */ /* 0x000fcc0007ffe0ff */
[----:B------:R-:W-:Y:S01]  /*4eb0*/  @!P0 IMAD.MOV R5, RZ, RZ, -R5 ;  /* 0x000000ffff058224 */ /* 0x000fe200078e0a05 */
[----:B------:R-:W-:Y:S01]  /*4ec0*/  @!P1 LOP3.LUT R5, RZ, R4, RZ, 0x33, !PT ;  /* 0x00000004ff059212 */ /* 0x000fe200078e33ff */
[----:B0-----:R-:W-:-:S04]  /*4ed0*/  IMAD.MOV R2, RZ, RZ, -R13 ;  /* 0x000000ffff027224 */ /* 0x001fc800078e0a0d */
[----:B------:R-:W-:Y:S02]  /*4ee0*/  IMAD R4, R5, R4, RZ ;  /* 0x0000000405047224 */ /* 0x000fe400078e02ff */
[----:B------:R-:W-:Y:S02]  /*4ef0*/  IMAD R2, R2, R3, RZ ;  /* 0x0000000302027224 */ /* 0x000fe400078e02ff */
[----:B------:R-:W-:Y:S02]  /*4f00*/  IMAD.IADD R6, R15, 0x1, -R4 ;  /* 0x000000010f067824 */ /* 0x000fe400078e0a04 */
[----:B------:R-:W-:-:S03]  /*4f10*/  IMAD.HI.U32 R2, R13, R2, R12 ;  /* 0x000000020d027227 */ /* 0x000fc600078e000c */
[----:B------:R-:W-:Y:S01]  /*4f20*/  IABS R0, R6 ;  /* 0x0000000600007213 */ /* 0x000fe20000000000 */
[----:B------:R-:W-:Y:S01]  /*4f30*/  IMAD.WIDE.U32 R12, R5, c[0x0][0x1e0], RZ ;  /* 0x00007800050c7a25 */ /* 0x000fe200078e00ff */
[----:B------:R-:W-:-:S03]  /*4f40*/  LOP3.LUT R6, R6, c[0x0][0x214], RZ, 0x3c, !PT ;  /* 0x0000850006067a12 */ /* 0x000fc600078e3cff */
[----:B------:R-:W-:Y:S01]  /*4f50*/  IMAD.HI.U32 R7, R2, R0, RZ ;  /* 0x0000000002077227 */ /* 0x000fe200078e00ff */
[----:B------:R-:W-:-:S03]  /*4f60*/  ISETP.GE.AND P1, PT, R6, RZ, PT ;  /* 0x000000ff0600720c */ /* 0x000fc60003f26270 */
[----:B------:R-:W-:-:S04]  /*4f70*/  IMAD.MOV R2, RZ, RZ, -R7 ;  /* 0x000000ffff027224 */ /* 0x000fc800078e0a07 */
[----:B------:R-:W-:-:S05]  /*4f80*/  IMAD R0, R3, R2, R0 ;  /* 0x0000000203007224 */ /* 0x000fca00078e0200 */
[----:B------:R-:W-:-:S13]  /*4f90*/  ISETP.GT.U32.AND P0, PT, R3, R0, PT ;  /* 0x000000000300720c */ /* 0x000fda0003f04070 */
[----:B------:R-:W-:Y:S01]  /*4fa0*/  @!P0 IMAD.IADD R0, R0, 0x1, -R3 ;  /* 0x0000000100008824 */ /* 0x000fe200078e0a03 */
[----:B------:R-:W-:Y:S02]  /*4fb0*/  @!P0 IADD3 R7, R7, 0x1, RZ ;  /* 0x0000000107078810 */ /* 0x000fe40007ffe0ff */
[----:B------:R-:W-:Y:S02]  /*4fc0*/  ISETP.NE.AND P0, PT, RZ, c[0x0][0x214], PT ;  /* 0x00008500ff007a0c */ /* 0x000fe40003f05270 */
[----:B------:R-:W-:Y:S02]  /*4fd0*/  ISETP.GE.U32.AND P2, PT, R0, R3, PT ;  /* 0x000000030000720c */ /* 0x000fe40003f46070 */
[----:B------:R-:W-:-:S05]  /*4fe0*/  SHF.R.S32.HI R0, RZ, 0x1f, R5 ;  /* 0x0000001fff007819 */ /* 0x000fca0000011405 */
[----:B------:R-:W-:-:S04]  /*4ff0*/  IMAD R0, R0, c[0x0][0x1e0], RZ ;  /* 0x0000780000007a24 */ /* 0x000fc800078e02ff */
[----:B------:R-:W-:Y:S02]  /*5000*/  IMAD R0, R5, c[0x0][0x1e4], R0 ;  /* 0x0000790005007a24 */ /* 0x000fe400078e0200 */
[----:B------:R-:W-:Y:S02]  /*5010*/  @P2 IADD3 R7, R7, 0x1, RZ ;  /* 0x0000000107072810 */ /* 0x000fe40007ffe0ff */
[----:B------:R-:W-:-:S03]  /*5020*/  IMAD.IADD R13, R13, 0x1, R0 ;  /* 0x000000010d0d7824 */ /* 0x000fc600078e0200 */
[----:B------:R-:W-:Y:S01]  /*5030*/  @!P1 IMAD.MOV R7, RZ, RZ, -R7 ;  /* 0x000000ffff079224 */ /* 0x000fe200078e0a07 */
[----:B------:R-:W-:Y:S02]  /*5040*/  @!P0 LOP3.LUT R7, RZ, c[0x0][0x214], RZ, 0x33, !PT ;  /* 0x00008500ff078a12 */ /* 0x000fe400078e33ff */
[----:B------:R-:W-:Y:S02]  /*5050*/  ISETP.GE.AND P0, PT, R39, c[0x0][0x220], PT ;  /* 0x0000880027007a0c */ /* 0x000fe40003f06270 */
[----:B------:R-:W-:Y:S01]  /*5060*/  SHF.R.S32.HI R2, RZ, 0x1f, R7 ;  /* 0x0000001fff027819 */ /* 0x000fe20000011407 */
[C---:B------:R-:W-:Y:S01]  /*5070*/  IMAD R4, R7.reuse, c[0x0][0x214], R4 ;  /* 0x0000850007047a24 */ /* 0x040fe200078e0204 */
[----:B------:R-:W-:Y:S01]  /*5080*/  ISETP.GE.AND P1, PT, R34, c[0x0][0x220], PT ;  /* 0x0000880022007a0c */ /* 0x000fe20003f26270 */
[----:B------:R-:W-:-:S04]  /*5090*/  IMAD.WIDE.U32 R12, R7, c[0x0][0x1f0], R12 ;  /* 0x00007c00070c7a25 */ /* 0x000fc800078e000c */
[----:B------:R-:W-:Y:S02]  /*50a0*/  IMAD.IADD R4, R15, 0x1, -R4 ;  /* 0x000000010f047824 */ /* 0x000fe400078e0a04 */
[----:B------:R-:W-:-:S03]  /*50b0*/  IMAD R2, R2, c[0x0][0x1f0], RZ ;  /* 0x00007c0002027a24 */ /* 0x000fc600078e02ff */
[----:B------:R-:W-:Y:S01]  /*50c0*/  SHF.R.S32.HI R0, RZ, 0x1f, R4 ;  /* 0x0000001fff007819 */ /* 0x000fe20000011404 */
[----:B------:R-:W-:-:S04]  /*50d0*/  IMAD R2, R7, c[0x0][0x1f4], R2 ;  /* 0x00007d0007027a24 */ /* 0x000fc800078e0202 */
[----:B------:R-:W-:Y:S02]  /*50e0*/  IMAD.IADD R3, R13, 0x1, R2 ;  /* 0x000000010d037824 */ /* 0x000fe400078e0202 */
[----:B------:R-:W-:Y:S02]  /*50f0*/  IMAD R0, R0, c[0x0][0x1e8], RZ ;  /* 0x00007a0000007a24 */ /* 0x000fe400078e02ff */
[----:B------:R-:W-:Y:S02]  /*5100*/  IMAD.MOV.U32 R2, RZ, RZ, R12 ;  /* 0x000000ffff027224 */ /* 0x000fe400078e000c */
[C---:B------:R-:W-:Y:S02]  /*5110*/  IMAD R0, R4.reuse, c[0x0][0x1ec], R0 ;  /* 0x00007b0004007a24 */ /* 0x040fe400078e0200 */
[----:B------:R-:W-:-:S04]  /*5120*/  IMAD.WIDE.U32 R4, R4, c[0x0][0x1e8], R2 ;  /* 0x00007a0004047a25 */ /* 0x000fc800078e0002 */
[----:B------:R-:W-:Y:S01]  /*5130*/  IMAD.IADD R0, R5, 0x1, R0 ;  /* 0x0000000105007824 */ /* 0x000fe200078e0200 */
[CC--:B------:R-:W-:Y:S02]  /*5140*/  @!P0 IADD3 R2, P3, R39.reuse, R4.reuse, RZ ;  /* 0x0000000427028210 */ /* 0x0c0fe40007f7e0ff */
[----:B------:R-:W-:Y:S02]  /*5150*/  @!P1 IADD3 R3, P2, R34, R4, RZ ;  /* 0x0000000422039210 */ /* 0x000fe40007f5e0ff */
[-C--:B------:R-:W-:Y:S02]  /*5160*/  @!P0 LEA.HI.X.SX32 R39, R39, R0.reuse, 0x1, P3 ;  /* 0x0000000027278211 */ /* 0x080fe400018f0eff */
[----:B------:R-:W-:Y:S02]  /*5170*/  @!P0 LEA R12, P3, R2, c[0x0][0x1d0], 0x1 ;  /* 0x00007400020c8a11 */ /* 0x000fe400078608ff */
[----:B------:R-:W-:Y:S02]  /*5180*/  @!P1 LEA.HI.X.SX32 R34, R34, R0, 0x1, P2 ;  /* 0x0000000022229211 */ /* 0x000fe400010f0eff */
[----:B------:R-:W-:-:S02]  /*5190*/  @!P0 LEA.HI.X R13, R2, c[0x0][0x1d4], R39, 0x1, P3 ;  /* 0x00007500020d8a11 */ /* 0x000fc400018f0c27 */
[----:B------:R-:W-:-:S03]  /*51a0*/  @!P1 LEA R6, P2, R3, c[0x0][0x1d0], 0x1 ;  /* 0x0000740003069a11 */ /* 0x000fc600078408ff */
[----:B------:R0:W-:Y:S01]  /*51b0*/  @!P0 STG.E.64 [R12.64], R8 ;  /* 0x000000080c008986 */ /* 0x0001e2000c101b08 */
[----:B------:R-:W-:Y:S02]  /*51c0*/  ISETP.GE.AND P0, PT, R33, c[0x0][0x220], PT ;  /* 0x0000880021007a0c */ /* 0x000fe40003f06270 */
[----:B------:R-:W-:-:S05]  /*51d0*/  @!P1 LEA.HI.X R7, R3, c[0x0][0x1d4], R34, 0x1, P2 ;  /* 0x0000750003079a11 */ /* 0x000fca00010f0c22 */
[----:B------:R0:W-:Y:S06]  /*51e0*/  @!P1 STG.E.64 [R6.64], R16 ;  /* 0x0000001006009986 */ /* 0x0001ec000c101b08 */
[----:B------:R-:W-:Y:S05]  /*51f0*/  @P0 EXIT ;  /* 0x000000000000094d */ /* 0x000fea0003800000 */
[----:B------:R-:W-:-:S04]  /*5200*/  IADD3 R4, P0, R33, R4, RZ ;  /* 0x0000000421047210 */ /* 0x000fc80007f1e0ff */
[----:B------:R-:W-:Y:S02]  /*5210*/  LEA.HI.X.SX32 R0, R33, R0, 0x1, P0 ;  /* 0x0000000021007211 */ /* 0x000fe400000f0eff */
[----:B------:R-:W-:-:S04]  /*5220*/  LEA R2, P0, R4, c[0x0][0x1d0], 0x1 ;  /* 0x0000740004027a11 */ /* 0x000fc800078008ff */
[----:B------:R-:W-:-:S05]  /*5230*/  LEA.HI.X R3, R4, c[0x0][0x1d4], R0, 0x1, P0 ;  /* 0x0000750004037a11 */ /* 0x000fca00000f0c00 */
[----:B------:R-:W-:Y:S01]  /*5240*/  STG.E.64 [R2.64], R10 ;  /* 0x0000000a02007986 */ /* 0x000fe2000c101b08 */
[----:B------:R-:W-:Y:S05]  /*5250*/  EXIT ;  /* 0x000000000000794d */ /* 0x000fea0003800000 */
        .weak           $__internal_0_$__cuda_sm20_div_s64
        .type           $__internal_0_$__cuda_sm20_div_s64,@function
        .size           $__internal_0_$__cuda_sm20_div_s64,(.L_x_7322 - $__internal_0_$__cuda_sm20_div_s64)
$__internal_0_$__cuda_sm20_div_s64:
[----:B------:R-:W-:Y:S02]  /*5260*/  IADD3 R46, P0, RZ, -R24, RZ ;  /* 0x80000018ff2e7210 */ /* 0x000fe40007f1e0ff */
[----:B------:R-:W-:-:S03]  /*5270*/  ISETP.GE.AND P1, PT, R23, RZ, PT ;  /* 0x000000ff1700720c */ /* 0x000fc60003f26270 */
[----:B------:R-:W-:Y:S01]  /*5280*/  IMAD.X R0, RZ, RZ, ~R23, P0 ;  /* 0x000000ffff007224 */ /* 0x000fe200000e0e17 */
[----:B------:R-:W-:-:S04]  /*5290*/  SEL R46, R46, R24, !P1 ;  /* 0x000000182e2e7207 */ /* 0x000fc80004800000 */
[----:B------:R-:W-:-:S04]  /*52a0*/  SEL R47, R0, R23, !P1 ;  /* 0x00000017002f7207 */ /* 0x000fc80004800000 */
[----:B------:R-:W0:Y:S08]  /*52b0*/  I2F.U64.RP R0, R46 ;  /* 0x0000002e00007312 */ /* 0x000e300000309000 */
[----:B0-----:R-:W0:Y:S02]  /*52c0*/  MUFU.RCP R0, R0 ;  /* 0x0000000000007308 */ /* 0x001e240000001000 */
[----:B0-----:R-:W-:-:S06]  /*52d0*/  IADD3 R0, R0, 0x1ffffffe, RZ ;  /* 0x1ffffffe00007810 */ /* 0x001fcc0007ffe0ff */
[----:B------:R-:W0:Y:S02]  /*52e0*/  F2I.U64.TRUNC R56, R0 ;  /* 0x0000000000387311 */ /* 0x000e24000020d800 */
[----:B0-----:R-:W-:-:S04]  /*52f0*/  IMAD.WIDE.U32 R20, R56, R46, RZ ;  /* 0x0000002e38147225 */ /* 0x001fc800078e00ff */
[C---:B------:R-:W-:Y:S01]  /*5300*/  IMAD R0, R56.reuse, R47, R21 ;  /* 0x0000002f38007224 */ /* 0x040fe200078e0215 */
[----:B------:R-:W-:Y:S01]  /*5310*/  IADD3 R20, P0, RZ, -R20, RZ ;  /* 0x80000014ff147210 */ /* 0x000fe20007f1e0ff */
[----:B------:R-:W-:Y:S02]  /*5320*/  IMAD.MOV.U32 R59, RZ, RZ, R56 ;  /* 0x000000ffff3b7224 */ /* 0x000fe400078e0038 */
[----:B------:R-:W-:Y:S02]  /*5330*/  IMAD R0, R57, R46, R0 ;  /* 0x0000002e39007224 */ /* 0x000fe400078e0200 */
[----:B------:R-:W-:-:S04]  /*5340*/  IMAD.HI.U32 R58, R56, R20, RZ ;  /* 0x00000014383a7227 */ /* 0x000fc800078e00ff */
[----:B------:R-:W-:-:S04]  /*5350*/  IMAD.X R0, RZ, RZ, ~R0, P0 ;  /* 0x000000ffff007224 */ /* 0x000fc800000e0e00 */
[----:B------:R-:W-:-:S04]  /*5360*/  IMAD.WIDE.U32 R58, P0, R56, R0, R58 ;  /* 0x00000000383a7225 */ /* 0x000fc8000780003a */
[----:B------:R-:W-:-:S04]  /*5370*/  IMAD.HI.U32 R29, R57, R0, RZ ;  /* 0x00000000391d7227 */ /* 0x000fc800078e00ff */
[----:B------:R-:W-:-:S04]  /*5380*/  IMAD.HI.U32 R20, P1, R57, R20, R58 ;  /* 0x0000001439147227 */ /* 0x000fc8000782003a */
[----:B------:R-:W-:Y:S02]  /*5390*/  IMAD R0, R57, R0, RZ ;  /* 0x0000000039007224 */ /* 0x000fe400078e02ff */
[----:B------:R-:W-:-:S03]  /*53a0*/  IMAD.X R29, R29, 0x1, R57, P0 ;  /* 0x000000011d1d7824 */ /* 0x000fc600000e0639 */
[----:B------:R-:W-:-:S04]  /*53b0*/  IADD3 R57, P0, R0, R20, RZ ;  /* 0x0000001400397210 */ /* 0x000fc80007f1e0ff */
[----:B------:R-:W-:Y:S01]  /*53c0*/  IADD3.X R29, RZ, RZ, R29, P0, P1 ;  /* 0x000000ffff1d7210 */ /* 0x000fe200007e241d */
[----:B------:R-:W-:Y:S01]  /*53d0*/  IMAD.WIDE.U32 R58, R57, R46, RZ ;  /* 0x0000002e393a7225 */ /* 0x000fe200078e00ff */
[----:B------:R-:W-:-:S03]  /*53e0*/  ISETP.GE.AND P1, PT, R18, RZ, PT ;  /* 0x000000ff1200720c */ /* 0x000fc60003f26270 */
[----:B------:R-:W-:Y:S01]  /*53f0*/  IMAD R20, R57, R47, R59 ;  /* 0x0000002f39147224 */ /* 0x000fe200078e023b */
[----:B------:R-:W-:-:S03]  /*5400*/  IADD3 R21, P0, RZ, -R58, RZ ;  /* 0x8000003aff157210 */ /* 0x000fc60007f1e0ff */
[----:B------:R-:W-:Y:S02]  /*5410*/  IMAD R20, R29, R46, R20 ;  /* 0x0000002e1d147224 */ /* 0x000fe400078e0214 */
[----:B------:R-:W-:-:S04]  /*5420*/  IMAD.HI.U32 R56, R57, R21, RZ ;  /* 0x0000001539387227 */ /* 0x000fc800078e00ff */
[----:B------:R-:W-:-:S04]  /*5430*/  IMAD.X R20, RZ, RZ, ~R20, P0 ;  /* 0x000000ffff147224 */ /* 0x000fc800000e0e14 */
[----:B------:R-:W-:-:S04]  /*5440*/  IMAD.WIDE.U32 R56, P0, R57, R20, R56 ;  /* 0x0000001439387225 */ /* 0x000fc80007800038 */
[----:B------:R-:W-:-:S04]  /*5450*/  IMAD.HI.U32 R0, R29, R20, RZ ;  /* 0x000000141d007227 */ /* 0x000fc800078e00ff */
[----:B------:R-:W-:-:S04]  /*5460*/  IMAD.HI.U32 R21, P4, R29, R21, R56 ;  /* 0x000000151d157227 */ /* 0x000fc80007880038 */
[----:B------:R-:W-:Y:S02]  /*5470*/  IMAD R20, R29, R20, RZ ;  /* 0x000000141d147224 */ /* 0x000fe400078e02ff */
[----:B------:R-:W-:Y:S02]  /*5480*/  IMAD.X R0, R0, 0x1, R29, P0 ;  /* 0x0000000100007824 */ /* 0x000fe400000e061d */
[----:B------:R-:W-:Y:S01]  /*5490*/  IMAD.MOV.U32 R57, RZ, RZ, RZ ;  /* 0x000000ffff397224 */ /* 0x000fe200078e00ff */
[----:B------:R-:W-:Y:S02]  /*54a0*/  IADD3 R29, P2, R20, R21, RZ ;  /* 0x00000015141d7210 */ /* 0x000fe40007f5e0ff */
[-C--:B------:R-:W-:Y:S02]  /*54b0*/  IADD3 R21, P0, RZ, -R27.reuse, RZ ;  /* 0x8000001bff157210 */ /* 0x080fe40007f1e0ff */
[----:B------:R-:W-:Y:S02]  /*54c0*/  IADD3.X R0, RZ, RZ, R0, P2, P4 ;  /* 0x000000ffff007210 */ /* 0x000fe400017e8400 */
[----:B------:R-:W-:Y:S01]  /*54d0*/  SEL R21, R21, R27, !P1 ;  /* 0x0000001b15157207 */ /* 0x000fe20004800000 */
[----:B------:R-:W-:-:S04]  /*54e0*/  IMAD.X R20, RZ, RZ, ~R18, P0 ;  /* 0x000000ffff147224 */ /* 0x000fc800000e0e12 */
[----:B------:R-:W-:Y:S01]  /*54f0*/  IMAD.HI.U32 R56, R29, R21, RZ ;  /* 0x000000151d387227 */ /* 0x000fe200078e00ff */
[----:B------:R-:W-:-:S05]  /*5500*/  SEL R20, R20, R18, !P1 ;  /* 0x0000001214147207 */ /* 0x000fca0004800000 */
[----:B------:R-:W-:-:S04]  /*5510*/  IMAD.WIDE.U32 R56, R29, R20, R56 ;  /* 0x000000141d387225 */ /* 0x000fc800078e0038 */
[C---:B------:R-:W-:Y:S02]  /*5520*/  IMAD R29, R0.reuse, R20, RZ ;  /* 0x00000014001d7224 */ /* 0x040fe400078e02ff */
[----:B------:R-:W-:-:S04]  /*5530*/  IMAD.HI.U32 R27, P2, R0, R21, R56 ;  /* 0x00000015001b7227 */ /* 0x000fc80007840038 */
[----:B------:R-:W-:Y:S01]  /*5540*/  IMAD.HI.U32 R0, R0, R20, RZ ;  /* 0x0000001400007227 */ /* 0x000fe200078e00ff */
[----:B------:R-:W-:-:S04]  /*5550*/  IADD3 R29, P1, R29, R27, RZ ;  /* 0x0000001b1d1d7210 */ /* 0x000fc80007f3e0ff */
[----:B------:R-:W-:Y:S01]  /*5560*/  IADD3.X R0, R0, RZ, RZ, P2, !PT ;  /* 0x000000ff00007210 */ /* 0x000fe200017fe4ff */
[----:B------:R-:W-:-:S04]  /*5570*/  IMAD.WIDE.U32 R56, R29, R46, RZ ;  /* 0x0000002e1d387225 */ /* 0x000fc800078e00ff */
[----:B------:R-:W-:Y:S01]  /*5580*/  IMAD R27, R29, R47, R57 ;  /* 0x0000002f1d1b7224 */ /* 0x000fe200078e0239 */
[----:B------:R-:W-:Y:S01]  /*5590*/  IADD3 R21, P0, -R56, R21, RZ ;  /* 0x0000001538157210 */ /* 0x000fe20007f1e1ff */
[----:B------:R-:W-:-:S03]  /*55a0*/  IMAD.X R0, RZ, RZ, R0, P1 ;  /* 0x000000ffff007224 */ /* 0x000fc600008e0600 */
[-C--:B------:R-:W-:Y:S01]  /*55b0*/  ISETP.GE.U32.AND P2, PT, R21, R46.reuse, PT ;  /* 0x0000002e1500720c */ /* 0x080fe20003f46070 */
[----:B------:R-:W-:-:S04]  /*55c0*/  IMAD R27, R0, R46, R27 ;  /* 0x0000002e001b7224 */ /* 0x000fc800078e021b */
[----:B------:R-:W-:Y:S01]  /*55d0*/  IMAD.X R20, R20, 0x1, ~R27, P0 ;  /* 0x0000000114147824 */ /* 0x000fe200000e0e1b */
[----:B------:R-:W-:-:S04]  /*55e0*/  IADD3 R27, P0, R21, -R46, RZ ;  /* 0x8000002e151b7210 */ /* 0x000fc80007f1e0ff */
[----:B------:R-:W-:-:S04]  /*55f0*/  ISETP.GE.U32.AND.EX P2, PT, R20, R47, PT, P2 ;  /* 0x0000002f1400720c */ /* 0x000fc80003f46120 */
[----:B------:R-:W-:Y:S01]  /*5600*/  SEL R27, R27, R21, P2 ;  /* 0x000000151b1b7207 */ /* 0x000fe20001000000 */
[----:B------:R-:W-:-:S03]  /*5610*/  IMAD.X R21, R20, 0x1, ~R47, P0 ;  /* 0x0000000114157824 */ /* 0x000fc600000e0e2f */
[----:B------:R-:W-:Y:S02]  /*5620*/  ISETP.GE.U32.AND P1, PT, R27, R46, PT ;  /* 0x0000002e1b00720c */ /* 0x000fe40003f26070 */
[----:B------:R-:W-:Y:S02]  /*5630*/  SEL R21, R21, R20, P2 ;  /* 0x0000001415157207 */ /* 0x000fe40001000000 */
[----:B------:R-:W-:Y:S02]  /*5640*/  IADD3 R20, P0, R29, 0x1, RZ ;  /* 0x000000011d147810 */ /* 0x000fe40007f1e0ff */
[----:B------:R-:W-:Y:S02]  /*5650*/  ISETP.GE.U32.AND.EX P1, PT, R21, R47, PT, P1 ;  /* 0x0000002f1500720c */ /* 0x000fe40003f26110 */
[----:B------:R-:W-:Y:S01]  /*5660*/  SEL R29, R20, R29, P2 ;  /* 0x0000001d141d7207 */ /* 0x000fe20001000000 */
[----:B------:R-:W-:Y:S01]  /*5670*/  IMAD.X R20, RZ, RZ, R0, P0 ;  /* 0x000000ffff147224 */ /* 0x000fe200000e0600 */
[----:B------:R-:W-:-:S02]  /*5680*/  LOP3.LUT R27, R23, R18, RZ, 0x3c, !PT ;  /* 0x00000012171b7212 */ /* 0x000fc400078e3cff */
[----:B------:R-:W-:Y:S02]  /*5690*/  IADD3 R21, P0, R29, 0x1, RZ ;  /* 0x000000011d157810 */ /* 0x000fe40007f1e0ff */
[----:B------:R-:W-:Y:S02]  /*56a0*/  SEL R20, R20, R0, P2 ;  /* 0x0000000014147207 */ /* 0x000fe40001000000 */
[----:B------:R-:W-:Y:S02]  /*56b0*/  SEL R21, R21, R29, P1 ;  /* 0x0000001d15157207 */ /* 0x000fe40000800000 */
[-C--:B------:R-:W-:Y:S02]  /*56c0*/  IADD3.X R0, RZ, R20.reuse, RZ, P0, !PT ;  /* 0x00000014ff007210 */ /* 0x080fe400007fe4ff */
[----:B------:R-:W-:Y:S02]  /*56d0*/  ISETP.NE.U32.AND P0, PT, R24, RZ, PT ;  /* 0x000000ff1800720c */ /* 0x000fe40003f05070 */
[----:B------:R-:W-:-:S02]  /*56e0*/  SEL R20, R0, R20, P1 ;  /* 0x0000001400147207 */ /* 0x000fc40000800000 */
[-C--:B------:R-:W-:Y:S02]  /*56f0*/  IADD3 R0, P1, RZ, -R21.reuse, RZ ;  /* 0x80000015ff007210 */ /* 0x080fe40007f3e0ff */
[----:B------:R-:W-:Y:S02]  /*5700*/  ISETP.GE.AND P2, PT, R27, RZ, PT ;  /* 0x000000ff1b00720c */ /* 0x000fe40003f46270 */
[----:B------:R-:W-:Y:S01]  /*5710*/  ISETP.NE.AND.EX P0, PT, R23, RZ, PT, P0 ;  /* 0x000000ff1700720c */ /* 0x000fe20003f05300 */
[----:B------:R-:W-:Y:S01]  /*5720*/  IMAD.X R24, RZ, RZ, ~R20, P1 ;  /* 0x000000ffff187224 */ /* 0x000fe200008e0e14 */
[----:B------:R-:W-:Y:S01]  /*5730*/  SEL R0, R0, R21, !P2 ;  /* 0x0000001500007207 */ /* 0x000fe20005000000 */
[----:B------:R-:W-:-:S03]  /*5740*/  IMAD.MOV.U32 R23, RZ, RZ, 0x0 ;  /* 0x00000000ff177424 */ /* 0x000fc600078e00ff */
[----:B------:R-:W-:Y:S02]  /*5750*/  SEL R24, R24, R20, !P2 ;  /* 0x0000001418187207 */ /* 0x000fe40005000000 */
[----:B------:R-:W-:Y:S02]  /*5760*/  SEL R0, R0, 0xffffffff, P0 ;  /* 0xffffffff00007807 */ /* 0x000fe40000000000 */
[----:B------:R-:W-:Y:S01]  /*5770*/  SEL R21, R24, 0xffffffff, P0 ;  /* 0xffffffff18157807 */ /* 0x000fe20000000000 */
[----:B------:R-:W-:Y:S06]  /*5780*/  RET.REL.NODEC R22 `(_ZN5flash32flash_fwd_splitkv_combine_kernelI23Flash_fwd_kernel_traitsILi192ELi64ELi64ELi4ELb0ELb0EN7cutlass6half_tE19Flash_kernel_traitsILi192ELi64ELi64ELi4ES3_EELi8ELi7ELb0EEEvNS_16Flash_fwd_paramsE) ;  /* 0xffffa87016007950 */ /* 0x000fec0003c3ffff */
.L_x_45:
[----:B------:R-:W-:-:S00]  /*5790*/  BRA `(.L_x_45) ;  /* 0xfffffff000007947 */ /* 0x000fc0000383ffff */
[----:B------:R-:W-:-:S00]  /*57a0*/  NOP ;  /* 0x0000000000007918 */ /* 0x000fc00000000000 */
        /* <DEDUP_REMOVED lines=13> */
.L_x_7322:


//--------------------- .text._ZN5flash32flash_fwd_splitkv_combine_kernelI23Flash_fwd_kernel_traitsILi192ELi64ELi64ELi4ELb0ELb0EN7cutlass6half_tE19Flash_kernel_traitsILi192ELi64ELi64ELi4ES3_EELi8ELi6ELb0EEEvNS_16Flash_fwd_paramsE --------------------------
	.section	.text._ZN5flash32flash_fwd_splitkv_combine_kernelI23Flash_fwd_kernel_traitsILi192ELi64ELi64ELi4ELb0ELb0EN7cutlass6half_tE19Flash_kernel_traitsILi192ELi64ELi64ELi4ES3_EELi8ELi6ELb0EEEvNS_16Flash_fwd_paramsE,"ax",@progbits
	.sectioninfo	@"SHI_REGISTERS=64"
	.align	128
        .global         _ZN5flash32flash_fwd_splitkv_combine_kernelI23Flash_fwd_kernel_traitsILi192ELi64ELi64ELi4ELb0ELb0EN7cutlass6half_tE19Flash_kernel_traitsILi192ELi64ELi64ELi4ES3_EELi8ELi6ELb0EEEvNS_16Flash_fwd_paramsE
        .type           _ZN5flash32flash_fwd_splitkv_combine_kernelI23Flash_fwd_kernel_traitsILi192ELi64ELi64ELi4ELb0ELb0EN7cutlass6half_tE19Flash_kernel_traitsILi192ELi64ELi64ELi4ES3_EELi8ELi6ELb0EEEvNS_16Flash_fwd_paramsE,@function
        .size           _ZN5flash32flash_fwd_splitkv_combine_kernelI23Flash_fwd_kernel_traitsILi192ELi64ELi64ELi4ELb0ELb0EN7cutlass6half_tE19Flash_kernel_traitsILi192ELi64ELi64ELi4ES3_EELi8ELi6ELb0EEEvNS_16Flash_fwd_paramsE,(.L_x_7323 - _ZN5flash32flash_fwd_splitkv_combine_kernelI23Flash_fwd_kernel_traitsILi192ELi64ELi64ELi4ELb0ELb0EN7cutlass6half_tE19Flash_kernel_traitsILi192ELi64ELi64ELi4ES3_EELi8ELi6ELb0EEEvNS_16Flash_fwd_paramsE)
        .other          _ZN5flash32flash_fwd_splitkv_combine_kernelI23Flash_fwd_kernel_traitsILi192ELi64ELi64ELi4ELb0ELb0EN7cutlass6half_tE19Flash_kernel_traitsILi192ELi64ELi64ELi4ES3_EELi8ELi6ELb0EEEvNS_16Flash_fwd_paramsE,@"STO_CUDA_ENTRY STV_DEFAULT"
_ZN5flash32flash_fwd_splitkv_combine_kernelI23Flash_fwd_kernel_traitsILi192ELi64ELi64ELi4ELb0ELb0EN7cutlass6half_tE19Flash_kernel_traitsILi192ELi64ELi64ELi4ES3_EELi8ELi6ELb0EEEvNS_16Flash_fwd_paramsE:
.text._ZN5flash32flash_fwd_splitkv_combine_kernelI23Flash_fwd_kernel_traitsILi192ELi64ELi64ELi4ELb0ELb0EN7cutlass6half_tE19Flash_kernel_traitsILi192ELi64ELi64ELi4ES3_EELi8ELi6ELb0EEEvNS_16Flash_fwd_paramsE:
        /* <DEDUP_REMOVED lines=23> */
[----:B------:R-:W-:Y:S05]  /*0170*/  CALL.REL.NOINC `($__internal_1_$__cuda_sm20_div_s64) ;  /* 0x0000488000007944 */ /* 0x000fea0003c00000 */
[----:B------:R-:W-:Y:S05]  /*0180*/  BRA `(.L_x_47) ;  /* 0x0000013000007947 */ /* 0x000fea0003800000 */
.L_x_46:
        /* <DEDUP_REMOVED lines=19> */
.L_x_47:
        /* <DEDUP_REMOVED lines=9> */
[----:B------:R-:W-:Y:S02]  /*0350*/  MOV R17, R21 ;  /* 0x0000001500117202 */ /* 0x000fe40000000f00 */
[----:B------:R-:W-:Y:S02]  /*0360*/  MOV R24, 0x380 ;  /* 0x0000038000187802 */ /* 0x000fe40000000f00 */
[----:B------:R-:W-:Y:S05]  /*0370*/  CALL.REL.NOINC `($__internal_1_$__cuda_sm20_div_s64) ;  /* 0x0000468000007944 */ /* 0x000fea0003c00000 */
[----:B------:R-:W-:Y:S02]  /*0380*/  MOV R32, R20 ;  /* 0x0000001400207202 */ /* 0x000fe40000000f00 */
[----:B------:R-:W-:Y:S01]  /*0390*/  MOV R33, R21 ;  /* 0x0000001500217202 */ /* 0x000fe20000000f00 */
[----:B------:R-:W-:Y:S05]  /*03a0*/  BRA `(.L_x_50) ;  /* 0x0000013000007947 */ /* 0x000fea0003800000 */
.L_x_49:
[----:B------:R-:W0:Y:S01]  /*03b0*/  I2F.U32.RP R6, R26 ;  /* 0x0000001a00067306 */ /* 0x000e220000209000 */
[----:B------:R-:W-:Y:S01]  /*03c0*/  ISETP.NE.U32.AND P0, PT, R26, RZ, PT ;  /* 0x000000ff1a00720c */ /* 0x000fe20003f05070 */
[----:B------:R-:W-:-:S06]  /*03d0*/  HFMA2.MMA R33, -RZ, RZ, 0, 0 ;  /* 0x00000000ff217435 */ /* 0x000fcc00000001ff */
[----:B0-----:R-:W0:Y:S02]  /*03e0*/  MUFU.RCP R4, R6 ;  /* 0x0000000600047308 */ /* 0x001e240000001000 */
[----:B0-----:R-:W-:-:S06]  /*03f0*/  IADD3 R4, R4, 0xffffffe, RZ ;  /* 0x0ffffffe04047810 */ /* 0x001fcc0007ffe0ff */
[----:B------:R-:W0:Y:S02]  /*0400*/  F2I.FTZ.U32.TRUNC.NTZ R3, R4 ;  /* 0x0000000400037305 */ /* 0x000e24000021f000 */
[----:B0-----:R-:W-:-:S04]  /*0410*/  IMAD.MOV R2, RZ, RZ, -R3 ;  /* 0x000000ffff027224 */ /* 0x001fc800078e0a03 */
[----:B------:R-:W-:Y:S02]  /*0420*/  IMAD R7, R2, R26, RZ ;  /* 0x0000001a02077224 */ /* 0x000fe400078e02ff */
[----:B------:R-:W-:-:S04]  /*0430*/  IMAD.MOV.U32 R2, RZ, RZ, RZ ;  /* 0x000000ffff027224 */ /* 0x000fc800078e00ff */
        /* <DEDUP_REMOVED lines=10> */
.L_x_50:
[----:B------:R-:W-:Y:S05]  /*04e0*/  BSYNC B0 ;  /* 0x0000000000007941 */ /* 0x000fea0003800000 */
.L_x_48:
        /* <DEDUP_REMOVED lines=10> */
[----:B------:R-:W-:Y:S01]  /*0590*/  @!UP0 UIADD3 UR4, UR5, URZ, URZ ;  /* 0x0000003f05048290 */ /* 0x000fe2000fffe03f */
[----:B0-----:R-:W0:Y:S02]  /*05a0*/  MUFU.RCP R8, R6 ;  /* 0x0000000600087308 */ /* 0x001e240000001000 */
[----:B0-----:R-:W-:Y:S01]  /*05b0*/  IADD3 R8, R8, 0xffffffe, RZ ;  /* 0x0ffffffe08087810 */ /* 0x001fe20007ffe0ff */
[----:B------:R-:W-:-:S05]  /*05c0*/  IMAD.MOV.U32 R6, RZ, RZ, R2 ;  /* 0x000000ffff067224 */ /* 0x000fca00078e0002 */
        /* <DEDUP_REMOVED lines=40> */
[----:B------:R-:W-:Y:S02]  /*0850*/  MOV R8, R20 ;  /* 0x0000001400087202 */ /* 0x000fe40000000f00 */
[----:B------:R-:W-:Y:S01]  /*0860*/  MOV R9, R21 ;  /* 0x0000001500097202 */ /* 0x000fe20000000f00 */
[----:B------:R-:W-:Y:S05]  /*0870*/  BRA `(.L_x_53) ;  /* 0x0000013000007947 */ /* 0x000fea0003800000 */
.L_x_52:
        /* <DEDUP_REMOVED lines=9> */
[----:B------:R-:W-:Y:S01]  /*0910*/  IMAD.HI.U32 R8, R9, R26, RZ ;  /* 0x0000001a09087227 */ /* 0x000fe200078e00ff */
[----:B------:R-:W-:-:S04]  /*0920*/  HFMA2.MMA R9, -RZ, RZ, 0, 0 ;  /* 0x00000000ff097435 */ /* 0x000fc800000001ff */
        /* <DEDUP_REMOVED lines=8> */
.L_x_53:
[----:B------:R-:W-:Y:S05]  /*09b0*/  BSYNC B0 ;  /* 0x0000000000007941 */ /* 0x000fea0003800000 */
.L_x_51:
[----:B------:R-:W-:Y:S01]  /*09c0*/  IMAD.MOV.U32 R6, RZ, RZ, c[0x0][0x1c0] ;  /* 0x00007000ff067624 */ /* 0x000fe200078e00ff */
[----:B------:R-:W-:Y:S01]  /*09d0*/  IABS R17, R3 ;  /* 0x0000000300117213 */ /* 0x000fe20000000000 */
[----:B------:R-:W0:Y:S01]  /*09e0*/  S2R R34, SR_TID.X ;  /* 0x0000000000227919 */ /* 0x000e220000002100 */
[----:B------:R-:W-:Y:S01]  /*09f0*/  IABS R18, c[0x0][0x214] ;  /* 0x0000850000127a13 */ /* 0x000fe20000000000 */
[C---:B------:R-:W-:Y:S01]  /*0a00*/  IMAD R2, R6.reuse, c[0x0][0x214], RZ ;  /* 0x0000850006027a24 */ /* 0x040fe200078e02ff */
[----:B------:R-:W1:Y:S01]  /*0a10*/  I2F.RP R22, R17 ;  /* 0x0000001100167306 */ /* 0x000e620000209400 */
[----:B------:R-:W-:Y:S01]  /*0a20*/  IADD3 R6, R6, -0x1, RZ ;  /* 0xffffffff06067810 */ /* 0x000fe20007ffe0ff */
[----:B------:R-:W-:Y:S01]  /*0a30*/  BSSY B0, `(.L_x_54) ;  /* 0x0000074000007945 */ /* 0x000fe20003800000 */
[----:B------:R-:W-:-:S02]  /*0a40*/  ISETP.NE.AND P5, PT, R3, RZ, PT ;  /* 0x000000ff0300720c */ /* 0x000fc40003fa5270 */
[----:B------:R-:W-:-:S03]  /*0a50*/  IABS R15, R2 ;  /* 0x00000002000f7213 */ /* 0x000fc60000000000 */
[----:B------:R-:W-:Y:S08]  /*0a60*/  I2F.RP R7, R18 ;  /* 0x0000001200077306 */ /* 0x000ff00000209400 */
[----:B------:R-:W2:Y:S08]  /*0a70*/  I2F.RP R19, R15 ;  /* 0x0000000f00137306 */ /* 0x000eb00000209400 */
[----:B-1----:R-:W1:Y:S08]  /*0a80*/  MUFU.RCP R4, R22 ;  /* 0x0000001600047308 */ /* 0x002e700000001000 */
[----:B--2---:R-:W2:Y:S01]  /*0a90*/  MUFU.RCP R10, R19 ;  /* 0x00000013000a7308 */ /* 0x004ea20000001000 */
[----:B-1----:R-:W-:-:S07]  /*0aa0*/  IADD3 R12, R4, 0xffffffe, RZ ;  /* 0x0ffffffe040c7810 */ /* 0x002fce0007ffe0ff */
[----:B------:R-:W1:Y:S01]  /*0ab0*/  MUFU.RCP R21, R7 ;  /* 0x0000000700157308 */ /* 0x000e620000001000 */
[----:B------:R-:W-:Y:S02]  /*0ac0*/  IADD3 R22, R15, UR8, RZ ;  /* 0x000000080f167c10 */ /* 0x000fe4000fffe0ff */
[----:B--2---:R-:W-:-:S05]  /*0ad0*/  IADD3 R10, R10, 0xffffffe, RZ ;  /* 0x0ffffffe0a0a7810 */ /* 0x004fca0007ffe0ff */
[----:B------:R-:W2:Y:S08]  /*0ae0*/  F2I.FTZ.U32.TRUNC.NTZ R13, R12 ;  /* 0x0000000c000d7305 */ /* 0x000eb0000021f000 */
[----:B------:R-:W3:Y:S01]  /*0af0*/  F2I.FTZ.U32.TRUNC.NTZ R11, R10 ;  /* 0x0000000a000b7305 */ /* 0x000ee2000021f000 */
[----:B-1----:R-:W-:Y:S01]  /*0b00*/  IADD3 R21, R21, 0xffffffe, RZ ;  /* 0x0ffffffe15157810 */ /* 0x002fe20007ffe0ff */
[----:B--2---:R-:W-:-:S06]  /*0b10*/  IMAD.MOV R4, RZ, RZ, -R13 ;  /* 0x000000ffff047224 */ /* 0x004fcc00078e0a0d */
[----:B------:R-:W1:Y:S01]  /*0b20*/  F2I.FTZ.U32.TRUNC.NTZ R21, R21 ;  /* 0x0000001500157305 */ /* 0x000e62000021f000 */
[----:B------:R-:W-:Y:S02]  /*0b30*/  IMAD.MOV.U32 R12, RZ, RZ, RZ ;  /* 0x000000ffff0c7224 */ /* 0x000fe400078e00ff */
[----:B------:R-:W-:Y:S02]  /*0b40*/  IMAD R19, R4, R17, RZ ;  /* 0x0000001104137224 */ /* 0x000fe400078e02ff */
[----:B------:R-:W-:Y:S02]  /*0b50*/  IMAD.IADD R4, R6, 0x1, R17 ;  /* 0x0000000106047824 */ /* 0x000fe400078e0211 */
[----:B---3--:R-:W-:Y:S02]  /*0b60*/  IMAD.MOV R20, RZ, RZ, -R11 ;  /* 0x000000ffff147224 */ /* 0x008fe400078e0a0b */
[----:B------:R-:W-:Y:S02]  /*0b70*/  IMAD.MOV.U32 R10, RZ, RZ, RZ ;  /* 0x000000ffff0a7224 */ /* 0x000fe400078e00ff */
[----:B------:R-:W-:-:S02]  /*0b80*/  IMAD R20, R20, R15, RZ ;  /* 0x0000000f14147224 */ /* 0x000fc400078e02ff */
[----:B------:R-:W-:Y:S01]  /*0b90*/  IMAD.HI.U32 R19, R13, R19, R12 ;  /* 0x000000130d137227 */ /* 0x000fe200078e000c */
[----:B------:R-:W-:Y:S02]  /*0ba0*/  IABS R13, R22 ;  /* 0x00000016000d7213 */ /* 0x000fe40000000000 */
[----:B------:R-:W-:Y:S01]  /*0bb0*/  IABS R12, R4 ;  /* 0x00000004000c7213 */ /* 0x000fe20000000000 */
[----:B------:R-:W-:Y:S01]  /*0bc0*/  IMAD.HI.U32 R20, R11, R20, R10 ;  /* 0x000000140b147227 */ /* 0x000fe200078e000a */
[----:B------:R-:W-:Y:S02]  /*0bd0*/  IABS R10, R2 ;  /* 0x00000002000a7213 */ /* 0x000fe40000000000 */
[----:B------:R-:W-:Y:S01]  /*0be0*/  IABS R11, R3 ;  /* 0x00000003000b7213 */ /* 0x000fe20000000000 */
[----:B-1----:R-:W-:Y:S02]  /*0bf0*/  IMAD.MOV R7, RZ, RZ, -R21 ;  /* 0x000000ffff077224 */ /* 0x002fe400078e0a15 */
[----:B------:R-:W-:-:S02]  /*0c00*/  IMAD.MOV R10, RZ, RZ, -R10 ;  /* 0x000000ffff0a7224 */ /* 0x000fc400078e0a0a */
[----:B------:R-:W-:-:S04]  /*0c10*/  IMAD.HI.U32 R23, R20, R13, RZ ;  /* 0x0000000d14177227 */ /* 0x000fc800078e00ff */
[----:B------:R-:W-:Y:S02]  /*0c20*/  IMAD R10, R23, R10, R13 ;  /* 0x0000000a170a7224 */ /* 0x000fe400078e020d */
[----:B------:R-:W-:Y:S02]  /*0c30*/  IMAD.MOV R11, RZ, RZ, -R11 ;  /* 0x000000ffff0b7224 */ /* 0x000fe400078e0a0b */
[----:B------:R-:W-:Y:S01]  /*0c40*/  IMAD.HI.U32 R19, R19, R12, RZ ;  /* 0x0000000c13137227 */ /* 0x000fe200078e00ff */
[----:B------:R-:W-:-:S03]  /*0c50*/  ISETP.GT.U32.AND P4, PT, R15, R10, PT ;  /* 0x0000000a0f00720c */ /* 0x000fc60003f84070 */
[----:B------:R-:W-:Y:S02]  /*0c60*/  IMAD R7, R7, R18, RZ ;  /* 0x0000001207077224 */ /* 0x000fe400078e02ff */
[----:B------:R-:W-:Y:S02]  /*0c70*/  IMAD.MOV.U32 R20, RZ, RZ, RZ ;  /* 0x000000ffff147224 */ /* 0x000fe400078e00ff */
[----:B------:R-:W-:Y:S01]  /*0c80*/  IMAD R12, R19, R11, R12 ;  /* 0x0000000b130c7224 */ /* 0x000fe200078e020c */
[----:B------:R-:W-:Y:S01]  /*0c90*/  SHF.R.S32.HI R11, RZ, 0x1f, R2 ;  /* 0x0000001fff0b7819 */ /* 0x000fe20000011402 */
[----:B------:R-:W-:-:S03]  /*0ca0*/  IMAD.HI.U32 R20, R21, R7, R20 ;  /* 0x0000000715147227 */ /* 0x000fc600078e0014 */
[----:B------:R-:W-:Y:S01]  /*0cb0*/  ISETP.GT.U32.AND P3, PT, R17, R12, PT ;  /* 0x0000000c1100720c */ /* 0x000fe20003f64070 */
[----:B------:R-:W-:Y:S01]  /*0cc0*/  @!P4 IMAD.IADD R10, R10, 0x1, -R15 ;  /* 0x000000010a0ac824 */ /* 0x000fe200078e0a0f */
[----:B------:R-:W-:Y:S01]  /*0cd0*/  @!P4 IADD3 R23, R23, 0x1, RZ ;  /* 0x000000011717c810 */ /* 0x000fe20007ffe0ff */
[----:B------:R-:W-:Y:S01]  /*0ce0*/  IMAD.HI.U32 R20, R20, R13, RZ ;  /* 0x0000000d14147227 */ /* 0x000fe200078e00ff */
[----:B------:R-:W-:Y:S02]  /*0cf0*/  ISETP.NE.AND P4, PT, R2, RZ, PT ;  /* 0x000000ff0200720c */ /* 0x000fe40003f85270 */
[-C--:B------:R-:W-:Y:S01]  /*0d00*/  ISETP.GE.U32.AND P2, PT, R10, R15.reuse, PT ;  /* 0x0000000f0a00720c */ /* 0x080fe20003f46070 */
[----:B------:R-:W-:Y:S01]  /*0d10*/  IMAD.MOV R7, RZ, RZ, -R20 ;  /* 0x000000ffff077224 */ /* 0x000fe200078e0a14 */
[C---:B------:R-:W-:Y:S02]  /*0d20*/  LOP3.LUT R10, R22.reuse, R15, RZ, 0x3c, !PT ;  /* 0x0000000f160a7212 */ /* 0x040fe400078e3cff */
[----:B------:R-:W-:Y:S01]  /*0d30*/  LOP3.LUT R22, R22, c[0x0][0x214], RZ, 0x3c, !PT ;  /* 0x0000850016167a12 */ /* 0x000fe200078e3cff */
[----:B------:R-:W-:Y:S01]  /*0d40*/  IMAD R7, R18, R7, R13 ;  /* 0x0000000712077224 */ /* 0x000fe200078e020d */
[----:B------:R-:W-:Y:S01]  /*0d50*/  ISETP.GE.AND P1, PT, R10, RZ, PT ;  /* 0x000000ff0a00720c */ /* 0x000fe20003f26270 */
[----:B------:R-:W-:Y:S01]  /*0d60*/  @!P3 IMAD.IADD R12, R12, 0x1, -R17 ;  /* 0x000000010c0cb824 */ /* 0x000fe200078e0a11 */
[----:B------:R-:W-:-:S02]  /*0d70*/  LOP3.LUT R10, R4, R17, RZ, 0x3c, !PT ;  /* 0x00000011040a7212 */ /* 0x000fc400078e3cff */
[----:B------:R-:W-:Y:S02]  /*0d80*/  ISETP.GT.U32.AND P0, PT, R18, R7, PT ;  /* 0x000000071200720c */ /* 0x000fe40003f04070 */
[----:B------:R-:W-:Y:S02]  /*0d90*/  ISETP.GE.U32.AND P6, PT, R12, R17, PT ;  /* 0x000000110c00720c */ /* 0x000fe40003fc6070 */
[----:B------:R-:W-:Y:S02]  /*0da0*/  @P2 IADD3 R23, R23, 0x1, RZ ;  /* 0x0000000117172810 */ /* 0x000fe40007ffe0ff */
[----:B------:R-:W-:Y:S02]  /*0db0*/  ISETP.GE.AND P2, PT, R10, RZ, PT ;  /* 0x000000ff0a00720c */ /* 0x000fe40003f46270 */
[----:B------:R-:W-:Y:S01]  /*0dc0*/  @!P3 IADD3 R19, R19, 0x1, RZ ;  /* 0x000000011313b810 */ /* 0x000fe20007ffe0ff */
[----:B------:R-:W-:Y:S01]  /*0dd0*/  @!P1 IMAD.MOV R23, RZ, RZ, -R23 ;  /* 0x000000ffff179224 */ /* 0x000fe200078e0a17 */
[----:B------:R-:W-:-:S02]  /*0de0*/  @!P4 LOP3.LUT R23, RZ, R15, RZ, 0x33, !PT ;  /* 0x0000000fff17c212 */ /* 0x000fc400078e33ff */
[----:B------:R-:W-:Y:S01]  /*0df0*/  ISETP.GE.AND P1, PT, R22, RZ, PT ;  /* 0x000000ff1600720c */ /* 0x000fe20003f26270 */
[----:B------:R-:W-:Y:S01]  /*0e00*/  @!P0 IMAD.IADD R7, R7, 0x1, -R18 ;  /* 0x0000000107078824 */ /* 0x000fe200078e0a12 */
[----:B------:R-:W-:Y:S02]  /*0e10*/  @!P0 IADD3 R20, R20, 0x1, RZ ;  /* 0x0000000114148810 */ /* 0x000fe40007ffe0ff */
[----:B------:R-:W-:Y:S02]  /*0e20*/  @P6 IADD3 R19, R19, 0x1, RZ ;  /* 0x0000000113136810 */ /* 0x000fe40007ffe0ff */
[----:B------:R-:W-:Y:S02]  /*0e30*/  ISETP.GE.U32.AND P3, PT, R7, R18, PT ;  /* 0x000000120700720c */ /* 0x000fe40003f66070 */
[----:B------:R-:W-:Y:S01]  /*0e40*/  ISETP.LT.U32.AND P0, PT, R32, R23, PT ;  /* 0x000000172000720c */ /* 0x000fe20003f01070 */
[----:B------:R-:W-:Y:S01]  /*0e50*/  @!P2 IMAD.MOV R19, RZ, RZ, -R19 ;  /* 0x000000ffff13a224 */ /* 0x000fe200078e0a13 */
[----:B------:R-:W-:-:S02]  /*0e60*/  SHF.R.S32.HI R7, RZ, 0x1f, R23 ;  /* 0x0000001fff077819 */ /* 0x000fc40000011417 */
[C---:B------:R-:W-:Y:S02]  /*0e70*/  ISETP.GT.AND P2, PT, R2.reuse, RZ, PT ;  /* 0x000000ff0200720c */ /* 0x040fe40003f44270 */
[CC--:B------:R-:W-:Y:S02]  /*0e80*/  ISETP.LT.AND.EX P0, PT, R33.reuse, R7.reuse, PT, P0 ;  /* 0x000000072100720c */ /* 0x0c0fe40003f01300 */
[----:B------:R-:W-:Y:S02]  /*0e90*/  LEA.HI.SX32 R13, R2, 0x1, 0x1 ;  /* 0x00000001020d7811 */ /* 0x000fe400078f0aff */
[C---:B------:R-:W-:Y:S02]  /*0ea0*/  SEL R10, R33.reuse, R7, P0 ;  /* 0x00000007210a7207 */ /* 0x040fe40000000000 */
[----:B------:R-:W-:Y:S02]  /*0eb0*/  ISETP.NE.AND P4, PT, RZ, c[0x0][0x214], PT ;  /* 0x00008500ff007a0c */ /* 0x000fe40003f85270 */
[----:B------:R-:W-:-:S02]  /*0ec0*/  LOP3.LUT R2, R33, R10, RZ, 0xfc, !PT ;  /* 0x0000000a21027212 */ /* 0x000fc400078efcff */
[----:B------:R-:W-:Y:S01]  /*0ed0*/  @P3 IADD3 R20, R20, 0x1, RZ ;  /* 0x0000000114143810 */ /* 0x000fe20007ffe0ff */
[----:B------:R-:W-:Y:S01]  /*0ee0*/  @!P2 IMAD.MOV R13, RZ, RZ, R11 ;  /* 0x000000ffff0da224 */ /* 0x000fe200078e020b */
[----:B------:R-:W-:Y:S02]  /*0ef0*/  ISETP.NE.U32.AND P2, PT, R2, RZ, PT ;  /* 0x000000ff0200720c */ /* 0x000fe40003f45070 */
[----:B------:R-:W-:Y:S01]  /*0f00*/  @!P5 LOP3.LUT R19, RZ, R17, RZ, 0x33, !PT ;  /* 0x00000011ff13d212 */ /* 0x000fe200078e33ff */
[----:B------:R-:W-:Y:S01]  /*0f10*/  @!P1 IMAD.MOV R20, RZ, RZ, -R20 ;  /* 0x000000ffff149224 */ /* 0x000fe200078e0a14 */
[----:B------:R-:W-:Y:S02]  /*0f20*/  SEL R11, R32, R23, P0 ;  /* 0x00000017200b7207 */ /* 0x000fe40000000000 */
[----:B------:R-:W-:Y:S02]  /*0f30*/  ISETP.LT.U32.AND P1, PT, R8, R19, PT ;  /* 0x000000130800720c */ /* 0x000fe40003f21070 */
[----:B------:R-:W-:-:S02]  /*0f40*/  SHF.R.S32.HI R7, RZ, 0x1f, R19 ;  /* 0x0000001fff077819 */ /* 0x000fc40000011413 */
[----:B------:R-:W-:Y:S02]  /*0f50*/  @!P4 LOP3.LUT R20, RZ, c[0x0][0x214], RZ, 0x33, !PT ;  /* 0x00008500ff14ca12 */ /* 0x000fe400078e33ff */
[----:B------:R-:W-:-:S03]  /*0f60*/  ISETP.LT.AND.EX P1, PT, R9, R7, PT, P1 ;  /* 0x000000070900720c */ /* 0x000fc60003f21310 */
[----:B------:R-:W-:Y:S01]  /*0f70*/  IMAD R2, R20, R13, RZ ;  /* 0x0000000d14027224 */ /* 0x000fe200078e02ff */
[----:B------:R-:W-:Y:S02]  /*0f80*/  SEL R13, R8, R19, P1 ;  /* 0x00000013080d7207 */ /* 0x000fe40000800000 */
[----:B------:R-:W-:Y:S01]  /*0f90*/  SEL R12, R9, R7, P1 ;  /* 0x00000007090c7207 */ /* 0x000fe20000800000 */
[----:B------:R-:W-:Y:S05]  /*0fa0*/  @!P2 BRA `(.L_x_55) ;  /* 0x000000900000a947 */ /* 0x000fea0003800000 */
[----:B0-----:R-:W-:Y:S01]  /*0fb0*/  IMAD.MOV.U32 R18, RZ, RZ, R32 ;  /* 0x000000ffff127224 */ /* 0x001fe200078e0020 */
        /* <DEDUP_REMOVED lines=8> */
.L_x_55:
[----:B0-----:R-:W0:Y:S01]  /*1040*/  I2F.U32.RP R15, R11 ;  /* 0x0000000b000f7306 */ /* 0x001e220000209000 */
        /* <DEDUP_REMOVED lines=18> */
.L_x_56:
[----:B------:R-:W-:Y:S05]  /*1170*/  BSYNC B0 ;  /* 0x0000000000007941 */ /* 0x000fea0003800000 */
.L_x_54:
[----:B------:R-:W-:Y:S01]  /*1180*/  SHF.R.S32.HI R7, RZ, 0x1f, R34 ;  /* 0x0000001fff077819 */ /* 0x000fe20000011422 */
[----:B------:R-:W-:Y:S01]  /*1190*/  ULDC.64 UR8, c[0x0][0x118] ;  /* 0x0000460000087ab9 */ /* 0x000fe20000000a00 */
[----:B------:R-:W-:Y:S02]  /*11a0*/  IADD3 R17, P0, R28, -UR7, RZ ;  /* 0x800000071c117c10 */ /* 0x000fe4000ff1e0ff */
[----:B------:R-:W-:-:S04]  /*11b0*/  LEA.HI R21, R7, R34, RZ, 0x3 ;  /* 0x0000002207157211 */ /* 0x000fc800078f18ff */
[----:B------:R-:W-:Y:S02]  /*11c0*/  LOP3.LUT R15, R21, 0xfffffff8, RZ, 0xc0, !PT ;  /* 0xfffffff8150f7812 */ /* 0x000fe400078ec0ff */
[----:B------:R-:W-:-:S03]  /*11d0*/  SHF.R.S32.HI R21, RZ, 0x3, R21 ;  /* 0x00000003ff157819 */ /* 0x000fc60000011415 */
[----:B------:R-:W-:Y:S01]  /*11e0*/  IMAD.IADD R22, R34, 0x1, -R15 ;  /* 0x0000000122167824 */ /* 0x000fe200078e0a0f */
[----:B------:R-:W-:Y:S02]  /*11f0*/  IADD3.X R15, R5, ~UR6, RZ, P0, !PT ;  /* 0x80000006050f7c10 */ /* 0x000fe400087fe4ff */
[----:B------:R-:W-:Y:S02]  /*1200*/  IADD3 R19, R21, 0x30, RZ ;  /* 0x0000003015137810 */ /* 0x000fe40007ffe0ff */
[----:B------:R-:W-:Y:S02]  /*1210*/  ISETP.GT.U32.AND P3, PT, R17, R22, PT ;  /* 0x000000161100720c */ /* 0x000fe40003f64070 */
[----:B------:R-:W-:Y:S02]  /*1220*/  SHF.R.S32.HI R18, RZ, 0x1f, R22 ;  /* 0x0000001fff127819 */ /* 0x000fe40000011416 */
[----:B------:R-:W-:Y:S02]  /*1230*/  IADD3 R17, R21, 0x10, RZ ;  /* 0x0000001015117810 */ /* 0x000fe40007ffe0ff */
[----:B------:R-:W-:-:S02]  /*1240*/  ISETP.GT.AND.EX P3, PT, R15, R18, PT, P3 ;  /* 0x000000120f00720c */ /* 0x000fc40003f64330 */
[----:B------:R-:W-:Y:S02]  /*1250*/  IADD3 R15, R21, 0x20, RZ ;  /* 0x00000020150f7810 */ /* 0x000fe40007ffe0ff */
[----:B------:R-:W-:Y:S02]  /*1260*/  ISETP.GE.OR P5, PT, R17, c[0x0][0x314], !P3 ;  /* 0x0000c50011007a0c */ /* 0x000fe40005fa6670 */
[----:B------:R-:W-:Y:S02]  /*1270*/  ISETP.GE.OR P4, PT, R15, c[0x0][0x314], !P3 ;  /* 0x0000c5000f007a0c */ /* 0x000fe40005f86670 */
[----:B------:R-:W-:Y:S02]  /*1280*/  ISETP.GE.OR P6, PT, R21, c[0x0][0x314], !P3 ;  /* 0x0000c50015007a0c */ /* 0x000fe40005fc6670 */
[----:B------:R-:W-:Y:S02]  /*1290*/  ISETP.GE.OR P3, PT, R19, c[0x0][0x314], !P3 ;  /* 0x0000c50013007a0c */ /* 0x000fe40005f66670 */
[----:B------:R-:W-:-:S04]  /*12a0*/  IADD3 R40, P0, R22, UR7, RZ ;  /* 0x0000000716287c10 */ /* 0x000fc8000ff1e0ff */
[----:B------:R-:W-:Y:S02]  /*12b0*/  IADD3.X R41, R18, UR6, RZ, P0, !PT ;  /* 0x0000000612297c10 */ /* 0x000fe400087fe4ff */
[----:B------:R-:W-:Y:S01]  /*12c0*/  @!P5 SHF.R.S32.HI R25, RZ, 0x1f, R17 ;  /* 0x0000001fff19d819 */ /* 0x000fe20000011411 */
[--C-:B------:R-:W-:Y:S01]  /*12d0*/  @!P4 IMAD.MOV.U32 R24, RZ, RZ, R40.reuse ;  /* 0x000000ffff18c224 */ /* 0x100fe200078e0028 */
[----:B------:R-:W-:Y:S01]  /*12e0*/  @!P4 SHF.R.S32.HI R23, RZ, 0x1f, R15 ;  /* 0x0000001fff17c819 */ /* 0x000fe2000001140f */
[----:B------:R-:W-:Y:S01]  /*12f0*/  @!P5 IMAD.WIDE.U32 R32, R28, R17, R40 ;  /* 0x000000111c20d225 */ /* 0x000fe200078e0028 */
[----:B------:R-:W-:-:S03]  /*1300*/  @!P6 SHF.R.S32.HI R29, RZ, 0x1f, R21 ;  /* 0x0000001fff1de819 */ /* 0x000fc60000011415 */
[-C--:B------:R-:W-:Y:S01]  /*1310*/  @!P5 IMAD R18, R25, R28.reuse, RZ ;  /* 0x0000001c1912d224 */ /* 0x080fe200078e02ff */
[----:B------:R-:W-:Y:S01]  /*1320*/  @!P5 LEA R30, P0, R32, c[0x0][0x208], 0x2 ;  /* 0x00008200201eda11 */ /* 0x000fe200078010ff */
[----:B------:R-:W-:Y:S02]  /*1330*/  @!P4 IMAD.MOV.U32 R25, RZ, RZ, R41 ;  /* 0x000000ffff19c224 */ /* 0x000fe400078e0029 */
[----:B------:R-:W-:Y:S02]  /*1340*/  @!P5 IMAD R17, R17, R5, R18 ;  /* 0x000000051111d224 */ /* 0x000fe400078e0212 */
[----:B------:R-:W-:Y:S01]  /*1350*/  @!P4 IMAD R18, R23, R28, RZ ;  /* 0x0000001c1712c224 */ /* 0x000fe200078e02ff */
[----:B------:R-:W-:Y:S01]  /*1360*/  @!P3 SHF.R.S32.HI R23, RZ, 0x1f, R19 ;  /* 0x0000001fff17b819 */ /* 0x000fe20000011413 */
[----:B------:R-:W-:-:S04]  /*1370*/  @!P4 IMAD.WIDE.U32 R24, R28, R15, R24 ;  /* 0x0000000f1c18c225 */ /* 0x000fc800078e0018 */
[----:B------:R-:W-:Y:S02]  /*1380*/  @!P4 IMAD R15, R15, R5, R18 ;  /* 0x000000050f0fc224 */ /* 0x000fe400078e0212 */
[-C--:B------:R-:W-:Y:S02]  /*1390*/  @!P3 IMAD R18, R23, R28.reuse, RZ ;  /* 0x0000001c1712b224 */ /* 0x080fe400078e02ff */
[----:B------:R-:W-:Y:S02]  /*13a0*/  @!P6 IMAD.MOV.U32 R36, RZ, RZ, R40 ;  /* 0x000000ffff24e224 */ /* 0x000fe400078e0028 */
[----:B------:R-:W-:Y:S02]  /*13b0*/  @!P6 IMAD.MOV.U32 R37, RZ, RZ, R41 ;  /* 0x000000ffff25e224 */ /* 0x000fe400078e0029 */
[----:B------:R-:W-:Y:S02]  /*13c0*/  @!P6 IMAD R20, R29, R28, RZ ;  /* 0x0000001c1d14e224 */ /* 0x000fe400078e02ff */
[----:B------:R-:W-:-:S02]  /*13d0*/  @!P5 IMAD.IADD R17, R33, 0x1, R17 ;  /* 0x000000012111d824 */ /* 0x000fc400078e0211 */
[----:B------:R-:W-:-:S03]  /*13e0*/  @!P3 IMAD.WIDE.U32 R40, R28, R19, R40 ;  /* 0x000000131c28b225 */ /* 0x000fc600078e0028 */
[----:B------:R-:W-:Y:S01]  /*13f0*/  @!P5 LEA.HI.X R31, R32, c[0x0][0x20c], R17, 0x2, P0 ;  /* 0x00008300201fda11 */ /* 0x000fe200000f1411 */
[----:B------:R-:W-:Y:S01]  /*1400*/  @!P3 IMAD R18, R19, R5, R18 ;  /* 0x000000051312b224 */ /* 0x000fe200078e0212 */
[----:B------:R-:W-:Y:S01]  /*1410*/  @!P3 LEA R44, P0, R40, c[0x0][0x208], 0x2 ;  /* 0x00008200282cba11 */ /* 0x000fe200078010ff */
[----:B------:R-:W-:Y:S01]  /*1420*/  @!P6 IMAD.WIDE.U32 R36, R28, R21, R36 ;  /* 0x000000151c24e225 */ /* 0x000fe200078e0024 */
[----:B------:R-:W-:-:S03]  /*1430*/  @!P4 LEA R32, P1, R24, c[0x0][0x208], 0x2 ;  /* 0x000082001820ca11 */ /* 0x000fc600078210ff */
[----:B------:R-:W-:Y:S01]  /*1440*/  @!P6 IMAD R20, R21, R5, R20 ;  /* 0x000000051514e224 */ /* 0x000fe200078e0214 */
[----:B------:R-:W-:Y:S01]  /*1450*/  @!P6 LEA R42, P2, R36, c[0x0][0x208], 0x2 ;  /* 0x00008200242aea11 */ /* 0x000fe200078410ff */
[----:B------:R-:W-:Y:S02]  /*1460*/  @!P3 IMAD.IADD R19, R41, 0x1, R18 ;  /* 0x000000012913b824 */ /* 0x000fe400078e0212 */
[----:B------:R-:W-:Y:S02]  /*1470*/  @!P6 IMAD.IADD R17, R37, 0x1, R20 ;  /* 0x000000012511e824 */ /* 0x000fe400078e0214 */
[----:B------:R-:W-:Y:S01]  /*1480*/  @!P4 IMAD.IADD R15, R25, 0x1, R15 ;  /* 0x00000001190fc824 */ /* 0x000fe200078e020f */
[----:B------:R-:W-:Y:S01]  /*1490*/  @!P3 LEA.HI.X R45, R40, c[0x0][0x20c], R19, 0x2, P0 ;  /* 0x00008300282dba11 */ /* 0x000fe200000f1413 */
[----:B------:R-:W-:Y:S01]  /*14a0*/  IMAD.MOV.U32 R18, RZ, RZ, -0x800000 ;  /* 0xff800000ff127424 */ /* 0x000fe200078e00ff */
[----:B------:R-:W-:Y:S01]  /*14b0*/  @!P6 LEA.HI.X R43, R36, c[0x0][0x20c], R17, 0x2, P2 ;  /* 0x00008300242bea11 */ /* 0x000fe200010f1411 */
[----:B------:R-:W-:Y:S01]  /*14c0*/  IMAD.MOV.U32 R17, RZ, RZ, -0x800000 ;  /* 0xff800000ff117424 */ /* 0x000fe200078e00ff */
[----:B------:R-:W-:Y:S01]  /*14d0*/  @!P4 LEA.HI.X R33, R24, c[0x0][0x20c], R15, 0x2, P1 ;  /* 0x000083001821ca11 */ /* 0x000fe200008f140f */
[----:B------:R-:W-:-:S02]  /*14e0*/  IMAD.MOV.U32 R15, RZ, RZ, -0x800000 ;  /* 0xff800000ff0f7424 */ /* 0x000fc400078e00ff */
[----:B------:R-:W-:Y:S01]  /*14f0*/  IMAD.MOV.U32 R19, RZ, RZ, -0x800000 ;  /* 0xff800000ff137424 */ /* 0x000fe200078e00ff */
[----:B------:R-:W2:Y:S04]  /*1500*/  @!P3 LDG.E R18, [R44.64] ;  /* 0x000000082c12b981 */ /* 0x000ea8000c1e1900 */
[----:B------:R-:W3:Y:S04]  /*1510*/  @!P6 LDG.E R17, [R42.64] ;  /* 0x000000082a11e981 */ /* 0x000ee8000c1e1900 */
[----:B------:R0:W4:Y:S04]  /*1520*/  @!P5 LDG.E R15, [R30.64] ;  /* 0x000000081e0fd981 */ /* 0x000128000c1e1900 */
[----:B------:R-:W5:Y:S01]  /*1530*/  @!P4 LDG.E R19, [R32.64] ;  /* 0x000000082013c981 */ /* 0x000f62000c1e1900 */
[----:B------:R-:W-:-:S04]  /*1540*/  IABS R24, c[0x0][0x1c0] ;  /* 0x0000700000187a13 */ /* 0x000fc80000000000 */
[----:B------:R-:W1:Y:S08]  /*1550*/  I2F.U32.RP R29, R24 ;  /* 0x00000018001d7306 */ /* 0x000e700000209000 */
[----:B-1----:R-:W1:Y:S02]  /*1560*/  MUFU.RCP R25, R29 ;  /* 0x0000001d00197308 */ /* 0x002e640000001000 */
[----:B-1----:R-:W-:-:S06]  /*1570*/  IADD3 R25, R25, 0xffffffe, RZ ;  /* 0x0ffffffe19197810 */ /* 0x002fcc0007ffe0ff */
[----:B0-----:R-:W0:Y:S01]  /*1580*/  F2I.FTZ.U32.TRUNC.NTZ R31, R25 ;  /* 0x00000019001f7305 */ /* 0x001e22000021f000 */
[----:B------:R-:W-:Y:S01]  /*1590*/  IMAD.MOV.U32 R30, RZ, RZ, RZ ;  /* 0x000000ffff1e7224 */ /* 0x000fe200078e00ff */
[----:B------:R-:W-:Y:S01]  /*15a0*/  IABS R23, R4 ;  /* 0x0000000400177213 */ /* 0x000fe20000000000 */
[----:B0-----:R-:W-:-:S04]  /*15b0*/  IMAD.MOV R20, RZ, RZ, -R31 ;  /* 0x000000ffff147224 */ /* 0x001fc800078e0a1f */
[----:B------:R-:W-:Y:S01]  /*15c0*/  IMAD R26, R20, R24, RZ ;  /* 0x00000018141a7224 */ /* 0x000fe200078e02ff */
[----:B------:R-:W-:-:S03]  /*15d0*/  IABS R20, c[0x0][0x1c0] ;  /* 0x0000700000147a13 */ /* 0x000fc60000000000 */
[----:B------:R-:W-:-:S04]  /*15e0*/  IMAD.HI.U32 R26, R31, R26, R30 ;  /* 0x0000001a1f1a7227 */ /* 0x000fc800078e001e */
[----:B------:R-:W-:Y:S02]  /*15f0*/  IMAD.MOV R20, RZ, RZ, -R20 ;  /* 0x000000ffff147224 */ /* 0x000fe400078e0a14 */
[----:B------:R-:W-:-:S04]  /*1600*/  IMAD.HI.U32 R26, R26, R23, RZ ;  /* 0x000000171a1a7227 */ /* 0x000fc800078e00ff */
[----:B------:R-:W-:-:S05]  /*1610*/  IMAD R23, R26, R20, R23 ;  /* 0x000000141a177224 */ /* 0x000fca00078e0217 */
[----:B------:R-:W-:Y:S02]  /*1620*/  ISETP.GT.U32.AND P3, PT, R24, R23, PT ;  /* 0x000000171800720c */ /* 0x000fe40003f64070 */
[C---:B------:R-:W-:Y:S02]  /*1630*/  ISETP.GT.AND P6, PT, R34.reuse, 0x7f, PT ;  /* 0x0000007f2200780c */ /* 0x040fe40003fc4270 */
[C---:B------:R-:W-:Y:S02]  /*1640*/  ISETP.GT.AND P2, PT, R34.reuse, 0x1ff, PT ;  /* 0x000001ff2200780c */ /* 0x040fe40003f44270 */
[C---:B------:R-:W-:Y:S02]  /*1650*/  ISETP.GT.AND P1, PT, R34.reuse, 0x17f, PT ;  /* 0x0000017f2200780c */ /* 0x040fe40003f24270 */
[----:B------:R-:W-:Y:S01]  /*1660*/  ISETP.GT.AND P0, PT, R34, 0xff, PT ;  /* 0x000000ff2200780c */ /* 0x000fe20003f04270 */
[----:B------:R-:W-:-:S04]  /*1670*/  IMAD R22, R21, 0x9, R22 ;  /* 0x0000000915167824 */ /* 0x000fc800078e0216 */
[----:B------:R-:W-:Y:S01]  /*1680*/  @!P3 IMAD.IADD R23, R23, 0x1, -R24 ;  /* 0x000000011717b824 */ /* 0x000fe200078e0a18 */
[----:B------:R-:W-:-:S04]  /*1690*/  LOP3.LUT R20, R9, R12, RZ, 0xfc, !PT ;  /* 0x0000000c09147212 */ /* 0x000fc800078efcff */
[----:B------:R-:W-:Y:S02]  /*16a0*/  ISETP.GE.U32.AND P4, PT, R23, R24, PT ;  /* 0x000000181700720c */ /* 0x000fe40003f86070 */
[----:B------:R-:W-:Y:S02]  /*16b0*/  LOP3.LUT R4, R4, c[0x0][0x1c0], RZ, 0x3c, !PT ;  /* 0x0000700004047a12 */ /* 0x000fe400078e3cff */
[----:B------:R-:W-:Y:S01]  /*16c0*/  @!P3 IADD3 R26, R26, 0x1, RZ ;  /* 0x000000011a1ab810 */ /* 0x000fe20007ffe0ff */
[----:B------:R-:W-:Y:S08]  /*16d0*/  BSSY B0, `(.L_x_57) ;  /* 0x0000029000007945 */ /* 0x000ff00003800000 */
[----:B------:R-:W-:Y:S01]  /*16e0*/  @P4 IADD3 R26, R26, 0x1, RZ ;  /* 0x000000011a1a4810 */ /* 0x000fe20007ffe0ff */
[----:B--2---:R0:W-:Y:S04]  /*16f0*/  @!P6 STS [R22.X4+0x6c0], R18 ;  /* 0x0006c0121600e388 */ /* 0x0041e80000004800 */
[----:B---3--:R0:W-:Y:S01]  /*1700*/  @!P2 STS [R22.X4], R17 ;  /* 0x000000111600a388 */ /* 0x0081e20000004800 */
[----:B------:R-:W-:-:S03]  /*1710*/  ISETP.NE.U32.AND P2, PT, R20, RZ, PT ;  /* 0x000000ff1400720c */ /* 0x000fc60003f45070 */
[----:B----4-:R0:W-:Y:S01]  /*1720*/  @!P1 STS [R22.X4+0x240], R15 ;  /* 0x0002400f16009388 */ /* 0x0101e20000004800 */
[----:B------:R-:W-:-:S03]  /*1730*/  ISETP.GE.AND P1, PT, R4, RZ, PT ;  /* 0x000000ff0400720c */ /* 0x000fc60003f26270 */
[----:B-----5:R0:W-:Y:S01]  /*1740*/  @!P0 STS [R22.X4+0x480], R19 ;  /* 0x0004801316008388 */ /* 0x0201e20000004800 */
[----:B------:R-:W-:Y:S01]  /*1750*/  ISETP.NE.AND P0, PT, RZ, c[0x0][0x1c0], PT ;  /* 0x00007000ff007a0c */ /* 0x000fe20003f05270 */
[----:B------:R-:W-:-:S08]  /*1760*/  IMAD.MOV.U32 R4, RZ, RZ, R26 ;  /* 0x000000ffff047224 */ /* 0x000fd000078e001a */
[----:B------:R-:W-:-:S04]  /*1770*/  @!P1 IMAD.MOV R4, RZ, RZ, -R4 ;  /* 0x000000ffff049224 */ /* 0x000fc800078e0a04 */
[----:B------:R-:W-:Y:S01]  /*1780*/  @!P0 LOP3.LUT R4, RZ, c[0x0][0x1c0], RZ, 0x33, !PT ;  /* 0x00007000ff048a12 */ /* 0x000fe200078e33ff */
        /* <DEDUP_REMOVED lines=10> */
.L_x_58:
        /* <DEDUP_REMOVED lines=19> */
.L_x_59:
[----:B------:R-:W-:Y:S05]  /*1960*/  BSYNC B0 ;  /* 0x0000000000007941 */ /* 0x000fea0003800000 */
.L_x_57:
[----:B------:R-:W-:Y:S01]  /*1970*/  BAR.SYNC.DEFER_BLOCKING 0x0 ;  /* 0x0000000000007b1d */ /* 0x000fe20000010000 */
[----:B------:R-:W-:Y:S01]  /*1980*/  LEA.HI R15, R7, R34, RZ, 0x4 ;  /* 0x00000022070f7211 */ /* 0x000fe200078f20ff */
[----:B------:R-:W-:Y:S02]  /*1990*/  IMAD.MOV.U32 R37, RZ, RZ, -0x800000 ;  /* 0xff800000ff257424 */ /* 0x000fe400078e00ff */
[----:B------:R-:W-:Y:S01]  /*19a0*/  IMAD.MOV.U32 R32, RZ, RZ, -0x800000 ;  /* 0xff800000ff207424 */ /* 0x000fe200078e00ff */
[----:B------:R-:W-:Y:S01]  /*19b0*/  LOP3.LUT R7, R15, 0xfffffff0, RZ, 0xc0, !PT ;  /* 0xfffffff00f077812 */ /* 0x000fe200078ec0ff */
[----:B------:R-:W-:Y:S01]  /*19c0*/  IMAD.MOV.U32 R33, RZ, RZ, -0x800000 ;  /* 0xff800000ff217424 */ /* 0x000fe200078e00ff */
[----:B------:R-:W-:Y:S01]  /*19d0*/  SHF.R.S32.HI R15, RZ, 0x4, R15 ;  /* 0x00000004ff0f7819 */ /* 0x000fe2000001140f */
[----:B------:R-:W-:Y:S01]  /*19e0*/  IMAD.MOV.U32 R35, RZ, RZ, -0x800000 ;  /* 0xff800000ff237424 */ /* 0x000fe200078e00ff */
[----:B------:R-:W-:Y:S01]  /*19f0*/  ULDC.U8 UR4, c[0x0][0x329] ;  /* 0x0000ca4000047ab9 */ /* 0x000fe20000000000 */
[----:B------:R-:W-:Y:S01]  /*1a00*/  IMAD.IADD R34, R34, 0x1, -R7 ;  /* 0x0000000122227824 */ /* 0x000fe200078e0a07 */
[----:B------:R-:W-:Y:S03]  /*1a10*/  BSSY B1, `(.L_x_60) ;  /* 0x000023b000017945 */ /* 0x000fe60003800000 */
[----:B------:R-:W-:-:S05]  /*1a20*/  IMAD R25, R34, 0x9, R15 ;  /* 0x0000000922197824 */ /* 0x000fca00078e020f */
[----:B------:R-:W-:Y:S04]  /*1a30*/  @!P6 LDS R37, [R25.X4] ;  /* 0x000000001925e984 */ /* 0x000fe80000004800 */
[----:B------:R-:W0:Y:S04]  /*1a40*/  @!P6 LDS R32, [R25.X4+0x240] ;  /* 0x000240001920e984 */ /* 0x000e280000004800 */
[----:B------:R-:W1:Y:S04]  /*1a50*/  @!P6 LDS R33, [R25.X4+0x480] ;  /* 0x000480001921e984 */ /* 0x000e680000004800 */
[----:B------:R-:W2:Y:S01]  /*1a60*/  @!P6 LDS R35, [R25.X4+0x6c0] ;  /* 0x0006c0001923e984 */ /* 0x000ea20000004800 */
[----:B0-----:R-:W-:-:S04]  /*1a70*/  FMNMX.FTZ R8, R37, R32, !PT ;  /* 0x0000002025087209 */ /* 0x001fc80007810000 */
[----:B-1----:R-:W-:-:S04]  /*1a80*/  FMNMX.FTZ R8, R8, R33, !PT ;  /* 0x0000002108087209 */ /* 0x002fc80007810000 */
[----:B--2---:R-:W-:-:S05]  /*1a90*/  FMNMX.FTZ R9, R8, R35, !PT ;  /* 0x0000002308097209 */ /* 0x004fca0007810000 */
        /* <DEDUP_REMOVED lines=14> */
[C---:B------:R-:W-:Y:S01]  /*1b80*/  FADD.FTZ R20, -R18.reuse, R33 ;  /* 0x0000002112147221 */ /* 0x040fe20000010100 */
[----:B------:R-:W-:Y:S01]  /*1b90*/  MUFU.EX2 R9, R22 ;  /* 0x0000001600097308 */ /* 0x000fe20000000800 */
[----:B------:R-:W-:-:S02]  /*1ba0*/  FADD.FTZ R17, -R18, R35 ;  /* 0x0000002312117221 */ /* 0x000fc40000010100 */
[----:B------:R-:W-:Y:S02]  /*1bb0*/  FMUL.FTZ R20, R20, 1.4426950216293334961 ;  /* 0x3fb8aa3b14147820 */ /* 0x000fe40000410000 */
[----:B------:R-:W-:-:S03]  /*1bc0*/  FMUL.FTZ R17, R17, 1.4426950216293334961 ;  /* 0x3fb8aa3b11117820 */ /* 0x000fc60000410000 */
[----:B------:R-:W0:Y:S08]  /*1bd0*/  MUFU.EX2 R8, R21 ;  /* 0x0000001500087308 */ /* 0x000e300000000800 */
[----:B------:R-:W1:Y:S08]  /*1be0*/  MUFU.EX2 R7, R20 ;  /* 0x0000001400077308 */ /* 0x000e700000000800 */
[----:B------:R-:W2:Y:S01]  /*1bf0*/  MUFU.EX2 R19, R17 ;  /* 0x0000001100137308 */ /* 0x000ea20000000800 */
[----:B0-----:R-:W-:Y:S01]  /*1c00*/  FADD.FTZ R8, R9, R8 ;  /* 0x0000000809087221 */ /* 0x001fe20000010000 */
[----:B------:R-:W-:-:S03]  /*1c10*/  IABS R9, R2 ;  /* 0x0000000200097213 */ /* 0x000fc60000000000 */
[----:B-1----:R-:W-:-:S03]  /*1c20*/  FADD.FTZ R8, R8, R7 ;  /* 0x0000000708087221 */ /* 0x002fc60000010000 */
[----:B------:R-:W0:Y:S01]  /*1c30*/  I2F.RP R7, R9 ;  /* 0x0000000900077306 */ /* 0x000e220000209400 */
[----:B--2---:R-:W-:Y:S01]  /*1c40*/  FADD.FTZ R19, R8, R19 ;  /* 0x0000001308137221 */ /* 0x004fe20000010000 */
[----:B------:R-:W-:-:S04]  /*1c50*/  IABS R8, c[0x0][0x1c0] ;  /* 0x0000700000087a13 */ /* 0x000fc80000000000 */
[----:B------:R-:W1:Y:S02]  /*1c60*/  SHFL.BFLY PT, R22, R19, 0x8, 0x1f ;  /* 0x0d001f0013167f89 */ /* 0x000e6400000e0000 */
[----:B------:R-:W2:Y:S08]  /*1c70*/  I2F.U32.RP R20, R8 ;  /* 0x0000000800147306 */ /* 0x000eb00000209000 */
[----:B0-----:R-:W0:Y:S08]  /*1c80*/  MUFU.RCP R7, R7 ;  /* 0x0000000700077308 */ /* 0x001e300000001000 */
[----:B--2---:R-:W2:Y:S01]  /*1c90*/  MUFU.RCP R30, R20 ;  /* 0x00000014001e7308 */ /* 0x004ea20000001000 */
[----:B-1----:R-:W-:Y:S01]  /*1ca0*/  FADD.FTZ R22, R19, R22 ;  /* 0x0000001613167221 */ /* 0x002fe20000010000 */
[----:B0-----:R-:W-:-:S02]  /*1cb0*/  IADD3 R42, R7, 0xffffffe, RZ ;  /* 0x0ffffffe072a7810 */ /* 0x001fc40007ffe0ff */
[----:B------:R-:W-:Y:S02]  /*1cc0*/  IABS R7, R2 ;  /* 0x0000000200077213 */ /* 0x000fe40000000000 */
[----:B------:R-:W0:Y:S02]  /*1cd0*/  SHFL.BFLY PT, R17, R22, 0x4, 0x1f ;  /* 0x0c801f0016117f89 */ /* 0x000e2400000e0000 */
[----:B------:R-:W1:Y:S01]  /*1ce0*/  F2I.FTZ.U32.TRUNC.NTZ R43, R42 ;  /* 0x0000002a002b7305 */ /* 0x000e62000021f000 */
[----:B------:R-:W-:Y:S01]  /*1cf0*/  IMAD.MOV R7, RZ, RZ, -R7 ;  /* 0x000000ffff077224 */ /* 0x000fe200078e0a07 */
[----:B--2---:R-:W-:Y:S01]  /*1d00*/  IADD3 R30, R30, 0xffffffe, RZ ;  /* 0x0ffffffe1e1e7810 */ /* 0x004fe20007ffe0ff */
[----:B------:R-:W-:-:S05]  /*1d10*/  IMAD.IADD R20, R6, 0x1, R9 ;  /* 0x0000000106147824 */ /* 0x000fca00078e0209 */
[----:B------:R-:W2:Y:S01]  /*1d20*/  F2I.FTZ.U32.TRUNC.NTZ R31, R30 ;  /* 0x0000001e001f7305 */ /* 0x000ea2000021f000 */
[----:B------:R-:W-:Y:S01]  /*1d30*/  IABS R19, R20 ;  /* 0x0000001400137213 */ /* 0x000fe20000000000 */
[----:B-1----:R-:W-:Y:S02]  /*1d40*/  IMAD.MOV R24, RZ, RZ, -R43 ;  /* 0x000000ffff187224 */ /* 0x002fe400078e0a2b */
[----:B------:R-:W-:Y:S02]  /*1d50*/  IMAD.MOV.U32 R42, RZ, RZ, RZ ;  /* 0x000000ffff2a7224 */ /* 0x000fe400078e00ff */
[----:B------:R-:W-:Y:S02]  /*1d60*/  IMAD R21, R24, R9, RZ ;  /* 0x0000000918157224 */ /* 0x000fe400078e02ff */
[----:B------:R-:W-:Y:S01]  /*1d70*/  IMAD.MOV.U32 R24, RZ, RZ, R19 ;  /* 0x000000ffff187224 */ /* 0x000fe200078e0013 */
[----:B------:R-:W-:Y:S01]  /*1d80*/  IABS R19, c[0x0][0x1c0] ;  /* 0x0000700000137a13 */ /* 0x000fe20000000000 */
[----:B0-----:R-:W-:-:S02]  /*1d90*/  FADD.FTZ R17, R22, R17 ;  /* 0x0000001116117221 */ /* 0x001fc40000010000 */
[----:B--2---:R-:W-:Y:S02]  /*1da0*/  IMAD.MOV R6, RZ, RZ, -R31 ;  /* 0x000000ffff067224 */ /* 0x004fe400078e0a1f */
[----:B------:R-:W-:Y:S01]  /*1db0*/  IMAD.HI.U32 R21, R43, R21, R42 ;  /* 0x000000152b157227 */ /* 0x000fe200078e002a */
[----:B------:R-:W0:Y:S03]  /*1dc0*/  SHFL.BFLY PT, R22, R17, 0x2, 0x1f ;  /* 0x0c401f0011167f89 */ /* 0x000e2600000e0000 */
[----:B------:R-:W-:Y:S02]  /*1dd0*/  IMAD R23, R6, R8, RZ ;  /* 0x0000000806177224 */ /* 0x000fe400078e02ff */
[----:B------:R-:W-:Y:S02]  /*1de0*/  IMAD.MOV.U32 R30, RZ, RZ, RZ ;  /* 0x000000ffff1e7224 */ /* 0x000fe400078e00ff */
[----:B------:R-:W-:-:S04]  /*1df0*/  IMAD.HI.U32 R21, R21, R24, RZ ;  /* 0x0000001815157227 */ /* 0x000fc800078e00ff */
[----:B------:R-:W-:-:S04]  /*1e00*/  IMAD.HI.U32 R23, R31, R23, R30 ;  /* 0x000000171f177227 */ /* 0x000fc800078e001e */
[----:B------:R-:W-:Y:S02]  /*1e10*/  IMAD R6, R21, R7, R24 ;  /* 0x0000000715067224 */ /* 0x000fe400078e0218 */
[----:B------:R-:W-:Y:S02]  /*1e20*/  IMAD.MOV R19, RZ, RZ, -R19 ;  /* 0x000000ffff137224 */ /* 0x000fe400078e0a13 */
[----:B------:R-:W-:Y:S01]  /*1e30*/  IMAD.HI.U32 R23, R23, R24, RZ ;  /* 0x0000001817177227 */ /* 0x000fe200078e00ff */
[----:B------:R-:W-:-:S03]  /*1e40*/  ISETP.GT.U32.AND P0, PT, R9, R6, PT ;  /* 0x000000060900720c */ /* 0x000fc60003f04070 */
[----:B------:R-:W-:Y:S02]  /*1e50*/  IMAD R19, R23, R19, R24 ;  /* 0x0000001317137224 */ /* 0x000fe400078e0218 */
[----:B0-----:R-:W-:Y:S02]  /*1e60*/  FADD.FTZ R22, R17, R22 ;  /* 0x0000001611167221 */ /* 0x001fe40000010000 */
[----:B------:R-:W-:Y:S01]  /*1e70*/  IMAD.MOV.U32 R30, RZ, RZ, 0x7f800000 ;  /* 0x7f800000ff1e7424 */ /* 0x000fe200078e00ff */
[----:B------:R-:W-:Y:S02]  /*1e80*/  ISETP.GT.U32.AND P5, PT, R8, R19, PT ;  /* 0x000000130800720c */ /* 0x000fe40003fa4070 */
[----:B------:R-:W0:Y:S03]  /*1e90*/  SHFL.BFLY PT, R7, R22, 0x1, 0x1f ;  /* 0x0c201f0016077f89 */ /* 0x000e2600000e0000 */
[----:B------:R-:W-:Y:S01]  /*1ea0*/  @!P0 IMAD.IADD R6, R6, 0x1, -R9 ;  /* 0x0000000106068824 */ /* 0x000fe200078e0a09 */
[----:B------:R-:W-:-:S02]  /*1eb0*/  @!P0 IADD3 R21, R21, 0x1, RZ ;  /* 0x0000000115158810 */ /* 0x000fc40007ffe0ff */
[----:B------:R-:W-:Y:S02]  /*1ec0*/  ISETP.GT.AND P0, PT, R2, RZ, PT ;  /* 0x000000ff0200720c */ /* 0x000fe40003f04270 */
[-C--:B------:R-:W-:Y:S02]  /*1ed0*/  ISETP.GE.U32.AND P4, PT, R6, R9.reuse, PT ;  /* 0x000000090600720c */ /* 0x080fe40003f86070 */
[C---:B------:R-:W-:Y:S01]  /*1ee0*/  LOP3.LUT R6, R20.reuse, R9, RZ, 0x3c, !PT ;  /* 0x0000000914067212 */ /* 0x040fe200078e3cff */
[----:B------:R-:W-:Y:S01]  /*1ef0*/  @!P5 IMAD.IADD R19, R19, 0x1, -R8 ;  /* 0x000000011313d824 */ /* 0x000fe200078e0a08 */
[----:B------:R-:W-:Y:S02]  /*1f00*/  LOP3.LUT R20, R20, c[0x0][0x1c0], RZ, 0x3c, !PT ;  /* 0x0000700014147a12 */ /* 0x000fe400078e3cff */
[----:B------:R-:W-:Y:S02]  /*1f10*/  ISETP.GE.AND P3, PT, R6, RZ, PT ;  /* 0x000000ff0600720c */ /* 0x000fe40003f66270 */
[----:B------:R-:W-:Y:S01]  /*1f20*/  ISETP.GE.U32.AND P1, PT, R19, R8, PT ;  /* 0x000000081300720c */ /* 0x000fe20003f26070 */
[----:B------:R-:W1:Y:S01]  /*1f30*/  S2R R6, SR_TID.X ;  /* 0x0000000000067919 */ /* 0x000e620000002100 */
[----:B------:R-:W-:-:S02]  /*1f40*/  @!P5 IADD3 R23, R23, 0x1, RZ ;  /* 0x000000011717d810 */ /* 0x000fc40007ffe0ff */
[----:B------:R-:W-:Y:S02]  /*1f50*/  ISETP.GE.AND P2, PT, R20, RZ, PT ;  /* 0x000000ff1400720c */ /* 0x000fe40003f46270 */
[----:B------:R-:W-:Y:S01]  /*1f60*/  @P4 IADD3 R21, R21, 0x1, RZ ;  /* 0x0000000115154810 */ /* 0x000fe20007ffe0ff */
[----:B0-----:R-:W-:Y:S01]  /*1f70*/  FADD.FTZ R17, R22, R7 ;  /* 0x0000000716117221 */ /* 0x001fe20000010000 */
[----:B------:R-:W-:Y:S02]  /*1f80*/  ISETP.GT.AND P4, PT, R3, RZ, PT ;  /* 0x000000ff0300720c */ /* 0x000fe40003f84270 */
[----:B------:R-:W-:Y:S01]  /*1f90*/  SHF.R.S32.HI R20, RZ, 0x1f, R2 ;  /* 0x0000001fff147819 */ /* 0x000fe20000011402 */
[----:B------:R-:W-:Y:S02]  /*1fa0*/  @!P3 IMAD.MOV R21, RZ, RZ, -R21 ;  /* 0x000000ffff15b224 */ /* 0x000fe400078e0a15 */
[----:B------:R-:W-:Y:S02]  /*1fb0*/  @P1 IADD3 R23, R23, 0x1, RZ ;  /* 0x0000000117171810 */ /* 0x000fe40007ffe0ff */
[----:B------:R-:W-:-:S02]  /*1fc0*/  FSETP.NE.FTZ.AND P1, PT, R17, RZ, PT ;  /* 0x000000ff1100720b */ /* 0x000fc40003f35000 */
[C---:B------:R-:W-:Y:S01]  /*1fd0*/  ISETP.NE.AND P5, PT, R2.reuse, RZ, PT ;  /* 0x000000ff0200720c */ /* 0x040fe20003fa5270 */
[----:B------:R-:W-:Y:S01]  /*1fe0*/  @!P2 IMAD.MOV R23, RZ, RZ, -R23 ;  /* 0x000000ffff17a224 */ /* 0x000fe200078e0a17 */
[----:B------:R-:W-:Y:S01]  /*1ff0*/  LEA.HI.SX32 R7, R2, 0x1, 0x1 ;  /* 0x0000000102077811 */ /* 0x000fe200078f0aff */
[----:B------:R-:W-:Y:S01]  /*2000*/  @!P0 IMAD.MOV R7, RZ, RZ, R20 ;  /* 0x000000ffff078224 */ /* 0x000fe200078e0214 */
[----:B------:R-:W-:Y:S02]  /*2010*/  ISETP.NE.AND P0, PT, RZ, c[0x0][0x1c0], PT ;  /* 0x00007000ff007a0c */ /* 0x000fe40003f05270 */
[----:B------:R-:W-:Y:S02]  /*2020*/  SHF.R.S32.HI R19, RZ, 0x1f, R3 ;  /* 0x0000001fff137819 */ /* 0x000fe40000011403 */
[C---:B-1----:R-:W-:Y:S02]  /*2030*/  LOP3.LUT P2, RZ, R6.reuse, 0xf, RZ, 0xc0, !PT ;  /* 0x0000000f06ff7812 */ /* 0x042fe4000784c0ff */
[----:B------:R-:W-:Y:S01]  /*2040*/  LEA.HI.SX32 R8, R3, 0x1, 0x1 ;  /* 0x0000000103087811 */ /* 0x000fe200078f0aff */
[----:B------:R-:W-:Y:S01]  /*2050*/  @!P4 IMAD.MOV R8, RZ, RZ, R19 ;  /* 0x000000ffff08c224 */ /* 0x000fe200078e0213 */
[----:B------:R-:W0:Y:S01]  /*2060*/  @P1 MUFU.LG2 R17, R17 ;  /* 0x0000001100111308 */ /* 0x000e220000000c00 */
        /* <DEDUP_REMOVED lines=52> */
[----:B------:R-:W-:Y:S02]  /*23b0*/  MOV R24, 0x23d0 ;  /* 0x000023d000187802 */ /* 0x000fe40000000f00 */
[----:B------:R-:W-:Y:S05]  /*23c0*/  CALL.REL.NOINC `($__internal_1_$__cuda_sm20_div_s64) ;  /* 0x0000263000007944 */ /* 0x000fea0003c00000 */
[-C--:B------:R-:W-:Y:S02]  /*23d0*/  IADD3 R19, P0, RZ, -R20.reuse, RZ ;  /* 0x80000014ff137210 */ /* 0x080fe40007f1e0ff */
[----:B------:R-:W-:Y:S02]  /*23e0*/  MOV R48, R20 ;  /* 0x0000001400307202 */ /* 0x000fe40000000f00 */
[----:B------:R-:W-:Y:S01]  /*23f0*/  IADD3.X R17, RZ, ~R21, RZ, P0, !PT ;  /* 0x80000015ff117210 */ /* 0x000fe200007fe4ff */
[----:B------:R-:W-:Y:S01]  /*2400*/  IMAD.WIDE.U32 R38, R42, R19, R38 ;  /* 0x000000132a267225 */ /* 0x000fe200078e0026 */
[----:B------:R-:W-:-:S03]  /*2410*/  MOV R49, R21 ;  /* 0x0000001500317202 */ /* 0x000fc60000000f00 */
[----:B------:R-:W-:-:S04]  /*2420*/  IMAD R18, R17, R42, RZ ;  /* 0x0000002a11127224 */ /* 0x000fc800078e02ff */
[----:B------:R-:W-:Y:S01]  /*2430*/  IMAD R17, R23, R19, R18 ;  /* 0x0000001317117224 */ /* 0x000fe200078e0212 */
[----:B------:R-:W-:-:S04]  /*2440*/  MOV R18, R38 ;  /* 0x0000002600127202 */ /* 0x000fc80000000f00 */
[----:B------:R-:W-:Y:S01]  /*2450*/  IADD3 R17, R39, R17, RZ ;  /* 0x0000001127117210 */ /* 0x000fe20007ffe0ff */
[----:B------:R-:W-:Y:S05]  /*2460*/  BRA `(.L_x_65) ;  /* 0x0000016000007947 */ /* 0x000fea0003800000 */
.L_x_64:
[----:B------:R-:W0:Y:S01]  /*2470*/  I2F.U32.RP R20, R42 ;  /* 0x0000002a00147306 */ /* 0x000e220000209000 */
[----:B------:R-:W-:Y:S01]  /*2480*/  ISETP.NE.U32.AND P0, PT, R42, RZ, PT ;  /* 0x000000ff2a00720c */ /* 0x000fe20003f05070 */
[----:B------:R-:W-:-:S06]  /*2490*/  IMAD.MOV.U32 R49, RZ, RZ, RZ ;  /* 0x000000ffff317224 */ /* 0x000fcc00078e00ff */
        /* <DEDUP_REMOVED lines=13> */
[----:B------:R-:W-:Y:S02]  /*2570*/  ISETP.GE.U32.AND P1, PT, R17, R42, PT ;  /* 0x0000002a1100720c */ /* 0x000fe40003f26070 */
[----:B------:R-:W-:-:S11]  /*2580*/  MOV R17, RZ ;  /* 0x000000ff00117202 */ /* 0x000fd60000000f00 */
[----:B------:R-:W-:Y:S02]  /*2590*/  @P1 IADD3 R48, R48, 0x1, RZ ;  /* 0x0000000130301810 */ /* 0x000fe40007ffe0ff */
[----:B------:R-:W-:-:S05]  /*25a0*/  @!P0 LOP3.LUT R48, RZ, R42, RZ, 0x33, !PT ;  /* 0x0000002aff308212 */ /* 0x000fca00078e33ff */
[----:B------:R-:W-:-:S04]  /*25b0*/  IMAD.MOV R19, RZ, RZ, -R48 ;  /* 0x000000ffff137224 */ /* 0x000fc800078e0a30 */
[----:B------:R-:W-:Y:S02]  /*25c0*/  IMAD R18, R42, R19, R38 ;  /* 0x000000132a127224 */ /* 0x000fe400078e0226 */
.L_x_65:
[----:B------:R-:W-:Y:S05]  /*25d0*/  BSYNC B0 ;  /* 0x0000000000007941 */ /* 0x000fea0003800000 */
.L_x_63:
[----:B------:R-:W-:Y:S01]  /*25e0*/  LOP3.LUT R19, R17, R0, RZ, 0xfc, !PT ;  /* 0x0000000011137212 */ /* 0x000fe200078efcff */
[----:B------:R-:W-:Y:S03]  /*25f0*/  BSSY B0, `(.L_x_66) ;  /* 0x0000028000007945 */ /* 0x000fe60003800000 */
[----:B------:R-:W-:-:S13]  /*2600*/  ISETP.NE.U32.AND P0, PT, R19, RZ, PT ;  /* 0x000000ff1300720c */ /* 0x000fda0003f05070 */
[----:B------:R-:W-:Y:S05]  /*2610*/  @!P0 BRA `(.L_x_67) ;  /* 0x000000f000008947 */ /* 0x000fea0003800000 */
[----:B------:R-:W-:Y:S01]  /*2620*/  IMAD.MOV.U32 R26, RZ, RZ, R27 ;  /* 0x000000ffff1a7224 */ /* 0x000fe200078e001b */
[----:B------:R-:W-:Y:S02]  /*2630*/  MOV R23, R0 ;  /* 0x0000000000177202 */ /* 0x000fe40000000f00 */
[----:B------:R-:W-:Y:S02]  /*2640*/  MOV R24, 0x2660 ;  /* 0x0000266000187802 */ /* 0x000fe40000000f00 */
[----:B------:R-:W-:Y:S05]  /*2650*/  CALL.REL.NOINC `($__internal_1_$__cuda_sm20_div_s64) ;  /* 0x000023a000007944 */ /* 0x000fea0003c00000 */
[----:B------:R-:W-:Y:S01]  /*2660*/  IADD3 R19, P0, RZ, -R20, RZ ;  /* 0x80000014ff137210 */ /* 0x000fe20007f1e0ff */
[----:B------:R-:W-:Y:S01]  /*2670*/  IMAD.MOV.U32 R43, RZ, RZ, R21 ;  /* 0x000000ffff2b7224 */ /* 0x000fe200078e0015 */
[----:B------:R-:W-:Y:S02]  /*2680*/  MOV R38, R18 ;  /* 0x0000001200267202 */ /* 0x000fe40000000f00 */
[----:B------:R-:W-:Y:S02]  /*2690*/  IADD3.X R22, RZ, ~R21, RZ, P0, !PT ;  /* 0x80000015ff167210 */ /* 0x000fe400007fe4ff */
[----:B------:R-:W-:Y:S02]  /*26a0*/  MOV R39, R17 ;  /* 0x0000001100277202 */ /* 0x000fe40000000f00 */
[----:B------:R-:W-:Y:S01]  /*26b0*/  MOV R42, R20 ;  /* 0x00000014002a7202 */ /* 0x000fe20000000f00 */
[----:B------:R-:W-:-:S02]  /*26c0*/  IMAD R22, R22, R27, RZ ;  /* 0x0000001b16167224 */ /* 0x000fc400078e02ff */
[----:B------:R-:W-:-:S04]  /*26d0*/  IMAD.WIDE.U32 R38, R27, R19, R38 ;  /* 0x000000131b267225 */ /* 0x000fc800078e0026 */
[----:B------:R-:W-:-:S04]  /*26e0*/  IMAD R0, R0, R19, R22 ;  /* 0x0000001300007224 */ /* 0x000fc800078e0216 */
[----:B------:R-:W-:Y:S01]  /*26f0*/  IMAD.IADD R0, R39, 0x1, R0 ;  /* 0x0000000127007824 */ /* 0x000fe200078e0200 */
[----:B------:R-:W-:Y:S05]  /*2700*/  BRA `(.L_x_68) ;  /* 0x0000016000007947 */ /* 0x000fea0003800000 */
.L_x_67:
        /* <DEDUP_REMOVED lines=22> */
.L_x_68:
[----:B------:R-:W-:Y:S05]  /*2870*/  BSYNC B0 ;  /* 0x0000000000007941 */ /* 0x000fea0003800000 */
.L_x_66:
        /* <DEDUP_REMOVED lines=11> */
[----:B------:R-:W-:Y:S05]  /*2930*/  CALL.REL.NOINC `($__internal_1_$__cuda_sm20_div_s64) ;  /* 0x000020c000007944 */ /* 0x000fea0003c00000 */
[----:B------:R-:W-:-:S04]  /*2940*/  IADD3 R17, P0, RZ, -R20, RZ ;  /* 0x80000014ff117210 */ /* 0x000fc80007f1e0ff */
[----:B------:R-:W-:Y:S01]  /*2950*/  IADD3.X R18, RZ, ~R21, RZ, P0, !PT ;  /* 0x80000015ff127210 */ /* 0x000fe200007fe4ff */
[----:B------:R-:W-:-:S04]  /*2960*/  IMAD.WIDE.U32 R42, R5, R17, R42 ;  /* 0x00000011052a7225 */ /* 0x000fc800078e002a */
[----:B------:R-:W-:-:S04]  /*2970*/  IMAD R18, R18, R5, RZ ;  /* 0x0000000512127224 */ /* 0x000fc800078e02ff */
[----:B------:R-:W-:-:S05]  /*2980*/  IMAD R4, R4, R17, R18 ;  /* 0x0000001104047224 */ /* 0x000fca00078e0212 */
[----:B------:R-:W-:Y:S01]  /*2990*/  IADD3 R4, R43, R4, RZ ;  /* 0x000000042b047210 */ /* 0x000fe20007ffe0ff */
[----:B------:R-:W-:Y:S05]  /*29a0*/  BRA `(.L_x_71) ;  /* 0x0000016000007947 */ /* 0x000fea0003800000 */
.L_x_70:
        /* <DEDUP_REMOVED lines=22> */
.L_x_71:
[----:B------:R-:W-:Y:S05]  /*2b10*/  BSYNC B0 ;  /* 0x0000000000007941 */ /* 0x000fea0003800000 */
.L_x_69:
[-C--:B------:R-:W-:Y:S01]  /*2b20*/  IMAD R5, R41, R16.reuse, RZ ;  /* 0x0000001029057224 */ /* 0x080fe200078e02ff */
[----:B------:R-:W-:Y:S01]  /*2b30*/  SHF.R.S32.HI R17, RZ, 0x1f, R27 ;  /* 0x0000001fff117819 */ /* 0x000fe2000001141b */
[C---:B------:R-:W-:Y:S01]  /*2b40*/  IMAD.WIDE.U32 R46, R40.reuse, R16, RZ ;  /* 0x00000010282e7225 */ /* 0x040fe200078e00ff */
[----:B------:R-:W-:Y:S01]  /*2b50*/  ULDC.U8 UR10, c[0x0][0x329] ;  /* 0x0000ca40000a7ab9 */ /* 0x000fe20000000000 */
[----:B------:R-:W-:Y:S01]  /*2b60*/  BSSY B0, `(.L_x_72) ;  /* 0x0000046000007945 */ /* 0x000fe20003800000 */
[----:B------:R-:W-:Y:S01]  /*2b70*/  UISETP.NE.AND UP0, UPT, UR10, URZ, UPT ;  /* 0x0000003f0a00728c */ /* 0x000fe2000bf05270 */
[----:B------:R-:W-:Y:S01]  /*2b80*/  IMAD R5, R40, R14, R5 ;  /* 0x0000000e28057224 */ /* 0x000fe200078e0205 */
[----:B------:R-:W-:Y:S01]  /*2b90*/  ULDC.64 UR4, c[0x0][0x210] ;  /* 0x0000840000047ab9 */ /* 0x000fe20000000a00 */
[----:B------:R-:W-:Y:S01]  /*2ba0*/  IMAD R0, R0, R27, RZ ;  /* 0x0000001b00007224 */ /* 0x000fe200078e02ff */
[----:B------:R-:W-:Y:S02]  /*2bb0*/  UIMAD UR4, UR4, UR5, URZ ;  /* 0x00000005040472a4 */ /* 0x000fe4000f8e023f */
[----:B------:R-:W-:Y:S01]  /*2bc0*/  IADD3 R18, R47, R5, RZ ;  /* 0x000000052f127210 */ /* 0x000fe20007ffe0ff */
[----:B------:R-:W-:Y:S01]  /*2bd0*/  IMAD R17, R17, R38, R0 ;  /* 0x0000002611117224 */ /* 0x000fe200078e0200 */
[----:B------:R-:W-:Y:S01]  /*2be0*/  USEL UR5, UR5, 0x1, !UP0 ;  /* 0x0000000105057887 */ /* 0x000fe2000c000000 */
[----:B------:R-:W-:Y:S01]  /*2bf0*/  IMAD.WIDE.U32 R38, R38, R27, RZ ;  /* 0x0000001b26267225 */ /* 0x000fe200078e00ff */
[----:B------:R-:W-:-:S02]  /*2c00*/  USHF.R.S32.HI UR11, URZ, 0x1f, UR4 ;  /* 0x0000001f3f0b7899 */ /* 0x000fc40008011404 */
[----:B------:R-:W-:Y:S01]  /*2c10*/  USHF.R.S32.HI UR10, URZ, 0x1f, UR5 ;  /* 0x0000001f3f0a7899 */ /* 0x000fe20008011405 */
[-C--:B------:R-:W-:Y:S02]  /*2c20*/  IMAD R23, R18, R13.reuse, RZ ;  /* 0x0000000d12177224 */ /* 0x080fe400078e02ff */
[----:B------:R-:W-:Y:S02]  /*2c30*/  IMAD R19, R4, UR4, RZ ;  /* 0x0000000404137c24 */ /* 0x000fe4000f8e02ff */
[----:B------:R-:W-:Y:S02]  /*2c40*/  IMAD R23, R12, R46, R23 ;  /* 0x0000002e0c177224 */ /* 0x000fe400078e0217 */
[----:B------:R-:W-:-:S04]  /*2c50*/  IMAD.WIDE.U32 R46, R46, R13, RZ ;  /* 0x0000000d2e2e7225 */ /* 0x000fc800078e00ff */
[----:B------:R-:W-:Y:S01]  /*2c60*/  IMAD R5, R21, UR5, RZ ;  /* 0x0000000515057c24 */ /* 0x000fe2000f8e02ff */
[----:B------:R-:W-:Y:S01]  /*2c70*/  IADD3 R23, R47, R23, RZ ;  /* 0x000000172f177210 */ /* 0x000fe20007ffe0ff */
[C---:B------:R-:W-:Y:S02]  /*2c80*/  IMAD R19, R42.reuse, UR11, R19 ;  /* 0x0000000b2a137c24 */ /* 0x040fe4000f8e0213 */
[----:B------:R-:W-:Y:S01]  /*2c90*/  IMAD.WIDE.U32 R42, R42, UR4, RZ ;  /* 0x000000042a2a7c25 */ /* 0x000fe2000f8e00ff */
[----:B------:R-:W-:-:S03]  /*2ca0*/  LOP3.LUT R0, R49, R23, RZ, 0xfc, !PT ;  /* 0x0000001731007212 */ /* 0x000fc600078efcff */
[----:B------:R-:W-:Y:S01]  /*2cb0*/  IMAD R5, R20, UR10, R5 ;  /* 0x0000000a14057c24 */ /* 0x000fe2000f8e0205 */
[----:B------:R-:W-:Y:S01]  /*2cc0*/  ISETP.NE.U32.AND P0, PT, R0, RZ, PT ;  /* 0x000000ff0000720c */ /* 0x000fe20003f05070 */
[----:B------:R-:W-:Y:S01]  /*2cd0*/  IMAD.WIDE.U32 R40, R20, UR5, RZ ;  /* 0x0000000514287c25 */ /* 0x000fe2000f8e00ff */
[----:B------:R-:W-:Y:S02]  /*2ce0*/  IADD3 R0, R39, R17, RZ ;  /* 0x0000001127007210 */ /* 0x000fe40007ffe0ff */
[----:B------:R-:W-:Y:S01]  /*2cf0*/  IADD3 R4, R43, R19, RZ ;  /* 0x000000132b047210 */ /* 0x000fe20007ffe0ff */
[----:B------:R-:W-:Y:S01]  /*2d00*/  IMAD R3, R3, UR4, RZ ;  /* 0x0000000403037c24 */ /* 0x000fe2000f8e02ff */
[----:B------:R-:W-:Y:S01]  /*2d10*/  IADD3 R5, R41, R5, RZ ;  /* 0x0000000529057210 */ /* 0x000fe20007ffe0ff */
[----:B------:R-:W-:-:S06]  /*2d20*/  IMAD R2, R2, UR4, RZ ;  /* 0x0000000402027c24 */ /* 0x000fcc000f8e02ff */
[----:B------:R-:W-:Y:S05]  /*2d30*/  @!P0 BRA `(.L_x_73) ;  /* 0x0000011000008947 */ /* 0x000fea0003800000 */
[----:B------:R-:W-:Y:S01]  /*2d40*/  IMAD.MOV.U32 R18, RZ, RZ, R48 ;  /* 0x000000ffff127224 */ /* 0x000fe200078e0030 */
[----:B------:R-:W-:Y:S01]  /*2d50*/  MOV R17, R49 ;  /* 0x0000003100117202 */ /* 0x000fe20000000f00 */
[----:B------:R-:W-:Y:S01]  /*2d60*/  IMAD.MOV.U32 R26, RZ, RZ, R46 ;  /* 0x000000ffff1a7224 */ /* 0x000fe200078e002e */
[----:B------:R-:W-:Y:S02]  /*2d70*/  MOV R24, 0x2d90 ;  /* 0x00002d9000187802 */ /* 0x000fe40000000f00 */
[----:B------:R-:W-:Y:S05]  /*2d80*/  CALL.REL.NOINC `($__internal_1_$__cuda_sm20_div_s64) ;  /* 0x00001c7000007944 */ /* 0x000fea0003c00000 */
        /* <DEDUP_REMOVED lines=12> */
.L_x_73:
        /* <DEDUP_REMOVED lines=20> */
[----:B------:R-:W-:-:S05]  /*2f90*/  IADD3 R21, -R19, RZ, RZ ;  /* 0x000000ff13157210 */ /* 0x000fca0007ffe1ff */
[----:B------:R-:W-:Y:S01]  /*2fa0*/  IMAD R18, R46, R21, R48 ;  /* 0x000000152e127224 */ /* 0x000fe200078e0230 */
[----:B------:R-:W-:Y:S02]  /*2fb0*/  MOV R46, R19 ;  /* 0x00000013002e7202 */ /* 0x000fe40000000f00 */
.L_x_74:
[----:B------:R-:W-:Y:S05]  /*2fc0*/  BSYNC B0 ;  /* 0x0000000000007941 */ /* 0x000fea0003800000 */
.L_x_72:
        /* <DEDUP_REMOVED lines=19> */
.L_x_76:
[----:B------:R-:W0:Y:S01]  /*3100*/  I2F.U32.RP R20, R16 ;  /* 0x0000001000147306 */ /* 0x000e220000209000 */
[----:B------:R-:W-:Y:S01]  /*3110*/  HFMA2.MMA R22, -RZ, RZ, 0, 0 ;  /* 0x00000000ff167435 */ /* 0x000fe200000001ff */
[----:B------:R-:W-:Y:S01]  /*3120*/  ISETP.NE.U32.AND P0, PT, R16, RZ, PT ;  /* 0x000000ff1000720c */ /* 0x000fe20003f05070 */
[----:B------:R-:W-:-:S05]  /*3130*/  IMAD.MOV.U32 R49, RZ, RZ, RZ ;  /* 0x000000ffff317224 */ /* 0x000fca00078e00ff */
[----:B0-----:R-:W0:Y:S02]  /*3140*/  MUFU.RCP R19, R20 ;  /* 0x0000001400137308 */ /* 0x001e240000001000 */
[----:B0-----:R-:W-:-:S06]  /*3150*/  IADD3 R19, R19, 0xffffffe, RZ ;  /* 0x0ffffffe13137810 */ /* 0x001fcc0007ffe0ff */
[----:B------:R-:W0:Y:S02]  /*3160*/  F2I.FTZ.U32.TRUNC.NTZ R23, R19 ;  /* 0x0000001300177305 */ /* 0x000e24000021f000 */
[----:B0-----:R-:W-:-:S04]  /*3170*/  IMAD.MOV R14, RZ, RZ, -R23 ;  /* 0x000000ffff0e7224 */ /* 0x001fc800078e0a17 */
[----:B------:R-:W-:-:S04]  /*3180*/  IMAD R14, R14, R16, RZ ;  /* 0x000000100e0e7224 */ /* 0x000fc800078e02ff */
[----:B------:R-:W-:Y:S01]  /*3190*/  IMAD.HI.U32 R17, R23, R14, R22 ;  /* 0x0000000e17117227 */ /* 0x000fe200078e0016 */
[----:B------:R-:W-:-:S05]  /*31a0*/  MOV R14, RZ ;  /* 0x000000ff000e7202 */ /* 0x000fca0000000f00 */
        /* <DEDUP_REMOVED lines=11> */
.L_x_77:
[----:B------:R-:W-:Y:S05]  /*3260*/  BSYNC B0 ;  /* 0x0000000000007941 */ /* 0x000fea0003800000 */
.L_x_75:
        /* <DEDUP_REMOVED lines=10> */
[----:B------:R-:W-:Y:S02]  /*3310*/  IADD3 R17, P0, RZ, -R20, RZ ;  /* 0x80000014ff117210 */ /* 0x000fe40007f1e0ff */
[----:B------:R-:W-:Y:S02]  /*3320*/  MOV R52, R48 ;  /* 0x0000003000347202 */ /* 0x000fe40000000f00 */
[----:B------:R-:W-:Y:S02]  /*3330*/  IADD3.X R18, RZ, ~R21, RZ, P0, !PT ;  /* 0x80000015ff127210 */ /* 0x000fe400007fe4ff */
[----:B------:R-:W-:-:S03]  /*3340*/  MOV R53, R49 ;  /* 0x0000003100357202 */ /* 0x000fc60000000f00 */
[----:B------:R-:W-:Y:S02]  /*3350*/  IMAD R18, R18, R13, RZ ;  /* 0x0000000d12127224 */ /* 0x000fe400078e02ff */
[----:B------:R-:W-:-:S04]  /*3360*/  IMAD.WIDE.U32 R52, R13, R17, R52 ;  /* 0x000000110d347225 */ /* 0x000fc800078e0034 */
[----:B------:R-:W-:-:S05]  /*3370*/  IMAD R12, R12, R17, R18 ;  /* 0x000000110c0c7224 */ /* 0x000fca00078e0212 */
[----:B------:R-:W-:Y:S01]  /*3380*/  IADD3 R12, R53, R12, RZ ;  /* 0x0000000c350c7210 */ /* 0x000fe20007ffe0ff */
[----:B------:R-:W-:Y:S05]  /*3390*/  BRA `(.L_x_80) ;  /* 0x0000017000007947 */ /* 0x000fea0003800000 */
.L_x_79:
        /* <DEDUP_REMOVED lines=23> */
.L_x_80:
[----:B------:R-:W-:Y:S05]  /*3510*/  BSYNC B0 ;  /* 0x0000000000007941 */ /* 0x000fea0003800000 */
.L_x_78:
[----:B------:R-:W-:Y:S01]  /*3520*/  SHF.R.S32.HI R18, RZ, 0x1f, R6 ;  /* 0x0000001fff127819 */ /* 0x000fe20000011406 */
[-C--:B------:R-:W-:Y:S01]  /*3530*/  IMAD R13, R21, R6.reuse, RZ ;  /* 0x00000006150d7224 */ /* 0x080fe200078e02ff */
[----:B------:R-:W-:Y:S01]  /*3540*/  SHF.R.S32.HI R17, RZ, 0x1f, R3 ;  /* 0x0000001fff117819 */ /* 0x000fe20000011403 */
[----:B------:R-:W-:Y:S01]  /*3550*/  IMAD.WIDE.U32 R48, R20, R6, RZ ;  /* 0x0000000614307225 */ /* 0x000fe200078e00ff */
[----:B------:R-:W-:Y:S01]  /*3560*/  LOP3.LUT R6, R47, R10, RZ, 0xfc, !PT ;  /* 0x0000000a2f067212 */ /* 0x000fe200078efcff */
[----:B------:R-:W-:Y:S02]  /*3570*/  BSSY B0, `(.L_x_81) ;  /* 0x0000038000007945 */ /* 0x000fe40003800000 */
[----:B------:R-:W-:Y:S01]  /*3580*/  IMAD R55, R27, c[0x0][0x214], RZ ;  /* 0x000085001b377a24 */ /* 0x000fe200078e02ff */
[----:B------:R-:W-:Y:S01]  /*3590*/  ISETP.NE.U32.AND P0, PT, R6, RZ, PT ;  /* 0x000000ff0600720c */ /* 0x000fe20003f05070 */
[----:B------:R-:W-:Y:S02]  /*35a0*/  IMAD R12, R12, R3, RZ ;  /* 0x000000030c0c7224 */ /* 0x000fe400078e02ff */
[----:B------:R-:W-:Y:S01]  /*35b0*/  IMAD R14, R14, R55, RZ ;  /* 0x000000370e0e7224 */ /* 0x000fe200078e02ff */
[----:B------:R-:W-:Y:S01]  /*35c0*/  SHF.R.S32.HI R19, RZ, 0x1f, R55 ;  /* 0x0000001fff137819 */ /* 0x000fe20000011437 */
[----:B------:R-:W-:-:S02]  /*35d0*/  IMAD R17, R17, R52, R12 ;  /* 0x0000003411117224 */ /* 0x000fc400078e020c */
[----:B------:R-:W-:-:S04]  /*35e0*/  IMAD.WIDE.U32 R52, R52, R3, RZ ;  /* 0x0000000334347225 */ /* 0x000fc800078e00ff */
[----:B------:R-:W-:Y:S01]  /*35f0*/  IMAD R13, R18, R20, R13 ;  /* 0x00000014120d7224 */ /* 0x000fe200078e020d */
[----:B------:R-:W-:Y:S01]  /*3600*/  IADD3 R12, R53, R17, RZ ;  /* 0x00000011350c7210 */ /* 0x000fe20007ffe0ff */
[----:B------:R-:W-:Y:S02]  /*3610*/  IMAD R3, R19, R16, R14 ;  /* 0x0000001013037224 */ /* 0x000fe400078e020e */
[----:B------:R-:W-:Y:S01]  /*3620*/  IMAD.WIDE.U32 R54, R16, R55, RZ ;  /* 0x0000003710367225 */ /* 0x000fe200078e00ff */
[----:B------:R-:W-:-:S04]  /*3630*/  IADD3 R6, R49, R13, RZ ;  /* 0x0000000d31067210 */ /* 0x000fc80007ffe0ff */
[----:B------:R-:W-:Y:S01]  /*3640*/  IADD3 R3, R55, R3, RZ ;  /* 0x0000000337037210 */ /* 0x000fe20007ffe0ff */
[----:B------:R-:W-:Y:S05]  /*3650*/  @!P0 BRA `(.L_x_82) ;  /* 0x0000012000008947 */ /* 0x000fea0003800000 */
[----:B------:R-:W-:Y:S01]  /*3660*/  IMAD.MOV.U32 R18, RZ, RZ, R46 ;  /* 0x000000ffff127224 */ /* 0x000fe200078e002e */
[----:B------:R-:W-:Y:S01]  /*3670*/  MOV R26, R11 ;  /* 0x0000000b001a7202 */ /* 0x000fe20000000f00 */
[----:B------:R-:W-:Y:S01]  /*3680*/  IMAD.MOV.U32 R17, RZ, RZ, R47 ;  /* 0x000000ffff117224 */ /* 0x000fe200078e002f */
[----:B------:R-:W-:Y:S02]  /*3690*/  MOV R23, R10 ;  /* 0x0000000a00177202 */ /* 0x000fe40000000f00 */
[----:B------:R-:W-:Y:S02]  /*36a0*/  MOV R24, 0x36c0 ;  /* 0x000036c000187802 */ /* 0x000fe40000000f00 */
[----:B------:R-:W-:Y:S05]  /*36b0*/  CALL.REL.NOINC `($__internal_1_$__cuda_sm20_div_s64) ;  /* 0x0000134000007944 */ /* 0x000fea0003c00000 */
[----:B------:R-:W-:Y:S01]  /*36c0*/  IADD3 R13, P0, RZ, -R20, RZ ;  /* 0x80000014ff0d7210 */ /* 0x000fe20007f1e0ff */
[----:B------:R-:W-:Y:S01]  /*36d0*/  IMAD.MOV.U32 R17, RZ, RZ, R47 ;  /* 0x000000ffff117224 */ /* 0x000fe200078e002f */
[----:B------:R-:W-:Y:S02]  /*36e0*/  MOV R16, R46 ;  /* 0x0000002e00107202 */ /* 0x000fe40000000f00 */
[----:B------:R-:W-:-:S02]  /*36f0*/  IADD3.X R14, RZ, ~R21, RZ, P0, !PT ;  /* 0x80000015ff0e7210 */ /* 0x000fc400007fe4ff */
[----:B------:R-:W-:Y:S01]  /*3700*/  MOV R46, R20 ;  /* 0x00000014002e7202 */ /* 0x000fe20000000f00 */
[----:B------:R-:W-:Y:S01]  /*3710*/  IMAD.WIDE.U32 R16, R11, R13, R16 ;  /* 0x0000000d0b107225 */ /* 0x000fe200078e0010 */
[----:B------:R-:W-:-:S03]  /*3720*/  MOV R47, R21 ;  /* 0x00000015002f7202 */ /* 0x000fc60000000f00 */
[----:B------:R-:W-:-:S04]  /*3730*/  IMAD R14, R14, R11, RZ ;  /* 0x0000000b0e0e7224 */ /* 0x000fc800078e02ff */
[----:B------:R-:W-:Y:S01]  /*3740*/  IMAD R10, R10, R13, R14 ;  /* 0x0000000d0a0a7224 */ /* 0x000fe200078e020e */
[----:B------:R-:W-:-:S03]  /*3750*/  MOV R14, R16 ;  /* 0x00000010000e7202 */ /* 0x000fc60000000f00 */
[----:B------:R-:W-:Y:S01]  /*3760*/  IMAD.IADD R10, R17, 0x1, R10 ;  /* 0x00000001110a7824 */ /* 0x000fe200078e020a */
[----:B------:R-:W-:Y:S05]  /*3770*/  BRA `(.L_x_83) ;  /* 0x0000017000007947 */ /* 0x000fea0003800000 */
.L_x_82:
        /* <DEDUP_REMOVED lines=23> */
.L_x_83:
[----:B------:R-:W-:Y:S05]  /*38f0*/  BSYNC B0 ;  /* 0x0000000000007941 */ /* 0x000fea0003800000 */
.L_x_81:
        /* <DEDUP_REMOVED lines=21> */
[----:B------:R-:W-:-:S02]  /*3a50*/  IADD3.X R10, RZ, ~R21, RZ, P0, !PT ;  /* 0x80000015ff0a7210 */ /* 0x000fc400007fe4ff */
[----:B------:R-:W-:-:S03]  /*3a60*/  MOV R17, R47 ;  /* 0x0000002f00117202 */ /* 0x000fc60000000f00 */
[----:B------:R-:W-:Y:S02]  /*3a70*/  IMAD R10, R10, R9, RZ ;  /* 0x000000090a0a7224 */ /* 0x000fe400078e02ff */
[----:B------:R-:W-:-:S04]  /*3a80*/  IMAD.WIDE.U32 R16, R9, R13, R16 ;  /* 0x0000000d09107225 */ /* 0x000fc800078e0010 */
[----:B------:R-:W-:Y:S01]  /*3a90*/  IMAD R10, R8, R13, R10 ;  /* 0x0000000d080a7224 */ /* 0x000fe200078e020a */
[----:B------:R-:W-:-:S04]  /*3aa0*/  MOV R8, R16 ;  /* 0x0000001000087202 */ /* 0x000fc80000000f00 */
[----:B------:R-:W-:Y:S01]  /*3ab0*/  IADD3 R13, R17, R10, RZ ;  /* 0x0000000a110d7210 */ /* 0x000fe20007ffe0ff */
[----:B------:R-:W-:Y:S05]  /*3ac0*/  BRA `(.L_x_86) ;  /* 0x0000017000007947 */ /* 0x000fea0003800000 */
.L_x_85:
        /* <DEDUP_REMOVED lines=10> */
[----:B------:R-:W-:-:S04]  /*3b70*/  IMAD.HI.U32 R10, R13, R46, RZ ;  /* 0x0000002e0d0a7227 */ /* 0x000fc800078e00ff */
[----:B------:R-:W-:Y:S01]  /*3b80*/  IMAD.MOV.U32 R13, RZ, RZ, RZ ;  /* 0x000000ffff0d7224 */ /* 0x000fe200078e00ff */
        /* <DEDUP_REMOVED lines=11> */
.L_x_86:
[----:B------:R-:W-:Y:S05]  /*3c40*/  BSYNC B0 ;  /* 0x0000000000007941 */ /* 0x000fea0003800000 */
.L_x_84:
[----:B------:R-:W-:Y:S01]  /*3c50*/  IADD3 R39, P1, P0, R42, R40, R38 ;  /* 0x000000282a277210 */ /* 0x000fe2000783e026 */
[----:B------:R-:W-:-:S03]  /*3c60*/  IMAD R13, R13, R2, RZ ;  /* 0x000000020d0d7224 */ /* 0x000fc600078e02ff */
[----:B------:R-:W-:Y:S02]  /*3c70*/  IADD3 R39, P3, P2, R48, R39, R54 ;  /* 0x0000002730277210 */ /* 0x000fe40007a7e036 */
[----:B------:R-:W-:Y:S02]  /*3c80*/  IADD3.X R0, R4, R5, R0, P1, P0 ;  /* 0x0000000504007210 */ /* 0x000fe40000fe0400 */
[----:B------:R-:W-:Y:S02]  /*3c90*/  IADD3 R52, P1, P0, R56, R39, R52 ;  /* 0x0000002738347210 */ /* 0x000fe4000783e034 */
[----:B------:R-:W-:Y:S01]  /*3ca0*/  IADD3.X R0, R6, R0, R3, P3, P2 ;  /* 0x0000000006007210 */ /* 0x000fe20001fe4403 */
[----:B------:R-:W-:Y:S01]  /*3cb0*/  IMAD R3, R21, R7, RZ ;  /* 0x0000000715037224 */ /* 0x000fe200078e02ff */
[----:B------:R-:W-:Y:S02]  /*3cc0*/  SHF.R.S32.HI R4, RZ, 0x1f, R7 ;  /* 0x0000001fff047819 */ /* 0x000fe40000011407 */
[----:B------:R-:W-:-:S02]  /*3cd0*/  IADD3.X R53, R11, R0, R12, P1, P0 ;  /* 0x000000000b357210 */ /* 0x000fc40000fe040c */
        /* <DEDUP_REMOVED lines=11> */
.L_x_62:
[----:B------:R-:W-:-:S04]  /*3d90*/  LEA R2, P0, R38, c[0x0][0x200], 0x2 ;  /* 0x0000800026027a11 */ /* 0x000fc800078010ff */
[----:B------:R-:W-:-:S05]  /*3da0*/  LEA.HI.X R3, R38, c[0x0][0x204], R39, 0x2, P0 ;  /* 0x0000810026037a11 */ /* 0x000fca00000f1427 */
[----:B------:R0:W-:Y:S04]  /*3db0*/  STG.E [R2.64], R30 ;  /* 0x0000001e02007986 */ /* 0x0001e8000c101908 */
.L_x_61:
[----:B------:R-:W-:Y:S05]  /*3dc0*/  BSYNC B1 ;  /* 0x0000000000017941 */ /* 0x000fea0003800000 */
.L_x_60:
[C---:B------:R-:W-:Y:S01]  /*3dd0*/  IADD3 R0, R34.reuse, 0x10, RZ ;  /* 0x0000001022007810 */ /* 0x040fe20007ffe0ff */
[----:B0-----:R-:W-:Y:S01]  /*3de0*/  IMAD.MOV.U32 R3, RZ, RZ, c[0x0][0x314] ;  /* 0x0000c500ff037624 */ /* 0x001fe200078e00ff */
[C---:B------:R-:W-:Y:S01]  /*3df0*/  ISETP.GE.OR P2, PT, R34.reuse, c[0x0][0x314], P6 ;  /* 0x0000c50022007a0c */ /* 0x040fe20003746670 */
[----:B------:R-:W-:Y:S01]  /*3e00*/  IMAD.SHL.U32 R36, R34, 0x4, RZ ;  /* 0x0000000422247824 */ /* 0x000fe200078e00ff */
[----:B------:R-:W-:Y:S01]  /*3e10*/  ISETP.GE.OR P1, PT, R0, c[0x0][0x314], P6 ;  /* 0x0000c50000007a0c */ /* 0x000fe20003726670 */
[----:B------:R-:W-:Y:S01]  /*3e20*/  HFMA2.MMA R13, -RZ, RZ, 0, 0 ;  /* 0x00000000ff0d7435 */ /* 0x000fe200000001ff */
[----:B------:R-:W-:Y:S01]  /*3e30*/  IADD3 R0, R34, 0x20, RZ ;  /* 0x0000002022007810 */ /* 0x000fe20007ffe0ff */
[----:B------:R-:W-:Y:S01]  /*3e40*/  CS2R R10, SRZ ;  /* 0x00000000000a7805 */ /* 0x000fe2000001ff00 */
[----:B------:R-:W-:Y:S01]  /*3e50*/  CS2R R8, SRZ ;  /* 0x0000000000087805 */ /* 0x000fe2000001ff00 */
[----:B------:R-:W-:Y:S01]  /*3e60*/  CS2R R6, SRZ ;  /* 0x0000000000067805 */ /* 0x000fe2000001ff00 */
[----:B------:R-:W-:-:S02]  /*3e70*/  ISETP.GE.OR P0, PT, R0, c[0x0][0x314], P6 ;  /* 0x0000c50000007a0c */ /* 0x000fc40003706670 */
[----:B------:R-:W-:Y:S02]  /*3e80*/  IADD3 R0, R34, 0x30, RZ ;  /* 0x0000003022007810 */ /* 0x000fe40007ffe0ff */
[----:B------:R-:W-:Y:S01]  /*3e90*/  IADD3 R34, R36, 0x40, RZ ;  /* 0x0000004024227810 */ /* 0x000fe20007ffe0ff */
[----:B------:R-:W-:Y:S01]  /*3ea0*/  @!P2 FADD.FTZ R37, -R30, R37 ;  /* 0x000000251e25a221 */ /* 0x000fe20000010100 */
[----:B------:R-:W-:Y:S01]  /*3eb0*/  ISETP.GE.OR P6, PT, R0, c[0x0][0x314], P6 ;  /* 0x0000c50000007a0c */ /* 0x000fe200037c6670 */
[----:B------:R-:W-:Y:S02]  /*3ec0*/  @!P1 FADD.FTZ R32, -R30, R32 ;  /* 0x000000201e209221 */ /* 0x000fe40000010100 */
[----:B------:R-:W-:Y:S02]  /*3ed0*/  @!P2 FMUL.FTZ R37, R37, 1.4426950216293334961 ;  /* 0x3fb8aa3b2525a820 */ /* 0x000fe40000410000 */
[----:B------:R-:W-:Y:S02]  /*3ee0*/  @!P1 FMUL.FTZ R32, R32, 1.4426950216293334961 ;  /* 0x3fb8aa3b20209820 */ /* 0x000fe40000410000 */
[----:B------:R-:W-:Y:S01]  /*3ef0*/  @!P0 FADD.FTZ R33, -R30, R33 ;  /* 0x000000211e218221 */ /* 0x000fe20000010100 */
[----:B------:R-:W0:Y:S03]  /*3f00*/  @!P2 MUFU.EX2 R0, R37 ;  /* 0x000000250000a308 */ /* 0x000e260000000800 */
[----:B------:R-:W-:-:S02]  /*3f10*/  @!P0 FMUL.FTZ R33, R33, 1.4426950216293334961 ;  /* 0x3fb8aa3b21218820 */ /* 0x000fc40000410000 */
[----:B------:R-:W-:-:S03]  /*3f20*/  @!P6 FADD.FTZ R30, -R30, R35 ;  /* 0x000000231e1ee221 */ /* 0x000fc60000010100 */
[----:B------:R-:W1:Y:S01]  /*3f30*/  @!P0 MUFU.EX2 R2, R33 ;  /* 0x0000002100028308 */ /* 0x000e620000000800 */
[----:B------:R-:W-:-:S07]  /*3f40*/  @!P6 FMUL.FTZ R4, R30, 1.4426950216293334961 ;  /* 0x3fb8aa3b1e04e820 */ /* 0x000fce0000410000 */
[----:B------:R-:W2:Y:S01]  /*3f50*/  @!P1 MUFU.EX2 R32, R32 ;  /* 0x0000002000209308 */ /* 0x000ea20000000800 */
[----:B0-----:R0:W-:Y:S07]  /*3f60*/  @!P2 STS [R25.X4], R0 ;  /* 0x000000001900a388 */ /* 0x0011ee0000004800 */
[----:B------:R-:W3:Y:S01]  /*3f70*/  @!P6 MUFU.EX2 R4, R4 ;  /* 0x000000040004e308 */ /* 0x000ee20000000800 */
[----:B-1----:R1:W-:Y:S01]  /*3f80*/  @!P0 STS [R25.X4+0x480], R2 ;  /* 0x0004800219008388 */ /* 0x0023e20000004800 */
[----:B------:R-:W-:-:S02]  /*3f90*/  ISETP.GE.AND P0, PT, R3, 0x1, PT ;  /* 0x000000010300780c */ /* 0x000fc40003f06270 */
[----:B------:R-:W-:Y:S01]  /*3fa0*/  IADD3 R33, R36, 0x80, RZ ;  /* 0x0000008024217810 */ /* 0x000fe20007ffe0ff */
[----:B--2---:R-:W-:Y:S04]  /*3fb0*/  @!P1 STS [R25.X4+0x240], R32 ;  /* 0x0002402019009388 */ /* 0x004fe80000004800 */
[----:B---3--:R2:W-:Y:S01]  /*3fc0*/  @!P6 STS [R25.X4+0x6c0], R4 ;  /* 0x0006c0041900e388 */ /* 0x0085e20000004800 */
[----:B0-----:R-:W-:Y:S01]  /*3fd0*/  IMAD.MOV.U32 R0, RZ, RZ, RZ ;  /* 0x000000ffff007224 */ /* 0x001fe200078e00ff */
[----:B-1----:R-:W-:Y:S01]  /*3fe0*/  CS2R R2, SRZ ;  /* 0x0000000000027805 */ /* 0x002fe2000001ff00 */
[----:B--2---:R-:W-:Y:S01]  /*3ff0*/  CS2R R4, SRZ ;  /* 0x0000000000047805 */ /* 0x004fe2000001ff00 */
[----:B------:R-:W-:Y:S06]  /*4000*/  BAR.SYNC.DEFER_BLOCKING 0x0 ;  /* 0x0000000000007b1d */ /* 0x000fec0000010000 */
        /* <DEDUP_REMOVED lines=13> */
[----:B------:R-:W-:Y:S01]  /*40e0*/  IMAD.MOV.U32 R13, RZ, RZ, RZ ;  /* 0x000000ffff0d7224 */ /* 0x000fe200078e00ff */
[----:B------:R-:W-:Y:S01]  /*40f0*/  LEA.HI.X.SX32 R29, R29, UR4, 0x1, P0 ;  /* 0x000000041d1d7c11 */ /* 0x000fe200080f0eff */
[----:B------:R-:W-:Y:S01]  /*4100*/  CS2R R20, SRZ ;  /* 0x0000000000147805 */ /* 0x000fe2000001ff00 */
[C---:B------:R-:W-:Y:S01]  /*4110*/  LEA R30, P0, R12.reuse, c[0x0][0x1d8], 0x2 ;  /* 0x000076000c1e7a11 */ /* 0x040fe200078010ff */
[----:B------:R-:W-:Y:S01]  /*4120*/  CS2R R22, SRZ ;  /* 0x0000000000167805 */ /* 0x000fe2000001ff00 */
[----:B------:R-:W-:Y:S01]  /*4130*/  CS2R R24, SRZ ;  /* 0x0000000000187805 */ /* 0x000fe2000001ff00 */
[----:B------:R-:W-:Y:S01]  /*4140*/  CS2R R26, SRZ ;  /* 0x00000000001a7805 */ /* 0x000fe2000001ff00 */
[----:B------:R-:W-:Y:S01]  /*4150*/  LEA.HI.X R29, R12, c[0x0][0x1dc], R29, 0x2, P0 ;  /* 0x000077000c1d7a11 */ /* 0x000fe200000f141d */
[----:B------:R-:W-:Y:S01]  /*4160*/  IMAD.WIDE R38, R38, 0x4, RZ ;  /* 0x0000000426267825 */ /* 0x000fe200078e02ff */
[----:B------:R-:W-:-:S05]  /*4170*/  IADD3 R30, P0, R30, 0x200, RZ ;  /* 0x000002001e1e7810 */ /* 0x000fca0007f1e0ff */
[----:B------:R-:W-:-:S05]  /*4180*/  IMAD.X R29, RZ, RZ, R29, P0 ;  /* 0x000000ffff1d7224 */ /* 0x000fca00000e061d */
.L_x_90:
        /* <DEDUP_REMOVED lines=15> */
.L_x_89:
[----:B------:R-:W-:Y:S05]  /*4280*/  BSYNC B0 ;  /* 0x0000000000007941 */ /* 0x000fea0003800000 */
.L_x_88:
        /* <DEDUP_REMOVED lines=19> */
.L_x_87:
[----:B------:R-:W-:Y:S02]  /*43c0*/  IADD3 R15, R15, UR7, RZ ;  /* 0x000000070f0f7c10 */ /* 0x000fe4000fffe0ff */
[----:B------:R-:W-:-:S02]  /*43d0*/  F2FP.PACK_AB R0, R3, R0 ;  /* 0x000000000300723e */ /* 0x000fc400000000ff */
[----:B------:R-:W-:Y:S02]  /*43e0*/  ISETP.GE.AND P0, PT, R15, R28, PT ;  /* 0x0000001c0f00720c */ /* 0x000fe40003f06270 */
[----:B------:R-:W-:Y:S02]  /*43f0*/  F2FP.PACK_AB R5, R5, R2 ;  /* 0x000000020505723e */ /* 0x000fe400000000ff */
[----:B------:R-:W-:Y:S01]  /*4400*/  F2FP.PACK_AB R3, R9, R6 ;  /* 0x000000060903723e */ /* 0x000fe200000000ff */
[----:B------:R-:W-:Y:S01]  /*4410*/  IMAD.MOV.U32 R6, RZ, RZ, R0 ;  /* 0x000000ffff067224 */ /* 0x000fe200078e0000 */
[----:B------:R-:W-:Y:S01]  /*4420*/  F2FP.PACK_AB R16, R7, R4 ;  /* 0x000000040710723e */ /* 0x000fe200000000ff */
[----:B------:R-:W-:Y:S01]  /*4430*/  IMAD.MOV.U32 R7, RZ, RZ, R5 ;  /* 0x000000ffff077224 */ /* 0x000fe200078e0005 */
[----:B------:R-:W-:Y:S01]  /*4440*/  F2FP.PACK_AB R8, R11, R8 ;  /* 0x000000080b08723e */ /* 0x000fe200000000ff */
[----:B------:R-:W-:Y:S01]  /*4450*/  IMAD.MOV.U32 R17, RZ, RZ, R3 ;  /* 0x000000ffff117224 */ /* 0x000fe200078e0003 */
[----:B------:R-:W-:-:S03]  /*4460*/  F2FP.PACK_AB R9, R13, R10 ;  /* 0x0000000a0d09723e */ /* 0x000fc600000000ff */
[----:B------:R-:W-:Y:S05]  /*4470*/  @P0 EXIT ;  /* 0x000000000000094d */ /* 0x000fea0003800000 */
        /* <DEDUP_REMOVED lines=11> */
[----:B0-----:R-:W-:Y:S02]  /*4530*/  IMAD.MOV R0, RZ, RZ, -R13 ;  /* 0x000000ffff007224 */ /* 0x001fe400078e0a0d */
[----:B------:R-:W-:Y:S02]  /*4540*/  IMAD.MOV.U32 R12, RZ, RZ, RZ ;  /* 0x000000ffff0c7224 */ /* 0x000fe400078e00ff */
[----:B------:R-:W-:-:S04]  /*4550*/  IMAD R0, R0, R10, RZ ;  /* 0x0000000a00007224 */ /* 0x000fc800078e02ff */
[----:B------:R-:W-:-:S06]  /*4560*/  IMAD.HI.U32 R0, R13, R0, R12 ;  /* 0x000000000d007227 */ /* 0x000fcc00078e000c */
[----:B------:R-:W-:Y:S02]  /*4570*/  IMAD.HI.U32 R5, R0, R11, RZ ;  /* 0x0000000b00057227 */ /* 0x000fe400078e00ff */
[----:B------:R-:W0:Y:S02]  /*4580*/  I2F.RP R0, R3 ;  /* 0x0000000300007306 */ /* 0x000e240000209400 */
[----:B------:R-:W-:Y:S01]  /*4590*/  IMAD R11, R5, R2, R11 ;  /* 0x00000002050b7224 */ /* 0x000fe200078e020b */
[----:B------:R-:W-:-:S04]  /*45a0*/  LOP3.LUT R2, R15, R4, RZ, 0x3c, !PT ;  /* 0x000000040f027212 */ /* 0x000fc800078e3cff */
[----:B------:R-:W-:Y:S02]  /*45b0*/  ISETP.GT.U32.AND P1, PT, R10, R11, PT ;  /* 0x0000000b0a00720c */ /* 0x000fe40003f24070 */
[----:B------:R-:W-:Y:S01]  /*45c0*/  ISETP.GE.AND P0, PT, R2, RZ, PT ;  /* 0x000000ff0200720c */ /* 0x000fe20003f06270 */
[----:B0-----:R-:W0:Y:S10]  /*45d0*/  MUFU.RCP R0, R0 ;  /* 0x0000000000007308 */ /* 0x001e340000001000 */
[----:B------:R-:W-:Y:S01]  /*45e0*/  @!P1 IMAD.IADD R11, R11, 0x1, -R10 ;  /* 0x000000010b0b9824 */ /* 0x000fe200078e0a0a */
[----:B------:R-:W-:-:S02]  /*45f0*/  @!P1 IADD3 R5, R5, 0x1, RZ ;  /* 0x0000000105059810 */ /* 0x000fc40007ffe0ff */
[----:B------:R-:W-:Y:S02]  /*4600*/  ISETP.NE.AND P1, PT, R4, RZ, PT ;  /* 0x000000ff0400720c */ /* 0x000fe40003f25270 */
[----:B------:R-:W-:Y:S02]  /*4610*/  ISETP.GE.U32.AND P2, PT, R11, R10, PT ;  /* 0x0000000a0b00720c */ /* 0x000fe40003f46070 */
[----:B0-----:R-:W-:-:S04]  /*4620*/  IADD3 R12, R0, 0xffffffe, RZ ;  /* 0x0ffffffe000c7810 */ /* 0x001fc80007ffe0ff */
[----:B------:R-:W0:Y:S07]  /*4630*/  F2I.FTZ.U32.TRUNC.NTZ R13, R12 ;  /* 0x0000000c000d7305 */ /* 0x000e2e000021f000 */
[----:B------:R-:W-:-:S05]  /*4640*/  @P2 IADD3 R5, R5, 0x1, RZ ;  /* 0x0000000105052810 */ /* 0x000fca0007ffe0ff */
[----:B------:R-:W-:Y:S01]  /*4650*/  @!P0 IMAD.MOV R5, RZ, RZ, -R5 ;  /* 0x000000ffff058224 */ /* 0x000fe200078e0a05 */
[----:B------:R-:W-:-:S05]  /*4660*/  @!P1 LOP3.LUT R5, RZ, R4, RZ, 0x33, !PT ;  /* 0x00000004ff059212 */ /* 0x000fca00078e33ff */
[----:B------:R-:W-:Y:S02]  /*4670*/  IMAD R4, R5, R4, RZ ;  /* 0x0000000405047224 */ /* 0x000fe400078e02ff */
[--C-:B0-----:R-:W-:Y:S02]  /*4680*/  IMAD.MOV R2, RZ, RZ, -R13.reuse ;  /* 0x000000ffff027224 */ /* 0x101fe400078e0a0d */
[----:B------:R-:W-:Y:S02]  /*4690*/  IMAD.IADD R10, R15, 0x1, -R4 ;  /* 0x000000010f0a7824 */ /* 0x000fe400078e0a04 */
[----:B------:R-:W-:Y:S02]  /*46a0*/  IMAD R2, R2, R3, RZ ;  /* 0x0000000302027224 */ /* 0x000fe400078e02ff */
[----:B------:R-:W-:Y:S01]  /*46b0*/  IMAD.MOV.U32 R12, RZ, RZ, RZ ;  /* 0x000000ffff0c7224 */ /* 0x000fe200078e00ff */
[----:B------:R-:W-:Y:S02]  /*46c0*/  IABS R0, R10 ;  /* 0x0000000a00007213 */ /* 0x000fe40000000000 */
[----:B------:R-:W-:Y:S01]  /*46d0*/  LOP3.LUT R10, R10, c[0x0][0x214], RZ, 0x3c, !PT ;  /* 0x000085000a0a7a12 */ /* 0x000fe200078e3cff */
[----:B------:R-:W-:-:S03]  /*46e0*/  IMAD.HI.U32 R2, R13, R2, R12 ;  /* 0x000000020d027227 */ /* 0x000fc600078e000c */
[----:B------:R-:W-:Y:S01]  /*46f0*/  ISETP.GE.AND P1, PT, R10, RZ, PT ;  /* 0x000000ff0a00720c */ /* 0x000fe20003f26270 */
[----:B------:R-:W-:-:S04]  /*4700*/  IMAD.WIDE.U32 R12, R5, c[0x0][0x1e0], RZ ;  /* 0x00007800050c7a25 */ /* 0x000fc800078e00ff */
[----:B------:R-:W-:-:S04]  /*4710*/  IMAD.HI.U32 R11, R2, R0, RZ ;  /* 0x00000000020b7227 */ /* 0x000fc800078e00ff */
        /* <DEDUP_REMOVED lines=25> */
[----:B------:R-:W-:-:S04]  /*48b0*/  IMAD.WIDE.U32 R12, R4, c[0x0][0x1e8], R12 ;  /* 0x00007a00040c7a25 */ /* 0x000fc800078e000c */
[----:B------:R-:W-:Y:S01]  /*48c0*/  IMAD R3, R4, c[0x0][0x1ec], R3 ;  /* 0x00007b0004037a24 */ /* 0x000fe200078e0203 */
[-C--:B------:R-:W-:Y:S02]  /*48d0*/  @!P0 IADD3 R0, P3, R36, R12.reuse, RZ ;  /* 0x0000000c24008210 */ /* 0x080fe40007f7e0ff */
[----:B------:R-:W-:Y:S01]  /*48e0*/  @!P1 IADD3 R2, P2, R34, R12, RZ ;  /* 0x0000000c22029210 */ /* 0x000fe20007f5e0ff */
[----:B------:R-:W-:-:S05]  /*48f0*/  IMAD.IADD R3, R13, 0x1, R3 ;  /* 0x000000010d037824 */ /* 0x000fca00078e0203 */
[-C--:B------:R-:W-:Y:S02]  /*4900*/  @!P0 LEA.HI.X.SX32 R5, R36, R3.reuse, 0x1, P3 ;  /* 0x0000000324058211 */ /* 0x080fe400018f0eff */
[----:B------:R-:W-:Y:S02]  /*4910*/  @!P0 LEA R14, P3, R0, c[0x0][0x1d0], 0x1 ;  /* 0x00007400000e8a11 */ /* 0x000fe400078608ff */
[----:B------:R-:W-:Y:S02]  /*4920*/  @!P1 LEA.HI.X.SX32 R11, R34, R3, 0x1, P2 ;  /* 0x00000003220b9211 */ /* 0x000fe400010f0eff */
[----:B------:R-:W-:Y:S02]  /*4930*/  @!P0 LEA.HI.X R15, R0, c[0x0][0x1d4], R5, 0x1, P3 ;  /* 0x00007500000f8a11 */ /* 0x000fe400018f0c05 */
        /* <DEDUP_REMOVED lines=12> */
        .weak           $__internal_1_$__cuda_sm20_div_s64
        .type           $__internal_1_$__cuda_sm20_div_s64,@function
        .size           $__internal_1_$__cuda_sm20_div_s64,(.L_x_7323 - $__internal_1_$__cuda_sm20_div_s64)
$__internal_1_$__cuda_sm20_div_s64:
        /* <DEDUP_REMOVED lines=17> */
[C---:B------:R-:W-:Y:S02]  /*4b10*/  IMAD R19, R51.reuse, R20, RZ ;  /* 0x0000001433137224 */ /* 0x040fe400078e02ff */
[----:B------:R-:W-:-:S04]  /*4b20*/  IMAD.HI.U32 R22, P1, R51, R22, R58 ;  /* 0x0000001633167227 */ /* 0x000fc8000782003a */
[----:B------:R-:W-:Y:S01]  /*4b30*/  IMAD.HI.U32 R20, R51, R20, RZ ;  /* 0x0000001433147227 */ /* 0x000fe200078e00ff */
[----:B------:R-:W-:-:S03]  /*4b40*/  IADD3 R59, P0, R19, R22, RZ ;  /* 0x00000016133b7210 */ /* 0x000fc60007f1e0ff */
[----:B------:R-:W-:Y:S02]  /*4b50*/  IMAD.X R20, R20, 0x1, R51, P2 ;  /* 0x0000000114147824 */ /* 0x000fe400010e0633 */
[----:B------:R-:W-:-:S03]  /*4b60*/  IMAD.WIDE.U32 R60, R59, R44, RZ ;  /* 0x0000002c3b3c7225 */ /* 0x000fc600078e00ff */
[----:B------:R-:W-:Y:S01]  /*4b70*/  IADD3.X R29, RZ, RZ, R20, P0, P1 ;  /* 0x000000ffff1d7210 */ /* 0x000fe200007e2414 */
[----:B------:R-:W-:Y:S01]  /*4b80*/  IMAD R50, R59, R45, R61 ;  /* 0x0000002d3b327224 */ /* 0x000fe200078e023d */
[----:B------:R-:W-:Y:S01]  /*4b90*/  IADD3 R20, P0, RZ, -R60, RZ ;  /* 0x8000003cff147210 */ /* 0x000fe20007f1e0ff */
[----:B------:R-:W-:Y:S01]  /*4ba0*/  IMAD.MOV.U32 R51, RZ, RZ, RZ ;  /* 0x000000ffff337224 */ /* 0x000fe200078e00ff */
[----:B------:R-:W-:Y:S01]  /*4bb0*/  ISETP.GE.AND P1, PT, R17, RZ, PT ;  /* 0x000000ff1100720c */ /* 0x000fe20003f26270 */
[----:B------:R-:W-:Y:S02]  /*4bc0*/  IMAD R50, R29, R44, R50 ;  /* 0x0000002c1d327224 */ /* 0x000fe400078e0232 */
[----:B------:R-:W-:-:S04]  /*4bd0*/  IMAD.HI.U32 R58, R59, R20, RZ ;  /* 0x000000143b3a7227 */ /* 0x000fc800078e00ff */
[----:B------:R-:W-:-:S04]  /*4be0*/  IMAD.X R50, RZ, RZ, ~R50, P0 ;  /* 0x000000ffff327224 */ /* 0x000fc800000e0e32 */
[----:B------:R-:W-:-:S04]  /*4bf0*/  IMAD.WIDE.U32 R58, P5, R59, R50, R58 ;  /* 0x000000323b3a7225 */ /* 0x000fc800078a003a */
[C---:B------:R-:W-:Y:S02]  /*4c00*/  IMAD R22, R29.reuse, R50, RZ ;  /* 0x000000321d167224 */ /* 0x040fe400078e02ff */
[----:B------:R-:W-:Y:S01]  /*4c10*/  IMAD.HI.U32 R19, P4, R29, R20, R58 ;  /* 0x000000141d137227 */ /* 0x000fe2000788003a */
[----:B------:R-:W-:-:S03]  /*4c20*/  IADD3 R20, P0, RZ, -R18, RZ ;  /* 0x80000012ff147210 */ /* 0x000fc60007f1e0ff */
[----:B------:R-:W-:Y:S01]  /*4c30*/  IMAD.HI.U32 R21, R29, R50, RZ ;  /* 0x000000321d157227 */ /* 0x000fe200078e00ff */
[----:B------:R-:W-:Y:S02]  /*4c40*/  SEL R20, R20, R18, !P1 ;  /* 0x0000001214147207 */ /* 0x000fe40004800000 */
[----:B------:R-:W-:Y:S01]  /*4c50*/  IADD3 R22, P2, R22, R19, RZ ;  /* 0x0000001316167210 */ /* 0x000fe20007f5e0ff */
[----:B------:R-:W-:Y:S02]  /*4c60*/  IMAD.X R36, RZ, RZ, ~R17, P0 ;  /* 0x000000ffff247224 */ /* 0x000fe400000e0e11 */
[----:B------:R-:W-:Y:S02]  /*4c70*/  IMAD.X R21, R21, 0x1, R29, P5 ;  /* 0x0000000115157824 */ /* 0x000fe400028e061d */
[----:B------:R-:W-:Y:S01]  /*4c80*/  IMAD.HI.U32 R50, R22, R20, RZ ;  /* 0x0000001416327227 */ /* 0x000fe200078e00ff */
[----:B------:R-:W-:Y:S02]  /*4c90*/  SEL R19, R36, R17, !P1 ;  /* 0x0000001124137207 */ /* 0x000fe40004800000 */
[----:B------:R-:W-:-:S03]  /*4ca0*/  IADD3.X R36, RZ, RZ, R21, P2, P4 ;  /* 0x000000ffff247210 */ /* 0x000fc600017e8415 */
[----:B------:R-:W-:-:S04]  /*4cb0*/  IMAD.WIDE.U32 R50, R22, R19, R50 ;  /* 0x0000001316327225 */ /* 0x000fc800078e0032 */
[C---:B------:R-:W-:Y:S02]  /*4cc0*/  IMAD R31, R36.reuse, R19, RZ ;  /* 0x00000013241f7224 */ /* 0x040fe400078e02ff */
[----:B------:R-:W-:-:S04]  /*4cd0*/  IMAD.HI.U32 R22, P1, R36, R20, R50 ;  /* 0x0000001424167227 */ /* 0x000fc80007820032 */
[----:B------:R-:W-:Y:S01]  /*4ce0*/  IMAD.HI.U32 R21, R36, R19, RZ ;  /* 0x0000001324157227 */ /* 0x000fe200078e00ff */
[----:B------:R-:W-:-:S04]  /*4cf0*/  IADD3 R31, P0, R31, R22, RZ ;  /* 0x000000161f1f7210 */ /* 0x000fc80007f1e0ff */
[----:B------:R-:W-:Y:S01]  /*4d00*/  IADD3.X R21, R21, RZ, RZ, P1, !PT ;  /* 0x000000ff15157210 */ /* 0x000fe20000ffe4ff */
[----:B------:R-:W-:-:S04]  /*4d10*/  IMAD.WIDE.U32 R50, R31, R44, RZ ;  /* 0x0000002c1f327225 */ /* 0x000fc800078e00ff */
[----:B------:R-:W-:Y:S01]  /*4d20*/  IMAD.X R29, RZ, RZ, R21, P0 ;  /* 0x000000ffff1d7224 */ /* 0x000fe200000e0615 */
[----:B------:R-:W-:Y:S01]  /*4d30*/  IADD3 R20, P0, -R50, R20, RZ ;  /* 0x0000001432147210 */ /* 0x000fe20007f1e1ff */
[----:B------:R-:W-:-:S03]  /*4d40*/  IMAD R21, R31, R45, R51 ;  /* 0x0000002d1f157224 */ /* 0x000fc600078e0233 */
[CC--:B------:R-:W-:Y:S01]  /*4d50*/  ISETP.GE.U32.AND P2, PT, R20.reuse, R44.reuse, PT ;  /* 0x0000002c1400720c */ /* 0x0c0fe20003f46070 */
[-C--:B------:R-:W-:Y:S01]  /*4d60*/  IMAD R22, R29, R44.reuse, R21 ;  /* 0x0000002c1d167224 */ /* 0x080fe200078e0215 */
[----:B------:R-:W-:-:S03]  /*4d70*/  IADD3 R21, P1, R20, -R44, RZ ;  /* 0x8000002c14157210 */ /* 0x000fc60007f3e0ff */
[----:B------:R-:W-:Y:S01]  /*4d80*/  IMAD.X R19, R19, 0x1, ~R22, P0 ;  /* 0x0000000113137824 */ /* 0x000fe200000e0e16 */
[----:B------:R-:W-:-:S04]  /*4d90*/  IADD3 R22, P0, R31, 0x1, RZ ;  /* 0x000000011f167810 */ /* 0x000fc80007f1e0ff */
[----:B------:R-:W-:-:S04]  /*4da0*/  ISETP.GE.U32.AND.EX P2, PT, R19, R45, PT, P2 ;  /* 0x0000002d1300720c */ /* 0x000fc80003f46120 */
[----:B------:R-:W-:Y:S01]  /*4db0*/  SEL R21, R21, R20, P2 ;  /* 0x0000001415157207 */ /* 0x000fe20001000000 */
[----:B------:R-:W-:Y:S01]  /*4dc0*/  IMAD.X R20, R19, 0x1, ~R45, P1 ;  /* 0x0000000113147824 */ /* 0x000fe200008e0e2d */
[----:B------:R-:W-:Y:S01]  /*4dd0*/  SEL R31, R22, R31, P2 ;  /* 0x0000001f161f7207 */ /* 0x000fe20001000000 */
[----:B------:R-:W-:Y:S01]  /*4de0*/  IMAD.X R22, RZ, RZ, R29, P0 ;  /* 0x000000ffff167224 */ /* 0x000fe200000e061d */
[----:B------:R-:W-:Y:S01]  /*4df0*/  ISETP.GE.U32.AND P0, PT, R21, R44, PT ;  /* 0x0000002c1500720c */ /* 0x000fe20003f06070 */
[----:B------:R-:W-:Y:S01]  /*4e00*/  IMAD.MOV.U32 R44, RZ, RZ, R24 ;  /* 0x000000ffff2c7224 */ /* 0x000fe200078e0018 */
[----:B------:R-:W-:Y:S02]  /*4e10*/  SEL R19, R20, R19, P2 ;  /* 0x0000001314137207 */ /* 0x000fe40001000000 */
[----:B------:R-:W-:Y:S02]  /*4e20*/  SEL R22, R22, R29, P2 ;  /* 0x0000001d16167207 */ /* 0x000fe40001000000 */
[----:B------:R-:W-:-:S02]  /*4e30*/  IADD3 R20, P1, R31, 0x1, RZ ;  /* 0x000000011f147810 */ /* 0x000fc40007f3e0ff */
[----:B------:R-:W-:Y:S01]  /*4e40*/  ISETP.GE.U32.AND.EX P0, PT, R19, R45, PT, P0 ;  /* 0x0000002d1300720c */ /* 0x000fe20003f06100 */
[----:B------:R-:W-:Y:S01]  /*4e50*/  IMAD.MOV.U32 R45, RZ, RZ, 0x0 ;  /* 0x00000000ff2d7424 */ /* 0x000fe200078e00ff */
[-C--:B------:R-:W-:Y:S02]  /*4e60*/  IADD3.X R19, RZ, R22.reuse, RZ, P1, !PT ;  /* 0x00000016ff137210 */ /* 0x080fe40000ffe4ff */
[----:B------:R-:W-:Y:S02]  /*4e70*/  SEL R20, R20, R31, P0 ;  /* 0x0000001f14147207 */ /* 0x000fe40000000000 */
[----:B------:R-:W-:Y:S02]  /*4e80*/  SEL R22, R19, R22, P0 ;  /* 0x0000001613167207 */ /* 0x000fe40000000000 */
[----:B------:R-:W-:Y:S02]  /*4e90*/  LOP3.LUT R21, R23, R17, RZ, 0x3c, !PT ;  /* 0x0000001117157212 */ /* 0x000fe400078e3cff */
[----:B------:R-:W-:-:S02]  /*4ea0*/  IADD3 R19, P1, RZ, -R20, RZ ;  /* 0x80000014ff137210 */ /* 0x000fc40007f3e0ff */
[----:B------:R-:W-:Y:S02]  /*4eb0*/  ISETP.GE.AND P2, PT, R21, RZ, PT ;  /* 0x000000ff1500720c */ /* 0x000fe40003f46270 */
[----:B------:R-:W-:Y:S01]  /*4ec0*/  ISETP.NE.U32.AND P0, PT, R26, RZ, PT ;  /* 0x000000ff1a00720c */ /* 0x000fe20003f05070 */
[----:B------:R-:W-:Y:S01]  /*4ed0*/  IMAD.X R21, RZ, RZ, ~R22, P1 ;  /* 0x000000ffff157224 */ /* 0x000fe200008e0e16 */
[----:B------:R-:W-:Y:S02]  /*4ee0*/  SEL R19, R19, R20, !P2 ;  /* 0x0000001413137207 */ /* 0x000fe40005000000 */
[----:B------:R-:W-:Y:S02]  /*4ef0*/  ISETP.NE.AND.EX P0, PT, R23, RZ, PT, P0 ;  /* 0x000000ff1700720c */ /* 0x000fe40003f05300 */
[----:B------:R-:W-:Y:S02]  /*4f00*/  SEL R21, R21, R22, !P2 ;  /* 0x0000001615157207 */ /* 0x000fe40005000000 */
[----:B------:R-:W-:-:S02]  /*4f10*/  SEL R20, R19, 0xffffffff, P0 ;  /* 0xffffffff13147807 */ /* 0x000fc40000000000 */
[----:B------:R-:W-:Y:S01]  /*4f20*/  SEL R21, R21, 0xffffffff, P0 ;  /* 0xffffffff15157807 */ /* 0x000fe20000000000 */
[----:B------:R-:W-:Y:S06]  /*4f30*/  RET.REL.NODEC R44 `(_ZN5flash32flash_fwd_splitkv_combine_kernelI23Flash_fwd_kernel_traitsILi192ELi64ELi64ELi4ELb0ELb0EN7cutlass6half_tE19Flash_kernel_traitsILi192ELi64ELi64ELi4ES3_EELi8ELi6ELb0EEEvNS_16Flash_fwd_paramsE) ;  /* 0xffffb0c02c007950 */ /* 0x000fec0003c3ffff */
.L_x_91:
        /* <DEDUP_REMOVED lines=12> */
.L_x_7323:


//--------------------- .text._ZN5flash32flash_fwd_splitkv_combine_kernelI23Flash_fwd_kernel_traitsILi192ELi64ELi64ELi4ELb0ELb0EN7cutlass6half_tE19Flash_kernel_traitsILi192ELi64ELi64ELi4ES3_EELi8ELi5ELb0EEEvNS_16Flash_fwd_paramsE --------------------------
	.section	.text._ZN5flash32flash_fwd_splitkv_combine_kernelI23Flash_fwd_kernel_traitsILi192ELi64ELi64ELi4ELb0ELb0EN7cutlass6half_tE19Flash_kernel_traitsILi192ELi64ELi64ELi4ES3_EELi8ELi5ELb0EEEvNS_16Flash_fwd_paramsE,"ax",@progbits
	.sectioninfo	@"SHI_REGISTERS=62"
	.align	128
        .global         _ZN5flash32flash_fwd_splitkv_combine_kernelI23Flash_fwd_kernel_traitsILi192ELi64ELi64ELi4ELb0ELb0EN7cutlass6half_tE19Flash_kernel_traitsILi192ELi64ELi64ELi4ES3_EELi8ELi5ELb0EEEvNS_16Flash_fwd_paramsE
        .type           _ZN5flash32flash_fwd_splitkv_combine_kernelI23Flash_fwd_kernel_traitsILi192ELi64ELi64ELi4ELb0ELb0EN7cutlass6half_tE19Flash_kernel_traitsILi192ELi64ELi64ELi4ES3_EELi8ELi5ELb0EEEvNS_16Flash_fwd_paramsE,@function
        .size           _ZN5flash32flash_fwd_splitkv_combine_kernelI23Flash_fwd_kernel_traitsILi192ELi64ELi64ELi4ELb0ELb0EN7cutlass6half_tE19Flash_kernel_traitsILi192ELi64ELi64ELi4ES3_EELi8ELi5ELb0EEEvNS_16Flash_fwd_paramsE,(.L_x_7324 - _ZN5flash32flash_fwd_splitkv_combine_kernelI23Flash_fwd_kernel_traitsILi192ELi64ELi64ELi4ELb0ELb0EN7cutlass6half_tE19Flash_kernel_traitsILi192ELi64ELi64ELi4ES3_EELi8ELi5ELb0EEEvNS_16Flash_fwd_paramsE)
        .other          _ZN5flash32flash_fwd_splitkv_combine_kernelI23Flash_fwd_kernel_traitsILi192ELi64ELi64ELi4ELb0ELb0EN7cutlass6half_tE19Flash_kernel_traitsILi192ELi64ELi64ELi4ES3_EELi8ELi5ELb0EEEvNS_16Flash_fwd_paramsE,@"STO_CUDA_ENTRY STV_DEFAULT"
_ZN5flash32flash_fwd_splitkv_combine_kernelI23Flash_fwd_kernel_traitsILi192ELi64ELi64ELi4ELb0ELb0EN7cutlass6half_tE19Flash_kernel_traitsILi192ELi64ELi64ELi4ES3_EELi8ELi5ELb0EEEvNS_16Flash_fwd_paramsE:
.text._ZN5flash32flash_fwd_splitkv_combine_kernelI23Flash_fwd_kernel_traitsILi192ELi64ELi64ELi4ELb0ELb0EN7cutlass6half_tE19Flash_kernel_traitsILi192ELi64ELi64ELi4ES3_EELi8ELi5ELb0EEEvNS_16Flash_fwd_paramsE:
        /* <DEDUP_REMOVED lines=23> */
[----:B------:R-:W-:Y:S05]  /*0170*/  CALL.REL.NOINC `($__internal_2_$__cuda_sm20_div_s64) ;  /* 0x0000453000007944 */ /* 0x000fea0003c00000 */
[----:B------:R-:W-:Y:S05]  /*0180*/  BRA `(.L_x_93) ;  /* 0x0000013000007947 */ /* 0x000fea0003800000 */
.L_x_92:
        /* <DEDUP_REMOVED lines=19> */
.L_x_93:
        /* <DEDUP_REMOVED lines=11> */
[----:B------:R-:W-:Y:S05]  /*0370*/  CALL.REL.NOINC `($__internal_2_$__cuda_sm20_div_s64) ;  /* 0x0000433000007944 */ /* 0x000fea0003c00000 */
[----:B------:R-:W-:Y:S02]  /*0380*/  MOV R8, R20 ;  /* 0x0000001400087202 */ /* 0x000fe40000000f00 */
[----:B------:R-:W-:Y:S01]  /*0390*/  MOV R9, R21 ;  /* 0x0000001500097202 */ /* 0x000fe20000000f00 */
[----:B------:R-:W-:Y:S05]  /*03a0*/  BRA `(.L_x_96) ;  /* 0x0000013000007947 */ /* 0x000fea0003800000 */
.L_x_95:
        /* <DEDUP_REMOVED lines=19> */
.L_x_96:
[----:B------:R-:W-:Y:S05]  /*04e0*/  BSYNC B0 ;  /* 0x0000000000007941 */ /* 0x000fea0003800000 */
.L_x_94:
[----:B------:R-:W-:Y:S01]  /*04f0*/  IABS R7, c[0x0][0x214] ;  /* 0x0000850000077a13 */ /* 0x000fe20000000000 */
[----:B------:R-:W-:Y:S01]  /*0500*/  ULDC UR6, c[0x0][0x214] ;  /* 0x0000850000067ab9 */ /* 0x000fe20000000800 */
[----:B------:R-:W-:Y:S01]  /*0510*/  BSSY B0, `(.L_x_97) ;  /* 0x000003b000007945 */ /* 0x000fe20003800000 */
[----:B------:R-:W-:Y:S01]  /*0520*/  UIADD3 UR6, UR6, -0x1, URZ ;  /* 0xffffffff06067890 */ /* 0x000fe2000fffe03f */
[----:B------:R-:W0:Y:S05]  /*0530*/  I2F.RP R6, R7 ;  /* 0x0000000700067306 */ /* 0x000e2a0000209400 */
[----:B------:R-:W-:-:S04]  /*0540*/  IADD3 R2, R7, UR6, RZ ;  /* 0x0000000607027c10 */ /* 0x000fc8000fffe0ff */
[----:B------:R-:W-:Y:S01]  /*0550*/  IABS R3, R2 ;  /* 0x0000000200037213 */ /* 0x000fe20000000000 */
        /* <DEDUP_REMOVED lines=9> */
[----:B------:R-:W-:Y:S01]  /*05f0*/  IMAD R4, R7, R4, R3 ;  /* 0x0000000407047224 */ /* 0x000fe200078e0203 */
[----:B------:R-:W-:-:S04]  /*0600*/  LOP3.LUT R3, R2, R7, RZ, 0x3c, !PT ;  /* 0x0000000702037212 */ /* 0x000fc800078e3cff */
[----:B------:R-:W-:Y:S02]  /*0610*/  ISETP.GT.U32.AND P1, PT, R7, R4, PT ;  /* 0x000000040700720c */ /* 0x000fe40003f24070 */
[----:B------:R-:W-:-:S11]  /*0620*/  ISETP.GE.AND P0, PT, R3, RZ, PT ;  /* 0x000000ff0300720c */ /* 0x000fd60003f06270 */
[----:B------:R-:W-:Y:S01]  /*0630*/  @!P1 IMAD.IADD R4, R4, 0x1, -R7 ;  /* 0x0000000104049824 */ /* 0x000fe200078e0a07 */
[----:B------:R-:W-:Y:S02]  /*0640*/  @!P1 IADD3 R6, R6, 0x1, RZ ;  /* 0x0000000106069810 */ /* 0x000fe40007ffe0ff */
[----:B------:R-:W-:Y:S02]  /*0650*/  ISETP.NE.AND P1, PT, RZ, c[0x0][0x214], PT ;  /* 0x00008500ff007a0c */ /* 0x000fe40003f25270 */
[----:B------:R-:W-:-:S13]  /*0660*/  ISETP.GE.U32.AND P2, PT, R4, R7, PT ;  /* 0x000000070400720c */ /* 0x000fda0003f46070 */
[----:B------:R-:W-:-:S05]  /*0670*/  @P2 IADD3 R6, R6, 0x1, RZ ;  /* 0x0000000106062810 */ /* 0x000fca0007ffe0ff */
[----:B------:R-:W-:Y:S01]  /*0680*/  @!P0 IMAD.MOV R6, RZ, RZ, -R6 ;  /* 0x000000ffff068224 */ /* 0x000fe200078e0a06 */
[----:B------:R-:W-:-:S04]  /*0690*/  @!P1 LOP3.LUT R6, RZ, R7, RZ, 0x33, !PT ;  /* 0x00000007ff069212 */ /* 0x000fc800078e33ff */
[----:B------:R-:W-:Y:S02]  /*06a0*/  ISETP.LT.U32.AND P0, PT, R26, R6, PT ;  /* 0x000000061a00720c */ /* 0x000fe40003f01070 */
[----:B------:R-:W-:-:S04]  /*06b0*/  SHF.R.S32.HI R14, RZ, 0x1f, R6 ;  /* 0x0000001fff0e7819 */ /* 0x000fc80000011406 */
[----:B------:R-:W-:-:S04]  /*06c0*/  ISETP.LT.AND.EX P0, PT, R25, R14, PT, P0 ;  /* 0x0000000e1900720c */ /* 0x000fc80003f01300 */
[C---:B------:R-:W-:Y:S02]  /*06d0*/  SEL R14, R25.reuse, R14, P0 ;  /* 0x0000000e190e7207 */ /* 0x040fe40000000000 */
[----:B------:R-:W-:Y:S02]  /*06e0*/  SEL R16, R26, R6, P0 ;  /* 0x000000061a107207 */ /* 0x000fe40000000000 */
        /* <DEDUP_REMOVED lines=10> */
.L_x_98:
        /* <DEDUP_REMOVED lines=19> */
.L_x_99:
[----:B------:R-:W-:Y:S05]  /*08c0*/  BSYNC B0 ;  /* 0x0000000000007941 */ /* 0x000fea0003800000 */
.L_x_97:
[----:B------:R-:W-:Y:S01]  /*08d0*/  IABS R6, c[0x0][0x214] ;  /* 0x0000850000067a13 */ /* 0x000fe20000000000 */
[----:B------:R-:W-:Y:S01]  /*08e0*/  ULDC UR4, c[0x0][0x214] ;  /* 0x0000850000047ab9 */ /* 0x000fe20000000800 */
[----:B------:R-:W-:Y:S01]  /*08f0*/  BSSY B0, `(.L_x_100) ;  /* 0x000005e000007945 */ /* 0x000fe20003800000 */
[----:B------:R-:W-:Y:S01]  /*0900*/  UISETP.LT.AND UP0, UPT, URZ, UR4, UPT ;  /* 0x000000043f00728c */ /* 0x000fe2000bf01270 */
[----:B------:R-:W0:Y:S01]  /*0910*/  I2F.RP R12, R6 ;  /* 0x00000006000c7306 */ /* 0x000e220000209400 */
[----:B------:R-:W-:Y:S02]  /*0920*/  USHF.R.S32.HI UR5, URZ, 0x1f, UR4 ;  /* 0x0000001f3f057899 */ /* 0x000fe40008011404 */
[----:B------:R-:W-:-:S07]  /*0930*/  ULEA.HI.SX32 UR4, UR4, 0x1, 0x1 ;  /* 0x0000000104047891 */ /* 0x000fce000f8f0a3f */
[----:B------:R-:W-:Y:S01]  /*0940*/  @!UP0 UIADD3 UR4, UR5, URZ, URZ ;  /* 0x0000003f05048290 */ /* 0x000fe2000fffe03f */
[----:B0-----:R-:W0:Y:S02]  /*0950*/  MUFU.RCP R10, R12 ;  /* 0x0000000c000a7308 */ /* 0x001e240000001000 */
[----:B0-----:R-:W-:-:S06]  /*0960*/  IADD3 R10, R10, 0xffffffe, RZ ;  /* 0x0ffffffe0a0a7810 */ /* 0x001fcc0007ffe0ff */
[----:B------:R-:W0:Y:S02]  /*0970*/  F2I.FTZ.U32.TRUNC.NTZ R11, R10 ;  /* 0x0000000a000b7305 */ /* 0x000e24000021f000 */
[--C-:B0-----:R-:W-:Y:S02]  /*0980*/  IMAD.MOV R3, RZ, RZ, -R11.reuse ;  /* 0x000000ffff037224 */ /* 0x101fe400078e0a0b */
[----:B------:R-:W-:Y:S02]  /*0990*/  IMAD.MOV.U32 R10, RZ, RZ, RZ ;  /* 0x000000ffff0a7224 */ /* 0x000fe400078e00ff */
[----:B------:R-:W-:Y:S01]  /*09a0*/  IMAD R4, R3, R6, RZ ;  /* 0x0000000603047224 */ /* 0x000fe200078e02ff */
[----:B------:R-:W-:Y:S02]  /*09b0*/  IABS R3, R2 ;  /* 0x0000000200037213 */ /* 0x000fe40000000000 */
[----:B------:R-:W-:Y:S01]  /*09c0*/  LOP3.LUT R2, R2, c[0x0][0x214], RZ, 0x3c, !PT ;  /* 0x0000850002027a12 */ /* 0x000fe200078e3cff */
[----:B------:R-:W-:-:S03]  /*09d0*/  IMAD.HI.U32 R4, R11, R4, R10 ;  /* 0x000000040b047227 */ /* 0x000fc600078e000a */
[----:B------:R-:W-:Y:S01]  /*09e0*/  ISETP.GE.AND P2, PT, R2, RZ, PT ;  /* 0x000000ff0200720c */ /* 0x000fe20003f46270 */
[----:B------:R-:W-:Y:S02]  /*09f0*/  IMAD.MOV.U32 R7, RZ, RZ, R3 ;  /* 0x000000ffff077224 */ /* 0x000fe400078e0003 */
[----:B------:R-:W-:Y:S02]  /*0a00*/  IMAD.MOV.U32 R2, RZ, RZ, c[0x0][0x1c0] ;  /* 0x00007000ff027624 */ /* 0x000fe400078e00ff */
        /* <DEDUP_REMOVED lines=8> */
[C---:B------:R-:W-:Y:S01]  /*0a90*/  IADD3 R6, R2.reuse, -0x1, RZ ;  /* 0xffffffff02067810 */ /* 0x040fe20007ffe0ff */
[----:B------:R-:W-:-:S10]  /*0aa0*/  IMAD R2, R2, c[0x0][0x214], RZ ;  /* 0x0000850002027a24 */ /* 0x000fd400078e02ff */
[----:B------:R-:W-:-:S05]  /*0ab0*/  @P0 IADD3 R4, R4, 0x1, RZ ;  /* 0x0000000104040810 */ /* 0x000fca0007ffe0ff */
[----:B------:R-:W-:Y:S01]  /*0ac0*/  @!P2 IMAD.MOV R4, RZ, RZ, -R4 ;  /* 0x000000ffff04a224 */ /* 0x000fe200078e0a04 */
[----:B------:R-:W-:-:S05]  /*0ad0*/  @!P1 LOP3.LUT R4, RZ, c[0x0][0x214], RZ, 0x33, !PT ;  /* 0x00008500ff049a12 */ /* 0x000fca00078e33ff */
[----:B------:R-:W-:-:S05]  /*0ae0*/  IMAD R3, R4, UR4, RZ ;  /* 0x0000000404037c24 */ /* 0x000fca000f8e02ff */
[-C--:B------:R-:W-:Y:S02]  /*0af0*/  IABS R13, R3.reuse ;  /* 0x00000003000d7213 */ /* 0x080fe40000000000 */
[----:B------:R-:W-:Y:S02]  /*0b00*/  IABS R7, R3 ;  /* 0x0000000300077213 */ /* 0x000fe40000000000 */
[----:B------:R-:W0:Y:S01]  /*0b10*/  I2F.RP R12, R13 ;  /* 0x0000000d000c7306 */ /* 0x000e220000209400 */
[----:B------:R-:W-:Y:S02]  /*0b20*/  IMAD.IADD R4, R6, 0x1, R13 ;  /* 0x0000000106047824 */ /* 0x000fe400078e020d */
[----:B------:R-:W-:-:S05]  /*0b30*/  IMAD.MOV R7, RZ, RZ, -R7 ;  /* 0x000000ffff077224 */ /* 0x000fca00078e0a07 */
[----:B0-----:R-:W0:Y:S02]  /*0b40*/  MUFU.RCP R18, R12 ;  /* 0x0000000c00127308 */ /* 0x001e240000001000 */
[----:B0-----:R-:W-:-:S06]  /*0b50*/  IADD3 R18, R18, 0xffffffe, RZ ;  /* 0x0ffffffe12127810 */ /* 0x001fcc0007ffe0ff */
[----:B------:R-:W0:Y:S02]  /*0b60*/  F2I.FTZ.U32.TRUNC.NTZ R19, R18 ;  /* 0x0000001200137305 */ /* 0x000e24000021f000 */
[----:B0-----:R-:W-:Y:S02]  /*0b70*/  IMAD.MOV R10, RZ, RZ, -R19 ;  /* 0x000000ffff0a7224 */ /* 0x001fe400078e0a13 */
[----:B------:R-:W-:Y:S02]  /*0b80*/  IMAD.MOV.U32 R18, RZ, RZ, RZ ;  /* 0x000000ffff127224 */ /* 0x000fe400078e00ff */
[----:B------:R-:W-:Y:S01]  /*0b90*/  IMAD R11, R10, R13, RZ ;  /* 0x0000000d0a0b7224 */ /* 0x000fe200078e02ff */
[----:B------:R-:W-:-:S03]  /*0ba0*/  IABS R10, R4 ;  /* 0x00000004000a7213 */ /* 0x000fc60000000000 */
[----:B------:R-:W-:-:S06]  /*0bb0*/  IMAD.HI.U32 R11, R19, R11, R18 ;  /* 0x0000000b130b7227 */ /* 0x000fcc00078e0012 */
[----:B------:R-:W-:-:S04]  /*0bc0*/  IMAD.HI.U32 R11, R11, R10, RZ ;  /* 0x0000000a0b0b7227 */ /* 0x000fc800078e00ff */
[----:B------:R-:W-:Y:S01]  /*0bd0*/  IMAD R10, R11, R7, R10 ;  /* 0x000000070b0a7224 */ /* 0x000fe200078e020a */
[----:B------:R-:W-:-:S04]  /*0be0*/  LOP3.LUT R7, R4, R13, RZ, 0x3c, !PT ;  /* 0x0000000d04077212 */ /* 0x000fc800078e3cff */
[----:B------:R-:W-:Y:S02]  /*0bf0*/  ISETP.GT.U32.AND P1, PT, R13, R10, PT ;  /* 0x0000000a0d00720c */ /* 0x000fe40003f24070 */
[----:B------:R-:W-:-:S11]  /*0c00*/  ISETP.GE.AND P0, PT, R7, RZ, PT ;  /* 0x000000ff0700720c */ /* 0x000fd60003f06270 */
[----:B------:R-:W-:Y:S01]  /*0c10*/  @!P1 IMAD.IADD R10, R10, 0x1, -R13 ;  /* 0x000000010a0a9824 */ /* 0x000fe200078e0a0d */
[----:B------:R-:W-:Y:S02]  /*0c20*/  @!P1 IADD3 R11, R11, 0x1, RZ ;  /* 0x000000010b0b9810 */ /* 0x000fe40007ffe0ff */
[----:B------:R-:W-:Y:S02]  /*0c30*/  ISETP.NE.AND P1, PT, R3, RZ, PT ;  /* 0x000000ff0300720c */ /* 0x000fe40003f25270 */
[----:B------:R-:W-:-:S13]  /*0c40*/  ISETP.GE.U32.AND P2, PT, R10, R13, PT ;  /* 0x0000000d0a00720c */ /* 0x000fda0003f46070 */
[----:B------:R-:W-:-:S05]  /*0c50*/  @P2 IADD3 R11, R11, 0x1, RZ ;  /* 0x000000010b0b2810 */ /* 0x000fca0007ffe0ff */
[----:B------:R-:W-:-:S04]  /*0c60*/  IMAD.MOV.U32 R7, RZ, RZ, R11 ;  /* 0x000000ffff077224 */ /* 0x000fc800078e000b */
        /* <DEDUP_REMOVED lines=16> */
[----:B------:R-:W-:Y:S02]  /*0d70*/  MOV R40, R20 ;  /* 0x0000001400287202 */ /* 0x000fe40000000f00 */
[----:B------:R-:W-:Y:S01]  /*0d80*/  MOV R41, R21 ;  /* 0x0000001500297202 */ /* 0x000fe20000000f00 */
[----:B------:R-:W-:Y:S05]  /*0d90*/  BRA `(.L_x_102) ;  /* 0x0000013000007947 */ /* 0x000fea0003800000 */
.L_x_101:
        /* <DEDUP_REMOVED lines=19> */
.L_x_102:
[----:B------:R-:W-:Y:S05]  /*0ed0*/  BSYNC B0 ;  /* 0x0000000000007941 */ /* 0x000fea0003800000 */
.L_x_100:
[-C--:B------:R-:W-:Y:S01]  /*0ee0*/  IABS R18, R2.reuse ;  /* 0x0000000200127213 */ /* 0x080fe20000000000 */
[----:B------:R-:W-:Y:S01]  /*0ef0*/  BSSY B0, `(.L_x_103) ;  /* 0x000003b000007945 */ /* 0x000fe20003800000 */
[----:B------:R-:W-:Y:S02]  /*0f00*/  IABS R10, R2 ;  /* 0x00000002000a7213 */ /* 0x000fe40000000000 */
[----:B------:R-:W0:Y:S01]  /*0f10*/  I2F.RP R17, R18 ;  /* 0x0000001200117306 */ /* 0x000e220000209400 */
[----:B------:R-:W-:Y:S02]  /*0f20*/  IADD3 R7, R18, UR6, RZ ;  /* 0x0000000612077c10 */ /* 0x000fe4000fffe0ff */
[----:B------:R-:W-:Y:S02]  /*0f30*/  IMAD.MOV R10, RZ, RZ, -R10 ;  /* 0x000000ffff0a7224 */ /* 0x000fe400078e0a0a */
[----:B------:R-:W-:-:S03]  /*0f40*/  IABS R11, R7 ;  /* 0x00000007000b7213 */ /* 0x000fc60000000000 */
        /* <DEDUP_REMOVED lines=17> */
[----:B------:R-:W-:Y:S01]  /*1060*/  @!P0 IMAD.MOV R15, RZ, RZ, -R15 ;  /* 0x000000ffff0f8224 */ /* 0x000fe200078e0a0f */
[----:B------:R-:W-:-:S04]  /*1070*/  @!P1 LOP3.LUT R15, RZ, R18, RZ, 0x33, !PT ;  /* 0x00000012ff0f9212 */ /* 0x000fc800078e33ff */
[----:B------:R-:W-:Y:S02]  /*1080*/  ISETP.LT.U32.AND P0, PT, R8, R15, PT ;  /* 0x0000000f0800720c */ /* 0x000fe40003f01070 */
[----:B------:R-:W-:-:S04]  /*1090*/  SHF.R.S32.HI R11, RZ, 0x1f, R15 ;  /* 0x0000001fff0b7819 */ /* 0x000fc8000001140f */
[----:B------:R-:W-:-:S04]  /*10a0*/  ISETP.LT.AND.EX P0, PT, R9, R11, PT, P0 ;  /* 0x0000000b0900720c */ /* 0x000fc80003f01300 */
[----:B------:R-:W-:-:S04]  /*10b0*/  SEL R10, R9, R11, P0 ;  /* 0x0000000b090a7207 */ /* 0x000fc80000000000 */
[----:B------:R-:W-:-:S04]  /*10c0*/  LOP3.LUT R11, R9, R10, RZ, 0xfc, !PT ;  /* 0x0000000a090b7212 */ /* 0x000fc800078efcff */
[----:B------:R-:W-:Y:S02]  /*10d0*/  ISETP.NE.U32.AND P1, PT, R11, RZ, PT ;  /* 0x000000ff0b00720c */ /* 0x000fe40003f25070 */
[----:B------:R-:W-:-:S11]  /*10e0*/  SEL R11, R8, R15, P0 ;  /* 0x0000000f080b7207 */ /* 0x000fd60000000000 */
        /* <DEDUP_REMOVED lines=8> */
.L_x_104:
        /* <DEDUP_REMOVED lines=19> */
.L_x_105:
[----:B------:R-:W-:Y:S05]  /*12a0*/  BSYNC B0 ;  /* 0x0000000000007941 */ /* 0x000fea0003800000 */
.L_x_103:
[----:B------:R-:W0:Y:S01]  /*12b0*/  S2R R8, SR_TID.X ;  /* 0x0000000000087919 */ /* 0x000e220000002100 */
[----:B------:R-:W-:Y:S01]  /*12c0*/  IADD3 R24, P0, R28, -UR8, RZ ;  /* 0x800000081c187c10 */ /* 0x000fe2000ff1e0ff */
[----:B------:R-:W-:-:S03]  /*12d0*/  ULDC.64 UR10, c[0x0][0x118] ;  /* 0x00004600000a7ab9 */ /* 0x000fc60000000a00 */
[----:B------:R-:W-:Y:S02]  /*12e0*/  IADD3.X R22, R5, ~UR7, RZ, P0, !PT ;  /* 0x8000000705167c10 */ /* 0x000fe400087fe4ff */
[----:B0-----:R-:W-:-:S04]  /*12f0*/  SHF.R.S32.HI R15, RZ, 0x1f, R8 ;  /* 0x0000001fff0f7819 */ /* 0x001fc80000011408 */
[----:B------:R-:W-:-:S04]  /*1300*/  LEA.HI R18, R15, R8, RZ, 0x3 ;  /* 0x000000080f127211 */ /* 0x000fc800078f18ff */
[----:B------:R-:W-:Y:S02]  /*1310*/  LOP3.LUT R19, R18, 0xfffffff8, RZ, 0xc0, !PT ;  /* 0xfffffff812137812 */ /* 0x000fe400078ec0ff */
[----:B------:R-:W-:-:S03]  /*1320*/  SHF.R.S32.HI R18, RZ, 0x3, R18 ;  /* 0x00000003ff127819 */ /* 0x000fc60000011412 */
[----:B------:R-:W-:Y:S01]  /*1330*/  IMAD.IADD R19, R8, 0x1, -R19 ;  /* 0x0000000108137824 */ /* 0x000fe200078e0a13 */
[----:B------:R-:W-:-:S04]  /*1340*/  IADD3 R9, R18, 0x10, RZ ;  /* 0x0000001012097810 */ /* 0x000fc80007ffe0ff */
[----:B------:R-:W-:Y:S02]  /*1350*/  ISETP.GT.U32.AND P2, PT, R24, R19, PT ;  /* 0x000000131800720c */ /* 0x000fe40003f44070 */
[----:B------:R-:W-:Y:S02]  /*1360*/  SHF.R.S32.HI R17, RZ, 0x1f, R19 ;  /* 0x0000001fff117819 */ /* 0x000fe40000011413 */
[----:B------:R-:W-:Y:S02]  /*1370*/  IADD3 R30, P0, R19, UR8, RZ ;  /* 0x00000008131e7c10 */ /* 0x000fe4000ff1e0ff */
[----:B------:R-:W-:Y:S02]  /*1380*/  ISETP.GT.AND.EX P2, PT, R22, R17, PT, P2 ;  /* 0x000000111600720c */ /* 0x000fe40003f44320 */
[----:B------:R-:W-:Y:S02]  /*1390*/  IADD3.X R31, R17, UR7, RZ, P0, !PT ;  /* 0x00000007111f7c10 */ /* 0x000fe400087fe4ff */
[----:B------:R-:W-:-:S02]  /*13a0*/  ISETP.GE.OR P3, PT, R18, c[0x0][0x314], !P2 ;  /* 0x0000c50012007a0c */ /* 0x000fc40005766670 */
[----:B------:R-:W-:-:S11]  /*13b0*/  ISETP.GE.OR P2, PT, R9, c[0x0][0x314], !P2 ;  /* 0x0000c50009007a0c */ /* 0x000fd60005746670 */
[----:B------:R-:W-:Y:S02]  /*13c0*/  @!P3 SHF.R.S32.HI R17, RZ, 0x1f, R18 ;  /* 0x0000001fff11b819 */ /* 0x000fe40000011412 */
[----:B------:R-:W-:Y:S01]  /*13d0*/  @!P2 SHF.R.S32.HI R23, RZ, 0x1f, R9 ;  /* 0x0000001fff17a819 */ /* 0x000fe20000011409 */
[----:B------:R-:W-:Y:S02]  /*13e0*/  @!P2 IMAD.MOV.U32 R26, RZ, RZ, R30 ;  /* 0x000000ffff1aa224 */ /* 0x000fe400078e001e */
[----:B------:R-:W-:Y:S02]  /*13f0*/  @!P2 IMAD.MOV.U32 R27, RZ, RZ, R31 ;  /* 0x000000ffff1ba224 */ /* 0x000fe400078e001f */
[-C--:B------:R-:W-:Y:S02]  /*1400*/  @!P3 IMAD R17, R17, R28.reuse, RZ ;  /* 0x0000001c1111b224 */ /* 0x080fe400078e02ff */
[----:B------:R-:W-:Y:S02]  /*1410*/  @!P2 IMAD R22, R23, R28, RZ ;  /* 0x0000001c1716a224 */ /* 0x000fe400078e02ff */
[----:B------:R-:W-:-:S04]  /*1420*/  @!P2 IMAD.WIDE.U32 R26, R28, R9, R26 ;  /* 0x000000091c1aa225 */ /* 0x000fc800078e001a */
[----:B------:R-:W-:-:S04]  /*1430*/  @!P3 IMAD.WIDE.U32 R30, R28, R18, R30 ;  /* 0x000000121c1eb225 */ /* 0x000fc800078e001e */
[-C--:B------:R-:W-:Y:S01]  /*1440*/  @!P3 IMAD R17, R18, R5.reuse, R17 ;  /* 0x000000051211b224 */ /* 0x080fe200078e0211 */
[----:B------:R-:W-:Y:S01]  /*1450*/  @!P3 LEA R24, P1, R30, c[0x0][0x208], 0x2 ;  /* 0x000082001e18ba11 */ /* 0x000fe200078210ff */
[----:B------:R-:W-:Y:S01]  /*1460*/  @!P2 IMAD R9, R9, R5, R22 ;  /* 0x000000050909a224 */ /* 0x000fe200078e0216 */
[----:B------:R-:W-:Y:S01]  /*1470*/  @!P2 LEA R22, P0, R26, c[0x0][0x208], 0x2 ;  /* 0x000082001a16aa11 */ /* 0x000fe200078010ff */
[----:B------:R-:W-:Y:S02]  /*1480*/  @!P3 IMAD.IADD R17, R31, 0x1, R17 ;  /* 0x000000011f11b824 */ /* 0x000fe400078e0211 */
[----:B------:R-:W-:-:S03]  /*1490*/  @!P2 IMAD.IADD R9, R27, 0x1, R9 ;  /* 0x000000011b09a824 */ /* 0x000fc600078e0209 */
[----:B------:R-:W-:Y:S01]  /*14a0*/  @!P3 LEA.HI.X R25, R30, c[0x0][0x20c], R17, 0x2, P1 ;  /* 0x000083001e19ba11 */ /* 0x000fe200008f1411 */
[----:B------:R-:W-:Y:S01]  /*14b0*/  IMAD.MOV.U32 R17, RZ, RZ, -0x800000 ;  /* 0xff800000ff117424 */ /* 0x000fe200078e00ff */
[----:B------:R-:W-:Y:S01]  /*14c0*/  @!P2 LEA.HI.X R23, R26, c[0x0][0x20c], R9, 0x2, P0 ;  /* 0x000083001a17aa11 */ /* 0x000fe200000f1409 */
[----:B------:R-:W-:-:S04]  /*14d0*/  IMAD.MOV.U32 R9, RZ, RZ, -0x800000 ;  /* 0xff800000ff097424 */ /* 0x000fc800078e00ff */
[----:B------:R0:W2:Y:S04]  /*14e0*/  @!P3 LDG.E R17, [R24.64] ;  /* 0x0000000a1811b981 */ /* 0x0000a8000c1e1900 */
[----:B------:R-:W3:Y:S01]  /*14f0*/  @!P2 LDG.E R9, [R22.64] ;  /* 0x0000000a1609a981 */ /* 0x000ee2000c1e1900 */
[----:B------:R-:W-:Y:S01]  /*1500*/  ISETP.GT.AND P0, PT, R8, 0xff, PT ;  /* 0x000000ff0800780c */ /* 0x000fe20003f04270 */
[----:B------:R-:W-:Y:S01]  /*1510*/  IMAD R30, R18, 0x9, R19 ;  /* 0x00000009121e7824 */ /* 0x000fe200078e0213 */
[----:B------:R-:W-:Y:S01]  /*1520*/  ISETP.GT.AND P2, PT, R8, 0x7f, PT ;  /* 0x0000007f0800780c */ /* 0x000fe20003f44270 */
[----:B------:R-:W-:Y:S01]  /*1530*/  IMAD.MOV.U32 R34, RZ, RZ, -0x800000 ;  /* 0xff800000ff227424 */ /* 0x000fe200078e00ff */
[----:B------:R-:W-:Y:S01]  /*1540*/  LEA.HI R15, R15, R8, RZ, 0x4 ;  /* 0x000000080f0f7211 */ /* 0x000fe200078f20ff */
[----:B------:R-:W-:Y:S01]  /*1550*/  IMAD.MOV.U32 R33, RZ, RZ, -0x800000 ;  /* 0xff800000ff217424 */ /* 0x000fe200078e00ff */
[----:B------:R-:W-:Y:S01]  /*1560*/  IABS R18, c[0x0][0x214] ;  /* 0x0000850000127a13 */ /* 0x000fe20000000000 */
[----:B------:R-:W-:Y:S01]  /*1570*/  ULDC.U8 UR4, c[0x0][0x329] ;  /* 0x0000ca4000047ab9 */ /* 0x000fe20000000000 */
[----:B------:R-:W-:Y:S01]  /*1580*/  LOP3.LUT R27, R15, 0xfffffff0, RZ, 0xc0, !PT ;  /* 0xfffffff00f1b7812 */ /* 0x000fe200078ec0ff */
[----:B------:R-:W-:Y:S01]  /*1590*/  BSSY B1, `(.L_x_106) ;  /* 0x000025a000017945 */ /* 0x000fe20003800000 */
[----:B------:R-:W-:Y:S01]  /*15a0*/  SHF.R.S32.HI R15, RZ, 0x4, R15 ;  /* 0x00000004ff0f7819 */ /* 0x000fe2000001140f */
[----:B------:R-:W0:Y:S01]  /*15b0*/  I2F.RP R19, R18 ;  /* 0x0000001200137306 */ /* 0x000e220000209400 */
[----:B------:R-:W-:Y:S01]  /*15c0*/  ISETP.GT.AND P4, PT, R2, RZ, PT ;  /* 0x000000ff0200720c */ /* 0x000fe20003f84270 */
[----:B------:R-:W-:-:S04]  /*15d0*/  IMAD.IADD R36, R8, 0x1, -R27 ;  /* 0x0000000108247824 */ /* 0x000fc800078e0a1b */
[----:B------:R-:W-:Y:S02]  /*15e0*/  IMAD R27, R36, 0x9, R15 ;  /* 0x00000009241b7824 */ /* 0x000fe400078e020f */
[----:B0-----:R-:W0:Y:S02]  /*15f0*/  MUFU.RCP R24, R19 ;  /* 0x0000001300187308 */ /* 0x001e240000001000 */
[----:B0-----:R-:W-:-:S06]  /*1600*/  IADD3 R24, R24, 0xffffffe, RZ ;  /* 0x0ffffffe18187810 */ /* 0x001fcc0007ffe0ff */
[----:B------:R0:W1:Y:S02]  /*1610*/  F2I.FTZ.U32.TRUNC.NTZ R25, R24 ;  /* 0x0000001800197305 */ /* 0x000064000021f000 */
[----:B0-----:R-:W-:Y:S01]  /*1620*/  IMAD.MOV.U32 R24, RZ, RZ, RZ ;  /* 0x000000ffff187224 */ /* 0x001fe200078e00ff */
[----:B--2---:R1:W-:Y:S04]  /*1630*/  @!P0 STS [R30.X4], R17 ;  /* 0x000000111e008388 */ /* 0x0043e80000004800 */
[----:B---3--:R0:W-:Y:S04]  /*1640*/  @!P2 STS [R30.X4+0x240], R9 ;  /* 0x000240091e00a388 */ /* 0x0081e80000004800 */
[----:B------:R-:W-:Y:S01]  /*1650*/  BAR.SYNC.DEFER_BLOCKING 0x0 ;  /* 0x0000000000007b1d */ /* 0x000fe20000010000 */
[----:B-1----:R-:W-:-:S04]  /*1660*/  IMAD.MOV R17, RZ, RZ, -R25 ;  /* 0x000000ffff117224 */ /* 0x002fc800078e0a19 */
[----:B------:R-:W-:Y:S01]  /*1670*/  IMAD R17, R17, R18, RZ ;  /* 0x0000001211117224 */ /* 0x000fe200078e02ff */
[----:B0-----:R-:W-:Y:S01]  /*1680*/  IABS R9, R7 ;  /* 0x0000000700097213 */ /* 0x001fe20000000000 */
[----:B------:R-:W-:Y:S02]  /*1690*/  @!P2 LDS R34, [R27.X4] ;  /* 0x000000001b22a984 */ /* 0x000fe40000004800 */
[----:B------:R-:W-:Y:S01]  /*16a0*/  IMAD.HI.U32 R17, R25, R17, R24 ;  /* 0x0000001119117227 */ /* 0x000fe200078e0018 */
[----:B------:R-:W-:Y:S01]  /*16b0*/  LOP3.LUT R7, R7, c[0x0][0x214], RZ, 0x3c, !PT ;  /* 0x0000850007077a12 */ /* 0x000fe200078e3cff */
[----:B------:R-:W0:Y:S03]  /*16c0*/  @!P2 LDS R33, [R27.X4+0x240] ;  /* 0x000240001b21a984 */ /* 0x000e260000004800 */
[----:B------:R-:W-:Y:S02]  /*16d0*/  ISETP.GE.AND P3, PT, R7, RZ, PT ;  /* 0x000000ff0700720c */ /* 0x000fe40003f66270 */
[----:B------:R-:W-:-:S02]  /*16e0*/  SHF.R.S32.HI R7, RZ, 0x1f, R2 ;  /* 0x0000001fff077819 */ /* 0x000fc40000011402 */
[----:B------:R-:W-:-:S03]  /*16f0*/  LEA.HI.SX32 R2, R2, 0x1, 0x1 ;  /* 0x0000000102027811 */ /* 0x000fc600078f0aff */
[----:B------:R-:W-:Y:S01]  /*1700*/  @!P4 IMAD.MOV R2, RZ, RZ, R7 ;  /* 0x000000ffff02c224 */ /* 0x000fe200078e0207 */
[----:B0-----:R-:W-:-:S05]  /*1710*/  FMNMX.FTZ R26, R34, R33, !PT ;  /* 0x00000021221a7209 */ /* 0x001fca0007810000 */
[----:B------:R-:W0:Y:S02]  /*1720*/  SHFL.BFLY PT, R23, R26, 0x8, 0x1f ;  /* 0x0d001f001a177f89 */ /* 0x000e2400000e0000 */
[----:B0-----:R-:W-:-:S05]  /*1730*/  FMNMX.FTZ R23, R26, R23, !PT ;  /* 0x000000171a177209 */ /* 0x001fca0007810000 */
[----:B------:R-:W0:Y:S02]  /*1740*/  SHFL.BFLY PT, R22, R23, 0x4, 0x1f ;  /* 0x0c801f0017167f89 */ /* 0x000e2400000e0000 */
[----:B0-----:R-:W-:Y:S01]  /*1750*/  FMNMX.FTZ R22, R23, R22, !PT ;  /* 0x0000001617167209 */ /* 0x001fe20007810000 */
[----:B------:R-:W-:-:S04]  /*1760*/  IMAD.HI.U32 R23, R17, R9, RZ ;  /* 0x0000000911177227 */ /* 0x000fc800078e00ff */
[----:B------:R-:W0:Y:S01]  /*1770*/  SHFL.BFLY PT, R19, R22, 0x2, 0x1f ;  /* 0x0c401f0016137f89 */ /* 0x000e2200000e0000 */
[----:B------:R-:W-:-:S04]  /*1780*/  IMAD.MOV R17, RZ, RZ, -R23 ;  /* 0x000000ffff117224 */ /* 0x000fc800078e0a17 */
[----:B------:R-:W-:-:S05]  /*1790*/  IMAD R9, R18, R17, R9 ;  /* 0x0000001112097224 */ /* 0x000fca00078e0209 */
[----:B------:R-:W-:-:S13]  /*17a0*/  ISETP.GT.U32.AND P0, PT, R18, R9, PT ;  /* 0x000000091200720c */ /* 0x000fda0003f04070 */
[----:B------:R-:W-:Y:S01]  /*17b0*/  @!P0 IMAD.IADD R9, R9, 0x1, -R18 ;  /* 0x0000000109098824 */ /* 0x000fe200078e0a12 */
[----:B0-----:R-:W-:Y:S02]  /*17c0*/  FMNMX.FTZ R24, R22, R19, !PT ;  /* 0x0000001316187209 */ /* 0x001fe40007810000 */
[----:B------:R-:W-:Y:S02]  /*17d0*/  @!P0 IADD3 R23, R23, 0x1, RZ ;  /* 0x0000000117178810 */ /* 0x000fe40007ffe0ff */
[----:B------:R-:W-:Y:S01]  /*17e0*/  ISETP.GE.U32.AND P1, PT, R9, R18, PT ;  /* 0x000000120900720c */ /* 0x000fe20003f26070 */
[----:B------:R-:W0:Y:S01]  /*17f0*/  SHFL.BFLY PT, R17, R24, 0x1, 0x1f ;  /* 0x0c201f0018117f89 */ /* 0x000e2200000e0000 */
[----:B------:R-:W-:-:S11]  /*1800*/  ISETP.NE.AND P0, PT, RZ, c[0x0][0x214], PT ;  /* 0x00008500ff007a0c */ /* 0x000fd60003f05270 */
[----:B------:R-:W-:-:S05]  /*1810*/  @P1 IADD3 R23, R23, 0x1, RZ ;  /* 0x0000000117171810 */ /* 0x000fca0007ffe0ff */
[----:B------:R-:W-:Y:S01]  /*1820*/  @!P3 IMAD.MOV R23, RZ, RZ, -R23 ;  /* 0x000000ffff17b224 */ /* 0x000fe200078e0a17 */
[----:B------:R-:W-:-:S05]  /*1830*/  @!P0 LOP3.LUT R23, RZ, c[0x0][0x214], RZ, 0x33, !PT ;  /* 0x00008500ff178a12 */ /* 0x000fca00078e33ff */
[----:B------:R-:W-:Y:S01]  /*1840*/  IMAD R2, R2, R23, RZ ;  /* 0x0000001702027224 */ /* 0x000fe200078e02ff */
[----:B0-----:R-:W-:-:S04]  /*1850*/  FMNMX.FTZ R17, R24, R17, !PT ;  /* 0x0000001118117209 */ /* 0x001fc80007810000 */
[C---:B------:R-:W-:Y:S02]  /*1860*/  FSETP.NEU.FTZ.AND P1, PT, R17.reuse, -INF , PT ;  /* 0xff8000001100780b */ /* 0x040fe40003f3d000 */
[-C--:B------:R-:W-:Y:S02]  /*1870*/  IABS R9, R2.reuse ;  /* 0x0000000200097213 */ /* 0x080fe40000000000 */
[----:B------:R-:W-:Y:S02]  /*1880*/  FSEL R17, R17, RZ, P1 ;  /* 0x000000ff11117208 */ /* 0x000fe40000800000 */
[----:B------:R-:W0:Y:S01]  /*1890*/  I2F.RP R22, R9 ;  /* 0x0000000900167306 */ /* 0x000e220000209400 */
[----:B------:R-:W-:Y:S02]  /*18a0*/  IABS R26, R2 ;  /* 0x00000002001a7213 */ /* 0x000fe40000000000 */
[C---:B------:R-:W-:Y:S01]  /*18b0*/  FADD.FTZ R7, -R17.reuse, R34 ;  /* 0x0000002211077221 */ /* 0x040fe20000010100 */
[----:B------:R-:W-:Y:S01]  /*18c0*/  ISETP.NE.AND P6, PT, R2, RZ, PT ;  /* 0x000000ff0200720c */ /* 0x000fe20003fc5270 */
[----:B------:R-:W-:-:S02]  /*18d0*/  FADD.FTZ R24, -R17, R33 ;  /* 0x0000002111187221 */ /* 0x000fc40000010100 */
[----:B------:R-:W-:Y:S01]  /*18e0*/  FMUL.FTZ R18, R7, 1.4426950216293334961 ;  /* 0x3fb8aa3b07127820 */ /* 0x000fe20000410000 */
[----:B------:R-:W-:Y:S01]  /*18f0*/  IABS R7, c[0x0][0x1c0] ;  /* 0x0000700000077a13 */ /* 0x000fe20000000000 */
[----:B------:R-:W-:Y:S02]  /*1900*/  FMUL.FTZ R24, R24, 1.4426950216293334961 ;  /* 0x3fb8aa3b18187820 */ /* 0x000fe40000410000 */
[----:B------:R-:W-:Y:S01]  /*1910*/  IMAD.MOV R26, RZ, RZ, -R26 ;  /* 0x000000ffff1a7224 */ /* 0x000fe200078e0a1a */
[----:B------:R-:W-:Y:S08]  /*1920*/  I2F.U32.RP R23, R7 ;  /* 0x0000000700177306 */ /* 0x000ff00000209000 */
[----:B------:R-:W-:Y:S08]  /*1930*/  MUFU.EX2 R18, R18 ;  /* 0x0000001200127308 */ /* 0x000ff00000000800 */
[----:B------:R-:W1:Y:S08]  /*1940*/  MUFU.EX2 R19, R24 ;  /* 0x0000001800137308 */ /* 0x000e700000000800 */
[----:B0-----:R-:W0:Y:S01]  /*1950*/  MUFU.RCP R22, R22 ;  /* 0x0000001600167308 */ /* 0x001e220000001000 */
[----:B-1----:R-:W-:-:S07]  /*1960*/  FADD.FTZ R19, R18, R19 ;  /* 0x0000001312137221 */ /* 0x002fce0000010000 */
[----:B------:R-:W1:Y:S01]  /*1970*/  MUFU.RCP R38, R23 ;  /* 0x0000001700267308 */ /* 0x000e620000001000 */
[----:B------:R-:W2:Y:S01]  /*1980*/  SHFL.BFLY PT, R18, R19, 0x8, 0x1f ;  /* 0x0d001f0013127f89 */ /* 0x000ea200000e0000 */
[----:B0-----:R-:W-:Y:S01]  /*1990*/  IADD3 R42, R22, 0xffffffe, RZ ;  /* 0x0ffffffe162a7810 */ /* 0x001fe20007ffe0ff */
[----:B------:R-:W-:-:S05]  /*19a0*/  IMAD.IADD R22, R6, 0x1, R9 ;  /* 0x0000000106167824 */ /* 0x000fca00078e0209 */
[----:B------:R-:W0:Y:S01]  /*19b0*/  F2I.FTZ.U32.TRUNC.NTZ R43, R42 ;  /* 0x0000002a002b7305 */ /* 0x000e22000021f000 */
[----:B-1----:R-:W-:Y:S02]  /*19c0*/  IADD3 R38, R38, 0xffffffe, RZ ;  /* 0x0ffffffe26267810 */ /* 0x002fe40007ffe0ff */
[----:B------:R-:W-:-:S05]  /*19d0*/  IABS R23, R22 ;  /* 0x0000001600177213 */ /* 0x000fca0000000000 */
[----:B------:R-:W1:Y:S01]  /*19e0*/  F2I.FTZ.U32.TRUNC.NTZ R39, R38 ;  /* 0x0000002600277305 */ /* 0x000e62000021f000 */
[----:B0-----:R-:W-:Y:S02]  /*19f0*/  IMAD.MOV R30, RZ, RZ, -R43 ;  /* 0x000000ffff1e7224 */ /* 0x001fe400078e0a2b */
[----:B--2---:R-:W-:Y:S02]  /*1a00*/  FADD.FTZ R18, R19, R18 ;  /* 0x0000001213127221 */ /* 0x004fe40000010000 */
[----:B------:R-:W-:Y:S02]  /*1a10*/  IMAD R30, R30, R9, RZ ;  /* 0x000000091e1e7224 */ /* 0x000fe400078e02ff */
[----:B------:R-:W-:Y:S01]  /*1a20*/  IMAD.MOV.U32 R42, RZ, RZ, RZ ;  /* 0x000000ffff2a7224 */ /* 0x000fe200078e00ff */
[----:B------:R-:W0:Y:S01]  /*1a30*/  SHFL.BFLY PT, R25, R18, 0x4, 0x1f ;  /* 0x0c801f0012197f89 */ /* 0x000e2200000e0000 */
[----:B-1----:R-:W-:Y:S02]  /*1a40*/  IMAD.MOV R6, RZ, RZ, -R39 ;  /* 0x000000ffff067224 */ /* 0x002fe400078e0a27 */
[----:B------:R-:W-:-:S04]  /*1a50*/  IMAD.HI.U32 R30, R43, R30, R42 ;  /* 0x0000001e2b1e7227 */ /* 0x000fc800078e002a */
[----:B------:R-:W-:Y:S01]  /*1a60*/  IMAD R19, R6, R7, RZ ;  /* 0x0000000706137224 */ /* 0x000fe200078e02ff */
[----:B------:R-:W-:Y:S01]  /*1a70*/  IABS R6, R4 ;  /* 0x0000000400067213 */ /* 0x000fe20000000000 */
[----:B------:R-:W-:Y:S01]  /*1a80*/  IMAD.HI.U32 R30, R30, R23, RZ ;  /* 0x000000171e1e7227 */ /* 0x000fe200078e00ff */
[----:B------:R-:W-:-:S03]  /*1a90*/  LOP3.LUT R4, R4, c[0x0][0x1c0], RZ, 0x3c, !PT ;  /* 0x0000700004047a12 */ /* 0x000fc600078e3cff */
[----:B------:R-:W-:Y:S02]  /*1aa0*/  IMAD R26, R30, R26, R23 ;  /* 0x0000001a1e1a7224 */ /* 0x000fe400078e0217 */
[----:B------:R-:W-:-:S03]  /*1ab0*/  IMAD.MOV.U32 R38, RZ, RZ, RZ ;  /* 0x000000ffff267224 */ /* 0x000fc600078e00ff */
[----:B------:R-:W-:Y:S01]  /*1ac0*/  ISETP.GT.U32.AND P3, PT, R9, R26, PT ;  /* 0x0000001a0900720c */ /* 0x000fe20003f64070 */
[----:B------:R-:W-:-:S04]  /*1ad0*/  IMAD.HI.U32 R38, R39, R19, R38 ;  /* 0x0000001327267227 */ /* 0x000fc800078e0026 */
[----:B0-----:R-:W-:Y:S01]  /*1ae0*/  FADD.FTZ R25, R18, R25 ;  /* 0x0000001912197221 */ /* 0x001fe20000010000 */
[----:B------:R-:W-:Y:S01]  /*1af0*/  IABS R18, c[0x0][0x1c0] ;  /* 0x0000700000127a13 */ /* 0x000fe20000000000 */
[----:B------:R-:W-:-:S03]  /*1b00*/  IMAD.HI.U32 R19, R38, R6, RZ ;  /* 0x0000000626137227 */ /* 0x000fc600078e00ff */
[----:B------:R-:W0:Y:S01]  /*1b10*/  SHFL.BFLY PT, R24, R25, 0x2, 0x1f ;  /* 0x0c401f0019187f89 */ /* 0x000e2200000e0000 */
[----:B------:R-:W-:Y:S02]  /*1b20*/  IMAD.MOV R18, RZ, RZ, -R18 ;  /* 0x000000ffff127224 */ /* 0x000fe400078e0a12 */
[----:B------:R-:W-:Y:S01]  /*1b30*/  IMAD.HI.U32 R38, R38, R23, RZ ;  /* 0x0000001726267227 */ /* 0x000fe200078e00ff */
[----:B------:R-:W-:-:S03]  /*1b40*/  @!P3 IADD3 R30, R30, 0x1, RZ ;  /* 0x000000011e1eb810 */ /* 0x000fc60007ffe0ff */
[-C--:B------:R-:W-:Y:S02]  /*1b50*/  IMAD R6, R19, R18.reuse, R6 ;  /* 0x0000001213067224 */ /* 0x080fe400078e0206 */
[----:B------:R-:W-:Y:S01]  /*1b60*/  IMAD R18, R38, R18, R23 ;  /* 0x0000001226127224 */ /* 0x000fe200078e0217 */
[-C--:B------:R-:W-:Y:S01]  /*1b70*/  LOP3.LUT R23, R22, R9.reuse, RZ, 0x3c, !PT ;  /* 0x0000000916177212 */ /* 0x080fe200078e3cff */
[----:B------:R-:W-:Y:S01]  /*1b80*/  @!P3 IMAD.IADD R26, R26, 0x1, -R9 ;  /* 0x000000011a1ab824 */ /* 0x000fe200078e0a09 */
[----:B------:R-:W-:Y:S02]  /*1b90*/  ISETP.GT.U32.AND P0, PT, R7, R6, PT ;  /* 0x000000060700720c */ /* 0x000fe40003f04070 */
[----:B------:R-:W-:Y:S02]  /*1ba0*/  ISETP.GE.AND P5, PT, R23, RZ, PT ;  /* 0x000000ff1700720c */ /* 0x000fe40003fa6270 */
[----:B------:R-:W-:Y:S02]  /*1bb0*/  ISETP.GE.U32.AND P4, PT, R26, R9, PT ;  /* 0x000000091a00720c */ /* 0x000fe40003f86070 */
[----:B------:R-:W-:-:S02]  /*1bc0*/  ISETP.GT.U32.AND P1, PT, R7, R18, PT ;  /* 0x000000120700720c */ /* 0x000fc40003f24070 */
[----:B------:R-:W-:Y:S01]  /*1bd0*/  LOP3.LUT R22, R22, c[0x0][0x1c0], RZ, 0x3c, !PT ;  /* 0x0000700016167a12 */ /* 0x000fe200078e3cff */
[----:B0-----:R-:W-:-:S04]  /*1be0*/  FADD.FTZ R24, R25, R24 ;  /* 0x0000001819187221 */ /* 0x001fc80000010000 */
[----:B------:R-:W-:Y:S01]  /*1bf0*/  @!P0 IADD3 R19, R19, 0x1, RZ ;  /* 0x0000000113138810 */ /* 0x000fe20007ffe0ff */
[--C-:B------:R-:W-:Y:S01]  /*1c00*/  @!P0 IMAD.IADD R6, R6, 0x1, -R7.reuse ;  /* 0x0000000106068824 */ /* 0x100fe200078e0a07 */
[----:B------:R-:W-:Y:S01]  /*1c10*/  ISETP.GE.AND P0, PT, R4, RZ, PT ;  /* 0x000000ff0400720c */ /* 0x000fe20003f06270 */
[----:B------:R-:W-:Y:S01]  /*1c20*/  IMAD.MOV.U32 R4, RZ, RZ, c[0x0][0x214] ;  /* 0x00008500ff047624 */ /* 0x000fe200078e00ff */
[----:B------:R-:W0:Y:S01]  /*1c30*/  SHFL.BFLY PT, R23, R24, 0x1, 0x1f ;  /* 0x0c201f0018177f89 */ /* 0x000e2200000e0000 */
[----:B------:R-:W-:Y:S01]  /*1c40*/  @P4 IADD3 R30, R30, 0x1, RZ ;  /* 0x000000011e1e4810 */ /* 0x000fe20007ffe0ff */
[----:B------:R-:W-:Y:S01]  /*1c50*/  @!P1 IMAD.IADD R18, R18, 0x1, -R7 ;  /* 0x0000000112129824 */ /* 0x000fe200078e0a07 */
[----:B------:R-:W-:Y:S02]  /*1c60*/  ISETP.GT.AND P4, PT, R3, RZ, PT ;  /* 0x000000ff0300720c */ /* 0x000fe40003f84270 */
[-C--:B------:R-:W-:Y:S01]  /*1c70*/  ISETP.GE.U32.AND P3, PT, R6, R7.reuse, PT ;  /* 0x000000070600720c */ /* 0x080fe20003f66070 */
[----:B------:R-:W-:Y:S01]  /*1c80*/  @!P5 IMAD.MOV R30, RZ, RZ, -R30 ;  /* 0x000000ffff1ed224 */ /* 0x000fe200078e0a1e */
[----:B------:R-:W-:-:S02]  /*1c90*/  ISETP.GE.U32.AND P5, PT, R18, R7, PT ;  /* 0x000000071200720c */ /* 0x000fc40003fa6070 */
[----:B------:R-:W-:Y:S02]  /*1ca0*/  SHF.R.S32.HI R6, RZ, 0x1f, R3 ;  /* 0x0000001fff067819 */ /* 0x000fe40000011403 */
[----:B------:R-:W-:Y:S02]  /*1cb0*/  LEA.HI.SX32 R7, R3, 0x1, 0x1 ;  /* 0x0000000103077811 */ /* 0x000fe400078f0aff */
[----:B------:R-:W-:Y:S02]  /*1cc0*/  @!P1 IADD3 R38, R38, 0x1, RZ ;  /* 0x0000000126269810 */ /* 0x000fe40007ffe0ff */
[----:B------:R-:W-:Y:S01]  /*1cd0*/  ISETP.GE.AND P1, PT, R22, RZ, PT ;  /* 0x000000ff1600720c */ /* 0x000fe20003f26270 */
[----:B------:R-:W-:Y:S01]  /*1ce0*/  @!P4 IMAD.MOV R7, RZ, RZ, R6 ;  /* 0x000000ffff07c224 */ /* 0x000fe200078e0206 */
[----:B------:R-:W-:Y:S02]  /*1cf0*/  LOP3.LUT R6, RZ, c[0x0][0x1c0], RZ, 0x33, !PT ;  /* 0x00007000ff067a12 */ /* 0x000fe400078e33ff */
[----:B------:R-:W-:-:S02]  /*1d00*/  @P3 IADD3 R19, R19, 0x1, RZ ;  /* 0x0000000113133810 */ /* 0x000fc40007ffe0ff */
[----:B------:R-:W-:Y:S02]  /*1d10*/  @P5 IADD3 R38, R38, 0x1, RZ ;  /* 0x0000000126265810 */ /* 0x000fe40007ffe0ff */
[----:B------:R-:W-:Y:S01]  /*1d20*/  LOP3.LUT P5, RZ, R8, 0xf, RZ, 0xc0, !PT ;  /* 0x0000000f08ff7812 */ /* 0x000fe200078ac0ff */
[----:B0-----:R-:W-:Y:S01]  /*1d30*/  FADD.FTZ R23, R24, R23 ;  /* 0x0000001718177221 */ /* 0x001fe20000010000 */
[----:B------:R-:W-:Y:S01]  /*1d40*/  ISETP.NE.AND P3, PT, RZ, UR4, PT ;  /* 0x00000004ff007c0c */ /* 0x000fe2000bf65270 */
[----:B------:R-:W-:Y:S01]  /*1d50*/  @!P0 IMAD.MOV R19, RZ, RZ, -R19 ;  /* 0x000000ffff138224 */ /* 0x000fe200078e0a13 */
[----:B------:R-:W-:Y:S01]  /*1d60*/  ISETP.GT.AND P0, PT, R2, RZ, PT ;  /* 0x000000ff0200720c */ /* 0x000fe20003f04270 */
[----:B------:R-:W-:Y:S01]  /*1d70*/  @!P1 IMAD.MOV R38, RZ, RZ, -R38 ;  /* 0x000000ffff269224 */ /* 0x000fe200078e0a26 */
[----:B------:R-:W-:Y:S02]  /*1d80*/  FSETP.NE.FTZ.AND P4, PT, R23, RZ, PT ;  /* 0x000000ff1700720b */ /* 0x000fe40003f95000 */
[----:B------:R-:W-:-:S02]  /*1d90*/  ISETP.GT.OR P5, PT, R8, 0x7f, P5 ;  /* 0x0000007f0800780c */ /* 0x000fc40002fa4670 */
[----:B------:R-:W-:Y:S02]  /*1da0*/  SEL R8, R4, 0x1, !P3 ;  /* 0x0000000104087807 */ /* 0x000fe40005800000 */
[----:B------:R-:W-:Y:S02]  /*1db0*/  ISETP.NE.AND P1, PT, RZ, c[0x0][0x1c0], PT ;  /* 0x00007000ff007a0c */ /* 0x000fe40003f25270 */
[----:B------:R-:W-:Y:S02]  /*1dc0*/  @!P6 LOP3.LUT R30, RZ, R9, RZ, 0x33, !PT ;  /* 0x00000009ff1ee212 */ /* 0x000fe400078e33ff */
[C---:B------:R-:W-:Y:S02]  /*1dd0*/  SEL R25, R6.reuse, R19, !P1 ;  /* 0x0000001306197207 */ /* 0x040fe40004800000 */
[----:B------:R-:W-:Y:S01]  /*1de0*/  SHF.R.S32.HI R18, RZ, 0x1f, R2 ;  /* 0x0000001fff127819 */ /* 0x000fe20000011402 */
[----:B------:R-:W0:Y:S01]  /*1df0*/  @P4 MUFU.LG2 R4, R23 ;  /* 0x0000001700044308 */ /* 0x000e220000000c00 */
[----:B------:R-:W-:Y:S01]  /*1e00*/  SEL R31, R6, R38, !P1 ;  /* 0x00000026061f7207 */ /* 0x000fe20004800000 */
[----:B------:R-:W-:Y:S01]  /*1e10*/  IMAD R6, R25, R8, RZ ;  /* 0x0000000819067224 */ /* 0x000fe200078e02ff */
[----:B------:R-:W-:-:S02]  /*1e20*/  ISETP.LT.U32.AND P1, PT, R20, R30, PT ;  /* 0x0000001e1400720c */ /* 0x000fc40003f21070 */
[----:B------:R-:W-:Y:S01]  /*1e30*/  SHF.R.S32.HI R19, RZ, 0x1f, R30 ;  /* 0x0000001fff137819 */ /* 0x000fe2000001141e */
[----:B------:R-:W-:Y:S01]  /*1e40*/  IMAD R8, R31, R8, RZ ;  /* 0x000000081f087224 */ /* 0x000fe200078e02ff */
[----:B------:R-:W-:Y:S01]  /*1e50*/  LEA.HI.SX32 R9, R2, 0x1, 0x1 ;  /* 0x0000000102097811 */ /* 0x000fe200078f0aff */
[----:B------:R-:W-:Y:S01]  /*1e60*/  @!P0 IMAD.MOV R9, RZ, RZ, R18 ;  /* 0x000000ffff098224 */ /* 0x000fe200078e0212 */
[----:B------:R-:W-:Y:S01]  /*1e70*/  ISETP.LT.AND.EX P1, PT, R21, R19, PT, P1 ;  /* 0x000000131500720c */ /* 0x000fe20003f21310 */
[----:B------:R-:W-:Y:S02]  /*1e80*/  IMAD R7, R7, R6, RZ ;  /* 0x0000000607077224 */ /* 0x000fe400078e02ff */
[----:B------:R-:W-:Y:S02]  /*1e90*/  IMAD.MOV.U32 R31, RZ, RZ, 0x7f800000 ;  /* 0x7f800000ff1f7424 */ /* 0x000fe400078e00ff */
[----:B------:R-:W-:Y:S01]  /*1ea0*/  IMAD R6, R8, R9, RZ ;  /* 0x0000000908067224 */ /* 0x000fe200078e02ff */
[----:B------:R-:W-:Y:S01]  /*1eb0*/  SEL R9, R20, R30, P1 ;  /* 0x0000001e14097207 */ /* 0x000fe20000800000 */
[----:B0-----:R-:W-:Y:S01]  /*1ec0*/  @P4 FFMA.FTZ R31, R4, 0.69314718246459960938, R17 ;  /* 0x3f317218041f4823 */ /* 0x001fe20000010011 */
[----:B------:R-:W-:Y:S01]  /*1ed0*/  SEL R8, R21, R19, P1 ;  /* 0x0000001315087207 */ /* 0x000fe20000800000 */
[----:B------:R-:W-:Y:S05]  /*1ee0*/  @P5 BRA `(.L_x_107) ;  /* 0x00001c4000005947 */ /* 0x000fea0003800000 */
[----:B------:R-:W-:Y:S01]  /*1ef0*/  ULDC.U8 UR4, c[0x0][0x328] ;  /* 0x0000ca0000047ab9 */ /* 0x000fe20000000000 */
[----:B------:R-:W-:-:S02]  /*1f00*/  IADD3 R38, P0, R15, UR8, RZ ;  /* 0x000000080f267c10 */ /* 0x000fc4000ff1e0ff */
[----:B------:R-:W-:Y:S02]  /*1f10*/  ISETP.NE.AND P1, PT, RZ, UR4, PT ;  /* 0x00000004ff007c0c */ /* 0x000fe4000bf25270 */
        /* <DEDUP_REMOVED lines=33> */
[----:B------:R-:W-:Y:S05]  /*2130*/  CALL.REL.NOINC `($__internal_2_$__cuda_sm20_div_s64) ;  /* 0x0000257000007944 */ /* 0x000fea0003c00000 */
        /* <DEDUP_REMOVED lines=10> */
.L_x_110:
        /* <DEDUP_REMOVED lines=22> */
.L_x_111:
[----:B------:R-:W-:Y:S05]  /*2340*/  BSYNC B0 ;  /* 0x0000000000007941 */ /* 0x000fea0003800000 */
.L_x_109:
[----:B------:R-:W-:Y:S01]  /*2350*/  LOP3.LUT R19, R17, R0, RZ, 0xfc, !PT ;  /* 0x0000000011137212 */ /* 0x000fe200078efcff */
[----:B------:R-:W-:Y:S03]  /*2360*/  BSSY B0, `(.L_x_112) ;  /* 0x0000028000007945 */ /* 0x000fe60003800000 */
[----:B------:R-:W-:-:S13]  /*2370*/  ISETP.NE.U32.AND P0, PT, R19, RZ, PT ;  /* 0x000000ff1300720c */ /* 0x000fda0003f05070 */
[----:B------:R-:W-:Y:S05]  /*2380*/  @!P0 BRA `(.L_x_113) ;  /* 0x000000f000008947 */ /* 0x000fea0003800000 */
[----:B------:R-:W-:Y:S01]  /*2390*/  IMAD.MOV.U32 R26, RZ, RZ, R29 ;  /* 0x000000ffff1a7224 */ /* 0x000fe200078e001d */
[----:B------:R-:W-:Y:S02]  /*23a0*/  MOV R25, R0 ;  /* 0x0000000000197202 */ /* 0x000fe40000000f00 */
[----:B------:R-:W-:Y:S02]  /*23b0*/  MOV R24, 0x23d0 ;  /* 0x000023d000187802 */ /* 0x000fe40000000f00 */
[----:B------:R-:W-:Y:S05]  /*23c0*/  CALL.REL.NOINC `($__internal_2_$__cuda_sm20_div_s64) ;  /* 0x000022e000007944 */ /* 0x000fea0003c00000 */
        /* <DEDUP_REMOVED lines=11> */
.L_x_113:
        /* <DEDUP_REMOVED lines=22> */
.L_x_114:
[----:B------:R-:W-:Y:S05]  /*25e0*/  BSYNC B0 ;  /* 0x0000000000007941 */ /* 0x000fea0003800000 */
.L_x_112:
        /* <DEDUP_REMOVED lines=11> */
[----:B------:R-:W-:Y:S05]  /*26a0*/  CALL.REL.NOINC `($__internal_2_$__cuda_sm20_div_s64) ;  /* 0x0000200000007944 */ /* 0x000fea0003c00000 */
[----:B------:R-:W-:-:S04]  /*26b0*/  IADD3 R17, P0, RZ, -R20, RZ ;  /* 0x80000014ff117210 */ /* 0x000fc80007f1e0ff */
[----:B------:R-:W-:Y:S01]  /*26c0*/  IADD3.X R18, RZ, ~R21, RZ, P0, !PT ;  /* 0x80000015ff127210 */ /* 0x000fe200007fe4ff */
[----:B------:R-:W-:-:S04]  /*26d0*/  IMAD.WIDE.U32 R42, R5, R17, R42 ;  /* 0x00000011052a7225 */ /* 0x000fc800078e002a */
[----:B------:R-:W-:-:S04]  /*26e0*/  IMAD R18, R18, R5, RZ ;  /* 0x0000000512127224 */ /* 0x000fc800078e02ff */
[----:B------:R-:W-:-:S05]  /*26f0*/  IMAD R4, R4, R17, R18 ;  /* 0x0000001104047224 */ /* 0x000fca00078e0212 */
[----:B------:R-:W-:Y:S01]  /*2700*/  IADD3 R4, R43, R4, RZ ;  /* 0x000000042b047210 */ /* 0x000fe20007ffe0ff */
[----:B------:R-:W-:Y:S05]  /*2710*/  BRA `(.L_x_117) ;  /* 0x0000016000007947 */ /* 0x000fea0003800000 */
.L_x_116:
        /* <DEDUP_REMOVED lines=22> */
.L_x_117:
[----:B------:R-:W-:Y:S05]  /*2880*/  BSYNC B0 ;  /* 0x0000000000007941 */ /* 0x000fea0003800000 */
.L_x_115:
        /* <DEDUP_REMOVED lines=38> */
[----:B------:R-:W-:Y:S05]  /*2af0*/  CALL.REL.NOINC `($__internal_2_$__cuda_sm20_div_s64) ;  /* 0x00001bb000007944 */ /* 0x000fea0003c00000 */
        /* <DEDUP_REMOVED lines=12> */
.L_x_119:
        /* <DEDUP_REMOVED lines=23> */
.L_x_120:
[----:B------:R-:W-:Y:S05]  /*2d30*/  BSYNC B0 ;  /* 0x0000000000007941 */ /* 0x000fea0003800000 */
.L_x_118:
        /* <DEDUP_REMOVED lines=19> */
.L_x_122:
        /* <DEDUP_REMOVED lines=22> */
.L_x_123:
[----:B------:R-:W-:Y:S05]  /*2fd0*/  BSYNC B0 ;  /* 0x0000000000007941 */ /* 0x000fea0003800000 */
.L_x_121:
        /* <DEDUP_REMOVED lines=19> */
.L_x_125:
        /* <DEDUP_REMOVED lines=23> */
.L_x_126:
[----:B------:R-:W-:Y:S05]  /*3280*/  BSYNC B0 ;  /* 0x0000000000007941 */ /* 0x000fea0003800000 */
.L_x_124:
[----:B------:R-:W-:Y:S01]  /*3290*/  SHF.R.S32.HI R18, RZ, 0x1f, R7 ;  /* 0x0000001fff127819 */ /* 0x000fe20000011407 */
[----:B------:R-:W-:Y:S01]  /*32a0*/  IMAD R13, R21, R7, RZ ;  /* 0x00000007150d7224 */ /* 0x000fe200078e02ff */
[----:B------:R-:W-:Y:S01]  /*32b0*/  BSSY B0, `(.L_x_127) ;  /* 0x000003b000007945 */ /* 0x000fe20003800000 */
[----:B------:R-:W-:Y:S02]  /*32c0*/  IMAD R53, R29, c[0x0][0x214], RZ ;  /* 0x000085001d357a24 */ /* 0x000fe400078e02ff */
[----:B------:R-:W-:Y:S02]  /*32d0*/  IMAD R13, R18, R20, R13 ;  /* 0x00000014120d7224 */ /* 0x000fe400078e020d */
[----:B------:R-:W-:Y:S01]  /*32e0*/  IMAD R18, R12, R3, RZ ;  /* 0x000000030c127224 */ /* 0x000fe200078e02ff */
[----:B------:R-:W-:Y:S01]  /*32f0*/  LOP3.LUT R12, R47, R10, RZ, 0xfc, !PT ;  /* 0x0000000a2f0c7212 */ /* 0x000fe200078efcff */
[----:B------:R-:W-:Y:S01]  /*3300*/  IMAD.WIDE.U32 R48, R20, R7, RZ ;  /* 0x0000000714307225 */ /* 0x000fe200078e00ff */
[----:B------:R-:W-:-:S02]  /*3310*/  SHF.R.S32.HI R7, RZ, 0x1f, R3 ;  /* 0x0000001fff077819 */ /* 0x000fc40000011403 */
[----:B------:R-:W-:Y:S01]  /*3320*/  ISETP.NE.U32.AND P0, PT, R12, RZ, PT ;  /* 0x000000ff0c00720c */ /* 0x000fe20003f05070 */
[----:B------:R-:W-:Y:S01]  /*3330*/  IMAD R14, R14, R53, RZ ;  /* 0x000000350e0e7224 */ /* 0x000fe200078e02ff */
[----:B------:R-:W-:Y:S01]  /*3340*/  SHF.R.S32.HI R17, RZ, 0x1f, R53 ;  /* 0x0000001fff117819 */ /* 0x000fe20000011435 */
[----:B------:R-:W-:Y:S01]  /*3350*/  IMAD R7, R7, R50, R18 ;  /* 0x0000003207077224 */ /* 0x000fe200078e0212 */
[----:B------:R-:W-:Y:S01]  /*3360*/  IADD3 R12, R49, R13, RZ ;  /* 0x0000000d310c7210 */ /* 0x000fe20007ffe0ff */
[----:B------:R-:W-:-:S04]  /*3370*/  IMAD.WIDE.U32 R50, R50, R3, RZ ;  /* 0x0000000332327225 */ /* 0x000fc800078e00ff */
[----:B------:R-:W-:Y:S01]  /*3380*/  IMAD R3, R17, R16, R14 ;  /* 0x0000001011037224 */ /* 0x000fe200078e020e */
[----:B------:R-:W-:Y:S01]  /*3390*/  IADD3 R7, R51, R7, RZ ;  /* 0x0000000733077210 */ /* 0x000fe20007ffe0ff */
[----:B------:R-:W-:-:S05]  /*33a0*/  IMAD.WIDE.U32 R52, R16, R53, RZ ;  /* 0x0000003510347225 */ /* 0x000fca00078e00ff */
[----:B------:R-:W-:Y:S01]  /*33b0*/  IADD3 R3, R53, R3, RZ ;  /* 0x0000000335037210 */ /* 0x000fe20007ffe0ff */
[----:B------:R-:W-:Y:S05]  /*33c0*/  @!P0 BRA `(.L_x_128) ;  /* 0x0000012000008947 */ /* 0x000fea0003800000 */
[----:B------:R-:W-:Y:S01]  /*33d0*/  IMAD.MOV.U32 R18, RZ, RZ, R46 ;  /* 0x000000ffff127224 */ /* 0x000fe200078e002e */
[----:B------:R-:W-:Y:S01]  /*33e0*/  MOV R26, R11 ;  /* 0x0000000b001a7202 */ /* 0x000fe20000000f00 */
[----:B------:R-:W-:Y:S01]  /*33f0*/  IMAD.MOV.U32 R17, RZ, RZ, R47 ;  /* 0x000000ffff117224 */ /* 0x000fe200078e002f */
[----:B------:R-:W-:Y:S02]  /*3400*/  MOV R25, R10 ;  /* 0x0000000a00197202 */ /* 0x000fe40000000f00 */
[----:B------:R-:W-:Y:S02]  /*3410*/  MOV R24, 0x3430 ;  /* 0x0000343000187802 */ /* 0x000fe40000000f00 */
[----:B------:R-:W-:Y:S05]  /*3420*/  CALL.REL.NOINC `($__internal_2_$__cuda_sm20_div_s64) ;  /* 0x0000128000007944 */ /* 0x000fea0003c00000 */
        /* <DEDUP_REMOVED lines=12> */
.L_x_128:
        /* <DEDUP_REMOVED lines=23> */
.L_x_129:
[----:B------:R-:W-:Y:S05]  /*3660*/  BSYNC B0 ;  /* 0x0000000000007941 */ /* 0x000fea0003800000 */
.L_x_127:
        /* <DEDUP_REMOVED lines=29> */
.L_x_131:
        /* <DEDUP_REMOVED lines=23> */
.L_x_132:
[----:B------:R-:W-:Y:S05]  /*39b0*/  BSYNC B0 ;  /* 0x0000000000007941 */ /* 0x000fea0003800000 */
.L_x_130:
        /* <DEDUP_REMOVED lines=20> */
.L_x_108:
[----:B------:R-:W-:-:S04]  /*3b00*/  LEA R2, P0, R38, c[0x0][0x200], 0x2 ;  /* 0x0000800026027a11 */ /* 0x000fc800078010ff */
[----:B------:R-:W-:-:S05]  /*3b10*/  LEA.HI.X R3, R38, c[0x0][0x204], R39, 0x2, P0 ;  /* 0x0000810026037a11 */ /* 0x000fca00000f1427 */
[----:B------:R0:W-:Y:S04]  /*3b20*/  STG.E [R2.64], R31 ;  /* 0x0000001f02007986 */ /* 0x0001e8000c10190a */
.L_x_107:
[----:B------:R-:W-:Y:S05]  /*3b30*/  BSYNC B1 ;  /* 0x0000000000017941 */ /* 0x000fea0003800000 */
.L_x_106:
[C---:B------:R-:W-:Y:S01]  /*3b40*/  ISETP.GE.OR P0, PT, R36.reuse, c[0x0][0x314], P2 ;  /* 0x0000c50024007a0c */ /* 0x040fe20001706670 */
[----:B------:R-:W-:Y:S01]  /*3b50*/  HFMA2.MMA R13, -RZ, RZ, 0, 0 ;  /* 0x00000000ff0d7435 */ /* 0x000fe200000001ff */
[C---:B------:R-:W-:Y:S01]  /*3b60*/  IADD3 R0, R36.reuse, 0x10, RZ ;  /* 0x0000001024007810 */ /* 0x040fe20007ffe0ff */
[----:B------:R-:W-:Y:S01]  /*3b70*/  IMAD.SHL.U32 R36, R36, 0x4, RZ ;  /* 0x0000000424247824 */ /* 0x000fe200078e00ff */
[----:B------:R-:W-:Y:S01]  /*3b80*/  CS2R R10, SRZ ;  /* 0x00000000000a7805 */ /* 0x000fe2000001ff00 */
[----:B------:R-:W-:Y:S01]  /*3b90*/  CS2R R8, SRZ ;  /* 0x0000000000087805 */ /* 0x000fe2000001ff00 */
[----:B------:R-:W-:Y:S01]  /*3ba0*/  ISETP.GE.OR P2, PT, R0, c[0x0][0x314], P2 ;  /* 0x0000c50000007a0c */ /* 0x000fe20001746670 */
[----:B------:R-:W-:Y:S01]  /*3bb0*/  IMAD.MOV.U32 R0, RZ, RZ, c[0x0][0x314] ;  /* 0x0000c500ff007624 */ /* 0x000fe200078e00ff */
[----:B------:R-:W-:-:S05]  /*3bc0*/  CS2R R6, SRZ ;  /* 0x0000000000067805 */ /* 0x000fca000001ff00 */
[----:B0-----:R-:W-:Y:S01]  /*3bd0*/  @!P0 FADD.FTZ R4, -R31, R34 ;  /* 0x000000221f048221 */ /* 0x001fe20000010100 */
[----:B------:R-:W-:-:S03]  /*3be0*/  IADD3 R34, R36, 0x40, RZ ;  /* 0x0000004024227810 */ /* 0x000fc60007ffe0ff */
[----:B------:R-:W-:Y:S02]  /*3bf0*/  @!P0 FMUL.FTZ R4, R4, 1.4426950216293334961 ;  /* 0x3fb8aa3b04048820 */ /* 0x000fe40000410000 */
[----:B------:R-:W-:Y:S01]  /*3c00*/  @!P2 FADD.FTZ R31, -R31, R33 ;  /* 0x000000211f1fa221 */ /* 0x000fe20000010100 */
[----:B------:R-:W-:-:S03]  /*3c10*/  IADD3 R33, R36, 0x80, RZ ;  /* 0x0000008024217810 */ /* 0x000fc60007ffe0ff */
[----:B------:R-:W0:Y:S01]  /*3c20*/  @!P0 MUFU.EX2 R4, R4 ;  /* 0x0000000400048308 */ /* 0x000e220000000800 */
[----:B------:R-:W-:-:S07]  /*3c30*/  @!P2 FMUL.FTZ R2, R31, 1.4426950216293334961 ;  /* 0x3fb8aa3b1f02a820 */ /* 0x000fce0000410000 */
[----:B------:R-:W1:Y:S01]  /*3c40*/  @!P2 MUFU.EX2 R2, R2 ;  /* 0x000000020002a308 */ /* 0x000e620000000800 */
[----:B0-----:R0:W-:Y:S01]  /*3c50*/  @!P0 STS [R27.X4], R4 ;  /* 0x000000041b008388 */ /* 0x0011e20000004800 */
[----:B------:R-:W-:Y:S01]  /*3c60*/  ISETP.GE.AND P0, PT, R0, 0x1, PT ;  /* 0x000000010000780c */ /* 0x000fe20003f06270 */
[----:B------:R-:W-:Y:S02]  /*3c70*/  IMAD.MOV.U32 R0, RZ, RZ, RZ ;  /* 0x000000ffff007224 */ /* 0x000fe400078e00ff */
[----:B-1----:R1:W-:Y:S01]  /*3c80*/  @!P2 STS [R27.X4+0x240], R2 ;  /* 0x000240021b00a388 */ /* 0x0023e20000004800 */
[----:B0-----:R-:W-:Y:S01]  /*3c90*/  CS2R R4, SRZ ;  /* 0x0000000000047805 */ /* 0x001fe2000001ff00 */
[----:B-1----:R-:W-:Y:S02]  /*3ca0*/  CS2R R2, SRZ ;  /* 0x0000000000027805 */ /* 0x002fe4000001ff00 */
        /* <DEDUP_REMOVED lines=25> */
.L_x_136:
        /* <DEDUP_REMOVED lines=15> */
.L_x_135:
[----:B------:R-:W-:Y:S05]  /*3f30*/  BSYNC B0 ;  /* 0x0000000000007941 */ /* 0x000fea0003800000 */
.L_x_134:
        /* <DEDUP_REMOVED lines=19> */
.L_x_133:
        /* <DEDUP_REMOVED lines=100> */
        .weak           $__internal_2_$__cuda_sm20_div_s64
        .type           $__internal_2_$__cuda_sm20_div_s64,@function
        .size           $__internal_2_$__cuda_sm20_div_s64,(.L_x_7324 - $__internal_2_$__cuda_sm20_div_s64)
$__internal_2_$__cuda_sm20_div_s64:
        /* <DEDUP_REMOVED lines=25> */
[----:B------:R-:W-:Y:S02]  /*4840*/  IADD3 R21, P0, RZ, -R58, RZ ;  /* 0x8000003aff157210 */ /* 0x000fe40007f1e0ff */
[----:B------:R-:W-:Y:S01]  /*4850*/  ISETP.GE.AND P1, PT, R17, RZ, PT ;  /* 0x000000ff1100720c */ /* 0x000fe20003f26270 */
[----:B------:R-:W-:Y:S02]  /*4860*/  IMAD R19, R22, R44, R19 ;  /* 0x0000002c16137224 */ /* 0x000fe400078e0213 */
[----:B------:R-:W-:-:S04]  /*4870*/  IMAD.HI.U32 R56, R57, R21, RZ ;  /* 0x0000001539387227 */ /* 0x000fc800078e00ff */
[----:B------:R-:W-:Y:S01]  /*4880*/  IMAD.X R19, RZ, RZ, ~R19, P0 ;  /* 0x000000ffff137224 */ /* 0x000fe200000e0e13 */
[----:B------:R-:W-:-:S03]  /*4890*/  IADD3 R20, P0, RZ, -R18, RZ ;  /* 0x80000012ff147210 */ /* 0x000fc60007f1e0ff */
[----:B------:R-:W-:Y:S01]  /*48a0*/  IMAD.WIDE.U32 R56, P6, R57, R19, R56 ;  /* 0x0000001339387225 */ /* 0x000fe200078c0038 */
[----:B------:R-:W-:-:S05]  /*48b0*/  SEL R20, R20, R18, !P1 ;  /* 0x0000001214147207 */ /* 0x000fca0004800000 */
[----:B------:R-:W-:-:S04]  /*48c0*/  IMAD.HI.U32 R30, P5, R22, R21, R56 ;  /* 0x00000015161e7227 */ /* 0x000fc800078a0038 */
[CC--:B------:R-:W-:Y:S02]  /*48d0*/  IMAD R21, R22.reuse, R19.reuse, RZ ;  /* 0x0000001316157224 */ /* 0x0c0fe400078e02ff */
[----:B------:R-:W-:-:S03]  /*48e0*/  IMAD.HI.U32 R19, R22, R19, RZ ;  /* 0x0000001316137227 */ /* 0x000fc600078e00ff */
[----:B------:R-:W-:Y:S01]  /*48f0*/  IADD3 R21, P4, R21, R30, RZ ;  /* 0x0000001e15157210 */ /* 0x000fe20007f9e0ff */
[----:B------:R-:W-:Y:S02]  /*4900*/  IMAD.X R30, RZ, RZ, ~R17, P0 ;  /* 0x000000ffff1e7224 */ /* 0x000fe400000e0e11 */
[----:B------:R-:W-:Y:S02]  /*4910*/  IMAD.X R22, R19, 0x1, R22, P6 ;  /* 0x0000000113167824 */ /* 0x000fe400030e0616 */
[----:B------:R-:W-:Y:S01]  /*4920*/  IMAD.HI.U32 R56, R21, R20, RZ ;  /* 0x0000001415387227 */ /* 0x000fe200078e00ff */
[----:B------:R-:W-:Y:S02]  /*4930*/  SEL R19, R30, R17, !P1 ;  /* 0x000000111e137207 */ /* 0x000fe40004800000 */
[----:B------:R-:W-:Y:S01]  /*4940*/  IADD3.X R22, RZ, RZ, R22, P4, P5 ;  /* 0x000000ffff167210 */ /* 0x000fe200027ea416 */
[----:B------:R-:W-:-:S04]  /*4950*/  IMAD.MOV.U32 R57, RZ, RZ, RZ ;  /* 0x000000ffff397224 */ /* 0x000fc800078e00ff */
        /* <DEDUP_REMOVED lines=10> */
[-C--:B------:R-:W-:Y:S01]  /*4a00*/  ISETP.GE.U32.AND P4, PT, R20, R44.reuse, PT ;  /* 0x0000002c1400720c */ /* 0x080fe20003f86070 */
[-C--:B------:R-:W-:Y:S01]  /*4a10*/  IMAD R22, R30, R44.reuse, R21 ;  /* 0x0000002c1e167224 */ /* 0x080fe200078e0215 */
[----:B------:R-:W-:-:S03]  /*4a20*/  IADD3 R21, P1, R20, -R44, RZ ;  /* 0x8000002c14157210 */ /* 0x000fc60007f3e0ff */
[----:B------:R-:W-:Y:S01]  /*4a30*/  IMAD.X R19, R19, 0x1, ~R22, P0 ;  /* 0x0000000113137824 */ /* 0x000fe200000e0e16 */
[----:B------:R-:W-:-:S03]  /*4a40*/  IADD3 R23, P0, R32, 0x1, RZ ;  /* 0x0000000120177810 */ /* 0x000fc60007f1e0ff */
[C---:B------:R-:W-:Y:S01]  /*4a50*/  IMAD.X R22, R19.reuse, 0x1, ~R45, P1 ;  /* 0x0000000113167824 */ /* 0x040fe200008e0e2d */
[----:B------:R-:W-:Y:S01]  /*4a60*/  ISETP.GE.U32.AND.EX P4, PT, R19, R45, PT, P4 ;  /* 0x0000002d1300720c */ /* 0x000fe20003f86140 */
[----:B------:R-:W-:-:S03]  /*4a70*/  IMAD.X R35, RZ, RZ, R30, P0 ;  /* 0x000000ffff237224 */ /* 0x000fc600000e061e */
[----:B------:R-:W-:Y:S02]  /*4a80*/  SEL R21, R21, R20, P4 ;  /* 0x0000001415157207 */ /* 0x000fe40002000000 */
[----:B------:R-:W-:Y:S02]  /*4a90*/  SEL R19, R22, R19, P4 ;  /* 0x0000001316137207 */ /* 0x000fe40002000000 */
[----:B------:R-:W-:Y:S02]  /*4aa0*/  SEL R23, R23, R32, P4 ;  /* 0x0000002017177207 */ /* 0x000fe40002000000 */
[----:B------:R-:W-:Y:S02]  /*4ab0*/  ISETP.GE.U32.AND P0, PT, R21, R44, PT ;  /* 0x0000002c1500720c */ /* 0x000fe40003f06070 */
[----:B------:R-:W-:Y:S02]  /*4ac0*/  SEL R35, R35, R30, P4 ;  /* 0x0000001e23237207 */ /* 0x000fe40002000000 */
[----:B------:R-:W-:-:S02]  /*4ad0*/  IADD3 R20, P1, R23, 0x1, RZ ;  /* 0x0000000117147810 */ /* 0x000fc40007f3e0ff */
[----:B------:R-:W-:Y:S02]  /*4ae0*/  ISETP.GE.U32.AND.EX P0, PT, R19, R45, PT, P0 ;  /* 0x0000002d1300720c */ /* 0x000fe40003f06100 */
[----:B------:R-:W-:Y:S02]  /*4af0*/  IADD3.X R22, RZ, R35, RZ, P1, !PT ;  /* 0x00000023ff167210 */ /* 0x000fe40000ffe4ff */
[----:B------:R-:W-:Y:S01]  /*4b00*/  SEL R20, R20, R23, P0 ;  /* 0x0000001714147207 */ /* 0x000fe20000000000 */
[----:B------:R-:W-:Y:S01]  /*4b10*/  IMAD.MOV.U32 R23, RZ, RZ, 0x0 ;  /* 0x00000000ff177424 */ /* 0x000fe200078e00ff */
[----:B------:R-:W-:Y:S02]  /*4b20*/  LOP3.LUT R19, R25, R17, RZ, 0x3c, !PT ;  /* 0x0000001119137212 */ /* 0x000fe400078e3cff */
[----:B------:R-:W-:Y:S02]  /*4b30*/  SEL R22, R22, R35, P0 ;  /* 0x0000002316167207 */ /* 0x000fe40000000000 */
[----:B------:R-:W-:-:S02]  /*4b40*/  IADD3 R21, P1, RZ, -R20, RZ ;  /* 0x80000014ff157210 */ /* 0x000fc40007f3e0ff */
[----:B------:R-:W-:Y:S02]  /*4b50*/  ISETP.GE.AND P4, PT, R19, RZ, PT ;  /* 0x000000ff1300720c */ /* 0x000fe40003f86270 */
[----:B------:R-:W-:Y:S01]  /*4b60*/  ISETP.NE.U32.AND P0, PT, R26, RZ, PT ;  /* 0x000000ff1a00720c */ /* 0x000fe20003f05070 */
[----:B------:R-:W-:Y:S01]  /*4b70*/  IMAD.X R19, RZ, RZ, ~R22, P1 ;  /* 0x000000ffff137224 */ /* 0x000fe200008e0e16 */
[----:B------:R-:W-:Y:S02]  /*4b80*/  SEL R21, R21, R20, !P4 ;  /* 0x0000001415157207 */ /* 0x000fe40006000000 */
[----:B------:R-:W-:Y:S02]  /*4b90*/  ISETP.NE.AND.EX P0, PT, R25, RZ, PT, P0 ;  /* 0x000000ff1900720c */ /* 0x000fe40003f05300 */
[----:B------:R-:W-:Y:S01]  /*4ba0*/  SEL R19, R19, R22, !P4 ;  /* 0x0000001613137207 */ /* 0x000fe20006000000 */
[----:B------:R-:W-:Y:S01]  /*4bb0*/  IMAD.MOV.U32 R22, RZ, RZ, R24 ;  /* 0x000000ffff167224 */ /* 0x000fe200078e0018 */
[----:B------:R-:W-:-:S02]  /*4bc0*/  SEL R20, R21, 0xffffffff, P0 ;  /* 0xffffffff15147807 */ /* 0x000fc40000000000 */
[----:B------:R-:W-:Y:S01]  /*4bd0*/  SEL R21, R19, 0xffffffff, P0 ;  /* 0xffffffff13157807 */ /* 0x000fe20000000000 */
[----:B------:R-:W-:Y:S06]  /*4be0*/  RET.REL.NODEC R22 `(_ZN5flash32flash_fwd_splitkv_combine_kernelI23Flash_fwd_kernel_traitsILi192ELi64ELi64ELi4ELb0ELb0EN7cutlass6half_tE19Flash_kernel_traitsILi192ELi64ELi64ELi4ES3_EELi8ELi5ELb0EEEvNS_16Flash_fwd_paramsE) ;  /* 0xffffb41016007950 */ /* 0x000fec0003c3ffff */
.L_x_137:
        /* <DEDUP_REMOVED lines=9> */
.L_x_7324:


//--------------------- .text._ZN5flash32flash_fwd_splitkv_combine_kernelI23Flash_fwd_kernel_traitsILi192ELi64ELi64ELi4ELb0ELb0EN7cutlass6half_tE19Flash_kernel_traitsILi192ELi64ELi64ELi4ES3_EELi8ELi4ELb0EEEvNS_16Flash_fwd_paramsE --------------------------
	.section	.text._ZN5flash32flash_fwd_splitkv_combine_kernelI23Flash_fwd_kernel_traitsILi192ELi64ELi64ELi4ELb0ELb0EN7cutlass6half_tE19Flash_kernel_traitsILi192ELi64ELi64ELi4ES3_EELi8ELi4ELb0EEEvNS_16Flash_fwd_paramsE,"ax",@progbits
	.sectioninfo	@"SHI_REGISTERS=54"
	.align	128
        .global         _ZN5flash32flash_fwd_splitkv_combine_kernelI23Flash_fwd_kernel_traitsILi192ELi64ELi64ELi4ELb0ELb0EN7cutlass6half_tE19Flash_kernel_traitsILi192ELi64ELi64ELi4ES3_EELi8ELi4ELb0EEEvNS_16Flash_fwd_paramsE
        .type           _ZN5flash32flash_fwd_splitkv_combine_kernelI23Flash_fwd_kernel_traitsILi192ELi64ELi64ELi4ELb0ELb0EN7cutlass6half_tE19Flash_kernel_traitsILi192ELi64ELi64ELi4ES3_EELi8ELi4ELb0EEEvNS_16Flash_fwd_paramsE,@function
        .size           _ZN5flash32flash_fwd_splitkv_combine_kernelI23Flash_fwd_kernel_traitsILi192ELi64ELi64ELi4ELb0ELb0EN7cutlass6half_tE19Flash_kernel_traitsILi192ELi64ELi64ELi4ES3_EELi8ELi4ELb0EEEvNS_16Flash_fwd_paramsE,(.L_x_7325 - _ZN5flash32flash_fwd_splitkv_combine_kernelI23Flash_fwd_kernel_traitsILi192ELi64ELi64ELi4ELb0ELb0EN7cutlass6half_tE19Flash_kernel_traitsILi192ELi64ELi64ELi4ES3_EELi8ELi4ELb0EEEvNS_16Flash_fwd_paramsE)
        .other          _ZN5flash32flash_fwd_splitkv_combine_kernelI23Flash_fwd_kernel_traitsILi192ELi64ELi64ELi4ELb0ELb0EN7cutlass6half_tE19Flash_kernel_traitsILi192ELi64ELi64ELi4ES3_EELi8ELi4ELb0EEEvNS_16Flash_fwd_paramsE,@"STO_CUDA_ENTRY STV_DEFAULT"
_ZN5flash32flash_fwd_splitkv_combine_kernelI23Flash_fwd_kernel_traitsILi192ELi64ELi64ELi4ELb0ELb0EN7cutlass6half_tE19Flash_kernel_traitsILi192ELi64ELi64ELi4ES3_EELi8ELi4ELb0EEEvNS_16Flash_fwd_paramsE:
.text._ZN5flash32flash_fwd_splitkv_combine_kernelI23Flash_fwd_kernel_traitsILi192ELi64ELi64ELi4ELb0ELb0EN7cutlass6half_tE19Flash_kernel_traitsILi192ELi64ELi64ELi4ES3_EELi8ELi4ELb0EEEvNS_16Flash_fwd_paramsE:
        /* <DEDUP_REMOVED lines=11> */
[----:B------:R-:W-:Y:S01]  /*00b0*/  SEL R0, R5, R0, P0 ;  /* 0x0000000005007207 */ /* 0x000fe20000000000 */
        /* <DEDUP_REMOVED lines=11> */
[----:B------:R-:W-:Y:S05]  /*0170*/  CALL.REL.NOINC `($__internal_3_$__cuda_sm20_div_s64) ;  /* 0x0000448000007944 */ /* 0x000fea0003c00000 */
[----:B------:R-:W-:Y:S05]  /*0180*/  BRA `(.L_x_139) ;  /* 0x0000013000007947 */ /* 0x000fea0003800000 */
.L_x_138:
[----:B------:R-:W0:Y:S01]  /*0190*/  I2F.U32.RP R4, R30 ;  /* 0x0000001e00047306 */ /* 0x000e220000209000 */
[----:B------:R-:W-:Y:S01]  /*01a0*/  IMAD.MOV.U32 R6, RZ, RZ, RZ ;  /* 0x000000ffff067224 */ /* 0x000fe200078e00ff */
[----:B------:R-:W-:Y:S01]  /*01b0*/  ISETP.NE.U32.AND P0, PT, R30, RZ, PT ;  /* 0x000000ff1e00720c */ /* 0x000fe20003f05070 */
[----:B------:R-:W-:-:S05]  /*01c0*/  HFMA2.MMA R21, -RZ, RZ, 0, 0 ;  /* 0x00000000ff157435 */ /* 0x000fca00000001ff */
        /* <DEDUP_REMOVED lines=15> */
.L_x_139:
        /* <DEDUP_REMOVED lines=11> */
[----:B------:R-:W-:Y:S02]  /*0370*/  MOV R22, 0x390 ;  /* 0x0000039000167802 */ /* 0x000fe40000000f00 */
[----:B------:R-:W-:Y:S05]  /*0380*/  CALL.REL.NOINC `($__internal_3_$__cuda_sm20_div_s64) ;  /* 0x0000427000007944 */ /* 0x000fea0003c00000 */
[----:B------:R-:W-:Y:S02]  /*0390*/  MOV R8, R20 ;  /* 0x0000001400087202 */ /* 0x000fe40000000f00 */
[----:B------:R-:W-:Y:S01]  /*03a0*/  MOV R9, R21 ;  /* 0x0000001500097202 */ /* 0x000fe20000000f00 */
[----:B------:R-:W-:Y:S05]  /*03b0*/  BRA `(.L_x_142) ;  /* 0x0000013000007947 */ /* 0x000fea0003800000 */
.L_x_141:
        /* <DEDUP_REMOVED lines=19> */
.L_x_142:
[----:B------:R-:W-:Y:S05]  /*04f0*/  BSYNC B0 ;  /* 0x0000000000007941 */ /* 0x000fea0003800000 */
.L_x_140:
        /* <DEDUP_REMOVED lines=13> */
[----:B------:R-:W-:-:S04]  /*05d0*/  IMAD.HI.U32 R11, R11, R6, R10 ;  /* 0x000000060b0b7227 */ /* 0x000fc800078e000a */
[----:B------:R-:W-:-:S04]  /*05e0*/  IMAD.MOV.U32 R6, RZ, RZ, R4 ;  /* 0x000000ffff067224 */ /* 0x000fc800078e0004 */
        /* <DEDUP_REMOVED lines=8> */
[----:B------:R-:W-:-:S04]  /*0670*/  LOP3.LUT R4, R2, R7, RZ, 0x3c, !PT ;  /* 0x0000000702047212 */ /* 0x000fc800078e3cff */
[----:B------:R-:W-:-:S07]  /*0680*/  ISETP.GE.AND P0, PT, R4, RZ, PT ;  /* 0x000000ff0400720c */ /* 0x000fce0003f06270 */
[----:B------:R-:W-:-:S06]  /*0690*/  @P2 IADD3 R10, R10, 0x1, RZ ;  /* 0x000000010a0a2810 */ /* 0x000fcc0007ffe0ff */
[----:B------:R-:W-:Y:S01]  /*06a0*/  @!P0 IMAD.MOV R10, RZ, RZ, -R10 ;  /* 0x000000ffff0a8224 */ /* 0x000fe200078e0a0a */
[----:B------:R-:W-:-:S04]  /*06b0*/  @!P1 LOP3.LUT R10, RZ, R7, RZ, 0x33, !PT ;  /* 0x00000007ff0a9212 */ /* 0x000fc800078e33ff */
[----:B------:R-:W-:Y:S02]  /*06c0*/  ISETP.LT.U32.AND P0, PT, R3, R10, PT ;  /* 0x0000000a0300720c */ /* 0x000fe40003f01070 */
[----:B------:R-:W-:-:S04]  /*06d0*/  SHF.R.S32.HI R14, RZ, 0x1f, R10 ;  /* 0x0000001fff0e7819 */ /* 0x000fc8000001140a */
[----:B------:R-:W-:-:S04]  /*06e0*/  ISETP.LT.AND.EX P0, PT, R23, R14, PT, P0 ;  /* 0x0000000e1700720c */ /* 0x000fc80003f01300 */
[----:B------:R-:W-:Y:S02]  /*06f0*/  SEL R14, R23, R14, P0 ;  /* 0x0000000e170e7207 */ /* 0x000fe40000000000 */
        /* <DEDUP_REMOVED lines=11> */
.L_x_144:
        /* <DEDUP_REMOVED lines=19> */
.L_x_145:
[----:B------:R-:W-:Y:S05]  /*08e0*/  BSYNC B0 ;  /* 0x0000000000007941 */ /* 0x000fea0003800000 */
.L_x_143:
        /* <DEDUP_REMOVED lines=26> */
[----:B------:R-:W-:Y:S01]  /*0a90*/  ISETP.GE.U32.AND P0, PT, R3, R6, PT ;  /* 0x000000060300720c */ /* 0x000fe20003f06070 */
[----:B------:R-:W-:-:S05]  /*0aa0*/  IMAD.MOV.U32 R3, RZ, RZ, c[0x0][0x1c0] ;  /* 0x00007000ff037624 */ /* 0x000fca00078e00ff */
[C---:B------:R-:W-:Y:S01]  /*0ab0*/  IADD3 R6, R3.reuse, -0x1, RZ ;  /* 0xffffffff03067810 */ /* 0x040fe20007ffe0ff */
[----:B------:R-:W-:-:S06]  /*0ac0*/  IMAD R3, R3, c[0x0][0x214], RZ ;  /* 0x0000850003037a24 */ /* 0x000fcc00078e02ff */
        /* <DEDUP_REMOVED lines=44> */
[----:B------:R-:W-:Y:S02]  /*0d90*/  MOV R32, R20 ;  /* 0x0000001400207202 */ /* 0x000fe40000000f00 */
[----:B------:R-:W-:Y:S01]  /*0da0*/  MOV R33, R21 ;  /* 0x0000001500217202 */ /* 0x000fe20000000f00 */
[----:B------:R-:W-:Y:S05]  /*0db0*/  BRA `(.L_x_148) ;  /* 0x0000013000007947 */ /* 0x000fea0003800000 */
.L_x_147:
        /* <DEDUP_REMOVED lines=19> */
.L_x_148:
[----:B------:R-:W-:Y:S05]  /*0ef0*/  BSYNC B0 ;  /* 0x0000000000007941 */ /* 0x000fea0003800000 */
.L_x_146:
        /* <DEDUP_REMOVED lines=41> */
.L_x_150:
        /* <DEDUP_REMOVED lines=19> */
.L_x_151:
[----:B------:R-:W-:Y:S05]  /*12c0*/  BSYNC B0 ;  /* 0x0000000000007941 */ /* 0x000fea0003800000 */
.L_x_149:
[----:B------:R-:W-:Y:S01]  /*12d0*/  IABS R17, c[0x0][0x214] ;  /* 0x0000850000117a13 */ /* 0x000fe20000000000 */
[----:B------:R-:W-:Y:S01]  /*12e0*/  IMAD.MOV.U32 R18, RZ, RZ, RZ ;  /* 0x000000ffff127224 */ /* 0x000fe200078e00ff */
[----:B------:R-:W-:Y:S01]  /*12f0*/  ISETP.GT.AND P3, PT, R3, RZ, PT ;  /* 0x000000ff0300720c */ /* 0x000fe20003f64270 */
[----:B------:R-:W-:Y:S01]  /*1300*/  ULDC.U8 UR4, c[0x0][0x329] ;  /* 0x0000ca4000047ab9 */ /* 0x000fe20000000000 */
[----:B------:R-:W0:Y:S01]  /*1310*/  I2F.RP R22, R17 ;  /* 0x0000001100167306 */ /* 0x000e220000209400 */
[----:B------:R-:W-:Y:S01]  /*1320*/  IABS R26, R4 ;  /* 0x00000004001a7213 */ /* 0x000fe20000000000 */
[----:B------:R-:W-:Y:S01]  /*1330*/  ULDC.64 UR10, c[0x0][0x118] ;  /* 0x00004600000a7ab9 */ /* 0x000fe20000000a00 */
[----:B------:R-:W-:Y:S01]  /*1340*/  LOP3.LUT R4, R4, c[0x0][0x1c0], RZ, 0x3c, !PT ;  /* 0x0000700004047a12 */ /* 0x000fe200078e3cff */
[----:B------:R-:W-:Y:S04]  /*1350*/  BSSY B0, `(.L_x_152) ;  /* 0x000007b000007945 */ /* 0x000fe80003800000 */
[----:B0-----:R-:W0:Y:S02]  /*1360*/  MUFU.RCP R19, R22 ;  /* 0x0000001600137308 */ /* 0x001e240000001000 */
[----:B0-----:R-:W-:-:S06]  /*1370*/  IADD3 R19, R19, 0xffffffe, RZ ;  /* 0x0ffffffe13137810 */ /* 0x001fcc0007ffe0ff */
[----:B------:R-:W0:Y:S02]  /*1380*/  F2I.FTZ.U32.TRUNC.NTZ R19, R19 ;  /* 0x0000001300137305 */ /* 0x000e24000021f000 */
[----:B0-----:R-:W-:-:S04]  /*1390*/  IMAD.MOV R8, RZ, RZ, -R19 ;  /* 0x000000ffff087224 */ /* 0x001fc800078e0a13 */
[----:B------:R-:W-:Y:S01]  /*13a0*/  IMAD R9, R8, R17, RZ ;  /* 0x0000001108097224 */ /* 0x000fe200078e02ff */
[----:B------:R-:W-:Y:S02]  /*13b0*/  IABS R8, R7 ;  /* 0x0000000700087213 */ /* 0x000fe40000000000 */
[----:B------:R-:W-:Y:S01]  /*13c0*/  LOP3.LUT R7, R7, c[0x0][0x214], RZ, 0x3c, !PT ;  /* 0x0000850007077a12 */ /* 0x000fe200078e3cff */
[----:B------:R-:W-:-:S03]  /*13d0*/  IMAD.HI.U32 R9, R19, R9, R18 ;  /* 0x0000000913097227 */ /* 0x000fc600078e0012 */
[----:B------:R-:W-:Y:S02]  /*13e0*/  ISETP.GE.AND P1, PT, R7, RZ, PT ;  /* 0x000000ff0700720c */ /* 0x000fe40003f26270 */
[----:B------:R-:W-:Y:S01]  /*13f0*/  SHF.R.S32.HI R7, RZ, 0x1f, R3 ;  /* 0x0000001fff077819 */ /* 0x000fe20000011403 */
[----:B------:R-:W-:Y:S01]  /*1400*/  IMAD.HI.U32 R18, R9, R8, RZ ;  /* 0x0000000809127227 */ /* 0x000fe200078e00ff */
[----:B------:R-:W-:-:S03]  /*1410*/  LEA.HI.SX32 R3, R3, 0x1, 0x1 ;  /* 0x0000000103037811 */ /* 0x000fc600078f0aff */
[----:B------:R-:W-:Y:S02]  /*1420*/  IMAD.MOV R9, RZ, RZ, -R18 ;  /* 0x000000ffff097224 */ /* 0x000fe400078e0a12 */
[----:B------:R-:W-:Y:S02]  /*1430*/  @!P3 IMAD.MOV R3, RZ, RZ, R7 ;  /* 0x000000ffff03b224 */ /* 0x000fe400078e0207 */
[----:B------:R-:W-:-:S05]  /*1440*/  IMAD R8, R17, R9, R8 ;  /* 0x0000000911087224 */ /* 0x000fca00078e0208 */
[----:B------:R-:W-:-:S13]  /*1450*/  ISETP.GT.U32.AND P0, PT, R17, R8, PT ;  /* 0x000000081100720c */ /* 0x000fda0003f04070 */
[----:B------:R-:W-:Y:S01]  /*1460*/  @!P0 IMAD.IADD R8, R8, 0x1, -R17 ;  /* 0x0000000108088824 */ /* 0x000fe200078e0a11 */
[----:B------:R-:W-:Y:S02]  /*1470*/  @!P0 IADD3 R18, R18, 0x1, RZ ;  /* 0x0000000112128810 */ /* 0x000fe40007ffe0ff */
[----:B------:R-:W-:Y:S02]  /*1480*/  ISETP.NE.AND P0, PT, RZ, c[0x0][0x214], PT ;  /* 0x00008500ff007a0c */ /* 0x000fe40003f05270 */
[----:B------:R-:W-:Y:S02]  /*1490*/  ISETP.GE.U32.AND P2, PT, R8, R17, PT ;  /* 0x000000110800720c */ /* 0x000fe40003f46070 */
[----:B------:R-:W-:-:S04]  /*14a0*/  IABS R8, c[0x0][0x1c0] ;  /* 0x0000700000087a13 */ /* 0x000fc80000000000 */
[----:B------:R-:W0:Y:S07]  /*14b0*/  I2F.U32.RP R17, R8 ;  /* 0x0000000800117306 */ /* 0x000e2e0000209000 */
[----:B------:R-:W-:-:S05]  /*14c0*/  @P2 IADD3 R18, R18, 0x1, RZ ;  /* 0x0000000112122810 */ /* 0x000fca0007ffe0ff */
[----:B------:R-:W-:Y:S01]  /*14d0*/  @!P1 IMAD.MOV R18, RZ, RZ, -R18 ;  /* 0x000000ffff129224 */ /* 0x000fe200078e0a12 */
[----:B------:R-:W-:Y:S01]  /*14e0*/  @!P0 LOP3.LUT R18, RZ, c[0x0][0x214], RZ, 0x33, !PT ;  /* 0x00008500ff128a12 */ /* 0x000fe200078e33ff */
[----:B0-----:R-:W0:Y:S04]  /*14f0*/  MUFU.RCP R19, R17 ;  /* 0x0000001100137308 */ /* 0x001e280000001000 */
[----:B------:R-:W-:-:S05]  /*1500*/  IMAD R3, R3, R18, RZ ;  /* 0x0000001203037224 */ /* 0x000fca00078e02ff */
[----:B------:R-:W-:-:S04]  /*1510*/  IABS R7, R3 ;  /* 0x0000000300077213 */ /* 0x000fc80000000000 */
[----:B------:R-:W1:Y:S01]  /*1520*/  I2F.RP R24, R7 ;  /* 0x0000000700187306 */ /* 0x000e620000209400 */
[----:B------:R-:W-:Y:S01]  /*1530*/  IMAD.IADD R6, R6, 0x1, R7 ;  /* 0x0000000106067824 */ /* 0x000fe200078e0207 */
[----:B0-----:R-:W-:-:S06]  /*1540*/  IADD3 R19, R19, 0xffffffe, RZ ;  /* 0x0ffffffe13137810 */ /* 0x001fcc0007ffe0ff */
[----:B------:R-:W0:Y:S08]  /*1550*/  F2I.FTZ.U32.TRUNC.NTZ R19, R19 ;  /* 0x0000001300137305 */ /* 0x000e30000021f000 */
[----:B-1----:R-:W1:Y:S01]  /*1560*/  MUFU.RCP R9, R24 ;  /* 0x0000001800097308 */ /* 0x002e620000001000 */
[----:B0-----:R-:W-:-:S04]  /*1570*/  IMAD.MOV R25, RZ, RZ, -R19 ;  /* 0x000000ffff197224 */ /* 0x001fc800078e0a13 */
[----:B------:R-:W-:Y:S01]  /*1580*/  IMAD R25, R25, R8, RZ ;  /* 0x0000000819197224 */ /* 0x000fe200078e02ff */
[----:B-1----:R-:W-:Y:S02]  /*1590*/  IADD3 R22, R9, 0xffffffe, RZ ;  /* 0x0ffffffe09167810 */ /* 0x002fe40007ffe0ff */
[----:B------:R-:W-:Y:S02]  /*15a0*/  IABS R24, R6 ;  /* 0x0000000600187213 */ /* 0x000fe40000000000 */
[----:B------:R-:W0:Y:S02]  /*15b0*/  F2I.FTZ.U32.TRUNC.NTZ R23, R22 ;  /* 0x0000001600177305 */ /* 0x000e24000021f000 */
[----:B0-----:R-:W-:Y:S02]  /*15c0*/  IMAD.MOV R18, RZ, RZ, -R23 ;  /* 0x000000ffff127224 */ /* 0x001fe400078e0a17 */
[----:B------:R-:W-:Y:S02]  /*15d0*/  IMAD.MOV.U32 R22, RZ, RZ, RZ ;  /* 0x000000ffff167224 */ /* 0x000fe400078e00ff */
[----:B------:R-:W-:-:S02]  /*15e0*/  IMAD R9, R18, R7, RZ ;  /* 0x0000000712097224 */ /* 0x000fc400078e02ff */
[----:B------:R-:W-:Y:S02]  /*15f0*/  IMAD.MOV.U32 R18, RZ, RZ, RZ ;  /* 0x000000ffff127224 */ /* 0x000fe400078e00ff */
[----:B------:R-:W-:Y:S01]  /*1600*/  IMAD.HI.U32 R9, R23, R9, R22 ;  /* 0x0000000917097227 */ /* 0x000fe200078e0016 */
[----:B------:R-:W-:-:S03]  /*1610*/  IABS R22, R3 ;  /* 0x0000000300167213 */ /* 0x000fc60000000000 */
[----:B------:R-:W-:Y:S01]  /*1620*/  IMAD.HI.U32 R25, R19, R25, R18 ;  /* 0x0000001913197227 */ /* 0x000fe200078e0012 */
[----:B------:R-:W-:-:S03]  /*1630*/  IABS R19, c[0x0][0x1c0] ;  /* 0x0000700000137a13 */ /* 0x000fc60000000000 */
[----:B------:R-:W-:Y:S02]  /*1640*/  IMAD.MOV R22, RZ, RZ, -R22 ;  /* 0x000000ffff167224 */ /* 0x000fe400078e0a16 */
[----:B------:R-:W-:Y:S02]  /*1650*/  IMAD.MOV R19, RZ, RZ, -R19 ;  /* 0x000000ffff137224 */ /* 0x000fe400078e0a13 */
[----:B------:R-:W-:-:S04]  /*1660*/  IMAD.HI.U32 R18, R25, R26, RZ ;  /* 0x0000001a19127227 */ /* 0x000fc800078e00ff */
[----:B------:R-:W-:-:S04]  /*1670*/  IMAD.HI.U32 R9, R9, R24, RZ ;  /* 0x0000001809097227 */ /* 0x000fc800078e00ff */
[----:B------:R-:W-:Y:S02]  /*1680*/  IMAD R17, R18, R19, R26 ;  /* 0x0000001312117224 */ /* 0x000fe400078e021a */
[--C-:B------:R-:W-:Y:S02]  /*1690*/  IMAD R22, R9, R22, R24.reuse ;  /* 0x0000001609167224 */ /* 0x100fe400078e0218 */
[----:B------:R-:W-:Y:S01]  /*16a0*/  IMAD.HI.U32 R25, R25, R24, RZ ;  /* 0x0000001819197227 */ /* 0x000fe200078e00ff */
[----:B------:R-:W-:Y:S02]  /*16b0*/  ISETP.GT.U32.AND P3, PT, R8, R17, PT ;  /* 0x000000110800720c */ /* 0x000fe40003f64070 */
[----:B------:R-:W-:Y:S01]  /*16c0*/  ISETP.GT.U32.AND P0, PT, R7, R22, PT ;  /* 0x000000160700720c */ /* 0x000fe20003f04070 */
[----:B------:R-:W-:-:S05]  /*16d0*/  IMAD R19, R25, R19, R24 ;  /* 0x0000001319137224 */ /* 0x000fca00078e0218 */
[----:B------:R-:W-:-:S05]  /*16e0*/  ISETP.GT.U32.AND P1, PT, R8, R19, PT ;  /* 0x000000130800720c */ /* 0x000fca0003f24070 */
[--C-:B------:R-:W-:Y:S01]  /*16f0*/  @!P3 IMAD.IADD R17, R17, 0x1, -R8.reuse ;  /* 0x000000011111b824 */ /* 0x100fe200078e0a08 */
[----:B------:R-:W-:Y:S01]  /*1700*/  @!P3 IADD3 R18, R18, 0x1, RZ ;  /* 0x000000011212b810 */ /* 0x000fe20007ffe0ff */
[----:B------:R-:W-:Y:S01]  /*1710*/  @!P0 IMAD.IADD R22, R22, 0x1, -R7 ;  /* 0x0000000116168824 */ /* 0x000fe200078e0a07 */
[----:B------:R-:W-:Y:S02]  /*1720*/  @!P0 IADD3 R9, R9, 0x1, RZ ;  /* 0x0000000109098810 */ /* 0x000fe40007ffe0ff */
[----:B------:R-:W-:Y:S02]  /*1730*/  ISETP.GE.U32.AND P6, PT, R17, R8, PT ;  /* 0x000000081100720c */ /* 0x000fe40003fc6070 */
[----:B------:R-:W0:Y:S01]  /*1740*/  S2R R17, SR_TID.X ;  /* 0x0000000000117919 */ /* 0x000e220000002100 */
[-C--:B------:R-:W-:Y:S01]  /*1750*/  ISETP.GE.U32.AND P2, PT, R22, R7.reuse, PT ;  /* 0x000000071600720c */ /* 0x080fe20003f46070 */
[----:B------:R-:W-:Y:S01]  /*1760*/  @!P1 IMAD.IADD R19, R19, 0x1, -R8 ;  /* 0x0000000113139824 */ /* 0x000fe200078e0a08 */
[----:B------:R-:W-:-:S02]  /*1770*/  LOP3.LUT R22, R6, R7, RZ, 0x3c, !PT ;  /* 0x0000000706167212 */ /* 0x000fc400078e3cff */
[----:B------:R-:W-:Y:S02]  /*1780*/  ISETP.GE.AND P0, PT, R4, RZ, PT ;  /* 0x000000ff0400720c */ /* 0x000fe40003f06270 */
[----:B------:R-:W-:Y:S02]  /*1790*/  ISETP.GE.AND P4, PT, R22, RZ, PT ;  /* 0x000000ff1600720c */ /* 0x000fe40003f86270 */
[----:B------:R-:W-:Y:S02]  /*17a0*/  ISETP.GT.AND P3, PT, R2, RZ, PT ;  /* 0x000000ff0200720c */ /* 0x000fe40003f64270 */
[----:B------:R-:W-:Y:S02]  /*17b0*/  @P6 IADD3 R18, R18, 0x1, RZ ;  /* 0x0000000112126810 */ /* 0x000fe40007ffe0ff */
[----:B------:R-:W-:Y:S02]  /*17c0*/  ISETP.NE.AND P6, PT, R3, RZ, PT ;  /* 0x000000ff0300720c */ /* 0x000fe40003fc5270 */
[----:B------:R-:W-:-:S02]  /*17d0*/  @P2 IADD3 R9, R9, 0x1, RZ ;  /* 0x0000000109092810 */ /* 0x000fc40007ffe0ff */
[----:B------:R-:W-:Y:S01]  /*17e0*/  ISETP.GE.U32.AND P5, PT, R19, R8, PT ;  /* 0x000000081300720c */ /* 0x000fe20003fa6070 */
[----:B------:R-:W-:Y:S01]  /*17f0*/  IMAD.MOV.U32 R19, RZ, RZ, c[0x0][0x214] ;  /* 0x00008500ff137624 */ /* 0x000fe200078e00ff */
[----:B------:R-:W-:Y:S01]  /*1800*/  LOP3.LUT R6, R6, c[0x0][0x1c0], RZ, 0x3c, !PT ;  /* 0x0000700006067a12 */ /* 0x000fe200078e3cff */
[----:B------:R-:W-:Y:S01]  /*1810*/  @!P4 IMAD.MOV R9, RZ, RZ, -R9 ;  /* 0x000000ffff09c224 */ /* 0x000fe200078e0a09 */
[----:B------:R-:W-:Y:S01]  /*1820*/  @!P1 IADD3 R25, R25, 0x1, RZ ;  /* 0x0000000119199810 */ /* 0x000fe20007ffe0ff */
[----:B------:R-:W-:Y:S01]  /*1830*/  @!P0 IMAD.MOV R18, RZ, RZ, -R18 ;  /* 0x000000ffff128224 */ /* 0x000fe200078e0a12 */
[----:B------:R-:W-:Y:S02]  /*1840*/  ISETP.GE.AND P2, PT, R6, RZ, PT ;  /* 0x000000ff0600720c */ /* 0x000fe40003f46270 */
[----:B------:R-:W-:Y:S02]  /*1850*/  ISETP.NE.AND P4, PT, RZ, c[0x0][0x1c0], PT ;  /* 0x00007000ff007a0c */ /* 0x000fe40003f85270 */
[----:B------:R-:W-:-:S02]  /*1860*/  LOP3.LUT R6, RZ, c[0x0][0x1c0], RZ, 0x33, !PT ;  /* 0x00007000ff067a12 */ /* 0x000fc400078e33ff */
[----:B------:R-:W-:Y:S02]  /*1870*/  SHF.R.S32.HI R8, RZ, 0x1f, R2 ;  /* 0x0000001fff087819 */ /* 0x000fe40000011402 */
[----:B------:R-:W-:Y:S02]  /*1880*/  ISETP.NE.AND P1, PT, RZ, UR4, PT ;  /* 0x00000004ff007c0c */ /* 0x000fe4000bf25270 */
[----:B0-----:R-:W-:Y:S02]  /*1890*/  SHF.R.S32.HI R4, RZ, 0x1f, R17 ;  /* 0x0000001fff047819 */ /* 0x001fe40000011411 */
[----:B------:R-:W-:Y:S01]  /*18a0*/  LEA.HI.SX32 R22, R2, 0x1, 0x1 ;  /* 0x0000000102167811 */ /* 0x000fe200078f0aff */
[----:B------:R-:W-:Y:S01]  /*18b0*/  @!P3 IMAD.MOV R22, RZ, RZ, R8 ;  /* 0x000000ffff16b224 */ /* 0x000fe200078e0208 */
[----:B------:R-:W-:Y:S02]  /*18c0*/  SEL R19, R19, 0x1, !P1 ;  /* 0x0000000113137807 */ /* 0x000fe40004800000 */
[----:B------:R-:W-:-:S02]  /*18d0*/  SEL R18, R6, R18, !P4 ;  /* 0x0000001206127207 */ /* 0x000fc40006000000 */
[----:B------:R-:W-:Y:S02]  /*18e0*/  @!P6 LOP3.LUT R9, RZ, R7, RZ, 0x33, !PT ;  /* 0x00000007ff09e212 */ /* 0x000fe400078e33ff */
[----:B------:R-:W-:Y:S01]  /*18f0*/  LEA.HI R8, R4, R17, RZ, 0x3 ;  /* 0x0000001104087211 */ /* 0x000fe200078f18ff */
[----:B------:R-:W-:Y:S01]  /*1900*/  IMAD R7, R18, R19, RZ ;  /* 0x0000001312077224 */ /* 0x000fe200078e02ff */
[----:B------:R-:W-:Y:S02]  /*1910*/  @P5 IADD3 R25, R25, 0x1, RZ ;  /* 0x0000000119195810 */ /* 0x000fe40007ffe0ff */
[----:B------:R-:W-:Y:S01]  /*1920*/  ISETP.LT.U32.AND P0, PT, R20, R9, PT ;  /* 0x000000091400720c */ /* 0x000fe20003f01070 */
[----:B------:R-:W-:Y:S01]  /*1930*/  IMAD R7, R22, R7, RZ ;  /* 0x0000000716077224 */ /* 0x000fe200078e02ff */
[----:B------:R-:W-:Y:S01]  /*1940*/  SHF.R.S32.HI R23, RZ, 0x1f, R9 ;  /* 0x0000001fff177819 */ /* 0x000fe20000011409 */
[----:B------:R-:W-:Y:S01]  /*1950*/  @!P2 IMAD.MOV R25, RZ, RZ, -R25 ;  /* 0x000000ffff19a224 */ /* 0x000fe200078e0a19 */
[----:B------:R-:W-:-:S02]  /*1960*/  SHF.R.S32.HI R18, RZ, 0x3, R8 ;  /* 0x00000003ff127819 */ /* 0x000fc40000011408 */
[C---:B------:R-:W-:Y:S02]  /*1970*/  ISETP.LT.AND.EX P2, PT, R21.reuse, R23, PT, P0 ;  /* 0x000000171500720c */ /* 0x040fe40003f41300 */
[----:B------:R-:W-:Y:S02]  /*1980*/  ISETP.GE.AND P0, PT, R18, c[0x0][0x314], PT ;  /* 0x0000c50012007a0c */ /* 0x000fe40003f06270 */
[----:B------:R-:W-:Y:S02]  /*1990*/  LOP3.LUT R22, R8, 0xfffffff8, RZ, 0xc0, !PT ;  /* 0xfffffff808167812 */ /* 0x000fe400078ec0ff */
[----:B------:R-:W-:Y:S01]  /*19a0*/  SEL R9, R20, R9, P2 ;  /* 0x0000000914097207 */ /* 0x000fe20001000000 */
[----:B------:R-:W-:Y:S01]  /*19b0*/  IMAD.MOV.U32 R20, RZ, RZ, -0x800000 ;  /* 0xff800000ff147424 */ /* 0x000fe200078e00ff */
[----:B------:R-:W-:Y:S01]  /*19c0*/  SEL R8, R21, R23, P2 ;  /* 0x0000001715087207 */ /* 0x000fe20001000000 */
[----:B------:R-:W-:Y:S01]  /*19d0*/  IMAD.IADD R23, R17, 0x1, -R22 ;  /* 0x0000000111177824 */ /* 0x000fe200078e0a16 */
[----:B------:R-:W-:-:S05]  /*19e0*/  SEL R6, R6, R25, !P4 ;  /* 0x0000001906067207 */ /* 0x000fca0006000000 */
[----:B------:R-:W-:Y:S05]  /*19f0*/  @P0 BRA `(.L_x_153) ;  /* 0x0000010000000947 */ /* 0x000fea0003800000 */
[----:B------:R-:W-:Y:S02]  /*1a00*/  IADD3 R22, P2, R15, -UR8, RZ ;  /* 0x800000080f167c10 */ /* 0x000fe4000ff5e0ff */
[----:B------:R-:W-:Y:S02]  /*1a10*/  SHF.R.S32.HI R21, RZ, 0x1f, R23 ;  /* 0x0000001fff157819 */ /* 0x000fe40000011417 */
[----:B------:R-:W-:Y:S02]  /*1a20*/  ISETP.GT.U32.AND P0, PT, R22, R23, PT ;  /* 0x000000171600720c */ /* 0x000fe40003f04070 */
[----:B------:R-:W-:-:S04]  /*1a30*/  IADD3.X R22, R5, ~UR7, RZ, P2, !PT ;  /* 0x8000000705167c10 */ /* 0x000fc800097fe4ff */
[----:B------:R-:W-:-:S13]  /*1a40*/  ISETP.GT.AND.EX P0, PT, R22, R21, PT, P0 ;  /* 0x000000151600720c */ /* 0x000fda0003f04300 */
[----:B------:R-:W-:Y:S05]  /*1a50*/  @!P0 BRA `(.L_x_153) ;  /* 0x000000a000008947 */ /* 0x000fea0003800000 */
[----:B------:R-:W-:Y:S01]  /*1a60*/  IADD3 R24, P0, R23, UR8, RZ ;  /* 0x0000000817187c10 */ /* 0x000fe2000ff1e0ff */
[----:B------:R-:W-:Y:S01]  /*1a70*/  IMAD R20, R5, R18, RZ ;  /* 0x0000001205147224 */ /* 0x000fe200078e02ff */
[----:B------:R-:W-:Y:S02]  /*1a80*/  SHF.R.S32.HI R22, RZ, 0x1f, R18 ;  /* 0x0000001fff167819 */ /* 0x000fe40000011412 */
[----:B------:R-:W-:-:S03]  /*1a90*/  IADD3.X R25, R21, UR7, RZ, P0, !PT ;  /* 0x0000000715197c10 */ /* 0x000fc600087fe4ff */
[C---:B------:R-:W-:Y:S02]  /*1aa0*/  IMAD R20, R15.reuse, R22, R20 ;  /* 0x000000160f147224 */ /* 0x040fe400078e0214 */
[----:B------:R-:W-:-:S04]  /*1ab0*/  IMAD.WIDE.U32 R24, R15, R18, R24 ;  /* 0x000000120f187225 */ /* 0x000fc800078e0018 */
[----:B------:R-:W-:Y:S01]  /*1ac0*/  IMAD.IADD R20, R25, 0x1, R20 ;  /* 0x0000000119147824 */ /* 0x000fe200078e0214 */
[----:B------:R-:W-:-:S04]  /*1ad0*/  LEA R26, P0, R24, c[0x0][0x208], 0x2 ;  /* 0x00008200181a7a11 */ /* 0x000fc800078010ff */
[----:B------:R-:W-:-:S05]  /*1ae0*/  LEA.HI.X R27, R24, c[0x0][0x20c], R20, 0x2, P0 ;  /* 0x00008300181b7a11 */ /* 0x000fca00000f1414 */
[----:B------:R0:W5:Y:S04]  /*1af0*/  LDG.E R20, [R26.64] ;  /* 0x0000000a1a147981 */ /* 0x000168000c1e1900 */
.L_x_153:
[----:B------:R-:W-:Y:S05]  /*1b00*/  BSYNC B0 ;  /* 0x0000000000007941 */ /* 0x000fea0003800000 */
.L_x_152:
[C---:B------:R-:W-:Y:S01]  /*1b10*/  ISETP.GT.AND P0, PT, R17.reuse, 0x7f, PT ;  /* 0x0000007f1100780c */ /* 0x040fe20003f04270 */
[----:B------:R-:W-:Y:S01]  /*1b20*/  IMAD.MOV.U32 R29, RZ, RZ, -0x800000 ;  /* 0xff800000ff1d7424 */ /* 0x000fe200078e00ff */
[----:B------:R-:W-:Y:S01]  /*1b30*/  LOP3.LUT P2, RZ, R17, 0xf, RZ, 0xc0, !PT ;  /* 0x0000000f11ff7812 */ /* 0x000fe2000784c0ff */
[----:B------:R-:W-:Y:S01]  /*1b40*/  IMAD R19, R6, R19, RZ ;  /* 0x0000001306137224 */ /* 0x000fe200078e02ff */
[----:B------:R-:W-:Y:S01]  /*1b50*/  ISETP.GT.AND P3, PT, R3, RZ, PT ;  /* 0x000000ff0300720c */ /* 0x000fe20003f64270 */
[----:B------:R-:W-:Y:S01]  /*1b60*/  BSSY B1, `(.L_x_154) ;  /* 0x00001f0000017945 */ /* 0x000fe20003800000 */
[----:B------:R-:W-:Y:S01]  /*1b70*/  ISETP.GT.OR P2, PT, R17, 0x7f, P2 ;  /* 0x0000007f1100780c */ /* 0x000fe20001744670 */
[----:B------:R-:W-:-:S06]  /*1b80*/  IMAD.MOV.U32 R28, RZ, RZ, 0x7f800000 ;  /* 0x7f800000ff1c7424 */ /* 0x000fcc00078e00ff */
[----:B------:R-:W-:Y:S01]  /*1b90*/  @!P0 IMAD R23, R18, 0x9, R23 ;  /* 0x0000000912178824 */ /* 0x000fe200078e0217 */
[----:B------:R-:W-:-:S04]  /*1ba0*/  @!P0 LEA.HI R21, R4, R17, RZ, 0x4 ;  /* 0x0000001104158211 */ /* 0x000fc800078f20ff */
[----:B-----5:R-:W-:Y:S01]  /*1bb0*/  @!P0 STS [R23.X4], R20 ;  /* 0x0000001417008388 */ /* 0x020fe20000004800 */
[----:B------:R-:W-:Y:S02]  /*1bc0*/  @!P0 LOP3.LUT R22, R21, 0xfffffff0, RZ, 0xc0, !PT ;  /* 0xfffffff015168812 */ /* 0x000fe400078ec0ff */
[----:B------:R-:W-:-:S03]  /*1bd0*/  @!P0 SHF.R.S32.HI R21, RZ, 0x4, R21 ;  /* 0x00000004ff158819 */ /* 0x000fc60000011415 */
[----:B------:R-:W-:-:S04]  /*1be0*/  @!P0 IMAD.IADD R22, R17, 0x1, -R22 ;  /* 0x0000000111168824 */ /* 0x000fc800078e0a16 */
[----:B------:R-:W-:Y:S01]  /*1bf0*/  @!P0 IMAD R21, R22, 0x9, R21 ;  /* 0x0000000916158824 */ /* 0x000fe200078e0215 */
[----:B------:R-:W-:Y:S06]  /*1c00*/  BAR.SYNC.DEFER_BLOCKING 0x0 ;  /* 0x0000000000007b1d */ /* 0x000fec0000010000 */
[----:B------:R-:W1:Y:S04]  /*1c10*/  @!P0 LDS R29, [R21.X4] ;  /* 0x00000000151d8984 */ /* 0x000e680000004800 */
[----:B-1----:R-:W1:Y:S02]  /*1c20*/  SHFL.BFLY PT, R18, R29, 0x8, 0x1f ;  /* 0x0d001f001d127f89 */ /* 0x002e6400000e0000 */
[----:B-1----:R-:W-:-:S05]  /*1c30*/  FMNMX.FTZ R25, R18, R29, !PT ;  /* 0x0000001d12197209 */ /* 0x002fca0007810000 */
[----:B------:R-:W1:Y:S02]  /*1c40*/  SHFL.BFLY PT, R24, R25, 0x4, 0x1f ;  /* 0x0c801f0019187f89 */ /* 0x000e6400000e0000 */
[----:B-1----:R-:W-:-:S05]  /*1c50*/  FMNMX.FTZ R24, R25, R24, !PT ;  /* 0x0000001819187209 */ /* 0x002fca0007810000 */
[----:B0-----:R-:W0:Y:S02]  /*1c60*/  SHFL.BFLY PT, R27, R24, 0x2, 0x1f ;  /* 0x0c401f00181b7f89 */ /* 0x001e2400000e0000 */
[----:B0-----:R-:W-:-:S05]  /*1c70*/  FMNMX.FTZ R27, R24, R27, !PT ;  /* 0x0000001b181b7209 */ /* 0x001fca0007810000 */
[----:B------:R-:W0:Y:S02]  /*1c80*/  SHFL.BFLY PT, R18, R27, 0x1, 0x1f ;  /* 0x0c201f001b127f89 */ /* 0x000e2400000e0000 */
[----:B0-----:R-:W-:-:S04]  /*1c90*/  FMNMX.FTZ R18, R27, R18, !PT ;  /* 0x000000121b127209 */ /* 0x001fc80007810000 */
[----:B------:R-:W-:-:S04]  /*1ca0*/  FSETP.NEU.FTZ.AND P0, PT, R18, -INF , PT ;  /* 0xff8000001200780b */ /* 0x000fc80003f1d000 */
[----:B------:R-:W-:-:S05]  /*1cb0*/  FSEL R18, R18, RZ, P0 ;  /* 0x000000ff12127208 */ /* 0x000fca0000000000 */
[----:B------:R-:W-:-:S04]  /*1cc0*/  FADD.FTZ R22, -R18, R29 ;  /* 0x0000001d12167221 */ /* 0x000fc80000010100 */
[----:B------:R-:W-:-:S06]  /*1cd0*/  FMUL.FTZ R22, R22, 1.4426950216293334961 ;  /* 0x3fb8aa3b16167820 */ /* 0x000fcc0000410000 */
[----:B------:R-:W0:Y:S02]  /*1ce0*/  MUFU.EX2 R22, R22 ;  /* 0x0000001600167308 */ /* 0x000e240000000800 */
[----:B0-----:R-:W0:Y:S02]  /*1cf0*/  SHFL.BFLY PT, R25, R22, 0x8, 0x1f ;  /* 0x0d001f0016197f89 */ /* 0x001e2400000e0000 */
[----:B0-----:R-:W-:Y:S01]  /*1d00*/  FADD.FTZ R25, R22, R25 ;  /* 0x0000001916197221 */ /* 0x001fe20000010000 */
[----:B------:R-:W-:-:S04]  /*1d10*/  SHF.R.S32.HI R22, RZ, 0x1f, R3 ;  /* 0x0000001fff167819 */ /* 0x000fc80000011403 */
[----:B------:R-:W0:Y:S02]  /*1d20*/  SHFL.BFLY PT, R24, R25, 0x4, 0x1f ;  /* 0x0c801f0019187f89 */ /* 0x000e2400000e0000 */
[----:B0-----:R-:W-:-:S05]  /*1d30*/  FADD.FTZ R24, R25, R24 ;  /* 0x0000001819187221 */ /* 0x001fca0000010000 */
[----:B------:R-:W0:Y:S02]  /*1d40*/  SHFL.BFLY PT, R23, R24, 0x2, 0x1f ;  /* 0x0c401f0018177f89 */ /* 0x000e2400000e0000 */
[----:B0-----:R-:W-:-:S05]  /*1d50*/  FADD.FTZ R23, R24, R23 ;  /* 0x0000001718177221 */ /* 0x001fca0000010000 */
[----:B------:R-:W0:Y:S02]  /*1d60*/  SHFL.BFLY PT, R20, R23, 0x1, 0x1f ;  /* 0x0c201f0017147f89 */ /* 0x000e2400000e0000 */
[----:B0-----:R-:W-:Y:S01]  /*1d70*/  FADD.FTZ R21, R23, R20 ;  /* 0x0000001417157221 */ /* 0x001fe20000010000 */
[----:B------:R-:W-:Y:S01]  /*1d80*/  LEA.HI.SX32 R20, R3, 0x1, 0x1 ;  /* 0x0000000103147811 */ /* 0x000fe200078f0aff */
[----:B------:R-:W-:-:S03]  /*1d90*/  @!P3 IMAD.MOV R20, RZ, RZ, R22 ;  /* 0x000000ffff14b224 */ /* 0x000fc600078e0216 */
[----:B------:R-:W-:Y:S01]  /*1da0*/  FSETP.NE.FTZ.AND P0, PT, R21, RZ, PT ;  /* 0x000000ff1500720b */ /* 0x000fe20003f15000 */
[----:B------:R-:W-:-:S12]  /*1db0*/  IMAD R6, R19, R20, RZ ;  /* 0x0000001413067224 */ /* 0x000fd800078e02ff */
[----:B------:R-:W0:Y:S02]  /*1dc0*/  @P0 MUFU.LG2 R21, R21 ;  /* 0x0000001500150308 */ /* 0x000e240000000c00 */
[----:B0-----:R-:W-:Y:S01]  /*1dd0*/  @P0 FFMA.FTZ R28, R21, 0.69314718246459960938, R18 ;  /* 0x3f317218151c0823 */ /* 0x001fe20000010012 */
[----:B------:R-:W-:Y:S05]  /*1de0*/  @P2 BRA `(.L_x_155) ;  /* 0x00001c7000002947 */ /* 0x000fea0003800000 */
[----:B------:R-:W-:Y:S01]  /*1df0*/  ULDC.U8 UR4, c[0x0][0x328] ;  /* 0x0000ca0000047ab9 */ /* 0x000fe20000000000 */
[----:B------:R-:W-:Y:S02]  /*1e00*/  LEA.HI R4, R4, R17, RZ, 0x4 ;  /* 0x0000001104047211 */ /* 0x000fe400078f20ff */
[----:B------:R-:W-:Y:S02]  /*1e10*/  ISETP.NE.AND P2, PT, RZ, UR4, PT ;  /* 0x00000004ff007c0c */ /* 0x000fe4000bf45270 */
[----:B------:R-:W-:-:S04]  /*1e20*/  SHF.R.S32.HI R4, RZ, 0x4, R4 ;  /* 0x00000004ff047819 */ /* 0x000fc80000011404 */
[----:B------:R-:W-:-:S04]  /*1e30*/  IADD3 R36, P0, R4, UR8, RZ ;  /* 0x0000000804247c10 */ /* 0x000fc8000ff1e0ff */
[----:B------:R-:W-:-:S03]  /*1e40*/  LEA.HI.X.SX32 R37, R4, UR7, 0x1, P0 ;  /* 0x0000000704257c11 */ /* 0x000fc600080f0eff */
        /* <DEDUP_REMOVED lines=43> */
.L_x_158:
        /* <DEDUP_REMOVED lines=22> */
.L_x_159:
[----:B------:R-:W-:Y:S05]  /*2260*/  BSYNC B0 ;  /* 0x0000000000007941 */ /* 0x000fea0003800000 */
.L_x_157:
[----:B------:R-:W-:Y:S01]  /*2270*/  LOP3.LUT R19, R17, R0, RZ, 0xfc, !PT ;  /* 0x0000000011137212 */ /* 0x000fe200078efcff */
[----:B------:R-:W-:Y:S03]  /*2280*/  BSSY B0, `(.L_x_160) ;  /* 0x0000028000007945 */ /* 0x000fe60003800000 */
[----:B------:R-:W-:-:S13]  /*2290*/  ISETP.NE.U32.AND P0, PT, R19, RZ, PT ;  /* 0x000000ff1300720c */ /* 0x000fda0003f05070 */
[----:B------:R-:W-:Y:S05]  /*22a0*/  @!P0 BRA `(.L_x_161) ;  /* 0x000000f000008947 */ /* 0x000fea0003800000 */
[----:B------:R-:W-:Y:S01]  /*22b0*/  IMAD.MOV.U32 R24, RZ, RZ, R30 ;  /* 0x000000ffff187224 */ /* 0x000fe200078e001e */
[----:B------:R-:W-:Y:S02]  /*22c0*/  MOV R23, R0 ;  /* 0x0000000000177202 */ /* 0x000fe40000000f00 */
[----:B------:R-:W-:Y:S02]  /*22d0*/  MOV R22, 0x22f0 ;  /* 0x000022f000167802 */ /* 0x000fe40000000f00 */
[----:B------:R-:W-:Y:S05]  /*22e0*/  CALL.REL.NOINC `($__internal_3_$__cuda_sm20_div_s64) ;  /* 0x0000231000007944 */ /* 0x000fea0003c00000 */
        /* <DEDUP_REMOVED lines=11> */
.L_x_161:
        /* <DEDUP_REMOVED lines=22> */
.L_x_162:
[----:B------:R-:W-:Y:S05]  /*2500*/  BSYNC B0 ;  /* 0x0000000000007941 */ /* 0x000fea0003800000 */
.L_x_160:
        /* <DEDUP_REMOVED lines=11> */
[----:B------:R-:W-:Y:S05]  /*25c0*/  CALL.REL.NOINC `($__internal_3_$__cuda_sm20_div_s64) ;  /* 0x0000203000007944 */ /* 0x000fea0003c00000 */
[----:B------:R-:W-:-:S04]  /*25d0*/  IADD3 R17, P0, RZ, -R20, RZ ;  /* 0x80000014ff117210 */ /* 0x000fc80007f1e0ff */
[----:B------:R-:W-:Y:S01]  /*25e0*/  IADD3.X R18, RZ, ~R21, RZ, P0, !PT ;  /* 0x80000015ff127210 */ /* 0x000fe200007fe4ff */
[----:B------:R-:W-:-:S04]  /*25f0*/  IMAD.WIDE.U32 R36, R5, R17, R36 ;  /* 0x0000001105247225 */ /* 0x000fc800078e0024 */
[----:B------:R-:W-:-:S04]  /*2600*/  IMAD R18, R18, R5, RZ ;  /* 0x0000000512127224 */ /* 0x000fc800078e02ff */
[----:B------:R-:W-:-:S05]  /*2610*/  IMAD R4, R4, R17, R18 ;  /* 0x0000001104047224 */ /* 0x000fca00078e0212 */
[----:B------:R-:W-:Y:S01]  /*2620*/  IADD3 R4, R37, R4, RZ ;  /* 0x0000000425047210 */ /* 0x000fe20007ffe0ff */
[----:B------:R-:W-:Y:S05]  /*2630*/  BRA `(.L_x_165) ;  /* 0x0000016000007947 */ /* 0x000fea0003800000 */
.L_x_164:
        /* <DEDUP_REMOVED lines=22> */
.L_x_165:
[----:B------:R-:W-:Y:S05]  /*27a0*/  BSYNC B0 ;  /* 0x0000000000007941 */ /* 0x000fea0003800000 */
.L_x_163:
        /* <DEDUP_REMOVED lines=38> */
[----:B------:R-:W-:Y:S05]  /*2a10*/  CALL.REL.NOINC `($__internal_3_$__cuda_sm20_div_s64) ;  /* 0x00001be000007944 */ /* 0x000fea0003c00000 */
        /* <DEDUP_REMOVED lines=12> */
.L_x_167:
        /* <DEDUP_REMOVED lines=23> */
.L_x_168:
[----:B------:R-:W-:Y:S05]  /*2c50*/  BSYNC B0 ;  /* 0x0000000000007941 */ /* 0x000fea0003800000 */
.L_x_166:
        /* <DEDUP_REMOVED lines=19> */
.L_x_170:
        /* <DEDUP_REMOVED lines=22> */
.L_x_171:
[----:B------:R-:W-:Y:S05]  /*2ef0*/  BSYNC B0 ;  /* 0x0000000000007941 */ /* 0x000fea0003800000 */
.L_x_169:
        /* <DEDUP_REMOVED lines=10> */
[----:B------:R-:W-:Y:S02]  /*2fa0*/  IADD3 R17, P0, RZ, -R20, RZ ;  /* 0x80000014ff117210 */ /* 0x000fe40007f1e0ff */
[----:B------:R-:W-:Y:S02]  /*2fb0*/  MOV R22, R42 ;  /* 0x0000002a00167202 */ /* 0x000fe40000000f00 */
[----:B------:R-:W-:Y:S02]  /*2fc0*/  IADD3.X R18, RZ, ~R21, RZ, P0, !PT ;  /* 0x80000015ff127210 */ /* 0x000fe400007fe4ff */
[----:B------:R-:W-:-:S03]  /*2fd0*/  MOV R23, R43 ;  /* 0x0000002b00177202 */ /* 0x000fc60000000f00 */
[----:B------:R-:W-:Y:S02]  /*2fe0*/  IMAD R18, R18, R13, RZ ;  /* 0x0000000d12127224 */ /* 0x000fe400078e02ff */
[----:B------:R-:W-:-:S04]  /*2ff0*/  IMAD.WIDE.U32 R22, R13, R17, R22 ;  /* 0x000000110d167225 */ /* 0x000fc800078e0016 */
[----:B------:R-:W-:Y:S01]  /*3000*/  IMAD R17, R12, R17, R18 ;  /* 0x000000110c117224 */ /* 0x000fe200078e0212 */
[----:B------:R-:W-:-:S04]  /*3010*/  MOV R13, R22 ;  /* 0x00000016000d7202 */ /* 0x000fc80000000f00 */
[----:B------:R-:W-:Y:S01]  /*3020*/  IADD3 R17, R23, R17, RZ ;  /* 0x0000001117117210 */ /* 0x000fe20007ffe0ff */
[----:B------:R-:W-:Y:S05]  /*3030*/  BRA `(.L_x_174) ;  /* 0x0000017000007947 */ /* 0x000fea0003800000 */
.L_x_173:
        /* <DEDUP_REMOVED lines=12> */
[----:B------:R-:W-:Y:S02]  /*3100*/  IMAD R18, R13, R17, R42 ;  /* 0x000000110d127224 */ /* 0x000fe400078e022a */
[----:B------:R-:W-:-:S03]  /*3110*/  IMAD.MOV.U32 R17, RZ, RZ, RZ ;  /* 0x000000ffff117224 */ /* 0x000fc600078e00ff */
        /* <DEDUP_REMOVED lines=9> */
.L_x_174:
[----:B------:R-:W-:Y:S05]  /*31b0*/  BSYNC B0 ;  /* 0x0000000000007941 */ /* 0x000fea0003800000 */
.L_x_172:
[----:B------:R-:W-:Y:S01]  /*31c0*/  SHF.R.S32.HI R19, RZ, 0x1f, R7 ;  /* 0x0000001fff137819 */ /* 0x000fe20000011407 */
[-C--:B------:R-:W-:Y:S01]  /*31d0*/  IMAD R12, R21, R7.reuse, RZ ;  /* 0x00000007150c7224 */ /* 0x080fe200078e02ff */
[----:B------:R-:W-:Y:S01]  /*31e0*/  SHF.R.S32.HI R18, RZ, 0x1f, R2 ;  /* 0x0000001fff127819 */ /* 0x000fe20000011402 */
[----:B------:R-:W-:Y:S01]  /*31f0*/  IMAD.WIDE.U32 R42, R20, R7, RZ ;  /* 0x00000007142a7225 */ /* 0x000fe200078e00ff */
[----:B------:R-:W-:Y:S03]  /*3200*/  BSSY B0, `(.L_x_175) ;  /* 0x0000039000007945 */ /* 0x000fe60003800000 */
[----:B------:R-:W-:Y:S01]  /*3210*/  IMAD R7, R19, R20, R12 ;  /* 0x0000001413077224 */ /* 0x000fe200078e020c */
[----:B------:R-:W-:Y:S01]  /*3220*/  LOP3.LUT R12, R41, R10, RZ, 0xfc, !PT ;  /* 0x0000000a290c7212 */ /* 0x000fe200078efcff */
[----:B------:R-:W-:Y:S02]  /*3230*/  IMAD R47, R25, c[0x0][0x214], RZ ;  /* 0x00008500192f7a24 */ /* 0x000fe400078e02ff */
[-C--:B------:R-:W-:Y:S01]  /*3240*/  IMAD R17, R17, R2.reuse, RZ ;  /* 0x0000000211117224 */ /* 0x080fe200078e02ff */
        /* <DEDUP_REMOVED lines=16> */
[----:B------:R-:W-:Y:S05]  /*3350*/  CALL.REL.NOINC `($__internal_3_$__cuda_sm20_div_s64) ;  /* 0x000012a000007944 */ /* 0x000fea0003c00000 */
        /* <DEDUP_REMOVED lines=12> */
.L_x_176:
        /* <DEDUP_REMOVED lines=23> */
.L_x_177:
[----:B------:R-:W-:Y:S05]  /*3590*/  BSYNC B0 ;  /* 0x0000000000007941 */ /* 0x000fea0003800000 */
.L_x_175:
        /* <DEDUP_REMOVED lines=29> */
.L_x_179:
        /* <DEDUP_REMOVED lines=23> */
.L_x_180:
[----:B------:R-:W-:Y:S05]  /*38e0*/  BSYNC B0 ;  /* 0x0000000000007941 */ /* 0x000fea0003800000 */
.L_x_178:
[----:B------:R-:W-:-:S04]  /*38f0*/  IADD3 R31, P1, P0, R36, R32, R30 ;  /* 0x00000020241f7210 */ /* 0x000fc8000783e01e */
[----:B------:R-:W-:Y:S02]  /*3900*/  IADD3 R31, P3, P2, R42, R31, R46 ;  /* 0x0000001f2a1f7210 */ /* 0x000fe40007a7e02e */
[----:B------:R-:W-:Y:S01]  /*3910*/  IADD3.X R0, R4, R5, R0, P1, P0 ;  /* 0x0000000504007210 */ /* 0x000fe20000fe0400 */
[----:B------:R-:W-:Y:S01]  /*3920*/  IMAD R5, R21, R6, RZ ;  /* 0x0000000615057224 */ /* 0x000fe200078e02ff */
[----:B------:R-:W-:Y:S02]  /*3930*/  IADD3 R44, P1, P0, R48, R31, R44 ;  /* 0x0000001f302c7210 */ /* 0x000fe4000783e02c */
[----:B------:R-:W-:Y:S02]  /*3940*/  IADD3.X R0, R7, R0, R2, P3, P2 ;  /* 0x0000000007007210 */ /* 0x000fe40001fe4402 */
[----:B------:R-:W-:Y:S02]  /*3950*/  SHF.R.S32.HI R2, RZ, 0x1f, R6 ;  /* 0x0000001fff027819 */ /* 0x000fe40000011406 */
[----:B------:R-:W-:-:S02]  /*3960*/  IADD3.X R45, R11, R0, R12, P1, P0 ;  /* 0x000000000b2d7210 */ /* 0x000fc40000fe040c */
[----:B------:R-:W-:Y:S01]  /*3970*/  SHF.R.S32.HI R0, RZ, 0x1f, R3 ;  /* 0x0000001fff007819 */ /* 0x000fe20000011403 */
[-C--:B------:R-:W-:Y:S02]  /*3980*/  IMAD R2, R2, R20.reuse, R5 ;  /* 0x0000001402027224 */ /* 0x080fe400078e0205 */
[----:B------:R-:W-:-:S04]  /*3990*/  IMAD.WIDE.U32 R44, R6, R20, R44 ;  /* 0x00000014062c7225 */ /* 0x000fc800078e002c */
[----:B------:R-:W-:Y:S02]  /*39a0*/  IMAD R5, R8, R3, RZ ;  /* 0x0000000308057224 */ /* 0x000fe400078e02ff */
        /* <DEDUP_REMOVED lines=8> */
.L_x_156:
[----:B------:R-:W-:-:S04]  /*3a30*/  LEA R2, P0, R36, c[0x0][0x200], 0x2 ;  /* 0x0000800024027a11 */ /* 0x000fc800078010ff */
[----:B------:R-:W-:-:S05]  /*3a40*/  LEA.HI.X R3, R36, c[0x0][0x204], R37, 0x2, P0 ;  /* 0x0000810024037a11 */ /* 0x000fca00000f1425 */
[----:B------:R0:W-:Y:S04]  /*3a50*/  STG.E [R2.64], R28 ;  /* 0x0000001c02007986 */ /* 0x0001e8000c10190a */
.L_x_155:
[----:B------:R-:W-:Y:S05]  /*3a60*/  BSYNC B1 ;  /* 0x0000000000017941 */ /* 0x000fea0003800000 */
.L_x_154:
[----:B0-----:R-:W0:Y:S01]  /*3a70*/  S2R R2, SR_TID.X ;  /* 0x0000000000027919 */ /* 0x001e220000002100 */
[----:B------:R-:W-:Y:S01]  /*3a80*/  IMAD.MOV.U32 R13, RZ, RZ, RZ ;  /* 0x000000ffff0d7224 */ /* 0x000fe200078e00ff */
[----:B------:R-:W-:Y:S01]  /*3a90*/  CS2R R10, SRZ ;  /* 0x00000000000a7805 */ /* 0x000fe2000001ff00 */
[----:B------:R-:W-:Y:S01]  /*3aa0*/  CS2R R8, SRZ ;  /* 0x0000000000087805 */ /* 0x000fe2000001ff00 */
[----:B------:R-:W-:Y:S01]  /*3ab0*/  CS2R R6, SRZ ;  /* 0x0000000000067805 */ /* 0x000fe2000001ff00 */
[----:B------:R-:W-:Y:S01]  /*3ac0*/  CS2R R4, SRZ ;  /* 0x0000000000047805 */ /* 0x000fe2000001ff00 */
[----:B0-----:R-:W-:-:S04]  /*3ad0*/  SHF.R.S32.HI R3, RZ, 0x1f, R2 ;  /* 0x0000001fff037819 */ /* 0x001fc80000011402 */
[----:B------:R-:W-:-:S04]  /*3ae0*/  LEA.HI R0, R3, R2, RZ, 0x4 ;  /* 0x0000000203007211 */ /* 0x000fc800078f20ff */
[----:B------:R-:W-:-:S05]  /*3af0*/  LOP3.LUT R35, R0, 0xfffffff0, RZ, 0xc0, !PT ;  /* 0xfffffff000237812 */ /* 0x000fca00078ec0ff */
[----:B------:R-:W-:-:S05]  /*3b00*/  IMAD.IADD R35, R2, 0x1, -R35 ;  /* 0x0000000102237824 */ /* 0x000fca00078e0a23 */
[----:B------:R-:W-:-:S04]  /*3b10*/  ISETP.GE.AND P0, PT, R35, c[0x0][0x314], PT ;  /* 0x0000c50023007a0c */ /* 0x000fc80003f06270 */
[----:B------:R-:W-:-:S13]  /*3b20*/  ISETP.LT.AND P0, PT, R2, 0x80, !P0 ;  /* 0x000000800200780c */ /* 0x000fda0004701270 */
[----:B------:R-:W-:Y:S01]  /*3b30*/  @P0 FADD.FTZ R3, -R28, R29 ;  /* 0x0000001d1c030221 */ /* 0x000fe20000010100 */
[----:B------:R-:W-:Y:S01]  /*3b40*/  SHF.R.S32.HI R28, RZ, 0x4, R0 ;  /* 0x00000004ff1c7819 */ /* 0x000fe20000011400 */
[----:B------:R-:W-:Y:S02]  /*3b50*/  IMAD.MOV.U32 R0, RZ, RZ, c[0x0][0x314] ;  /* 0x0000c500ff007624 */ /* 0x000fe400078e00ff */
[----:B------:R-:W-:Y:S02]  /*3b60*/  @P0 FMUL.FTZ R3, R3, 1.4426950216293334961 ;  /* 0x3fb8aa3b03030820 */ /* 0x000fe40000410000 */
[C---:B------:R-:W-:Y:S02]  /*3b70*/  @P0 IMAD R2, R35.reuse, 0x9, R28 ;  /* 0x0000000923020824 */ /* 0x040fe400078e021c */
[----:B------:R-:W-:Y:S02]  /*3b80*/  IMAD.SHL.U32 R35, R35, 0x4, RZ ;  /* 0x0000000423237824 */ /* 0x000fe400078e00ff */
[----:B------:R-:W0:Y:S03]  /*3b90*/  @P0 MUFU.EX2 R3, R3 ;  /* 0x0000000300030308 */ /* 0x000e260000000800 */
[----:B------:R-:W-:-:S02]  /*3ba0*/  IADD3 R34, R35, 0x40, RZ ;  /* 0x0000004023227810 */ /* 0x000fc40007ffe0ff */
[----:B------:R-:W-:Y:S01]  /*3bb0*/  IADD3 R33, R35, 0x80, RZ ;  /* 0x0000008023217810 */ /* 0x000fe20007ffe0ff */
[----:B0-----:R0:W-:Y:S04]  /*3bc0*/  @P0 STS [R2.X4], R3 ;  /* 0x0000000302000388 */ /* 0x0011e80000004800 */
[----:B------:R-:W-:Y:S01]  /*3bd0*/  BAR.SYNC.DEFER_BLOCKING 0x0 ;  /* 0x0000000000007b1d */ /* 0x000fe20000010000 */
[----:B------:R-:W-:Y:S01]  /*3be0*/  ISETP.GE.AND P0, PT, R0, 0x1, PT ;  /* 0x000000010000780c */ /* 0x000fe20003f06270 */
[----:B------:R-:W-:Y:S01]  /*3bf0*/  IMAD.MOV.U32 R0, RZ, RZ, RZ ;  /* 0x000000ffff007224 */ /* 0x000fe200078e00ff */
[----:B0-----:R-:W-:-:S11]  /*3c00*/  CS2R R2, SRZ ;  /* 0x0000000000027805 */ /* 0x001fd6000001ff00 */
        /* <DEDUP_REMOVED lines=24> */
.L_x_184:
        /* <DEDUP_REMOVED lines=15> */
.L_x_183:
[----:B------:R-:W-:Y:S05]  /*3e80*/  BSYNC B0 ;  /* 0x0000000000007941 */ /* 0x000fea0003800000 */
.L_x_182:
        /* <DEDUP_REMOVED lines=19> */
.L_x_181:
        /* <DEDUP_REMOVED lines=42> */
[-C--:B------:R-:W-:Y:S01]  /*4260*/  @!P1 LOP3.LUT R4, RZ, R5.reuse, RZ, 0x33, !PT ;  /* 0x00000005ff049212 */ /* 0x080fe200078e33ff */
[----:B0-----:R-:W-:Y:S02]  /*4270*/  IMAD.MOV R2, RZ, RZ, -R13 ;  /* 0x000000ffff027224 */ /* 0x001fe400078e0a0d */
[----:B------:R-:W-:Y:S02]  /*4280*/  IMAD.MOV.U32 R12, RZ, RZ, RZ ;  /* 0x000000ffff0c7224 */ /* 0x000fe400078e00ff */
[----:B------:R-:W-:Y:S02]  /*4290*/  IMAD R5, R4, R5, RZ ;  /* 0x0000000504057224 */ /* 0x000fe400078e02ff */
[----:B------:R-:W-:Y:S02]  /*42a0*/  IMAD R2, R2, R3, RZ ;  /* 0x0000000302027224 */ /* 0x000fe400078e02ff */
[----:B------:R-:W-:-:S02]  /*42b0*/  IMAD.IADD R10, R28, 0x1, -R5 ;  /* 0x000000011c0a7824 */ /* 0x000fc400078e0a05 */
        /* <DEDUP_REMOVED lines=29> */
[----:B------:R-:W-:Y:S02]  /*4490*/  IMAD R0, R0, c[0x0][0x1e8], RZ ;  /* 0x00007a0000007a24 */ /* 0x000fe400078e02ff */
[----:B------:R-:W-:Y:S02]  /*44a0*/  IMAD.IADD R13, R13, 0x1, R2 ;  /* 0x000000010d0d7824 */ /* 0x000fe400078e0202 */
        /* <DEDUP_REMOVED lines=21> */
        .weak           $__internal_3_$__cuda_sm20_div_s64
        .type           $__internal_3_$__cuda_sm20_div_s64,@function
        .size           $__internal_3_$__cuda_sm20_div_s64,(.L_x_7325 - $__internal_3_$__cuda_sm20_div_s64)
$__internal_3_$__cuda_sm20_div_s64:
        /* <DEDUP_REMOVED lines=29> */
[----:B------:R-:W-:-:S04]  /*47d0*/  IMAD.X R26, RZ, RZ, ~R26, P0 ;  /* 0x000000ffff1a7224 */ /* 0x000fc800000e0e1a */
[----:B------:R-:W-:-:S04]  /*47e0*/  IMAD.WIDE.U32 R34, P5, R35, R26, R34 ;  /* 0x0000001a23227225 */ /* 0x000fc800078a0022 */
[C---:B------:R-:W-:Y:S02]  /*47f0*/  IMAD R21, R27.reuse, R26, RZ ;  /* 0x0000001a1b157224 */ /* 0x040fe400078e02ff */
[----:B------:R-:W-:-:S04]  /*4800*/  IMAD.HI.U32 R20, P4, R27, R20, R34 ;  /* 0x000000141b147227 */ /* 0x000fc80007880022 */
[----:B------:R-:W-:Y:S01]  /*4810*/  IMAD.HI.U32 R19, R27, R26, RZ ;  /* 0x0000001a1b137227 */ /* 0x000fe200078e00ff */
[----:B------:R-:W-:Y:S02]  /*4820*/  IADD3 R21, P3, R21, R20, RZ ;  /* 0x0000001415157210 */ /* 0x000fe40007f7e0ff */
[-C--:B------:R-:W-:Y:S01]  /*4830*/  IADD3 R20, P0, RZ, -R18.reuse, RZ ;  /* 0x80000012ff147210 */ /* 0x080fe20007f1e0ff */
[----:B------:R-:W-:Y:S02]  /*4840*/  IMAD.X R27, R19, 0x1, R27, P5 ;  /* 0x00000001131b7824 */ /* 0x000fe400028e061b */
[----:B------:R-:W-:Y:S01]  /*4850*/  IMAD.MOV.U32 R35, RZ, RZ, RZ ;  /* 0x000000ffff237224 */ /* 0x000fe200078e00ff */
[----:B------:R-:W-:Y:S01]  /*4860*/  SEL R20, R20, R18, !P2 ;  /* 0x0000001214147207 */ /* 0x000fe20005000000 */
[----:B------:R-:W-:-:S04]  /*4870*/  IMAD.X R26, RZ, RZ, ~R17, P0 ;  /* 0x000000ffff1a7224 */ /* 0x000fc800000e0e11 */
        /* <DEDUP_REMOVED lines=14> */
[-C--:B------:R-:W-:Y:S01]  /*4960*/  IMAD R34, R26, R38.reuse, R21 ;  /* 0x000000261a227224 */ /* 0x080fe200078e0215 */
[----:B------:R-:W-:-:S03]  /*4970*/  IADD3 R21, P3, R20, -R38, RZ ;  /* 0x8000002614157210 */ /* 0x000fc60007f7e0ff */
[----:B------:R-:W-:Y:S01]  /*4980*/  IMAD.X R19, R19, 0x1, ~R34, P0 ;  /* 0x0000000113137824 */ /* 0x000fe200000e0e22 */
[----:B------:R-:W-:-:S04]  /*4990*/  IADD3 R34, P2, R27, 0x1, RZ ;  /* 0x000000011b227810 */ /* 0x000fc80007f5e0ff */
[----:B------:R-:W-:-:S04]  /*49a0*/  ISETP.GE.U32.AND.EX P4, PT, R19, R39, PT, P4 ;  /* 0x000000271300720c */ /* 0x000fc80003f86140 */
[----:B------:R-:W-:Y:S01]  /*49b0*/  SEL R21, R21, R20, P4 ;  /* 0x0000001415157207 */ /* 0x000fe20002000000 */
[----:B------:R-:W-:Y:S01]  /*49c0*/  IMAD.X R20, R19, 0x1, ~R39, P3 ;  /* 0x0000000113147824 */ /* 0x000fe200018e0e27 */
[----:B------:R-:W-:Y:S02]  /*49d0*/  SEL R34, R34, R27, P4 ;  /* 0x0000001b22227207 */ /* 0x000fe40002000000 */
[----:B------:R-:W-:Y:S01]  /*49e0*/  ISETP.GE.U32.AND P0, PT, R21, R38, PT ;  /* 0x000000261500720c */ /* 0x000fe20003f06070 */
[----:B------:R-:W-:Y:S01]  /*49f0*/  IMAD.X R21, RZ, RZ, R26, P2 ;  /* 0x000000ffff157224 */ /* 0x000fe200010e061a */
[----:B------:R-:W-:Y:S02]  /*4a00*/  SEL R19, R20, R19, P4 ;  /* 0x0000001314137207 */ /* 0x000fe40002000000 */
[----:B------:R-:W-:Y:S02]  /*4a10*/  IADD3 R27, P2, R34, 0x1, RZ ;  /* 0x00000001221b7810 */ /* 0x000fe40007f5e0ff */
[----:B------:R-:W-:Y:S01]  /*4a20*/  SEL R21, R21, R26, P4 ;  /* 0x0000001a15157207 */ /* 0x000fe20002000000 */
[----:B------:R-:W-:Y:S01]  /*4a30*/  IMAD.MOV.U32 R26, RZ, RZ, R22 ;  /* 0x000000ffff1a7224 */ /* 0x000fe200078e0016 */
[----:B------:R-:W-:-:S02]  /*4a40*/  ISETP.GE.U32.AND.EX P0, PT, R19, R39, PT, P0 ;  /* 0x000000271300720c */ /* 0x000fc40003f06100 */
[----:B------:R-:W-:Y:S02]  /*4a50*/  IADD3.X R20, RZ, R21, RZ, P2, !PT ;  /* 0x00000015ff147210 */ /* 0x000fe400017fe4ff */
[----:B------:R-:W-:Y:S02]  /*4a60*/  SEL R27, R27, R34, P0 ;  /* 0x000000221b1b7207 */ /* 0x000fe40000000000 */
[----:B------:R-:W-:Y:S02]  /*4a70*/  LOP3.LUT R19, R23, R17, RZ, 0x3c, !PT ;  /* 0x0000001117137212 */ /* 0x000fe400078e3cff */
[----:B------:R-:W-:Y:S02]  /*4a80*/  SEL R21, R20, R21, P0 ;  /* 0x0000001514157207 */ /* 0x000fe40000000000 */
[----:B------:R-:W-:Y:S02]  /*4a90*/  IADD3 R20, P2, RZ, -R27, RZ ;  /* 0x8000001bff147210 */ /* 0x000fe40007f5e0ff */
[----:B------:R-:W-:-:S02]  /*4aa0*/  ISETP.GE.AND P3, PT, R19, RZ, PT ;  /* 0x000000ff1300720c */ /* 0x000fc40003f66270 */
[----:B------:R-:W-:Y:S01]  /*4ab0*/  ISETP.NE.U32.AND P0, PT, R24, RZ, PT ;  /* 0x000000ff1800720c */ /* 0x000fe20003f05070 */
[----:B------:R-:W-:Y:S01]  /*4ac0*/  IMAD.X R24, RZ, RZ, ~R21, P2 ;  /* 0x000000ffff187224 */ /* 0x000fe200010e0e15 */
[----:B------:R-:W-:Y:S01]  /*4ad0*/  SEL R20, R20, R27, !P3 ;  /* 0x0000001b14147207 */ /* 0x000fe20005800000 */
[----:B------:R-:W-:Y:S01]  /*4ae0*/  IMAD.MOV.U32 R27, RZ, RZ, 0x0 ;  /* 0x00000000ff1b7424 */ /* 0x000fe200078e00ff */
[----:B------:R-:W-:Y:S02]  /*4af0*/  ISETP.NE.AND.EX P0, PT, R23, RZ, PT, P0 ;  /* 0x000000ff1700720c */ /* 0x000fe40003f05300 */
[----:B------:R-:W-:Y:S02]  /*4b00*/  SEL R24, R24, R21, !P3 ;  /* 0x0000001518187207 */ /* 0x000fe40005800000 */
[----:B------:R-:W-:Y:S02]  /*4b10*/  SEL R20, R20, 0xffffffff, P0 ;  /* 0xffffffff14147807 */ /* 0x000fe40000000000 */
[----:B------:R-:W-:Y:S01]  /*4b20*/  SEL R21, R24, 0xffffffff, P0 ;  /* 0xffffffff18157807 */ /* 0x000fe20000000000 */
[----:B------:R-:W-:Y:S06]  /*4b30*/  RET.REL.NODEC R26 `(_ZN5flash32flash_fwd_splitkv_combine_kernelI23Flash_fwd_kernel_traitsILi192ELi64ELi64ELi4ELb0ELb0EN7cutlass6half_tE19Flash_kernel_traitsILi192ELi64ELi64ELi4ES3_EELi8ELi4ELb0EEEvNS_16Flash_fwd_paramsE) ;  /* 0xffffb4c01a007950 */ /* 0x000fec0003c3ffff */
.L_x_185:
        /* <DEDUP_REMOVED lines=12> */
.L_x_7325:


//--------------------- .text._ZN5flash32flash_fwd_splitkv_combine_kernelI23Flash_fwd_kernel_traitsILi192ELi64ELi64ELi4ELb0ELb0EN7cutlass6half_tE19Flash_kernel_traitsILi192ELi64ELi64ELi4ES3_EELi8ELi3ELb0EEEvNS_16Flash_fwd_paramsE --------------------------
	.section	.text._ZN5flash32flash_fwd_splitkv_combine_kernelI23Flash_fwd_kernel_traitsILi192ELi64ELi64ELi4ELb0ELb0EN7cutlass6half_tE19Flash_kernel_traitsILi192ELi64ELi64ELi4ES3_EELi8ELi3ELb0EEEvNS_16Flash_fwd_paramsE,"ax",@progbits
	.sectioninfo	@"SHI_REGISTERS=54"
	.align	128
        .global         _ZN5flash32flash_fwd_splitkv_combine_kernelI23Flash_fwd_kernel_traitsILi192ELi64ELi64ELi4ELb0ELb0EN7cutlass6half_tE19Flash_kernel_traitsILi192ELi64ELi64ELi4ES3_EELi8ELi3ELb0EEEvNS_16Flash_fwd_paramsE
        .type           _ZN5flash32flash_fwd_splitkv_combine_kernelI23Flash_fwd_kernel_traitsILi192ELi64ELi64ELi4ELb0ELb0EN7cutlass6half_tE19Flash_kernel_traitsILi192ELi64ELi64ELi4ES3_EELi8ELi3ELb0EEEvNS_16Flash_fwd_paramsE,@function
        .size           _ZN5flash32flash_fwd_splitkv_combine_kernelI23Flash_fwd_kernel_traitsILi192ELi64ELi64ELi4ELb0ELb0EN7cutlass6half_tE19Flash_kernel_traitsILi192ELi64ELi64ELi4ES3_EELi8ELi3ELb0EEEvNS_16Flash_fwd_paramsE,(.L_x_7326 - _ZN5flash32flash_fwd_splitkv_combine_kernelI23Flash_fwd_kernel_traitsILi192ELi64ELi64ELi4ELb0ELb0EN7cutlass6half_tE19Flash_kernel_traitsILi192ELi64ELi64ELi4ES3_EELi8ELi3ELb0EEEvNS_16Flash_fwd_paramsE)
        .other          _ZN5flash32flash_fwd_splitkv_combine_kernelI23Flash_fwd_kernel_traitsILi192ELi64ELi64ELi4ELb0ELb0EN7cutlass6half_tE19Flash_kernel_traitsILi192ELi64ELi64ELi4ES3_EELi8ELi3ELb0EEEvNS_16Flash_fwd_paramsE,@"STO_CUDA_ENTRY STV_DEFAULT"
_ZN5flash32flash_fwd_splitkv_combine_kernelI23Flash_fwd_kernel_traitsILi192ELi64ELi64ELi4ELb0ELb0EN7cutlass6half_tE19Flash_kernel_traitsILi192ELi64ELi64ELi4ES3_EELi8ELi3ELb0EEEvNS_16Flash_fwd_paramsE:
.text._ZN5flash32flash_fwd_splitkv_combine_kernelI23Flash_fwd_kernel_traitsILi192ELi64ELi64ELi4ELb0ELb0EN7cutlass6half_tE19Flash_kernel_traitsILi192ELi64ELi64ELi4ES3_EELi8ELi3ELb0EEEvNS_16Flash_fwd_paramsE:
        /* <DEDUP_REMOVED lines=23> */
[----:B------:R-:W-:Y:S05]  /*0170*/  CALL.REL.NOINC `($__internal_4_$__cuda_sm20_div_s64) ;  /* 0x0000444000007944 */ /* 0x000fea0003c00000 */
[----:B------:R-:W-:Y:S01]  /*0180*/  MOV R24, R0 ;  /* 0x0000000000187202 */ /* 0x000fe20000000f00 */
[----:B------:R-:W-:Y:S05]  /*0190*/  BRA `(.L_x_187) ;  /* 0x0000013000007947 */ /* 0x000fea0003800000 */
.L_x_186:
        /* <DEDUP_REMOVED lines=19> */
.L_x_187:
        /* <DEDUP_REMOVED lines=8> */
[----:B------:R-:W-:Y:S02]  /*0350*/  MOV R21, R25 ;  /* 0x0000001900157202 */ /* 0x000fe40000000f00 */
[----:B------:R-:W-:Y:S02]  /*0360*/  MOV R20, 0x380 ;  /* 0x0000038000147802 */ /* 0x000fe40000000f00 */
[----:B------:R-:W-:Y:S05]  /*0370*/  CALL.REL.NOINC `($__internal_4_$__cuda_sm20_div_s64) ;  /* 0x0000424000007944 */ /* 0x000fea0003c00000 */
[----:B------:R-:W-:Y:S02]  /*0380*/  MOV R28, R0 ;  /* 0x00000000001c7202 */ /* 0x000fe40000000f00 */
[----:B------:R-:W-:Y:S01]  /*0390*/  MOV R29, R25 ;  /* 0x00000019001d7202 */ /* 0x000fe20000000f00 */
[----:B------:R-:W-:Y:S05]  /*03a0*/  BRA `(.L_x_190) ;  /* 0x0000013000007947 */ /* 0x000fea0003800000 */
.L_x_189:
        /* <DEDUP_REMOVED lines=19> */
.L_x_190:
[----:B------:R-:W-:Y:S05]  /*04e0*/  BSYNC B0 ;  /* 0x0000000000007941 */ /* 0x000fea0003800000 */
.L_x_188:
        /* <DEDUP_REMOVED lines=44> */
.L_x_192:
        /* <DEDUP_REMOVED lines=19> */
.L_x_193:
[----:B------:R-:W-:Y:S05]  /*08e0*/  BSYNC B0 ;  /* 0x0000000000007941 */ /* 0x000fea0003800000 */
.L_x_191:
        /* <DEDUP_REMOVED lines=38> */
[----:B------:R-:W-:-:S03]  /*0b50*/  IMAD.MOV R0, RZ, RZ, -R0 ;  /* 0x000000ffff007224 */ /* 0x000fc600078e0a00 */
[----:B------:R-:W-:Y:S02]  /*0b60*/  IABS R2, R8 ;  /* 0x0000000800027213 */ /* 0x000fe40000000000 */
        /* <DEDUP_REMOVED lines=30> */
[----:B------:R-:W-:Y:S02]  /*0d50*/  MOV R20, 0xd70 ;  /* 0x00000d7000147802 */ /* 0x000fe40000000f00 */
[----:B------:R-:W-:Y:S05]  /*0d60*/  CALL.REL.NOINC `($__internal_4_$__cuda_sm20_div_s64) ;  /* 0x0000385000007944 */ /* 0x000fea0003c00000 */
[----:B------:R-:W-:Y:S02]  /*0d70*/  MOV R32, R0 ;  /* 0x0000000000207202 */ /* 0x000fe40000000f00 */
[----:B------:R-:W-:Y:S01]  /*0d80*/  MOV R33, R25 ;  /* 0x0000001900217202 */ /* 0x000fe20000000f00 */
[----:B------:R-:W-:Y:S05]  /*0d90*/  BRA `(.L_x_196) ;  /* 0x0000013000007947 */ /* 0x000fea0003800000 */
.L_x_195:
        /* <DEDUP_REMOVED lines=19> */
.L_x_196:
[----:B------:R-:W-:Y:S05]  /*0ed0*/  BSYNC B0 ;  /* 0x0000000000007941 */ /* 0x000fea0003800000 */
.L_x_194:
        /* <DEDUP_REMOVED lines=15> */
[----:B------:R-:W-:-:S05]  /*0fd0*/  IMAD R0, R13, R0, R2 ;  /* 0x000000000d007224 */ /* 0x000fca00078e0202 */
[----:B------:R-:W-:-:S13]  /*0fe0*/  ISETP.GT.U32.AND P1, PT, R11, R0, PT ;  /* 0x000000000b00720c */ /* 0x000fda0003f24070 */
[----:B------:R-:W-:Y:S01]  /*0ff0*/  @!P1 IMAD.IADD R0, R0, 0x1, -R11 ;  /* 0x0000000100009824 */ /* 0x000fe200078e0a0b */
[----:B------:R-:W-:Y:S02]  /*1000*/  @!P1 IADD3 R13, R13, 0x1, RZ ;  /* 0x000000010d0d9810 */ /* 0x000fe40007ffe0ff */
[----:B------:R-:W-:Y:S02]  /*1010*/  ISETP.NE.AND P1, PT, R5, RZ, PT ;  /* 0x000000ff0500720c */ /* 0x000fe40003f25270 */
[-C--:B------:R-:W-:Y:S02]  /*1020*/  ISETP.GE.U32.AND P2, PT, R0, R11.reuse, PT ;  /* 0x0000000b0000720c */ /* 0x080fe40003f46070 */
[----:B------:R-:W-:-:S04]  /*1030*/  LOP3.LUT R0, R10, R11, RZ, 0x3c, !PT ;  /* 0x0000000b0a007212 */ /* 0x000fc800078e3cff */
[----:B------:R-:W-:-:S07]  /*1040*/  ISETP.GE.AND P0, PT, R0, RZ, PT ;  /* 0x000000ff0000720c */ /* 0x000fce0003f06270 */
        /* <DEDUP_REMOVED lines=20> */
.L_x_198:
        /* <DEDUP_REMOVED lines=19> */
.L_x_199:
[----:B------:R-:W-:Y:S05]  /*12c0*/  BSYNC B0 ;  /* 0x0000000000007941 */ /* 0x000fea0003800000 */
.L_x_197:
[----:B------:R-:W-:Y:S01]  /*12d0*/  IABS R6, c[0x0][0x214] ;  /* 0x0000850000067a13 */ /* 0x000fe20000000000 */
[----:B------:R-:W-:Y:S01]  /*12e0*/  IMAD.MOV.U32 R26, RZ, RZ, RZ ;  /* 0x000000ffff1a7224 */ /* 0x000fe200078e00ff */
[----:B------:R-:W-:Y:S01]  /*12f0*/  ISETP.GT.AND P3, PT, R5, RZ, PT ;  /* 0x000000ff0500720c */ /* 0x000fe20003f64270 */
[----:B------:R-:W-:Y:S01]  /*1300*/  ULDC.U8 UR4, c[0x0][0x329] ;  /* 0x0000ca4000047ab9 */ /* 0x000fe20000000000 */
[----:B------:R-:W0:Y:S01]  /*1310*/  I2F.RP R11, R6 ;  /* 0x00000006000b7306 */ /* 0x000e220000209400 */
[----:B------:R-:W-:Y:S01]  /*1320*/  ULDC.64 UR10, c[0x0][0x118] ;  /* 0x00004600000a7ab9 */ /* 0x000fe20000000a00 */
[----:B------:R-:W-:Y:S06]  /*1330*/  BSSY B0, `(.L_x_200) ;  /* 0x000007f000007945 */ /* 0x000fec0003800000 */
        /* <DEDUP_REMOVED lines=9> */
[----:B------:R-:W-:-:S03]  /*13d0*/  ISETP.GE.AND P1, PT, R10, RZ, PT ;  /* 0x000000ff0a00720c */ /* 0x000fc60003f26270 */
[----:B------:R-:W-:-:S04]  /*13e0*/  IMAD.HI.U32 R2, R2, R0, RZ ;  /* 0x0000000002027227 */ /* 0x000fc800078e00ff */
[----:B------:R-:W-:-:S04]  /*13f0*/  IMAD.MOV R11, RZ, RZ, -R2 ;  /* 0x000000ffff0b7224 */ /* 0x000fc800078e0a02 */
[C---:B------:R-:W-:Y:S01]  /*1400*/  IMAD R11, R6.reuse, R11, R0 ;  /* 0x0000000b060b7224 */ /* 0x040fe200078e0200 */
[----:B------:R-:W-:Y:S02]  /*1410*/  SHF.R.S32.HI R0, RZ, 0x1f, R5 ;  /* 0x0000001fff007819 */ /* 0x000fe40000011405 */
[----:B------:R-:W-:Y:S02]  /*1420*/  LEA.HI.SX32 R5, R5, 0x1, 0x1 ;  /* 0x0000000105057811 */ /* 0x000fe400078f0aff */
[----:B------:R-:W-:Y:S01]  /*1430*/  ISETP.GT.U32.AND P0, PT, R6, R11, PT ;  /* 0x0000000b0600720c */ /* 0x000fe20003f04070 */
[----:B------:R-:W-:-:S12]  /*1440*/  @!P3 IMAD.MOV R5, RZ, RZ, R0 ;  /* 0x000000ffff05b224 */ /* 0x000fd800078e0200 */
[----:B------:R-:W-:Y:S01]  /*1450*/  @!P0 IMAD.IADD R11, R11, 0x1, -R6 ;  /* 0x000000010b0b8824 */ /* 0x000fe200078e0a06 */
[----:B------:R-:W-:Y:S02]  /*1460*/  @!P0 IADD3 R2, R2, 0x1, RZ ;  /* 0x0000000102028810 */ /* 0x000fe40007ffe0ff */
[----:B------:R-:W-:Y:S02]  /*1470*/  ISETP.NE.AND P0, PT, RZ, c[0x0][0x214], PT ;  /* 0x00008500ff007a0c */ /* 0x000fe40003f05270 */
[----:B------:R-:W-:-:S13]  /*1480*/  ISETP.GE.U32.AND P2, PT, R11, R6, PT ;  /* 0x000000060b00720c */ /* 0x000fda0003f46070 */
[----:B------:R-:W-:-:S05]  /*1490*/  @P2 IADD3 R2, R2, 0x1, RZ ;  /* 0x0000000102022810 */ /* 0x000fca0007ffe0ff */
[----:B------:R-:W-:Y:S01]  /*14a0*/  @!P1 IMAD.MOV R2, RZ, RZ, -R2 ;  /* 0x000000ffff029224 */ /* 0x000fe200078e0a02 */
[----:B------:R-:W-:-:S05]  /*14b0*/  @!P0 LOP3.LUT R2, RZ, c[0x0][0x214], RZ, 0x33, !PT ;  /* 0x00008500ff028a12 */ /* 0x000fca00078e33ff */
[----:B------:R-:W-:Y:S01]  /*14c0*/  IMAD R5, R5, R2, RZ ;  /* 0x0000000205057224 */ /* 0x000fe200078e02ff */
[----:B------:R-:W-:-:S04]  /*14d0*/  IABS R2, c[0x0][0x1c0] ;  /* 0x0000700000027a13 */ /* 0x000fc80000000000 */
[----:B------:R-:W0:Y:S01]  /*14e0*/  I2F.U32.RP R10, R2 ;  /* 0x00000002000a7306 */ /* 0x000e220000209000 */
[----:B------:R-:W-:-:S05]  /*14f0*/  IABS R6, R5 ;  /* 0x0000000500067213 */ /* 0x000fca0000000000 */
[----:B------:R-:W-:Y:S02]  /*1500*/  IMAD.IADD R9, R9, 0x1, R6 ;  /* 0x0000000109097824 */ /* 0x000fe400078e0206 */
[----:B------:R-:W1:Y:S08]  /*1510*/  I2F.RP R20, R6 ;  /* 0x0000000600147306 */ /* 0x000e700000209400 */
[----:B0-----:R-:W0:Y:S08]  /*1520*/  MUFU.RCP R22, R10 ;  /* 0x0000000a00167308 */ /* 0x001e300000001000 */
[----:B-1----:R-:W1:Y:S01]  /*1530*/  MUFU.RCP R0, R20 ;  /* 0x0000001400007308 */ /* 0x002e620000001000 */
[----:B0-----:R-:W-:-:S07]  /*1540*/  IADD3 R22, R22, 0xffffffe, RZ ;  /* 0x0ffffffe16167810 */ /* 0x001fce0007ffe0ff */
[----:B------:R-:W0:Y:S01]  /*1550*/  F2I.FTZ.U32.TRUNC.NTZ R23, R22 ;  /* 0x0000001600177305 */ /* 0x000e22000021f000 */
[----:B-1----:R-:W-:-:S07]  /*1560*/  IADD3 R0, R0, 0xffffffe, RZ ;  /* 0x0ffffffe00007810 */ /* 0x002fce0007ffe0ff */
[----:B------:R-:W1:Y:S01]  /*1570*/  F2I.FTZ.U32.TRUNC.NTZ R27, R0 ;  /* 0x00000000001b7305 */ /* 0x000e62000021f000 */
[----:B0-----:R-:W-:Y:S02]  /*1580*/  IMAD.MOV R11, RZ, RZ, -R23 ;  /* 0x000000ffff0b7224 */ /* 0x001fe400078e0a17 */
[----:B------:R-:W-:Y:S02]  /*1590*/  IMAD.MOV.U32 R22, RZ, RZ, RZ ;  /* 0x000000ffff167224 */ /* 0x000fe400078e00ff */
[----:B------:R-:W-:Y:S02]  /*15a0*/  IMAD R20, R11, R2, RZ ;  /* 0x000000020b147224 */ /* 0x000fe400078e02ff */
[----:B-1----:R-:W-:Y:S01]  /*15b0*/  IMAD.MOV R21, RZ, RZ, -R27 ;  /* 0x000000ffff157224 */ /* 0x002fe200078e0a1b */
[----:B------:R-:W-:Y:S01]  /*15c0*/  IABS R0, c[0x0][0x1c0] ;  /* 0x0000700000007a13 */ /* 0x000fe20000000000 */
[----:B------:R-:W-:Y:S01]  /*15d0*/  IMAD.HI.U32 R20, R23, R20, R22 ;  /* 0x0000001417147227 */ /* 0x000fe200078e0016 */
[----:B------:R-:W-:-:S02]  /*15e0*/  IABS R23, R8 ;  /* 0x0000000800177213 */ /* 0x000fc40000000000 */
[----:B------:R-:W-:Y:S01]  /*15f0*/  LOP3.LUT R8, R8, c[0x0][0x1c0], RZ, 0x3c, !PT ;  /* 0x0000700008087a12 */ /* 0x000fe200078e3cff */
[----:B------:R-:W-:Y:S01]  /*1600*/  IMAD R12, R21, R6, RZ ;  /* 0x00000006150c7224 */ /* 0x000fe200078e02ff */
[----:B------:R-:W-:Y:S01]  /*1610*/  IABS R21, R9 ;  /* 0x0000000900157213 */ /* 0x000fe20000000000 */
[----:B------:R-:W-:Y:S02]  /*1620*/  IMAD.MOV R0, RZ, RZ, -R0 ;  /* 0x000000ffff007224 */ /* 0x000fe400078e0a00 */
[----:B------:R-:W-:Y:S01]  /*1630*/  IMAD.HI.U32 R12, R27, R12, R26 ;  /* 0x0000000c1b0c7227 */ /* 0x000fe200078e001a */
[----:B------:R-:W-:-:S03]  /*1640*/  IABS R27, R5 ;  /* 0x00000005001b7213 */ /* 0x000fc60000000000 */
[----:B------:R-:W-:-:S04]  /*1650*/  IMAD.HI.U32 R10, R20, R23, RZ ;  /* 0x00000017140a7227 */ /* 0x000fc800078e00ff */
[----:B------:R-:W-:Y:S02]  /*1660*/  IMAD R23, R10, R0, R23 ;  /* 0x000000000a177224 */ /* 0x000fe400078e0217 */
[----:B------:R-:W-:Y:S02]  /*1670*/  IMAD.MOV R27, RZ, RZ, -R27 ;  /* 0x000000ffff1b7224 */ /* 0x000fe400078e0a1b */
[----:B------:R-:W-:Y:S01]  /*1680*/  IMAD.HI.U32 R12, R12, R21, RZ ;  /* 0x000000150c0c7227 */ /* 0x000fe200078e00ff */
[----:B------:R-:W-:-:S03]  /*1690*/  ISETP.GT.U32.AND P3, PT, R2, R23, PT ;  /* 0x000000170200720c */ /* 0x000fc60003f64070 */
[----:B------:R-:W-:Y:S02]  /*16a0*/  IMAD R27, R12, R27, R21 ;  /* 0x0000001b0c1b7224 */ /* 0x000fe400078e0215 */
[----:B------:R-:W-:-:S03]  /*16b0*/  IMAD.HI.U32 R11, R20, R21, RZ ;  /* 0x00000015140b7227 */ /* 0x000fc600078e00ff */
[----:B------:R-:W-:Y:S01]  /*16c0*/  ISETP.GT.U32.AND P0, PT, R6, R27, PT ;  /* 0x0000001b0600720c */ /* 0x000fe20003f04070 */
[----:B------:R-:W-:Y:S01]  /*16d0*/  IMAD R21, R11, R0, R21 ;  /* 0x000000000b157224 */ /* 0x000fe200078e0215 */
[C---:B------:R-:W-:Y:S02]  /*16e0*/  LOP3.LUT R0, R9.reuse, R6, RZ, 0x3c, !PT ;  /* 0x0000000609007212 */ /* 0x040fe400078e3cff */
[----:B------:R-:W-:Y:S01]  /*16f0*/  LOP3.LUT R9, R9, c[0x0][0x1c0], RZ, 0x3c, !PT ;  /* 0x0000700009097a12 */ /* 0x000fe200078e3cff */
[----:B------:R-:W-:Y:S01]  /*1700*/  @!P3 IMAD.IADD R23, R23, 0x1, -R2 ;  /* 0x000000011717b824 */ /* 0x000fe200078e0a02 */
[----:B------:R-:W-:Y:S02]  /*1710*/  ISETP.GT.U32.AND P1, PT, R2, R21, PT ;  /* 0x000000150200720c */ /* 0x000fe40003f24070 */
[----:B------:R-:W-:Y:S02]  /*1720*/  ISETP.GE.AND P4, PT, R0, RZ, PT ;  /* 0x000000ff0000720c */ /* 0x000fe40003f86270 */
[----:B------:R-:W-:Y:S01]  /*1730*/  ISETP.GE.U32.AND P6, PT, R23, R2, PT ;  /* 0x000000021700720c */ /* 0x000fe20003fc6070 */
[----:B------:R-:W0:Y:S01]  /*1740*/  S2R R0, SR_TID.X ;  /* 0x0000000000007919 */ /* 0x000e220000002100 */
[----:B------:R-:W-:Y:S01]  /*1750*/  @!P3 IADD3 R10, R10, 0x1, RZ ;  /* 0x000000010a0ab810 */ /* 0x000fe20007ffe0ff */
[----:B------:R-:W-:Y:S01]  /*1760*/  @!P0 IMAD.IADD R27, R27, 0x1, -R6 ;  /* 0x000000011b1b8824 */ /* 0x000fe200078e0a06 */
[----:B------:R-:W-:-:S02]  /*1770*/  @!P0 IADD3 R12, R12, 0x1, RZ ;  /* 0x000000010c0c8810 */ /* 0x000fc40007ffe0ff */
[----:B------:R-:W-:Y:S01]  /*1780*/  ISETP.GE.AND P0, PT, R8, RZ, PT ;  /* 0x000000ff0800720c */ /* 0x000fe20003f06270 */
[----:B------:R-:W-:Y:S01]  /*1790*/  IMAD.MOV.U32 R8, RZ, RZ, c[0x0][0x214] ;  /* 0x00008500ff087624 */ /* 0x000fe200078e00ff */
[----:B------:R-:W-:Y:S01]  /*17a0*/  ISETP.GE.U32.AND P2, PT, R27, R6, PT ;  /* 0x000000061b00720c */ /* 0x000fe20003f46070 */
[----:B------:R-:W-:Y:S01]  /*17b0*/  @!P1 IMAD.IADD R21, R21, 0x1, -R2 ;  /* 0x0000000115159824 */ /* 0x000fe200078e0a02 */
[----:B------:R-:W-:Y:S02]  /*17c0*/  ISETP.GT.AND P3, PT, R4, RZ, PT ;  /* 0x000000ff0400720c */ /* 0x000fe40003f64270 */
[----:B------:R-:W-:Y:S02]  /*17d0*/  @!P1 IADD3 R11, R11, 0x1, RZ ;  /* 0x000000010b0b9810 */ /* 0x000fe40007ffe0ff */
[----:B------:R-:W-:Y:S02]  /*17e0*/  ISETP.GE.U32.AND P5, PT, R21, R2, PT ;  /* 0x000000021500720c */ /* 0x000fe40003fa6070 */
[----:B------:R-:W-:-:S02]  /*17f0*/  @P6 IADD3 R10, R10, 0x1, RZ ;  /* 0x000000010a0a6810 */ /* 0x000fc40007ffe0ff */
[----:B------:R-:W-:Y:S02]  /*1800*/  ISETP.NE.AND P6, PT, R5, RZ, PT ;  /* 0x000000ff0500720c */ /* 0x000fe40003fc5270 */
[----:B------:R-:W-:Y:S01]  /*1810*/  SHF.R.S32.HI R2, RZ, 0x1f, R4 ;  /* 0x0000001fff027819 */ /* 0x000fe20000011404 */
[----:B------:R-:W-:Y:S01]  /*1820*/  IMAD.MOV.U32 R20, RZ, RZ, R10 ;  /* 0x000000ffff147224 */ /* 0x000fe200078e000a */
[----:B------:R-:W-:Y:S02]  /*1830*/  @P2 IADD3 R12, R12, 0x1, RZ ;  /* 0x000000010c0c2810 */ /* 0x000fe40007ffe0ff */
[----:B------:R-:W-:Y:S01]  /*1840*/  ISETP.GE.AND P2, PT, R9, RZ, PT ;  /* 0x000000ff0900720c */ /* 0x000fe20003f46270 */
[----:B------:R-:W-:Y:S01]  /*1850*/  @!P0 IMAD.MOV R20, RZ, RZ, -R20 ;  /* 0x000000ffff148224 */ /* 0x000fe200078e0a14 */
[----:B0-----:R-:W-:Y:S01]  /*1860*/  SHF.R.S32.HI R23, RZ, 0x1f, R0 ;  /* 0x0000001fff177819 */ /* 0x001fe20000011400 */
[----:B------:R-:W-:Y:S01]  /*1870*/  @!P4 IMAD.MOV R12, RZ, RZ, -R12 ;  /* 0x000000ffff0cc224 */ /* 0x000fe200078e0a0c */
[----:B------:R-:W-:-:S02]  /*1880*/  ISETP.NE.AND P4, PT, RZ, c[0x0][0x1c0], PT ;  /* 0x00007000ff007a0c */ /* 0x000fc40003f85270 */
[----:B------:R-:W-:Y:S02]  /*1890*/  LOP3.LUT R9, RZ, c[0x0][0x1c0], RZ, 0x33, !PT ;  /* 0x00007000ff097a12 */ /* 0x000fe400078e33ff */
[----:B------:R-:W-:Y:S02]  /*18a0*/  @P5 IADD3 R11, R11, 0x1, RZ ;  /* 0x000000010b0b5810 */ /* 0x000fe40007ffe0ff */
[----:B------:R-:W-:Y:S02]  /*18b0*/  @!P6 LOP3.LUT R12, RZ, R6, RZ, 0x33, !PT ;  /* 0x00000006ff0ce212 */ /* 0x000fe400078e33ff */
[----:B------:R-:W-:Y:S02]  /*18c0*/  LEA.HI R6, R23, R0, RZ, 0x3 ;  /* 0x0000000017067211 */ /* 0x000fe400078f18ff */
[----:B------:R-:W-:Y:S01]  /*18d0*/  SEL R21, R9, R20, !P4 ;  /* 0x0000001409157207 */ /* 0x000fe20006000000 */
[----:B------:R-:W-:Y:S01]  /*18e0*/  IMAD.MOV.U32 R20, RZ, RZ, R11 ;  /* 0x000000ffff147224 */ /* 0x000fe200078e000b */
[----:B------:R-:W-:Y:S01]  /*18f0*/  LEA.HI.SX32 R10, R4, 0x1, 0x1 ;  /* 0x00000001040a7811 */ /* 0x000fe200078f0aff */
[----:B------:R-:W-:Y:S01]  /*1900*/  @!P3 IMAD.MOV R10, RZ, RZ, R2 ;  /* 0x000000ffff0ab224 */ /* 0x000fe200078e0202 */
[----:B------:R-:W-:Y:S01]  /*1910*/  ISETP.LT.U32.AND P0, PT, R24, R12, PT ;  /* 0x0000000c1800720c */ /* 0x000fe20003f01070 */
[----:B------:R-:W-:Y:S01]  /*1920*/  @!P2 IMAD.MOV R20, RZ, RZ, -R20 ;  /* 0x000000ffff14a224 */ /* 0x000fe200078e0a14 */
[----:B------:R-:W-:-:S02]  /*1930*/  SHF.R.S32.HI R11, RZ, 0x1f, R12 ;  /* 0x0000001fff0b7819 */ /* 0x000fc4000001140c */
[----:B------:R-:W-:Y:S02]  /*1940*/  ISETP.NE.AND P1, PT, RZ, UR4, PT ;  /* 0x00000004ff007c0c */ /* 0x000fe4000bf25270 */
[----:B------:R-:W-:Y:S02]  /*1950*/  SHF.R.S32.HI R2, RZ, 0x3, R6 ;  /* 0x00000003ff027819 */ /* 0x000fe40000011406 */
[-C--:B------:R-:W-:Y:S02]  /*1960*/  ISETP.LT.AND.EX P2, PT, R25, R11.reuse, PT, P0 ;  /* 0x0000000b1900720c */ /* 0x080fe40003f41300 */
[----:B------:R-:W-:Y:S02]  /*1970*/  SEL R8, R8, 0x1, !P1 ;  /* 0x0000000108087807 */ /* 0x000fe40004800000 */
[----:B------:R-:W-:Y:S02]  /*1980*/  ISETP.GE.AND P0, PT, R2, c[0x0][0x314], PT ;  /* 0x0000c50002007a0c */ /* 0x000fe40003f06270 */
[----:B------:R-:W-:Y:S01]  /*1990*/  SEL R9, R9, R20, !P4 ;  /* 0x0000001409097207 */ /* 0x000fe20006000000 */
[----:B------:R-:W-:Y:S01]  /*19a0*/  IMAD R21, R21, R8, RZ ;  /* 0x0000000815157224 */ /* 0x000fe200078e02ff */
[----:B------:R-:W-:Y:S01]  /*19b0*/  SEL R12, R24, R12, P2 ;  /* 0x0000000c180c7207 */ /* 0x000fe20001000000 */
[----:B------:R-:W-:Y:S01]  /*19c0*/  IMAD.MOV.U32 R20, RZ, RZ, -0x800000 ;  /* 0xff800000ff147424 */ /* 0x000fe200078e00ff */
[----:B------:R-:W-:Y:S01]  /*19d0*/  SEL R11, R25, R11, P2 ;  /* 0x0000000b190b7207 */ /* 0x000fe20001000000 */
[----:B------:R-:W-:Y:S01]  /*19e0*/  IMAD R10, R10, R21, RZ ;  /* 0x000000150a0a7224 */ /* 0x000fe200078e02ff */
[----:B------:R-:W-:-:S05]  /*19f0*/  LOP3.LUT R21, R6, 0xfffffff8, RZ, 0xc0, !PT ;  /* 0xfffffff806157812 */ /* 0x000fca00078ec0ff */
[----:B------:R-:W-:Y:S01]  /*1a00*/  IMAD.IADD R23, R0, 0x1, -R21 ;  /* 0x0000000100177824 */ /* 0x000fe200078e0a15 */
        /* <DEDUP_REMOVED lines=17> */
.L_x_201:
[----:B------:R-:W-:Y:S05]  /*1b20*/  BSYNC B0 ;  /* 0x0000000000007941 */ /* 0x000fea0003800000 */
.L_x_200:
[C---:B------:R-:W-:Y:S01]  /*1b30*/  ISETP.GT.AND P0, PT, R0.reuse, 0x3f, PT ;  /* 0x0000003f0000780c */ /* 0x040fe20003f04270 */
[----:B------:R-:W-:Y:S01]  /*1b40*/  IMAD.MOV.U32 R29, RZ, RZ, -0x800000 ;  /* 0xff800000ff1d7424 */ /* 0x000fe200078e00ff */
[C---:B------:R-:W-:Y:S01]  /*1b50*/  LOP3.LUT P2, RZ, R0.reuse, 0x7, RZ, 0xc0, !PT ;  /* 0x0000000700ff7812 */ /* 0x040fe2000784c0ff */
[----:B------:R-:W-:Y:S01]  /*1b60*/  IMAD R9, R9, R8, RZ ;  /* 0x0000000809097224 */ /* 0x000fe200078e02ff */
[----:B------:R-:W-:Y:S01]  /*1b70*/  ISETP.GT.AND P3, PT, R5, RZ, PT ;  /* 0x000000ff0500720c */ /* 0x000fe20003f64270 */
[----:B------:R-:W-:Y:S01]  /*1b80*/  BSSY B1, `(.L_x_202) ;  /* 0x00001e9000017945 */ /* 0x000fe20003800000 */
[----:B------:R-:W-:Y:S01]  /*1b90*/  ISETP.GT.OR P2, PT, R0, 0x3f, P2 ;  /* 0x0000003f0000780c */ /* 0x000fe20001744670 */
[----:B------:R-:W-:-:S06]  /*1ba0*/  IMAD.MOV.U32 R28, RZ, RZ, 0x7f800000 ;  /* 0x7f800000ff1c7424 */ /* 0x000fcc00078e00ff */
[----:B------:R-:W-:Y:S02]  /*1bb0*/  @!P0 IMAD R21, R2, 0x9, R23 ;  /* 0x0000000902158824 */ /* 0x000fe400078e0217 */
[----:B------:R-:W-:-:S03]  /*1bc0*/  IMAD R23, R23, 0x9, R2 ;  /* 0x0000000917177824 */ /* 0x000fc600078e0202 */
[----:B-----5:R-:W-:Y:S04]  /*1bd0*/  @!P0 STS [R21.X4], R20 ;  /* 0x0000001415008388 */ /* 0x020fe80000004800 */
[----:B------:R-:W-:Y:S06]  /*1be0*/  BAR.SYNC.DEFER_BLOCKING 0x0 ;  /* 0x0000000000007b1d */ /* 0x000fec0000010000 */
[----:B------:R-:W1:Y:S04]  /*1bf0*/  @!P0 LDS R29, [R23.X4] ;  /* 0x00000000171d8984 */ /* 0x000e680000004800 */
[----:B-1----:R-:W1:Y:S02]  /*1c00*/  SHFL.BFLY PT, R22, R29, 0x4, 0x1f ;  /* 0x0c801f001d167f89 */ /* 0x002e6400000e0000 */
[----:B-1----:R-:W-:-:S05]  /*1c10*/  FMNMX.FTZ R22, R22, R29, !PT ;  /* 0x0000001d16167209 */ /* 0x002fca0007810000 */
[----:B------:R-:W1:Y:S02]  /*1c20*/  SHFL.BFLY PT, R31, R22, 0x2, 0x1f ;  /* 0x0c401f00161f7f89 */ /* 0x000e6400000e0000 */
[----:B-1----:R-:W-:Y:S02]  /*1c30*/  FMNMX.FTZ R31, R22, R31, !PT ;  /* 0x0000001f161f7209 */ /* 0x002fe40007810000 */
[----:B------:R-:W-:-:S03]  /*1c40*/  SHF.R.S32.HI R22, RZ, 0x1f, R5 ;  /* 0x0000001fff167819 */ /* 0x000fc60000011405 */
[----:B------:R-:W1:Y:S02]  /*1c50*/  SHFL.BFLY PT, R6, R31, 0x1, 0x1f ;  /* 0x0c201f001f067f89 */ /* 0x000e6400000e0000 */
[----:B-1----:R-:W-:-:S04]  /*1c60*/  FMNMX.FTZ R6, R31, R6, !PT ;  /* 0x000000061f067209 */ /* 0x002fc80007810000 */
[----:B------:R-:W-:-:S04]  /*1c70*/  FSETP.NEU.FTZ.AND P0, PT, R6, -INF , PT ;  /* 0xff8000000600780b */ /* 0x000fc80003f1d000 */
[----:B------:R-:W-:-:S05]  /*1c80*/  FSEL R6, R6, RZ, P0 ;  /* 0x000000ff06067208 */ /* 0x000fca0000000000 */
[----:B0-----:R-:W-:-:S04]  /*1c90*/  FADD.FTZ R27, -R6, R29 ;  /* 0x0000001d061b7221 */ /* 0x001fc80000010100 */
[----:B------:R-:W-:-:S06]  /*1ca0*/  FMUL.FTZ R27, R27, 1.4426950216293334961 ;  /* 0x3fb8aa3b1b1b7820 */ /* 0x000fcc0000410000 */
[----:B------:R-:W0:Y:S02]  /*1cb0*/  MUFU.EX2 R27, R27 ;  /* 0x0000001b001b7308 */ /* 0x000e240000000800 */
[----:B0-----:R-:W0:Y:S02]  /*1cc0*/  SHFL.BFLY PT, R24, R27, 0x4, 0x1f ;  /* 0x0c801f001b187f89 */ /* 0x001e2400000e0000 */
[----:B0-----:R-:W-:-:S05]  /*1cd0*/  FADD.FTZ R24, R27, R24 ;  /* 0x000000181b187221 */ /* 0x001fca0000010000 */
[----:B------:R-:W0:Y:S02]  /*1ce0*/  SHFL.BFLY PT, R25, R24, 0x2, 0x1f ;  /* 0x0c401f0018197f89 */ /* 0x000e2400000e0000 */
[----:B0-----:R-:W-:-:S05]  /*1cf0*/  FADD.FTZ R25, R24, R25 ;  /* 0x0000001918197221 */ /* 0x001fca0000010000 */
[----:B------:R-:W0:Y:S02]  /*1d00*/  SHFL.BFLY PT, R20, R25, 0x1, 0x1f ;  /* 0x0c201f0019147f89 */ /* 0x000e2400000e0000 */
[----:B0-----:R-:W-:Y:S01]  /*1d10*/  FADD.FTZ R21, R25, R20 ;  /* 0x0000001419157221 */ /* 0x001fe20000010000 */
[----:B------:R-:W-:Y:S02]  /*1d20*/  LEA.HI.SX32 R20, R5, 0x1, 0x1 ;  /* 0x0000000105147811 */ /* 0x000fe400078f0aff */
[----:B------:R-:W-:Y:S02]  /*1d30*/  @!P3 IADD3 R20, R22, RZ, RZ ;  /* 0x000000ff1614b210 */ /* 0x000fe40007ffe0ff */
[----:B------:R-:W-:-:S03]  /*1d40*/  FSETP.NE.FTZ.AND P0, PT, R21, RZ, PT ;  /* 0x000000ff1500720b */ /* 0x000fc60003f15000 */
[----:B------:R-:W-:-:S10]  /*1d50*/  IMAD R9, R9, R20, RZ ;  /* 0x0000001409097224 */ /* 0x000fd400078e02ff */
[----:B------:R-:W0:Y:S02]  /*1d60*/  @P0 MUFU.LG2 R21, R21 ;  /* 0x0000001500150308 */ /* 0x000e240000000c00 */
[----:B0-----:R-:W-:Y:S01]  /*1d70*/  @P0 FFMA.FTZ R28, R21, 0.69314718246459960938, R6 ;  /* 0x3f317218151c0823 */ /* 0x001fe20000010006 */
[----:B------:R-:W-:Y:S05]  /*1d80*/  @P2 BRA `(.L_x_203) ;  /* 0x00001c8000002947 */ /* 0x000fea0003800000 */
[----:B------:R-:W-:Y:S01]  /*1d90*/  ULDC.U8 UR4, c[0x0][0x328] ;  /* 0x0000ca0000047ab9 */ /* 0x000fe20000000000 */
[C---:B------:R-:W-:Y:S02]  /*1da0*/  IADD3 R34, P0, R2.reuse, UR8, RZ ;  /* 0x0000000802227c10 */ /* 0x040fe4000ff1e0ff */
        /* <DEDUP_REMOVED lines=35> */
[-C--:B------:R-:W-:Y:S02]  /*1fe0*/  IADD3 R27, P0, RZ, -R0.reuse, RZ ;  /* 0x80000000ff1b7210 */ /* 0x080fe40007f1e0ff */
[----:B------:R-:W-:Y:S02]  /*1ff0*/  MOV R40, R0 ;  /* 0x0000000000287202 */ /* 0x000fe40000000f00 */
[----:B------:R-:W-:Y:S01]  /*2000*/  IADD3.X R21, RZ, ~R25, RZ, P0, !PT ;  /* 0x80000019ff157210 */ /* 0x000fe200007fe4ff */
[----:B------:R-:W-:Y:S01]  /*2010*/  IMAD.WIDE.U32 R34, R36, R27, R34 ;  /* 0x0000001b24227225 */ /* 0x000fe200078e0022 */
[----:B------:R-:W-:-:S03]  /*2020*/  MOV R41, R25 ;  /* 0x0000001900297202 */ /* 0x000fc60000000f00 */
[----:B------:R-:W-:Y:S01]  /*2030*/  IMAD R21, R21, R36, RZ ;  /* 0x0000002415157224 */ /* 0x000fe200078e02ff */
[----:B------:R-:W-:-:S03]  /*2040*/  MOV R26, R34 ;  /* 0x00000022001a7202 */ /* 0x000fc60000000f00 */
[----:B------:R-:W-:-:S05]  /*2050*/  IMAD R21, R6, R27, R21 ;  /* 0x0000001b06157224 */ /* 0x000fca00078e0215 */
[----:B------:R-:W-:Y:S01]  /*2060*/  IADD3 R21, R35, R21, RZ ;  /* 0x0000001523157210 */ /* 0x000fe20007ffe0ff */
[----:B------:R-:W-:Y:S05]  /*2070*/  BRA `(.L_x_207) ;  /* 0x0000016000007947 */ /* 0x000fea0003800000 */
.L_x_206:
        /* <DEDUP_REMOVED lines=22> */
.L_x_207:
[----:B------:R-:W-:Y:S05]  /*21e0*/  BSYNC B0 ;  /* 0x0000000000007941 */ /* 0x000fea0003800000 */
.L_x_205:
        /* <DEDUP_REMOVED lines=8> */
[----:B------:R-:W-:Y:S05]  /*2270*/  CALL.REL.NOINC `($__internal_4_$__cuda_sm20_div_s64) ;  /* 0x0000234000007944 */ /* 0x000fea0003c00000 */
[----:B------:R-:W-:Y:S02]  /*2280*/  IADD3 R2, P0, RZ, -R0, RZ ;  /* 0x80000000ff027210 */ /* 0x000fe40007f1e0ff */
[----:B------:R-:W-:Y:S02]  /*2290*/  MOV R20, R26 ;  /* 0x0000001a00147202 */ /* 0x000fe40000000f00 */
[-C--:B------:R-:W-:Y:S02]  /*22a0*/  IADD3.X R27, RZ, ~R25.reuse, RZ, P0, !PT ;  /* 0x80000019ff1b7210 */ /* 0x080fe400007fe4ff */
[----:B------:R-:W-:Y:S02]  /*22b0*/  MOV R34, R0 ;  /* 0x0000000000227202 */ /* 0x000fe40000000f00 */
[----:B------:R-:W-:Y:S01]  /*22c0*/  MOV R35, R25 ;  /* 0x0000001900237202 */ /* 0x000fe20000000f00 */
[----:B------:R-:W-:-:S02]  /*22d0*/  IMAD R27, R27, R30, RZ ;  /* 0x0000001e1b1b7224 */ /* 0x000fc400078e02ff */
[----:B------:R-:W-:-:S04]  /*22e0*/  IMAD.WIDE.U32 R30, R30, R2, R20 ;  /* 0x000000021e1e7225 */ /* 0x000fc800078e0014 */
[----:B------:R-:W-:-:S05]  /*22f0*/  IMAD R3, R3, R2, R27 ;  /* 0x0000000203037224 */ /* 0x000fca00078e021b */
[----:B------:R-:W-:Y:S01]  /*2300*/  IADD3 R3, R31, R3, RZ ;  /* 0x000000031f037210 */ /* 0x000fe20007ffe0ff */
[----:B------:R-:W-:Y:S05]  /*2310*/  BRA `(.L_x_210) ;  /* 0x0000016000007947 */ /* 0x000fea0003800000 */
.L_x_209:
        /* <DEDUP_REMOVED lines=22> */
.L_x_210:
[----:B------:R-:W-:Y:S05]  /*2480*/  BSYNC B0 ;  /* 0x0000000000007941 */ /* 0x000fea0003800000 */
.L_x_208:
        /* <DEDUP_REMOVED lines=11> */
[----:B------:R-:W-:Y:S05]  /*2540*/  CALL.REL.NOINC `($__internal_4_$__cuda_sm20_div_s64) ;  /* 0x0000207000007944 */ /* 0x000fea0003c00000 */
[-C--:B------:R-:W-:Y:S02]  /*2550*/  IADD3 R2, P0, RZ, -R0.reuse, RZ ;  /* 0x80000000ff027210 */ /* 0x080fe40007f1e0ff */
[----:B------:R-:W-:Y:S02]  /*2560*/  MOV R24, R0 ;  /* 0x0000000000187202 */ /* 0x000fe40000000f00 */
[----:B------:R-:W-:Y:S01]  /*2570*/  IADD3.X R21, RZ, ~R25, RZ, P0, !PT ;  /* 0x80000019ff157210 */ /* 0x000fe200007fe4ff */
[----:B------:R-:W-:-:S04]  /*2580*/  IMAD.WIDE.U32 R34, R8, R2, R34 ;  /* 0x0000000208227225 */ /* 0x000fc800078e0022 */
[----:B------:R-:W-:Y:S01]  /*2590*/  IMAD R21, R21, R8, RZ ;  /* 0x0000000815157224 */ /* 0x000fe200078e02ff */
[----:B------:R-:W-:-:S03]  /*25a0*/  MOV R8, R34 ;  /* 0x0000002200087202 */ /* 0x000fc60000000f00 */
[----:B------:R-:W-:-:S05]  /*25b0*/  IMAD R2, R7, R2, R21 ;  /* 0x0000000207027224 */ /* 0x000fca00078e0215 */
[----:B------:R-:W-:Y:S01]  /*25c0*/  IADD3 R2, R35, R2, RZ ;  /* 0x0000000223027210 */ /* 0x000fe20007ffe0ff */
[----:B------:R-:W-:Y:S05]  /*25d0*/  BRA `(.L_x_213) ;  /* 0x0000016000007947 */ /* 0x000fea0003800000 */
.L_x_212:
[----:B------:R-:W0:Y:S01]  /*25e0*/  I2F.U32.RP R2, R8 ;  /* 0x0000000800027306 */ /* 0x000e220000209000 */
[----:B------:R-:W-:Y:S01]  /*25f0*/  ISETP.NE.U32.AND P0, PT, R8, RZ, PT ;  /* 0x000000ff0800720c */ /* 0x000fe20003f05070 */
[----:B------:R-:W-:-:S06]  /*2600*/  IMAD.MOV.U32 R25, RZ, RZ, RZ ;  /* 0x000000ffff197224 */ /* 0x000fcc00078e00ff */
[----:B0-----:R-:W0:Y:S02]  /*2610*/  MUFU.RCP R6, R2 ;  /* 0x0000000200067308 */ /* 0x001e240000001000 */
[----:B0-----:R-:W-:Y:S02]  /*2620*/  IADD3 R6, R6, 0xffffffe, RZ ;  /* 0x0ffffffe06067810 */ /* 0x001fe40007ffe0ff */
[----:B------:R-:W-:-:S04]  /*2630*/  MOV R2, RZ ;  /* 0x000000ff00027202 */ /* 0x000fc80000000f00 */
        /* <DEDUP_REMOVED lines=16> */
.L_x_213:
[----:B------:R-:W-:Y:S05]  /*2740*/  BSYNC B0 ;  /* 0x0000000000007941 */ /* 0x000fea0003800000 */
.L_x_211:
        /* <DEDUP_REMOVED lines=8> */
[----:B------:R-:W-:Y:S01]  /*27d0*/  IMAD.WIDE.U32 R32, R20, R17, RZ ;  /* 0x0000001114207225 */ /* 0x000fe200078e00ff */
[----:B------:R-:W-:Y:S02]  /*27e0*/  USEL UR5, UR5, 0x1, !UP0 ;  /* 0x0000000105057887 */ /* 0x000fe4000c000000 */
[----:B------:R-:W-:Y:S01]  /*27f0*/  IADD3 R0, R21, R7, RZ ;  /* 0x0000000715007210 */ /* 0x000fe20007ffe0ff */
[----:B------:R-:W-:Y:S01]  /*2800*/  IMAD R3, R3, R26, RZ ;  /* 0x0000001a03037224 */ /* 0x000fe200078e02ff */
[----:B------:R-:W-:Y:S01]  /*2810*/  SHF.R.S32.HI R7, RZ, 0x1f, R26 ;  /* 0x0000001fff077819 */ /* 0x000fe2000001141a */
[----:B------:R-:W-:Y:S01]  /*2820*/  USHF.R.S32.HI UR9, URZ, 0x1f, UR4 ;  /* 0x0000001f3f097899 */ /* 0x000fe20008011404 */
[----:B------:R-:W-:Y:S01]  /*2830*/  IMAD.WIDE.U32 R36, R8, UR4, RZ ;  /* 0x0000000408247c25 */ /* 0x000fe2000f8e00ff */
[----:B------:R-:W-:-:S03]  /*2840*/  USHF.R.S32.HI UR6, URZ, 0x1f, UR5 ;  /* 0x0000001f3f067899 */ /* 0x000fc60008011405 */
[----:B------:R-:W-:Y:S02]  /*2850*/  IMAD R21, R0, R17, RZ ;  /* 0x0000001100157224 */ /* 0x000fe400078e02ff */
[----:B------:R-:W-:Y:S02]  /*2860*/  IMAD R3, R7, R30, R3 ;  /* 0x0000001e07037224 */ /* 0x000fe400078e0203 */
[----:B------:R-:W-:Y:S02]  /*2870*/  IMAD R21, R16, R20, R21 ;  /* 0x0000001410157224 */ /* 0x000fe400078e0215 */
[----:B------:R-:W-:Y:S02]  /*2880*/  IMAD R7, R2, UR4, RZ ;  /* 0x0000000402077c24 */ /* 0x000fe4000f8e02ff */
[----:B------:R-:W-:Y:S01]  /*2890*/  IMAD.WIDE.U32 R30, R30, R26, RZ ;  /* 0x0000001a1e1e7225 */ /* 0x000fe200078e00ff */
[----:B------:R-:W-:-:S03]  /*28a0*/  IADD3 R6, R33, R21, RZ ;  /* 0x0000001521067210 */ /* 0x000fc60007ffe0ff */
[----:B------:R-:W-:Y:S01]  /*28b0*/  IMAD R21, R25, UR5, RZ ;  /* 0x0000000519157c24 */ /* 0x000fe2000f8e02ff */
[----:B------:R-:W-:Y:S01]  /*28c0*/  LOP3.LUT R0, R41, R6, RZ, 0xfc, !PT ;  /* 0x0000000629007212 */ /* 0x000fe200078efcff */
[----:B------:R-:W-:Y:S01]  /*28d0*/  IMAD R7, R8, UR9, R7 ;  /* 0x0000000908077c24 */ /* 0x000fe2000f8e0207 */
[----:B------:R-:W-:Y:S01]  /*28e0*/  IADD3 R3, R31, R3, RZ ;  /* 0x000000031f037210 */ /* 0x000fe20007ffe0ff */
[----:B------:R-:W-:Y:S01]  /*28f0*/  IMAD R21, R24, UR6, R21 ;  /* 0x0000000618157c24 */ /* 0x000fe2000f8e0215 */
[----:B------:R-:W-:Y:S01]  /*2900*/  ISETP.NE.U32.AND P0, PT, R0, RZ, PT ;  /* 0x000000ff0000720c */ /* 0x000fe20003f05070 */
[----:B------:R-:W-:Y:S01]  /*2910*/  IMAD.WIDE.U32 R34, R24, UR5, RZ ;  /* 0x0000000518227c25 */ /* 0x000fe2000f8e00ff */
[----:B------:R-:W-:-:S03]  /*2920*/  IADD3 R7, R37, R7, RZ ;  /* 0x0000000725077210 */ /* 0x000fc60007ffe0ff */
        /* <DEDUP_REMOVED lines=11> */
[----:B------:R-:W-:Y:S02]  /*29e0*/  IADD3.X R21, RZ, ~R25, RZ, P0, !PT ;  /* 0x80000019ff157210 */ /* 0x000fe400007fe4ff */
[----:B------:R-:W-:Y:S01]  /*29f0*/  MOV R39, R41 ;  /* 0x0000002900277202 */ /* 0x000fe20000000f00 */
[----:B------:R-:W-:Y:S01]  /*2a00*/  IMAD.MOV.U32 R41, RZ, RZ, R25 ;  /* 0x000000ffff297224 */ /* 0x000fe200078e0019 */
[----:B------:R-:W-:Y:S01]  /*2a10*/  MOV R40, R0 ;  /* 0x0000000000287202 */ /* 0x000fe20000000f00 */
[----:B------:R-:W-:-:S02]  /*2a20*/  IMAD R21, R21, R32, RZ ;  /* 0x0000002015157224 */ /* 0x000fc400078e02ff */
[----:B------:R-:W-:-:S04]  /*2a30*/  IMAD.WIDE.U32 R32, R27, R32, R38 ;  /* 0x000000201b207225 */ /* 0x000fc800078e0026 */
[----:B------:R-:W-:-:S04]  /*2a40*/  IMAD R21, R6, R27, R21 ;  /* 0x0000001b06157224 */ /* 0x000fc800078e0215 */
[----:B------:R-:W-:Y:S01]  /*2a50*/  IMAD.IADD R21, R33, 0x1, R21 ;  /* 0x0000000121157824 */ /* 0x000fe200078e0215 */
[----:B------:R-:W-:Y:S05]  /*2a60*/  BRA `(.L_x_216) ;  /* 0x0000017000007947 */ /* 0x000fea0003800000 */
.L_x_215:
        /* <DEDUP_REMOVED lines=23> */
.L_x_216:
[----:B------:R-:W-:Y:S05]  /*2be0*/  BSYNC B0 ;  /* 0x0000000000007941 */ /* 0x000fea0003800000 */
.L_x_214:
        /* <DEDUP_REMOVED lines=11> */
[-C--:B------:R-:W-:Y:S02]  /*2ca0*/  IADD3.X R2, RZ, ~R25.reuse, RZ, P0, !PT ;  /* 0x80000019ff027210 */ /* 0x080fe400007fe4ff */
[----:B------:R-:W-:Y:S01]  /*2cb0*/  MOV R44, R0 ;  /* 0x00000000002c7202 */ /* 0x000fe20000000f00 */
[----:B------:R-:W-:Y:S01]  /*2cc0*/  IMAD.WIDE.U32 R32, R19, R6, R32 ;  /* 0x0000000613207225 */ /* 0x000fe200078e0020 */
[----:B------:R-:W-:-:S03]  /*2cd0*/  MOV R45, R25 ;  /* 0x00000019002d7202 */ /* 0x000fc60000000f00 */
[----:B------:R-:W-:-:S04]  /*2ce0*/  IMAD R27, R2, R19, RZ ;  /* 0x00000013021b7224 */ /* 0x000fc800078e02ff */
[----:B------:R-:W-:-:S05]  /*2cf0*/  IMAD R18, R18, R6, R27 ;  /* 0x0000000612127224 */ /* 0x000fca00078e021b */
[----:B------:R-:W-:Y:S01]  /*2d00*/  IADD3 R18, R33, R18, RZ ;  /* 0x0000001221127210 */ /* 0x000fe20007ffe0ff */
[----:B------:R-:W-:Y:S05]  /*2d10*/  BRA `(.L_x_219) ;  /* 0x0000016000007947 */ /* 0x000fea0003800000 */
.L_x_218:
[----:B------:R-:W0:Y:S01]  /*2d20*/  I2F.U32.RP R6, R19 ;  /* 0x0000001300067306 */ /* 0x000e220000209000 */
[----:B------:R-:W-:Y:S01]  /*2d30*/  HFMA2.MMA R20, -RZ, RZ, 0, 0 ;  /* 0x00000000ff147435 */ /* 0x000fe200000001ff */
[----:B------:R-:W-:Y:S01]  /*2d40*/  ISETP.NE.U32.AND P0, PT, R19, RZ, PT ;  /* 0x000000ff1300720c */ /* 0x000fe20003f05070 */
[----:B------:R-:W-:Y:S01]  /*2d50*/  IMAD.MOV.U32 R45, RZ, RZ, RZ ;  /* 0x000000ffff2d7224 */ /* 0x000fe200078e00ff */
[----:B------:R-:W-:-:S04]  /*2d60*/  MOV R18, RZ ;  /* 0x000000ff00127202 */ /* 0x000fc80000000f00 */
        /* <DEDUP_REMOVED lines=17> */
.L_x_219:
[----:B------:R-:W-:Y:S05]  /*2e80*/  BSYNC B0 ;  /* 0x0000000000007941 */ /* 0x000fea0003800000 */
.L_x_217:
        /* <DEDUP_REMOVED lines=21> */
.L_x_221:
        /* <DEDUP_REMOVED lines=23> */
.L_x_222:
[----:B------:R-:W-:Y:S05]  /*3150*/  BSYNC B0 ;  /* 0x0000000000007941 */ /* 0x000fea0003800000 */
.L_x_220:
[----:B------:R-:W-:Y:S01]  /*3160*/  LOP3.LUT R6, R41, R13, RZ, 0xfc, !PT ;  /* 0x0000000d29067212 */ /* 0x000fe200078efcff */
[----:B------:R-:W-:Y:S01]  /*3170*/  IMAD R33, R26, c[0x0][0x214], RZ ;  /* 0x000085001a217a24 */ /* 0x000fe200078e02ff */
[----:B------:R-:W-:Y:S01]  /*3180*/  SHF.R.S32.HI R0, RZ, 0x1f, R10 ;  /* 0x0000001fff007819 */ /* 0x000fe2000001140a */
[----:B------:R-:W-:Y:S01]  /*3190*/  IMAD R17, R25, R10, RZ ;  /* 0x0000000a19117224 */ /* 0x000fe200078e02ff */
[----:B------:R-:W-:Y:S01]  /*31a0*/  ISETP.NE.U32.AND P0, PT, R6, RZ, PT ;  /* 0x000000ff0600720c */ /* 0x000fe20003f05070 */
[----:B------:R-:W-:Y:S01]  /*31b0*/  IMAD R19, R19, R4, RZ ;  /* 0x0000000413137224 */ /* 0x000fe200078e02ff */
[----:B------:R-:W-:Y:S01]  /*31c0*/  SHF.R.S32.HI R25, RZ, 0x1f, R4 ;  /* 0x0000001fff197819 */ /* 0x000fe20000011404 */
[----:B------:R-:W-:Y:S01]  /*31d0*/  IMAD R17, R0, R24, R17 ;  /* 0x0000001800117224 */ /* 0x000fe200078e0211 */
[----:B------:R-:W-:Y:S01]  /*31e0*/  SHF.R.S32.HI R21, RZ, 0x1f, R33 ;  /* 0x0000001fff157819 */ /* 0x000fe20000011421 */
[----:B------:R-:W-:Y:S01]  /*31f0*/  IMAD R0, R18, R33, RZ ;  /* 0x0000002112007224 */ /* 0x000fe200078e02ff */
[----:B------:R-:W-:Y:S01]  /*3200*/  BSSY B0, `(.L_x_223) ;  /* 0x0000033000007945 */ /* 0x000fe20003800000 */
[----:B------:R-:W-:-:S02]  /*3210*/  IMAD R25, R25, R2, R19 ;  /* 0x0000000219197224 */ /* 0x000fc400078e0213 */
[----:B------:R-:W-:Y:S02]  /*3220*/  IMAD R21, R21, R32, R0 ;  /* 0x0000002015157224 */ /* 0x000fe400078e0200 */
[----:B------:R-:W-:-:S04]  /*3230*/  IMAD.WIDE.U32 R44, R24, R10, RZ ;  /* 0x0000000a182c7225 */ /* 0x000fc800078e00ff */
[----:B------:R-:W-:Y:S01]  /*3240*/  IMAD.WIDE.U32 R18, R2, R4, RZ ;  /* 0x0000000402127225 */ /* 0x000fe200078e00ff */
[----:B------:R-:W-:-:S03]  /*3250*/  IADD3 R17, R45, R17, RZ ;  /* 0x000000112d117210 */ /* 0x000fc60007ffe0ff */
        /* <DEDUP_REMOVED lines=13> */
[----:B------:R-:W-:-:S02]  /*3330*/  IADD3.X R21, RZ, ~R25, RZ, P0, !PT ;  /* 0x80000019ff157210 */ /* 0x000fc400007fe4ff */
        /* <DEDUP_REMOVED lines=8> */
.L_x_224:
[----:B------:R-:W0:Y:S01]  /*33c0*/  I2F.U32.RP R6, R14 ;  /* 0x0000000e00067306 */ /* 0x000e220000209000 */
[----:B------:R-:W-:Y:S01]  /*33d0*/  IMAD.MOV.U32 R20, RZ, RZ, RZ ;  /* 0x000000ffff147224 */ /* 0x000fe200078e00ff */
[----:B------:R-:W-:Y:S01]  /*33e0*/  ISETP.NE.U32.AND P0, PT, R14, RZ, PT ;  /* 0x000000ff0e00720c */ /* 0x000fe20003f05070 */
[----:B------:R-:W-:-:S05]  /*33f0*/  IMAD.MOV.U32 R41, RZ, RZ, RZ ;  /* 0x000000ffff297224 */ /* 0x000fca00078e00ff */
        /* <DEDUP_REMOVED lines=18> */
[----:B------:R-:W-:Y:S02]  /*3520*/  MOV R40, R0 ;  /* 0x0000000000287202 */ /* 0x000fe40000000f00 */
.L_x_225:
[----:B------:R-:W-:Y:S05]  /*3530*/  BSYNC B0 ;  /* 0x0000000000007941 */ /* 0x000fea0003800000 */
.L_x_223:
        /* <DEDUP_REMOVED lines=23> */
[----:B------:R-:W-:-:S03]  /*36b0*/  MOV R27, R41 ;  /* 0x00000029001b7202 */ /* 0x000fc60000000f00 */
[----:B------:R-:W-:Y:S02]  /*36c0*/  IMAD R21, R21, R12, RZ ;  /* 0x0000000c15157224 */ /* 0x000fe400078e02ff */
[----:B------:R-:W-:-:S04]  /*36d0*/  IMAD.WIDE.U32 R26, R12, R2, R26 ;  /* 0x000000020c1a7225 */ /* 0x000fc800078e001a */
[----:B------:R-:W-:Y:S02]  /*36e0*/  IMAD R2, R11, R2, R21 ;  /* 0x000000020b027224 */ /* 0x000fe400078e0215 */
[----:B------:R-:W-:-:S03]  /*36f0*/  IMAD.MOV.U32 R12, RZ, RZ, R26 ;  /* 0x000000ffff0c7224 */ /* 0x000fc600078e001a */
[----:B------:R-:W-:Y:S01]  /*3700*/  IADD3 R2, R27, R2, RZ ;  /* 0x000000021b027210 */ /* 0x000fe20007ffe0ff */
[----:B------:R-:W-:Y:S05]  /*3710*/  BRA `(.L_x_228) ;  /* 0x0000017000007947 */ /* 0x000fea0003800000 */
.L_x_227:
        /* <DEDUP_REMOVED lines=23> */
.L_x_228:
[----:B------:R-:W-:Y:S05]  /*3890*/  BSYNC B0 ;  /* 0x0000000000007941 */ /* 0x000fea0003800000 */
.L_x_226:
[----:B------:R-:W-:Y:S02]  /*38a0*/  IADD3 R31, P1, P0, R36, R34, R30 ;  /* 0x00000022241f7210 */ /* 0x000fe4000783e01e */
[----:B------:R-:W-:Y:S02]  /*38b0*/  SHF.R.S32.HI R0, RZ, 0x1f, R9 ;  /* 0x0000001fff007819 */ /* 0x000fe40000011409 */
[----:B------:R-:W-:Y:S02]  /*38c0*/  IADD3 R31, P3, P2, R44, R31, R32 ;  /* 0x0000001f2c1f7210 */ /* 0x000fe40007a7e020 */
[----:B------:R-:W-:Y:S02]  /*38d0*/  IADD3.X R3, R7, R8, R3, P1, P0 ;  /* 0x0000000807037210 */ /* 0x000fe40000fe0403 */
[----:B------:R-:W-:Y:S02]  /*38e0*/  IADD3 R18, P1, P0, R46, R31, R18 ;  /* 0x0000001f2e127210 */ /* 0x000fe4000783e012 */
[----:B------:R-:W-:Y:S01]  /*38f0*/  IADD3.X R4, R17, R3, R4, P3, P2 ;  /* 0x0000000311047210 */ /* 0x000fe20001fe4404 */
[----:B------:R-:W-:-:S03]  /*3900*/  IMAD R3, R25, R9, RZ ;  /* 0x0000000919037224 */ /* 0x000fc600078e02ff */
[----:B------:R-:W-:Y:S01]  /*3910*/  IADD3.X R19, R13, R4, R10, P1, P0 ;  /* 0x000000040d137210 */ /* 0x000fe20000fe040a */
[-C--:B------:R-:W-:Y:S02]  /*3920*/  IMAD R0, R0, R24.reuse, R3 ;  /* 0x0000001800007224 */ /* 0x080fe400078e0203 */
[----:B------:R-:W-:Y:S01]  /*3930*/  IMAD R3, R2, R5, RZ ;  /* 0x0000000502037224 */ /* 0x000fe200078e02ff */
[----:B------:R-:W-:Y:S01]  /*3940*/  SHF.R.S32.HI R2, RZ, 0x1f, R5 ;  /* 0x0000001fff027819 */ /* 0x000fe20000011405 */
        /* <DEDUP_REMOVED lines=9> */
.L_x_204:
[----:B------:R-:W-:-:S04]  /*39e0*/  LEA R2, P0, R34, c[0x0][0x200], 0x2 ;  /* 0x0000800022027a11 */ /* 0x000fc800078010ff */
[----:B------:R-:W-:-:S05]  /*39f0*/  LEA.HI.X R3, R34, c[0x0][0x204], R35, 0x2, P0 ;  /* 0x0000810022037a11 */ /* 0x000fca00000f1423 */
[----:B------:R0:W-:Y:S04]  /*3a00*/  STG.E [R2.64], R28 ;  /* 0x0000001c02007986 */ /* 0x0001e8000c10190a */
.L_x_203:
[----:B------:R-:W-:Y:S05]  /*3a10*/  BSYNC B1 ;  /* 0x0000000000017941 */ /* 0x000fea0003800000 */
.L_x_202:
[----:B------:R-:W1:Y:S01]  /*3a20*/  S2R R34, SR_TID.X ;  /* 0x0000000000227919 */ /* 0x000e620000002100 */
[----:B0-----:R-:W-:Y:S01]  /*3a30*/  IMAD.MOV.U32 R2, RZ, RZ, c[0x0][0x314] ;  /* 0x0000c500ff027624 */ /* 0x001fe200078e00ff */
[----:B------:R-:W-:Y:S01]  /*3a40*/  CS2R R10, SRZ ;  /* 0x00000000000a7805 */ /* 0x000fe2000001ff00 */
[----:B------:R-:W-:Y:S01]  /*3a50*/  IMAD.MOV.U32 R13, RZ, RZ, RZ ;  /* 0x000000ffff0d7224 */ /* 0x000fe200078e00ff */
[----:B------:R-:W-:Y:S01]  /*3a60*/  CS2R R8, SRZ ;  /* 0x0000000000087805 */ /* 0x000fe2000001ff00 */
[----:B------:R-:W-:Y:S01]  /*3a70*/  CS2R R6, SRZ ;  /* 0x0000000000067805 */ /* 0x000fe2000001ff00 */
[----:B------:R-:W-:Y:S01]  /*3a80*/  ISETP.GE.AND P0, PT, R2, 0x1, PT ;  /* 0x000000010200780c */ /* 0x000fe20003f06270 */
[----:B------:R-:W-:Y:S01]  /*3a90*/  CS2R R4, SRZ ;  /* 0x0000000000047805 */ /* 0x000fe2000001ff00 */
[----:B-1----:R-:W-:-:S04]  /*3aa0*/  SHF.R.S32.HI R33, RZ, 0x1f, R34 ;  /* 0x0000001fff217819 */ /* 0x002fc80000011422 */
[CC--:B------:R-:W-:Y:S02]  /*3ab0*/  LEA.HI R3, R33.reuse, R34.reuse, RZ, 0x3 ;  /* 0x0000002221037211 */ /* 0x0c0fe400078f18ff */
[----:B------:R-:W-:Y:S02]  /*3ac0*/  LEA.HI R33, R33, R34, RZ, 0x4 ;  /* 0x0000002221217211 */ /* 0x000fe400078f20ff */
[----:B------:R-:W-:-:S05]  /*3ad0*/  LOP3.LUT R3, R3, 0xfffffff8, RZ, 0xc0, !PT ;  /* 0xfffffff803037812 */ /* 0x000fca00078ec0ff */
[----:B------:R-:W-:Y:S01]  /*3ae0*/  IMAD.IADD R0, R34, 0x1, -R3 ;  /* 0x0000000122007824 */ /* 0x000fe200078e0a03 */
[----:B------:R-:W-:Y:S02]  /*3af0*/  LOP3.LUT R3, R33, 0x3ffffff0, RZ, 0xc0, !PT ;  /* 0x3ffffff021037812 */ /* 0x000fe400078ec0ff */
[----:B------:R-:W-:Y:S02]  /*3b00*/  SHF.R.S32.HI R33, RZ, 0x4, R33 ;  /* 0x00000004ff217819 */ /* 0x000fe40000011421 */
[----:B------:R-:W-:-:S04]  /*3b10*/  ISETP.GE.AND P1, PT, R0, c[0x0][0x314], PT ;  /* 0x0000c50000007a0c */ /* 0x000fc80003f26270 */
[C---:B------:R-:W-:Y:S01]  /*3b20*/  ISETP.GT.OR P1, PT, R34.reuse, 0x3f, P1 ;  /* 0x0000003f2200780c */ /* 0x040fe20000f24670 */
[----:B------:R-:W-:Y:S02]  /*3b30*/  IMAD.IADD R34, R34, 0x1, -R3 ;  /* 0x0000000122227824 */ /* 0x000fe400078e0a03 */
[----:B------:R-:W-:Y:S02]  /*3b40*/  CS2R R2, SRZ ;  /* 0x0000000000027805 */ /* 0x000fe4000001ff00 */
[----:B------:R-:W-:-:S05]  /*3b50*/  IMAD.SHL.U32 R34, R34, 0x4, RZ ;  /* 0x0000000422227824 */ /* 0x000fca00078e00ff */
[C---:B------:R-:W-:Y:S02]  /*3b60*/  IADD3 R32, R34.reuse, 0x40, RZ ;  /* 0x0000004022207810 */ /* 0x040fe40007ffe0ff */
[----:B------:R-:W-:Y:S01]  /*3b70*/  IADD3 R31, R34, 0x80, RZ ;  /* 0x00000080221f7810 */ /* 0x000fe20007ffe0ff */
[----:B------:R-:W-:-:S04]  /*3b80*/  @!P1 FADD.FTZ R0, -R28, R29 ;  /* 0x0000001d1c009221 */ /* 0x000fc80000010100 */
[----:B------:R-:W-:-:S06]  /*3b90*/  @!P1 FMUL.FTZ R0, R0, 1.4426950216293334961 ;  /* 0x3fb8aa3b00009820 */ /* 0x000fcc0000410000 */
[----:B------:R-:W0:Y:S02]  /*3ba0*/  @!P1 MUFU.EX2 R0, R0 ;  /* 0x0000000000009308 */ /* 0x000e240000000800 */
[----:B0-----:R0:W-:Y:S02]  /*3bb0*/  @!P1 STS [R23.X4], R0 ;  /* 0x0000000017009388 */ /* 0x0011e40000004800 */
[----:B0-----:R-:W-:Y:S02]  /*3bc0*/  IMAD.MOV.U32 R0, RZ, RZ, RZ ;  /* 0x000000ffff007224 */ /* 0x001fe400078e00ff */
[----:B------:R-:W-:Y:S06]  /*3bd0*/  BAR.SYNC.DEFER_BLOCKING 0x0 ;  /* 0x0000000000007b1d */ /* 0x000fec0000010000 */
[----:B------:R-:W-:Y:S05]  /*3be0*/  @!P0 BRA `(.L_x_229) ;  /* 0x0000039000008947 */ /* 0x000fea0003800000 */
[----:B------:R-:W-:Y:S01]  /*3bf0*/  ULDC UR5, c[0x0][0x22c] ;  /* 0x00008b0000057ab9 */ /* 0x000fe20000000800 */
[----:B------:R-:W-:Y:S01]  /*3c00*/  IMAD R29, R33, 0xc0, R34 ;  /* 0x000000c0211d7824 */ /* 0x000fe200078e0222 */
        /* <DEDUP_REMOVED lines=20> */
[----:B------:R-:W-:Y:S02]  /*3d50*/  IMAD.X R29, RZ, RZ, R29, P0 ;  /* 0x000000ffff1d7224 */ /* 0x000fe400000e061d */
.L_x_232:
        /* <DEDUP_REMOVED lines=14> */
.L_x_231:
[----:B------:R-:W-:Y:S05]  /*3e40*/  BSYNC B0 ;  /* 0x0000000000007941 */ /* 0x000fea0003800000 */
.L_x_230:
        /* <DEDUP_REMOVED lines=19> */
.L_x_229:
        /* <DEDUP_REMOVED lines=100> */
        .weak           $__internal_4_$__cuda_sm20_div_s64
        .type           $__internal_4_$__cuda_sm20_div_s64,@function
        .size           $__internal_4_$__cuda_sm20_div_s64,(.L_x_7326 - $__internal_4_$__cuda_sm20_div_s64)
$__internal_4_$__cuda_sm20_div_s64:
        /* <DEDUP_REMOVED lines=30> */
[----:B------:R-:W-:-:S06]  /*47a0*/  IMAD.WIDE.U32 R42, P0, R43, R0, R42 ;  /* 0x000000002b2a7225 */ /* 0x000fcc000780002a */
[----:B------:R-:W-:-:S04]  /*47b0*/  IMAD.HI.U32 R25, P4, R27, R2, R42 ;  /* 0x000000021b197227 */ /* 0x000fc8000788002a */
[----:B------:R-:W-:-:S04]  /*47c0*/  IMAD.HI.U32 R2, R27, R0, RZ ;  /* 0x000000001b027227 */ /* 0x000fc800078e00ff */
[----:B------:R-:W-:Y:S02]  /*47d0*/  IMAD R0, R27, R0, RZ ;  /* 0x000000001b007224 */ /* 0x000fe400078e02ff */
[----:B------:R-:W-:Y:S01]  /*47e0*/  IMAD.X R2, R2, 0x1, R27, P0 ;  /* 0x0000000102027824 */ /* 0x000fe200000e061b */
[-C--:B------:R-:W-:Y:S01]  /*47f0*/  IADD3 R27, P0, RZ, -R24.reuse, RZ ;  /* 0x80000018ff1b7210 */ /* 0x080fe20007f1e0ff */
[----:B------:R-:W-:Y:S01]  /*4800*/  IMAD.MOV.U32 R43, RZ, RZ, RZ ;  /* 0x000000ffff2b7224 */ /* 0x000fe200078e00ff */
[----:B------:R-:W-:Y:S02]  /*4810*/  IADD3 R25, P3, R0, R25, RZ ;  /* 0x0000001900197210 */ /* 0x000fe40007f7e0ff */
[----:B------:R-:W-:Y:S01]  /*4820*/  SEL R24, R27, R24, !P2 ;  /* 0x000000181b187207 */ /* 0x000fe20005000000 */
[----:B------:R-:W-:Y:S01]  /*4830*/  IMAD.X R0, RZ, RZ, ~R21, P0 ;  /* 0x000000ffff007224 */ /* 0x000fe200000e0e15 */
[----:B------:R-:W-:-:S03]  /*4840*/  IADD3.X R27, RZ, RZ, R2, P3, P4 ;  /* 0x000000ffff1b7210 */ /* 0x000fc60001fe8402 */
[----:B------:R-:W-:Y:S01]  /*4850*/  IMAD.HI.U32 R42, R25, R24, RZ ;  /* 0x00000018192a7227 */ /* 0x000fe200078e00ff */
[----:B------:R-:W-:-:S05]  /*4860*/  SEL R0, R0, R21, !P2 ;  /* 0x0000001500007207 */ /* 0x000fca0005000000 */
[----:B------:R-:W-:-:S04]  /*4870*/  IMAD.WIDE.U32 R42, R25, R0, R42 ;  /* 0x00000000192a7225 */ /* 0x000fc800078e002a */
[C---:B------:R-:W-:Y:S02]  /*4880*/  IMAD R25, R27.reuse, R0, RZ ;  /* 0x000000001b197224 */ /* 0x040fe400078e02ff */
[----:B------:R-:W-:-:S05]  /*4890*/  IMAD.HI.U32 R2, P0, R27, R24, R42 ;  /* 0x000000181b027227 */ /* 0x000fca000780002a */
[----:B------:R-:W-:Y:S01]  /*48a0*/  IADD3 R25, P2, R25, R2, RZ ;  /* 0x0000000219197210 */ /* 0x000fe20007f5e0ff */
[----:B------:R-:W-:-:S04]  /*48b0*/  IMAD.HI.U32 R2, R27, R0, RZ ;  /* 0x000000001b027227 */ /* 0x000fc800078e00ff */
[----:B------:R-:W-:Y:S01]  /*48c0*/  IMAD.WIDE.U32 R42, R25, R38, RZ ;  /* 0x00000026192a7225 */ /* 0x000fe200078e00ff */
[----:B------:R-:W-:-:S03]  /*48d0*/  IADD3.X R2, R2, RZ, RZ, P0, !PT ;  /* 0x000000ff02027210 */ /* 0x000fc600007fe4ff */
[C---:B------:R-:W-:Y:S01]  /*48e0*/  IMAD R43, R25.reuse, R39, R43 ;  /* 0x00000027192b7224 */ /* 0x040fe200078e022b */
[----:B------:R-:W-:Y:S01]  /*48f0*/  IADD3 R27, P0, -R42, R24, RZ ;  /* 0x000000182a1b7210 */ /* 0x000fe20007f1e1ff */
[----:B------:R-:W-:Y:S01]  /*4900*/  IMAD.X R2, RZ, RZ, R2, P2 ;  /* 0x000000ffff027224 */ /* 0x000fe200010e0602 */
[----:B------:R-:W-:Y:S02]  /*4910*/  IADD3 R24, P2, R25, 0x1, RZ ;  /* 0x0000000119187810 */ /* 0x000fe40007f5e0ff */
[-C--:B------:R-:W-:Y:S01]  /*4920*/  ISETP.GE.U32.AND P4, PT, R27, R38.reuse, PT ;  /* 0x000000261b00720c */ /* 0x080fe20003f86070 */
[----:B------:R-:W-:-:S04]  /*4930*/  IMAD R43, R2, R38, R43 ;  /* 0x00000026022b7224 */ /* 0x000fc800078e022b */
[----:B------:R-:W-:Y:S01]  /*4940*/  IMAD.X R43, R0, 0x1, ~R43, P0 ;  /* 0x00000001002b7824 */ /* 0x000fe200000e0e2b */
[----:B------:R-:W-:-:S04]  /*4950*/  IADD3 R0, P3, R27, -R38, RZ ;  /* 0x800000261b007210 */ /* 0x000fc80007f7e0ff */
        /* <DEDUP_REMOVED lines=25> */
[----:B------:R-:W-:Y:S06]  /*4af0*/  RET.REL.NODEC R38 `(_ZN5flash32flash_fwd_splitkv_combine_kernelI23Flash_fwd_kernel_traitsILi192ELi64ELi64ELi4ELb0ELb0EN7cutlass6half_tE19Flash_kernel_traitsILi192ELi64ELi64ELi4ES3_EELi8ELi3ELb0EEEvNS_16Flash_fwd_paramsE) ;  /* 0xffffb50026007950 */ /* 0x000fec0003c3ffff */
.L_x_233:
        /* <DEDUP_REMOVED lines=16> */
.L_x_7326:


//--------------------- .text._ZN5flash32flash_fwd_splitkv_combine_kernelI23Flash_fwd_kernel_traitsILi192ELi64ELi64ELi4ELb0ELb0EN7cutlass6half_tE19Flash_kernel_traitsILi192ELi64ELi64ELi4ES3_EELi8ELi2ELb0EEEvNS_16Flash_fwd_paramsE --------------------------
	.section	.text._ZN5flash32flash_fwd_splitkv_combine_kernelI23Flash_fwd_kernel_traitsILi192ELi64ELi64ELi4ELb0ELb0EN7cutlass6half_tE19Flash_kernel_traitsILi192ELi64ELi64ELi4ES3_EELi8ELi2ELb0EEEvNS_16Flash_fwd_paramsE,"ax",@progbits
	.sectioninfo	@"SHI_REGISTERS=54"
	.align	128
        .global         _ZN5flash32flash_fwd_splitkv_combine_kernelI23Flash_fwd_kernel_traitsILi192ELi64ELi64ELi4ELb0ELb0EN7cutlass6half_tE19Flash_kernel_traitsILi192ELi64ELi64ELi4ES3_EELi8ELi2ELb0EEEvNS_16Flash_fwd_paramsE
        .type           _ZN5flash32flash_fwd_splitkv_combine_kernelI23Flash_fwd_kernel_traitsILi192ELi64ELi64ELi4ELb0ELb0EN7cutlass6half_tE19Flash_kernel_traitsILi192ELi64ELi64ELi4ES3_EELi8ELi2ELb0EEEvNS_16Flash_fwd_paramsE,@function
        .size           _ZN5flash32flash_fwd_splitkv_combine_kernelI23Flash_fwd_kernel_traitsILi192ELi64ELi64ELi4ELb0ELb0EN7cutlass6half_tE19Flash_kernel_traitsILi192ELi64ELi64ELi4ES3_EELi8ELi2ELb0EEEvNS_16Flash_fwd_paramsE,(.L_x_7327 - _ZN5flash32flash_fwd_splitkv_combine_kernelI23Flash_fwd_kernel_traitsILi192ELi64ELi64ELi4ELb0ELb0EN7cutlass6half_tE19Flash_kernel_traitsILi192ELi64ELi64ELi4ES3_EELi8ELi2ELb0EEEvNS_16Flash_fwd_paramsE)
        .other          _ZN5flash32flash_fwd_splitkv_combine_kernelI23Flash_fwd_kernel_traitsILi192ELi64ELi64ELi4ELb0ELb0EN7cutlass6half_tE19Flash_kernel_traitsILi192ELi64ELi64ELi4ES3_EELi8ELi2ELb0EEEvNS_16Flash_fwd_paramsE,@"STO_CUDA_ENTRY STV_DEFAULT"
_ZN5flash32flash_fwd_splitkv_combine_kernelI23Flash_fwd_kernel_traitsILi192ELi64ELi64ELi4ELb0ELb0EN7cutlass6half_tE19Flash_kernel_traitsILi192ELi64ELi64ELi4ES3_EELi8ELi2ELb0EEEvNS_16Flash_fwd_paramsE:
.text._ZN5flash32flash_fwd_splitkv_combine_kernelI23Flash_fwd_kernel_traitsILi192ELi64ELi64ELi4ELb0ELb0EN7cutlass6half_tE19Flash_kernel_traitsILi192ELi64ELi64ELi4ES3_EELi8ELi2ELb0EEEvNS_16Flash_fwd_paramsE:
        /* <DEDUP_REMOVED lines=23> */
[----:B------:R-:W-:Y:S05]  /*0170*/  CALL.REL.NOINC `($__internal_5_$__cuda_sm20_div_s64) ;  /* 0x0000441000007944 */ /* 0x000fea0003c00000 */
[----:B------:R-:W-:Y:S05]  /*0180*/  BRA `(.L_x_235) ;  /* 0x0000013000007947 */ /* 0x000fea0003800000 */
.L_x_234:
        /* <DEDUP_REMOVED lines=19> */
.L_x_235:
        /* <DEDUP_REMOVED lines=12> */
[----:B------:R-:W-:Y:S05]  /*0380*/  CALL.REL.NOINC `($__internal_5_$__cuda_sm20_div_s64) ;  /* 0x0000420000007944 */ /* 0x000fea0003c00000 */
[----:B------:R-:W-:Y:S02]  /*0390*/  MOV R8, R20 ;  /* 0x0000001400087202 */ /* 0x000fe40000000f00 */
[----:B------:R-:W-:Y:S01]  /*03a0*/  MOV R9, R21 ;  /* 0x0000001500097202 */ /* 0x000fe20000000f00 */
[----:B------:R-:W-:Y:S05]  /*03b0*/  BRA `(.L_x_238) ;  /* 0x0000013000007947 */ /* 0x000fea0003800000 */
.L_x_237:
        /* <DEDUP_REMOVED lines=19> */
.L_x_238:
[----:B------:R-:W-:Y:S05]  /*04f0*/  BSYNC B0 ;  /* 0x0000000000007941 */ /* 0x000fea0003800000 */
.L_x_236:
[----:B------:R-:W-:Y:S01]  /*0500*/  IABS R7, c[0x0][0x214] ;  /* 0x0000850000077a13 */ /* 0x000fe20000000000 */
[----:B------:R-:W-:Y:S01]  /*0510*/  IMAD.MOV.U32 R2, RZ, RZ, c[0x0][0x214] ;  /* 0x00008500ff027624 */ /* 0x000fe200078e00ff */
[----:B------:R-:W-:Y:S01]  /*0520*/  BSSY B0, `(.L_x_239) ;  /* 0x000003b000007945 */ /* 0x000fe20003800000 */
[----:B------:R-:W-:Y:S01]  /*0530*/  IMAD.MOV.U32 R10, RZ, RZ, RZ ;  /* 0x000000ffff0a7224 */ /* 0x000fe200078e00ff */
[----:B------:R-:W0:Y:S02]  /*0540*/  I2F.RP R13, R7 ;  /* 0x00000007000d7306 */ /* 0x000e240000209400 */
[----:B------:R-:W-:-:S04]  /*0550*/  IADD3 R2, R7, -0x1, R2 ;  /* 0xffffffff07027810 */ /* 0x000fc80007ffe002 */
[----:B------:R-:W-:Y:S02]  /*0560*/  IABS R4, R2 ;  /* 0x0000000200047213 */ /* 0x000fe40000000000 */
[----:B0-----:R-:W0:Y:S02]  /*0570*/  MUFU.RCP R12, R13 ;  /* 0x0000000d000c7308 */ /* 0x001e240000001000 */
[----:B0-----:R-:W-:-:S06]  /*0580*/  IADD3 R12, R12, 0xffffffe, RZ ;  /* 0x0ffffffe0c0c7810 */ /* 0x001fcc0007ffe0ff */
[----:B------:R-:W0:Y:S02]  /*0590*/  F2I.FTZ.U32.TRUNC.NTZ R11, R12 ;  /* 0x0000000c000b7305 */ /* 0x000e24000021f000 */
[----:B0-----:R-:W-:-:S04]  /*05a0*/  IMAD.MOV R6, RZ, RZ, -R11 ;  /* 0x000000ffff067224 */ /* 0x001fc800078e0a0b */
        /* <DEDUP_REMOVED lines=31> */
.L_x_240:
        /* <DEDUP_REMOVED lines=19> */
.L_x_241:
[----:B------:R-:W-:Y:S05]  /*08d0*/  BSYNC B0 ;  /* 0x0000000000007941 */ /* 0x000fea0003800000 */
.L_x_239:
        /* <DEDUP_REMOVED lines=74> */
[----:B------:R-:W-:Y:S02]  /*0d80*/  MOV R32, R20 ;  /* 0x0000001400207202 */ /* 0x000fe40000000f00 */
[----:B------:R-:W-:Y:S01]  /*0d90*/  MOV R33, R21 ;  /* 0x0000001500217202 */ /* 0x000fe20000000f00 */
[----:B------:R-:W-:Y:S05]  /*0da0*/  BRA `(.L_x_244) ;  /* 0x0000013000007947 */ /* 0x000fea0003800000 */
.L_x_243:
        /* <DEDUP_REMOVED lines=19> */
.L_x_244:
[----:B------:R-:W-:Y:S05]  /*0ee0*/  BSYNC B0 ;  /* 0x0000000000007941 */ /* 0x000fea0003800000 */
.L_x_242:
[-C--:B------:R-:W-:Y:S01]  /*0ef0*/  IABS R18, R3.reuse ;  /* 0x0000000300127213 */ /* 0x080fe20000000000 */
[----:B------:R-:W-:Y:S01]  /*0f00*/  IMAD.MOV.U32 R7, RZ, RZ, 0x1 ;  /* 0x00000001ff077424 */ /* 0x000fe200078e00ff */
[----:B------:R-:W-:Y:S01]  /*0f10*/  IABS R10, R3 ;  /* 0x00000003000a7213 */ /* 0x000fe20000000000 */
[----:B------:R-:W-:Y:S01]  /*0f20*/  BSSY B0, `(.L_x_245) ;  /* 0x000003a000007945 */ /* 0x000fe20003800000 */
[----:B------:R-:W0:Y:S02]  /*0f30*/  I2F.RP R19, R18 ;  /* 0x0000001200137306 */ /* 0x000e240000209400 */
[----:B------:R-:W-:Y:S01]  /*0f40*/  IADD3 R7, R18, c[0x0][0x214], -R7 ;  /* 0x0000850012077a10 */ /* 0x000fe20007ffe807 */
        /* <DEDUP_REMOVED lines=36> */
.L_x_246:
        /* <DEDUP_REMOVED lines=19> */
.L_x_247:
[----:B------:R-:W-:Y:S05]  /*12c0*/  BSYNC B0 ;  /* 0x0000000000007941 */ /* 0x000fea0003800000 */
.L_x_245:
        /* <DEDUP_REMOVED lines=131> */
.L_x_249:
[----:B------:R-:W-:Y:S05]  /*1b00*/  BSYNC B0 ;  /* 0x0000000000007941 */ /* 0x000fea0003800000 */
.L_x_248:
        /* <DEDUP_REMOVED lines=11> */
[----:B------:R-:W-:-:S05]  /*1bc0*/  @!P0 LOP3.LUT R22, R22, 0xfffffffc, RZ, 0xc0, !PT ;  /* 0xfffffffc16168812 */ /* 0x000fca00078ec0ff */
[----:B------:R-:W-:-:S04]  /*1bd0*/  @!P0 IMAD.IADD R21, R17, 0x1, -R22 ;  /* 0x0000000111158824 */ /* 0x000fc800078e0a16 */
[----:B------:R-:W-:Y:S01]  /*1be0*/  @!P0 IMAD R21, R21, 0x24, R22 ;  /* 0x0000002415158824 */ /* 0x000fe200078e0216 */
[----:B------:R-:W-:Y:S01]  /*1bf0*/  BAR.SYNC.DEFER_BLOCKING 0x0 ;  /* 0x0000000000007b1d */ /* 0x000fe20000010000 */
[----:B------:R-:W-:-:S05]  /*1c00*/  SHF.R.S32.HI R22, RZ, 0x1f, R3 ;  /* 0x0000001fff167819 */ /* 0x000fca0000011403 */
[----:B------:R-:W1:Y:S04]  /*1c10*/  @!P0 LDS R29, [R21] ;  /* 0x00000000151d8984 */ /* 0x000e680000000800 */
[----:B-1----:R-:W1:Y:S02]  /*1c20*/  SHFL.BFLY PT, R18, R29, 0x2, 0x1f ;  /* 0x0c401f001d127f89 */ /* 0x002e6400000e0000 */
[----:B-1----:R-:W-:-:S05]  /*1c30*/  FMNMX.FTZ R25, R18, R29, !PT ;  /* 0x0000001d12197209 */ /* 0x002fca0007810000 */
[----:B------:R-:W1:Y:S02]  /*1c40*/  SHFL.BFLY PT, R18, R25, 0x1, 0x1f ;  /* 0x0c201f0019127f89 */ /* 0x000e6400000e0000 */
[----:B-1----:R-:W-:-:S04]  /*1c50*/  FMNMX.FTZ R18, R25, R18, !PT ;  /* 0x0000001219127209 */ /* 0x002fc80007810000 */
[----:B------:R-:W-:-:S04]  /*1c60*/  FSETP.NEU.FTZ.AND P0, PT, R18, -INF , PT ;  /* 0xff8000001200780b */ /* 0x000fc80003f1d000 */
[----:B------:R-:W-:-:S05]  /*1c70*/  FSEL R18, R18, RZ, P0 ;  /* 0x000000ff12127208 */ /* 0x000fca0000000000 */
[----:B------:R-:W-:-:S04]  /*1c80*/  FADD.FTZ R24, -R18, R29 ;  /* 0x0000001d12187221 */ /* 0x000fc80000010100 */
[----:B------:R-:W-:-:S06]  /*1c90*/  FMUL.FTZ R24, R24, 1.4426950216293334961 ;  /* 0x3fb8aa3b18187820 */ /* 0x000fcc0000410000 */
[----:B------:R-:W1:Y:S02]  /*1ca0*/  MUFU.EX2 R24, R24 ;  /* 0x0000001800187308 */ /* 0x000e640000000800 */
[----:B-1----:R-:W1:Y:S02]  /*1cb0*/  SHFL.BFLY PT, R23, R24, 0x2, 0x1f ;  /* 0x0c401f0018177f89 */ /* 0x002e6400000e0000 */
[----:B-1----:R-:W-:-:S05]  /*1cc0*/  FADD.FTZ R23, R24, R23 ;  /* 0x0000001718177221 */ /* 0x002fca0000010000 */
[----:B------:R-:W1:Y:S02]  /*1cd0*/  SHFL.BFLY PT, R20, R23, 0x1, 0x1f ;  /* 0x0c201f0017147f89 */ /* 0x000e6400000e0000 */
[----:B-1----:R-:W-:Y:S01]  /*1ce0*/  FADD.FTZ R21, R23, R20 ;  /* 0x0000001417157221 */ /* 0x002fe20000010000 */
[----:B------:R-:W-:Y:S01]  /*1cf0*/  LEA.HI.SX32 R20, R3, 0x1, 0x1 ;  /* 0x0000000103147811 */ /* 0x000fe200078f0aff */
[----:B------:R-:W-:-:S03]  /*1d00*/  @!P3 IMAD.MOV R20, RZ, RZ, R22 ;  /* 0x000000ffff14b224 */ /* 0x000fc600078e0216 */
[----:B------:R-:W-:Y:S01]  /*1d10*/  FSETP.NE.FTZ.AND P0, PT, R21, RZ, PT ;  /* 0x000000ff1500720b */ /* 0x000fe20003f15000 */
[----:B------:R-:W-:-:S12]  /*1d20*/  IMAD R6, R19, R20, RZ ;  /* 0x0000001413067224 */ /* 0x000fd800078e02ff */
[----:B------:R-:W1:Y:S02]  /*1d30*/  @P0 MUFU.LG2 R21, R21 ;  /* 0x0000001500150308 */ /* 0x000e640000000c00 */
[----:B-1----:R-:W-:Y:S01]  /*1d40*/  @P0 FFMA.FTZ R28, R21, 0.69314718246459960938, R18 ;  /* 0x3f317218151c0823 */ /* 0x002fe20000010012 */
        /* <DEDUP_REMOVED lines=39> */
[----:B0-----:R-:W-:Y:S05]  /*1fc0*/  CALL.REL.NOINC `($__internal_5_$__cuda_sm20_div_s64) ;  /* 0x000025c000007944 */ /* 0x001fea0003c00000 */
        /* <DEDUP_REMOVED lines=10> */
.L_x_254:
[----:B------:R-:W1:Y:S01]  /*2070*/  I2F.U32.RP R20, R40 ;  /* 0x0000002800147306 */ /* 0x000e620000209000 */
[----:B------:R-:W-:Y:S01]  /*2080*/  ISETP.NE.U32.AND P0, PT, R40, RZ, PT ;  /* 0x000000ff2800720c */ /* 0x000fe20003f05070 */
[----:B------:R-:W-:-:S06]  /*2090*/  IMAD.MOV.U32 R43, RZ, RZ, RZ ;  /* 0x000000ffff2b7224 */ /* 0x000fcc00078e00ff */
[----:B-1----:R-:W1:Y:S02]  /*20a0*/  MUFU.RCP R18, R20 ;  /* 0x0000001400127308 */ /* 0x002e640000001000 */
[----:B-1----:R-:W-:-:S06]  /*20b0*/  IADD3 R18, R18, 0xffffffe, RZ ;  /* 0x0ffffffe12127810 */ /* 0x002fcc0007ffe0ff */
[----:B------:R1:W2:Y:S02]  /*20c0*/  F2I.FTZ.U32.TRUNC.NTZ R19, R18 ;  /* 0x0000001200137305 */ /* 0x0002a4000021f000 */
[----:B-1----:R-:W-:Y:S01]  /*20d0*/  HFMA2.MMA R18, -RZ, RZ, 0, 0 ;  /* 0x00000000ff127435 */ /* 0x002fe200000001ff */
[----:B--2---:R-:W-:-:S04]  /*20e0*/  IMAD.MOV R17, RZ, RZ, -R19 ;  /* 0x000000ffff117224 */ /* 0x004fc800078e0a13 */
        /* <DEDUP_REMOVED lines=14> */
.L_x_255:
[----:B------:R-:W-:Y:S05]  /*21d0*/  BSYNC B0 ;  /* 0x0000000000007941 */ /* 0x000fea0003800000 */
.L_x_253:
[----:B------:R-:W-:Y:S01]  /*21e0*/  LOP3.LUT R19, R17, R0, RZ, 0xfc, !PT ;  /* 0x0000000011137212 */ /* 0x000fe200078efcff */
[----:B------:R-:W-:Y:S03]  /*21f0*/  BSSY B0, `(.L_x_256) ;  /* 0x0000028000007945 */ /* 0x000fe60003800000 */
[----:B------:R-:W-:-:S13]  /*2200*/  ISETP.NE.U32.AND P0, PT, R19, RZ, PT ;  /* 0x000000ff1300720c */ /* 0x000fda0003f05070 */
[----:B------:R-:W-:Y:S05]  /*2210*/  @!P0 BRA `(.L_x_257) ;  /* 0x000000f000008947 */ /* 0x000fea0003800000 */
[----:B------:R-:W-:Y:S01]  /*2220*/  IMAD.MOV.U32 R24, RZ, RZ, R30 ;  /* 0x000000ffff187224 */ /* 0x000fe200078e001e */
[----:B------:R-:W-:Y:S02]  /*2230*/  MOV R23, R0 ;  /* 0x0000000000177202 */ /* 0x000fe40000000f00 */
[----:B------:R-:W-:Y:S02]  /*2240*/  MOV R22, 0x2260 ;  /* 0x0000226000167802 */ /* 0x000fe40000000f00 */
[----:B0-----:R-:W-:Y:S05]  /*2250*/  CALL.REL.NOINC `($__internal_5_$__cuda_sm20_div_s64) ;  /* 0x0000233000007944 */ /* 0x001fea0003c00000 */
        /* <DEDUP_REMOVED lines=11> */
.L_x_257:
        /* <DEDUP_REMOVED lines=22> */
.L_x_258:
[----:B------:R-:W-:Y:S05]  /*2470*/  BSYNC B0 ;  /* 0x0000000000007941 */ /* 0x000fea0003800000 */
.L_x_256:
        /* <DEDUP_REMOVED lines=11> */
[----:B0-----:R-:W-:Y:S05]  /*2530*/  CALL.REL.NOINC `($__internal_5_$__cuda_sm20_div_s64) ;  /* 0x0000205000007944 */ /* 0x001fea0003c00000 */
[----:B------:R-:W-:-:S04]  /*2540*/  IADD3 R17, P0, RZ, -R20, RZ ;  /* 0x80000014ff117210 */ /* 0x000fc80007f1e0ff */
[----:B------:R-:W-:Y:S01]  /*2550*/  IADD3.X R18, RZ, ~R21, RZ, P0, !PT ;  /* 0x80000015ff127210 */ /* 0x000fe200007fe4ff */
[----:B------:R-:W-:-:S04]  /*2560*/  IMAD.WIDE.U32 R36, R5, R17, R36 ;  /* 0x0000001105247225 */ /* 0x000fc800078e0024 */
[----:B------:R-:W-:-:S04]  /*2570*/  IMAD R18, R18, R5, RZ ;  /* 0x0000000512127224 */ /* 0x000fc800078e02ff */
[----:B------:R-:W-:-:S05]  /*2580*/  IMAD R4, R4, R17, R18 ;  /* 0x0000001104047224 */ /* 0x000fca00078e0212 */
[----:B------:R-:W-:Y:S01]  /*2590*/  IADD3 R4, R37, R4, RZ ;  /* 0x0000000425047210 */ /* 0x000fe20007ffe0ff */
[----:B------:R-:W-:Y:S05]  /*25a0*/  BRA `(.L_x_261) ;  /* 0x0000016000007947 */ /* 0x000fea0003800000 */
.L_x_260:
        /* <DEDUP_REMOVED lines=22> */
.L_x_261:
[----:B------:R-:W-:Y:S05]  /*2710*/  BSYNC B0 ;  /* 0x0000000000007941 */ /* 0x000fea0003800000 */
.L_x_259:
        /* <DEDUP_REMOVED lines=38> */
[----:B0-----:R-:W-:Y:S05]  /*2980*/  CALL.REL.NOINC `($__internal_5_$__cuda_sm20_div_s64) ;  /* 0x00001c0000007944 */ /* 0x001fea0003c00000 */
        /* <DEDUP_REMOVED lines=12> */
.L_x_263:
[----:B------:R-:W1:Y:S01]  /*2a50*/  I2F.U32.RP R20, R40 ;  /* 0x0000002800147306 */ /* 0x000e620000209000 */
[----:B------:R-:W-:Y:S01]  /*2a60*/  ISETP.NE.U32.AND P0, PT, R40, RZ, PT ;  /* 0x000000ff2800720c */ /* 0x000fe20003f05070 */
[----:B------:R-:W-:-:S06]  /*2a70*/  IMAD.MOV.U32 R41, RZ, RZ, RZ ;  /* 0x000000ffff297224 */ /* 0x000fcc00078e00ff */
[----:B-1----:R-:W1:Y:S02]  /*2a80*/  MUFU.RCP R18, R20 ;  /* 0x0000001400127308 */ /* 0x002e640000001000 */
[----:B-1----:R-:W-:-:S06]  /*2a90*/  IADD3 R18, R18, 0xffffffe, RZ ;  /* 0x0ffffffe12127810 */ /* 0x002fcc0007ffe0ff */
[----:B------:R-:W1:Y:S02]  /*2aa0*/  F2I.FTZ.U32.TRUNC.NTZ R19, R18 ;  /* 0x0000001200137305 */ /* 0x000e64000021f000 */
[----:B-1----:R-:W-:Y:S02]  /*2ab0*/  IMAD.MOV R17, RZ, RZ, -R19 ;  /* 0x000000ffff117224 */ /* 0x002fe400078e0a13 */
        /* <DEDUP_REMOVED lines=16> */
.L_x_264:
[----:B------:R-:W-:Y:S05]  /*2bc0*/  BSYNC B0 ;  /* 0x0000000000007941 */ /* 0x000fea0003800000 */
.L_x_262:
        /* <DEDUP_REMOVED lines=19> */
.L_x_266:
[----:B------:R-:W1:Y:S01]  /*2d00*/  I2F.U32.RP R20, R16 ;  /* 0x0000001000147306 */ /* 0x000e620000209000 */
[----:B------:R-:W-:Y:S01]  /*2d10*/  HFMA2.MMA R22, -RZ, RZ, 0, 0 ;  /* 0x00000000ff167435 */ /* 0x000fe200000001ff */
[----:B------:R-:W-:Y:S01]  /*2d20*/  ISETP.NE.U32.AND P0, PT, R16, RZ, PT ;  /* 0x000000ff1000720c */ /* 0x000fe20003f05070 */
[----:B------:R-:W-:-:S05]  /*2d30*/  IMAD.MOV.U32 R43, RZ, RZ, RZ ;  /* 0x000000ffff2b7224 */ /* 0x000fca00078e00ff */
[----:B-1----:R-:W1:Y:S02]  /*2d40*/  MUFU.RCP R19, R20 ;  /* 0x0000001400137308 */ /* 0x002e640000001000 */
[----:B-1----:R-:W-:-:S06]  /*2d50*/  IADD3 R19, R19, 0xffffffe, RZ ;  /* 0x0ffffffe13137810 */ /* 0x002fcc0007ffe0ff */
[----:B------:R-:W1:Y:S02]  /*2d60*/  F2I.FTZ.U32.TRUNC.NTZ R23, R19 ;  /* 0x0000001300177305 */ /* 0x000e64000021f000 */
[----:B-1----:R-:W-:-:S04]  /*2d70*/  IMAD.MOV R14, RZ, RZ, -R23 ;  /* 0x000000ffff0e7224 */ /* 0x002fc800078e0a17 */
        /* <DEDUP_REMOVED lines=14> */
.L_x_267:
[----:B------:R-:W-:Y:S05]  /*2e60*/  BSYNC B0 ;  /* 0x0000000000007941 */ /* 0x000fea0003800000 */
.L_x_265:
        /* <DEDUP_REMOVED lines=9> */
[----:B0-----:R-:W-:Y:S05]  /*2f00*/  CALL.REL.NOINC `($__internal_5_$__cuda_sm20_div_s64) ;  /* 0x0000168000007944 */ /* 0x001fea0003c00000 */
        /* <DEDUP_REMOVED lines=10> */
.L_x_269:
[----:B------:R-:W1:Y:S01]  /*2fb0*/  I2F.U32.RP R20, R13 ;  /* 0x0000000d00147306 */ /* 0x000e620000209000 */
[----:B------:R-:W-:Y:S01]  /*2fc0*/  IMAD.MOV.U32 R18, RZ, RZ, RZ ;  /* 0x000000ffff127224 */ /* 0x000fe200078e00ff */
[----:B------:R-:W-:Y:S01]  /*2fd0*/  ISETP.NE.U32.AND P0, PT, R13, RZ, PT ;  /* 0x000000ff0d00720c */ /* 0x000fe20003f05070 */
[----:B------:R-:W-:-:S05]  /*2fe0*/  IMAD.MOV.U32 R21, RZ, RZ, RZ ;  /* 0x000000ffff157224 */ /* 0x000fca00078e00ff */
[----:B-1----:R-:W1:Y:S02]  /*2ff0*/  MUFU.RCP R19, R20 ;  /* 0x0000001400137308 */ /* 0x002e640000001000 */
[----:B-1----:R-:W-:-:S06]  /*3000*/  IADD3 R19, R19, 0xffffffe, RZ ;  /* 0x0ffffffe13137810 */ /* 0x002fcc0007ffe0ff */
[----:B------:R-:W1:Y:S02]  /*3010*/  F2I.FTZ.U32.TRUNC.NTZ R19, R19 ;  /* 0x0000001300137305 */ /* 0x000e64000021f000 */
[----:B-1----:R-:W-:-:S04]  /*3020*/  IMAD.MOV R12, RZ, RZ, -R19 ;  /* 0x000000ffff0c7224 */ /* 0x002fc800078e0a13 */
        /* <DEDUP_REMOVED lines=15> */
.L_x_270:
[----:B------:R-:W-:Y:S05]  /*3120*/  BSYNC B0 ;  /* 0x0000000000007941 */ /* 0x000fea0003800000 */
.L_x_268:
        /* <DEDUP_REMOVED lines=25> */
[----:B0-----:R-:W-:Y:S05]  /*32c0*/  CALL.REL.NOINC `($__internal_5_$__cuda_sm20_div_s64) ;  /* 0x000012c000007944 */ /* 0x001fea0003c00000 */
        /* <DEDUP_REMOVED lines=12> */
.L_x_272:
        /* <DEDUP_REMOVED lines=23> */
.L_x_273:
[----:B------:R-:W-:Y:S05]  /*3500*/  BSYNC B0 ;  /* 0x0000000000007941 */ /* 0x000fea0003800000 */
.L_x_271:
        /* <DEDUP_REMOVED lines=29> */
.L_x_275:
        /* <DEDUP_REMOVED lines=23> */
.L_x_276:
[----:B------:R-:W-:Y:S05]  /*3850*/  BSYNC B0 ;  /* 0x0000000000007941 */ /* 0x000fea0003800000 */
.L_x_274:
        /* <DEDUP_REMOVED lines=20> */
.L_x_252:
[----:B------:R-:W-:-:S04]  /*39a0*/  LEA R2, P0, R36, c[0x0][0x200], 0x2 ;  /* 0x0000800024027a11 */ /* 0x000fc800078010ff */
[----:B------:R-:W-:-:S05]  /*39b0*/  LEA.HI.X R3, R36, c[0x0][0x204], R37, 0x2, P0 ;  /* 0x0000810024037a11 */ /* 0x000fca00000f1425 */
[----:B------:R1:W-:Y:S04]  /*39c0*/  STG.E [R2.64], R28 ;  /* 0x0000001c02007986 */ /* 0x0003e8000c10190a */
.L_x_251:
[----:B------:R-:W-:Y:S05]  /*39d0*/  BSYNC B1 ;  /* 0x0000000000017941 */ /* 0x000fea0003800000 */
.L_x_250:
[----:B------:R-:W2:Y:S01]  /*39e0*/  S2R R34, SR_TID.X ;  /* 0x0000000000227919 */ /* 0x000ea20000002100 */
[----:B------:R-:W-:Y:S01]  /*39f0*/  IMAD.MOV.U32 R13, RZ, RZ, RZ ;  /* 0x000000ffff0d7224 */ /* 0x000fe200078e00ff */
[----:B------:R-:W-:Y:S01]  /*3a00*/  CS2R R10, SRZ ;  /* 0x00000000000a7805 */ /* 0x000fe2000001ff00 */
[----:B------:R-:W-:Y:S01]  /*3a10*/  CS2R R8, SRZ ;  /* 0x0000000000087805 */ /* 0x000fe2000001ff00 */
[----:B------:R-:W-:Y:S01]  /*3a20*/  CS2R R6, SRZ ;  /* 0x0000000000067805 */ /* 0x000fe2000001ff00 */
[----:B--2---:R-:W-:-:S04]  /*3a30*/  SHF.R.S32.HI R33, RZ, 0x1f, R34 ;  /* 0x0000001fff217819 */ /* 0x004fc80000011422 */
[CC--:B-1----:R-:W-:Y:S02]  /*3a40*/  LEA.HI R3, R33.reuse, R34.reuse, RZ, 0x2 ;  /* 0x0000002221037211 */ /* 0x0c2fe400078f10ff */
[----:B------:R-:W-:Y:S02]  /*3a50*/  LEA.HI R33, R33, R34, RZ, 0x4 ;  /* 0x0000002221217211 */ /* 0x000fe400078f20ff */
[----:B------:R-:W-:Y:S02]  /*3a60*/  LOP3.LUT R3, R3, 0xfffffffc, RZ, 0xc0, !PT ;  /* 0xfffffffc03037812 */ /* 0x000fe400078ec0ff */
[----:B------:R-:W-:Y:S02]  /*3a70*/  LOP3.LUT R5, R33, 0x3ffffff0, RZ, 0xc0, !PT ;  /* 0x3ffffff021057812 */ /* 0x000fe400078ec0ff */
[----:B------:R-:W-:Y:S01]  /*3a80*/  SHF.R.S32.HI R33, RZ, 0x4, R33 ;  /* 0x00000004ff217819 */ /* 0x000fe20000011421 */
[----:B------:R-:W-:-:S05]  /*3a90*/  IMAD.IADD R0, R34, 0x1, -R3 ;  /* 0x0000000122007824 */ /* 0x000fca00078e0a03 */
[----:B------:R-:W-:-:S04]  /*3aa0*/  ISETP.GE.AND P1, PT, R0, c[0x0][0x314], PT ;  /* 0x0000c50000007a0c */ /* 0x000fc80003f26270 */
[C---:B------:R-:W-:Y:S01]  /*3ab0*/  ISETP.GT.OR P1, PT, R34.reuse, 0x1f, P1 ;  /* 0x0000001f2200780c */ /* 0x040fe20000f24670 */
[----:B------:R-:W-:Y:S02]  /*3ac0*/  IMAD.IADD R34, R34, 0x1, -R5 ;  /* 0x0000000122227824 */ /* 0x000fe400078e0a05 */
[----:B------:R-:W-:Y:S02]  /*3ad0*/  CS2R R4, SRZ ;  /* 0x0000000000047805 */ /* 0x000fe4000001ff00 */
[----:B------:R-:W-:-:S05]  /*3ae0*/  IMAD.SHL.U32 R34, R34, 0x4, RZ ;  /* 0x0000000422227824 */ /* 0x000fca00078e00ff */
[C---:B------:R-:W-:Y:S02]  /*3af0*/  IADD3 R32, R34.reuse, 0x40, RZ ;  /* 0x0000004022207810 */ /* 0x040fe40007ffe0ff */
[----:B------:R-:W-:Y:S01]  /*3b00*/  IADD3 R31, R34, 0x80, RZ ;  /* 0x00000080221f7810 */ /* 0x000fe20007ffe0ff */
[----:B------:R-:W-:Y:S02]  /*3b10*/  @!P1 FADD.FTZ R2, -R28, R29 ;  /* 0x0000001d1c029221 */ /* 0x000fe40000010100 */
[----:B------:R-:W-:Y:S02]  /*3b20*/  @!P1 IMAD R3, R0, 0x24, R3 ;  /* 0x0000002400039824 */ /* 0x000fe400078e0203 */
[----:B------:R-:W-:Y:S02]  /*3b30*/  @!P1 FMUL.FTZ R2, R2, 1.4426950216293334961 ;  /* 0x3fb8aa3b02029820 */ /* 0x000fe40000410000 */
[----:B------:R-:W-:-:S04]  /*3b40*/  IMAD.MOV.U32 R0, RZ, RZ, c[0x0][0x314] ;  /* 0x0000c500ff007624 */ /* 0x000fc800078e00ff */
[----:B------:R-:W1:Y:S01]  /*3b50*/  @!P1 MUFU.EX2 R2, R2 ;  /* 0x0000000200029308 */ /* 0x000e620000000800 */
[----:B------:R-:W-:Y:S01]  /*3b60*/  ISETP.GE.AND P0, PT, R0, 0x1, PT ;  /* 0x000000010000780c */ /* 0x000fe20003f06270 */
[----:B------:R-:W-:Y:S01]  /*3b70*/  IMAD.MOV.U32 R0, RZ, RZ, RZ ;  /* 0x000000ffff007224 */ /* 0x000fe200078e00ff */
[----:B-1----:R1:W-:Y:S02]  /*3b80*/  @!P1 STS [R3], R2 ;  /* 0x0000000203009388 */ /* 0x0023e40000000800 */
[----:B-1----:R-:W-:Y:S02]  /*3b90*/  CS2R R2, SRZ ;  /* 0x0000000000027805 */ /* 0x002fe4000001ff00 */
[----:B------:R-:W-:Y:S07]  /*3ba0*/  BAR.SYNC.DEFER_BLOCKING 0x0 ;  /* 0x0000000000007b1d */ /* 0x000fee0000010000 */
        /* <DEDUP_REMOVED lines=19> */
[----:B0-----:R-:W-:Y:S01]  /*3ce0*/  CS2R R26, SRZ ;  /* 0x00000000001a7805 */ /* 0x001fe2000001ff00 */
[----:B------:R-:W-:Y:S01]  /*3cf0*/  LEA.HI.X R29, R12, c[0x0][0x1dc], R29, 0x2, P0 ;  /* 0x000077000c1d7a11 */ /* 0x000fe200000f141d */
[----:B------:R-:W-:Y:S01]  /*3d00*/  IMAD.WIDE R36, R36, 0x4, RZ ;  /* 0x0000000424247825 */ /* 0x000fe200078e02ff */
[----:B------:R-:W-:-:S05]  /*3d10*/  IADD3 R28, P0, R28, 0x200, RZ ;  /* 0x000002001c1c7810 */ /* 0x000fca0007f1e0ff */
[----:B------:R-:W-:Y:S02]  /*3d20*/  IMAD.X R29, RZ, RZ, R29, P0 ;  /* 0x000000ffff1d7224 */ /* 0x000fe400000e061d */
.L_x_280:
        /* <DEDUP_REMOVED lines=14> */
.L_x_279:
[----:B------:R-:W-:Y:S05]  /*3e10*/  BSYNC B0 ;  /* 0x0000000000007941 */ /* 0x000fea0003800000 */
.L_x_278:
        /* <DEDUP_REMOVED lines=19> */
.L_x_277:
        /* <DEDUP_REMOVED lines=18> */
[----:B------:R-:W1:Y:S03]  /*4070*/  I2F.RP R4, R2 ;  /* 0x0000000200047306 */ /* 0x000e660000209400 */
[----:B------:R-:W-:-:S05]  /*4080*/  IMAD.MOV R11, RZ, RZ, -R11 ;  /* 0x000000ffff0b7224 */ /* 0x000fca00078e0a0b */
[----:B-1----:R-:W1:Y:S02]  /*4090*/  MUFU.RCP R14, R4 ;  /* 0x00000004000e7308 */ /* 0x002e640000001000 */
[----:B-1----:R-:W-:-:S06]  /*40a0*/  IADD3 R14, R14, 0xffffffe, RZ ;  /* 0x0ffffffe0e0e7810 */ /* 0x002fcc0007ffe0ff */
[----:B------:R-:W1:Y:S02]  /*40b0*/  F2I.FTZ.U32.TRUNC.NTZ R15, R14 ;  /* 0x0000000e000f7305 */ /* 0x000e64000021f000 */
[--C-:B-1----:R-:W-:Y:S02]  /*40c0*/  IMAD.MOV R0, RZ, RZ, -R15.reuse ;  /* 0x000000ffff007224 */ /* 0x102fe400078e0a0f */
[----:B------:R-:W-:Y:S02]  /*40d0*/  IMAD.MOV.U32 R14, RZ, RZ, RZ ;  /* 0x000000ffff0e7224 */ /* 0x000fe400078e00ff */
[----:B------:R-:W-:Y:S02]  /*40e0*/  IMAD R13, R0, R2, RZ ;  /* 0x00000002000d7224 */ /* 0x000fe400078e02ff */
[----:B------:R-:W1:Y:S02]  /*40f0*/  I2F.RP R0, R3 ;  /* 0x0000000300007306 */ /* 0x000e640000209400 */
[----:B------:R-:W-:-:S06]  /*4100*/  IMAD.HI.U32 R13, R15, R13, R14 ;  /* 0x0000000d0f0d7227 */ /* 0x000fcc00078e000e */
[----:B------:R-:W-:-:S04]  /*4110*/  IMAD.HI.U32 R4, R13, R10, RZ ;  /* 0x0000000a0d047227 */ /* 0x000fc800078e00ff */
[----:B------:R-:W-:Y:S01]  /*4120*/  IMAD R11, R4, R11, R10 ;  /* 0x0000000b040b7224 */ /* 0x000fe200078e020a */
[----:B-1----:R-:W1:Y:S04]  /*4130*/  MUFU.RCP R0, R0 ;  /* 0x0000000000007308 */ /* 0x002e680000001000 */
[----:B------:R-:W-:-:S13]  /*4140*/  ISETP.GT.U32.AND P1, PT, R2, R11, PT ;  /* 0x0000000b0200720c */ /* 0x000fda0003f24070 */
[----:B------:R-:W-:Y:S01]  /*4150*/  @!P1 IMAD.IADD R11, R11, 0x1, -R2 ;  /* 0x000000010b0b9824 */ /* 0x000fe200078e0a02 */
[----:B------:R-:W-:Y:S02]  /*4160*/  @!P1 IADD3 R4, R4, 0x1, RZ ;  /* 0x0000000104049810 */ /* 0x000fe40007ffe0ff */
[----:B-1----:R-:W-:Y:S02]  /*4170*/  IADD3 R14, R0, 0xffffffe, RZ ;  /* 0x0ffffffe000e7810 */ /* 0x002fe40007ffe0ff */
[----:B------:R-:W-:Y:S02]  /*4180*/  ISETP.GE.U32.AND P2, PT, R11, R2, PT ;  /* 0x000000020b00720c */ /* 0x000fe40003f46070 */
[----:B------:R-:W-:Y:S01]  /*4190*/  LOP3.LUT R2, R12, R5, RZ, 0x3c, !PT ;  /* 0x000000050c027212 */ /* 0x000fe200078e3cff */
[----:B------:R-:W1:Y:S01]  /*41a0*/  F2I.FTZ.U32.TRUNC.NTZ R15, R14 ;  /* 0x0000000e000f7305 */ /* 0x000e62000021f000 */
[----:B------:R-:W-:Y:S02]  /*41b0*/  ISETP.NE.AND P1, PT, R5, RZ, PT ;  /* 0x000000ff0500720c */ /* 0x000fe40003f25270 */
[----:B------:R-:W-:-:S07]  /*41c0*/  ISETP.GE.AND P0, PT, R2, RZ, PT ;  /* 0x000000ff0200720c */ /* 0x000fce0003f06270 */
[----:B------:R-:W-:-:S06]  /*41d0*/  @P2 IADD3 R4, R4, 0x1, RZ ;  /* 0x0000000104042810 */ /* 0x000fcc0007ffe0ff */
[----:B------:R-:W-:Y:S01]  /*41e0*/  @!P0 IMAD.MOV R4, RZ, RZ, -R4 ;  /* 0x000000ffff048224 */ /* 0x000fe200078e0a04 */
[-C--:B------:R-:W-:Y:S01]  /*41f0*/  @!P1 LOP3.LUT R4, RZ, R5.reuse, RZ, 0x33, !PT ;  /* 0x00000005ff049212 */ /* 0x080fe200078e33ff */
[----:B-1----:R-:W-:Y:S02]  /*4200*/  IMAD.MOV R2, RZ, RZ, -R15 ;  /* 0x000000ffff027224 */ /* 0x002fe400078e0a0f */
        /* <DEDUP_REMOVED lines=56> */
        .weak           $__internal_5_$__cuda_sm20_div_s64
        .type           $__internal_5_$__cuda_sm20_div_s64,@function
        .size           $__internal_5_$__cuda_sm20_div_s64,(.L_x_7327 - $__internal_5_$__cuda_sm20_div_s64)
$__internal_5_$__cuda_sm20_div_s64:
        /* <DEDUP_REMOVED lines=83> */
[----:B------:R-:W-:Y:S06]  /*4ac0*/  RET.REL.NODEC R26 `(_ZN5flash32flash_fwd_splitkv_combine_kernelI23Flash_fwd_kernel_traitsILi192ELi64ELi64ELi4ELb0ELb0EN7cutlass6half_tE19Flash_kernel_traitsILi192ELi64ELi64ELi4ES3_EELi8ELi2ELb0EEEvNS_16Flash_fwd_paramsE) ;  /* 0xffffb5301a007950 */ /* 0x000fec0003c3ffff */
.L_x_281:
        /* <DEDUP_REMOVED lines=11> */
.L_x_7327:


//--------------------- .text._ZN5flash32flash_fwd_splitkv_combine_kernelI23Flash_fwd_kernel_traitsILi192ELi64ELi64ELi4ELb0ELb0EN7cutlass6half_tE19Flash_kernel_traitsILi192ELi64ELi64ELi4ES3_EELi8ELi1ELb0EEEvNS_16Flash_fwd_paramsE --------------------------
	.section	.text._ZN5flash32flash_fwd_splitkv_combine_kernelI23Flash_fwd_kernel_traitsILi192ELi64ELi64ELi4ELb0ELb0EN7cutlass6half_tE19Flash_kernel_traitsILi192ELi64ELi64ELi4ES3_EELi8ELi1ELb0EEEvNS_16Flash_fwd_paramsE,"ax",@progbits
	.sectioninfo	@"SHI_REGISTERS=54"
	.align	128
        .global         _ZN5flash32flash_fwd_splitkv_combine_kernelI23Flash_fwd_kernel_traitsILi192ELi64ELi64ELi4ELb0ELb0EN7cutlass6half_tE19Flash_kernel_traitsILi192ELi64ELi64ELi4ES3_EELi8ELi1ELb0EEEvNS_16Flash_fwd_paramsE
        .type           _ZN5flash32flash_fwd_splitkv_combine_kernelI23Flash_fwd_kernel_traitsILi192ELi64ELi64ELi4ELb0ELb0EN7cutlass6half_tE19Flash_kernel_traitsILi192ELi64ELi64ELi4ES3_EELi8ELi1ELb0EEEvNS_16Flash_fwd_paramsE,@function
        .size           _ZN5flash32flash_fwd_splitkv_combine_kernelI23Flash_fwd_kernel_traitsILi192ELi64ELi64ELi4ELb0ELb0EN7cutlass6half_tE19Flash_kernel_traitsILi192ELi64ELi64ELi4ES3_EELi8ELi1ELb0EEEvNS_16Flash_fwd_paramsE,(.L_x_7328 - _ZN5flash32flash_fwd_splitkv_combine_kernelI23Flash_fwd_kernel_traitsILi192ELi64ELi64ELi4ELb0ELb0EN7cutlass6half_tE19Flash_kernel_traitsILi192ELi64ELi64ELi4ES3_EELi8ELi1ELb0EEEvNS_16Flash_fwd_paramsE)
        .other          _ZN5flash32flash_fwd_splitkv_combine_kernelI23Flash_fwd_kernel_traitsILi192ELi64ELi64ELi4ELb0ELb0EN7cutlass6half_tE19Flash_kernel_traitsILi192ELi64ELi64ELi4ES3_EELi8ELi1ELb0EEEvNS_16Flash_fwd_paramsE,@"STO_CUDA_ENTRY STV_DEFAULT"
_ZN5flash32flash_fwd_splitkv_combine_kernelI23Flash_fwd_kernel_traitsILi192ELi64ELi64ELi4ELb0ELb0EN7cutlass6half_tE19Flash_kernel_traitsILi192ELi64ELi64ELi4ES3_EELi8ELi1ELb0EEEvNS_16Flash_fwd_paramsE:
.text._ZN5flash32flash_fwd_splitkv_combine_kernelI23Flash_fwd_kernel_traitsILi192ELi64ELi64ELi4ELb0ELb0EN7cutlass6half_tE19Flash_kernel_traitsILi192ELi64ELi64ELi4ES3_EELi8ELi1ELb0EEEvNS_16Flash_fwd_paramsE:
        /* <DEDUP_REMOVED lines=23> */
[----:B------:R-:W-:Y:S05]  /*0170*/  CALL.REL.NOINC `($__internal_6_$__cuda_sm20_div_s64) ;  /* 0x0000443000007944 */ /* 0x000fea0003c00000 */
[----:B------:R-:W-:Y:S05]  /*0180*/  BRA `(.L_x_283) ;  /* 0x0000013000007947 */ /* 0x000fea0003800000 */
.L_x_282:
        /* <DEDUP_REMOVED lines=19> */
.L_x_283:
        /* <DEDUP_REMOVED lines=12> */
[----:B------:R-:W-:Y:S05]  /*0380*/  CALL.REL.NOINC `($__internal_6_$__cuda_sm20_div_s64) ;  /* 0x0000422000007944 */ /* 0x000fea0003c00000 */
[----:B------:R-:W-:Y:S02]  /*0390*/  MOV R8, R20 ;  /* 0x0000001400087202 */ /* 0x000fe40000000f00 */
[----:B------:R-:W-:Y:S01]  /*03a0*/  MOV R9, R21 ;  /* 0x0000001500097202 */ /* 0x000fe20000000f00 */
[----:B------:R-:W-:Y:S05]  /*03b0*/  BRA `(.L_x_286) ;  /* 0x0000013000007947 */ /* 0x000fea0003800000 */
.L_x_285:
        /* <DEDUP_REMOVED lines=19> */
.L_x_286:
[----:B------:R-:W-:Y:S05]  /*04f0*/  BSYNC B0 ;  /* 0x0000000000007941 */ /* 0x000fea0003800000 */
.L_x_284:
        /* <DEDUP_REMOVED lines=42> */
.L_x_288:
        /* <DEDUP_REMOVED lines=19> */
.L_x_289:
[----:B------:R-:W-:Y:S05]  /*08d0*/  BSYNC B0 ;  /* 0x0000000000007941 */ /* 0x000fea0003800000 */
.L_x_287:
        /* <DEDUP_REMOVED lines=74> */
[----:B------:R-:W-:Y:S02]  /*0d80*/  MOV R32, R20 ;  /* 0x0000001400207202 */ /* 0x000fe40000000f00 */
[----:B------:R-:W-:Y:S01]  /*0d90*/  MOV R33, R21 ;  /* 0x0000001500217202 */ /* 0x000fe20000000f00 */
[----:B------:R-:W-:Y:S05]  /*0da0*/  BRA `(.L_x_292) ;  /* 0x0000013000007947 */ /* 0x000fea0003800000 */
.L_x_291:
        /* <DEDUP_REMOVED lines=19> */
.L_x_292:
[----:B------:R-:W-:Y:S05]  /*0ee0*/  BSYNC B0 ;  /* 0x0000000000007941 */ /* 0x000fea0003800000 */
.L_x_290:
        /* <DEDUP_REMOVED lines=42> */
.L_x_294:
        /* <DEDUP_REMOVED lines=19> */
.L_x_295:
[----:B------:R-:W-:Y:S05]  /*12c0*/  BSYNC B0 ;  /* 0x0000000000007941 */ /* 0x000fea0003800000 */
.L_x_293:
        /* <DEDUP_REMOVED lines=20> */
[----:B------:R-:W-:Y:S01]  /*1410*/  @!P3 IMAD.MOV R3, RZ, RZ, R7 ;  /* 0x000000ffff03b224 */ /* 0x000fe200078e0207 */
[----:B------:R-:W-:Y:S01]  /*1420*/  IABS R7, c[0x0][0x1c0] ;  /* 0x0000700000077a13 */ /* 0x000fe20000000000 */
[----:B------:R-:W-:-:S05]  /*1430*/  IMAD R8, R17, R9, R8 ;  /* 0x0000000911087224 */ /* 0x000fca00078e0208 */
[----:B------:R-:W-:-:S13]  /*1440*/  ISETP.GT.U32.AND P0, PT, R17, R8, PT ;  /* 0x000000081100720c */ /* 0x000fda0003f04070 */
[----:B------:R-:W-:Y:S01]  /*1450*/  @!P0 IMAD.IADD R8, R8, 0x1, -R17 ;  /* 0x0000000108088824 */ /* 0x000fe200078e0a11 */
[----:B------:R-:W-:Y:S02]  /*1460*/  @!P0 IADD3 R18, R18, 0x1, RZ ;  /* 0x0000000112128810 */ /* 0x000fe40007ffe0ff */
[----:B------:R-:W-:Y:S02]  /*1470*/  ISETP.NE.AND P0, PT, RZ, c[0x0][0x214], PT ;  /* 0x00008500ff007a0c */ /* 0x000fe40003f05270 */
[----:B------:R-:W-:Y:S02]  /*1480*/  ISETP.GE.U32.AND P2, PT, R8, R17, PT ;  /* 0x000000110800720c */ /* 0x000fe40003f46070 */
[----:B------:R-:W0:Y:S11]  /*1490*/  I2F.U32.RP R17, R7 ;  /* 0x0000000700117306 */ /* 0x000e360000209000 */
        /* <DEDUP_REMOVED lines=8> */
[----:B0-----:R-:W-:Y:S02]  /*1520*/  IADD3 R24, R24, 0xffffffe, RZ ;  /* 0x0ffffffe18187810 */ /* 0x001fe40007ffe0ff */
[----:B------:R-:W-:-:S04]  /*1530*/  IABS R17, c[0x0][0x1c0] ;  /* 0x0000700000117a13 */ /* 0x000fc80000000000 */
[----:B------:R0:W-:Y:S01]  /*1540*/  F2I.FTZ.U32.TRUNC.NTZ R25, R24 ;  /* 0x0000001800197305 */ /* 0x0001e2000021f000 */
[----:B------:R-:W-:-:S07]  /*1550*/  IMAD.MOV R17, RZ, RZ, -R17 ;  /* 0x000000ffff117224 */ /* 0x000fce00078e0a11 */
[----:B-1----:R-:W1:Y:S01]  /*1560*/  MUFU.RCP R8, R26 ;  /* 0x0000001a00087308 */ /* 0x002e620000001000 */
[----:B0-----:R-:W-:Y:S01]  /*1570*/  IMAD.MOV.U32 R24, RZ, RZ, RZ ;  /* 0x000000ffff187224 */ /* 0x001fe200078e00ff */
[----:B-1----:R-:W-:Y:S01]  /*1580*/  IADD3 R22, R8, 0xffffffe, RZ ;  /* 0x0ffffffe08167810 */ /* 0x002fe20007ffe0ff */
[----:B------:R-:W-:Y:S01]  /*1590*/  IMAD.MOV R8, RZ, RZ, -R25 ;  /* 0x000000ffff087224 */ /* 0x000fe200078e0a19 */
[----:B------:R-:W-:-:S04]  /*15a0*/  IABS R26, R3 ;  /* 0x00000003001a7213 */ /* 0x000fc80000000000 */
[----:B------:R-:W0:Y:S01]  /*15b0*/  F2I.FTZ.U32.TRUNC.NTZ R23, R22 ;  /* 0x0000001600177305 */ /* 0x000e22000021f000 */
[----:B------:R-:W-:Y:S02]  /*15c0*/  IMAD.MOV R26, RZ, RZ, -R26 ;  /* 0x000000ffff1a7224 */ /* 0x000fe400078e0a1a */
[----:B0-----:R-:W-:Y:S02]  /*15d0*/  IMAD.MOV R18, RZ, RZ, -R23 ;  /* 0x000000ffff127224 */ /* 0x001fe400078e0a17 */
[----:B------:R-:W-:Y:S02]  /*15e0*/  IMAD.MOV.U32 R22, RZ, RZ, RZ ;  /* 0x000000ffff167224 */ /* 0x000fe400078e00ff */
[----:B------:R-:W-:-:S04]  /*15f0*/  IMAD R19, R18, R9, RZ ;  /* 0x0000000912137224 */ /* 0x000fc800078e02ff */
[----:B------:R-:W-:Y:S01]  /*1600*/  IMAD.HI.U32 R19, R23, R19, R22 ;  /* 0x0000001317137227 */ /* 0x000fe200078e0016 */
[----:B------:R-:W-:-:S03]  /*1610*/  IABS R22, R6 ;  /* 0x0000000600167213 */ /* 0x000fc60000000000 */
[----:B------:R-:W-:Y:S02]  /*1620*/  IMAD R23, R8, R7, RZ ;  /* 0x0000000708177224 */ /* 0x000fe400078e02ff */
[----:B------:R-:W-:-:S04]  /*1630*/  IMAD.HI.U32 R19, R19, R22, RZ ;  /* 0x0000001613137227 */ /* 0x000fc800078e00ff */
[----:B------:R-:W-:Y:S01]  /*1640*/  IMAD.HI.U32 R23, R25, R23, R24 ;  /* 0x0000001719177227 */ /* 0x000fe200078e0018 */
[----:B------:R-:W-:Y:S02]  /*1650*/  IABS R24, R4 ;  /* 0x0000000400187213 */ /* 0x000fe40000000000 */
[----:B------:R-:W-:Y:S01]  /*1660*/  LOP3.LUT R4, R4, c[0x0][0x1c0], RZ, 0x3c, !PT ;  /* 0x0000700004047a12 */ /* 0x000fe200078e3cff */
[----:B------:R-:W-:Y:S02]  /*1670*/  IMAD R26, R19, R26, R22 ;  /* 0x0000001a131a7224 */ /* 0x000fe400078e0216 */
[----:B------:R-:W-:-:S03]  /*1680*/  IMAD.HI.U32 R8, R23, R24, RZ ;  /* 0x0000001817087227 */ /* 0x000fc600078e00ff */
[----:B------:R-:W-:Y:S01]  /*1690*/  ISETP.GT.U32.AND P0, PT, R9, R26, PT ;  /* 0x0000001a0900720c */ /* 0x000fe20003f04070 */
[-C--:B------:R-:W-:Y:S02]  /*16a0*/  IMAD R24, R8, R17.reuse, R24 ;  /* 0x0000001108187224 */ /* 0x080fe400078e0218 */
[----:B------:R-:W-:Y:S01]  /*16b0*/  IMAD.HI.U32 R18, R23, R22, RZ ;  /* 0x0000001617127227 */ /* 0x000fe200078e00ff */
[----:B------:R-:W-:Y:S02]  /*16c0*/  LOP3.LUT R23, RZ, c[0x0][0x1c0], RZ, 0x33, !PT ;  /* 0x00007000ff177a12 */ /* 0x000fe400078e33ff */
[----:B------:R-:W-:Y:S01]  /*16d0*/  ISETP.GT.U32.AND P3, PT, R7, R24, PT ;  /* 0x000000180700720c */ /* 0x000fe20003f64070 */
[----:B------:R-:W-:Y:S01]  /*16e0*/  IMAD R22, R18, R17, R22 ;  /* 0x0000001112167224 */ /* 0x000fe200078e0216 */
[C---:B------:R-:W-:Y:S02]  /*16f0*/  LOP3.LUT R17, R6.reuse, R9, RZ, 0x3c, !PT ;  /* 0x0000000906117212 */ /* 0x040fe400078e3cff */
[----:B------:R-:W-:-:S02]  /*1700*/  LOP3.LUT R6, R6, c[0x0][0x1c0], RZ, 0x3c, !PT ;  /* 0x0000700006067a12 */ /* 0x000fc400078e3cff */
[----:B------:R-:W-:Y:S01]  /*1710*/  ISETP.GT.U32.AND P1, PT, R7, R22, PT ;  /* 0x000000160700720c */ /* 0x000fe20003f24070 */
[----:B------:R-:W-:Y:S01]  /*1720*/  @!P0 IMAD.IADD R26, R26, 0x1, -R9 ;  /* 0x000000011a1a8824 */ /* 0x000fe200078e0a09 */
[----:B------:R-:W-:Y:S02]  /*1730*/  ISETP.GE.AND P4, PT, R17, RZ, PT ;  /* 0x000000ff1100720c */ /* 0x000fe40003f86270 */
[----:B------:R-:W0:Y:S01]  /*1740*/  S2R R17, SR_TID.X ;  /* 0x0000000000117919 */ /* 0x000e220000002100 */
[----:B------:R-:W-:Y:S02]  /*1750*/  @!P0 IADD3 R19, R19, 0x1, RZ ;  /* 0x0000000113138810 */ /* 0x000fe40007ffe0ff */
[--C-:B------:R-:W-:Y:S01]  /*1760*/  @!P3 IMAD.IADD R24, R24, 0x1, -R7.reuse ;  /* 0x000000011818b824 */ /* 0x100fe200078e0a07 */
[----:B------:R-:W-:Y:S02]  /*1770*/  ISETP.GE.U32.AND P2, PT, R26, R9, PT ;  /* 0x000000091a00720c */ /* 0x000fe40003f46070 */
[----:B------:R-:W-:Y:S01]  /*1780*/  ISETP.GE.AND P0, PT, R4, RZ, PT ;  /* 0x000000ff0400720c */ /* 0x000fe20003f06270 */
[----:B------:R-:W-:Y:S01]  /*1790*/  IMAD.MOV.U32 R4, RZ, RZ, c[0x0][0x214] ;  /* 0x00008500ff047624 */ /* 0x000fe200078e00ff */
[----:B------:R-:W-:Y:S01]  /*17a0*/  ISETP.GE.U32.AND P6, PT, R24, R7, PT ;  /* 0x000000071800720c */ /* 0x000fe20003fc6070 */
[----:B------:R-:W-:Y:S01]  /*17b0*/  @!P1 IMAD.IADD R22, R22, 0x1, -R7 ;  /* 0x0000000116169824 */ /* 0x000fe200078e0a07 */
[----:B------:R-:W-:-:S02]  /*17c0*/  @!P3 IADD3 R8, R8, 0x1, RZ ;  /* 0x000000010808b810 */ /* 0x000fc40007ffe0ff */
[----:B------:R-:W-:Y:S02]  /*17d0*/  ISETP.GT.AND P3, PT, R2, RZ, PT ;  /* 0x000000ff0200720c */ /* 0x000fe40003f64270 */
[----:B------:R-:W-:Y:S02]  /*17e0*/  ISETP.GE.U32.AND P5, PT, R22, R7, PT ;  /* 0x000000071600720c */ /* 0x000fe40003fa6070 */
[----:B------:R-:W-:Y:S02]  /*17f0*/  @!P1 IADD3 R18, R18, 0x1, RZ ;  /* 0x0000000112129810 */ /* 0x000fe40007ffe0ff */
[----:B------:R-:W-:Y:S02]  /*1800*/  @P2 IADD3 R19, R19, 0x1, RZ ;  /* 0x0000000113132810 */ /* 0x000fe40007ffe0ff */
[----:B------:R-:W-:Y:S02]  /*1810*/  ISETP.GE.AND P2, PT, R6, RZ, PT ;  /* 0x000000ff0600720c */ /* 0x000fe40003f46270 */
[----:B------:R-:W-:Y:S01]  /*1820*/  @P6 IADD3 R8, R8, 0x1, RZ ;  /* 0x0000000108086810 */ /* 0x000fe20007ffe0ff */
[----:B------:R-:W-:Y:S01]  /*1830*/  @!P4 IMAD.MOV R19, RZ, RZ, -R19 ;  /* 0x000000ffff13c224 */ /* 0x000fe200078e0a13 */
[----:B------:R-:W-:-:S02]  /*1840*/  ISETP.NE.AND P6, PT, R3, RZ, PT ;  /* 0x000000ff0300720c */ /* 0x000fc40003fc5270 */
[----:B------:R-:W-:Y:S01]  /*1850*/  ISETP.NE.AND P4, PT, RZ, c[0x0][0x1c0], PT ;  /* 0x00007000ff007a0c */ /* 0x000fe20003f85270 */
[----:B------:R-:W-:Y:S01]  /*1860*/  IMAD.MOV.U32 R22, RZ, RZ, R8 ;  /* 0x000000ffff167224 */ /* 0x000fe200078e0008 */
[----:B------:R-:W-:Y:S02]  /*1870*/  ISETP.NE.AND P1, PT, RZ, UR4, PT ;  /* 0x00000004ff007c0c */ /* 0x000fe4000bf25270 */
[----:B0-----:R-:W-:Y:S01]  /*1880*/  SHF.R.S32.HI R8, RZ, 0x1f, R17 ;  /* 0x0000001fff087819 */ /* 0x001fe20000011411 */
[----:B------:R-:W-:Y:S01]  /*1890*/  @!P0 IMAD.MOV R22, RZ, RZ, -R22 ;  /* 0x000000ffff168224 */ /* 0x000fe200078e0a16 */
[----:B------:R-:W-:Y:S02]  /*18a0*/  SEL R4, R4, 0x1, !P1 ;  /* 0x0000000104047807 */ /* 0x000fe40004800000 */
[----:B------:R-:W-:Y:S02]  /*18b0*/  SHF.R.S32.HI R6, RZ, 0x1f, R2 ;  /* 0x0000001fff067819 */ /* 0x000fe40000011402 */
[----:B------:R-:W-:-:S02]  /*18c0*/  SEL R25, R23, R22, !P4 ;  /* 0x0000001617197207 */ /* 0x000fc40006000000 */
[----:B------:R-:W-:Y:S02]  /*18d0*/  @!P6 LOP3.LUT R19, RZ, R9, RZ, 0x33, !PT ;  /* 0x00000009ff13e212 */ /* 0x000fe400078e33ff */
[----:B------:R-:W-:Y:S01]  /*18e0*/  LEA.HI R8, R8, R17, RZ, 0x3 ;  /* 0x0000001108087211 */ /* 0x000fe200078f18ff */
[----:B------:R-:W-:Y:S01]  /*18f0*/  IMAD R22, R25, R4, RZ ;  /* 0x0000000419167224 */ /* 0x000fe200078e02ff */
[----:B------:R-:W-:Y:S02]  /*1900*/  @P5 IADD3 R18, R18, 0x1, RZ ;  /* 0x0000000112125810 */ /* 0x000fe40007ffe0ff */
[----:B------:R-:W-:Y:S01]  /*1910*/  LEA.HI.SX32 R7, R2, 0x1, 0x1 ;  /* 0x0000000102077811 */ /* 0x000fe200078f0aff */
[----:B------:R-:W-:Y:S01]  /*1920*/  @!P3 IMAD.MOV R7, RZ, RZ, R6 ;  /* 0x000000ffff07b224 */ /* 0x000fe200078e0206 */
[----:B------:R-:W-:Y:S01]  /*1930*/  ISETP.LT.U32.AND P0, PT, R20, R19, PT ;  /* 0x000000131400720c */ /* 0x000fe20003f01070 */
[----:B------:R-:W-:Y:S01]  /*1940*/  @!P2 IMAD.MOV R18, RZ, RZ, -R18 ;  /* 0x000000ffff12a224 */ /* 0x000fe200078e0a12 */
[----:B------:R-:W-:Y:S01]  /*1950*/  SHF.R.S32.HI R25, RZ, 0x1f, R19 ;  /* 0x0000001fff197819 */ /* 0x000fe20000011413 */
[----:B------:R-:W-:Y:S01]  /*1960*/  IMAD R7, R7, R22, RZ ;  /* 0x0000001607077224 */ /* 0x000fe200078e02ff */
[----:B------:R-:W-:-:S02]  /*1970*/  SHF.R.S32.HI R6, RZ, 0x3, R8 ;  /* 0x00000003ff067819 */ /* 0x000fc40000011408 */
[----:B------:R-:W-:Y:S02]  /*1980*/  ISETP.LT.AND.EX P2, PT, R21, R25, PT, P0 ;  /* 0x000000191500720c */ /* 0x000fe40003f41300 */
[----:B------:R-:W-:Y:S02]  /*1990*/  ISETP.GE.AND P0, PT, R6, c[0x0][0x314], PT ;  /* 0x0000c50006007a0c */ /* 0x000fe40003f06270 */
[----:B------:R-:W-:Y:S02]  /*19a0*/  SEL R23, R23, R18, !P4 ;  /* 0x0000001217177207 */ /* 0x000fe40006000000 */
[----:B------:R-:W-:Y:S02]  /*19b0*/  LOP3.LUT R18, R8, 0xfffffff8, RZ, 0xc0, !PT ;  /* 0xfffffff808127812 */ /* 0x000fe400078ec0ff */
[----:B------:R-:W-:Y:S01]  /*19c0*/  SEL R9, R20, R19, P2 ;  /* 0x0000001314097207 */ /* 0x000fe20001000000 */
[----:B------:R-:W-:Y:S01]  /*19d0*/  IMAD.MOV.U32 R19, RZ, RZ, -0x800000 ;  /* 0xff800000ff137424 */ /* 0x000fe200078e00ff */
[----:B------:R-:W-:Y:S01]  /*19e0*/  SEL R8, R21, R25, P2 ;  /* 0x0000001915087207 */ /* 0x000fe20001000000 */
[----:B------:R-:W-:-:S04]  /*19f0*/  IMAD.IADD R25, R17, 0x1, -R18 ;  /* 0x0000000111197824 */ /* 0x000fc800078e0a12 */
        /* <DEDUP_REMOVED lines=15> */
[----:B------:R-:W-:-:S06]  /*1af0*/  LEA.HI.X R19, R26, c[0x0][0x20c], R19, 0x2, P0 ;  /* 0x000083001a137a11 */ /* 0x000fcc00000f1413 */
[----:B------:R0:W5:Y:S03]  /*1b00*/  LDG.E R19, [R18.64] ;  /* 0x0000000a12137981 */ /* 0x000166000c1e1900 */
.L_x_297:
[----:B------:R-:W-:Y:S05]  /*1b10*/  BSYNC B0 ;  /* 0x0000000000007941 */ /* 0x000fea0003800000 */
.L_x_296:
[----:B------:R-:W-:Y:S01]  /*1b20*/  ISETP.GT.AND P0, PT, R17, 0xf, PT ;  /* 0x0000000f1100780c */ /* 0x000fe20003f04270 */
[----:B------:R-:W-:Y:S01]  /*1b30*/  IMAD.MOV.U32 R29, RZ, RZ, -0x800000 ;  /* 0xff800000ff1d7424 */ /* 0x000fe200078e00ff */
[----:B------:R-:W-:Y:S01]  /*1b40*/  ISETP.GT.AND P3, PT, R3, RZ, PT ;  /* 0x000000ff0300720c */ /* 0x000fe20003f64270 */
[----:B------:R-:W-:Y:S01]  /*1b50*/  IMAD R23, R23, R4, RZ ;  /* 0x0000000417177224 */ /* 0x000fe200078e02ff */
[----:B------:R-:W-:Y:S01]  /*1b60*/  BSSY B1, `(.L_x_298) ;  /* 0x00001e7000017945 */ /* 0x000fe20003800000 */
[----:B------:R-:W-:-:S08]  /*1b70*/  IMAD.MOV.U32 R28, RZ, RZ, 0x7f800000 ;  /* 0x7f800000ff1c7424 */ /* 0x000fd000078e00ff */
[----:B------:R-:W-:Y:S01]  /*1b80*/  @!P0 IMAD R6, R6, 0x9, R25 ;  /* 0x0000000906068824 */ /* 0x000fe200078e0219 */
[----:B0-----:R-:W-:-:S04]  /*1b90*/  @!P0 LEA.HI R18, R17, R17, RZ, 0x1 ;  /* 0x0000001111128211 */ /* 0x001fc800078f08ff */
[----:B-----5:R0:W-:Y:S01]  /*1ba0*/  @!P0 STS [R6.X4], R19 ;  /* 0x0000001306008388 */ /* 0x0201e20000004800 */
[C---:B------:R-:W-:Y:S01]  /*1bb0*/  @!P0 LOP3.LUT R20, R18.reuse, 0xfffffffe, RZ, 0xc0, !PT ;  /* 0xfffffffe12148812 */ /* 0x040fe200078ec0ff */
[----:B------:R-:W-:-:S04]  /*1bc0*/  @!P0 IMAD.SHL.U32 R18, R18, 0x2, RZ ;  /* 0x0000000212128824 */ /* 0x000fc800078e00ff */
[----:B------:R-:W-:Y:S01]  /*1bd0*/  @!P0 IMAD.IADD R21, R17, 0x1, -R20 ;  /* 0x0000000111158824 */ /* 0x000fe200078e0a14 */
[----:B------:R-:W-:-:S05]  /*1be0*/  @!P0 LOP3.LUT R18, R18, 0xfffffffc, RZ, 0xc0, !PT ;  /* 0xfffffffc12128812 */ /* 0x000fca00078ec0ff */
[----:B------:R-:W-:Y:S01]  /*1bf0*/  @!P0 IMAD R21, R21, 0x24, R18 ;  /* 0x0000002415158824 */ /* 0x000fe200078e0212 */
[----:B------:R-:W-:Y:S01]  /*1c00*/  BAR.SYNC.DEFER_BLOCKING 0x0 ;  /* 0x0000000000007b1d */ /* 0x000fe20000010000 */
[----:B0-----:R-:W-:-:S05]  /*1c10*/  LEA.HI.SX32 R6, R3, 0x1, 0x1 ;  /* 0x0000000103067811 */ /* 0x001fca00078f0aff */
[----:B------:R0:W1:Y:S02]  /*1c20*/  @!P0 LDS R29, [R21] ;  /* 0x00000000151d8984 */ /* 0x0000640000000800 */
[----:B0-----:R-:W-:-:S05]  /*1c30*/  SHF.R.S32.HI R21, RZ, 0x1f, R3 ;  /* 0x0000001fff157819 */ /* 0x001fca0000011403 */
[----:B------:R-:W-:-:S04]  /*1c40*/  @!P3 IMAD.MOV R6, RZ, RZ, R21 ;  /* 0x000000ffff06b224 */ /* 0x000fc800078e0215 */
[----:B------:R-:W-:Y:S01]  /*1c50*/  IMAD R6, R23, R6, RZ ;  /* 0x0000000617067224 */ /* 0x000fe200078e02ff */
[----:B-1----:R-:W0:Y:S02]  /*1c60*/  SHFL.BFLY PT, R18, R29, 0x1, 0x1f ;  /* 0x0c201f001d127f89 */ /* 0x002e2400000e0000 */
        /* <DEDUP_REMOVED lines=8> */
[----:B------:R-:W-:-:S04]  /*1cf0*/  LOP3.LUT R20, R17, 0x1, RZ, 0xc0, !PT ;  /* 0x0000000111147812 */ /* 0x000fc800078ec0ff */
[----:B------:R-:W-:Y:S02]  /*1d00*/  FSETP.NE.FTZ.AND P2, PT, R19, RZ, PT ;  /* 0x000000ff1300720b */ /* 0x000fe40003f55000 */
[----:B------:R-:W-:-:S04]  /*1d10*/  ISETP.NE.U32.AND P0, PT, R20, 0x1, PT ;  /* 0x000000011400780c */ /* 0x000fc80003f05070 */
[----:B------:R-:W-:-:S07]  /*1d20*/  ISETP.GT.OR P0, PT, R17, 0xf, !P0 ;  /* 0x0000000f1100780c */ /* 0x000fce0004704670 */
[----:B------:R-:W0:Y:S02]  /*1d30*/  @P2 MUFU.LG2 R19, R19 ;  /* 0x0000001300132308 */ /* 0x000e240000000c00 */
[----:B0-----:R-:W-:-:S04]  /*1d40*/  @P2 FFMA.FTZ R28, R19, 0.69314718246459960938, R18 ;  /* 0x3f317218131c2823 */ /* 0x001fc80000010012 */
        /* <DEDUP_REMOVED lines=50> */
.L_x_302:
        /* <DEDUP_REMOVED lines=22> */
.L_x_303:
[----:B------:R-:W-:Y:S05]  /*21d0*/  BSYNC B0 ;  /* 0x0000000000007941 */ /* 0x000fea0003800000 */
.L_x_301:
[----:B------:R-:W-:Y:S01]  /*21e0*/  LOP3.LUT R19, R17, R0, RZ, 0xfc, !PT ;  /* 0x0000000011137212 */ /* 0x000fe200078efcff */
[----:B------:R-:W-:Y:S03]  /*21f0*/  BSSY B0, `(.L_x_304) ;  /* 0x0000028000007945 */ /* 0x000fe60003800000 */
[----:B------:R-:W-:-:S13]  /*2200*/  ISETP.NE.U32.AND P0, PT, R19, RZ, PT ;  /* 0x000000ff1300720c */ /* 0x000fda0003f05070 */
[----:B------:R-:W-:Y:S05]  /*2210*/  @!P0 BRA `(.L_x_305) ;  /* 0x000000f000008947 */ /* 0x000fea0003800000 */
[----:B------:R-:W-:Y:S01]  /*2220*/  IMAD.MOV.U32 R24, RZ, RZ, R30 ;  /* 0x000000ffff187224 */ /* 0x000fe200078e001e */
[----:B------:R-:W-:Y:S02]  /*2230*/  MOV R23, R0 ;  /* 0x0000000000177202 */ /* 0x000fe40000000f00 */
[----:B------:R-:W-:Y:S02]  /*2240*/  MOV R22, 0x2260 ;  /* 0x0000226000167802 */ /* 0x000fe40000000f00 */
[----:B------:R-:W-:Y:S05]  /*2250*/  CALL.REL.NOINC `($__internal_6_$__cuda_sm20_div_s64) ;  /* 0x0000235000007944 */ /* 0x000fea0003c00000 */
        /* <DEDUP_REMOVED lines=11> */
.L_x_305:
        /* <DEDUP_REMOVED lines=22> */
.L_x_306:
[----:B------:R-:W-:Y:S05]  /*2470*/  BSYNC B0 ;  /* 0x0000000000007941 */ /* 0x000fea0003800000 */
.L_x_304:
        /* <DEDUP_REMOVED lines=11> */
[----:B------:R-:W-:Y:S05]  /*2530*/  CALL.REL.NOINC `($__internal_6_$__cuda_sm20_div_s64) ;  /* 0x0000207000007944 */ /* 0x000fea0003c00000 */
[----:B------:R-:W-:-:S04]  /*2540*/  IADD3 R17, P0, RZ, -R20, RZ ;  /* 0x80000014ff117210 */ /* 0x000fc80007f1e0ff */
[----:B------:R-:W-:Y:S01]  /*2550*/  IADD3.X R18, RZ, ~R21, RZ, P0, !PT ;  /* 0x80000015ff127210 */ /* 0x000fe200007fe4ff */
[----:B------:R-:W-:-:S04]  /*2560*/  IMAD.WIDE.U32 R36, R5, R17, R36 ;  /* 0x0000001105247225 */ /* 0x000fc800078e0024 */
[----:B------:R-:W-:-:S04]  /*2570*/  IMAD R18, R18, R5, RZ ;  /* 0x0000000512127224 */ /* 0x000fc800078e02ff */
[----:B------:R-:W-:-:S05]  /*2580*/  IMAD R4, R4, R17, R18 ;  /* 0x0000001104047224 */ /* 0x000fca00078e0212 */
[----:B------:R-:W-:Y:S01]  /*2590*/  IADD3 R4, R37, R4, RZ ;  /* 0x0000000425047210 */ /* 0x000fe20007ffe0ff */
[----:B------:R-:W-:Y:S05]  /*25a0*/  BRA `(.L_x_309) ;  /* 0x0000016000007947 */ /* 0x000fea0003800000 */
.L_x_308:
        /* <DEDUP_REMOVED lines=22> */
.L_x_309:
[----:B------:R-:W-:Y:S05]  /*2710*/  BSYNC B0 ;  /* 0x0000000000007941 */ /* 0x000fea0003800000 */
.L_x_307:
        /* <DEDUP_REMOVED lines=38> */
[----:B------:R-:W-:Y:S05]  /*2980*/  CALL.REL.NOINC `($__internal_6_$__cuda_sm20_div_s64) ;  /* 0x00001c2000007944 */ /* 0x000fea0003c00000 */
        /* <DEDUP_REMOVED lines=12> */
.L_x_311:
        /* <DEDUP_REMOVED lines=23> */
.L_x_312:
[----:B------:R-:W-:Y:S05]  /*2bc0*/  BSYNC B0 ;  /* 0x0000000000007941 */ /* 0x000fea0003800000 */
.L_x_310:
        /* <DEDUP_REMOVED lines=19> */
.L_x_314:
        /* <DEDUP_REMOVED lines=22> */
.L_x_315:
[----:B------:R-:W-:Y:S05]  /*2e60*/  BSYNC B0 ;  /* 0x0000000000007941 */ /* 0x000fea0003800000 */
.L_x_313:
        /* <DEDUP_REMOVED lines=20> */
.L_x_317:
        /* <DEDUP_REMOVED lines=23> */
.L_x_318:
[----:B------:R-:W-:Y:S05]  /*3120*/  BSYNC B0 ;  /* 0x0000000000007941 */ /* 0x000fea0003800000 */
.L_x_316:
        /* <DEDUP_REMOVED lines=25> */
[----:B------:R-:W-:Y:S05]  /*32c0*/  CALL.REL.NOINC `($__internal_6_$__cuda_sm20_div_s64) ;  /* 0x000012e000007944 */ /* 0x000fea0003c00000 */
        /* <DEDUP_REMOVED lines=12> */
.L_x_320:
        /* <DEDUP_REMOVED lines=23> */
.L_x_321:
[----:B------:R-:W-:Y:S05]  /*3500*/  BSYNC B0 ;  /* 0x0000000000007941 */ /* 0x000fea0003800000 */
.L_x_319:
        /* <DEDUP_REMOVED lines=29> */
.L_x_323:
        /* <DEDUP_REMOVED lines=23> */
.L_x_324:
[----:B------:R-:W-:Y:S05]  /*3850*/  BSYNC B0 ;  /* 0x0000000000007941 */ /* 0x000fea0003800000 */
.L_x_322:
        /* <DEDUP_REMOVED lines=20> */
.L_x_300:
[----:B------:R-:W-:-:S04]  /*39a0*/  LEA R2, P0, R36, c[0x0][0x200], 0x2 ;  /* 0x0000800024027a11 */ /* 0x000fc800078010ff */
[----:B------:R-:W-:-:S05]  /*39b0*/  LEA.HI.X R3, R36, c[0x0][0x204], R37, 0x2, P0 ;  /* 0x0000810024037a11 */ /* 0x000fca00000f1425 */
[----:B------:R0:W-:Y:S04]  /*39c0*/  STG.E [R2.64], R28 ;  /* 0x0000001c02007986 */ /* 0x0001e8000c10190a */
.L_x_299:
[----:B------:R-:W-:Y:S05]  /*39d0*/  BSYNC B1 ;  /* 0x0000000000017941 */ /* 0x000fea0003800000 */
.L_x_298:
[----:B------:R-:W1:Y:S01]  /*39e0*/  S2R R34, SR_TID.X ;  /* 0x0000000000227919 */ /* 0x000e620000002100 */
[----:B------:R-:W-:Y:S01]  /*39f0*/  IMAD.MOV.U32 R13, RZ, RZ, RZ ;  /* 0x000000ffff0d7224 */ /* 0x000fe200078e00ff */
[----:B------:R-:W-:Y:S01]  /*3a00*/  CS2R R10, SRZ ;  /* 0x00000000000a7805 */ /* 0x000fe2000001ff00 */
[----:B------:R-:W-:Y:S01]  /*3a10*/  CS2R R8, SRZ ;  /* 0x0000000000087805 */ /* 0x000fe2000001ff00 */
[----:B------:R-:W-:Y:S01]  /*3a20*/  CS2R R6, SRZ ;  /* 0x0000000000067805 */ /* 0x000fe2000001ff00 */
[-C--:B01----:R-:W-:Y:S02]  /*3a30*/  LEA.HI R2, R34, R34.reuse, RZ, 0x1 ;  /* 0x0000002222027211 */ /* 0x083fe400078f08ff */
[----:B------:R-:W-:Y:S02]  /*3a40*/  SHF.R.S32.HI R33, RZ, 0x1f, R34 ;  /* 0x0000001fff217819 */ /* 0x000fe40000011422 */
[----:B------:R-:W-:Y:S02]  /*3a50*/  LOP3.LUT R3, R2, 0xfffffffe, RZ, 0xc0, !PT ;  /* 0xfffffffe02037812 */ /* 0x000fe400078ec0ff */
[----:B------:R-:W-:-:S03]  /*3a60*/  LEA.HI R33, R33, R34, RZ, 0x4 ;  /* 0x0000002221217211 */ /* 0x000fc600078f20ff */
[----:B------:R-:W-:-:S05]  /*3a70*/  IMAD.IADD R0, R34, 0x1, -R3 ;  /* 0x0000000122007824 */ /* 0x000fca00078e0a03 */
[----:B------:R-:W-:-:S04]  /*3a80*/  ISETP.GE.AND P1, PT, R0, c[0x0][0x314], PT ;  /* 0x0000c50000007a0c */ /* 0x000fc80003f26270 */
[----:B------:R-:W-:-:S13]  /*3a90*/  ISETP.GT.OR P1, PT, R34, 0xf, P1 ;  /* 0x0000000f2200780c */ /* 0x000fda0000f24670 */
[----:B------:R-:W-:Y:S02]  /*3aa0*/  @!P1 FADD.FTZ R3, -R28, R29 ;  /* 0x0000001d1c039221 */ /* 0x000fe40000010100 */
[----:B------:R-:W-:Y:S02]  /*3ab0*/  @!P1 IMAD.SHL.U32 R5, R2, 0x2, RZ ;  /* 0x0000000202059824 */ /* 0x000fe400078e00ff */
[----:B------:R-:W-:Y:S02]  /*3ac0*/  @!P1 FMUL.FTZ R3, R3, 1.4426950216293334961 ;  /* 0x3fb8aa3b03039820 */ /* 0x000fe40000410000 */
[----:B------:R-:W-:Y:S01]  /*3ad0*/  IMAD.MOV.U32 R2, RZ, RZ, c[0x0][0x314] ;  /* 0x0000c500ff027624 */ /* 0x000fe200078e00ff */
[----:B------:R-:W-:-:S03]  /*3ae0*/  @!P1 LOP3.LUT R5, R5, 0xfffffffc, RZ, 0xc0, !PT ;  /* 0xfffffffc05059812 */ /* 0x000fc600078ec0ff */
[----:B------:R-:W0:Y:S01]  /*3af0*/  @!P1 MUFU.EX2 R3, R3 ;  /* 0x0000000300039308 */ /* 0x000e220000000800 */
[----:B------:R-:W-:Y:S01]  /*3b00*/  ISETP.GE.AND P0, PT, R2, 0x1, PT ;  /* 0x000000010200780c */ /* 0x000fe20003f06270 */
[----:B------:R-:W-:Y:S01]  /*3b10*/  @!P1 IMAD R0, R0, 0x24, R5 ;  /* 0x0000002400009824 */ /* 0x000fe200078e0205 */
[----:B------:R-:W-:Y:S02]  /*3b20*/  LOP3.LUT R5, R33, 0x3ffffff0, RZ, 0xc0, !PT ;  /* 0x3ffffff021057812 */ /* 0x000fe400078ec0ff */
[----:B------:R-:W-:-:S03]  /*3b30*/  SHF.R.S32.HI R33, RZ, 0x4, R33 ;  /* 0x00000004ff217819 */ /* 0x000fc60000011421 */
[----:B------:R-:W-:Y:S02]  /*3b40*/  IMAD.IADD R34, R34, 0x1, -R5 ;  /* 0x0000000122227824 */ /* 0x000fe400078e0a05 */
[----:B------:R-:W-:Y:S02]  /*3b50*/  CS2R R4, SRZ ;  /* 0x0000000000047805 */ /* 0x000fe4000001ff00 */
[----:B------:R-:W-:Y:S01]  /*3b60*/  IMAD.SHL.U32 R34, R34, 0x4, RZ ;  /* 0x0000000422227824 */ /* 0x000fe200078e00ff */
[----:B0-----:R0:W-:Y:S04]  /*3b70*/  @!P1 STS [R0], R3 ;  /* 0x0000000300009388 */ /* 0x0011e80000000800 */
[C---:B------:R-:W-:Y:S02]  /*3b80*/  IADD3 R32, R34.reuse, 0x40, RZ ;  /* 0x0000004022207810 */ /* 0x040fe40007ffe0ff */
[----:B------:R-:W-:Y:S01]  /*3b90*/  IADD3 R31, R34, 0x80, RZ ;  /* 0x00000080221f7810 */ /* 0x000fe20007ffe0ff */
[----:B0-----:R-:W-:Y:S01]  /*3ba0*/  CS2R R2, SRZ ;  /* 0x0000000000027805 */ /* 0x001fe2000001ff00 */
[----:B------:R-:W-:Y:S01]  /*3bb0*/  IMAD.MOV.U32 R0, RZ, RZ, RZ ;  /* 0x000000ffff007224 */ /* 0x000fe200078e00ff */
        /* <DEDUP_REMOVED lines=25> */
.L_x_328:
        /* <DEDUP_REMOVED lines=14> */
.L_x_327:
[----:B------:R-:W-:Y:S05]  /*3e30*/  BSYNC B0 ;  /* 0x0000000000007941 */ /* 0x000fea0003800000 */
.L_x_326:
        /* <DEDUP_REMOVED lines=19> */
.L_x_325:
        /* <DEDUP_REMOVED lines=100> */
        .weak           $__internal_6_$__cuda_sm20_div_s64
        .type           $__internal_6_$__cuda_sm20_div_s64,@function
        .size           $__internal_6_$__cuda_sm20_div_s64,(.L_x_7328 - $__internal_6_$__cuda_sm20_div_s64)
$__internal_6_$__cuda_sm20_div_s64:
        /* <DEDUP_REMOVED lines=83> */
[----:B------:R-:W-:Y:S06]  /*4ae0*/  RET.REL.NODEC R26 `(_ZN5flash32flash_fwd_splitkv_combine_kernelI23Flash_fwd_kernel_traitsILi192ELi64ELi64ELi4ELb0ELb0EN7cutlass6half_tE19Flash_kernel_traitsILi192ELi64ELi64ELi4ES3_EELi8ELi1ELb0EEEvNS_16Flash_fwd_paramsE) ;  /* 0xffffb5101a007950 */ /* 0x000fec0003c3ffff */
.L_x_329:
        /* <DEDUP_REMOVED lines=9> */
.L_x_7328:


//--------------------- .text._ZN5flash32flash_fwd_splitkv_combine_kernelI23Flash_fwd_kernel_traitsILi192ELi64ELi64ELi4ELb0ELb0EN7cutlass6half_tE19Flash_kernel_traitsILi192ELi64ELi64ELi4ES3_EELi8ELi7ELb1EEEvNS_16Flash_fwd_paramsE --------------------------
	.section	.text._ZN5flash32flash_fwd_splitkv_combine_kernelI23Flash_fwd_kernel_traitsILi192ELi64ELi64ELi4ELb0ELb0EN7cutlass6half_tE19Flash_kernel_traitsILi192ELi64ELi64ELi4ES3_EELi8ELi7ELb1EEEvNS_16Flash_fwd_paramsE,"ax",@progbits
	.sectioninfo	@"SHI_REGISTERS=62"
	.align	128
        .global         _ZN5flash32flash_fwd_splitkv_combine_kernelI23Flash_fwd_kernel_traitsILi192ELi64ELi64ELi4ELb0ELb0EN7cutlass6half_tE19Flash_kernel_traitsILi192ELi64ELi64ELi4ES3_EELi8ELi7ELb1EEEvNS_16Flash_fwd_paramsE
        .type           _ZN5flash32flash_fwd_splitkv_combine_kernelI23Flash_fwd_kernel_traitsILi192ELi64ELi64ELi4ELb0ELb0EN7cutlass6half_tE19Flash_kernel_traitsILi192ELi64ELi64ELi4ES3_EELi8ELi7ELb1EEEvNS_16Flash_fwd_paramsE,@function
        .size           _ZN5flash32flash_fwd_splitkv_combine_kernelI23Flash_fwd_kernel_traitsILi192ELi64ELi64ELi4ELb0ELb0EN7cutlass6half_tE19Flash_kernel_traitsILi192ELi64ELi64ELi4ES3_EELi8ELi7ELb1EEEvNS_16Flash_fwd_paramsE,(.L_x_7329 - _ZN5flash32flash_fwd_splitkv_combine_kernelI23Flash_fwd_kernel_traitsILi192ELi64ELi64ELi4ELb0ELb0EN7cutlass6half_tE19Flash_kernel_traitsILi192ELi64ELi64ELi4ES3_EELi8ELi7ELb1EEEvNS_16Flash_fwd_paramsE)
        .other          _ZN5flash32flash_fwd_splitkv_combine_kernelI23Flash_fwd_kernel_traitsILi192ELi64ELi64ELi4ELb0ELb0EN7cutlass6half_tE19Flash_kernel_traitsILi192ELi64ELi64ELi4ES3_EELi8ELi7ELb1EEEvNS_16Flash_fwd_paramsE,@"STO_CUDA_ENTRY STV_DEFAULT"
_ZN5flash32flash_fwd_splitkv_combine_kernelI23Flash_fwd_kernel_traitsILi192ELi64ELi64ELi4ELb0ELb0EN7cutlass6half_tE19Flash_kernel_traitsILi192ELi64ELi64ELi4ES3_EELi8ELi7ELb1EEEvNS_16Flash_fwd_paramsE:
.text._ZN5flash32flash_fwd_splitkv_combine_kernelI23Flash_fwd_kernel_traitsILi192ELi64ELi64ELi4ELb0ELb0EN7cutlass6half_tE19Flash_kernel_traitsILi192ELi64ELi64ELi4ES3_EELi8ELi7ELb1EEEvNS_16Flash_fwd_paramsE:
        /* <DEDUP_REMOVED lines=23> */
[----:B------:R-:W-:Y:S05]  /*0170*/  CALL.REL.NOINC `($__internal_7_$__cuda_sm20_div_s64) ;  /* 0x0000579000007944 */ /* 0x000fea0003c00000 */
[----:B------:R-:W-:Y:S02]  /*0180*/  MOV R8, R0 ;  /* 0x0000000000087202 */ /* 0x000fe40000000f00 */
[----:B------:R-:W-:Y:S01]  /*0190*/  MOV R9, R21 ;  /* 0x0000001500097202 */ /* 0x000fe20000000f00 */
[----:B------:R-:W-:Y:S05]  /*01a0*/  BRA `(.L_x_331) ;  /* 0x0000013000007947 */ /* 0x000fea0003800000 */
.L_x_330:
        /* <DEDUP_REMOVED lines=19> */
.L_x_331:
        /* <DEDUP_REMOVED lines=17> */
.L_x_333:
        /* <DEDUP_REMOVED lines=20> */
.L_x_334:
[----:B------:R-:W-:Y:S05]  /*0530*/  BSYNC B0 ;  /* 0x0000000000007941 */ /* 0x000fea0003800000 */
.L_x_332:
        /* <DEDUP_REMOVED lines=57> */
.L_x_336:
        /* <DEDUP_REMOVED lines=19> */
.L_x_337:
[----:B------:R-:W-:Y:S05]  /*0a00*/  BSYNC B0 ;  /* 0x0000000000007941 */ /* 0x000fea0003800000 */
.L_x_335:
        /* <DEDUP_REMOVED lines=107> */
.L_x_339:
        /* <DEDUP_REMOVED lines=19> */
.L_x_340:
[----:B------:R-:W-:Y:S05]  /*11f0*/  BSYNC B0 ;  /* 0x0000000000007941 */ /* 0x000fea0003800000 */
.L_x_338:
        /* <DEDUP_REMOVED lines=163> */
[----:B------:R-:W-:Y:S05]  /*1c30*/  CALL.REL.NOINC `($__internal_7_$__cuda_sm20_div_s64) ;  /* 0x00003cd000007944 */ /* 0x000fea0003c00000 */
[----:B------:R-:W-:Y:S02]  /*1c40*/  MOV R42, R0 ;  /* 0x00000000002a7202 */ /* 0x000fe40000000f00 */
[----:B------:R-:W-:Y:S01]  /*1c50*/  MOV R43, R21 ;  /* 0x00000015002b7202 */ /* 0x000fe20000000f00 */
[----:B------:R-:W-:Y:S05]  /*1c60*/  BRA `(.L_x_343) ;  /* 0x0000013000007947 */ /* 0x000fea0003800000 */
.L_x_342:
        /* <DEDUP_REMOVED lines=19> */
.L_x_343:
[----:B------:R-:W-:Y:S05]  /*1da0*/  BSYNC B0 ;  /* 0x0000000000007941 */ /* 0x000fea0003800000 */
.L_x_341:
        /* <DEDUP_REMOVED lines=205> */
.L_x_348:
        /* <DEDUP_REMOVED lines=21> */
.L_x_349:
[----:B------:R-:W-:Y:S05]  /*2bd0*/  BSYNC B0 ;  /* 0x0000000000007941 */ /* 0x000fea0003800000 */
.L_x_347:
        /* <DEDUP_REMOVED lines=8> */
[----:B------:R-:W-:Y:S05]  /*2c60*/  CALL.REL.NOINC `($__internal_7_$__cuda_sm20_div_s64) ;  /* 0x00002ca000007944 */ /* 0x000fea0003c00000 */
        /* <DEDUP_REMOVED lines=12> */
.L_x_351:
        /* <DEDUP_REMOVED lines=22> */
.L_x_352:
[----:B------:R-:W-:Y:S05]  /*2e90*/  BSYNC B0 ;  /* 0x0000000000007941 */ /* 0x000fea0003800000 */
.L_x_350:
        /* <DEDUP_REMOVED lines=11> */
[----:B------:R-:W-:Y:S05]  /*2f50*/  CALL.REL.NOINC `($__internal_7_$__cuda_sm20_div_s64) ;  /* 0x000029b000007944 */ /* 0x000fea0003c00000 */
        /* <DEDUP_REMOVED lines=11> */
.L_x_354:
        /* <DEDUP_REMOVED lines=22> */
.L_x_355:
[----:B------:R-:W-:Y:S05]  /*3170*/  BSYNC B0 ;  /* 0x0000000000007941 */ /* 0x000fea0003800000 */
.L_x_353:
        /* <DEDUP_REMOVED lines=52> */
.L_x_357:
        /* <DEDUP_REMOVED lines=22> */
.L_x_358:
[----:B------:R-:W-:Y:S05]  /*3620*/  BSYNC B0 ;  /* 0x0000000000007941 */ /* 0x000fea0003800000 */
.L_x_356:
        /* <DEDUP_REMOVED lines=22> */
.L_x_360:
        /* <DEDUP_REMOVED lines=22> */
.L_x_361:
[----:B------:R-:W-:Y:S05]  /*38f0*/  BSYNC B0 ;  /* 0x0000000000007941 */ /* 0x000fea0003800000 */
.L_x_359:
        /* <DEDUP_REMOVED lines=21> */
.L_x_363:
        /* <DEDUP_REMOVED lines=23> */
.L_x_364:
[----:B------:R-:W-:Y:S05]  /*3bc0*/  BSYNC B0 ;  /* 0x0000000000007941 */ /* 0x000fea0003800000 */
.L_x_362:
        /* <DEDUP_REMOVED lines=38> */
.L_x_366:
        /* <DEDUP_REMOVED lines=23> */
.L_x_367:
[----:B------:R-:W-:Y:S05]  /*3fa0*/  BSYNC B0 ;  /* 0x0000000000007941 */ /* 0x000fea0003800000 */
.L_x_365:
        /* <DEDUP_REMOVED lines=31> */
.L_x_369:
        /* <DEDUP_REMOVED lines=23> */
.L_x_370:
[----:B------:R-:W-:Y:S05]  /*4310*/  BSYNC B0 ;  /* 0x0000000000007941 */ /* 0x000fea0003800000 */
.L_x_368:
        /* <DEDUP_REMOVED lines=20> */
.L_x_346:
[----:B------:R-:W-:-:S04]  /*4460*/  LEA R2, P0, R44, c[0x0][0x200], 0x2 ;  /* 0x000080002c027a11 */ /* 0x000fc800078010ff */
[----:B------:R-:W-:-:S05]  /*4470*/  LEA.HI.X R3, R44, c[0x0][0x204], R45, 0x2, P0 ;  /* 0x000081002c037a11 */ /* 0x000fca00000f142d */
[----:B------:R0:W-:Y:S04]  /*4480*/  STG.E [R2.64], R30 ;  /* 0x0000001e02007986 */ /* 0x0001e8000c101908 */
.L_x_345:
[----:B------:R-:W-:Y:S05]  /*4490*/  BSYNC B1 ;  /* 0x0000000000017941 */ /* 0x000fea0003800000 */
.L_x_344:
[C---:B------:R-:W-:Y:S01]  /*44a0*/  IADD3 R0, R39.reuse, 0x10, RZ ;  /* 0x0000001027007810 */ /* 0x040fe20007ffe0ff */
[----:B------:R-:W-:Y:S01]  /*44b0*/  IMAD.MOV.U32 R29, RZ, RZ, c[0x0][0x314] ;  /* 0x0000c500ff1d7624 */ /* 0x000fe200078e00ff */
[C---:B------:R-:W-:Y:S01]  /*44c0*/  ISETP.GE.OR P5, PT, R39.reuse, c[0x0][0x314], P6 ;  /* 0x0000c50027007a0c */ /* 0x040fe200037a6670 */
[----:B0-----:R-:W-:Y:S01]  /*44d0*/  CS2R R4, SRZ ;  /* 0x0000000000047805 */ /* 0x001fe2000001ff00 */
[----:B------:R-:W-:Y:S01]  /*44e0*/  ISETP.GE.OR P0, PT, R0, c[0x0][0x314], P6 ;  /* 0x0000c50000007a0c */ /* 0x000fe20003706670 */
[----:B------:R-:W-:Y:S01]  /*44f0*/  CS2R R6, SRZ ;  /* 0x0000000000067805 */ /* 0x000fe2000001ff00 */
[----:B------:R-:W-:Y:S01]  /*4500*/  IADD3 R0, R39, 0x20, RZ ;  /* 0x0000002027007810 */ /* 0x000fe20007ffe0ff */
[----:B------:R-:W-:Y:S01]  /*4510*/  CS2R R8, SRZ ;  /* 0x0000000000087805 */ /* 0x000fe2000001ff00 */
[----:B------:R-:W-:Y:S01]  /*4520*/  CS2R R10, SRZ ;  /* 0x00000000000a7805 */ /* 0x000fe2000001ff00 */
[----:B------:R-:W-:Y:S02]  /*4530*/  MOV R12, RZ ;  /* 0x000000ff000c7202 */ /* 0x000fe40000000f00 */
[----:B------:R-:W-:-:S02]  /*4540*/  ISETP.GE.OR P4, PT, R0, c[0x0][0x314], P6 ;  /* 0x0000c50000007a0c */ /* 0x000fc40003786670 */
[----:B------:R-:W-:Y:S02]  /*4550*/  IADD3 R0, R39, 0x30, RZ ;  /* 0x0000003027007810 */ /* 0x000fe40007ffe0ff */
[C---:B------:R-:W-:Y:S02]  /*4560*/  @!P5 FADD.FTZ R37, -R30.reuse, R37 ;  /* 0x000000251e25d221 */ /* 0x040fe40000010100 */
[----:B------:R-:W-:Y:S01]  /*4570*/  @!P0 FADD.FTZ R2, -R30, R38 ;  /* 0x000000261e028221 */ /* 0x000fe20000010100 */
[----:B------:R-:W-:Y:S01]  /*4580*/  ISETP.GE.OR P3, PT, R0, c[0x0][0x314], P6 ;  /* 0x0000c50000007a0c */ /* 0x000fe20003766670 */
[----:B------:R-:W-:Y:S01]  /*4590*/  @!P5 FMUL.FTZ R37, R37, 1.4426950216293334961 ;  /* 0x3fb8aa3b2525d820 */ /* 0x000fe20000410000 */
[----:B------:R-:W-:Y:S01]  /*45a0*/  IADD3 R0, R39, 0x40, RZ ;  /* 0x0000004027007810 */ /* 0x000fe20007ffe0ff */
[----:B------:R-:W-:-:S03]  /*45b0*/  @!P0 FMUL.FTZ R2, R2, 1.4426950216293334961 ;  /* 0x3fb8aa3b02028820 */ /* 0x000fc60000410000 */
        /* <DEDUP_REMOVED lines=8> */
[----:B------:R-:W-:Y:S01]  /*4640*/  @!P3 FMUL.FTZ R36, R36, 1.4426950216293334961 ;  /* 0x3fb8aa3b2424b820 */ /* 0x000fe20000410000 */
[----:B------:R-:W1:Y:S01]  /*4650*/  @!P5 MUFU.EX2 R37, R37 ;  /* 0x000000250025d308 */ /* 0x000e620000000800 */
[----:B------:R-:W-:-:S04]  /*4660*/  @!P2 FADD.FTZ R33, -R30, R33 ;  /* 0x000000211e21a221 */ /* 0x000fc80000010100 */
[----:B------:R-:W-:Y:S01]  /*4670*/  @!P2 FMUL.FTZ R33, R33, 1.4426950216293334961 ;  /* 0x3fb8aa3b2121a820 */ /* 0x000fe20000410000 */
[----:B0-----:R0:W-:Y:S01]  /*4680*/  @!P0 STS [R25.X4+0x240], R2 ;  /* 0x0002400219008388 */ /* 0x0011e20000004800 */
[----:B------:R-:W-:Y:S01]  /*4690*/  ISETP.GE.OR P0, PT, R0, c[0x0][0x314], P6 ;  /* 0x0000c50000007a0c */ /* 0x000fe20003706670 */
[----:B------:R-:W-:Y:S01]  /*46a0*/  @!P1 FADD.FTZ R34, -R30, R34 ;  /* 0x000000221e229221 */ /* 0x000fe20000010100 */
[C---:B------:R-:W-:Y:S01]  /*46b0*/  IADD3 R0, R39.reuse, 0x70, RZ ;  /* 0x0000007027007810 */ /* 0x040fe20007ffe0ff */
[----:B------:R-:W2:Y:S01]  /*46c0*/  @!P4 MUFU.EX2 R35, R35 ;  /* 0x000000230023c308 */ /* 0x000ea20000000800 */
[----:B------:R-:W-:Y:S02]  /*46d0*/  IMAD.SHL.U32 R39, R39, 0x4, RZ ;  /* 0x0000000427277824 */ /* 0x000fe400078e00ff */
[----:B------:R-:W-:Y:S01]  /*46e0*/  ISETP.GE.OR P6, PT, R0, c[0x0][0x314], P6 ;  /* 0x0000c50000007a0c */ /* 0x000fe200037c6670 */
[----:B------:R-:W-:Y:S01]  /*46f0*/  @!P1 FMUL.FTZ R34, R34, 1.4426950216293334961 ;  /* 0x3fb8aa3b22229820 */ /* 0x000fe20000410000 */
[----:B-1----:R-:W-:Y:S03]  /*4700*/  @!P5 STS [R25.X4], R37 ;  /* 0x000000251900d388 */ /* 0x002fe60000004800 */
[----:B------:R-:W1:Y:S02]  /*4710*/  @!P3 MUFU.EX2 R36, R36 ;  /* 0x000000240024b308 */ /* 0x000e640000000800 */
[----:B------:R-:W-:-:S04]  /*4720*/  @!P0 FADD.FTZ R31, -R30, R31 ;  /* 0x0000001f1e1f8221 */ /* 0x000fc80000010100 */
[----:B------:R-:W-:Y:S02]  /*4730*/  @!P0 FMUL.FTZ R31, R31, 1.4426950216293334961 ;  /* 0x3fb8aa3b1f1f8820 */ /* 0x000fe40000410000 */
[----:B------:R-:W-:Y:S01]  /*4740*/  @!P6 FADD.FTZ R30, -R30, R32 ;  /* 0x000000201e1ee221 */ /* 0x000fe20000010100 */
[----:B------:R-:W3:Y:S01]  /*4750*/  @!P2 MUFU.EX2 R33, R33 ;  /* 0x000000210021a308 */ /* 0x000ee20000000800 */
[----:B--2---:R-:W-:Y:S02]  /*4760*/  @!P4 STS [R25.X4+0x480], R35 ;  /* 0x000480231900c388 */ /* 0x004fe40000004800 */
[----:B------:R-:W-:Y:S01]  /*4770*/  @!P6 FMUL.FTZ R0, R30, 1.4426950216293334961 ;  /* 0x3fb8aa3b1e00e820 */ /* 0x000fe20000410000 */
[----:B0-----:R-:W-:Y:S01]  /*4780*/  CS2R R2, SRZ ;  /* 0x0000000000027805 */ /* 0x001fe2000001ff00 */
[----:B-1----:R-:W-:Y:S03]  /*4790*/  @!P3 STS [R25.X4+0x6c0], R36 ;  /* 0x0006c0241900b388 */ /* 0x002fe60000004800 */
[----:B------:R-:W0:Y:S08]  /*47a0*/  @!P0 MUFU.EX2 R31, R31 ;  /* 0x0000001f001f8308 */ /* 0x000e300000000800 */
[----:B------:R-:W1:Y:S01]  /*47b0*/  @!P1 MUFU.EX2 R34, R34 ;  /* 0x0000002200229308 */ /* 0x000e620000000800 */
[----:B---3--:R-:W-:Y:S07]  /*47c0*/  @!P2 STS [R25.X4+0x900], R33 ;  /* 0x000900211900a388 */ /* 0x008fee0000004800 */
[----:B------:R-:W2:Y:S01]  /*47d0*/  @!P6 MUFU.EX2 R0, R0 ;  /* 0x000000000000e308 */ /* 0x000ea20000000800 */
[----:B0-----:R-:W-:Y:S01]  /*47e0*/  @!P0 STS [R25.X4+0xd80], R31 ;  /* 0x000d801f19008388 */ /* 0x001fe20000004800 */
[----:B------:R-:W-:-:S03]  /*47f0*/  ISETP.GE.AND P0, PT, R29, 0x1, PT ;  /* 0x000000011d00780c */ /* 0x000fc60003f06270 */
[----:B-1----:R-:W-:Y:S04]  /*4800*/  @!P1 STS [R25.X4+0xb40], R34 ;  /* 0x000b402219009388 */ /* 0x002fe80000004800 */
[----:B--2---:R0:W-:Y:S02]  /*4810*/  @!P6 STS [R25.X4+0xfc0], R0 ;  /* 0x000fc0001900e388 */ /* 0x0041e40000004800 */
[----:B0-----:R-:W-:Y:S02]  /*4820*/  HFMA2.MMA R0, -RZ, RZ, 0, 0 ;  /* 0x00000000ff007435 */ /* 0x001fe400000001ff */
[----:B------:R-:W-:Y:S06]  /*4830*/  BAR.SYNC.DEFER_BLOCKING 0x0 ;  /* 0x0000000000007b1d */ /* 0x000fec0000010000 */
[----:B------:R-:W-:Y:S05]  /*4840*/  @!P0 BRA `(.L_x_371) ;  /* 0x00000ad000008947 */ /* 0x000fea0003800000 */
[----:B------:R-:W-:Y:S01]  /*4850*/  ULDC UR5, c[0x0][0x22c] ;  /* 0x00008b0000057ab9 */ /* 0x000fe20000000800 */
[----:B------:R-:W-:Y:S01]  /*4860*/  IMAD R35, R15, 0xc0, R39 ;  /* 0x000000c00f237824 */ /* 0x000fe200078e0227 */
[----:B------:R-:W-:Y:S01]  /*4870*/  UIMAD UR5, UR7, UR5, URZ ;  /* 0x00000005070572a4 */ /* 0x000fe2000f8e023f */
[----:B------:R-:W-:Y:S01]  /*4880*/  ISETP.GT.AND P1, PT, R29, 0x3, PT ;  /* 0x000000031d00780c */ /* 0x000fe20003f24270 */
[C---:B------:R-:W-:Y:S01]  /*4890*/  IMAD R32, R28.reuse, c[0x0][0x22c], RZ ;  /* 0x00008b001c207a24 */ /* 0x040fe200078e02ff */
[----:B------:R-:W-:Y:S01]  /*48a0*/  PLOP3.LUT P4, PT, PT, PT, PT, 0x80, 0x0 ;  /* 0x000000000000781c */ /* 0x000fe20003f8f070 */
[----:B------:R-:W-:Y:S01]  /*48b0*/  USHF.R.S32.HI UR4, URZ, 0x1f, UR5 ;  /* 0x0000001f3f047899 */ /* 0x000fe20008011405 */
[----:B------:R-:W-:Y:S01]  /*48c0*/  IMAD.SHL.U32 R14, R15, 0x4, RZ ;  /* 0x000000040f0e7824 */ /* 0x000fe200078e00ff */
[C---:B------:R-:W-:Y:S01]  /*48d0*/  IADD3 R0, P0, R35.reuse, UR5, RZ ;  /* 0x0000000523007c10 */ /* 0x040fe2000ff1e0ff */
[----:B------:R-:W-:Y:S01]  /*48e0*/  IMAD.MOV.U32 R30, RZ, RZ, RZ ;  /* 0x000000ffff1e7224 */ /* 0x000fe200078e00ff */
[----:B------:R-:W-:Y:S01]  /*48f0*/  IADD3 R31, R28, -UR7, RZ ;  /* 0x800000071c1f7c10 */ /* 0x000fe2000fffe0ff */
[----:B------:R-:W-:Y:S01]  /*4900*/  CS2R R16, SRZ ;  /* 0x0000000000107805 */ /* 0x000fe2000001ff00 */
[----:B------:R-:W-:Y:S01]  /*4910*/  LEA.HI.X.SX32 R35, R35, UR4, 0x1, P0 ;  /* 0x0000000423237c11 */ /* 0x000fe200080f0eff */
[----:B------:R-:W-:Y:S01]  /*4920*/  CS2R R18, SRZ ;  /* 0x0000000000127805 */ /* 0x000fe2000001ff00 */
[C---:B------:R-:W-:Y:S01]  /*4930*/  LEA R34, P0, R0.reuse, c[0x0][0x1d8], 0x2 ;  /* 0x0000760000227a11 */ /* 0x040fe200078010ff */
[----:B------:R-:W-:Y:S01]  /*4940*/  CS2R R20, SRZ ;  /* 0x0000000000147805 */ /* 0x000fe2000001ff00 */
[----:B------:R-:W-:Y:S01]  /*4950*/  CS2R R22, SRZ ;  /* 0x0000000000167805 */ /* 0x000fe2000001ff00 */
[----:B------:R-:W-:Y:S01]  /*4960*/  CS2R R24, SRZ ;  /* 0x0000000000187805 */ /* 0x000fe2000001ff00 */
[----:B------:R-:W-:Y:S01]  /*4970*/  LEA.HI.X R35, R0, c[0x0][0x1dc], R35, 0x2, P0 ;  /* 0x0000770000237a11 */ /* 0x000fe200000f1423 */
[----:B------:R-:W-:Y:S01]  /*4980*/  IMAD.MOV.U32 R0, RZ, RZ, RZ ;  /* 0x000000ffff007224 */ /* 0x000fe200078e00ff */
[----:B------:R-:W-:Y:S01]  /*4990*/  IADD3 R34, P0, R34, 0x200, RZ ;  /* 0x0000020022227810 */ /* 0x000fe20007f1e0ff */
[----:B------:R-:W-:Y:S01]  /*49a0*/  CS2R R26, SRZ ;  /* 0x00000000001a7805 */ /* 0x000fe2000001ff00 */
[----:B------:R-:W-:-:S04]  /*49b0*/  IMAD.WIDE R32, R32, 0x4, RZ ;  /* 0x0000000420207825 */ /* 0x000fc800078e02ff */
[----:B------:R-:W-:Y:S01]  /*49c0*/  IMAD.X R35, RZ, RZ, R35, P0 ;  /* 0x000000ffff237224 */ /* 0x000fe200000e0623 */
[----:B------:R-:W-:Y:S05]  /*49d0*/  @!P1 BRA `(.L_x_372) ;  /* 0x0000051000009947 */ /* 0x000fea0003800000 */
[----:B------:R-:W-:Y:S02]  /*49e0*/  PLOP3.LUT P4, PT, PT, PT, PT, 0x8, 0x0 ;  /* 0x000000000000781c */ /* 0x000fe40003f8e170 */
[CC--:B------:R-:W-:Y:S02]  /*49f0*/  ISETP.GE.AND P3, PT, R15.reuse, R31.reuse, PT ;  /* 0x0000001f0f00720c */ /* 0x0c0fe40003f66270 */
[----:B------:R-:W-:Y:S02]  /*4a00*/  ISETP.GE.AND P0, PT, R15, R31, PT ;  /* 0x0000001f0f00720c */ /* 0x000fe40003f06270 */
[----:B------:R-:W-:-:S09]  /*4a10*/  IADD3 R29, R29, -0x3, RZ ;  /* 0xfffffffd1d1d7810 */ /* 0x000fd20007ffe0ff */
.L_x_373:
[----:B------:R0:W2:Y:S01]  /*4a20*/  @!P3 LDG.E.128 R16, [R34.64+-0x200] ;  /* 0xfffe00082210b981 */ /* 0x0000a2000c1e1d00 */
[----:B------:R-:W-:Y:S02]  /*4a30*/  IADD3 R36, P1, R32, R34, RZ ;  /* 0x0000002220247210 */ /* 0x000fe40007f3e0ff */
[----:B------:R-:W-:Y:S01]  /*4a40*/  IADD3 R30, R30, 0x4, RZ ;  /* 0x000000041e1e7810 */ /* 0x000fe20007ffe0ff */
[----:B------:R0:W3:Y:S01]  /*4a50*/  @!P3 LDG.E.128 R20, [R34.64+-0x100] ;  /* 0xffff00082214b981 */ /* 0x0000e2000c1e1d00 */
[C---:B------:R-:W-:Y:S02]  /*4a60*/  IADD3.X R37, R33.reuse, R35, RZ, P1, !PT ;  /* 0x0000002321257210 */ /* 0x040fe40000ffe4ff */
[----:B------:R-:W-:Y:S01]  /*4a70*/  ISETP.GE.AND P2, PT, R30, R29, PT ;  /* 0x0000001d1e00720c */ /* 0x000fe20003f46270 */
[----:B------:R0:W4:Y:S01]  /*4a80*/  @!P3 LDG.E.128 R24, [R34.64] ;  /* 0x000000082218b981 */ /* 0x000122000c1e1d00 */
[----:B------:R-:W-:Y:S03]  /*4a90*/  PLOP3.LUT P3, PT, P0, PT, PT, 0x80, 0x0 ;  /* 0x000000000000781c */ /* 0x000fe6000076f070 */
[----:B------:R-:W2:Y:S01]  /*4aa0*/  LDS R13, [R14] ;  /* 0x000000000e0d7984 */ /* 0x000ea20000000800 */
[C---:B0-----:R-:W-:Y:S04]  /*4ab0*/  IADD3 R34, P1, R32.reuse, R36, RZ ;  /* 0x0000002420227210 */ /* 0x041fe80007f3e0ff */
[----:B------:R-:W-:Y:S01]  /*4ac0*/  IADD3.X R35, R33, R37, RZ, P1, !PT ;  /* 0x0000002521237210 */ /* 0x000fe20000ffe4ff */
[C---:B--2---:R-:W-:Y:S02]  /*4ad0*/  FFMA.FTZ R12, R13.reuse, R16, R12 ;  /* 0x000000100d0c7223 */ /* 0x044fe4000001000c */
[C---:B------:R-:W-:Y:S02]  /*4ae0*/  FFMA.FTZ R11, R13.reuse, R17, R11 ;  /* 0x000000110d0b7223 */ /* 0x040fe4000001000b */
[C---:B------:R-:W-:Y:S02]  /*4af0*/  FFMA.FTZ R10, R13.reuse, R18, R10 ;  /* 0x000000120d0a7223 */ /* 0x040fe4000001000a */
[C---:B------:R-:W-:Y:S02]  /*4b00*/  FFMA.FTZ R9, R13.reuse, R19, R9 ;  /* 0x000000130d097223 */ /* 0x040fe40000010009 */
[C---:B---3--:R-:W-:Y:S01]  /*4b10*/  FFMA.FTZ R8, R13.reuse, R20, R8 ;  /* 0x000000140d087223 */ /* 0x048fe20000010008 */
[----:B------:R-:W2:Y:S01]  /*4b20*/  @!P3 LDG.E.128 R16, [R36.64+-0x200] ;  /* 0xfffe00082410b981 */ /* 0x000ea2000c1e1d00 */
[C---:B------:R-:W-:Y:S02]  /*4b30*/  FFMA.FTZ R7, R13.reuse, R21, R7 ;  /* 0x000000150d077223 */ /* 0x040fe40000010007 */
[C---:B------:R-:W-:Y:S02]  /*4b40*/  FFMA.FTZ R6, R13.reuse, R22, R6 ;  /* 0x000000160d067223 */ /* 0x040fe40000010006 */
[C---:B------:R-:W-:Y:S02]  /*4b50*/  FFMA.FTZ R5, R13.reuse, R23, R5 ;  /* 0x000000170d057223 */ /* 0x040fe40000010005 */
[C---:B----4-:R-:W-:Y:S01]  /*4b60*/  FFMA.FTZ R4, R13.reuse, R24, R4 ;  /* 0x000000180d047223 */ /* 0x050fe20000010004 */
[----:B------:R-:W3:Y:S01]  /*4b70*/  @!P3 LDG.E.128 R20, [R36.64+-0x100] ;  /* 0xffff00082414b981 */ /* 0x000ee2000c1e1d00 */
[C---:B------:R-:W-:Y:S02]  /*4b80*/  FFMA.FTZ R3, R13.reuse, R25, R3 ;  /* 0x000000190d037223 */ /* 0x040fe40000010003 */
[C---:B------:R-:W-:Y:S02]  /*4b90*/  FFMA.FTZ R2, R13.reuse, R26, R2 ;  /* 0x0000001a0d027223 */ /* 0x040fe40000010002 */
[----:B------:R-:W-:Y:S02]  /*4ba0*/  FFMA.FTZ R0, R13, R27, R0 ;  /* 0x0000001b0d007223 */ /* 0x000fe40000010000 */
[----:B------:R-:W4:Y:S04]  /*4bb0*/  @!P3 LDG.E.128 R24, [R36.64] ;  /* 0x000000082418b981 */ /* 0x000f28000c1e1d00 */
[----:B------:R-:W2:Y:S02]  /*4bc0*/  LDS R13, [R14+0x24] ;  /* 0x000024000e0d7984 */ /* 0x000ea40000000800 */
[C---:B--2---:R-:W-:Y:S02]  /*4bd0*/  FFMA.FTZ R12, R13.reuse, R16, R12 ;  /* 0x000000100d0c7223 */ /* 0x044fe4000001000c */
[C---:B------:R-:W-:Y:S02]  /*4be0*/  FFMA.FTZ R11, R13.reuse, R17, R11 ;  /* 0x000000110d0b7223 */ /* 0x040fe4000001000b */
[C---:B------:R-:W-:Y:S02]  /*4bf0*/  FFMA.FTZ R10, R13.reuse, R18, R10 ;  /* 0x000000120d0a7223 */ /* 0x040fe4000001000a */
[C---:B------:R-:W-:Y:S02]  /*4c00*/  FFMA.FTZ R9, R13.reuse, R19, R9 ;  /* 0x000000130d097223 */ /* 0x040fe40000010009 */
[C---:B---3--:R-:W-:Y:S01]  /*4c10*/  FFMA.FTZ R8, R13.reuse, R20, R8 ;  /* 0x000000140d087223 */ /* 0x048fe20000010008 */
[----:B------:R0:W2:Y:S01]  /*4c20*/  @!P3 LDG.E.128 R16, [R34.64+-0x200] ;  /* 0xfffe00082210b981 */ /* 0x0000a2000c1e1d00 */
[C---:B------:R-:W-:Y:S02]  /*4c30*/  FFMA.FTZ R7, R13.reuse, R21, R7 ;  /* 0x000000150d077223 */ /* 0x040fe40000010007 */
[C---:B------:R-:W-:Y:S02]  /*4c40*/  FFMA.FTZ R6, R13.reuse, R22, R6 ;  /* 0x000000160d067223 */ /* 0x040fe40000010006 */
[C---:B------:R-:W-:Y:S02]  /*4c50*/  FFMA.FTZ R5, R13.reuse, R23, R5 ;  /* 0x000000170d057223 */ /* 0x040fe40000010005 */
[C---:B----4-:R-:W-:Y:S01]  /*4c60*/  FFMA.FTZ R4, R13.reuse, R24, R4 ;  /* 0x000000180d047223 */ /* 0x050fe20000010004 */
[----:B------:R0:W3:Y:S01]  /*4c70*/  @!P3 LDG.E.128 R20, [R34.64+-0x100] ;  /* 0xffff00082214b981 */ /* 0x0000e2000c1e1d00 */
[C---:B------:R-:W-:Y:S02]  /*4c80*/  FFMA.FTZ R3, R13.reuse, R25, R3 ;  /* 0x000000190d037223 */ /* 0x040fe40000010003 */
[C---:B------:R-:W-:Y:S02]  /*4c90*/  FFMA.FTZ R2, R13.reuse, R26, R2 ;  /* 0x0000001a0d027223 */ /* 0x040fe40000010002 */
[----:B------:R-:W-:Y:S02]  /*4ca0*/  FFMA.FTZ R0, R13, R27, R0 ;  /* 0x0000001b0d007223 */ /* 0x000fe40000010000 */
[----:B------:R0:W4:Y:S04]  /*4cb0*/  @!P3 LDG.E.128 R24, [R34.64] ;  /* 0x000000082218b981 */ /* 0x000128000c1e1d00 */
[----:B------:R-:W2:Y:S01]  /*4cc0*/  LDS R13, [R14+0x48] ;  /* 0x000048000e0d7984 */ /* 0x000ea20000000800 */
[C---:B0-----:R-:W-:Y:S04]  /*4cd0*/  IADD3 R34, P1, R32.reuse, R34, RZ ;  /* 0x0000002220227210 */ /* 0x041fe80007f3e0ff */
[----:B------:R-:W-:Y:S01]  /*4ce0*/  IADD3.X R35, R33, R35, RZ, P1, !PT ;  /* 0x0000002321237210 */ /* 0x000fe20000ffe4ff */
        /* <DEDUP_REMOVED lines=15> */
[----:B------:R1:W2:Y:S01]  /*4de0*/  LDS R13, [R14+0x6c] ;  /* 0x00006c000e0d7984 */ /* 0x0002a20000000800 */
[----:B0-----:R-:W-:Y:S02]  /*4df0*/  IADD3 R34, P1, R32, R34, RZ ;  /* 0x0000002220227210 */ /* 0x001fe40007f3e0ff */
[----:B-1----:R-:W-:Y:S02]  /*4e00*/  IADD3 R14, R14, 0x90, RZ ;  /* 0x000000900e0e7810 */ /* 0x002fe40007ffe0ff */
[----:B------:R-:W-:Y:S01]  /*4e10*/  IADD3.X R35, R33, R35, RZ, P1, !PT ;  /* 0x0000002321237210 */ /* 0x000fe20000ffe4ff */
[C---:B--2---:R-:W-:Y:S02]  /*4e20*/  FFMA.FTZ R12, R13.reuse, R16, R12 ;  /* 0x000000100d0c7223 */ /* 0x044fe4000001000c */
[C---:B------:R-:W-:Y:S02]  /*4e30*/  FFMA.FTZ R11, R13.reuse, R17, R11 ;  /* 0x000000110d0b7223 */ /* 0x040fe4000001000b */
[C---:B------:R-:W-:Y:S02]  /*4e40*/  FFMA.FTZ R10, R13.reuse, R18, R10 ;  /* 0x000000120d0a7223 */ /* 0x040fe4000001000a */
[C---:B------:R-:W-:Y:S02]  /*4e50*/  FFMA.FTZ R9, R13.reuse, R19, R9 ;  /* 0x000000130d097223 */ /* 0x040fe40000010009 */
[C---:B---3--:R-:W-:Y:S02]  /*4e60*/  FFMA.FTZ R8, R13.reuse, R20, R8 ;  /* 0x000000140d087223 */ /* 0x048fe40000010008 */
[C---:B------:R-:W-:Y:S02]  /*4e70*/  FFMA.FTZ R7, R13.reuse, R21, R7 ;  /* 0x000000150d077223 */ /* 0x040fe40000010007 */
[C---:B------:R-:W-:Y:S02]  /*4e80*/  FFMA.FTZ R6, R13.reuse, R22, R6 ;  /* 0x000000160d067223 */ /* 0x040fe40000010006 */
[C---:B------:R-:W-:Y:S02]  /*4e90*/  FFMA.FTZ R5, R13.reuse, R23, R5 ;  /* 0x000000170d057223 */ /* 0x040fe40000010005 */
[C---:B----4-:R-:W-:Y:S02]  /*4ea0*/  FFMA.FTZ R4, R13.reuse, R24, R4 ;  /* 0x000000180d047223 */ /* 0x050fe40000010004 */
[C---:B------:R-:W-:Y:S02]  /*4eb0*/  FFMA.FTZ R3, R13.reuse, R25, R3 ;  /* 0x000000190d037223 */ /* 0x040fe40000010003 */
[C---:B------:R-:W-:Y:S02]  /*4ec0*/  FFMA.FTZ R2, R13.reuse, R26, R2 ;  /* 0x0000001a0d027223 */ /* 0x040fe40000010002 */
[----:B------:R-:W-:Y:S01]  /*4ed0*/  FFMA.FTZ R0, R13, R27, R0 ;  /* 0x0000001b0d007223 */ /* 0x000fe20000010000 */
[----:B------:R-:W-:-:S05]  /*4ee0*/  @!P2 BRA `(.L_x_373) ;  /* 0xfffffb300000a947 */ /* 0x000fca000383ffff */
.L_x_372:
[----:B------:R-:W-:-:S04]  /*4ef0*/  IADD3 R13, -R30, c[0x0][0x314], RZ ;  /* 0x0000c5001e0d7a10 */ /* 0x000fc80007ffe1ff */
[----:B------:R-:W-:-:S13]  /*4f00*/  ISETP.GT.AND P0, PT, R13, 0x1, PT ;  /* 0x000000010d00780c */ /* 0x000fda0003f04270 */
[----:B------:R-:W-:Y:S05]  /*4f10*/  @!P0 BRA `(.L_x_374) ;  /* 0x000002a000008947 */ /* 0x000fea0003800000 */
[----:B------:R-:W-:Y:S01]  /*4f20*/  ISETP.GE.AND P0, PT, R15, R31, PT ;  /* 0x0000001f0f00720c */ /* 0x000fe20003f06270 */
[----:B------:R-:W0:-:S12]  /*4f30*/  LDS R13, [R14] ;  /* 0x000000000e0d7984 */ /* 0x000e180000000800 */
[----:B------:R1:W0:Y:S04]  /*4f40*/  @!P0 LDG.E.128 R16, [R34.64+-0x200] ;  /* 0xfffe000822108981 */ /* 0x000228000c1e1d00 */
[----:B------:R1:W2:Y:S04]  /*4f50*/  @!P0 LDG.E.128 R20, [R34.64+-0x100] ;  /* 0xffff000822148981 */ /* 0x0002a8000c1e1d00 */
[----:B------:R1:W3:Y:S02]  /*4f60*/  @!P0 LDG.E.128 R24, [R34.64] ;  /* 0x0000000822188981 */ /* 0x0002e4000c1e1d00 */
[----:B-1----:R-:W-:-:S04]  /*4f70*/  IADD3 R34, P1, R32, R34, RZ ;  /* 0x0000002220227210 */ /* 0x002fc80007f3e0ff */
[----:B------:R-:W-:Y:S01]  /*4f80*/  IADD3.X R35, R33, R35, RZ, P1, !PT ;  /* 0x0000002321237210 */ /* 0x000fe20000ffe4ff */
[-C--:B0-----:R-:W-:Y:S02]  /*4f90*/  FFMA.FTZ R12, R16, R13.reuse, R12 ;  /* 0x0000000d100c7223 */ /* 0x081fe4000001000c */
[-C--:B------:R-:W-:Y:S02]  /*4fa0*/  FFMA.FTZ R11, R17, R13.reuse, R11 ;  /* 0x0000000d110b7223 */ /* 0x080fe4000001000b */
[-C--:B------:R-:W-:Y:S02]  /*4fb0*/  FFMA.FTZ R10, R18, R13.reuse, R10 ;  /* 0x0000000d120a7223 */ /* 0x080fe4000001000a */
[-C--:B------:R-:W-:Y:S02]  /*4fc0*/  FFMA.FTZ R9, R19, R13.reuse, R9 ;  /* 0x0000000d13097223 */ /* 0x080fe40000010009 */
[-C--:B--2---:R-:W-:Y:S01]  /*4fd0*/  FFMA.FTZ R8, R20, R13.reuse, R8 ;  /* 0x0000000d14087223 */ /* 0x084fe20000010008 */
[----:B------:R0:W2:Y:S01]  /*4fe0*/  @!P0 LDG.E.128 R16, [R34.64+-0x200] ;  /* 0xfffe000822108981 */ /* 0x0000a2000c1e1d00 */
[----:B------:R-:W-:-:S02]  /*4ff0*/  FFMA.FTZ R7, R21, R13, R7 ;  /* 0x0000000d15077223 */ /* 0x000fc40000010007 */
[-C--:B------:R-:W-:Y:S02]  /*5000*/  FFMA.FTZ R6, R22, R13.reuse, R6 ;  /* 0x0000000d16067223 */ /* 0x080fe40000010006 */
[-C--:B------:R-:W-:Y:S02]  /*5010*/  FFMA.FTZ R5, R23, R13.reuse, R5 ;  /* 0x0000000d17057223 */ /* 0x080fe40000010005 */
[-C--:B---3--:R-:W-:Y:S01]  /*5020*/  FFMA.FTZ R4, R24, R13.reuse, R4 ;  /* 0x0000000d18047223 */ /* 0x088fe20000010004 */
[----:B------:R0:W3:Y:S01]  /*5030*/  @!P0 LDG.E.128 R20, [R34.64+-0x100] ;  /* 0xffff000822148981 */ /* 0x0000e2000c1e1d00 */
[-C--:B------:R-:W-:Y:S02]  /*5040*/  FFMA.FTZ R3, R25, R13.reuse, R3 ;  /* 0x0000000d19037223 */ /* 0x080fe40000010003 */
[-C--:B------:R-:W-:Y:S02]  /*5050*/  FFMA.FTZ R2, R26, R13.reuse, R2 ;  /* 0x0000000d1a027223 */ /* 0x080fe40000010002 */
[----:B------:R-:W-:-:S02]  /*5060*/  FFMA.FTZ R0, R27, R13, R0 ;  /* 0x0000000d1b007223 */ /* 0x000fc40000010000 */
[----:B------:R0:W4:Y:S04]  /*5070*/  @!P0 LDG.E.128 R24, [R34.64] ;  /* 0x0000000822188981 */ /* 0x000128000c1e1d00 */
[----:B------:R1:W2:Y:S01]  /*5080*/  LDS R13, [R14+0x24] ;  /* 0x000024000e0d7984 */ /* 0x0002a20000000800 */
[----:B------:R-:W-:Y:S02]  /*5090*/  IADD3 R30, R30, 0x1, RZ ;  /* 0x000000011e1e7810 */ /* 0x000fe40007ffe0ff */
[----:B------:R-:W-:Y:S02]  /*50a0*/  PLOP3.LUT P4, PT, PT, PT, PT, 0x8, 0x0 ;  /* 0x000000000000781c */ /* 0x000fe40003f8e170 */
[----:B------:R-:W-:Y:S02]  /*50b0*/  IADD3 R30, R30, 0x1, RZ ;  /* 0x000000011e1e7810 */ /* 0x000fe40007ffe0ff */
[----:B0-----:R-:W-:-:S02]  /*50c0*/  IADD3 R34, P0, R32, R34, RZ ;  /* 0x0000002220227210 */ /* 0x001fc40007f1e0ff */
[----:B-1----:R-:W-:Y:S02]  /*50d0*/  IADD3 R14, R14, 0x24, RZ ;  /* 0x000000240e0e7810 */ /* 0x002fe40007ffe0ff */
[----:B------:R-:W-:Y:S02]  /*50e0*/  IADD3.X R35, R33, R35, RZ, P0, !PT ;  /* 0x0000002321237210 */ /* 0x000fe400007fe4ff */
[----:B------:R-:W-:Y:S01]  /*50f0*/  IADD3 R14, R14, 0x24, RZ ;  /* 0x000000240e0e7810 */ /* 0x000fe20007ffe0ff */
[-C--:B--2---:R-:W-:Y:S02]  /*5100*/  FFMA.FTZ R12, R16, R13.reuse, R12 ;  /* 0x0000000d100c7223 */ /* 0x084fe4000001000c */
[-C--:B------:R-:W-:Y:S02]  /*5110*/  FFMA.FTZ R11, R17, R13.reuse, R11 ;  /* 0x0000000d110b7223 */ /* 0x080fe4000001000b */
[-C--:B------:R-:W-:Y:S02]  /*5120*/  FFMA.FTZ R10, R18, R13.reuse, R10 ;  /* 0x0000000d120a7223 */ /* 0x080fe4000001000a */
[----:B------:R-:W-:-:S02]  /*5130*/  FFMA.FTZ R9, R19, R13, R9 ;  /* 0x0000000d13097223 */ /* 0x000fc40000010009 */
[-C--:B---3--:R-:W-:Y:S02]  /*5140*/  FFMA.FTZ R8, R20, R13.reuse, R8 ;  /* 0x0000000d14087223 */ /* 0x088fe40000010008 */
[-C--:B------:R-:W-:Y:S02]  /*5150*/  FFMA.FTZ R7, R21, R13.reuse, R7 ;  /* 0x0000000d15077223 */ /* 0x080fe40000010007 */
[-C--:B------:R-:W-:Y:S02]  /*5160*/  FFMA.FTZ R6, R22, R13.reuse, R6 ;  /* 0x0000000d16067223 */ /* 0x080fe40000010006 */
[-C--:B------:R-:W-:Y:S02]  /*5170*/  FFMA.FTZ R5, R23, R13.reuse, R5 ;  /* 0x0000000d17057223 */ /* 0x080fe40000010005 */
[-C--:B----4-:R-:W-:Y:S02]  /*5180*/  FFMA.FTZ R4, R24, R13.reuse, R4 ;  /* 0x0000000d18047223 */ /* 0x090fe40000010004 */
[----:B------:R-:W-:-:S02]  /*5190*/  FFMA.FTZ R3, R25, R13, R3 ;  /* 0x0000000d19037223 */ /* 0x000fc40000010003 */
[-C--:B------:R-:W-:Y:S02]  /*51a0*/  FFMA.FTZ R2, R26, R13.reuse, R2 ;  /* 0x0000000d1a027223 */ /* 0x080fe40000010002 */
[----:B------:R-:W-:Y:S02]  /*51b0*/  FFMA.FTZ R0, R27, R13, R0 ;  /* 0x0000000d1b007223 */ /* 0x000fe40000010000 */
.L_x_374:
[----:B------:R-:W-:-:S13]  /*51c0*/  ISETP.LT.OR P4, PT, R30, c[0x0][0x314], P4 ;  /* 0x0000c5001e007a0c */ /* 0x000fda0002781670 */
[----:B------:R-:W-:Y:S05]  /*51d0*/  @!P4 BRA `(.L_x_371) ;  /* 0x000001400000c947 */ /* 0x000fea0003800000 */
[----:B------:R-:W-:Y:S01]  /*51e0*/  ISETP.GE.AND P0, PT, R15, R31, PT ;  /* 0x0000001f0f00720c */ /* 0x000fe20003f06270 */
[----:B------:R-:W-:-:S12]  /*51f0*/  BSSY B0, `(.L_x_375) ;  /* 0x0000005000007945 */ /* 0x000fd80003800000 */
[----:B------:R-:W-:Y:S05]  /*5200*/  @P0 BRA `(.L_x_376) ;  /* 0x0000003000000947 */ /* 0x000fea0003800000 */
[----:B------:R0:W5:Y:S04]  /*5210*/  LDG.E.128 R16, [R34.64+-0x200] ;  /* 0xfffe000822107981 */ /* 0x000168000c1e1d00 */
[----:B------:R0:W5:Y:S04]  /*5220*/  LDG.E.128 R20, [R34.64+-0x100] ;  /* 0xffff000822147981 */ /* 0x000168000c1e1d00 */
[----:B------:R0:W5:Y:S02]  /*5230*/  LDG.E.128 R24, [R34.64] ;  /* 0x0000000822187981 */ /* 0x000164000c1e1d00 */
.L_x_376:
[----:B------:R-:W-:Y:S05]  /*5240*/  BSYNC B0 ;  /* 0x0000000000007941 */ /* 0x000fea0003800000 */
.L_x_375:
[----:B------:R-:W1:Y:S02]  /*5250*/  LDS R14, [R14] ;  /* 0x000000000e0e7984 */ /* 0x000e640000000800 */
[----:B-1---5:R-:W-:-:S02]  /*5260*/  FFMA.FTZ R12, R14, R16, R12 ;  /* 0x000000100e0c7223 */ /* 0x022fc4000001000c */
[C---:B------:R-:W-:Y:S02]  /*5270*/  FFMA.FTZ R11, R14.reuse, R17, R11 ;  /* 0x000000110e0b7223 */ /* 0x040fe4000001000b */
[C---:B------:R-:W-:Y:S02]  /*5280*/  FFMA.FTZ R10, R14.reuse, R18, R10 ;  /* 0x000000120e0a7223 */ /* 0x040fe4000001000a */
[C---:B------:R-:W-:Y:S02]  /*5290*/  FFMA.FTZ R9, R14.reuse, R19, R9 ;  /* 0x000000130e097223 */ /* 0x040fe40000010009 */
[C---:B------:R-:W-:Y:S02]  /*52a0*/  FFMA.FTZ R8, R14.reuse, R20, R8 ;  /* 0x000000140e087223 */ /* 0x040fe40000010008 */
[C---:B------:R-:W-:Y:S02]  /*52b0*/  FFMA.FTZ R7, R14.reuse, R21, R7 ;  /* 0x000000150e077223 */ /* 0x040fe40000010007 */
[----:B------:R-:W-:-:S02]  /*52c0*/  FFMA.FTZ R6, R14, R22, R6 ;  /* 0x000000160e067223 */ /* 0x000fc40000010006 */
[C---:B------:R-:W-:Y:S02]  /*52d0*/  FFMA.FTZ R5, R14.reuse, R23, R5 ;  /* 0x000000170e057223 */ /* 0x040fe40000010005 */
[C---:B------:R-:W-:Y:S02]  /*52e0*/  FFMA.FTZ R4, R14.reuse, R24, R4 ;  /* 0x000000180e047223 */ /* 0x040fe40000010004 */
[C---:B------:R-:W-:Y:S02]  /*52f0*/  FFMA.FTZ R3, R14.reuse, R25, R3 ;  /* 0x000000190e037223 */ /* 0x040fe40000010003 */
[C---:B------:R-:W-:Y:S02]  /*5300*/  FFMA.FTZ R2, R14.reuse, R26, R2 ;  /* 0x0000001a0e027223 */ /* 0x040fe40000010002 */
[----:B------:R-:W-:Y:S02]  /*5310*/  FFMA.FTZ R0, R14, R27, R0 ;  /* 0x0000001b0e007223 */ /* 0x000fe40000010000 */
.L_x_371:
[----:B------:R-:W-:Y:S02]  /*5320*/  IADD3 R15, R15, UR7, RZ ;  /* 0x000000070f0f7c10 */ /* 0x000fe4000fffe0ff */
[----:B------:R-:W-:-:S02]  /*5330*/  F2FP.PACK_AB R13, R9, R10 ;  /* 0x0000000a090d723e */ /* 0x000fc400000000ff */
[----:B------:R-:W-:Y:S02]  /*5340*/  ISETP.GE.AND P0, PT, R15, R28, PT ;  /* 0x0000001c0f00720c */ /* 0x000fe40003f06270 */
[----:B------:R-:W-:Y:S02]  /*5350*/  F2FP.PACK_AB R9, R5, R6 ;  /* 0x000000060509723e */ /* 0x000fe400000000ff */
[----:B------:R-:W-:Y:S02]  /*5360*/  F2FP.PACK_AB R12, R11, R12 ;  /* 0x0000000c0b0c723e */ /* 0x000fe400000000ff */
[----:B------:R-:W-:Y:S02]  /*5370*/  F2FP.PACK_AB R8, R7, R8 ;  /* 0x000000080708723e */ /* 0x000fe400000000ff */
[----:B------:R-:W-:Y:S02]  /*5380*/  F2FP.PACK_AB R4, R3, R4 ;  /* 0x000000040304723e */ /* 0x000fe400000000ff */
        /* <DEDUP_REMOVED lines=32> */
[----:B------:R-:W-:Y:S01]  /*5590*/  @!P1 LOP3.LUT R7, RZ, R6, RZ, 0x33, !PT ;  /* 0x00000006ff079212 */ /* 0x000fe200078e33ff */
[----:B-1----:R-:W-:-:S04]  /*55a0*/  IMAD.MOV R2, RZ, RZ, -R17 ;  /* 0x000000ffff027224 */ /* 0x002fc800078e0a11 */
        /* <DEDUP_REMOVED lines=8> */
[----:B------:R-:W-:Y:S02]  /*5630*/  ISETP.GE.AND P1, PT, R10, RZ, PT ;  /* 0x000000ff0a00720c */ /* 0x000fe40003f26270 */
[----:B------:R-:W-:Y:S01]  /*5640*/  IADD3 R10, R39, 0x80, RZ ;  /* 0x00000080270a7810 */ /* 0x000fe20007ffe0ff */
        /* <DEDUP_REMOVED lines=13> */
[----:B------:R-:W-:-:S04]  /*5720*/  @!P0 LOP3.LUT R11, RZ, c[0x0][0x214], RZ, 0x33, !PT ;  /* 0x00008500ff0b8a12 */ /* 0x000fc800078e33ff */
[----:B------:R-:W-:Y:S01]  /*5730*/  SHF.R.S32.HI R2, RZ, 0x1f, R11 ;  /* 0x0000001fff027819 */ /* 0x000fe2000001140b */
[C---:B------:R-:W-:Y:S02]  /*5740*/  IMAD R6, R11.reuse, c[0x0][0x214], R6 ;  /* 0x000085000b067a24 */ /* 0x040fe400078e0206 */
[----:B------:R-:W-:-:S04]  /*5750*/  IMAD.WIDE.U32 R16, R11, c[0x0][0x1f0], R16 ;  /* 0x00007c000b107a25 */ /* 0x000fc800078e0010 */
[----:B------:R-:W-:Y:S02]  /*5760*/  IMAD.IADD R6, R15, 0x1, -R6 ;  /* 0x000000010f067824 */ /* 0x000fe400078e0a06 */
[----:B------:R-:W-:Y:S02]  /*5770*/  IMAD R2, R2, c[0x0][0x1f0], RZ ;  /* 0x00007c0002027a24 */ /* 0x000fe400078e02ff */
[----:B------:R-:W-:Y:S01]  /*5780*/  IMAD.MOV.U32 R14, RZ, RZ, R16 ;  /* 0x000000ffff0e7224 */ /* 0x000fe200078e0010 */
[----:B------:R-:W-:Y:S01]  /*5790*/  SHF.R.S32.HI R7, RZ, 0x1f, R6 ;  /* 0x0000001fff077819 */ /* 0x000fe20000011406 */
[----:B------:R-:W-:-:S04]  /*57a0*/  IMAD R2, R11, c[0x0][0x1f4], R2 ;  /* 0x00007d000b027a24 */ /* 0x000fc800078e0202 */
[----:B------:R-:W-:Y:S02]  /*57b0*/  IMAD.IADD R15, R17, 0x1, R2 ;  /* 0x00000001110f7824 */ /* 0x000fe400078e0202 */
[----:B------:R-:W-:Y:S02]  /*57c0*/  IMAD R7, R7, c[0x0][0x1e8], RZ ;  /* 0x00007a0007077a24 */ /* 0x000fe400078e02ff */
[----:B------:R-:W-:-:S04]  /*57d0*/  IMAD.WIDE.U32 R14, R6, c[0x0][0x1e8], R14 ;  /* 0x00007a00060e7a25 */ /* 0x000fc800078e000e */
[----:B------:R-:W-:Y:S01]  /*57e0*/  IMAD R7, R6, c[0x0][0x1ec], R7 ;  /* 0x00007b0006077a24 */ /* 0x000fe200078e0207 */
[C---:B------:R-:W-:Y:S02]  /*57f0*/  IADD3 R6, R39.reuse, 0x40, RZ ;  /* 0x0000004027067810 */ /* 0x040fe40007ffe0ff */
[-C--:B------:R-:W-:Y:S01]  /*5800*/  IADD3 R0, P2, R39, R14.reuse, RZ ;  /* 0x0000000e27007210 */ /* 0x080fe20007f5e0ff */
[----:B------:R-:W-:Y:S01]  /*5810*/  IMAD.IADD R7, R15, 0x1, R7 ;  /* 0x000000010f077824 */ /* 0x000fe200078e0207 */
[-C--:B------:R-:W-:Y:S02]  /*5820*/  IADD3 R2, P1, R6, R14.reuse, RZ ;  /* 0x0000000e06027210 */ /* 0x080fe40007f3e0ff */
[----:B------:R-:W-:Y:S02]  /*5830*/  IADD3 R3, P0, R10, R14, RZ ;  /* 0x0000000e0a037210 */ /* 0x000fe40007f1e0ff */
[-C--:B------:R-:W-:Y:S02]  /*5840*/  LEA.HI.X.SX32 R39, R39, R7.reuse, 0x1, P2 ;  /* 0x0000000727277211 */ /* 0x080fe400010f0eff */
[----:B------:R-:W-:-:S02]  /*5850*/  LEA.HI.X.SX32 R6, R6, R7, 0x1, P1 ;  /* 0x0000000706067211 */ /* 0x000fc400008f0eff */
[----:B------:R-:W-:Y:S02]  /*5860*/  LEA R16, P2, R0, c[0x0][0x1d0], 0x1 ;  /* 0x0000740000107a11 */ /* 0x000fe400078408ff */
[----:B------:R-:W-:Y:S02]  /*5870*/  LEA.HI.X.SX32 R7, R10, R7, 0x1, P0 ;  /* 0x000000070a077211 */ /* 0x000fe400000f0eff */
[----:B------:R-:W-:Y:S02]  /*5880*/  LEA R14, P1, R2, c[0x0][0x1d0], 0x1 ;  /* 0x00007400020e7a11 */ /* 0x000fe400078208ff */
[----:B------:R-:W-:Y:S02]  /*5890*/  LEA R10, P0, R3, c[0x0][0x1d0], 0x1 ;  /* 0x00007400030a7a11 */ /* 0x000fe400078008ff */
[----:B------:R-:W-:Y:S02]  /*58a0*/  LEA.HI.X R17, R0, c[0x0][0x1d4], R39, 0x1, P2 ;  /* 0x0000750000117a11 */ /* 0x000fe400010f0c27 */
[----:B------:R-:W-:-:S02]  /*58b0*/  LEA.HI.X R15, R2, c[0x0][0x1d4], R6, 0x1, P1 ;  /* 0x00007500020f7a11 */ /* 0x000fc400008f0c06 */
[----:B------:R-:W-:Y:S01]  /*58c0*/  LEA.HI.X R11, R3, c[0x0][0x1d4], R7, 0x1, P0 ;  /* 0x00007500030b7a11 */ /* 0x000fe200000f0c07 */
[----:B------:R-:W-:Y:S04]  /*58d0*/  STG.E.64 [R16.64], R12 ;  /* 0x0000000c10007986 */ /* 0x000fe8000c101b08 */
[----:B------:R-:W-:Y:S04]  /*58e0*/  STG.E.64 [R14.64], R8 ;  /* 0x000000080e007986 */ /* 0x000fe8000c101b08 */
[----:B------:R-:W-:Y:S01]  /*58f0*/  STG.E.64 [R10.64], R4 ;  /* 0x000000040a007986 */ /* 0x000fe2000c101b08 */
[----:B------:R-:W-:Y:S05]  /*5900*/  EXIT ;  /* 0x000000000000794d */ /* 0x000fea0003800000 */
        .weak           $__internal_7_$__cuda_sm20_div_s64
        .type           $__internal_7_$__cuda_sm20_div_s64,@function
        .size           $__internal_7_$__cuda_sm20_div_s64,(.L_x_7329 - $__internal_7_$__cuda_sm20_div_s64)
$__internal_7_$__cuda_sm20_div_s64:
        /* <DEDUP_REMOVED lines=82> */
[----:B------:R-:W-:Y:S06]  /*5e30*/  RET.REL.NODEC R22 `(_ZN5flash32flash_fwd_splitkv_combine_kernelI23Flash_fwd_kernel_traitsILi192ELi64ELi64ELi4ELb0ELb0EN7cutlass6half_tE19Flash_kernel_traitsILi192ELi64ELi64ELi4ES3_EELi8ELi7ELb1EEEvNS_16Flash_fwd_paramsE) ;  /* 0xffffa1c016007950 */ /* 0x000fec0003c3ffff */
.L_x_377:
        /* <DEDUP_REMOVED lines=12> */
.L_x_7329:


//--------------------- .text._ZN5flash32flash_fwd_splitkv_combine_kernelI23Flash_fwd_kernel_traitsILi192ELi64ELi64ELi4ELb0ELb0EN7cutlass6half_tE19Flash_kernel_traitsILi192ELi64ELi64ELi4ES3_EELi8ELi6ELb1EEEvNS_16Flash_fwd_paramsE --------------------------
	.section	.text._ZN5flash32flash_fwd_splitkv_combine_kernelI23Flash_fwd_kernel_traitsILi192ELi64ELi64ELi4ELb0ELb0EN7cutlass6half_tE19Flash_kernel_traitsILi192ELi64ELi64ELi4ES3_EELi8ELi6ELb1EEEvNS_16Flash_fwd_paramsE,"ax",@progbits
	.sectioninfo	@"SHI_REGISTERS=64"
	.align	128
        .global         _ZN5flash32flash_fwd_splitkv_combine_kernelI23Flash_fwd_kernel_traitsILi192ELi64ELi64ELi4ELb0ELb0EN7cutlass6half_tE19Flash_kernel_traitsILi192ELi64ELi64ELi4ES3_EELi8ELi6ELb1EEEvNS_16Flash_fwd_paramsE
        .type           _ZN5flash32flash_fwd_splitkv_combine_kernelI23Flash_fwd_kernel_traitsILi192ELi64ELi64ELi4ELb0ELb0EN7cutlass6half_tE19Flash_kernel_traitsILi192ELi64ELi64ELi4ES3_EELi8ELi6ELb1EEEvNS_16Flash_fwd_paramsE,@function
        .size           _ZN5flash32flash_fwd_splitkv_combine_kernelI23Flash_fwd_kernel_traitsILi192ELi64ELi64ELi4ELb0ELb0EN7cutlass6half_tE19Flash_kernel_traitsILi192ELi64ELi64ELi4ES3_EELi8ELi6ELb1EEEvNS_16Flash_fwd_paramsE,(.L_x_7330 - _ZN5flash32flash_fwd_splitkv_combine_kernelI23Flash_fwd_kernel_traitsILi192ELi64ELi64ELi4ELb0ELb0EN7cutlass6half_tE19Flash_kernel_traitsILi192ELi64ELi64ELi4ES3_EELi8ELi6ELb1EEEvNS_16Flash_fwd_paramsE)
        .other          _ZN5flash32flash_fwd_splitkv_combine_kernelI23Flash_fwd_kernel_traitsILi192ELi64ELi64ELi4ELb0ELb0EN7cutlass6half_tE19Flash_kernel_traitsILi192ELi64ELi64ELi4ES3_EELi8ELi6ELb1EEEvNS_16Flash_fwd_paramsE,@"STO_CUDA_ENTRY STV_DEFAULT"
_ZN5flash32flash_fwd_splitkv_combine_kernelI23Flash_fwd_kernel_traitsILi192ELi64ELi64ELi4ELb0ELb0EN7cutlass6half_tE19Flash_kernel_traitsILi192ELi64ELi64ELi4ES3_EELi8ELi6ELb1EEEvNS_16Flash_fwd_paramsE:
.text._ZN5flash32flash_fwd_splitkv_combine_kernelI23Flash_fwd_kernel_traitsILi192ELi64ELi64ELi4ELb0ELb0EN7cutlass6half_tE19Flash_kernel_traitsILi192ELi64ELi64ELi4ES3_EELi8ELi6ELb1EEEvNS_16Flash_fwd_paramsE:
        /* <DEDUP_REMOVED lines=23> */
[----:B------:R-:W-:Y:S05]  /*0170*/  CALL.REL.NOINC `($__internal_8_$__cuda_sm20_div_s64) ;  /* 0x00004f4000007944 */ /* 0x000fea0003c00000 */
[----:B------:R-:W-:Y:S05]  /*0180*/  BRA `(.L_x_379) ;  /* 0x0000013000007947 */ /* 0x000fea0003800000 */
.L_x_378:
        /* <DEDUP_REMOVED lines=19> */
.L_x_379:
        /* <DEDUP_REMOVED lines=11> */
[----:B------:R-:W-:Y:S05]  /*0370*/  CALL.REL.NOINC `($__internal_8_$__cuda_sm20_div_s64) ;  /* 0x00004d4000007944 */ /* 0x000fea0003c00000 */
[----:B------:R-:W-:Y:S02]  /*0380*/  MOV R32, R20 ;  /* 0x0000001400207202 */ /* 0x000fe40000000f00 */
[----:B------:R-:W-:Y:S01]  /*0390*/  MOV R33, R21 ;  /* 0x0000001500217202 */ /* 0x000fe20000000f00 */
[----:B------:R-:W-:Y:S05]  /*03a0*/  BRA `(.L_x_382) ;  /* 0x0000013000007947 */ /* 0x000fea0003800000 */
.L_x_381:
        /* <DEDUP_REMOVED lines=19> */
.L_x_382:
[----:B------:R-:W-:Y:S05]  /*04e0*/  BSYNC B0 ;  /* 0x0000000000007941 */ /* 0x000fea0003800000 */
.L_x_380:
        /* <DEDUP_REMOVED lines=54> */
[----:B------:R-:W-:Y:S02]  /*0850*/  MOV R8, R20 ;  /* 0x0000001400087202 */ /* 0x000fe40000000f00 */
[----:B------:R-:W-:Y:S01]  /*0860*/  MOV R9, R21 ;  /* 0x0000001500097202 */ /* 0x000fe20000000f00 */
[----:B------:R-:W-:Y:S05]  /*0870*/  BRA `(.L_x_385) ;  /* 0x0000013000007947 */ /* 0x000fea0003800000 */
.L_x_384:
        /* <DEDUP_REMOVED lines=19> */
.L_x_385:
[----:B------:R-:W-:Y:S05]  /*09b0*/  BSYNC B0 ;  /* 0x0000000000007941 */ /* 0x000fea0003800000 */
.L_x_383:
        /* <DEDUP_REMOVED lines=104> */
.L_x_387:
        /* <DEDUP_REMOVED lines=19> */
.L_x_388:
[----:B------:R-:W-:Y:S05]  /*1170*/  BSYNC B0 ;  /* 0x0000000000007941 */ /* 0x000fea0003800000 */
.L_x_386:
        /* <DEDUP_REMOVED lines=107> */
.L_x_390:
        /* <DEDUP_REMOVED lines=19> */
.L_x_391:
[----:B------:R-:W-:Y:S05]  /*1960*/  BSYNC B0 ;  /* 0x0000000000007941 */ /* 0x000fea0003800000 */
.L_x_389:
        /* <DEDUP_REMOVED lines=165> */
[----:B------:R-:W-:Y:S05]  /*23c0*/  CALL.REL.NOINC `($__internal_8_$__cuda_sm20_div_s64) ;  /* 0x00002cf000007944 */ /* 0x000fea0003c00000 */
        /* <DEDUP_REMOVED lines=10> */
.L_x_396:
        /* <DEDUP_REMOVED lines=22> */
.L_x_397:
[----:B------:R-:W-:Y:S05]  /*25d0*/  BSYNC B0 ;  /* 0x0000000000007941 */ /* 0x000fea0003800000 */
.L_x_395:
[----:B------:R-:W-:Y:S01]  /*25e0*/  LOP3.LUT R19, R17, R0, RZ, 0xfc, !PT ;  /* 0x0000000011137212 */ /* 0x000fe200078efcff */
[----:B------:R-:W-:Y:S03]  /*25f0*/  BSSY B0, `(.L_x_398) ;  /* 0x0000028000007945 */ /* 0x000fe60003800000 */
[----:B------:R-:W-:-:S13]  /*2600*/  ISETP.NE.U32.AND P0, PT, R19, RZ, PT ;  /* 0x000000ff1300720c */ /* 0x000fda0003f05070 */
[----:B------:R-:W-:Y:S05]  /*2610*/  @!P0 BRA `(.L_x_399) ;  /* 0x000000f000008947 */ /* 0x000fea0003800000 */
[----:B------:R-:W-:Y:S01]  /*2620*/  IMAD.MOV.U32 R26, RZ, RZ, R27 ;  /* 0x000000ffff1a7224 */ /* 0x000fe200078e001b */
[----:B------:R-:W-:Y:S02]  /*2630*/  MOV R23, R0 ;  /* 0x0000000000177202 */ /* 0x000fe40000000f00 */
[----:B------:R-:W-:Y:S02]  /*2640*/  MOV R24, 0x2660 ;  /* 0x0000266000187802 */ /* 0x000fe40000000f00 */
[----:B------:R-:W-:Y:S05]  /*2650*/  CALL.REL.NOINC `($__internal_8_$__cuda_sm20_div_s64) ;  /* 0x00002a6000007944 */ /* 0x000fea0003c00000 */
        /* <DEDUP_REMOVED lines=11> */
.L_x_399:
        /* <DEDUP_REMOVED lines=22> */
.L_x_400:
[----:B------:R-:W-:Y:S05]  /*2870*/  BSYNC B0 ;  /* 0x0000000000007941 */ /* 0x000fea0003800000 */
.L_x_398:
        /* <DEDUP_REMOVED lines=11> */
[----:B------:R-:W-:Y:S05]  /*2930*/  CALL.REL.NOINC `($__internal_8_$__cuda_sm20_div_s64) ;  /* 0x0000278000007944 */ /* 0x000fea0003c00000 */
[----:B------:R-:W-:-:S04]  /*2940*/  IADD3 R17, P0, RZ, -R20, RZ ;  /* 0x80000014ff117210 */ /* 0x000fc80007f1e0ff */
[----:B------:R-:W-:Y:S01]  /*2950*/  IADD3.X R18, RZ, ~R21, RZ, P0, !PT ;  /* 0x80000015ff127210 */ /* 0x000fe200007fe4ff */
[----:B------:R-:W-:-:S04]  /*2960*/  IMAD.WIDE.U32 R42, R5, R17, R42 ;  /* 0x00000011052a7225 */ /* 0x000fc800078e002a */
[----:B------:R-:W-:-:S04]  /*2970*/  IMAD R18, R18, R5, RZ ;  /* 0x0000000512127224 */ /* 0x000fc800078e02ff */
[----:B------:R-:W-:-:S05]  /*2980*/  IMAD R4, R4, R17, R18 ;  /* 0x0000001104047224 */ /* 0x000fca00078e0212 */
[----:B------:R-:W-:Y:S01]  /*2990*/  IADD3 R4, R43, R4, RZ ;  /* 0x000000042b047210 */ /* 0x000fe20007ffe0ff */
[----:B------:R-:W-:Y:S05]  /*29a0*/  BRA `(.L_x_403) ;  /* 0x0000016000007947 */ /* 0x000fea0003800000 */
.L_x_402:
        /* <DEDUP_REMOVED lines=22> */
.L_x_403:
[----:B------:R-:W-:Y:S05]  /*2b10*/  BSYNC B0 ;  /* 0x0000000000007941 */ /* 0x000fea0003800000 */
.L_x_401:
        /* <DEDUP_REMOVED lines=38> */
[----:B------:R-:W-:Y:S05]  /*2d80*/  CALL.REL.NOINC `($__internal_8_$__cuda_sm20_div_s64) ;  /* 0x0000233000007944 */ /* 0x000fea0003c00000 */
        /* <DEDUP_REMOVED lines=12> */
.L_x_405:
        /* <DEDUP_REMOVED lines=23> */
.L_x_406:
[----:B------:R-:W-:Y:S05]  /*2fc0*/  BSYNC B0 ;  /* 0x0000000000007941 */ /* 0x000fea0003800000 */
.L_x_404:
        /* <DEDUP_REMOVED lines=19> */
.L_x_408:
        /* <DEDUP_REMOVED lines=22> */
.L_x_409:
[----:B------:R-:W-:Y:S05]  /*3260*/  BSYNC B0 ;  /* 0x0000000000007941 */ /* 0x000fea0003800000 */
.L_x_407:
        /* <DEDUP_REMOVED lines=19> */
.L_x_411:
        /* <DEDUP_REMOVED lines=23> */
.L_x_412:
[----:B------:R-:W-:Y:S05]  /*3510*/  BSYNC B0 ;  /* 0x0000000000007941 */ /* 0x000fea0003800000 */
.L_x_410:
        /* <DEDUP_REMOVED lines=25> */
[----:B------:R-:W-:Y:S05]  /*36b0*/  CALL.REL.NOINC `($__internal_8_$__cuda_sm20_div_s64) ;  /* 0x00001a0000007944 */ /* 0x000fea0003c00000 */
        /* <DEDUP_REMOVED lines=12> */
.L_x_414:
        /* <DEDUP_REMOVED lines=23> */
.L_x_415:
[----:B------:R-:W-:Y:S05]  /*38f0*/  BSYNC B0 ;  /* 0x0000000000007941 */ /* 0x000fea0003800000 */
.L_x_413:
        /* <DEDUP_REMOVED lines=29> */
.L_x_417:
        /* <DEDUP_REMOVED lines=23> */
.L_x_418:
[----:B------:R-:W-:Y:S05]  /*3c40*/  BSYNC B0 ;  /* 0x0000000000007941 */ /* 0x000fea0003800000 */
.L_x_416:
        /* <DEDUP_REMOVED lines=20> */
.L_x_394:
[----:B------:R-:W-:-:S04]  /*3d90*/  LEA R2, P0, R38, c[0x0][0x200], 0x2 ;  /* 0x0000800026027a11 */ /* 0x000fc800078010ff */
[----:B------:R-:W-:-:S05]  /*3da0*/  LEA.HI.X R3, R38, c[0x0][0x204], R39, 0x2, P0 ;  /* 0x0000810026037a11 */ /* 0x000fca00000f1427 */
[----:B------:R0:W-:Y:S04]  /*3db0*/  STG.E [R2.64], R30 ;  /* 0x0000001e02007986 */ /* 0x0001e8000c101908 */
.L_x_393:
[----:B------:R-:W-:Y:S05]  /*3dc0*/  BSYNC B1 ;  /* 0x0000000000017941 */ /* 0x000fea0003800000 */
.L_x_392:
[C---:B------:R-:W-:Y:S01]  /*3dd0*/  IADD3 R0, R34.reuse, 0x10, RZ ;  /* 0x0000001022007810 */ /* 0x040fe20007ffe0ff */
[----:B------:R-:W-:Y:S01]  /*3de0*/  IMAD.MOV.U32 R29, RZ, RZ, c[0x0][0x314] ;  /* 0x0000c500ff1d7624 */ /* 0x000fe200078e00ff */
[----:B------:R-:W-:Y:S01]  /*3df0*/  ISETP.GE.OR P2, PT, R34, c[0x0][0x314], P6 ;  /* 0x0000c50022007a0c */ /* 0x000fe20003746670 */
[----:B0-----:R-:W-:Y:S01]  /*3e00*/  CS2R R2, SRZ ;  /* 0x0000000000027805 */ /* 0x001fe2000001ff00 */
[----:B------:R-:W-:Y:S01]  /*3e10*/  ISETP.GE.OR P1, PT, R0, c[0x0][0x314], P6 ;  /* 0x0000c50000007a0c */ /* 0x000fe20003726670 */
[----:B------:R-:W-:Y:S01]  /*3e20*/  CS2R R4, SRZ ;  /* 0x0000000000047805 */ /* 0x000fe2000001ff00 */
[----:B------:R-:W-:Y:S02]  /*3e30*/  IADD3 R0, R34, 0x20, RZ ;  /* 0x0000002022007810 */ /* 0x000fe40007ffe0ff */
[----:B------:R-:W-:Y:S02]  /*3e40*/  MOV R12, RZ ;  /* 0x000000ff000c7202 */ /* 0x000fe40000000f00 */
[----:B------:R-:W-:-:S02]  /*3e50*/  ISETP.GE.OR P0, PT, R0, c[0x0][0x314], P6 ;  /* 0x0000c50000007a0c */ /* 0x000fc40003706670 */
[C---:B------:R-:W-:Y:S01]  /*3e60*/  IADD3 R0, R34.reuse, 0x30, RZ ;  /* 0x0000003022007810 */ /* 0x040fe20007ffe0ff */
[----:B------:R-:W-:Y:S02]  /*3e70*/  IMAD.SHL.U32 R34, R34, 0x4, RZ ;  /* 0x0000000422227824 */ /* 0x000fe400078e00ff */
[----:B------:R-:W-:Y:S01]  /*3e80*/  @!P2 FADD.FTZ R37, -R30, R37 ;  /* 0x000000251e25a221 */ /* 0x000fe20000010100 */
[----:B------:R-:W-:Y:S01]  /*3e90*/  ISETP.GE.OR P6, PT, R0, c[0x0][0x314], P6 ;  /* 0x0000c50000007a0c */ /* 0x000fe200037c6670 */
[----:B------:R-:W-:Y:S01]  /*3ea0*/  @!P1 FADD.FTZ R32, -R30, R32 ;  /* 0x000000201e209221 */ /* 0x000fe20000010100 */
[----:B------:R-:W-:Y:S01]  /*3eb0*/  HFMA2.MMA R0, -RZ, RZ, 0, 0 ;  /* 0x00000000ff007435 */ /* 0x000fe200000001ff */
        /* <DEDUP_REMOVED lines=12> */
[----:B------:R-:W-:-:S03]  /*3f80*/  ISETP.GE.AND P0, PT, R29, 0x1, PT ;  /* 0x000000011d00780c */ /* 0x000fc60003f06270 */
[----:B--2---:R-:W-:Y:S04]  /*3f90*/  @!P1 STS [R25.X4+0x240], R32 ;  /* 0x0002402019009388 */ /* 0x004fe80000004800 */
[----:B---3--:R2:W-:Y:S01]  /*3fa0*/  @!P6 STS [R25.X4+0x6c0], R10 ;  /* 0x0006c00a1900e388 */ /* 0x0085e20000004800 */
[----:B0-----:R-:W-:Y:S01]  /*3fb0*/  CS2R R6, SRZ ;  /* 0x0000000000067805 */ /* 0x001fe2000001ff00 */
[----:B-1----:R-:W-:Y:S01]  /*3fc0*/  CS2R R8, SRZ ;  /* 0x0000000000087805 */ /* 0x002fe2000001ff00 */
[----:B--2---:R-:W-:Y:S01]  /*3fd0*/  CS2R R10, SRZ ;  /* 0x00000000000a7805 */ /* 0x004fe2000001ff00 */
        /* <DEDUP_REMOVED lines=31> */
.L_x_421:
        /* <DEDUP_REMOVED lines=45> */
[----:B0-----:R-:W-:Y:S04]  /*44a0*/  IADD3 R40, P1, R36, R38, RZ ;  /* 0x0000002624287210 */ /* 0x001fe80007f3e0ff */
        /* <DEDUP_REMOVED lines=16> */
[----:B------:R0:W2:Y:S02]  /*45b0*/  LDS R13, [R14+0x6c] ;  /* 0x00006c000e0d7984 */ /* 0x0000a40000000800 */
[----:B0-----:R-:W-:Y:S01]  /*45c0*/  IADD3 R14, R14, 0x90, RZ ;  /* 0x000000900e0e7810 */ /* 0x001fe20007ffe0ff */
        /* <DEDUP_REMOVED lines=13> */
.L_x_420:
[----:B------:R-:W-:-:S04]  /*46a0*/  IADD3 R13, -R30, c[0x0][0x314], RZ ;  /* 0x0000c5001e0d7a10 */ /* 0x000fc80007ffe1ff */
[----:B------:R-:W-:-:S13]  /*46b0*/  ISETP.GT.AND P0, PT, R13, 0x1, PT ;  /* 0x000000010d00780c */ /* 0x000fda0003f04270 */
[----:B------:R-:W-:Y:S05]  /*46c0*/  @!P0 BRA `(.L_x_422) ;  /* 0x000002a000008947 */ /* 0x000fea0003800000 */
[----:B------:R-:W-:Y:S01]  /*46d0*/  ISETP.GE.AND P0, PT, R15, R32, PT ;  /* 0x000000200f00720c */ /* 0x000fe20003f06270 */
[----:B------:R-:W0:-:S12]  /*46e0*/  LDS R43, [R14] ;  /* 0x000000000e2b7984 */ /* 0x000e180000000800 */
[----:B------:R-:W0:Y:S04]  /*46f0*/  @!P0 LDG.E.128 R16, [R40.64+-0x200] ;  /* 0xfffe000828108981 */ /* 0x000e28000c1e1d00 */
[----:B------:R-:W2:Y:S04]  /*4700*/  @!P0 LDG.E.128 R20, [R40.64+-0x100] ;  /* 0xffff000828148981 */ /* 0x000ea8000c1e1d00 */
[----:B------:R-:W3:Y:S01]  /*4710*/  @!P0 LDG.E.128 R24, [R40.64] ;  /* 0x0000000828188981 */ /* 0x000ee2000c1e1d00 */
[----:B------:R-:W-:-:S04]  /*4720*/  IADD3 R50, P1, R36, R40, RZ ;  /* 0x0000002824327210 */ /* 0x000fc80007f3e0ff */
[----:B------:R-:W-:Y:S01]  /*4730*/  IADD3.X R51, R37, R41, RZ, P1, !PT ;  /* 0x0000002925337210 */ /* 0x000fe20000ffe4ff */
[-C--:B0-----:R-:W-:Y:S02]  /*4740*/  FFMA.FTZ R39, R16, R43.reuse, R12 ;  /* 0x0000002b10277223 */ /* 0x081fe4000001000c */
[-C--:B------:R-:W-:Y:S02]  /*4750*/  FFMA.FTZ R48, R17, R43.reuse, R11 ;  /* 0x0000002b11307223 */ /* 0x080fe4000001000b */
[-C--:B------:R-:W-:Y:S02]  /*4760*/  FFMA.FTZ R35, R18, R43.reuse, R10 ;  /* 0x0000002b12237223 */ /* 0x080fe4000001000a */
[-C--:B------:R-:W-:Y:S02]  /*4770*/  FFMA.FTZ R46, R19, R43.reuse, R9 ;  /* 0x0000002b132e7223 */ /* 0x080fe40000010009 */
[-C--:B--2---:R-:W-:Y:S01]  /*4780*/  FFMA.FTZ R33, R20, R43.reuse, R8 ;  /* 0x0000002b14217223 */ /* 0x084fe20000010008 */
[----:B------:R-:W2:Y:S01]  /*4790*/  @!P0 LDG.E.128 R16, [R50.64+-0x200] ;  /* 0xfffe000832108981 */ /* 0x000ea2000c1e1d00 */
[----:B------:R-:W-:-:S02]  /*47a0*/  FFMA.FTZ R44, R21, R43, R7 ;  /* 0x0000002b152c7223 */ /* 0x000fc40000010007 */
[-C--:B------:R-:W-:Y:S02]  /*47b0*/  FFMA.FTZ R31, R22, R43.reuse, R6 ;  /* 0x0000002b161f7223 */ /* 0x080fe40000010006 */
[-C--:B------:R-:W-:Y:S02]  /*47c0*/  FFMA.FTZ R42, R23, R43.reuse, R5 ;  /* 0x0000002b172a7223 */ /* 0x080fe40000010005 */
[-C--:B---3--:R-:W-:Y:S01]  /*47d0*/  FFMA.FTZ R29, R24, R43.reuse, R4 ;  /* 0x0000002b181d7223 */ /* 0x088fe20000010004 */
[----:B------:R-:W3:Y:S01]  /*47e0*/  @!P0 LDG.E.128 R20, [R50.64+-0x100] ;  /* 0xffff000832148981 */ /* 0x000ee2000c1e1d00 */
[-C--:B------:R-:W-:Y:S02]  /*47f0*/  FFMA.FTZ R38, R25, R43.reuse, R3 ;  /* 0x0000002b19267223 */ /* 0x080fe40000010003 */
[-C--:B------:R-:W-:Y:S02]  /*4800*/  FFMA.FTZ R13, R26, R43.reuse, R2 ;  /* 0x0000002b1a0d7223 */ /* 0x080fe40000010002 */
[----:B------:R-:W-:-:S02]  /*4810*/  FFMA.FTZ R0, R27, R43, R0 ;  /* 0x0000002b1b007223 */ /* 0x000fc40000010000 */
[----:B------:R-:W4:Y:S04]  /*4820*/  @!P0 LDG.E.128 R24, [R50.64] ;  /* 0x0000000832188981 */ /* 0x000f28000c1e1d00 */
[----:B------:R0:W2:Y:S01]  /*4830*/  LDS R43, [R14+0x24] ;  /* 0x000024000e2b7984 */ /* 0x0000a20000000800 */
[----:B------:R-:W-:Y:S02]  /*4840*/  IADD3 R40, P0, R36, R50, RZ ;  /* 0x0000003224287210 */ /* 0x000fe40007f1e0ff */
[----:B------:R-:W-:Y:S02]  /*4850*/  IADD3 R30, R30, 0x1, RZ ;  /* 0x000000011e1e7810 */ /* 0x000fe40007ffe0ff */
[----:B------:R-:W-:Y:S02]  /*4860*/  IADD3 R36, R14, 0x24, RZ ;  /* 0x000000240e247810 */ /* 0x000fe40007ffe0ff */
[----:B------:R-:W-:-:S02]  /*4870*/  IADD3.X R41, R37, R51, RZ, P0, !PT ;  /* 0x0000003325297210 */ /* 0x000fc400007fe4ff */
[----:B------:R-:W-:Y:S02]  /*4880*/  PLOP3.LUT P4, PT, PT, PT, PT, 0x8, 0x0 ;  /* 0x000000000000781c */ /* 0x000fe40003f8e170 */
[----:B------:R-:W-:Y:S02]  /*4890*/  IADD3 R30, R30, 0x1, RZ ;  /* 0x000000011e1e7810 */ /* 0x000fe40007ffe0ff */
[----:B0-----:R-:W-:Y:S01]  /*48a0*/  IADD3 R14, R36, 0x24, RZ ;  /* 0x00000024240e7810 */ /* 0x001fe20007ffe0ff */
        /* <DEDUP_REMOVED lines=12> */
.L_x_422:
        /* <DEDUP_REMOVED lines=8> */
.L_x_424:
[----:B------:R-:W-:Y:S05]  /*49f0*/  BSYNC B0 ;  /* 0x0000000000007941 */ /* 0x000fea0003800000 */
.L_x_423:
        /* <DEDUP_REMOVED lines=13> */
.L_x_419:
        /* <DEDUP_REMOVED lines=20> */
[----:B-1----:R-:W-:Y:S02]  /*4c10*/  IMAD.MOV R0, RZ, RZ, -R17 ;  /* 0x000000ffff007224 */ /* 0x002fe400078e0a11 */
[----:B------:R-:W-:Y:S02]  /*4c20*/  IMAD.MOV.U32 R16, RZ, RZ, RZ ;  /* 0x000000ffff107224 */ /* 0x000fe400078e00ff */
[----:B------:R-:W-:-:S04]  /*4c30*/  IMAD R0, R0, R10, RZ ;  /* 0x0000000a00007224 */ /* 0x000fc800078e02ff */
[----:B------:R-:W-:-:S06]  /*4c40*/  IMAD.HI.U32 R0, R17, R0, R16 ;  /* 0x0000000011007227 */ /* 0x000fcc00078e0010 */
[----:B------:R-:W-:Y:S02]  /*4c50*/  IMAD.HI.U32 R7, R0, R11, RZ ;  /* 0x0000000b00077227 */ /* 0x000fe400078e00ff */
[----:B------:R-:W1:Y:S02]  /*4c60*/  I2F.RP R0, R3 ;  /* 0x0000000300007306 */ /* 0x000e640000209400 */
[----:B------:R-:W-:Y:S01]  /*4c70*/  IMAD R11, R7, R2, R11 ;  /* 0x00000002070b7224 */ /* 0x000fe200078e020b */
[----:B------:R-:W-:-:S04]  /*4c80*/  LOP3.LUT R2, R15, R6, RZ, 0x3c, !PT ;  /* 0x000000060f027212 */ /* 0x000fc800078e3cff */
[----:B------:R-:W-:Y:S02]  /*4c90*/  ISETP.GT.U32.AND P1, PT, R10, R11, PT ;  /* 0x0000000b0a00720c */ /* 0x000fe40003f24070 */
[----:B------:R-:W-:Y:S01]  /*4ca0*/  ISETP.GE.AND P0, PT, R2, RZ, PT ;  /* 0x000000ff0200720c */ /* 0x000fe20003f06270 */
[----:B-1----:R-:W1:Y:S10]  /*4cb0*/  MUFU.RCP R0, R0 ;  /* 0x0000000000007308 */ /* 0x002e740000001000 */
[----:B------:R-:W-:Y:S01]  /*4cc0*/  @!P1 IMAD.IADD R11, R11, 0x1, -R10 ;  /* 0x000000010b0b9824 */ /* 0x000fe200078e0a0a */
[----:B------:R-:W-:-:S02]  /*4cd0*/  @!P1 IADD3 R7, R7, 0x1, RZ ;  /* 0x0000000107079810 */ /* 0x000fc40007ffe0ff */
[----:B------:R-:W-:Y:S02]  /*4ce0*/  ISETP.NE.AND P1, PT, R6, RZ, PT ;  /* 0x000000ff0600720c */ /* 0x000fe40003f25270 */
[----:B------:R-:W-:Y:S02]  /*4cf0*/  ISETP.GE.U32.AND P2, PT, R11, R10, PT ;  /* 0x0000000a0b00720c */ /* 0x000fe40003f46070 */
[----:B-1----:R-:W-:-:S04]  /*4d00*/  IADD3 R16, R0, 0xffffffe, RZ ;  /* 0x0ffffffe00107810 */ /* 0x002fc80007ffe0ff */
[----:B------:R-:W1:Y:S07]  /*4d10*/  F2I.FTZ.U32.TRUNC.NTZ R17, R16 ;  /* 0x0000001000117305 */ /* 0x000e6e000021f000 */
[----:B------:R-:W-:-:S05]  /*4d20*/  @P2 IADD3 R7, R7, 0x1, RZ ;  /* 0x0000000107072810 */ /* 0x000fca0007ffe0ff */
[----:B------:R-:W-:Y:S01]  /*4d30*/  @!P0 IMAD.MOV R7, RZ, RZ, -R7 ;  /* 0x000000ffff078224 */ /* 0x000fe200078e0a07 */
[----:B------:R-:W-:-:S05]  /*4d40*/  @!P1 LOP3.LUT R7, RZ, R6, RZ, 0x33, !PT ;  /* 0x00000006ff079212 */ /* 0x000fca00078e33ff */
[----:B------:R-:W-:Y:S02]  /*4d50*/  IMAD R6, R7, R6, RZ ;  /* 0x0000000607067224 */ /* 0x000fe400078e02ff */
[--C-:B-1----:R-:W-:Y:S02]  /*4d60*/  IMAD.MOV R2, RZ, RZ, -R17.reuse ;  /* 0x000000ffff027224 */ /* 0x102fe400078e0a11 */
[----:B------:R-:W-:Y:S02]  /*4d70*/  IMAD.IADD R10, R15, 0x1, -R6 ;  /* 0x000000010f0a7824 */ /* 0x000fe400078e0a06 */
[----:B------:R-:W-:Y:S02]  /*4d80*/  IMAD R2, R2, R3, RZ ;  /* 0x0000000302027224 */ /* 0x000fe400078e02ff */
[----:B------:R-:W-:Y:S01]  /*4d90*/  IMAD.MOV.U32 R16, RZ, RZ, RZ ;  /* 0x000000ffff107224 */ /* 0x000fe200078e00ff */
[----:B------:R-:W-:Y:S02]  /*4da0*/  IABS R0, R10 ;  /* 0x0000000a00007213 */ /* 0x000fe40000000000 */
[----:B------:R-:W-:Y:S01]  /*4db0*/  LOP3.LUT R10, R10, c[0x0][0x214], RZ, 0x3c, !PT ;  /* 0x000085000a0a7a12 */ /* 0x000fe200078e3cff */
[----:B------:R-:W-:-:S03]  /*4dc0*/  IMAD.HI.U32 R2, R17, R2, R16 ;  /* 0x0000000211027227 */ /* 0x000fc600078e0010 */
[----:B------:R-:W-:Y:S01]  /*4dd0*/  ISETP.GE.AND P1, PT, R10, RZ, PT ;  /* 0x000000ff0a00720c */ /* 0x000fe20003f26270 */
[----:B------:R-:W-:Y:S01]  /*4de0*/  IMAD.WIDE.U32 R16, R7, c[0x0][0x1e0], RZ ;  /* 0x0000780007107a25 */ /* 0x000fe200078e00ff */
[----:B------:R-:W-:-:S03]  /*4df0*/  IADD3 R10, R34, 0x40, RZ ;  /* 0x00000040220a7810 */ /* 0x000fc60007ffe0ff */
        /* <DEDUP_REMOVED lines=44> */
        .weak           $__internal_8_$__cuda_sm20_div_s64
        .type           $__internal_8_$__cuda_sm20_div_s64,@function
        .size           $__internal_8_$__cuda_sm20_div_s64,(.L_x_7330 - $__internal_8_$__cuda_sm20_div_s64)
$__internal_8_$__cuda_sm20_div_s64:
        /* <DEDUP_REMOVED lines=83> */
[----:B------:R-:W-:Y:S06]  /*55f0*/  RET.REL.NODEC R44 `(_ZN5flash32flash_fwd_splitkv_combine_kernelI23Flash_fwd_kernel_traitsILi192ELi64ELi64ELi4ELb0ELb0EN7cutlass6half_tE19Flash_kernel_traitsILi192ELi64ELi64ELi4ES3_EELi8ELi6ELb1EEEvNS_16Flash_fwd_paramsE) ;  /* 0xffffaa002c007950 */ /* 0x000fec0003c3ffff */
.L_x_425:
        /* <DEDUP_REMOVED lines=16> */
.L_x_7330:


//--------------------- .text._ZN5flash32flash_fwd_splitkv_combine_kernelI23Flash_fwd_kernel_traitsILi192ELi64ELi64ELi4ELb0ELb0EN7cutlass6half_tE19Flash_kernel_traitsILi192ELi64ELi64ELi4ES3_EELi8ELi5ELb1EEEvNS_16Flash_fwd_paramsE --------------------------
	.section	.text._ZN5flash32flash_fwd_splitkv_combine_kernelI23Flash_fwd_kernel_traitsILi192ELi64ELi64ELi4ELb0ELb0EN7cutlass6half_tE19Flash_kernel_traitsILi192ELi64ELi64ELi4ES3_EELi8ELi5ELb1EEEvNS_16Flash_fwd_paramsE,"ax",@progbits
	.sectioninfo	@"SHI_REGISTERS=62"
	.align	128
        .global         _ZN5flash32flash_fwd_splitkv_combine_kernelI23Flash_fwd_kernel_traitsILi192ELi64ELi64ELi4ELb0ELb0EN7cutlass6half_tE19Flash_kernel_traitsILi192ELi64ELi64ELi4ES3_EELi8ELi5ELb1EEEvNS_16Flash_fwd_paramsE
        .type           _ZN5flash32flash_fwd_splitkv_combine_kernelI23Flash_fwd_kernel_traitsILi192ELi64ELi64ELi4ELb0ELb0EN7cutlass6half_tE19Flash_kernel_traitsILi192ELi64ELi64ELi4ES3_EELi8ELi5ELb1EEEvNS_16Flash_fwd_paramsE,@function
        .size           _ZN5flash32flash_fwd_splitkv_combine_kernelI23Flash_fwd_kernel_traitsILi192ELi64ELi64ELi4ELb0ELb0EN7cutlass6half_tE19Flash_kernel_traitsILi192ELi64ELi64ELi4ES3_EELi8ELi5ELb1EEEvNS_16Flash_fwd_paramsE,(.L_x_7331 - _ZN5flash32flash_fwd_splitkv_combine_kernelI23Flash_fwd_kernel_traitsILi192ELi64ELi64ELi4ELb0ELb0EN7cutlass6half_tE19Flash_kernel_traitsILi192ELi64ELi64ELi4ES3_EELi8ELi5ELb1EEEvNS_16Flash_fwd_paramsE)
        .other          _ZN5flash32flash_fwd_splitkv_combine_kernelI23Flash_fwd_kernel_traitsILi192ELi64ELi64ELi4ELb0ELb0EN7cutlass6half_tE19Flash_kernel_traitsILi192ELi64ELi64ELi4ES3_EELi8ELi5ELb1EEEvNS_16Flash_fwd_paramsE,@"STO_CUDA_ENTRY STV_DEFAULT"
_ZN5flash32flash_fwd_splitkv_combine_kernelI23Flash_fwd_kernel_traitsILi192ELi64ELi64ELi4ELb0ELb0EN7cutlass6half_tE19Flash_kernel_traitsILi192ELi64ELi64ELi4ES3_EELi8ELi5ELb1EEEvNS_16Flash_fwd_paramsE:
.text._ZN5flash32flash_fwd_splitkv_combine_kernelI23Flash_fwd_kernel_traitsILi192ELi64ELi64ELi4ELb0ELb0EN7cutlass6half_tE19Flash_kernel_traitsILi192ELi64ELi64ELi4ES3_EELi8ELi5ELb1EEEvNS_16Flash_fwd_paramsE:
        /* <DEDUP_REMOVED lines=23> */
[----:B------:R-:W-:Y:S05]  /*0170*/  CALL.REL.NOINC `($__internal_9_$__cuda_sm20_div_s64) ;  /* 0x00004bf000007944 */ /* 0x000fea0003c00000 */
[----:B------:R-:W-:Y:S05]  /*0180*/  BRA `(.L_x_427) ;  /* 0x0000013000007947 */ /* 0x000fea0003800000 */
.L_x_426:
        /* <DEDUP_REMOVED lines=19> */
.L_x_427:
        /* <DEDUP_REMOVED lines=11> */
[----:B------:R-:W-:Y:S05]  /*0370*/  CALL.REL.NOINC `($__internal_9_$__cuda_sm20_div_s64) ;  /* 0x000049f000007944 */ /* 0x000fea0003c00000 */
[----:B------:R-:W-:Y:S02]  /*0380*/  MOV R8, R20 ;  /* 0x0000001400087202 */ /* 0x000fe40000000f00 */
[----:B------:R-:W-:Y:S01]  /*0390*/  MOV R9, R21 ;  /* 0x0000001500097202 */ /* 0x000fe20000000f00 */
[----:B------:R-:W-:Y:S05]  /*03a0*/  BRA `(.L_x_430) ;  /* 0x0000013000007947 */ /* 0x000fea0003800000 */
.L_x_429:
        /* <DEDUP_REMOVED lines=19> */
.L_x_430:
[----:B------:R-:W-:Y:S05]  /*04e0*/  BSYNC B0 ;  /* 0x0000000000007941 */ /* 0x000fea0003800000 */
.L_x_428:
        /* <DEDUP_REMOVED lines=42> */
.L_x_432:
        /* <DEDUP_REMOVED lines=19> */
.L_x_433:
[----:B------:R-:W-:Y:S05]  /*08c0*/  BSYNC B0 ;  /* 0x0000000000007941 */ /* 0x000fea0003800000 */
.L_x_431:
        /* <DEDUP_REMOVED lines=74> */
[----:B------:R-:W-:Y:S02]  /*0d70*/  MOV R40, R20 ;  /* 0x0000001400287202 */ /* 0x000fe40000000f00 */
[----:B------:R-:W-:Y:S01]  /*0d80*/  MOV R41, R21 ;  /* 0x0000001500297202 */ /* 0x000fe20000000f00 */
[----:B------:R-:W-:Y:S05]  /*0d90*/  BRA `(.L_x_436) ;  /* 0x0000013000007947 */ /* 0x000fea0003800000 */
.L_x_435:
        /* <DEDUP_REMOVED lines=19> */
.L_x_436:
[----:B------:R-:W-:Y:S05]  /*0ed0*/  BSYNC B0 ;  /* 0x0000000000007941 */ /* 0x000fea0003800000 */
.L_x_434:
        /* <DEDUP_REMOVED lines=41> */
.L_x_438:
        /* <DEDUP_REMOVED lines=19> */
.L_x_439:
[----:B------:R-:W-:Y:S05]  /*12a0*/  BSYNC B0 ;  /* 0x0000000000007941 */ /* 0x000fea0003800000 */
.L_x_437:
        /* <DEDUP_REMOVED lines=232> */
[----:B------:R-:W-:Y:S05]  /*2130*/  CALL.REL.NOINC `($__internal_9_$__cuda_sm20_div_s64) ;  /* 0x00002c3000007944 */ /* 0x000fea0003c00000 */
        /* <DEDUP_REMOVED lines=10> */
.L_x_444:
        /* <DEDUP_REMOVED lines=22> */
.L_x_445:
[----:B------:R-:W-:Y:S05]  /*2340*/  BSYNC B0 ;  /* 0x0000000000007941 */ /* 0x000fea0003800000 */
.L_x_443:
[----:B------:R-:W-:Y:S01]  /*2350*/  LOP3.LUT R19, R17, R0, RZ, 0xfc, !PT ;  /* 0x0000000011137212 */ /* 0x000fe200078efcff */
[----:B------:R-:W-:Y:S03]  /*2360*/  BSSY B0, `(.L_x_446) ;  /* 0x0000028000007945 */ /* 0x000fe60003800000 */
[----:B------:R-:W-:-:S13]  /*2370*/  ISETP.NE.U32.AND P0, PT, R19, RZ, PT ;  /* 0x000000ff1300720c */ /* 0x000fda0003f05070 */
[----:B------:R-:W-:Y:S05]  /*2380*/  @!P0 BRA `(.L_x_447) ;  /* 0x000000f000008947 */ /* 0x000fea0003800000 */
[----:B------:R-:W-:Y:S01]  /*2390*/  IMAD.MOV.U32 R26, RZ, RZ, R29 ;  /* 0x000000ffff1a7224 */ /* 0x000fe200078e001d */
[----:B------:R-:W-:Y:S02]  /*23a0*/  MOV R25, R0 ;  /* 0x0000000000197202 */ /* 0x000fe40000000f00 */
[----:B------:R-:W-:Y:S02]  /*23b0*/  MOV R24, 0x23d0 ;  /* 0x000023d000187802 */ /* 0x000fe40000000f00 */
[----:B------:R-:W-:Y:S05]  /*23c0*/  CALL.REL.NOINC `($__internal_9_$__cuda_sm20_div_s64) ;  /* 0x000029a000007944 */ /* 0x000fea0003c00000 */
        /* <DEDUP_REMOVED lines=11> */
.L_x_447:
        /* <DEDUP_REMOVED lines=22> */
.L_x_448:
[----:B------:R-:W-:Y:S05]  /*25e0*/  BSYNC B0 ;  /* 0x0000000000007941 */ /* 0x000fea0003800000 */
.L_x_446:
        /* <DEDUP_REMOVED lines=11> */
[----:B------:R-:W-:Y:S05]  /*26a0*/  CALL.REL.NOINC `($__internal_9_$__cuda_sm20_div_s64) ;  /* 0x000026c000007944 */ /* 0x000fea0003c00000 */
[----:B------:R-:W-:-:S04]  /*26b0*/  IADD3 R17, P0, RZ, -R20, RZ ;  /* 0x80000014ff117210 */ /* 0x000fc80007f1e0ff */
[----:B------:R-:W-:Y:S01]  /*26c0*/  IADD3.X R18, RZ, ~R21, RZ, P0, !PT ;  /* 0x80000015ff127210 */ /* 0x000fe200007fe4ff */
[----:B------:R-:W-:-:S04]  /*26d0*/  IMAD.WIDE.U32 R42, R5, R17, R42 ;  /* 0x00000011052a7225 */ /* 0x000fc800078e002a */
[----:B------:R-:W-:-:S04]  /*26e0*/  IMAD R18, R18, R5, RZ ;  /* 0x0000000512127224 */ /* 0x000fc800078e02ff */
[----:B------:R-:W-:-:S05]  /*26f0*/  IMAD R4, R4, R17, R18 ;  /* 0x0000001104047224 */ /* 0x000fca00078e0212 */
[----:B------:R-:W-:Y:S01]  /*2700*/  IADD3 R4, R43, R4, RZ ;  /* 0x000000042b047210 */ /* 0x000fe20007ffe0ff */
[----:B------:R-:W-:Y:S05]  /*2710*/  BRA `(.L_x_451) ;  /* 0x0000016000007947 */ /* 0x000fea0003800000 */
.L_x_450:
        /* <DEDUP_REMOVED lines=22> */
.L_x_451:
[----:B------:R-:W-:Y:S05]  /*2880*/  BSYNC B0 ;  /* 0x0000000000007941 */ /* 0x000fea0003800000 */
.L_x_449:
        /* <DEDUP_REMOVED lines=38> */
[----:B------:R-:W-:Y:S05]  /*2af0*/  CALL.REL.NOINC `($__internal_9_$__cuda_sm20_div_s64) ;  /* 0x0000227000007944 */ /* 0x000fea0003c00000 */
        /* <DEDUP_REMOVED lines=12> */
.L_x_453:
        /* <DEDUP_REMOVED lines=23> */
.L_x_454:
[----:B------:R-:W-:Y:S05]  /*2d30*/  BSYNC B0 ;  /* 0x0000000000007941 */ /* 0x000fea0003800000 */
.L_x_452:
        /* <DEDUP_REMOVED lines=19> */
.L_x_456:
        /* <DEDUP_REMOVED lines=22> */
.L_x_457:
[----:B------:R-:W-:Y:S05]  /*2fd0*/  BSYNC B0 ;  /* 0x0000000000007941 */ /* 0x000fea0003800000 */
.L_x_455:
        /* <DEDUP_REMOVED lines=19> */
.L_x_459:
        /* <DEDUP_REMOVED lines=23> */
.L_x_460:
[----:B------:R-:W-:Y:S05]  /*3280*/  BSYNC B0 ;  /* 0x0000000000007941 */ /* 0x000fea0003800000 */
.L_x_458:
        /* <DEDUP_REMOVED lines=25> */
[----:B------:R-:W-:Y:S05]  /*3420*/  CALL.REL.NOINC `($__internal_9_$__cuda_sm20_div_s64) ;  /* 0x0000194000007944 */ /* 0x000fea0003c00000 */
        /* <DEDUP_REMOVED lines=12> */
.L_x_462:
        /* <DEDUP_REMOVED lines=23> */
.L_x_463:
[----:B------:R-:W-:Y:S05]  /*3660*/  BSYNC B0 ;  /* 0x0000000000007941 */ /* 0x000fea0003800000 */
.L_x_461:
        /* <DEDUP_REMOVED lines=29> */
.L_x_465:
        /* <DEDUP_REMOVED lines=23> */
.L_x_466:
[----:B------:R-:W-:Y:S05]  /*39b0*/  BSYNC B0 ;  /* 0x0000000000007941 */ /* 0x000fea0003800000 */
.L_x_464:
        /* <DEDUP_REMOVED lines=20> */
.L_x_442:
[----:B------:R-:W-:-:S04]  /*3b00*/  LEA R2, P0, R38, c[0x0][0x200], 0x2 ;  /* 0x0000800026027a11 */ /* 0x000fc800078010ff */
[----:B------:R-:W-:-:S05]  /*3b10*/  LEA.HI.X R3, R38, c[0x0][0x204], R39, 0x2, P0 ;  /* 0x0000810026037a11 */ /* 0x000fca00000f1427 */
[----:B------:R0:W-:Y:S04]  /*3b20*/  STG.E [R2.64], R31 ;  /* 0x0000001f02007986 */ /* 0x0001e8000c10190a */
.L_x_441:
[----:B------:R-:W-:Y:S05]  /*3b30*/  BSYNC B1 ;  /* 0x0000000000017941 */ /* 0x000fea0003800000 */
.L_x_440:
[C---:B------:R-:W-:Y:S01]  /*3b40*/  ISETP.GE.OR P0, PT, R36.reuse, c[0x0][0x314], P2 ;  /* 0x0000c50024007a0c */ /* 0x040fe20001706670 */
[----:B------:R-:W-:Y:S01]  /*3b50*/  IMAD.MOV.U32 R29, RZ, RZ, c[0x0][0x314] ;  /* 0x0000c500ff1d7624 */ /* 0x000fe200078e00ff */
[C---:B------:R-:W-:Y:S01]  /*3b60*/  IADD3 R0, R36.reuse, 0x10, RZ ;  /* 0x0000001024007810 */ /* 0x040fe20007ffe0ff */
[----:B------:R-:W-:Y:S01]  /*3b70*/  IMAD.SHL.U32 R36, R36, 0x4, RZ ;  /* 0x0000000424247824 */ /* 0x000fe200078e00ff */
[----:B0-----:R-:W-:Y:S01]  /*3b80*/  CS2R R2, SRZ ;  /* 0x0000000000027805 */ /* 0x001fe2000001ff00 */
[----:B------:R-:W-:Y:S01]  /*3b90*/  CS2R R6, SRZ ;  /* 0x0000000000067805 */ /* 0x000fe2000001ff00 */
[----:B------:R-:W-:Y:S01]  /*3ba0*/  ISETP.GE.OR P2, PT, R0, c[0x0][0x314], P2 ;  /* 0x0000c50000007a0c */ /* 0x000fe20001746670 */
[----:B------:R-:W-:Y:S01]  /*3bb0*/  HFMA2.MMA R0, -RZ, RZ, 0, 0 ;  /* 0x00000000ff007435 */ /* 0x000fe200000001ff */
[----:B------:R-:W-:-:S05]  /*3bc0*/  MOV R12, RZ ;  /* 0x000000ff000c7202 */ /* 0x000fca0000000f00 */
[----:B------:R-:W-:-:S04]  /*3bd0*/  @!P0 FADD.FTZ R4, -R31, R34 ;  /* 0x000000221f048221 */ /* 0x000fc80000010100 */
[----:B------:R-:W-:Y:S02]  /*3be0*/  @!P0 FMUL.FTZ R4, R4, 1.4426950216293334961 ;  /* 0x3fb8aa3b04048820 */ /* 0x000fe40000410000 */
[----:B------:R-:W-:Y:S02]  /*3bf0*/  @!P2 FADD.FTZ R31, -R31, R33 ;  /* 0x000000211f1fa221 */ /* 0x000fe40000010100 */
[----:B------:R-:W0:Y:S02]  /*3c00*/  @!P0 MUFU.EX2 R8, R4 ;  /* 0x0000000400088308 */ /* 0x000e240000000800 */
[----:B------:R-:W-:-:S06]  /*3c10*/  @!P2 FMUL.FTZ R10, R31, 1.4426950216293334961 ;  /* 0x3fb8aa3b1f0aa820 */ /* 0x000fcc0000410000 */
[----:B------:R-:W1:Y:S01]  /*3c20*/  @!P2 MUFU.EX2 R10, R10 ;  /* 0x0000000a000aa308 */ /* 0x000e620000000800 */
[----:B0-----:R0:W-:Y:S01]  /*3c30*/  @!P0 STS [R27.X4], R8 ;  /* 0x000000081b008388 */ /* 0x0011e20000004800 */
[----:B------:R-:W-:Y:S01]  /*3c40*/  ISETP.GE.AND P0, PT, R29, 0x1, PT ;  /* 0x000000011d00780c */ /* 0x000fe20003f06270 */
[----:B------:R-:W-:Y:S02]  /*3c50*/  CS2R R4, SRZ ;  /* 0x0000000000047805 */ /* 0x000fe4000001ff00 */
[----:B-1----:R1:W-:Y:S01]  /*3c60*/  @!P2 STS [R27.X4+0x240], R10 ;  /* 0x0002400a1b00a388 */ /* 0x0023e20000004800 */
[----:B0-----:R-:W-:Y:S01]  /*3c70*/  CS2R R8, SRZ ;  /* 0x0000000000087805 */ /* 0x001fe2000001ff00 */
[----:B-1----:R-:W-:Y:S02]  /*3c80*/  CS2R R10, SRZ ;  /* 0x00000000000a7805 */ /* 0x002fe4000001ff00 */
        /* <DEDUP_REMOVED lines=31> */
.L_x_469:
        /* <DEDUP_REMOVED lines=77> */
.L_x_468:
        /* <DEDUP_REMOVED lines=45> */
.L_x_470:
        /* <DEDUP_REMOVED lines=8> */
.L_x_472:
[----:B------:R-:W-:Y:S05]  /*46a0*/  BSYNC B0 ;  /* 0x0000000000007941 */ /* 0x000fea0003800000 */
.L_x_471:
        /* <DEDUP_REMOVED lines=13> */
.L_x_467:
        /* <DEDUP_REMOVED lines=95> */
        .weak           $__internal_9_$__cuda_sm20_div_s64
        .type           $__internal_9_$__cuda_sm20_div_s64,@function
        .size           $__internal_9_$__cuda_sm20_div_s64,(.L_x_7331 - $__internal_9_$__cuda_sm20_div_s64)
$__internal_9_$__cuda_sm20_div_s64:
        /* <DEDUP_REMOVED lines=83> */
[----:B------:R-:W-:Y:S06]  /*52a0*/  RET.REL.NODEC R22 `(_ZN5flash32flash_fwd_splitkv_combine_kernelI23Flash_fwd_kernel_traitsILi192ELi64ELi64ELi4ELb0ELb0EN7cutlass6half_tE19Flash_kernel_traitsILi192ELi64ELi64ELi4ES3_EELi8ELi5ELb1EEEvNS_16Flash_fwd_paramsE) ;  /* 0xffffad5016007950 */ /* 0x000fec0003c3ffff */
.L_x_473:
        /* <DEDUP_REMOVED lines=13> */
.L_x_7331:


//--------------------- .text._ZN5flash32flash_fwd_splitkv_combine_kernelI23Flash_fwd_kernel_traitsILi192ELi64ELi64ELi4ELb0ELb0EN7cutlass6half_tE19Flash_kernel_traitsILi192ELi64ELi64ELi4ES3_EELi8ELi4ELb1EEEvNS_16Flash_fwd_paramsE --------------------------
	.section	.text._ZN5flash32flash_fwd_splitkv_combine_kernelI23Flash_fwd_kernel_traitsILi192ELi64ELi64ELi4ELb0ELb0EN7cutlass6half_tE19Flash_kernel_traitsILi192ELi64ELi64ELi4ES3_EELi8ELi4ELb1EEEvNS_16Flash_fwd_paramsE,"ax",@progbits
	.sectioninfo	@"SHI_REGISTERS=54"
	.align	128
        .global         _ZN5flash32flash_fwd_splitkv_combine_kernelI23Flash_fwd_kernel_traitsILi192ELi64ELi64ELi4ELb0ELb0EN7cutlass6half_tE19Flash_kernel_traitsILi192ELi64ELi64ELi4ES3_EELi8ELi4ELb1EEEvNS_16Flash_fwd_paramsE
        .type           _ZN5flash32flash_fwd_splitkv_combine_kernelI23Flash_fwd_kernel_traitsILi192ELi64ELi64ELi4ELb0ELb0EN7cutlass6half_tE19Flash_kernel_traitsILi192ELi64ELi64ELi4ES3_EELi8ELi4ELb1EEEvNS_16Flash_fwd_paramsE,@function
        .size           _ZN5flash32flash_fwd_splitkv_combine_kernelI23Flash_fwd_kernel_traitsILi192ELi64ELi64ELi4ELb0ELb0EN7cutlass6half_tE19Flash_kernel_traitsILi192ELi64ELi64ELi4ES3_EELi8ELi4ELb1EEEvNS_16Flash_fwd_paramsE,(.L_x_7332 - _ZN5flash32flash_fwd_splitkv_combine_kernelI23Flash_fwd_kernel_traitsILi192ELi64ELi64ELi4ELb0ELb0EN7cutlass6half_tE19Flash_kernel_traitsILi192ELi64ELi64ELi4ES3_EELi8ELi4ELb1EEEvNS_16Flash_fwd_paramsE)
        .other          _ZN5flash32flash_fwd_splitkv_combine_kernelI23Flash_fwd_kernel_traitsILi192ELi64ELi64ELi4ELb0ELb0EN7cutlass6half_tE19Flash_kernel_traitsILi192ELi64ELi64ELi4ES3_EELi8ELi4ELb1EEEvNS_16Flash_fwd_paramsE,@"STO_CUDA_ENTRY STV_DEFAULT"
_ZN5flash32flash_fwd_splitkv_combine_kernelI23Flash_fwd_kernel_traitsILi192ELi64ELi64ELi4ELb0ELb0EN7cutlass6half_tE19Flash_kernel_traitsILi192ELi64ELi64ELi4ES3_EELi8ELi4ELb1EEEvNS_16Flash_fwd_paramsE:
.text._ZN5flash32flash_fwd_splitkv_combine_kernelI23Flash_fwd_kernel_traitsILi192ELi64ELi64ELi4ELb0ELb0EN7cutlass6half_tE19Flash_kernel_traitsILi192ELi64ELi64ELi4ES3_EELi8ELi4ELb1EEEvNS_16Flash_fwd_paramsE:
[----:B------:R-:W-:Y:S02]  /*0000*/  MOV R1, c[0x0][0x28] ;  /* 0x00000a0000017a02 */ /* 0x000fe40000000f00 */
[----:B------:R-:W-:Y:S01]  /*0010*/  ULDC UR6, c[0x0][0x1c0] ;  /* 0x0000700000067ab9 */ /* 0x000fe20000000800 */
[----:B------:R-:W0:Y:S01]  /*0020*/  S2UR UR11, SR_CTAID.X ;  /* 0x00000000000b79c3 */ /* 0x000e220000002500 */
[----:B------:R-:W-:Y:S02]  /*0030*/  ULDC.64 UR4, c[0x0][0x210] ;  /* 0x0000840000047ab9 */ /* 0x000fe40000000a00 */
[----:B------:R-:W-:Y:S02]  /*0040*/  UIMAD UR4, UR6, UR4, URZ ;  /* 0x00000004060472a4 */ /* 0x000fe4000f8e023f */
[----:B------:R-:W-:Y:S02]  /*0050*/  USHF.R.S32.HI UR7, URZ, 0x1f, UR5 ;  /* 0x0000001f3f077899 */ /* 0x000fe40008011405 */
[----:B------:R-:W-:-:S04]  /*0060*/  UIMAD UR12, UR4, UR5, URZ ;  /* 0x00000005040c72a4 */ /* 0x000fc8000f8e023f */
[----:B------:R-:W-:Y:S02]  /*0070*/  USHF.R.S32.HI UR10, URZ, 0x1f, UR12 ;  /* 0x0000001f3f0a7899 */ /* 0x000fe4000801140c */
[----:B------:R-:W-:-:S04]  /*0080*/  UISETP.LT.U32.AND UP0, UPT, UR12, UR5, UPT ;  /* 0x000000050c00728c */ /* 0x000fc8000bf01070 */
[----:B------:R-:W-:-:S04]  /*0090*/  UISETP.LT.AND.EX UP0, UPT, UR10, UR7, UPT, UP0 ;  /* 0x000000070a00728c */ /* 0x000fc8000bf01300 */
[----:B------:R-:W-:Y:S02]  /*00a0*/  USEL UR7, UR10, UR7, UP0 ;  /* 0x000000070a077287 */ /* 0x000fe40008000000 */
[----:B------:R-:W-:Y:S02]  /*00b0*/  USEL UR8, UR12, UR5, UP0 ;  /* 0x000000050c087287 */ /* 0x000fe40008000000 */
[----:B------:R-:W-:Y:S02]  /*00c0*/  ULOP3.LUT UR4, UR10, UR7, URZ, 0xfc, !UPT ;  /* 0x000000070a047292 */ /* 0x000fe4000f8efc3f */
[----:B0-----:R-:W-:Y:S02]  /*00d0*/  USHF.L.U32 UR11, UR11, 0x3, URZ ;  /* 0x000000030b0b7899 */ /* 0x001fe4000800063f */
[----:B------:R-:W-:Y:S02]  /*00e0*/  USHF.R.S32.HI UR5, URZ, 0x1f, UR6 ;  /* 0x0000001f3f057899 */ /* 0x000fe40008011406 */
[----:B------:R-:W-:Y:S01]  /*00f0*/  ISETP.NE.U32.AND P0, PT, RZ, UR4, PT ;  /* 0x00000004ff007c0c */ /* 0x000fe2000bf05070 */
[----:B------:R-:W-:-:S12]  /*0100*/  USHF.R.S32.HI UR9, URZ, 0x1f, UR11 ;  /* 0x0000001f3f097899 */ /* 0x000fd8000801140b */
[----:B------:R-:W-:Y:S05]  /*0110*/  @!P0 BRA `(.L_x_474) ;  /* 0x0000007000008947 */ /* 0x000fea0003800000 */
[----:B------:R-:W-:Y:S01]  /*0120*/  IMAD.U32 R26, RZ, RZ, UR12 ;  /* 0x0000000cff1a7e24 */ /* 0x000fe2000f8e00ff */
[----:B------:R-:W-:Y:S01]  /*0130*/  MOV R24, UR8 ;  /* 0x0000000800187c02 */ /* 0x000fe20008000f00 */
[----:B------:R-:W-:Y:S01]  /*0140*/  IMAD.U32 R17, RZ, RZ, UR10 ;  /* 0x0000000aff117e24 */ /* 0x000fe2000f8e00ff */
[----:B------:R-:W-:Y:S02]  /*0150*/  MOV R23, UR7 ;  /* 0x0000000700177c02 */ /* 0x000fe40008000f00 */
[----:B------:R-:W-:Y:S02]  /*0160*/  MOV R22, 0x180 ;  /* 0x0000018000167802 */ /* 0x000fe40000000f00 */
[----:B------:R-:W-:Y:S05]  /*0170*/  CALL.REL.NOINC `($__internal_10_$__cuda_sm20_div_s64) ;  /* 0x00004bb000007944 */ /* 0x000fea0003c00000 */
[----:B------:R-:W-:Y:S05]  /*0180*/  BRA `(.L_x_475) ;  /* 0x0000018000007947 */ /* 0x000fea0003800000 */
.L_x_474:
[----:B------:R-:W0:Y:S01]  /*0190*/  I2F.U32.RP R2, UR8 ;  /* 0x0000000800027d06 */ /* 0x000e220008209000 */
[----:B------:R-:W-:Y:S02]  /*01a0*/  UMOV UR14, URZ ;  /* 0x0000003f000e7c82 */ /* 0x000fe40008000000 */
[----:B------:R-:W-:-:S05]  /*01b0*/  UISETP.NE.U32.AND UP0, UPT, UR8, URZ, UPT ;  /* 0x0000003f0800728c */ /* 0x000fca000bf05070 */
[----:B0-----:R-:W0:Y:S02]  /*01c0*/  MUFU.RCP R0, R2 ;  /* 0x0000000200007308 */ /* 0x001e240000001000 */
[----:B0-----:R-:W-:-:S06]  /*01d0*/  IADD3 R0, R0, 0xffffffe, RZ ;  /* 0x0ffffffe00007810 */ /* 0x001fcc0007ffe0ff */
[----:B------:R-:W0:Y:S02]  /*01e0*/  F2I.FTZ.U32.TRUNC.NTZ R0, R0 ;  /* 0x0000000000007305 */ /* 0x000e24000021f000 */
[----:B0-----:R-:W0:Y:S02]  /*01f0*/  R2UR UR15, R0 ;  /* 0x00000000000f73c2 */ /* 0x001e2400000e0000 */
[----:B0-----:R-:W-:-:S04]  /*0200*/  UIADD3 UR4, URZ, -UR15, URZ ;  /* 0x8000000f3f047290 */ /* 0x001fc8000fffe03f */
[----:B------:R-:W-:-:S04]  /*0210*/  UIMAD UR4, UR4, UR8, URZ ;  /* 0x00000008040472a4 */ /* 0x000fc8000f8e023f */
[----:B------:R-:W-:-:S04]  /*0220*/  UIMAD.WIDE.U32 UR14, UR15, UR4, UR14 ;  /* 0x000000040f0e72a5 */ /* 0x000fc8000f8e000e */
[----:B------:R-:W-:-:S07]  /*0230*/  UIMAD.WIDE.U32 UR14, UR15, UR12, URZ ;  /* 0x0000000c0f0e72a5 */ /* 0x000fce000f8e003f */
[----:B------:R-:W-:Y:S02]  /*0240*/  UMOV UR6, UR15 ;  /* 0x0000000f00067c82 */ /* 0x000fe40008000000 */
[----:B------:R-:W-:Y:S02]  /*0250*/  UIADD3 UR4, -UR6, URZ, URZ ;  /* 0x0000003f06047290 */ /* 0x000fe4000fffe13f */
[----:B------:R-:W-:Y:S02]  /*0260*/  UMOV UR15, URZ ;  /* 0x0000003f000f7c82 */ /* 0x000fe40008000000 */
[----:B------:R-:W-:Y:S01]  /*0270*/  UIMAD UR4, UR8, UR4, UR12 ;  /* 0x00000004080472a4 */ /* 0x000fe2000f8e020c */
[----:B------:R-:W-:-:S03]  /*0280*/  MOV R19, UR15 ;  /* 0x0000000f00137c02 */ /* 0x000fc60008000f00 */
[----:B------:R-:W-:-:S11]  /*0290*/  UISETP.GE.U32.AND UP2, UPT, UR4, UR8, UPT ;  /* 0x000000080400728c */ /* 0x000fd6000bf46070 */
[----:B------:R-:W-:Y:S02]  /*02a0*/  @UP2 UIADD3 UR4, UR4, -UR8, URZ ;  /* 0x8000000804042290 */ /* 0x000fe4000fffe03f */
[----:B------:R-:W-:Y:S02]  /*02b0*/  @UP2 UIADD3 UR6, UR6, 0x1, URZ ;  /* 0x0000000106062890 */ /* 0x000fe4000fffe03f */
[----:B------:R-:W-:-:S11]  /*02c0*/  UISETP.GE.U32.AND UP1, UPT, UR4, UR8, UPT ;  /* 0x000000080400728c */ /* 0x000fd6000bf26070 */
[----:B------:R-:W-:Y:S02]  /*02d0*/  @UP1 UIADD3 UR6, UR6, 0x1, URZ ;  /* 0x0000000106061890 */ /* 0x000fe4000fffe03f */
[----:B------:R-:W-:-:S07]  /*02e0*/  @!UP0 ULOP3.LUT UR6, URZ, UR8, URZ, 0x33, !UPT ;  /* 0x000000083f068292 */ /* 0x000fce000f8e333f */
[----:B------:R-:W-:Y:S02]  /*02f0*/  UMOV UR14, UR6 ;  /* 0x00000006000e7c82 */ /* 0x000fe40008000000 */
[----:B------:R-:W-:-:S05]  /*0300*/  IMAD.U32 R18, RZ, RZ, UR14 ;  /* 0x0000000eff127e24 */ /* 0x000fca000f8e00ff */
.L_x_475:
[----:B------:R-:W-:Y:S01]  /*0310*/  ISETP.LT.U32.AND P0, PT, R18, c[0x0][0x1c0], PT ;  /* 0x0000700012007a0c */ /* 0x000fe20003f01070 */
[----:B------:R-:W-:Y:S03]  /*0320*/  BSSY B0, `(.L_x_476) ;  /* 0x0000021000007945 */ /* 0x000fe60003800000 */
[----:B------:R-:W-:-:S04]  /*0330*/  ISETP.LT.AND.EX P0, PT, R19, UR5, PT, P0 ;  /* 0x0000000513007c0c */ /* 0x000fc8000bf01300 */
[C---:B------:R-:W-:Y:S02]  /*0340*/  SEL R23, R19.reuse, UR5, P0 ;  /* 0x0000000513177c07 */ /* 0x040fe40008000000 */
[----:B------:R-:W-:Y:S02]  /*0350*/  SEL R24, R18, c[0x0][0x1c0], P0 ;  /* 0x0000700012187a07 */ /* 0x000fe40000000000 */
[----:B------:R-:W-:-:S04]  /*0360*/  LOP3.LUT R0, R19, R23, RZ, 0xfc, !PT ;  /* 0x0000001713007212 */ /* 0x000fc800078efcff */
[----:B------:R-:W-:-:S13]  /*0370*/  ISETP.NE.U32.AND P1, PT, R0, RZ, PT ;  /* 0x000000ff0000720c */ /* 0x000fda0003f25070 */
[----:B------:R-:W-:Y:S05]  /*0380*/  @!P1 BRA `(.L_x_477) ;  /* 0x0000007000009947 */ /* 0x000fea0003800000 */
[----:B------:R-:W-:Y:S01]  /*0390*/  IMAD.MOV.U32 R26, RZ, RZ, R18 ;  /* 0x000000ffff1a7224 */ /* 0x000fe200078e0012 */
[----:B------:R-:W-:Y:S02]  /*03a0*/  MOV R17, R19 ;  /* 0x0000001300117202 */ /* 0x000fe40000000f00 */
[----:B------:R-:W-:Y:S02]  /*03b0*/  MOV R22, 0x3d0 ;  /* 0x000003d000167802 */ /* 0x000fe40000000f00 */
[----:B------:R-:W-:Y:S05]  /*03c0*/  CALL.REL.NOINC `($__internal_10_$__cuda_sm20_div_s64) ;  /* 0x0000496000007944 */ /* 0x000fea0003c00000 */
[----:B------:R-:W-:Y:S02]  /*03d0*/  MOV R6, R18 ;  /* 0x0000001200067202 */ /* 0x000fe40000000f00 */
[----:B------:R-:W-:Y:S01]  /*03e0*/  MOV R7, R19 ;  /* 0x0000001300077202 */ /* 0x000fe20000000f00 */
[----:B------:R-:W-:Y:S05]  /*03f0*/  BRA `(.L_x_478) ;  /* 0x0000013000007947 */ /* 0x000fea0003800000 */
.L_x_477:
        /* <DEDUP_REMOVED lines=19> */
.L_x_478:
[----:B------:R-:W-:Y:S05]  /*0530*/  BSYNC B0 ;  /* 0x0000000000007941 */ /* 0x000fea0003800000 */
.L_x_476:
[----:B------:R-:W-:Y:S01]  /*0540*/  IABS R5, c[0x0][0x214] ;  /* 0x0000850000057a13 */ /* 0x000fe20000000000 */
[----:B------:R-:W-:Y:S01]  /*0550*/  ULDC UR6, c[0x0][0x214] ;  /* 0x0000850000067ab9 */ /* 0x000fe20000000800 */
[----:B------:R-:W-:Y:S01]  /*0560*/  BSSY B0, `(.L_x_479) ;  /* 0x000003c000007945 */ /* 0x000fe20003800000 */
[----:B------:R-:W-:Y:S01]  /*0570*/  UIADD3 UR6, UR6, -0x1, URZ ;  /* 0xffffffff06067890 */ /* 0x000fe2000fffe03f */
[----:B------:R-:W0:Y:S05]  /*0580*/  I2F.RP R4, R5 ;  /* 0x0000000500047306 */ /* 0x000e2a0000209400 */
[----:B------:R-:W-:-:S03]  /*0590*/  IADD3 R0, R5, UR6, RZ ;  /* 0x0000000605007c10 */ /* 0x000fc6000fffe0ff */
[----:B0-----:R-:W0:Y:S02]  /*05a0*/  MUFU.RCP R8, R4 ;  /* 0x0000000400087308 */ /* 0x001e240000001000 */
[----:B0-----:R-:W-:-:S06]  /*05b0*/  IADD3 R8, R8, 0xffffffe, RZ ;  /* 0x0ffffffe08087810 */ /* 0x001fcc0007ffe0ff */
[----:B------:R-:W0:Y:S02]  /*05c0*/  F2I.FTZ.U32.TRUNC.NTZ R9, R8 ;  /* 0x0000000800097305 */ /* 0x000e24000021f000 */
[----:B0-----:R-:W-:Y:S02]  /*05d0*/  IMAD.MOV R2, RZ, RZ, -R9 ;  /* 0x000000ffff027224 */ /* 0x001fe400078e0a09 */
[----:B------:R-:W-:Y:S02]  /*05e0*/  IMAD.MOV.U32 R8, RZ, RZ, RZ ;  /* 0x000000ffff087224 */ /* 0x000fe400078e00ff */
[----:B------:R-:W-:Y:S01]  /*05f0*/  IMAD R3, R2, R5, RZ ;  /* 0x0000000502037224 */ /* 0x000fe200078e02ff */
[----:B------:R-:W-:-:S03]  /*0600*/  IABS R2, R0 ;  /* 0x0000000000027213 */ /* 0x000fc60000000000 */
        /* <DEDUP_REMOVED lines=28> */
[----:B------:R-:W-:Y:S05]  /*07d0*/  CALL.REL.NOINC `($__internal_10_$__cuda_sm20_div_s64) ;  /* 0x0000455000007944 */ /* 0x000fea0003c00000 */
[----:B------:R-:W-:Y:S05]  /*07e0*/  BRA `(.L_x_481) ;  /* 0x0000013000007947 */ /* 0x000fea0003800000 */
.L_x_480:
        /* <DEDUP_REMOVED lines=19> */
.L_x_481:
[----:B------:R-:W-:Y:S05]  /*0920*/  BSYNC B0 ;  /* 0x0000000000007941 */ /* 0x000fea0003800000 */
.L_x_479:
[----:B------:R-:W-:Y:S01]  /*0930*/  IABS R4, c[0x0][0x214] ;  /* 0x0000850000047a13 */ /* 0x000fe20000000000 */
[----:B------:R-:W-:Y:S01]  /*0940*/  IMAD.MOV.U32 R8, RZ, RZ, RZ ;  /* 0x000000ffff087224 */ /* 0x000fe200078e00ff */
[----:B------:R-:W-:Y:S01]  /*0950*/  ULDC UR4, c[0x0][0x214] ;  /* 0x0000850000047ab9 */ /* 0x000fe20000000800 */
[----:B------:R-:W-:Y:S01]  /*0960*/  BSSY B0, `(.L_x_482) ;  /* 0x000005c000007945 */ /* 0x000fe20003800000 */
[----:B------:R-:W0:Y:S01]  /*0970*/  I2F.RP R10, R4 ;  /* 0x00000004000a7306 */ /* 0x000e220000209400 */
[----:B------:R-:W-:Y:S02]  /*0980*/  UISETP.LT.AND UP0, UPT, URZ, UR4, UPT ;  /* 0x000000043f00728c */ /* 0x000fe4000bf01270 */
[----:B------:R-:W-:Y:S02]  /*0990*/  USHF.R.S32.HI UR5, URZ, 0x1f, UR4 ;  /* 0x0000001f3f057899 */ /* 0x000fe40008011404 */
[----:B------:R-:W-:-:S07]  /*09a0*/  ULEA.HI.SX32 UR4, UR4, 0x1, 0x1 ;  /* 0x0000000104047891 */ /* 0x000fce000f8f0a3f */
[----:B------:R-:W-:Y:S01]  /*09b0*/  @!UP0 UIADD3 UR4, UR5, URZ, URZ ;  /* 0x0000003f05048290 */ /* 0x000fe2000fffe03f */
        /* <DEDUP_REMOVED lines=64> */
[----:B------:R-:W-:Y:S02]  /*0dc0*/  MOV R34, R18 ;  /* 0x0000001200227202 */ /* 0x000fe40000000f00 */
[----:B------:R-:W-:Y:S01]  /*0dd0*/  MOV R35, R19 ;  /* 0x0000001300237202 */ /* 0x000fe20000000f00 */
[----:B------:R-:W-:Y:S05]  /*0de0*/  BRA `(.L_x_484) ;  /* 0x0000013000007947 */ /* 0x000fea0003800000 */
.L_x_483:
        /* <DEDUP_REMOVED lines=19> */
.L_x_484:
[----:B------:R-:W-:Y:S05]  /*0f20*/  BSYNC B0 ;  /* 0x0000000000007941 */ /* 0x000fea0003800000 */
.L_x_482:
[-C--:B------:R-:W-:Y:S01]  /*0f30*/  IABS R16, R3.reuse ;  /* 0x0000000300107213 */ /* 0x080fe20000000000 */
[----:B------:R-:W-:Y:S01]  /*0f40*/  BSSY B0, `(.L_x_485) ;  /* 0x000003c000007945 */ /* 0x000fe20003800000 */
[----:B------:R-:W-:Y:S02]  /*0f50*/  IABS R8, R3 ;  /* 0x0000000300087213 */ /* 0x000fe40000000000 */
[----:B------:R-:W0:Y:S01]  /*0f60*/  I2F.RP R11, R16 ;  /* 0x00000010000b7306 */ /* 0x000e220000209400 */
[----:B------:R-:W-:Y:S02]  /*0f70*/  IADD3 R5, R16, UR6, RZ ;  /* 0x0000000610057c10 */ /* 0x000fe4000fffe0ff */
        /* <DEDUP_REMOVED lines=37> */
.L_x_486:
        /* <DEDUP_REMOVED lines=19> */
.L_x_487:
[----:B------:R-:W-:Y:S05]  /*1300*/  BSYNC B0 ;  /* 0x0000000000007941 */ /* 0x000fea0003800000 */
.L_x_485:
[----:B------:R-:W-:Y:S01]  /*1310*/  IABS R8, c[0x0][0x214] ;  /* 0x0000850000087a13 */ /* 0x000fe20000000000 */
[----:B------:R-:W-:Y:S01]  /*1320*/  ULDC.U8 UR4, c[0x0][0x329] ;  /* 0x0000ca4000047ab9 */ /* 0x000fe20000000000 */
[----:B------:R-:W-:Y:S01]  /*1330*/  ISETP.GT.AND P3, PT, R3, RZ, PT ;  /* 0x000000ff0300720c */ /* 0x000fe20003f64270 */
[----:B------:R-:W-:Y:S01]  /*1340*/  ULDC.64 UR14, c[0x0][0x118] ;  /* 0x00004600000e7ab9 */ /* 0x000fe20000000a00 */
[----:B------:R-:W0:Y:S01]  /*1350*/  I2F.RP R20, R8 ;  /* 0x0000000800147306 */ /* 0x000e220000209400 */
[----:B------:R-:W-:Y:S07]  /*1360*/  BSSY B0, `(.L_x_488) ;  /* 0x000007f000007945 */ /* 0x000fee0003800000 */
        /* <DEDUP_REMOVED lines=9> */
[----:B------:R-:W-:Y:S02]  /*1400*/  ISETP.GE.AND P1, PT, R5, RZ, PT ;  /* 0x000000ff0500720c */ /* 0x000fe40003f26270 */
[----:B------:R-:W-:Y:S01]  /*1410*/  SHF.R.S32.HI R5, RZ, 0x1f, R3 ;  /* 0x0000001fff057819 */ /* 0x000fe20000011403 */
[----:B------:R-:W-:-:S04]  /*1420*/  IMAD.HI.U32 R9, R7, R6, RZ ;  /* 0x0000000607097227 */ /* 0x000fc800078e00ff */
[----:B------:R-:W-:-:S04]  /*1430*/  IMAD.MOV R7, RZ, RZ, -R9 ;  /* 0x000000ffff077224 */ /* 0x000fc800078e0a09 */
[C---:B------:R-:W-:Y:S01]  /*1440*/  IMAD R7, R8.reuse, R7, R6 ;  /* 0x0000000708077224 */ /* 0x040fe200078e0206 */
[----:B------:R-:W-:Y:S01]  /*1450*/  LEA.HI.SX32 R6, R3, 0x1, 0x1 ;  /* 0x0000000103067811 */ /* 0x000fe200078f0aff */
[----:B------:R-:W-:Y:S01]  /*1460*/  @!P3 IMAD.MOV R6, RZ, RZ, R5 ;  /* 0x000000ffff06b224 */ /* 0x000fe200078e0205 */
[----:B------:R-:W-:Y:S02]  /*1470*/  IABS R5, c[0x0][0x1c0] ;  /* 0x0000700000057a13 */ /* 0x000fe40000000000 */
[----:B------:R-:W-:Y:S02]  /*1480*/  ISETP.GT.U32.AND P0, PT, R8, R7, PT ;  /* 0x000000070800720c */ /* 0x000fe40003f04070 */
[----:B------:R-:W0:Y:S11]  /*1490*/  I2F.U32.RP R17, R5 ;  /* 0x0000000500117306 */ /* 0x000e360000209000 */
[----:B------:R-:W-:Y:S01]  /*14a0*/  @!P0 IMAD.IADD R7, R7, 0x1, -R8 ;  /* 0x0000000107078824 */ /* 0x000fe200078e0a08 */
[----:B------:R-:W-:-:S02]  /*14b0*/  @!P0 IADD3 R9, R9, 0x1, RZ ;  /* 0x0000000109098810 */ /* 0x000fc40007ffe0ff */
[----:B------:R-:W-:Y:S02]  /*14c0*/  ISETP.NE.AND P0, PT, RZ, c[0x0][0x214], PT ;  /* 0x00008500ff007a0c */ /* 0x000fe40003f05270 */
[----:B------:R-:W-:Y:S01]  /*14d0*/  ISETP.GE.U32.AND P2, PT, R7, R8, PT ;  /* 0x000000080700720c */ /* 0x000fe20003f46070 */
[----:B0-----:R-:W0:-:S12]  /*14e0*/  MUFU.RCP R24, R17 ;  /* 0x0000001100187308 */ /* 0x001e180000001000 */
[----:B------:R-:W-:Y:S02]  /*14f0*/  @P2 IADD3 R9, R9, 0x1, RZ ;  /* 0x0000000109092810 */ /* 0x000fe40007ffe0ff */
[----:B0-----:R-:W-:-:S03]  /*1500*/  IADD3 R24, R24, 0xffffffe, RZ ;  /* 0x0ffffffe18187810 */ /* 0x001fc60007ffe0ff */
[----:B------:R-:W-:Y:S01]  /*1510*/  @!P1 IMAD.MOV R9, RZ, RZ, -R9 ;  /* 0x000000ffff099224 */ /* 0x000fe200078e0a09 */
[----:B------:R-:W-:Y:S01]  /*1520*/  @!P0 LOP3.LUT R9, RZ, c[0x0][0x214], RZ, 0x33, !PT ;  /* 0x00008500ff098a12 */ /* 0x000fe200078e33ff */
[----:B------:R0:W-:Y:S01]  /*1530*/  F2I.FTZ.U32.TRUNC.NTZ R25, R24 ;  /* 0x0000001800197305 */ /* 0x0001e2000021f000 */
[----:B------:R-:W-:-:S03]  /*1540*/  IABS R17, R0 ;  /* 0x0000000000117213 */ /* 0x000fc60000000000 */
[----:B------:R-:W-:Y:S01]  /*1550*/  IMAD R3, R6, R9, RZ ;  /* 0x0000000906037224 */ /* 0x000fe200078e02ff */
[----:B------:R-:W-:-:S04]  /*1560*/  LOP3.LUT R0, R0, c[0x0][0x1c0], RZ, 0x3c, !PT ;  /* 0x0000700000007a12 */ /* 0x000fc800078e3cff */
[----:B------:R-:W-:-:S04]  /*1570*/  IABS R7, R3 ;  /* 0x0000000300077213 */ /* 0x000fc80000000000 */
[----:B------:R-:W1:Y:S01]  /*1580*/  I2F.RP R16, R7 ;  /* 0x0000000700107306 */ /* 0x000e620000209400 */
[----:B0-----:R-:W-:-:S07]  /*1590*/  IMAD.MOV.U32 R24, RZ, RZ, RZ ;  /* 0x000000ffff187224 */ /* 0x001fce00078e00ff */
[----:B-1----:R-:W0:Y:S02]  /*15a0*/  MUFU.RCP R6, R16 ;  /* 0x0000001000067308 */ /* 0x002e240000001000 */
[----:B0-----:R-:W-:Y:S01]  /*15b0*/  IADD3 R20, R6, 0xffffffe, RZ ;  /* 0x0ffffffe06147810 */ /* 0x001fe20007ffe0ff */
[----:B------:R-:W-:Y:S02]  /*15c0*/  IMAD.MOV R6, RZ, RZ, -R25 ;  /* 0x000000ffff067224 */ /* 0x000fe400078e0a19 */
[----:B------:R-:W-:-:S03]  /*15d0*/  IMAD.IADD R16, R4, 0x1, R7 ;  /* 0x0000000104107824 */ /* 0x000fc600078e0207 */
[----:B------:R-:W0:Y:S01]  /*15e0*/  F2I.FTZ.U32.TRUNC.NTZ R21, R20 ;  /* 0x0000001400157305 */ /* 0x000e22000021f000 */
[----:B------:R-:W-:Y:S01]  /*15f0*/  IMAD R23, R6, R5, RZ ;  /* 0x0000000506177224 */ /* 0x000fe200078e02ff */
[----:B------:R-:W-:-:S03]  /*1600*/  IABS R22, R16 ;  /* 0x0000001000167213 */ /* 0x000fc60000000000 */
[----:B------:R-:W-:-:S06]  /*1610*/  IMAD.HI.U32 R23, R25, R23, R24 ;  /* 0x0000001719177227 */ /* 0x000fcc00078e0018 */
[----:B------:R-:W-:-:S04]  /*1620*/  IMAD.HI.U32 R6, R23, R17, RZ ;  /* 0x0000001117067227 */ /* 0x000fc800078e00ff */
[----:B------:R-:W-:-:S04]  /*1630*/  IMAD.HI.U32 R23, R23, R22, RZ ;  /* 0x0000001617177227 */ /* 0x000fc800078e00ff */
[----:B0-----:R-:W-:Y:S02]  /*1640*/  IMAD.MOV R8, RZ, RZ, -R21 ;  /* 0x000000ffff087224 */ /* 0x001fe400078e0a15 */
[----:B------:R-:W-:Y:S02]  /*1650*/  IMAD.MOV.U32 R20, RZ, RZ, RZ ;  /* 0x000000ffff147224 */ /* 0x000fe400078e00ff */
[----:B------:R-:W-:Y:S01]  /*1660*/  IMAD R9, R8, R7, RZ ;  /* 0x0000000708097224 */ /* 0x000fe200078e02ff */
[----:B------:R-:W-:-:S03]  /*1670*/  IABS R8, c[0x0][0x1c0] ;  /* 0x0000700000087a13 */ /* 0x000fc60000000000 */
[----:B------:R-:W-:Y:S01]  /*1680*/  IMAD.HI.U32 R9, R21, R9, R20 ;  /* 0x0000000915097227 */ /* 0x000fe200078e0014 */
[----:B------:R-:W-:-:S03]  /*1690*/  IABS R20, R3 ;  /* 0x0000000300147213 */ /* 0x000fc60000000000 */
[----:B------:R-:W-:Y:S02]  /*16a0*/  IMAD.MOV R8, RZ, RZ, -R8 ;  /* 0x000000ffff087224 */ /* 0x000fe400078e0a08 */
[----:B------:R-:W-:Y:S02]  /*16b0*/  IMAD.MOV R20, RZ, RZ, -R20 ;  /* 0x000000ffff147224 */ /* 0x000fe400078e0a14 */
[----:B------:R-:W-:-:S04]  /*16c0*/  IMAD.HI.U32 R9, R9, R22, RZ ;  /* 0x0000001609097227 */ /* 0x000fc800078e00ff */
[----:B------:R-:W-:Y:S01]  /*16d0*/  IMAD R4, R6, R8, R17 ;  /* 0x0000000806047224 */ /* 0x000fe200078e0211 */
[C---:B------:R-:W-:Y:S01]  /*16e0*/  LOP3.LUT R17, R16.reuse, R7, RZ, 0x3c, !PT ;  /* 0x0000000710117212 */ /* 0x040fe200078e3cff */
[--C-:B------:R-:W-:Y:S01]  /*16f0*/  IMAD R20, R9, R20, R22.reuse ;  /* 0x0000001409147224 */ /* 0x100fe200078e0216 */
[----:B------:R-:W-:Y:S01]  /*1700*/  LOP3.LUT R16, R16, c[0x0][0x1c0], RZ, 0x3c, !PT ;  /* 0x0000700010107a12 */ /* 0x000fe200078e3cff */
[----:B------:R-:W-:Y:S01]  /*1710*/  IMAD R8, R23, R8, R22 ;  /* 0x0000000817087224 */ /* 0x000fe200078e0216 */
[----:B------:R-:W-:Y:S02]  /*1720*/  ISETP.GT.U32.AND P3, PT, R5, R4, PT ;  /* 0x000000040500720c */ /* 0x000fe40003f64070 */
[----:B------:R-:W-:Y:S02]  /*1730*/  ISETP.GT.U32.AND P0, PT, R7, R20, PT ;  /* 0x000000140700720c */ /* 0x000fe40003f04070 */
[----:B------:R-:W-:Y:S02]  /*1740*/  ISETP.GT.U32.AND P1, PT, R5, R8, PT ;  /* 0x000000080500720c */ /* 0x000fe40003f24070 */
[----:B------:R-:W-:Y:S01]  /*1750*/  ISETP.GE.AND P4, PT, R17, RZ, PT ;  /* 0x000000ff1100720c */ /* 0x000fe20003f86270 */
[----:B------:R-:W-:-:S06]  /*1760*/  IMAD.MOV.U32 R17, RZ, RZ, c[0x0][0x214] ;  /* 0x00008500ff117624 */ /* 0x000fcc00078e00ff */
[----:B------:R-:W-:Y:S01]  /*1770*/  @!P3 IMAD.IADD R4, R4, 0x1, -R5 ;  /* 0x000000010404b824 */ /* 0x000fe200078e0a05 */
[----:B------:R-:W-:Y:S01]  /*1780*/  @!P3 IADD3 R6, R6, 0x1, RZ ;  /* 0x000000010606b810 */ /* 0x000fe20007ffe0ff */
[----:B------:R-:W-:Y:S01]  /*1790*/  @!P0 IMAD.IADD R20, R20, 0x1, -R7 ;  /* 0x0000000114148824 */ /* 0x000fe200078e0a07 */
[----:B------:R-:W-:Y:S01]  /*17a0*/  @!P0 IADD3 R9, R9, 0x1, RZ ;  /* 0x0000000109098810 */ /* 0x000fe20007ffe0ff */
[----:B------:R-:W-:Y:S01]  /*17b0*/  @!P1 IMAD.IADD R8, R8, 0x1, -R5 ;  /* 0x0000000108089824 */ /* 0x000fe200078e0a05 */
[----:B------:R-:W-:Y:S02]  /*17c0*/  ISETP.GE.U32.AND P6, PT, R4, R5, PT ;  /* 0x000000050400720c */ /* 0x000fe40003fc6070 */
[----:B------:R-:W0:Y:S01]  /*17d0*/  S2R R4, SR_TID.X ;  /* 0x0000000000047919 */ /* 0x000e220000002100 */
[----:B------:R-:W-:Y:S02]  /*17e0*/  ISETP.GE.U32.AND P2, PT, R20, R7, PT ;  /* 0x000000071400720c */ /* 0x000fe40003f46070 */
[----:B------:R-:W-:-:S02]  /*17f0*/  ISETP.GE.AND P0, PT, R0, RZ, PT ;  /* 0x000000ff0000720c */ /* 0x000fc40003f06270 */
[----:B------:R-:W-:Y:S02]  /*1800*/  ISETP.GT.AND P3, PT, R2, RZ, PT ;  /* 0x000000ff0200720c */ /* 0x000fe40003f64270 */
[----:B------:R-:W-:Y:S02]  /*1810*/  ISETP.GE.U32.AND P5, PT, R8, R5, PT ;  /* 0x000000050800720c */ /* 0x000fe40003fa6070 */
[----:B------:R-:W-:Y:S02]  /*1820*/  @!P1 IADD3 R23, R23, 0x1, RZ ;  /* 0x0000000117179810 */ /* 0x000fe40007ffe0ff */
[----:B------:R-:W-:Y:S02]  /*1830*/  @P6 IADD3 R6, R6, 0x1, RZ ;  /* 0x0000000106066810 */ /* 0x000fe40007ffe0ff */
[----:B------:R-:W-:Y:S02]  /*1840*/  ISETP.NE.AND P6, PT, R3, RZ, PT ;  /* 0x000000ff0300720c */ /* 0x000fe40003fc5270 */
[----:B------:R-:W-:Y:S01]  /*1850*/  @P2 IADD3 R9, R9, 0x1, RZ ;  /* 0x0000000109092810 */ /* 0x000fe20007ffe0ff */
[----:B------:R-:W-:Y:S01]  /*1860*/  @!P0 IMAD.MOV R6, RZ, RZ, -R6 ;  /* 0x000000ffff068224 */ /* 0x000fe200078e0a06 */
[----:B------:R-:W-:-:S02]  /*1870*/  ISETP.GE.AND P2, PT, R16, RZ, PT ;  /* 0x000000ff1000720c */ /* 0x000fc40003f46270 */
[----:B------:R-:W-:Y:S01]  /*1880*/  LOP3.LUT R0, RZ, c[0x0][0x1c0], RZ, 0x33, !PT ;  /* 0x00007000ff007a12 */ /* 0x000fe200078e33ff */
[----:B------:R-:W-:Y:S01]  /*1890*/  @!P4 IMAD.MOV R9, RZ, RZ, -R9 ;  /* 0x000000ffff09c224 */ /* 0x000fe200078e0a09 */
[----:B------:R-:W-:Y:S02]  /*18a0*/  ISETP.NE.AND P4, PT, RZ, c[0x0][0x1c0], PT ;  /* 0x00007000ff007a0c */ /* 0x000fe40003f85270 */
[----:B------:R-:W-:Y:S02]  /*18b0*/  SHF.R.S32.HI R8, RZ, 0x1f, R2 ;  /* 0x0000001fff087819 */ /* 0x000fe40000011402 */
[----:B------:R-:W-:Y:S02]  /*18c0*/  ISETP.NE.AND P1, PT, RZ, UR4, PT ;  /* 0x00000004ff007c0c */ /* 0x000fe4000bf25270 */
[----:B0-----:R-:W-:Y:S02]  /*18d0*/  SHF.R.S32.HI R5, RZ, 0x1f, R4 ;  /* 0x0000001fff057819 */ /* 0x001fe40000011404 */
[----:B------:R-:W-:Y:S01]  /*18e0*/  LEA.HI.SX32 R16, R2, 0x1, 0x1 ;  /* 0x0000000102107811 */ /* 0x000fe200078f0aff */
[----:B------:R-:W-:Y:S01]  /*18f0*/  @!P3 IMAD.MOV R16, RZ, RZ, R8 ;  /* 0x000000ffff10b224 */ /* 0x000fe200078e0208 */
[----:B------:R-:W-:-:S02]  /*1900*/  SEL R17, R17, 0x1, !P1 ;  /* 0x0000000111117807 */ /* 0x000fc40004800000 */
[----:B------:R-:W-:Y:S02]  /*1910*/  SEL R6, R0, R6, !P4 ;  /* 0x0000000600067207 */ /* 0x000fe40006000000 */
        /* <DEDUP_REMOVED lines=8> */
[----:B------:R-:W-:Y:S01]  /*19a0*/  SHF.R.S32.HI R6, RZ, 0x3, R8 ;  /* 0x00000003ff067819 */ /* 0x000fe20000011408 */
[----:B------:R-:W-:Y:S01]  /*19b0*/  IMAD.MOV.U32 R16, RZ, RZ, -0x800000 ;  /* 0xff800000ff107424 */ /* 0x000fe200078e00ff */
[----:B------:R-:W-:-:S02]  /*19c0*/  ISETP.LT.AND.EX P2, PT, R19, R21, PT, P0 ;  /* 0x000000151300720c */ /* 0x000fc40003f41300 */
[----:B------:R-:W-:Y:S02]  /*19d0*/  ISETP.GE.AND P0, PT, R6, c[0x0][0x314], PT ;  /* 0x0000c50006007a0c */ /* 0x000fe40003f06270 */
[----:B------:R-:W-:Y:S02]  /*19e0*/  SEL R0, R0, R23, !P4 ;  /* 0x0000001700007207 */ /* 0x000fe40006000000 */
[----:B------:R-:W-:Y:S02]  /*19f0*/  LOP3.LUT R23, R8, 0xfffffff8, RZ, 0xc0, !PT ;  /* 0xfffffff808177812 */ /* 0x000fe400078ec0ff */
[----:B------:R-:W-:Y:S02]  /*1a00*/  SEL R9, R18, R9, P2 ;  /* 0x0000000912097207 */ /* 0x000fe40001000000 */
[----:B------:R-:W-:Y:S01]  /*1a10*/  SEL R8, R19, R21, P2 ;  /* 0x0000001513087207 */ /* 0x000fe20001000000 */
[----:B------:R-:W-:-:S04]  /*1a20*/  IMAD.IADD R23, R4, 0x1, -R23 ;  /* 0x0000000104177824 */ /* 0x000fc800078e0a17 */
[----:B------:R-:W-:Y:S05]  /*1a30*/  @P0 BRA `(.L_x_489) ;  /* 0x0000011000000947 */ /* 0x000fea0003800000 */
[----:B------:R-:W-:Y:S01]  /*1a40*/  UIADD3 UR5, UP0, UR12, -UR11, URZ ;  /* 0x8000000b0c057290 */ /* 0x000fe2000ff1e03f */
[----:B------:R-:W-:-:S03]  /*1a50*/  SHF.R.S32.HI R19, RZ, 0x1f, R23 ;  /* 0x0000001fff137819 */ /* 0x000fc60000011417 */
[----:B------:R-:W-:Y:S02]  /*1a60*/  UIADD3.X UR4, UR10, ~UR9, URZ, UP0, !UPT ;  /* 0x800000090a047290 */ /* 0x000fe400087fe43f */
[----:B------:R-:W-:-:S04]  /*1a70*/  ISETP.LT.U32.AND P0, PT, R23, UR5, PT ;  /* 0x0000000517007c0c */ /* 0x000fc8000bf01070 */
[----:B------:R-:W-:-:S05]  /*1a80*/  IMAD.U32 R18, RZ, RZ, UR4 ;  /* 0x00000004ff127e24 */ /* 0x000fca000f8e00ff */
[----:B------:R-:W-:-:S13]  /*1a90*/  ISETP.GT.AND.EX P0, PT, R18, R19, PT, P0 ;  /* 0x000000131200720c */ /* 0x000fda0003f04300 */
[----:B------:R-:W-:Y:S05]  /*1aa0*/  @!P0 BRA `(.L_x_489) ;  /* 0x000000a000008947 */ /* 0x000fea0003800000 */
[----:B------:R-:W-:Y:S01]  /*1ab0*/  IADD3 R18, P0, R23, UR11, RZ ;  /* 0x0000000b17127c10 */ /* 0x000fe2000ff1e0ff */
[----:B------:R-:W-:Y:S01]  /*1ac0*/  IMAD R16, R6, UR10, RZ ;  /* 0x0000000a06107c24 */ /* 0x000fe2000f8e02ff */
[----:B------:R-:W-:Y:S02]  /*1ad0*/  SHF.R.S32.HI R21, RZ, 0x1f, R6 ;  /* 0x0000001fff157819 */ /* 0x000fe40000011406 */
[----:B------:R-:W-:-:S03]  /*1ae0*/  IADD3.X R19, R19, UR9, RZ, P0, !PT ;  /* 0x0000000913137c10 */ /* 0x000fc600087fe4ff */
[----:B------:R-:W-:Y:S02]  /*1af0*/  IMAD R16, R21, UR12, R16 ;  /* 0x0000000c15107c24 */ /* 0x000fe4000f8e0210 */
[----:B------:R-:W-:-:S04]  /*1b00*/  IMAD.WIDE.U32 R18, R6, UR12, R18 ;  /* 0x0000000c06127c25 */ /* 0x000fc8000f8e0012 */
[----:B------:R-:W-:Y:S01]  /*1b10*/  IMAD.IADD R16, R19, 0x1, R16 ;  /* 0x0000000113107824 */ /* 0x000fe200078e0210 */
[----:B------:R-:W-:-:S04]  /*1b20*/  LEA R20, P0, R18, c[0x0][0x208], 0x2 ;  /* 0x0000820012147a11 */ /* 0x000fc800078010ff */
[----:B------:R-:W-:-:S05]  /*1b30*/  LEA.HI.X R21, R18, c[0x0][0x20c], R16, 0x2, P0 ;  /* 0x0000830012157a11 */ /* 0x000fca00000f1410 */
[----:B------:R0:W5:Y:S04]  /*1b40*/  LDG.E R16, [R20.64] ;  /* 0x0000000e14107981 */ /* 0x000168000c1e1900 */
.L_x_489:
[----:B------:R-:W-:Y:S05]  /*1b50*/  BSYNC B0 ;  /* 0x0000000000007941 */ /* 0x000fea0003800000 */
.L_x_488:
        /* <DEDUP_REMOVED lines=19> */
[----:B0-----:R-:W0:Y:S02]  /*1c90*/  SHFL.BFLY PT, R20, R25, 0x4, 0x1f ;  /* 0x0c801f0019147f89 */ /* 0x001e2400000e0000 */
[----:B0-----:R-:W-:-:S05]  /*1ca0*/  FMNMX.FTZ R20, R25, R20, !PT ;  /* 0x0000001419147209 */ /* 0x001fca0007810000 */
[----:B------:R-:W0:Y:S02]  /*1cb0*/  SHFL.BFLY PT, R21, R20, 0x2, 0x1f ;  /* 0x0c401f0014157f89 */ /* 0x000e2400000e0000 */
        /* <DEDUP_REMOVED lines=31> */
[----:B------:R-:W-:Y:S01]  /*1eb0*/  ISETP.GE.U32.AND P2, PT, R32, UR12, PT ;  /* 0x0000000c20007c0c */ /* 0x000fe2000bf46070 */
[----:B------:R-:W-:-:S03]  /*1ec0*/  IMAD.MOV.U32 R5, RZ, RZ, c[0x0][0x1c0] ;  /* 0x00007000ff057624 */ /* 0x000fc600078e00ff */
[----:B------:R-:W-:Y:S02]  /*1ed0*/  ISETP.GE.AND.EX P2, PT, R33, UR10, PT, P2 ;  /* 0x0000000a21007c0c */ /* 0x000fe4000bf46320 */
        /* <DEDUP_REMOVED lines=13> */
[----:B------:R-:W-:Y:S02]  /*1fb0*/  IMAD R0, R0, UR8, RZ ;  /* 0x0000000800007c24 */ /* 0x000fe4000f8e02ff */
[----:B------:R-:W-:-:S04]  /*1fc0*/  IMAD.WIDE.U32 R18, R17, UR8, RZ ;  /* 0x0000000811127c25 */ /* 0x000fc8000f8e00ff */
[----:B------:R-:W-:Y:S02]  /*1fd0*/  IMAD R17, R17, UR7, R0 ;  /* 0x0000000711117c24 */ /* 0x000fe4000f8e0200 */
        /* <DEDUP_REMOVED lines=12> */
[----:B------:R-:W-:Y:S05]  /*20a0*/  CALL.REL.NOINC `($__internal_10_$__cuda_sm20_div_s64) ;  /* 0x00002c8000007944 */ /* 0x000fea0003c00000 */
[-C--:B------:R-:W-:Y:S02]  /*20b0*/  IADD3 R21, P0, RZ, -R18.reuse, RZ ;  /* 0x80000012ff157210 */ /* 0x080fe40007f1e0ff */
[----:B------:R-:W-:Y:S02]  /*20c0*/  MOV R42, R18 ;  /* 0x00000012002a7202 */ /* 0x000fe40000000f00 */
[----:B------:R-:W-:Y:S01]  /*20d0*/  IADD3.X R17, RZ, ~R19, RZ, P0, !PT ;  /* 0x80000013ff117210 */ /* 0x000fe200007fe4ff */
[----:B------:R-:W-:Y:S01]  /*20e0*/  IMAD.WIDE.U32 R32, R36, R21, R32 ;  /* 0x0000001524207225 */ /* 0x000fe200078e0020 */
[----:B------:R-:W-:-:S03]  /*20f0*/  MOV R43, R19 ;  /* 0x00000013002b7202 */ /* 0x000fc60000000f00 */
[----:B------:R-:W-:-:S04]  /*2100*/  IMAD R0, R17, R36, RZ ;  /* 0x0000002411007224 */ /* 0x000fc800078e02ff */
[----:B------:R-:W-:-:S05]  /*2110*/  IMAD R17, R23, R21, R0 ;  /* 0x0000001517117224 */ /* 0x000fca00078e0200 */
[----:B------:R-:W-:Y:S01]  /*2120*/  IADD3 R17, R33, R17, RZ ;  /* 0x0000001121117210 */ /* 0x000fe20007ffe0ff */
[----:B------:R-:W-:Y:S05]  /*2130*/  BRA `(.L_x_495) ;  /* 0x0000016000007947 */ /* 0x000fea0003800000 */
.L_x_494:
        /* <DEDUP_REMOVED lines=22> */
.L_x_495:
[----:B------:R-:W-:Y:S05]  /*22a0*/  BSYNC B0 ;  /* 0x0000000000007941 */ /* 0x000fea0003800000 */
.L_x_493:
[----:B------:R-:W-:Y:S01]  /*22b0*/  LOP3.LUT R0, R17, UR7, RZ, 0xfc, !PT ;  /* 0x0000000711007c12 */ /* 0x000fe2000f8efcff */
[----:B------:R-:W-:Y:S03]  /*22c0*/  BSSY B0, `(.L_x_496) ;  /* 0x0000028000007945 */ /* 0x000fe60003800000 */
[----:B------:R-:W-:-:S13]  /*22d0*/  ISETP.NE.U32.AND P0, PT, R0, RZ, PT ;  /* 0x000000ff0000720c */ /* 0x000fda0003f05070 */
[----:B------:R-:W-:Y:S05]  /*22e0*/  @!P0 BRA `(.L_x_497) ;  /* 0x000000f000008947 */ /* 0x000fea0003800000 */
[----:B------:R-:W-:Y:S01]  /*22f0*/  IMAD.MOV.U32 R26, RZ, RZ, R32 ;  /* 0x000000ffff1a7224 */ /* 0x000fe200078e0020 */
[----:B------:R-:W-:Y:S01]  /*2300*/  MOV R24, UR8 ;  /* 0x0000000800187c02 */ /* 0x000fe20008000f00 */
[----:B------:R-:W-:Y:S01]  /*2310*/  IMAD.U32 R23, RZ, RZ, UR7 ;  /* 0x00000007ff177e24 */ /* 0x000fe2000f8e00ff */
[----:B------:R-:W-:Y:S02]  /*2320*/  MOV R22, 0x2340 ;  /* 0x0000234000167802 */ /* 0x000fe40000000f00 */
[----:B------:R-:W-:Y:S05]  /*2330*/  CALL.REL.NOINC `($__internal_10_$__cuda_sm20_div_s64) ;  /* 0x000029f000007944 */ /* 0x000fea0003c00000 */
[-C--:B------:R-:W-:Y:S02]  /*2340*/  IADD3 R16, P0, RZ, -R18.reuse, RZ ;  /* 0x80000012ff107210 */ /* 0x080fe40007f1e0ff */
[----:B------:R-:W-:Y:S02]  /*2350*/  MOV R33, R17 ;  /* 0x0000001100217202 */ /* 0x000fe40000000f00 */
[-C--:B------:R-:W-:Y:S02]  /*2360*/  IADD3.X R0, RZ, ~R19.reuse, RZ, P0, !PT ;  /* 0x80000013ff007210 */ /* 0x080fe400007fe4ff */
[----:B------:R-:W-:Y:S01]  /*2370*/  MOV R36, R18 ;  /* 0x0000001200247202 */ /* 0x000fe20000000f00 */
[----:B------:R-:W-:Y:S01]  /*2380*/  IMAD.WIDE.U32 R32, R16, UR8, R32 ;  /* 0x0000000810207c25 */ /* 0x000fe2000f8e0020 */
[----:B------:R-:W-:-:S03]  /*2390*/  MOV R37, R19 ;  /* 0x0000001300257202 */ /* 0x000fc60000000f00 */
[----:B------:R-:W-:-:S04]  /*23a0*/  IMAD R21, R0, UR8, RZ ;  /* 0x0000000800157c24 */ /* 0x000fc8000f8e02ff */
[----:B------:R-:W-:-:S05]  /*23b0*/  IMAD R21, R16, UR7, R21 ;  /* 0x0000000710157c24 */ /* 0x000fca000f8e0215 */
[----:B------:R-:W-:Y:S01]  /*23c0*/  IADD3 R0, R33, R21, RZ ;  /* 0x0000001521007210 */ /* 0x000fe20007ffe0ff */
[----:B------:R-:W-:Y:S05]  /*23d0*/  BRA `(.L_x_498) ;  /* 0x0000016000007947 */ /* 0x000fea0003800000 */
.L_x_497:
[----:B------:R-:W0:Y:S01]  /*23e0*/  I2F.U32.RP R18, UR8 ;  /* 0x0000000800127d06 */ /* 0x000e220008209000 */
[----:B------:R-:W-:Y:S01]  /*23f0*/  ISETP.NE.U32.AND P0, PT, RZ, UR8, PT ;  /* 0x00000008ff007c0c */ /* 0x000fe2000bf05070 */
[----:B------:R-:W-:-:S06]  /*2400*/  IMAD.MOV.U32 R37, RZ, RZ, RZ ;  /* 0x000000ffff257224 */ /* 0x000fcc00078e00ff */
[----:B0-----:R-:W0:Y:S02]  /*2410*/  MUFU.RCP R16, R18 ;  /* 0x0000001200107308 */ /* 0x001e240000001000 */
[----:B0-----:R-:W-:-:S06]  /*2420*/  IADD3 R16, R16, 0xffffffe, RZ ;  /* 0x0ffffffe10107810 */ /* 0x001fcc0007ffe0ff */
[----:B------:R-:W0:Y:S02]  /*2430*/  F2I.FTZ.U32.TRUNC.NTZ R17, R16 ;  /* 0x0000001000117305 */ /* 0x000e24000021f000 */
[----:B0-----:R-:W-:Y:S02]  /*2440*/  IMAD.MOV R0, RZ, RZ, -R17 ;  /* 0x000000ffff007224 */ /* 0x001fe400078e0a11 */
[----:B------:R-:W-:Y:S02]  /*2450*/  IMAD.MOV.U32 R16, RZ, RZ, RZ ;  /* 0x000000ffff107224 */ /* 0x000fe400078e00ff */
[----:B------:R-:W-:-:S04]  /*2460*/  IMAD R0, R0, UR8, RZ ;  /* 0x0000000800007c24 */ /* 0x000fc8000f8e02ff */
[----:B------:R-:W-:Y:S01]  /*2470*/  IMAD.HI.U32 R17, R17, R0, R16 ;  /* 0x0000000011117227 */ /* 0x000fe200078e0010 */
[----:B------:R-:W-:-:S05]  /*2480*/  HFMA2.MMA R0, -RZ, RZ, 0, 0 ;  /* 0x00000000ff007435 */ /* 0x000fca00000001ff */
[----:B------:R-:W-:-:S05]  /*2490*/  IMAD.HI.U32 R36, R17, R32, RZ ;  /* 0x0000002011247227 */ /* 0x000fca00078e00ff */
[----:B------:R-:W-:-:S05]  /*24a0*/  IADD3 R17, -R36, RZ, RZ ;  /* 0x000000ff24117210 */ /* 0x000fca0007ffe1ff */
[----:B------:R-:W-:-:S05]  /*24b0*/  IMAD R17, R17, UR8, R32 ;  /* 0x0000000811117c24 */ /* 0x000fca000f8e0220 */
[----:B------:R-:W-:-:S13]  /*24c0*/  ISETP.GE.U32.AND P3, PT, R17, UR8, PT ;  /* 0x0000000811007c0c */ /* 0x000fda000bf66070 */
[----:B------:R-:W-:Y:S02]  /*24d0*/  @P3 IADD3 R17, R17, -UR8, RZ ;  /* 0x8000000811113c10 */ /* 0x000fe4000fffe0ff */
[----:B------:R-:W-:Y:S02]  /*24e0*/  @P3 IADD3 R36, R36, 0x1, RZ ;  /* 0x0000000124243810 */ /* 0x000fe40007ffe0ff */
[----:B------:R-:W-:-:S13]  /*24f0*/  ISETP.GE.U32.AND P2, PT, R17, UR8, PT ;  /* 0x0000000811007c0c */ /* 0x000fda000bf46070 */
[----:B------:R-:W-:Y:S02]  /*2500*/  @P2 IADD3 R36, R36, 0x1, RZ ;  /* 0x0000000124242810 */ /* 0x000fe40007ffe0ff */
[----:B------:R-:W-:-:S05]  /*2510*/  @!P0 LOP3.LUT R36, RZ, UR8, RZ, 0x33, !PT ;  /* 0x00000008ff248c12 */ /* 0x000fca000f8e33ff */
[----:B------:R-:W-:-:S04]  /*2520*/  IMAD.MOV R17, RZ, RZ, -R36 ;  /* 0x000000ffff117224 */ /* 0x000fc800078e0a24 */
[----:B------:R-:W-:Y:S02]  /*2530*/  IMAD R32, R17, UR8, R32 ;  /* 0x0000000811207c24 */ /* 0x000fe4000f8e0220 */
.L_x_498:
[----:B------:R-:W-:Y:S05]  /*2540*/  BSYNC B0 ;  /* 0x0000000000007941 */ /* 0x000fea0003800000 */
.L_x_496:
        /* <DEDUP_REMOVED lines=11> */
[----:B------:R-:W-:Y:S05]  /*2600*/  CALL.REL.NOINC `($__internal_10_$__cuda_sm20_div_s64) ;  /* 0x0000272000007944 */ /* 0x000fea0003c00000 */
[----:B------:R-:W-:-:S04]  /*2610*/  IADD3 R17, P0, RZ, -R18, RZ ;  /* 0x80000012ff117210 */ /* 0x000fc80007f1e0ff */
[----:B------:R-:W-:Y:S01]  /*2620*/  IADD3.X R16, RZ, ~R19, RZ, P0, !PT ;  /* 0x80000013ff107210 */ /* 0x000fe200007fe4ff */
[----:B------:R-:W-:-:S04]  /*2630*/  IMAD.WIDE.U32 R36, R5, R17, R36 ;  /* 0x0000001105247225 */ /* 0x000fc800078e0024 */
[----:B------:R-:W-:-:S04]  /*2640*/  IMAD R16, R16, R5, RZ ;  /* 0x0000000510107224 */ /* 0x000fc800078e02ff */
[----:B------:R-:W-:-:S05]  /*2650*/  IMAD R4, R4, R17, R16 ;  /* 0x0000001104047224 */ /* 0x000fca00078e0210 */
[----:B------:R-:W-:Y:S01]  /*2660*/  IADD3 R4, R37, R4, RZ ;  /* 0x0000000425047210 */ /* 0x000fe20007ffe0ff */
[----:B------:R-:W-:Y:S05]  /*2670*/  BRA `(.L_x_501) ;  /* 0x0000016000007947 */ /* 0x000fea0003800000 */
.L_x_500:
[----:B------:R-:W0:Y:S01]  /*2680*/  I2F.U32.RP R19, R5 ;  /* 0x0000000500137306 */ /* 0x000e220000209000 */
[----:B------:R-:W-:-:S07]  /*2690*/  ISETP.NE.U32.AND P0, PT, R5, RZ, PT ;  /* 0x000000ff0500720c */ /* 0x000fce0003f05070 */
[----:B0-----:R-:W0:Y:S02]  /*26a0*/  MUFU.RCP R16, R19 ;  /* 0x0000001300107308 */ /* 0x001e240000001000 */
[----:B0-----:R-:W-:Y:S01]  /*26b0*/  IADD3 R16, R16, 0xffffffe, RZ ;  /* 0x0ffffffe10107810 */ /* 0x001fe20007ffe0ff */
[----:B------:R-:W-:-:S05]  /*26c0*/  IMAD.MOV.U32 R19, RZ, RZ, RZ ;  /* 0x000000ffff137224 */ /* 0x000fca00078e00ff */
        /* <DEDUP_REMOVED lines=17> */
.L_x_501:
[----:B------:R-:W-:Y:S05]  /*27e0*/  BSYNC B0 ;  /* 0x0000000000007941 */ /* 0x000fea0003800000 */
.L_x_499:
        /* <DEDUP_REMOVED lines=38> */
[----:B------:R-:W-:Y:S05]  /*2a50*/  CALL.REL.NOINC `($__internal_10_$__cuda_sm20_div_s64) ;  /* 0x000022d000007944 */ /* 0x000fea0003c00000 */
        /* <DEDUP_REMOVED lines=12> */
.L_x_503:
        /* <DEDUP_REMOVED lines=23> */
.L_x_504:
[----:B------:R-:W-:Y:S05]  /*2c90*/  BSYNC B0 ;  /* 0x0000000000007941 */ /* 0x000fea0003800000 */
.L_x_502:
        /* <DEDUP_REMOVED lines=18> */
.L_x_506:
        /* <DEDUP_REMOVED lines=22> */
.L_x_507:
[----:B------:R-:W-:Y:S05]  /*2f20*/  BSYNC B0 ;  /* 0x0000000000007941 */ /* 0x000fea0003800000 */
.L_x_505:
        /* <DEDUP_REMOVED lines=20> */
.L_x_509:
[----:B------:R-:W0:Y:S01]  /*3070*/  I2F.U32.RP R19, R13 ;  /* 0x0000000d00137306 */ /* 0x000e220000209000 */
[----:B------:R-:W-:Y:S01]  /*3080*/  IMAD.MOV.U32 R20, RZ, RZ, RZ ;  /* 0x000000ffff147224 */ /* 0x000fe200078e00ff */
[----:B------:R-:W-:-:S06]  /*3090*/  ISETP.NE.U32.AND P0, PT, R13, RZ, PT ;  /* 0x000000ff0d00720c */ /* 0x000fcc0003f05070 */
[----:B0-----:R-:W0:Y:S02]  /*30a0*/  MUFU.RCP R17, R19 ;  /* 0x0000001300117308 */ /* 0x001e240000001000 */
[----:B0-----:R-:W-:Y:S01]  /*30b0*/  IADD3 R17, R17, 0xffffffe, RZ ;  /* 0x0ffffffe11117810 */ /* 0x001fe20007ffe0ff */
[----:B------:R-:W-:-:S05]  /*30c0*/  IMAD.MOV.U32 R19, RZ, RZ, RZ ;  /* 0x000000ffff137224 */ /* 0x000fca00078e00ff */
        /* <DEDUP_REMOVED lines=17> */
.L_x_510:
[----:B------:R-:W-:Y:S05]  /*31e0*/  BSYNC B0 ;  /* 0x0000000000007941 */ /* 0x000fea0003800000 */
.L_x_508:
[----:B------:R-:W-:Y:S01]  /*31f0*/  SHF.R.S32.HI R17, RZ, 0x1f, R7 ;  /* 0x0000001fff117819 */ /* 0x000fe20000011407 */
[-C--:B------:R-:W-:Y:S01]  /*3200*/  IMAD R12, R19, R7.reuse, RZ ;  /* 0x00000007130c7224 */ /* 0x080fe200078e02ff */
[----:B------:R-:W-:Y:S01]  /*3210*/  BSSY B0, `(.L_x_511) ;  /* 0x000003b000007945 */ /* 0x000fe20003800000 */
[----:B------:R-:W-:-:S04]  /*3220*/  IMAD.WIDE.U32 R42, R18, R7, RZ ;  /* 0x00000007122a7225 */ /* 0x000fc800078e00ff */
[----:B------:R-:W-:Y:S01]  /*3230*/  IMAD R7, R17, R18, R12 ;  /* 0x0000001211077224 */ /* 0x000fe200078e020c */
[----:B------:R-:W-:Y:S01]  /*3240*/  SHF.R.S32.HI R18, RZ, 0x1f, R2 ;  /* 0x0000001fff127819 */ /* 0x000fe20000011402 */
[----:B------:R-:W-:Y:S01]  /*3250*/  IMAD R17, R15, R2, RZ ;  /* 0x000000020f117224 */ /* 0x000fe200078e02ff */
[----:B------:R-:W-:Y:S01]  /*3260*/  LOP3.LUT R15, R41, R10, RZ, 0xfc, !PT ;  /* 0x0000000a290f7212 */ /* 0x000fe200078efcff */
[----:B------:R-:W-:Y:S01]  /*3270*/  IMAD R45, R25, c[0x0][0x214], RZ ;  /* 0x00008500192d7a24 */ /* 0x000fe200078e02ff */
[----:B------:R-:W-:Y:S01]  /*3280*/  IADD3 R7, R43, R7, RZ ;  /* 0x000000072b077210 */ /* 0x000fe20007ffe0ff */
[----:B------:R-:W-:Y:S01]  /*3290*/  IMAD R17, R18, R13, R17 ;  /* 0x0000000d12117224 */ /* 0x000fe200078e0211 */
[----:B------:R-:W-:Y:S01]  /*32a0*/  ISETP.NE.U32.AND P0, PT, R15, RZ, PT ;  /* 0x000000ff0f00720c */ /* 0x000fe20003f05070 */
[----:B------:R-:W-:Y:S01]  /*32b0*/  IMAD R12, R14, R45, RZ ;  /* 0x0000002d0e0c7224 */ /* 0x000fe200078e02ff */
[----:B------:R-:W-:Y:S01]  /*32c0*/  SHF.R.S32.HI R19, RZ, 0x1f, R45 ;  /* 0x0000001fff137819 */ /* 0x000fe2000001142d */
        /* <DEDUP_REMOVED lines=11> */
[----:B------:R-:W-:Y:S05]  /*3380*/  CALL.REL.NOINC `($__internal_10_$__cuda_sm20_div_s64) ;  /* 0x000019a000007944 */ /* 0x000fea0003c00000 */
        /* <DEDUP_REMOVED lines=12> */
.L_x_512:
        /* <DEDUP_REMOVED lines=23> */
.L_x_513:
[----:B------:R-:W-:Y:S05]  /*35c0*/  BSYNC B0 ;  /* 0x0000000000007941 */ /* 0x000fea0003800000 */
.L_x_511:
        /* <DEDUP_REMOVED lines=29> */
.L_x_515:
[----:B------:R-:W0:Y:S01]  /*37a0*/  I2F.U32.RP R17, R9 ;  /* 0x0000000900117306 */ /* 0x000e220000209000 */
[----:B------:R-:W-:Y:S01]  /*37b0*/  IMAD.MOV.U32 R18, RZ, RZ, RZ ;  /* 0x000000ffff127224 */ /* 0x000fe200078e00ff */
[----:B------:R-:W-:-:S06]  /*37c0*/  ISETP.NE.U32.AND P0, PT, R9, RZ, PT ;  /* 0x000000ff0900720c */ /* 0x000fcc0003f05070 */
        /* <DEDUP_REMOVED lines=20> */
.L_x_516:
[----:B------:R-:W-:Y:S05]  /*3910*/  BSYNC B0 ;  /* 0x0000000000007941 */ /* 0x000fea0003800000 */
.L_x_514:
        /* <DEDUP_REMOVED lines=20> */
.L_x_492:
[----:B------:R-:W-:-:S04]  /*3a60*/  LEA R2, P0, R32, c[0x0][0x200], 0x2 ;  /* 0x0000800020027a11 */ /* 0x000fc800078010ff */
[----:B------:R-:W-:-:S05]  /*3a70*/  LEA.HI.X R3, R32, c[0x0][0x204], R33, 0x2, P0 ;  /* 0x0000810020037a11 */ /* 0x000fca00000f1421 */
[----:B------:R0:W-:Y:S04]  /*3a80*/  STG.E [R2.64], R27 ;  /* 0x0000001b02007986 */ /* 0x0001e8000c10190e */
.L_x_491:
[----:B------:R-:W-:Y:S05]  /*3a90*/  BSYNC B1 ;  /* 0x0000000000017941 */ /* 0x000fea0003800000 */
.L_x_490:
[----:B------:R-:W1:Y:S01]  /*3aa0*/  S2R R0, SR_TID.X ;  /* 0x0000000000007919 */ /* 0x000e620000002100 */
[----:B------:R-:W-:Y:S01]  /*3ab0*/  IMAD.MOV.U32 R28, RZ, RZ, c[0x0][0x314] ;  /* 0x0000c500ff1c7624 */ /* 0x000fe200078e00ff */
[----:B------:R-:W-:Y:S01]  /*3ac0*/  CS2R R4, SRZ ;  /* 0x0000000000047805 */ /* 0x000fe2000001ff00 */
[----:B------:R-:W-:Y:S01]  /*3ad0*/  CS2R R6, SRZ ;  /* 0x0000000000067805 */ /* 0x000fe2000001ff00 */
[----:B------:R-:W-:Y:S01]  /*3ae0*/  CS2R R10, SRZ ;  /* 0x00000000000a7805 */ /* 0x000fe2000001ff00 */
[----:B------:R-:W-:Y:S01]  /*3af0*/  IMAD.MOV.U32 R12, RZ, RZ, RZ ;  /* 0x000000ffff0c7224 */ /* 0x000fe200078e00ff */
[----:B-1----:R-:W-:-:S04]  /*3b00*/  SHF.R.S32.HI R15, RZ, 0x1f, R0 ;  /* 0x0000001fff0f7819 */ /* 0x002fc80000011400 */
[----:B------:R-:W-:-:S04]  /*3b10*/  LEA.HI R15, R15, R0, RZ, 0x4 ;  /* 0x000000000f0f7211 */ /* 0x000fc800078f20ff */
[----:B0-----:R-:W-:Y:S02]  /*3b20*/  LOP3.LUT R3, R15, 0xfffffff0, RZ, 0xc0, !PT ;  /* 0xfffffff00f037812 */ /* 0x001fe400078ec0ff */
[----:B------:R-:W-:-:S03]  /*3b30*/  SHF.R.S32.HI R15, RZ, 0x4, R15 ;  /* 0x00000004ff0f7819 */ /* 0x000fc6000001140f */
[----:B------:R-:W-:Y:S02]  /*3b40*/  IMAD.IADD R14, R0, 0x1, -R3 ;  /* 0x00000001000e7824 */ /* 0x000fe400078e0a03 */
[----:B------:R-:W-:-:S03]  /*3b50*/  CS2R R2, SRZ ;  /* 0x0000000000027805 */ /* 0x000fc6000001ff00 */
[----:B------:R-:W-:-:S04]  /*3b60*/  ISETP.GE.AND P0, PT, R14, c[0x0][0x314], PT ;  /* 0x0000c5000e007a0c */ /* 0x000fc80003f06270 */
[----:B------:R-:W-:Y:S01]  /*3b70*/  ISETP.LT.AND P0, PT, R0, 0x80, !P0 ;  /* 0x000000800000780c */ /* 0x000fe20004701270 */
[----:B------:R-:W-:-:S12]  /*3b80*/  HFMA2.MMA R0, -RZ, RZ, 0, 0 ;  /* 0x00000000ff007435 */ /* 0x000fd800000001ff */
[----:B------:R-:W-:Y:S01]  /*3b90*/  @P0 FADD.FTZ R8, -R27, R30 ;  /* 0x0000001e1b080221 */ /* 0x000fe20000010100 */
[C---:B------:R-:W-:Y:S01]  /*3ba0*/  SHF.L.U32 R30, R14.reuse, 0x2, RZ ;  /* 0x000000020e1e7819 */ /* 0x040fe200000006ff */
[----:B------:R-:W-:Y:S02]  /*3bb0*/  @P0 IMAD R9, R14, 0x9, R15 ;  /* 0x000000090e090824 */ /* 0x000fe400078e020f */
[----:B------:R-:W-:-:S06]  /*3bc0*/  @P0 FMUL.FTZ R8, R8, 1.4426950216293334961 ;  /* 0x3fb8aa3b08080820 */ /* 0x000fcc0000410000 */
[----:B------:R-:W0:Y:S02]  /*3bd0*/  @P0 MUFU.EX2 R8, R8 ;  /* 0x0000000800080308 */ /* 0x000e240000000800 */
[----:B0-----:R0:W-:Y:S04]  /*3be0*/  @P0 STS [R9.X4], R8 ;  /* 0x0000000809000388 */ /* 0x0011e80000004800 */
[----:B------:R-:W-:Y:S01]  /*3bf0*/  BAR.SYNC.DEFER_BLOCKING 0x0 ;  /* 0x0000000000007b1d */ /* 0x000fe20000010000 */
[----:B------:R-:W-:Y:S01]  /*3c00*/  ISETP.GE.AND P0, PT, R28, 0x1, PT ;  /* 0x000000011c00780c */ /* 0x000fe20003f06270 */
[----:B0-----:R-:W-:-:S12]  /*3c10*/  CS2R R8, SRZ ;  /* 0x0000000000087805 */ /* 0x001fd8000001ff00 */
[----:B------:R-:W-:Y:S05]  /*3c20*/  @!P0 BRA `(.L_x_517) ;  /* 0x00000b1000008947 */ /* 0x000fea0003800000 */
[----:B------:R-:W-:Y:S01]  /*3c30*/  ULDC UR4, c[0x0][0x22c] ;  /* 0x00008b0000047ab9 */ /* 0x000fe20000000800 */
[C---:B------:R-:W-:Y:S01]  /*3c40*/  IMAD R35, R15.reuse, 0xc0, R30 ;  /* 0x000000c00f237824 */ /* 0x040fe200078e021e */
[----:B------:R-:W-:Y:S01]  /*3c50*/  UIMAD UR6, UR11, UR4, URZ ;  /* 0x000000040b0672a4 */ /* 0x000fe2000f8e023f */
[----:B------:R-:W-:Y:S01]  /*3c60*/  ISETP.GT.AND P1, PT, R28, 0x3, PT ;  /* 0x000000031c00780c */ /* 0x000fe20003f24270 */
[----:B------:R-:W-:Y:S01]  /*3c70*/  UIMAD UR8, UR12, UR4, URZ ;  /* 0x000000040c0872a4 */ /* 0x000fe2000f8e023f */
[----:B------:R-:W-:Y:S01]  /*3c80*/  IMAD.SHL.U32 R14, R15, 0x4, RZ ;  /* 0x000000040f0e7824 */ /* 0x000fe200078e00ff */
[----:B------:R-:W-:Y:S01]  /*3c90*/  USHF.R.S32.HI UR5, URZ, 0x1f, UR6 ;  /* 0x0000001f3f057899 */ /* 0x000fe20008011406 */
[----:B------:R-:W-:Y:S01]  /*3ca0*/  CS2R R16, SRZ ;  /* 0x0000000000107805 */ /* 0x000fe2000001ff00 */
[C---:B------:R-:W-:Y:S01]  /*3cb0*/  IADD3 R0, P0, R35.reuse, UR6, RZ ;  /* 0x0000000623007c10 */ /* 0x040fe2000ff1e0ff */
[----:B------:R-:W-:Y:S01]  /*3cc0*/  UIADD3 UR6, UR12, -UR11, URZ ;  /* 0x8000000b0c067290 */ /* 0x000fe2000fffe03f */
[----:B------:R-:W-:Y:S01]  /*3cd0*/  CS2R R18, SRZ ;  /* 0x0000000000127805 */ /* 0x000fe2000001ff00 */
[----:B------:R-:W-:Y:S01]  /*3ce0*/  UPLOP3.LUT UP1, UPT, UPT, UPT, UPT, 0x80, 0x0 ;  /* 0x000000000000789c */ /* 0x000fe20003f2f070 */
[----:B------:R-:W-:Y:S01]  /*3cf0*/  LEA.HI.X.SX32 R35, R35, UR5, 0x1, P0 ;  /* 0x0000000523237c11 */ /* 0x000fe200080f0eff */
[----:B------:R-:W-:Y:S01]  /*3d00*/  UIMAD.WIDE UR8, UR8, 0x4, URZ ;  /* 0x00000004080878a5 */ /* 0x000fe2000f8e023f */
[C---:B------:R-:W-:Y:S01]  /*3d10*/  LEA R34, P0, R0.reuse, c[0x0][0x1d8], 0x2 ;  /* 0x0000760000227a11 */ /* 0x040fe200078010ff */
[----:B------:R-:W-:Y:S01]  /*3d20*/  UMOV UR5, URZ ;  /* 0x0000003f00057c82 */ /* 0x000fe20008000000 */
[----:B------:R-:W-:Y:S01]  /*3d30*/  CS2R R20, SRZ ;  /* 0x0000000000147805 */ /* 0x000fe2000001ff00 */
[----:B------:R-:W-:Y:S01]  /*3d40*/  CS2R R22, SRZ ;  /* 0x0000000000167805 */ /* 0x000fe2000001ff00 */
[----:B------:R-:W-:Y:S01]  /*3d50*/  LEA.HI.X R35, R0, c[0x0][0x1dc], R35, 0x2, P0 ;  /* 0x0000770000237a11 */ /* 0x000fe200000f1423 */
[----:B------:R-:W-:Y:S01]  /*3d60*/  IMAD.MOV.U32 R0, RZ, RZ, RZ ;  /* 0x000000ffff007224 */ /* 0x000fe200078e00ff */
[----:B------:R-:W-:Y:S01]  /*3d70*/  IADD3 R34, P0, R34, 0x200, RZ ;  /* 0x0000020022227810 */ /* 0x000fe20007f1e0ff */
[----:B------:R-:W-:Y:S01]  /*3d80*/  CS2R R24, SRZ ;  /* 0x0000000000187805 */ /* 0x000fe2000001ff00 */
[----:B------:R-:W-:-:S03]  /*3d90*/  CS2R R26, SRZ ;  /* 0x00000000001a7805 */ /* 0x000fc6000001ff00 */
[----:B------:R-:W-:Y:S01]  /*3da0*/  IMAD.X R35, RZ, RZ, R35, P0 ;  /* 0x000000ffff237224 */ /* 0x000fe200000e0623 */
[----:B------:R-:W-:Y:S05]  /*3db0*/  @!P1 BRA `(.L_x_518) ;  /* 0x0000051000009947 */ /* 0x000fea0003800000 */
[C---:B------:R-:W-:Y:S01]  /*3dc0*/  ISETP.GE.AND P3, PT, R15.reuse, UR6, PT ;  /* 0x000000060f007c0c */ /* 0x040fe2000bf66270 */
[----:B------:R-:W-:Y:S01]  /*3dd0*/  UPLOP3.LUT UP1, UPT, UPT, UPT, UPT, 0x40, 0x0 ;  /* 0x000000000000789c */ /* 0x000fe20003f2e870 */
[----:B------:R-:W-:Y:S02]  /*3de0*/  ISETP.GE.AND P0, PT, R15, UR6, PT ;  /* 0x000000060f007c0c */ /* 0x000fe4000bf06270 */
[----:B------:R-:W-:-:S09]  /*3df0*/  IADD3 R28, R28, -0x3, RZ ;  /* 0xfffffffd1c1c7810 */ /* 0x000fd20007ffe0ff */
.L_x_519:
[----:B------:R0:W2:Y:S01]  /*3e00*/  @!P3 LDG.E.128 R16, [R34.64+-0x200] ;  /* 0xfffe000e2210b981 */ /* 0x0000a2000c1e1d00 */
[----:B------:R-:W-:Y:S01]  /*3e10*/  IADD3 R32, P1, R34, UR8, RZ ;  /* 0x0000000822207c10 */ /* 0x000fe2000ff3e0ff */
[----:B------:R-:W-:Y:S02]  /*3e20*/  UIADD3 UR5, UR5, 0x4, URZ ;  /* 0x0000000405057890 */ /* 0x000fe4000fffe03f */
[----:B------:R0:W3:Y:S01]  /*3e30*/  @!P3 LDG.E.128 R20, [R34.64+-0x100] ;  /* 0xffff000e2214b981 */ /* 0x0000e2000c1e1d00 */
[----:B------:R-:W-:Y:S03]  /*3e40*/  IADD3.X R33, R35, UR9, RZ, P1, !PT ;  /* 0x0000000923217c10 */ /* 0x000fe60008ffe4ff */
[----:B------:R0:W4:Y:S01]  /*3e50*/  @!P3 LDG.E.128 R24, [R34.64] ;  /* 0x0000000e2218b981 */ /* 0x000122000c1e1d00 */
[----:B------:R-:W-:Y:S02]  /*3e60*/  PLOP3.LUT P3, PT, P0, PT, PT, 0x80, 0x0 ;  /* 0x000000000000781c */ /* 0x000fe4000076f070 */
[----:B------:R-:W-:Y:S01]  /*3e70*/  ISETP.LE.AND P2, PT, R28, UR5, PT ;  /* 0x000000051c007c0c */ /* 0x000fe2000bf43270 */
[----:B------:R-:W2:Y:S01]  /*3e80*/  LDS R13, [R14] ;  /* 0x000000000e0d7984 */ /* 0x000ea20000000800 */
[----:B0-----:R-:W-:Y:S04]  /*3e90*/  IADD3 R34, P1, R32, UR8, RZ ;  /* 0x0000000820227c10 */ /* 0x001fe8000ff3e0ff */
[----:B------:R-:W-:Y:S01]  /*3ea0*/  IADD3.X R35, R33, UR9, RZ, P1, !PT ;  /* 0x0000000921237c10 */ /* 0x000fe20008ffe4ff */
        /* <DEDUP_REMOVED lines=66> */
.L_x_518:
[----:B------:R-:W-:Y:S02]  /*42d0*/  ULDC UR4, c[0x0][0x314] ;  /* 0x0000c50000047ab9 */ /* 0x000fe40000000800 */
[----:B------:R-:W-:-:S04]  /*42e0*/  UIADD3 UR4, -UR5, UR4, URZ ;  /* 0x0000000405047290 */ /* 0x000fc8000fffe13f */
[----:B------:R-:W-:-:S06]  /*42f0*/  UISETP.GT.AND UP0, UPT, UR4, 0x1, UPT ;  /* 0x000000010400788c */ /* 0x000fcc000bf04270 */
[----:B------:R-:W-:-:S13]  /*4300*/  PLOP3.LUT P0, PT, PT, PT, UP0, 0x80, 0x0 ;  /* 0x000000000000781c */ /* 0x000fda0003f0f008 */
[----:B------:R-:W-:Y:S05]  /*4310*/  @!P0 BRA `(.L_x_520) ;  /* 0x000002a000008947 */ /* 0x000fea0003800000 */
[----:B------:R-:W-:Y:S01]  /*4320*/  ISETP.GE.AND P0, PT, R15, UR6, PT ;  /* 0x000000060f007c0c */ /* 0x000fe2000bf06270 */
[----:B------:R-:W0:Y:S01]  /*4330*/  LDS R13, [R14] ;  /* 0x000000000e0d7984 */ /* 0x000e220000000800 */
[----:B------:R-:W-:-:S03]  /*4340*/  IADD3 R28, P1, R34, UR8, RZ ;  /* 0x00000008221c7c10 */ /* 0x000fc6000ff3e0ff */
[----:B------:R1:W2:Y:S08]  /*4350*/  LDS R43, [R14+0x24] ;  /* 0x000024000e2b7984 */ /* 0x0002b00000000800 */
[----:B------:R-:W0:Y:S04]  /*4360*/  @!P0 LDG.E.128 R20, [R34.64+-0x100] ;  /* 0xffff000e22148981 */ /* 0x000e28000c1e1d00 */
[----:B------:R3:W4:Y:S04]  /*4370*/  @!P0 LDG.E.128 R16, [R34.64+-0x200] ;  /* 0xfffe000e22108981 */ /* 0x000728000c1e1d00 */
[----:B------:R3:W5:Y:S01]  /*4380*/  @!P0 LDG.E.128 R24, [R34.64] ;  /* 0x0000000e22188981 */ /* 0x000762000c1e1d00 */
[----:B------:R-:W-:Y:S01]  /*4390*/  IADD3.X R29, R35, UR9, RZ, P1, !PT ;  /* 0x00000009231d7c10 */ /* 0x000fe20008ffe4ff */
[----:B0-----:R-:W-:-:S02]  /*43a0*/  FFMA.FTZ R37, R20, R13, R8 ;  /* 0x0000000d14257223 */ /* 0x001fc40000010008 */
[-C--:B------:R-:W-:Y:S02]  /*43b0*/  FFMA.FTZ R38, R21, R13.reuse, R7 ;  /* 0x0000000d15267223 */ /* 0x080fe40000010007 */
[-C--:B---3--:R-:W-:Y:S02]  /*43c0*/  FFMA.FTZ R35, R22, R13.reuse, R6 ;  /* 0x0000000d16237223 */ /* 0x088fe40000010006 */
[-C--:B------:R-:W-:Y:S02]  /*43d0*/  FFMA.FTZ R36, R23, R13.reuse, R5 ;  /* 0x0000000d17247223 */ /* 0x080fe40000010005 */
[-C--:B----4-:R-:W-:Y:S01]  /*43e0*/  FFMA.FTZ R41, R16, R13.reuse, R12 ;  /* 0x0000000d10297223 */ /* 0x090fe2000001000c */
[----:B------:R-:W2:Y:S01]  /*43f0*/  @!P0 LDG.E.128 R20, [R28.64+-0x100] ;  /* 0xffff000e1c148981 */ /* 0x000ea2000c1e1d00 */
[-C--:B------:R-:W-:Y:S02]  /*4400*/  FFMA.FTZ R42, R17, R13.reuse, R11 ;  /* 0x0000000d112a7223 */ /* 0x080fe4000001000b */
[----:B------:R-:W-:-:S02]  /*4410*/  FFMA.FTZ R39, R18, R13, R10 ;  /* 0x0000000d12277223 */ /* 0x000fc4000001000a */
[-C--:B------:R-:W-:Y:S02]  /*4420*/  FFMA.FTZ R40, R19, R13.reuse, R9 ;  /* 0x0000000d13287223 */ /* 0x080fe40000010009 */
[-C--:B-----5:R-:W-:Y:S01]  /*4430*/  FFMA.FTZ R33, R24, R13.reuse, R4 ;  /* 0x0000000d18217223 */ /* 0x0a0fe20000010004 */
[----:B------:R-:W3:Y:S01]  /*4440*/  @!P0 LDG.E.128 R16, [R28.64+-0x200] ;  /* 0xfffe000e1c108981 */ /* 0x000ee2000c1e1d00 */
[-C--:B------:R-:W-:Y:S02]  /*4450*/  FFMA.FTZ R32, R25, R13.reuse, R3 ;  /* 0x0000000d19207223 */ /* 0x080fe40000010003 */
[-C--:B------:R-:W-:Y:S02]  /*4460*/  FFMA.FTZ R31, R26, R13.reuse, R2 ;  /* 0x0000000d1a1f7223 */ /* 0x080fe40000010002 */
[----:B------:R-:W-:Y:S02]  /*4470*/  FFMA.FTZ R0, R27, R13, R0 ;  /* 0x0000000d1b007223 */ /* 0x000fe40000010000 */
[----:B------:R-:W4:Y:S01]  /*4480*/  @!P0 LDG.E.128 R24, [R28.64] ;  /* 0x0000000e1c188981 */ /* 0x000f22000c1e1d00 */
[----:B------:R-:W-:-:S02]  /*4490*/  IADD3 R13, R14, 0x24, RZ ;  /* 0x000000240e0d7810 */ /* 0x000fc40007ffe0ff */
[----:B------:R-:W-:Y:S01]  /*44a0*/  IADD3 R34, P0, R28, UR8, RZ ;  /* 0x000000081c227c10 */ /* 0x000fe2000ff1e0ff */
[----:B------:R-:W-:Y:S01]  /*44b0*/  UIADD3 UR5, UR5, 0x1, URZ ;  /* 0x0000000105057890 */ /* 0x000fe2000fffe03f */
[----:B-1----:R-:W-:Y:S01]  /*44c0*/  IADD3 R14, R13, 0x24, RZ ;  /* 0x000000240d0e7810 */ /* 0x002fe20007ffe0ff */
[----:B------:R-:W-:Y:S02]  /*44d0*/  UPLOP3.LUT UP1, UPT, UPT, UPT, UPT, 0x40, 0x0 ;  /* 0x000000000000789c */ /* 0x000fe40003f2e870 */
[----:B------:R-:W-:Y:S01]  /*44e0*/  UIADD3 UR5, UR5, 0x1, URZ ;  /* 0x0000000105057890 */ /* 0x000fe2000fffe03f */
[-C--:B--2---:R-:W-:Y:S01]  /*44f0*/  FFMA.FTZ R6, R22, R43.reuse, R35 ;  /* 0x0000002b16067223 */ /* 0x084fe20000010023 */
[----:B------:R-:W-:Y:S01]  /*4500*/  IADD3.X R35, R29, UR9, RZ, P0, !PT ;  /* 0x000000091d237c10 */ /* 0x000fe200087fe4ff */
[-C--:B------:R-:W-:Y:S02]  /*4510*/  FFMA.FTZ R8, R20, R43.reuse, R37 ;  /* 0x0000002b14087223 */ /* 0x080fe40000010025 */
[----:B------:R-:W-:-:S02]  /*4520*/  FFMA.FTZ R7, R21, R43, R38 ;  /* 0x0000002b15077223 */ /* 0x000fc40000010026 */
[-C--:B------:R-:W-:Y:S02]  /*4530*/  FFMA.FTZ R5, R23, R43.reuse, R36 ;  /* 0x0000002b17057223 */ /* 0x080fe40000010024 */
[-C--:B---3--:R-:W-:Y:S02]  /*4540*/  FFMA.FTZ R12, R16, R43.reuse, R41 ;  /* 0x0000002b100c7223 */ /* 0x088fe40000010029 */
[-C--:B------:R-:W-:Y:S02]  /*4550*/  FFMA.FTZ R11, R17, R43.reuse, R42 ;  /* 0x0000002b110b7223 */ /* 0x080fe4000001002a */
[-C--:B------:R-:W-:Y:S02]  /*4560*/  FFMA.FTZ R10, R18, R43.reuse, R39 ;  /* 0x0000002b120a7223 */ /* 0x080fe40000010027 */
[-C--:B------:R-:W-:Y:S02]  /*4570*/  FFMA.FTZ R9, R19, R43.reuse, R40 ;  /* 0x0000002b13097223 */ /* 0x080fe40000010028 */
[----:B----4-:R-:W-:-:S02]  /*4580*/  FFMA.FTZ R4, R24, R43, R33 ;  /* 0x0000002b18047223 */ /* 0x010fc40000010021 */
[-C--:B------:R-:W-:Y:S02]  /*4590*/  FFMA.FTZ R3, R25, R43.reuse, R32 ;  /* 0x0000002b19037223 */ /* 0x080fe40000010020 */
[-C--:B------:R-:W-:Y:S02]  /*45a0*/  FFMA.FTZ R2, R26, R43.reuse, R31 ;  /* 0x0000002b1a027223 */ /* 0x080fe4000001001f */
[----:B------:R-:W-:Y:S02]  /*45b0*/  FFMA.FTZ R0, R27, R43, R0 ;  /* 0x0000002b1b007223 */ /* 0x000fe40000010000 */
.L_x_520:
[----:B------:R-:W-:Y:S02]  /*45c0*/  ULDC UR4, c[0x0][0x314] ;  /* 0x0000c50000047ab9 */ /* 0x000fe40000000800 */
[----:B------:R-:W-:-:S06]  /*45d0*/  UISETP.LT.OR UP1, UPT, UR5, UR4, UP1 ;  /* 0x000000040500728c */ /* 0x000fcc0008f21670 */
[----:B------:R-:W-:-:S13]  /*45e0*/  PLOP3.LUT P0, PT, PT, PT, UP1, 0x80, 0x0 ;  /* 0x000000000000781c */ /* 0x000fda0003f0f018 */
[----:B------:R-:W-:Y:S05]  /*45f0*/  @!P0 BRA `(.L_x_517) ;  /* 0x0000014000008947 */ /* 0x000fea0003800000 */
[----:B------:R-:W-:Y:S01]  /*4600*/  ISETP.GE.AND P0, PT, R15, UR6, PT ;  /* 0x000000060f007c0c */ /* 0x000fe2000bf06270 */
[----:B------:R-:W-:-:S12]  /*4610*/  BSSY B0, `(.L_x_521) ;  /* 0x0000005000007945 */ /* 0x000fd80003800000 */
[----:B------:R-:W-:Y:S05]  /*4620*/  @P0 BRA `(.L_x_522) ;  /* 0x0000003000000947 */ /* 0x000fea0003800000 */
[----:B------:R0:W5:Y:S04]  /*4630*/  LDG.E.128 R16, [R34.64+-0x200] ;  /* 0xfffe000e22107981 */ /* 0x000168000c1e1d00 */
[----:B------:R0:W5:Y:S04]  /*4640*/  LDG.E.128 R20, [R34.64+-0x100] ;  /* 0xffff000e22147981 */ /* 0x000168000c1e1d00 */
[----:B------:R0:W5:Y:S02]  /*4650*/  LDG.E.128 R24, [R34.64] ;  /* 0x0000000e22187981 */ /* 0x000164000c1e1d00 */
.L_x_522:
[----:B------:R-:W-:Y:S05]  /*4660*/  BSYNC B0 ;  /* 0x0000000000007941 */ /* 0x000fea0003800000 */
.L_x_521:
        /* <DEDUP_REMOVED lines=13> */
.L_x_517:
[----:B------:R-:W-:Y:S02]  /*4740*/  IADD3 R15, R15, UR11, RZ ;  /* 0x0000000b0f0f7c10 */ /* 0x000fe4000fffe0ff */
[----:B------:R-:W-:-:S02]  /*4750*/  F2FP.PACK_AB R13, R9, R10 ;  /* 0x0000000a090d723e */ /* 0x000fc400000000ff */
[----:B------:R-:W-:Y:S02]  /*4760*/  ISETP.GE.AND P0, PT, R15, UR12, PT ;  /* 0x0000000c0f007c0c */ /* 0x000fe4000bf06270 */
        /* <DEDUP_REMOVED lines=92> */
        .weak           $__internal_10_$__cuda_sm20_div_s64
        .type           $__internal_10_$__cuda_sm20_div_s64,@function
        .size           $__internal_10_$__cuda_sm20_div_s64,(.L_x_7332 - $__internal_10_$__cuda_sm20_div_s64)
$__internal_10_$__cuda_sm20_div_s64:
        /* <DEDUP_REMOVED lines=32> */
[----:B------:R-:W-:-:S03]  /*4f30*/  SEL R19, R19, R26, !P2 ;  /* 0x0000001a13137207 */ /* 0x000fc60005000000 */
[C---:B------:R-:W-:Y:S02]  /*4f40*/  IMAD R21, R29.reuse, R20, RZ ;  /* 0x000000141d157224 */ /* 0x040fe400078e02ff */
[----:B------:R-:W-:-:S04]  /*4f50*/  IMAD.HI.U32 R18, P4, R29, R18, R48 ;  /* 0x000000121d127227 */ /* 0x000fc80007880030 */
[----:B------:R-:W-:Y:S01]  /*4f60*/  IMAD.HI.U32 R20, R29, R20, RZ ;  /* 0x000000141d147227 */ /* 0x000fe200078e00ff */
[----:B------:R-:W-:-:S03]  /*4f70*/  IADD3 R21, P3, R21, R18, RZ ;  /* 0x0000001215157210 */ /* 0x000fc60007f7e0ff */
[----:B------:R-:W-:Y:S02]  /*4f80*/  IMAD.X R18, RZ, RZ, ~R17, P0 ;  /* 0x000000ffff127224 */ /* 0x000fe400000e0e11 */
[----:B------:R-:W-:-:S03]  /*4f90*/  IMAD.HI.U32 R48, R21, R19, RZ ;  /* 0x0000001315307227 */ /* 0x000fc600078e00ff */
[----:B------:R-:W-:Y:S01]  /*4fa0*/  SEL R18, R18, R17, !P2 ;  /* 0x0000001112127207 */ /* 0x000fe20005000000 */
[----:B------:R-:W-:Y:S02]  /*4fb0*/  IMAD.X R29, R20, 0x1, R29, P5 ;  /* 0x00000001141d7824 */ /* 0x000fe400028e061d */
[----:B------:R-:W-:-:S03]  /*4fc0*/  IMAD.MOV.U32 R49, RZ, RZ, RZ ;  /* 0x000000ffff317224 */ /* 0x000fc600078e00ff */
[----:B------:R-:W-:Y:S01]  /*4fd0*/  IADD3.X R29, RZ, RZ, R29, P3, P4 ;  /* 0x000000ffff1d7210 */ /* 0x000fe20001fe841d */
        /* <DEDUP_REMOVED lines=20> */
[----:B------:R-:W-:Y:S02]  /*5120*/  ISETP.GE.U32.AND P0, PT, R20, R38, PT ;  /* 0x000000261400720c */ /* 0x000fe40003f06070 */
[----:B------:R-:W-:Y:S02]  /*5130*/  SEL R19, R19, R18, P3 ;  /* 0x0000001213137207 */ /* 0x000fe40001800000 */
[----:B------:R-:W-:Y:S02]  /*5140*/  SEL R21, R21, R26, P3 ;  /* 0x0000001a15157207 */ /* 0x000fe40001800000 */
[----:B------:R-:W-:-:S02]  /*5150*/  IADD3 R29, P2, R28, 0x1, RZ ;  /* 0x000000011c1d7810 */ /* 0x000fc40007f5e0ff */
[----:B------:R-:W-:Y:S02]  /*5160*/  ISETP.GE.U32.AND.EX P0, PT, R19, R39, PT, P0 ;  /* 0x000000271300720c */ /* 0x000fe40003f06100 */
[-C--:B------:R-:W-:Y:S02]  /*5170*/  IADD3.X R18, RZ, R21.reuse, RZ, P2, !PT ;  /* 0x00000015ff127210 */ /* 0x080fe400017fe4ff */
[----:B------:R-:W-:Y:S02]  /*5180*/  SEL R29, R29, R28, P0 ;  /* 0x0000001c1d1d7207 */ /* 0x000fe40000000000 */
[----:B------:R-:W-:Y:S02]  /*5190*/  SEL R21, R18, R21, P0 ;  /* 0x0000001512157207 */ /* 0x000fe40000000000 */
[----:B------:R-:W-:Y:S02]  /*51a0*/  IADD3 R18, P2, RZ, -R29, RZ ;  /* 0x8000001dff127210 */ /* 0x000fe40007f5e0ff */
[----:B------:R-:W-:-:S02]  /*51b0*/  LOP3.LUT R19, R23, R17, RZ, 0x3c, !PT ;  /* 0x0000001117137212 */ /* 0x000fc400078e3cff */
[----:B------:R-:W-:Y:S01]  /*51c0*/  ISETP.NE.U32.AND P0, PT, R24, RZ, PT ;  /* 0x000000ff1800720c */ /* 0x000fe20003f05070 */
[----:B------:R-:W-:Y:S01]  /*51d0*/  IMAD.X R20, RZ, RZ, ~R21, P2 ;  /* 0x000000ffff147224 */ /* 0x000fe200010e0e15 */
[----:B------:R-:W-:Y:S02]  /*51e0*/  ISETP.GE.AND P3, PT, R19, RZ, PT ;  /* 0x000000ff1300720c */ /* 0x000fe40003f66270 */
[----:B------:R-:W-:Y:S02]  /*51f0*/  ISETP.NE.AND.EX P0, PT, R23, RZ, PT, P0 ;  /* 0x000000ff1700720c */ /* 0x000fe40003f05300 */
[----:B------:R-:W-:Y:S01]  /*5200*/  SEL R20, R20, R21, !P3 ;  /* 0x0000001514147207 */ /* 0x000fe20005800000 */
[----:B------:R-:W-:Y:S01]  /*5210*/  IMAD.MOV.U32 R21, RZ, RZ, 0x0 ;  /* 0x00000000ff157424 */ /* 0x000fe200078e00ff */
[----:B------:R-:W-:Y:S02]  /*5220*/  SEL R18, R18, R29, !P3 ;  /* 0x0000001d12127207 */ /* 0x000fe40005800000 */
[----:B------:R-:W-:Y:S01]  /*5230*/  SEL R19, R20, 0xffffffff, P0 ;  /* 0xffffffff14137807 */ /* 0x000fe20000000000 */
[----:B------:R-:W-:Y:S01]  /*5240*/  IMAD.MOV.U32 R20, RZ, RZ, R22 ;  /* 0x000000ffff147224 */ /* 0x000fe200078e0016 */
[----:B------:R-:W-:-:S03]  /*5250*/  SEL R18, R18, 0xffffffff, P0 ;  /* 0xffffffff12127807 */ /* 0x000fc60000000000 */
[----:B------:R-:W-:Y:S05]  /*5260*/  RET.REL.NODEC R20 `(_ZN5flash32flash_fwd_splitkv_combine_kernelI23Flash_fwd_kernel_traitsILi192ELi64ELi64ELi4ELb0ELb0EN7cutlass6half_tE19Flash_kernel_traitsILi192ELi64ELi64ELi4ES3_EELi8ELi4ELb1EEEvNS_16Flash_fwd_paramsE) ;  /* 0xffffad9014007950 */ /* 0x000fea0003c3ffff */
.L_x_523:
        /* <DEDUP_REMOVED lines=9> */
.L_x_7332:


//--------------------- .text._ZN5flash32flash_fwd_splitkv_combine_kernelI23Flash_fwd_kernel_traitsILi192ELi64ELi64ELi4ELb0ELb0EN7cutlass6half_tE19Flash_kernel_traitsILi192ELi64ELi64ELi4ES3_EELi8ELi3ELb1EEEvNS_16Flash_fwd_paramsE --------------------------
	.section	.text._ZN5flash32flash_fwd_splitkv_combine_kernelI23Flash_fwd_kernel_traitsILi192ELi64ELi64ELi4ELb0ELb0EN7cutlass6half_tE19Flash_kernel_traitsILi192ELi64ELi64ELi4ES3_EELi8ELi3ELb1EEEvNS_16Flash_fwd_paramsE,"ax",@progbits
	.sectioninfo	@"SHI_REGISTERS=52"
	.align	128
        .global         _ZN5flash32flash_fwd_splitkv_combine_kernelI23Flash_fwd_kernel_traitsILi192ELi64ELi64ELi4ELb0ELb0EN7cutlass6half_tE19Flash_kernel_traitsILi192ELi64ELi64ELi4ES3_EELi8ELi3ELb1EEEvNS_16Flash_fwd_paramsE
        .type           _ZN5flash32flash_fwd_splitkv_combine_kernelI23Flash_fwd_kernel_traitsILi192ELi64ELi64ELi4ELb0ELb0EN7cutlass6half_tE19Flash_kernel_traitsILi192ELi64ELi64ELi4ES3_EELi8ELi3ELb1EEEvNS_16Flash_fwd_paramsE,@function
        .size           _ZN5flash32flash_fwd_splitkv_combine_kernelI23Flash_fwd_kernel_traitsILi192ELi64ELi64ELi4ELb0ELb0EN7cutlass6half_tE19Flash_kernel_traitsILi192ELi64ELi64ELi4ES3_EELi8ELi3ELb1EEEvNS_16Flash_fwd_paramsE,(.L_x_7333 - _ZN5flash32flash_fwd_splitkv_combine_kernelI23Flash_fwd_kernel_traitsILi192ELi64ELi64ELi4ELb0ELb0EN7cutlass6half_tE19Flash_kernel_traitsILi192ELi64ELi64ELi4ES3_EELi8ELi3ELb1EEEvNS_16Flash_fwd_paramsE)
        .other          _ZN5flash32flash_fwd_splitkv_combine_kernelI23Flash_fwd_kernel_traitsILi192ELi64ELi64ELi4ELb0ELb0EN7cutlass6half_tE19Flash_kernel_traitsILi192ELi64ELi64ELi4ES3_EELi8ELi3ELb1EEEvNS_16Flash_fwd_paramsE,@"STO_CUDA_ENTRY STV_DEFAULT"
_ZN5flash32flash_fwd_splitkv_combine_kernelI23Flash_fwd_kernel_traitsILi192ELi64ELi64ELi4ELb0ELb0EN7cutlass6half_tE19Flash_kernel_traitsILi192ELi64ELi64ELi4ES3_EELi8ELi3ELb1EEEvNS_16Flash_fwd_paramsE:
.text._ZN5flash32flash_fwd_splitkv_combine_kernelI23Flash_fwd_kernel_traitsILi192ELi64ELi64ELi4ELb0ELb0EN7cutlass6half_tE19Flash_kernel_traitsILi192ELi64ELi64ELi4ES3_EELi8ELi3ELb1EEEvNS_16Flash_fwd_paramsE:
        /* <DEDUP_REMOVED lines=23> */
[----:B------:R-:W-:Y:S05]  /*0170*/  CALL.REL.NOINC `($__internal_11_$__cuda_sm20_div_s64) ;  /* 0x00004b3000007944 */ /* 0x000fea0003c00000 */
[----:B------:R-:W-:Y:S05]  /*0180*/  BRA `(.L_x_525) ;  /* 0x0000018000007947 */ /* 0x000fea0003800000 */
.L_x_524:
        /* <DEDUP_REMOVED lines=24> */
.L_x_525:
        /* <DEDUP_REMOVED lines=11> */
[----:B------:R-:W-:Y:S05]  /*03c0*/  CALL.REL.NOINC `($__internal_11_$__cuda_sm20_div_s64) ;  /* 0x000048e000007944 */ /* 0x000fea0003c00000 */
[----:B------:R-:W-:Y:S02]  /*03d0*/  MOV R6, R18 ;  /* 0x0000001200067202 */ /* 0x000fe40000000f00 */
[----:B------:R-:W-:Y:S01]  /*03e0*/  MOV R7, R19 ;  /* 0x0000001300077202 */ /* 0x000fe20000000f00 */
[----:B------:R-:W-:Y:S05]  /*03f0*/  BRA `(.L_x_528) ;  /* 0x0000013000007947 */ /* 0x000fea0003800000 */
.L_x_527:
        /* <DEDUP_REMOVED lines=19> */
.L_x_528:
[----:B------:R-:W-:Y:S05]  /*0530*/  BSYNC B0 ;  /* 0x0000000000007941 */ /* 0x000fea0003800000 */
.L_x_526:
        /* <DEDUP_REMOVED lines=41> */
[----:B------:R-:W-:Y:S05]  /*07d0*/  CALL.REL.NOINC `($__internal_11_$__cuda_sm20_div_s64) ;  /* 0x000044d000007944 */ /* 0x000fea0003c00000 */
[----:B------:R-:W-:Y:S05]  /*07e0*/  BRA `(.L_x_531) ;  /* 0x0000013000007947 */ /* 0x000fea0003800000 */
.L_x_530:
        /* <DEDUP_REMOVED lines=19> */
.L_x_531:
[----:B------:R-:W-:Y:S05]  /*0920*/  BSYNC B0 ;  /* 0x0000000000007941 */ /* 0x000fea0003800000 */
.L_x_529:
        /* <DEDUP_REMOVED lines=73> */
[----:B------:R-:W-:Y:S02]  /*0dc0*/  MOV R32, R18 ;  /* 0x0000001200207202 */ /* 0x000fe40000000f00 */
[----:B------:R-:W-:Y:S01]  /*0dd0*/  MOV R33, R19 ;  /* 0x0000001300217202 */ /* 0x000fe20000000f00 */
[----:B------:R-:W-:Y:S05]  /*0de0*/  BRA `(.L_x_534) ;  /* 0x0000013000007947 */ /* 0x000fea0003800000 */
.L_x_533:
        /* <DEDUP_REMOVED lines=19> */
.L_x_534:
[----:B------:R-:W-:Y:S05]  /*0f20*/  BSYNC B0 ;  /* 0x0000000000007941 */ /* 0x000fea0003800000 */
.L_x_532:
        /* <DEDUP_REMOVED lines=42> */
.L_x_536:
        /* <DEDUP_REMOVED lines=19> */
.L_x_537:
[----:B------:R-:W-:Y:S05]  /*1300*/  BSYNC B0 ;  /* 0x0000000000007941 */ /* 0x000fea0003800000 */
.L_x_535:
        /* <DEDUP_REMOVED lines=28> */
[----:B------:R-:W-:Y:S02]  /*14d0*/  ISETP.GE.U32.AND P2, PT, R7, R8, PT ;  /* 0x000000080700720c */ /* 0x000fe40003f46070 */
[----:B0-----:R-:W0:Y:S11]  /*14e0*/  MUFU.RCP R8, R17 ;  /* 0x0000001100087308 */ /* 0x001e360000001000 */
[----:B------:R-:W-:-:S05]  /*14f0*/  @P2 IADD3 R9, R9, 0x1, RZ ;  /* 0x0000000109092810 */ /* 0x000fca0007ffe0ff */
[----:B------:R-:W-:Y:S01]  /*1500*/  @!P1 IMAD.MOV R9, RZ, RZ, -R9 ;  /* 0x000000ffff099224 */ /* 0x000fe200078e0a09 */
[----:B------:R-:W-:Y:S02]  /*1510*/  @!P0 LOP3.LUT R9, RZ, c[0x0][0x214], RZ, 0x33, !PT ;  /* 0x00008500ff098a12 */ /* 0x000fe400078e33ff */
[----:B0-----:R-:W-:-:S03]  /*1520*/  IADD3 R8, R8, 0xffffffe, RZ ;  /* 0x0ffffffe08087810 */ /* 0x001fc60007ffe0ff */
[----:B------:R-:W-:Y:S02]  /*1530*/  IMAD R3, R6, R9, RZ ;  /* 0x0000000906037224 */ /* 0x000fe400078e02ff */
[----:B------:R-:W0:Y:S03]  /*1540*/  F2I.FTZ.U32.TRUNC.NTZ R9, R8 ;  /* 0x0000000800097305 */ /* 0x000e26000021f000 */
[-C--:B------:R-:W-:Y:S02]  /*1550*/  IABS R7, R3.reuse ;  /* 0x0000000300077213 */ /* 0x080fe40000000000 */
[----:B------:R-:W-:-:S03]  /*1560*/  IABS R22, R3 ;  /* 0x0000000300167213 */ /* 0x000fc60000000000 */
[----:B------:R-:W1:Y:S02]  /*1570*/  I2F.RP R6, R7 ;  /* 0x0000000700067306 */ /* 0x000e640000209400 */
[----:B------:R-:W-:Y:S02]  /*1580*/  IMAD.MOV R22, RZ, RZ, -R22 ;  /* 0x000000ffff167224 */ /* 0x000fe400078e0a16 */
[--C-:B0-----:R-:W-:Y:S02]  /*1590*/  IMAD.MOV R24, RZ, RZ, -R9.reuse ;  /* 0x000000ffff187224 */ /* 0x101fe400078e0a09 */
[----:B------:R-:W-:Y:S02]  /*15a0*/  IMAD.MOV.U32 R8, RZ, RZ, RZ ;  /* 0x000000ffff087224 */ /* 0x000fe400078e00ff */
[----:B------:R-:W-:Y:S01]  /*15b0*/  IMAD R24, R24, R5, RZ ;  /* 0x0000000518187224 */ /* 0x000fe200078e02ff */
[----:B-1----:R-:W0:Y:S03]  /*15c0*/  MUFU.RCP R6, R6 ;  /* 0x0000000600067308 */ /* 0x002e260000001000 */
[----:B------:R-:W-:Y:S01]  /*15d0*/  IMAD.HI.U32 R24, R9, R24, R8 ;  /* 0x0000001809187227 */ /* 0x000fe200078e0008 */
[----:B------:R-:W-:-:S02]  /*15e0*/  IABS R9, R0 ;  /* 0x0000000000097213 */ /* 0x000fc40000000000 */
[----:B------:R-:W-:-:S03]  /*15f0*/  LOP3.LUT R0, R0, c[0x0][0x1c0], RZ, 0x3c, !PT ;  /* 0x0000700000007a12 */ /* 0x000fc600078e3cff */
[----:B------:R-:W-:Y:S01]  /*1600*/  IMAD.HI.U32 R8, R24, R9, RZ ;  /* 0x0000000918087227 */ /* 0x000fe200078e00ff */
[----:B0-----:R-:W-:-:S03]  /*1610*/  IADD3 R20, R6, 0xffffffe, RZ ;  /* 0x0ffffffe06147810 */ /* 0x001fc60007ffe0ff */
[----:B------:R-:W-:Y:S01]  /*1620*/  IMAD.IADD R6, R4, 0x1, R7 ;  /* 0x0000000104067824 */ /* 0x000fe200078e0207 */
[----:B------:R-:W-:Y:S01]  /*1630*/  IABS R4, c[0x0][0x1c0] ;  /* 0x0000700000047a13 */ /* 0x000fe20000000000 */
[----:B------:R-:W0:Y:S03]  /*1640*/  F2I.FTZ.U32.TRUNC.NTZ R21, R20 ;  /* 0x0000001400157305 */ /* 0x000e26000021f000 */
[----:B------:R-:W-:Y:S01]  /*1650*/  IABS R17, R6 ;  /* 0x0000000600117213 */ /* 0x000fe20000000000 */
[----:B------:R-:W-:Y:S02]  /*1660*/  IMAD.MOV R4, RZ, RZ, -R4 ;  /* 0x000000ffff047224 */ /* 0x000fe400078e0a04 */
[----:B0-----:R-:W-:Y:S02]  /*1670*/  IMAD.MOV R16, RZ, RZ, -R21 ;  /* 0x000000ffff107224 */ /* 0x001fe400078e0a15 */
[----:B------:R-:W-:-:S02]  /*1680*/  IMAD.MOV.U32 R20, RZ, RZ, RZ ;  /* 0x000000ffff147224 */ /* 0x000fc400078e00ff */
[----:B------:R-:W-:-:S04]  /*1690*/  IMAD R16, R16, R7, RZ ;  /* 0x0000000710107224 */ /* 0x000fc800078e02ff */
[----:B------:R-:W-:-:S04]  /*16a0*/  IMAD.HI.U32 R16, R21, R16, R20 ;  /* 0x0000001015107227 */ /* 0x000fc800078e0014 */
[----:B------:R-:W-:Y:S02]  /*16b0*/  IMAD R20, R8, R4, R9 ;  /* 0x0000000408147224 */ /* 0x000fe400078e0209 */
[----:B------:R-:W-:-:S03]  /*16c0*/  IMAD.HI.U32 R16, R16, R17, RZ ;  /* 0x0000001110107227 */ /* 0x000fc600078e00ff */
[----:B------:R-:W-:Y:S01]  /*16d0*/  ISETP.GT.U32.AND P3, PT, R5, R20, PT ;  /* 0x000000140500720c */ /* 0x000fe20003f64070 */
[----:B------:R-:W-:Y:S02]  /*16e0*/  IMAD R22, R16, R22, R17 ;  /* 0x0000001610167224 */ /* 0x000fe400078e0211 */
[----:B------:R-:W-:-:S03]  /*16f0*/  IMAD.HI.U32 R9, R24, R17, RZ ;  /* 0x0000001118097227 */ /* 0x000fc600078e00ff */
[----:B------:R-:W-:Y:S01]  /*1700*/  ISETP.GT.U32.AND P0, PT, R7, R22, PT ;  /* 0x000000160700720c */ /* 0x000fe20003f04070 */
[----:B------:R-:W-:Y:S01]  /*1710*/  IMAD R24, R9, R4, R17 ;  /* 0x0000000409187224 */ /* 0x000fe200078e0211 */
[C---:B------:R-:W-:Y:S02]  /*1720*/  LOP3.LUT R4, R6.reuse, R7, RZ, 0x3c, !PT ;  /* 0x0000000706047212 */ /* 0x040fe400078e3cff */
[----:B------:R-:W-:Y:S02]  /*1730*/  LOP3.LUT R6, R6, c[0x0][0x1c0], RZ, 0x3c, !PT ;  /* 0x0000700006067a12 */ /* 0x000fe400078e3cff */
[----:B------:R-:W-:Y:S01]  /*1740*/  ISETP.GT.U32.AND P1, PT, R5, R24, PT ;  /* 0x000000180500720c */ /* 0x000fe20003f24070 */
[----:B------:R-:W-:Y:S01]  /*1750*/  @!P3 IMAD.IADD R20, R20, 0x1, -R5 ;  /* 0x000000011414b824 */ /* 0x000fe200078e0a05 */
[----:B------:R-:W-:Y:S02]  /*1760*/  ISETP.GE.AND P4, PT, R4, RZ, PT ;  /* 0x000000ff0400720c */ /* 0x000fe40003f86270 */
[----:B------:R-:W0:Y:S01]  /*1770*/  S2R R4, SR_TID.X ;  /* 0x0000000000047919 */ /* 0x000e220000002100 */
[----:B------:R-:W-:-:S02]  /*1780*/  @!P3 IADD3 R8, R8, 0x1, RZ ;  /* 0x000000010808b810 */ /* 0x000fc40007ffe0ff */
[----:B------:R-:W-:Y:S01]  /*1790*/  @!P0 IMAD.IADD R22, R22, 0x1, -R7 ;  /* 0x0000000116168824 */ /* 0x000fe200078e0a07 */
[----:B------:R-:W-:Y:S02]  /*17a0*/  ISETP.GE.U32.AND P6, PT, R20, R5, PT ;  /* 0x000000051400720c */ /* 0x000fe40003fc6070 */
[----:B------:R-:W-:Y:S02]  /*17b0*/  @!P0 IADD3 R16, R16, 0x1, RZ ;  /* 0x0000000110108810 */ /* 0x000fe40007ffe0ff */
[----:B------:R-:W-:Y:S01]  /*17c0*/  ISETP.GE.U32.AND P2, PT, R22, R7, PT ;  /* 0x000000071600720c */ /* 0x000fe20003f46070 */
[----:B------:R-:W-:Y:S01]  /*17d0*/  @!P1 IMAD.IADD R24, R24, 0x1, -R5 ;  /* 0x0000000118189824 */ /* 0x000fe200078e0a05 */
[----:B------:R-:W-:Y:S02]  /*17e0*/  ISETP.GE.AND P0, PT, R0, RZ, PT ;  /* 0x000000ff0000720c */ /* 0x000fe40003f06270 */
[----:B------:R-:W-:Y:S02]  /*17f0*/  ISETP.GT.AND P3, PT, R2, RZ, PT ;  /* 0x000000ff0200720c */ /* 0x000fe40003f64270 */
[----:B------:R-:W-:Y:S01]  /*1800*/  ISETP.GE.U32.AND P5, PT, R24, R5, PT ;  /* 0x000000051800720c */ /* 0x000fe20003fa6070 */
[----:B------:R-:W-:Y:S01]  /*1810*/  IMAD.MOV.U32 R5, RZ, RZ, c[0x0][0x214] ;  /* 0x00008500ff057624 */ /* 0x000fe200078e00ff */
[----:B------:R-:W-:-:S02]  /*1820*/  @!P1 IADD3 R9, R9, 0x1, RZ ;  /* 0x0000000109099810 */ /* 0x000fc40007ffe0ff */
[----:B------:R-:W-:Y:S02]  /*1830*/  @P6 IADD3 R8, R8, 0x1, RZ ;  /* 0x0000000108086810 */ /* 0x000fe40007ffe0ff */
[----:B------:R-:W-:Y:S02]  /*1840*/  ISETP.NE.AND P6, PT, R3, RZ, PT ;  /* 0x000000ff0300720c */ /* 0x000fe40003fc5270 */
[----:B------:R-:W-:Y:S01]  /*1850*/  @P2 IADD3 R16, R16, 0x1, RZ ;  /* 0x0000000110102810 */ /* 0x000fe20007ffe0ff */
[----:B------:R-:W-:Y:S01]  /*1860*/  @!P0 IMAD.MOV R8, RZ, RZ, -R8 ;  /* 0x000000ffff088224 */ /* 0x000fe200078e0a08 */
[----:B------:R-:W-:Y:S02]  /*1870*/  ISETP.GE.AND P2, PT, R6, RZ, PT ;  /* 0x000000ff0600720c */ /* 0x000fe40003f46270 */
[----:B------:R-:W-:Y:S01]  /*1880*/  LOP3.LUT R6, RZ, c[0x0][0x1c0], RZ, 0x33, !PT ;  /* 0x00007000ff067a12 */ /* 0x000fe200078e33ff */
[----:B------:R-:W-:Y:S01]  /*1890*/  @!P4 IMAD.MOV R16, RZ, RZ, -R16 ;  /* 0x000000ffff10c224 */ /* 0x000fe200078e0a10 */
[----:B------:R-:W-:-:S02]  /*18a0*/  ISETP.NE.AND P4, PT, RZ, c[0x0][0x1c0], PT ;  /* 0x00007000ff007a0c */ /* 0x000fc40003f85270 */
[----:B------:R-:W-:Y:S02]  /*18b0*/  ISETP.NE.AND P1, PT, RZ, UR4, PT ;  /* 0x00000004ff007c0c */ /* 0x000fe4000bf25270 */
[----:B0-----:R-:W-:Y:S02]  /*18c0*/  SHF.R.S32.HI R21, RZ, 0x1f, R4 ;  /* 0x0000001fff157819 */ /* 0x001fe40000011404 */
[----:B------:R-:W-:Y:S02]  /*18d0*/  SHF.R.S32.HI R17, RZ, 0x1f, R2 ;  /* 0x0000001fff117819 */ /* 0x000fe40000011402 */
[----:B------:R-:W-:Y:S02]  /*18e0*/  SEL R5, R5, 0x1, !P1 ;  /* 0x0000000105057807 */ /* 0x000fe40004800000 */
[----:B------:R-:W-:Y:S02]  /*18f0*/  SEL R0, R6, R8, !P4 ;  /* 0x0000000806007207 */ /* 0x000fe40006000000 */
[----:B------:R-:W-:-:S02]  /*1900*/  @!P6 LOP3.LUT R16, RZ, R7, RZ, 0x33, !PT ;  /* 0x00000007ff10e212 */ /* 0x000fc400078e33ff */
[----:B------:R-:W-:Y:S01]  /*1910*/  LEA.HI R8, R21, R4, RZ, 0x3 ;  /* 0x0000000415087211 */ /* 0x000fe200078f18ff */
[----:B------:R-:W-:Y:S01]  /*1920*/  IMAD R7, R0, R5, RZ ;  /* 0x0000000500077224 */ /* 0x000fe200078e02ff */
[----:B------:R-:W-:Y:S01]  /*1930*/  LEA.HI.SX32 R20, R2, 0x1, 0x1 ;  /* 0x0000000102147811 */ /* 0x000fe200078f0aff */
[----:B------:R-:W-:Y:S01]  /*1940*/  @!P3 IMAD.MOV R20, RZ, RZ, R17 ;  /* 0x000000ffff14b224 */ /* 0x000fe200078e0211 */
        /* <DEDUP_REMOVED lines=9> */
[----:B------:R-:W-:Y:S02]  /*19e0*/  SEL R6, R6, R9, !P4 ;  /* 0x0000000906067207 */ /* 0x000fe40006000000 */
[----:B------:R-:W-:Y:S01]  /*19f0*/  SEL R8, R19, R17, P2 ;  /* 0x0000001113087207 */ /* 0x000fe20001000000 */
[----:B------:R-:W-:Y:S01]  /*1a00*/  IMAD.MOV.U32 R17, RZ, RZ, -0x800000 ;  /* 0xff800000ff117424 */ /* 0x000fe200078e00ff */
        /* <DEDUP_REMOVED lines=20> */
.L_x_539:
[----:B------:R-:W-:Y:S05]  /*1b50*/  BSYNC B0 ;  /* 0x0000000000007941 */ /* 0x000fea0003800000 */
.L_x_538:
[C---:B------:R-:W-:Y:S01]  /*1b60*/  ISETP.GT.AND P0, PT, R4.reuse, 0x3f, PT ;  /* 0x0000003f0400780c */ /* 0x040fe20003f04270 */
[----:B------:R-:W-:Y:S01]  /*1b70*/  IMAD.MOV.U32 R29, RZ, RZ, -0x800000 ;  /* 0xff800000ff1d7424 */ /* 0x000fe200078e00ff */
[----:B------:R-:W-:Y:S01]  /*1b80*/  LOP3.LUT P2, RZ, R4, 0x7, RZ, 0xc0, !PT ;  /* 0x0000000704ff7812 */ /* 0x000fe2000784c0ff */
[----:B0-----:R-:W-:Y:S01]  /*1b90*/  IMAD R23, R21, 0x9, R0 ;  /* 0x0000000915177824 */ /* 0x001fe200078e0200 */
[----:B------:R-:W-:Y:S01]  /*1ba0*/  ISETP.GT.AND P3, PT, R3, RZ, PT ;  /* 0x000000ff0300720c */ /* 0x000fe20003f64270 */
[----:B------:R-:W-:Y:S01]  /*1bb0*/  IMAD R5, R6, R5, RZ ;  /* 0x0000000506057224 */ /* 0x000fe200078e02ff */
[----:B------:R-:W-:Y:S01]  /*1bc0*/  ISETP.GT.OR P2, PT, R4, 0x3f, P2 ;  /* 0x0000003f0400780c */ /* 0x000fe20001744670 */
[----:B------:R-:W-:Y:S01]  /*1bd0*/  BSSY B1, `(.L_x_540) ;  /* 0x00001e2000017945 */ /* 0x000fe20003800000 */
[----:B------:R-:W-:-:S05]  /*1be0*/  IMAD.MOV.U32 R28, RZ, RZ, 0x7f800000 ;  /* 0x7f800000ff1c7424 */ /* 0x000fca00078e00ff */
[----:B------:R-:W-:-:S05]  /*1bf0*/  @!P0 IMAD R18, R0, 0x9, R21 ;  /* 0x0000000900128824 */ /* 0x000fca00078e0215 */
[----:B-----5:R-:W-:Y:S04]  /*1c00*/  @!P0 STS [R18.X4], R17 ;  /* 0x0000001112008388 */ /* 0x020fe80000004800 */
[----:B------:R-:W-:Y:S06]  /*1c10*/  BAR.SYNC.DEFER_BLOCKING 0x0 ;  /* 0x0000000000007b1d */ /* 0x000fec0000010000 */
[----:B------:R-:W0:Y:S04]  /*1c20*/  @!P0 LDS R29, [R23.X4] ;  /* 0x00000000171d8984 */ /* 0x000e280000004800 */
[----:B0-----:R-:W0:Y:S02]  /*1c30*/  SHFL.BFLY PT, R20, R29, 0x4, 0x1f ;  /* 0x0c801f001d147f89 */ /* 0x001e2400000e0000 */
[----:B0-----:R-:W-:-:S05]  /*1c40*/  FMNMX.FTZ R20, R20, R29, !PT ;  /* 0x0000001d14147209 */ /* 0x001fca0007810000 */
[----:B------:R-:W0:Y:S02]  /*1c50*/  SHFL.BFLY PT, R19, R20, 0x2, 0x1f ;  /* 0x0c401f0014137f89 */ /* 0x000e2400000e0000 */
[----:B0-----:R-:W-:-:S05]  /*1c60*/  FMNMX.FTZ R19, R20, R19, !PT ;  /* 0x0000001314137209 */ /* 0x001fca0007810000 */
[----:B------:R-:W0:Y:S02]  /*1c70*/  SHFL.BFLY PT, R16, R19, 0x1, 0x1f ;  /* 0x0c201f0013107f89 */ /* 0x000e2400000e0000 */
[----:B0-----:R-:W-:Y:S02]  /*1c80*/  FMNMX.FTZ R16, R19, R16, !PT ;  /* 0x0000001013107209 */ /* 0x001fe40007810000 */
[----:B------:R-:W-:Y:S02]  /*1c90*/  SHF.R.S32.HI R19, RZ, 0x1f, R3 ;  /* 0x0000001fff137819 */ /* 0x000fe40000011403 */
[----:B------:R-:W-:-:S04]  /*1ca0*/  FSETP.NEU.FTZ.AND P0, PT, R16, -INF , PT ;  /* 0xff8000001000780b */ /* 0x000fc80003f1d000 */
[----:B------:R-:W-:-:S05]  /*1cb0*/  FSEL R16, R16, RZ, P0 ;  /* 0x000000ff10107208 */ /* 0x000fca0000000000 */
[----:B------:R-:W-:-:S04]  /*1cc0*/  FADD.FTZ R18, -R16, R29 ;  /* 0x0000001d10127221 */ /* 0x000fc80000010100 */
[----:B------:R-:W-:-:S06]  /*1cd0*/  FMUL.FTZ R18, R18, 1.4426950216293334961 ;  /* 0x3fb8aa3b12127820 */ /* 0x000fcc0000410000 */
[----:B------:R-:W0:Y:S02]  /*1ce0*/  MUFU.EX2 R18, R18 ;  /* 0x0000001200127308 */ /* 0x000e240000000800 */
[----:B0-----:R-:W0:Y:S02]  /*1cf0*/  SHFL.BFLY PT, R21, R18, 0x4, 0x1f ;  /* 0x0c801f0012157f89 */ /* 0x001e2400000e0000 */
[----:B0-----:R-:W-:Y:S01]  /*1d00*/  FADD.FTZ R21, R18, R21 ;  /* 0x0000001512157221 */ /* 0x001fe20000010000 */
[----:B------:R-:W-:Y:S02]  /*1d10*/  LEA.HI.SX32 R18, R3, 0x1, 0x1 ;  /* 0x0000000103127811 */ /* 0x000fe400078f0aff */
[----:B------:R-:W-:Y:S02]  /*1d20*/  @!P3 IADD3 R18, R19, RZ, RZ ;  /* 0x000000ff1312b210 */ /* 0x000fe40007ffe0ff */
[----:B------:R-:W0:Y:S03]  /*1d30*/  SHFL.BFLY PT, R20, R21, 0x2, 0x1f ;  /* 0x0c401f0015147f89 */ /* 0x000e2600000e0000 */
[----:B------:R-:W-:-:S02]  /*1d40*/  IMAD R6, R5, R18, RZ ;  /* 0x0000001205067224 */ /* 0x000fc400078e02ff */
[----:B0-----:R-:W-:-:S05]  /*1d50*/  FADD.FTZ R20, R21, R20 ;  /* 0x0000001415147221 */ /* 0x001fca0000010000 */
[----:B------:R-:W0:Y:S02]  /*1d60*/  SHFL.BFLY PT, R17, R20, 0x1, 0x1f ;  /* 0x0c201f0014117f89 */ /* 0x000e2400000e0000 */
[----:B0-----:R-:W-:-:S05]  /*1d70*/  FADD.FTZ R17, R20, R17 ;  /* 0x0000001114117221 */ /* 0x001fca0000010000 */
[----:B------:R-:W-:-:S13]  /*1d80*/  FSETP.NE.FTZ.AND P0, PT, R17, RZ, PT ;  /* 0x000000ff1100720b */ /* 0x000fda0003f15000 */
        /* <DEDUP_REMOVED lines=39> */
[----:B------:R-:W-:Y:S05]  /*2000*/  CALL.REL.NOINC `($__internal_11_$__cuda_sm20_div_s64) ;  /* 0x00002ca000007944 */ /* 0x000fea0003c00000 */
        /* <DEDUP_REMOVED lines=9> */
.L_x_544:
        /* <DEDUP_REMOVED lines=22> */
.L_x_545:
[----:B------:R-:W-:Y:S05]  /*2200*/  BSYNC B0 ;  /* 0x0000000000007941 */ /* 0x000fea0003800000 */
.L_x_543:
        /* <DEDUP_REMOVED lines=8> */
[----:B------:R-:W-:Y:S05]  /*2290*/  CALL.REL.NOINC `($__internal_11_$__cuda_sm20_div_s64) ;  /* 0x00002a1000007944 */ /* 0x000fea0003c00000 */
        /* <DEDUP_REMOVED lines=10> */
.L_x_547:
        /* <DEDUP_REMOVED lines=22> */
.L_x_548:
[----:B------:R-:W-:Y:S05]  /*24a0*/  BSYNC B0 ;  /* 0x0000000000007941 */ /* 0x000fea0003800000 */
.L_x_546:
        /* <DEDUP_REMOVED lines=11> */
[----:B------:R-:W-:Y:S05]  /*2560*/  CALL.REL.NOINC `($__internal_11_$__cuda_sm20_div_s64) ;  /* 0x0000274000007944 */ /* 0x000fea0003c00000 */
[----:B------:R-:W-:-:S04]  /*2570*/  IADD3 R17, P0, RZ, -R18, RZ ;  /* 0x80000012ff117210 */ /* 0x000fc80007f1e0ff */
[----:B------:R-:W-:Y:S01]  /*2580*/  IADD3.X R16, RZ, ~R19, RZ, P0, !PT ;  /* 0x80000013ff107210 */ /* 0x000fe200007fe4ff */
[----:B------:R-:W-:-:S04]  /*2590*/  IMAD.WIDE.U32 R34, R5, R17, R34 ;  /* 0x0000001105227225 */ /* 0x000fc800078e0022 */
[----:B------:R-:W-:-:S04]  /*25a0*/  IMAD R16, R16, R5, RZ ;  /* 0x0000000510107224 */ /* 0x000fc800078e02ff */
[----:B------:R-:W-:-:S05]  /*25b0*/  IMAD R4, R4, R17, R16 ;  /* 0x0000001104047224 */ /* 0x000fca00078e0210 */
[----:B------:R-:W-:Y:S01]  /*25c0*/  IADD3 R4, R35, R4, RZ ;  /* 0x0000000423047210 */ /* 0x000fe20007ffe0ff */
[----:B------:R-:W-:Y:S05]  /*25d0*/  BRA `(.L_x_551) ;  /* 0x0000016000007947 */ /* 0x000fea0003800000 */
.L_x_550:
        /* <DEDUP_REMOVED lines=22> */
.L_x_551:
[----:B------:R-:W-:Y:S05]  /*2740*/  BSYNC B0 ;  /* 0x0000000000007941 */ /* 0x000fea0003800000 */
.L_x_549:
        /* <DEDUP_REMOVED lines=38> */
[----:B------:R-:W-:Y:S05]  /*29b0*/  CALL.REL.NOINC `($__internal_11_$__cuda_sm20_div_s64) ;  /* 0x000022f000007944 */ /* 0x000fea0003c00000 */
        /* <DEDUP_REMOVED lines=12> */
.L_x_553:
        /* <DEDUP_REMOVED lines=23> */
.L_x_554:
[----:B------:R-:W-:Y:S05]  /*2bf0*/  BSYNC B0 ;  /* 0x0000000000007941 */ /* 0x000fea0003800000 */
.L_x_552:
        /* <DEDUP_REMOVED lines=18> */
.L_x_556:
        /* <DEDUP_REMOVED lines=22> */
.L_x_557:
[----:B------:R-:W-:Y:S05]  /*2e80*/  BSYNC B0 ;  /* 0x0000000000007941 */ /* 0x000fea0003800000 */
.L_x_555:
        /* <DEDUP_REMOVED lines=20> */
.L_x_559:
        /* <DEDUP_REMOVED lines=23> */
.L_x_560:
[----:B------:R-:W-:Y:S05]  /*3140*/  BSYNC B0 ;  /* 0x0000000000007941 */ /* 0x000fea0003800000 */
.L_x_558:
        /* <DEDUP_REMOVED lines=25> */
[----:B------:R-:W-:Y:S05]  /*32e0*/  CALL.REL.NOINC `($__internal_11_$__cuda_sm20_div_s64) ;  /* 0x000019c000007944 */ /* 0x000fea0003c00000 */
        /* <DEDUP_REMOVED lines=12> */
.L_x_562:
        /* <DEDUP_REMOVED lines=23> */
.L_x_563:
[----:B------:R-:W-:Y:S05]  /*3520*/  BSYNC B0 ;  /* 0x0000000000007941 */ /* 0x000fea0003800000 */
.L_x_561:
        /* <DEDUP_REMOVED lines=29> */
.L_x_565:
        /* <DEDUP_REMOVED lines=23> */
.L_x_566:
[----:B------:R-:W-:Y:S05]  /*3870*/  BSYNC B0 ;  /* 0x0000000000007941 */ /* 0x000fea0003800000 */
.L_x_564:
        /* <DEDUP_REMOVED lines=20> */
.L_x_542:
[----:B------:R-:W-:-:S04]  /*39c0*/  LEA R2, P0, R30, c[0x0][0x200], 0x2 ;  /* 0x000080001e027a11 */ /* 0x000fc800078010ff */
[----:B------:R-:W-:-:S05]  /*39d0*/  LEA.HI.X R3, R30, c[0x0][0x204], R31, 0x2, P0 ;  /* 0x000081001e037a11 */ /* 0x000fca00000f141f */
[----:B------:R0:W-:Y:S04]  /*39e0*/  STG.E [R2.64], R28 ;  /* 0x0000001c02007986 */ /* 0x0001e8000c10190e */
.L_x_541:
[----:B------:R-:W-:Y:S05]  /*39f0*/  BSYNC B1 ;  /* 0x0000000000017941 */ /* 0x000fea0003800000 */
.L_x_540:
[----:B------:R-:W1:Y:S01]  /*3a00*/  S2R R0, SR_TID.X ;  /* 0x0000000000007919 */ /* 0x000e620000002100 */
[----:B------:R-:W-:Y:S01]  /*3a10*/  IMAD.MOV.U32 R15, RZ, RZ, c[0x0][0x314] ;  /* 0x0000c500ff0f7624 */ /* 0x000fe200078e00ff */
[----:B------:R-:W-:Y:S01]  /*3a20*/  CS2R R6, SRZ ;  /* 0x0000000000067805 */ /* 0x000fe2000001ff00 */
[----:B------:R-:W-:Y:S01]  /*3a30*/  CS2R R10, SRZ ;  /* 0x00000000000a7805 */ /* 0x000fe2000001ff00 */
[----:B------:R-:W-:Y:S01]  /*3a40*/  IMAD.MOV.U32 R12, RZ, RZ, RZ ;  /* 0x000000ffff0c7224 */ /* 0x000fe200078e00ff */
[----:B01----:R-:W-:-:S04]  /*3a50*/  SHF.R.S32.HI R3, RZ, 0x1f, R0 ;  /* 0x0000001fff037819 */ /* 0x003fc80000011400 */
[----:B------:R-:W-:-:S04]  /*3a60*/  LEA.HI R5, R3, R0, RZ, 0x3 ;  /* 0x0000000003057211 */ /* 0x000fc800078f18ff */
[----:B------:R-:W-:-:S05]  /*3a70*/  LOP3.LUT R5, R5, 0xfffffff8, RZ, 0xc0, !PT ;  /* 0xfffffff805057812 */ /* 0x000fca00078ec0ff */
[----:B------:R-:W-:Y:S02]  /*3a80*/  IMAD.IADD R2, R0, 0x1, -R5 ;  /* 0x0000000100027824 */ /* 0x000fe400078e0a05 */
[----:B------:R-:W-:-:S03]  /*3a90*/  CS2R R4, SRZ ;  /* 0x0000000000047805 */ /* 0x000fc6000001ff00 */
[----:B------:R-:W-:-:S04]  /*3aa0*/  ISETP.GE.AND P0, PT, R2, c[0x0][0x314], PT ;  /* 0x0000c50002007a0c */ /* 0x000fc80003f06270 */
[----:B------:R-:W-:-:S13]  /*3ab0*/  ISETP.GT.OR P0, PT, R0, 0x3f, P0 ;  /* 0x0000003f0000780c */ /* 0x000fda0000704670 */
[----:B------:R-:W-:Y:S01]  /*3ac0*/  @!P0 FADD.FTZ R8, -R28, R29 ;  /* 0x0000001d1c088221 */ /* 0x000fe20000010100 */
[----:B------:R-:W-:Y:S02]  /*3ad0*/  LEA.HI R28, R3, R0, RZ, 0x4 ;  /* 0x00000000031c7211 */ /* 0x000fe400078f20ff */
[----:B------:R-:W-:Y:S01]  /*3ae0*/  CS2R R2, SRZ ;  /* 0x0000000000027805 */ /* 0x000fe2000001ff00 */
[----:B------:R-:W-:Y:S01]  /*3af0*/  @!P0 FMUL.FTZ R8, R8, 1.4426950216293334961 ;  /* 0x3fb8aa3b08088820 */ /* 0x000fe20000410000 */
[----:B------:R-:W-:Y:S02]  /*3b00*/  LOP3.LUT R29, R28, 0x3ffffff0, RZ, 0xc0, !PT ;  /* 0x3ffffff01c1d7812 */ /* 0x000fe400078ec0ff */
[----:B------:R-:W-:-:S03]  /*3b10*/  SHF.R.S32.HI R28, RZ, 0x4, R28 ;  /* 0x00000004ff1c7819 */ /* 0x000fc6000001141c */
[----:B------:R-:W0:Y:S01]  /*3b20*/  @!P0 MUFU.EX2 R8, R8 ;  /* 0x0000000800088308 */ /* 0x000e220000000800 */
[----:B------:R-:W-:Y:S02]  /*3b30*/  IMAD.IADD R29, R0, 0x1, -R29 ;  /* 0x00000001001d7824 */ /* 0x000fe400078e0a1d */
[----:B------:R-:W-:Y:S02]  /*3b40*/  IMAD.MOV.U32 R0, RZ, RZ, RZ ;  /* 0x000000ffff007224 */ /* 0x000fe400078e00ff */
[----:B------:R-:W-:Y:S01]  /*3b50*/  IMAD.SHL.U32 R29, R29, 0x4, RZ ;  /* 0x000000041d1d7824 */ /* 0x000fe200078e00ff */
[----:B0-----:R0:W-:Y:S04]  /*3b60*/  @!P0 STS [R23.X4], R8 ;  /* 0x0000000817008388 */ /* 0x0011e80000004800 */
        /* <DEDUP_REMOVED lines=33> */
.L_x_569:
        /* <DEDUP_REMOVED lines=77> */
.L_x_568:
        /* <DEDUP_REMOVED lines=9> */
[----:B------:R-:W0:Y:S04]  /*42e0*/  @!P0 LDG.E.128 R24, [R32.64] ;  /* 0x0000000e20188981 */ /* 0x000e28000c1e1d00 */
[----:B------:R0:W3:Y:S04]  /*42f0*/  @!P0 LDG.E.128 R16, [R32.64+-0x200] ;  /* 0xfffe000e20108981 */ /* 0x0000e8000c1e1d00 */
[----:B------:R0:W4:Y:S01]  /*4300*/  @!P0 LDG.E.128 R20, [R32.64+-0x100] ;  /* 0xffff000e20148981 */ /* 0x000122000c1e1d00 */
[----:B------:R-:W-:Y:S01]  /*4310*/  IADD3.X R31, R33, UR9, RZ, P1, !PT ;  /* 0x00000009211f7c10 */ /* 0x000fe20008ffe4ff */
[----:B0-----:R-:W-:-:S02]  /*4320*/  FFMA.FTZ R33, R24, R13, R4 ;  /* 0x0000000d18217223 */ /* 0x001fc40000010004 */
[-C--:B------:R-:W-:Y:S02]  /*4330*/  FFMA.FTZ R34, R25, R13.reuse, R3 ;  /* 0x0000000d19227223 */ /* 0x080fe40000010003 */
[-C--:B------:R-:W-:Y:S02]  /*4340*/  FFMA.FTZ R15, R26, R13.reuse, R2 ;  /* 0x0000000d1a0f7223 */ /* 0x080fe40000010002 */
[-C--:B------:R-:W-:Y:S02]  /*4350*/  FFMA.FTZ R0, R27, R13.reuse, R0 ;  /* 0x0000000d1b007223 */ /* 0x080fe40000010000 */
[-C--:B---3--:R-:W-:Y:S01]  /*4360*/  FFMA.FTZ R41, R16, R13.reuse, R12 ;  /* 0x0000000d10297223 */ /* 0x088fe2000001000c */
[----:B------:R-:W2:Y:S01]  /*4370*/  @!P0 LDG.E.128 R24, [R30.64] ;  /* 0x0000000e1e188981 */ /* 0x000ea2000c1e1d00 */
[-C--:B------:R-:W-:Y:S02]  /*4380*/  FFMA.FTZ R42, R17, R13.reuse, R11 ;  /* 0x0000000d112a7223 */ /* 0x080fe4000001000b */
[----:B------:R-:W-:-:S02]  /*4390*/  FFMA.FTZ R39, R18, R13, R10 ;  /* 0x0000000d12277223 */ /* 0x000fc4000001000a */
[-C--:B------:R-:W-:Y:S02]  /*43a0*/  FFMA.FTZ R40, R19, R13.reuse, R9 ;  /* 0x0000000d13287223 */ /* 0x080fe40000010009 */
[-C--:B----4-:R-:W-:Y:S01]  /*43b0*/  FFMA.FTZ R37, R20, R13.reuse, R8 ;  /* 0x0000000d14257223 */ /* 0x090fe20000010008 */
[----:B------:R-:W3:Y:S01]  /*43c0*/  @!P0 LDG.E.128 R16, [R30.64+-0x200] ;  /* 0xfffe000e1e108981 */ /* 0x000ee2000c1e1d00 */
[-C--:B------:R-:W-:Y:S02]  /*43d0*/  FFMA.FTZ R38, R21, R13.reuse, R7 ;  /* 0x0000000d15267223 */ /* 0x080fe40000010007 */
[-C--:B------:R-:W-:Y:S02]  /*43e0*/  FFMA.FTZ R35, R22, R13.reuse, R6 ;  /* 0x0000000d16237223 */ /* 0x080fe40000010006 */
[----:B------:R-:W-:Y:S02]  /*43f0*/  FFMA.FTZ R36, R23, R13, R5 ;  /* 0x0000000d17247223 */ /* 0x000fe40000010005 */
[----:B------:R-:W4:Y:S01]  /*4400*/  @!P0 LDG.E.128 R20, [R30.64+-0x100] ;  /* 0xffff000e1e148981 */ /* 0x000f22000c1e1d00 */
        /* <DEDUP_REMOVED lines=19> */
.L_x_570:
        /* <DEDUP_REMOVED lines=10> */
.L_x_572:
[----:B------:R-:W-:Y:S05]  /*45e0*/  BSYNC B0 ;  /* 0x0000000000007941 */ /* 0x000fea0003800000 */
.L_x_571:
        /* <DEDUP_REMOVED lines=13> */
.L_x_567:
        /* <DEDUP_REMOVED lines=72> */
[----:B------:R-:W-:Y:S01]  /*4b40*/  IMAD.IADD R15, R15, 0x1, R11 ;  /* 0x000000010f0f7824 */ /* 0x000fe200078e020b */
[----:B------:R-:W-:Y:S01]  /*4b50*/  IADD3 R11, R29, 0x80, RZ ;  /* 0x000000801d0b7810 */ /* 0x000fe20007ffe0ff */
        /* <DEDUP_REMOVED lines=21> */
        .weak           $__internal_11_$__cuda_sm20_div_s64
        .type           $__internal_11_$__cuda_sm20_div_s64,@function
        .size           $__internal_11_$__cuda_sm20_div_s64,(.L_x_7333 - $__internal_11_$__cuda_sm20_div_s64)
$__internal_11_$__cuda_sm20_div_s64:
        /* <DEDUP_REMOVED lines=31> */
[----:B------:R-:W-:-:S06]  /*4ea0*/  IMAD.WIDE.U32 R40, P5, R41, R18, R40 ;  /* 0x0000001229287225 */ /* 0x000fcc00078a0028 */
[----:B------:R-:W-:-:S04]  /*4eb0*/  IMAD.HI.U32 R19, P4, R27, R20, R40 ;  /* 0x000000141b137227 */ /* 0x000fc80007880028 */
[CC--:B------:R-:W-:Y:S02]  /*4ec0*/  IMAD R20, R27.reuse, R18.reuse, RZ ;  /* 0x000000121b147224 */ /* 0x0c0fe400078e02ff */
[----:B------:R-:W-:-:S03]  /*4ed0*/  IMAD.HI.U32 R18, R27, R18, RZ ;  /* 0x000000121b127227 */ /* 0x000fc600078e00ff */
[----:B------:R-:W-:Y:S01]  /*4ee0*/  IADD3 R20, P3, R20, R19, RZ ;  /* 0x0000001314147210 */ /* 0x000fe20007f7e0ff */
[----:B------:R-:W-:Y:S01]  /*4ef0*/  IMAD.X R41, R18, 0x1, R27, P5 ;  /* 0x0000000112297824 */ /* 0x000fe200028e061b */
[----:B------:R-:W-:-:S04]  /*4f00*/  IADD3 R19, P0, RZ, -R26, RZ ;  /* 0x8000001aff137210 */ /* 0x000fc80007f1e0ff */
[----:B------:R-:W-:Y:S01]  /*4f10*/  SEL R19, R19, R26, !P2 ;  /* 0x0000001a13137207 */ /* 0x000fe20005000000 */
[----:B------:R-:W-:Y:S01]  /*4f20*/  IMAD.X R26, RZ, RZ, ~R17, P0 ;  /* 0x000000ffff1a7224 */ /* 0x000fe200000e0e11 */
[----:B------:R-:W-:-:S03]  /*4f30*/  IADD3.X R41, RZ, RZ, R41, P3, P4 ;  /* 0x000000ffff297210 */ /* 0x000fc60001fe8429 */
        /* <DEDUP_REMOVED lines=12> */
[CC--:B------:R-:W-:Y:S01]  /*5000*/  ISETP.GE.U32.AND P4, PT, R19.reuse, R36.reuse, PT ;  /* 0x000000241300720c */ /* 0x0c0fe20003f86070 */
[-C--:B------:R-:W-:Y:S01]  /*5010*/  IMAD R41, R26, R36.reuse, R41 ;  /* 0x000000241a297224 */ /* 0x080fe200078e0229 */
[----:B------:R-:W-:-:S03]  /*5020*/  IADD3 R20, P3, R19, -R36, RZ ;  /* 0x8000002413147210 */ /* 0x000fc60007f7e0ff */
[----:B------:R-:W-:-:S05]  /*5030*/  IMAD.X R18, R18, 0x1, ~R41, P0 ;  /* 0x0000000112127824 */ /* 0x000fca00000e0e29 */
[----:B------:R-:W-:-:S04]  /*5040*/  ISETP.GE.U32.AND.EX P4, PT, R18, R37, PT, P4 ;  /* 0x000000251200720c */ /* 0x000fc80003f86140 */
[----:B------:R-:W-:Y:S02]  /*5050*/  SEL R19, R20, R19, P4 ;  /* 0x0000001314137207 */ /* 0x000fe40002000000 */
[----:B------:R-:W-:Y:S02]  /*5060*/  IADD3 R20, P2, R27, 0x1, RZ ;  /* 0x000000011b147810 */ /* 0x000fe40007f5e0ff */
[----:B------:R-:W-:Y:S01]  /*5070*/  ISETP.GE.U32.AND P0, PT, R19, R36, PT ;  /* 0x000000241300720c */ /* 0x000fe20003f06070 */
[----:B------:R-:W-:Y:S01]  /*5080*/  IMAD.X R19, R18, 0x1, ~R37, P3 ;  /* 0x0000000112137824 */ /* 0x000fe200018e0e25 */
[----:B------:R-:W-:Y:S01]  /*5090*/  SEL R20, R20, R27, P4 ;  /* 0x0000001b14147207 */ /* 0x000fe20002000000 */
[----:B------:R-:W-:-:S03]  /*50a0*/  IMAD.X R27, RZ, RZ, R26, P2 ;  /* 0x000000ffff1b7224 */ /* 0x000fc600010e061a */
[----:B------:R-:W-:Y:S02]  /*50b0*/  SEL R19, R19, R18, P4 ;  /* 0x0000001213137207 */ /* 0x000fe40002000000 */
[----:B------:R-:W-:Y:S01]  /*50c0*/  SEL R27, R27, R26, P4 ;  /* 0x0000001a1b1b7207 */ /* 0x000fe20002000000 */
[----:B------:R-:W-:Y:S01]  /*50d0*/  IMAD.MOV.U32 R26, RZ, RZ, R22 ;  /* 0x000000ffff1a7224 */ /* 0x000fe200078e0016 */
[----:B------:R-:W-:Y:S02]  /*50e0*/  IADD3 R41, P2, R20, 0x1, RZ ;  /* 0x0000000114297810 */ /* 0x000fe40007f5e0ff */
[----:B------:R-:W-:Y:S02]  /*50f0*/  ISETP.GE.U32.AND.EX P0, PT, R19, R37, PT, P0 ;  /* 0x000000251300720c */ /* 0x000fe40003f06100 */
[----:B------:R-:W-:Y:S02]  /*5100*/  IADD3.X R18, RZ, R27, RZ, P2, !PT ;  /* 0x0000001bff127210 */ /* 0x000fe400017fe4ff */
[----:B------:R-:W-:-:S02]  /*5110*/  SEL R41, R41, R20, P0 ;  /* 0x0000001429297207 */ /* 0x000fc40000000000 */
[----:B------:R-:W-:Y:S02]  /*5120*/  SEL R27, R18, R27, P0 ;  /* 0x0000001b121b7207 */ /* 0x000fe40000000000 */
[----:B------:R-:W-:Y:S02]  /*5130*/  IADD3 R18, P2, RZ, -R41, RZ ;  /* 0x80000029ff127210 */ /* 0x000fe40007f5e0ff */
[----:B------:R-:W-:Y:S02]  /*5140*/  LOP3.LUT R19, R21, R17, RZ, 0x3c, !PT ;  /* 0x0000001115137212 */ /* 0x000fe400078e3cff */
[----:B------:R-:W-:Y:S01]  /*5150*/  ISETP.NE.U32.AND P0, PT, R24, RZ, PT ;  /* 0x000000ff1800720c */ /* 0x000fe20003f05070 */
[----:B------:R-:W-:Y:S01]  /*5160*/  IMAD.X R20, RZ, RZ, ~R27, P2 ;  /* 0x000000ffff147224 */ /* 0x000fe200010e0e1b */
[----:B------:R-:W-:Y:S02]  /*5170*/  ISETP.GE.AND P3, PT, R19, RZ, PT ;  /* 0x000000ff1300720c */ /* 0x000fe40003f66270 */
[----:B------:R-:W-:-:S02]  /*5180*/  ISETP.NE.AND.EX P0, PT, R21, RZ, PT, P0 ;  /* 0x000000ff1500720c */ /* 0x000fc40003f05300 */
[----:B------:R-:W-:Y:S01]  /*5190*/  SEL R20, R20, R27, !P3 ;  /* 0x0000001b14147207 */ /* 0x000fe20005800000 */
[----:B------:R-:W-:Y:S01]  /*51a0*/  IMAD.MOV.U32 R27, RZ, RZ, 0x0 ;  /* 0x00000000ff1b7424 */ /* 0x000fe200078e00ff */
[----:B------:R-:W-:Y:S02]  /*51b0*/  SEL R18, R18, R41, !P3 ;  /* 0x0000002912127207 */ /* 0x000fe40005800000 */
[----:B------:R-:W-:Y:S02]  /*51c0*/  SEL R19, R20, 0xffffffff, P0 ;  /* 0xffffffff14137807 */ /* 0x000fe40000000000 */
[----:B------:R-:W-:Y:S01]  /*51d0*/  SEL R18, R18, 0xffffffff, P0 ;  /* 0xffffffff12127807 */ /* 0x000fe20000000000 */
[----:B------:R-:W-:Y:S06]  /*51e0*/  RET.REL.NODEC R26 `(_ZN5flash32flash_fwd_splitkv_combine_kernelI23Flash_fwd_kernel_traitsILi192ELi64ELi64ELi4ELb0ELb0EN7cutlass6half_tE19Flash_kernel_traitsILi192ELi64ELi64ELi4ES3_EELi8ELi3ELb1EEEvNS_16Flash_fwd_paramsE) ;  /* 0xffffae101a007950 */ /* 0x000fec0003c3ffff */
.L_x_573:
        /* <DEDUP_REMOVED lines=9> */
.L_x_7333:


//--------------------- .text._ZN5flash32flash_fwd_splitkv_combine_kernelI23Flash_fwd_kernel_traitsILi192ELi64ELi64ELi4ELb0ELb0EN7cutlass6half_tE19Flash_kernel_traitsILi192ELi64ELi64ELi4ES3_EELi8ELi2ELb1EEEvNS_16Flash_fwd_paramsE --------------------------
	.section	.text._ZN5flash32flash_fwd_splitkv_combine_kernelI23Flash_fwd_kernel_traitsILi192ELi64ELi64ELi4ELb0ELb0EN7cutlass6half_tE19Flash_kernel_traitsILi192ELi64ELi64ELi4ES3_EELi8ELi2ELb1EEEvNS_16Flash_fwd_paramsE,"ax",@progbits
	.sectioninfo	@"SHI_REGISTERS=54"
	.align	128
        .global         _ZN5flash32flash_fwd_splitkv_combine_kernelI23Flash_fwd_kernel_traitsILi192ELi64ELi64ELi4ELb0ELb0EN7cutlass6half_tE19Flash_kernel_traitsILi192ELi64ELi64ELi4ES3_EELi8ELi2ELb1EEEvNS_16Flash_fwd_paramsE
        .type           _ZN5flash32flash_fwd_splitkv_combine_kernelI23Flash_fwd_kernel_traitsILi192ELi64ELi64ELi4ELb0ELb0EN7cutlass6half_tE19Flash_kernel_traitsILi192ELi64ELi64ELi4ES3_EELi8ELi2ELb1EEEvNS_16Flash_fwd_paramsE,@function
        .size           _ZN5flash32flash_fwd_splitkv_combine_kernelI23Flash_fwd_kernel_traitsILi192ELi64ELi64ELi4ELb0ELb0EN7cutlass6half_tE19Flash_kernel_traitsILi192ELi64ELi64ELi4ES3_EELi8ELi2ELb1EEEvNS_16Flash_fwd_paramsE,(.L_x_7334 - _ZN5flash32flash_fwd_splitkv_combine_kernelI23Flash_fwd_kernel_traitsILi192ELi64ELi64ELi4ELb0ELb0EN7cutlass6half_tE19Flash_kernel_traitsILi192ELi64ELi64ELi4ES3_EELi8ELi2ELb1EEEvNS_16Flash_fwd_paramsE)
        .other          _ZN5flash32flash_fwd_splitkv_combine_kernelI23Flash_fwd_kernel_traitsILi192ELi64ELi64ELi4ELb0ELb0EN7cutlass6half_tE19Flash_kernel_traitsILi192ELi64ELi64ELi4ES3_EELi8ELi2ELb1EEEvNS_16Flash_fwd_paramsE,@"STO_CUDA_ENTRY STV_DEFAULT"
_ZN5flash32flash_fwd_splitkv_combine_kernelI23Flash_fwd_kernel_traitsILi192ELi64ELi64ELi4ELb0ELb0EN7cutlass6half_tE19Flash_kernel_traitsILi192ELi64ELi64ELi4ES3_EELi8ELi2ELb1EEEvNS_16Flash_fwd_paramsE:
.text._ZN5flash32flash_fwd_splitkv_combine_kernelI23Flash_fwd_kernel_traitsILi192ELi64ELi64ELi4ELb0ELb0EN7cutlass6half_tE19Flash_kernel_traitsILi192ELi64ELi64ELi4ES3_EELi8ELi2ELb1EEEvNS_16Flash_fwd_paramsE:
        /* <DEDUP_REMOVED lines=23> */
[----:B------:R-:W-:Y:S05]  /*0170*/  CALL.REL.NOINC `($__internal_12_$__cuda_sm20_div_s64) ;  /* 0x00004b5000007944 */ /* 0x000fea0003c00000 */
[----:B------:R-:W-:Y:S05]  /*0180*/  BRA `(.L_x_575) ;  /* 0x0000018000007947 */ /* 0x000fea0003800000 */
.L_x_574:
        /* <DEDUP_REMOVED lines=24> */
.L_x_575:
        /* <DEDUP_REMOVED lines=11> */
[----:B------:R-:W-:Y:S05]  /*03c0*/  CALL.REL.NOINC `($__internal_12_$__cuda_sm20_div_s64) ;  /* 0x0000490000007944 */ /* 0x000fea0003c00000 */
[----:B------:R-:W-:Y:S02]  /*03d0*/  MOV R6, R18 ;  /* 0x0000001200067202 */ /* 0x000fe40000000f00 */
[----:B------:R-:W-:Y:S01]  /*03e0*/  MOV R7, R19 ;  /* 0x0000001300077202 */ /* 0x000fe20000000f00 */
[----:B------:R-:W-:Y:S05]  /*03f0*/  BRA `(.L_x_578) ;  /* 0x0000013000007947 */ /* 0x000fea0003800000 */
.L_x_577:
        /* <DEDUP_REMOVED lines=19> */
.L_x_578:
[----:B------:R-:W-:Y:S05]  /*0530*/  BSYNC B0 ;  /* 0x0000000000007941 */ /* 0x000fea0003800000 */
.L_x_576:
[----:B------:R-:W-:Y:S01]  /*0540*/  IABS R5, c[0x0][0x214] ;  /* 0x0000850000057a13 */ /* 0x000fe20000000000 */
[----:B------:R-:W-:Y:S01]  /*0550*/  IMAD.MOV.U32 R0, RZ, RZ, c[0x0][0x214] ;  /* 0x00008500ff007624 */ /* 0x000fe200078e00ff */
[----:B------:R-:W-:Y:S02]  /*0560*/  BSSY B0, `(.L_x_579) ;  /* 0x000003b000007945 */ /* 0x000fe40003800000 */
[----:B------:R-:W0:Y:S02]  /*0570*/  I2F.RP R10, R5 ;  /* 0x00000005000a7306 */ /* 0x000e240000209400 */
[----:B------:R-:W-:-:S06]  /*0580*/  IADD3 R0, R5, -0x1, R0 ;  /* 0xffffffff05007810 */ /* 0x000fcc0007ffe000 */
        /* <DEDUP_REMOVED lines=35> */
[----:B------:R-:W-:Y:S05]  /*07c0*/  CALL.REL.NOINC `($__internal_12_$__cuda_sm20_div_s64) ;  /* 0x0000450000007944 */ /* 0x000fea0003c00000 */
[----:B------:R-:W-:Y:S05]  /*07d0*/  BRA `(.L_x_581) ;  /* 0x0000013000007947 */ /* 0x000fea0003800000 */
.L_x_580:
        /* <DEDUP_REMOVED lines=19> */
.L_x_581:
[----:B------:R-:W-:Y:S05]  /*0910*/  BSYNC B0 ;  /* 0x0000000000007941 */ /* 0x000fea0003800000 */
.L_x_579:
        /* <DEDUP_REMOVED lines=73> */
[----:B------:R-:W-:Y:S02]  /*0db0*/  MOV R34, R18 ;  /* 0x0000001200227202 */ /* 0x000fe40000000f00 */
[----:B------:R-:W-:Y:S01]  /*0dc0*/  MOV R35, R19 ;  /* 0x0000001300237202 */ /* 0x000fe20000000f00 */
[----:B------:R-:W-:Y:S05]  /*0dd0*/  BRA `(.L_x_584) ;  /* 0x0000013000007947 */ /* 0x000fea0003800000 */
.L_x_583:
        /* <DEDUP_REMOVED lines=19> */
.L_x_584:
[----:B------:R-:W-:Y:S05]  /*0f10*/  BSYNC B0 ;  /* 0x0000000000007941 */ /* 0x000fea0003800000 */
.L_x_582:
[-C--:B------:R-:W-:Y:S01]  /*0f20*/  IABS R16, R3.reuse ;  /* 0x0000000300107213 */ /* 0x080fe20000000000 */
[----:B------:R-:W-:Y:S01]  /*0f30*/  IMAD.MOV.U32 R5, RZ, RZ, 0x1 ;  /* 0x00000001ff057424 */ /* 0x000fe200078e00ff */
[----:B------:R-:W-:Y:S01]  /*0f40*/  IABS R8, R3 ;  /* 0x0000000300087213 */ /* 0x000fe20000000000 */
[----:B------:R-:W-:Y:S01]  /*0f50*/  BSSY B0, `(.L_x_585) ;  /* 0x000003b000007945 */ /* 0x000fe20003800000 */
[----:B------:R-:W0:Y:S02]  /*0f60*/  I2F.RP R11, R16 ;  /* 0x00000010000b7306 */ /* 0x000e240000209400 */
[----:B------:R-:W-:Y:S01]  /*0f70*/  IADD3 R5, R16, c[0x0][0x214], -R5 ;  /* 0x0000850010057a10 */ /* 0x000fe20007ffe805 */
        /* <DEDUP_REMOVED lines=37> */
.L_x_586:
        /* <DEDUP_REMOVED lines=19> */
.L_x_587:
[----:B------:R-:W-:Y:S05]  /*1300*/  BSYNC B0 ;  /* 0x0000000000007941 */ /* 0x000fea0003800000 */
.L_x_585:
        /* <DEDUP_REMOVED lines=132> */
.L_x_589:
[----:B------:R-:W-:Y:S05]  /*1b50*/  BSYNC B0 ;  /* 0x0000000000007941 */ /* 0x000fea0003800000 */
.L_x_588:
        /* <DEDUP_REMOVED lines=14> */
[----:B------:R-:W-:Y:S06]  /*1c40*/  BAR.SYNC.DEFER_BLOCKING 0x0 ;  /* 0x0000000000007b1d */ /* 0x000fec0000010000 */
[----:B------:R1:W2:Y:S02]  /*1c50*/  @!P0 LDS R30, [R18] ;  /* 0x00000000121e8984 */ /* 0x0002a40000000800 */
[----:B-1----:R-:W-:Y:S02]  /*1c60*/  SHF.R.S32.HI R18, RZ, 0x1f, R3 ;  /* 0x0000001fff127819 */ /* 0x002fe40000011403 */
[----:B--2---:R-:W1:Y:S02]  /*1c70*/  SHFL.BFLY PT, R25, R30, 0x2, 0x1f ;  /* 0x0c401f001e197f89 */ /* 0x004e6400000e0000 */
[----:B-1----:R-:W-:-:S05]  /*1c80*/  FMNMX.FTZ R25, R25, R30, !PT ;  /* 0x0000001e19197209 */ /* 0x002fca0007810000 */
        /* <DEDUP_REMOVED lines=56> */
[----:B------:R-:W-:Y:S05]  /*2010*/  CALL.REL.NOINC `($__internal_12_$__cuda_sm20_div_s64) ;  /* 0x00002cb000007944 */ /* 0x000fea0003c00000 */
        /* <DEDUP_REMOVED lines=9> */
.L_x_594:
        /* <DEDUP_REMOVED lines=22> */
.L_x_595:
[----:B------:R-:W-:Y:S05]  /*2210*/  BSYNC B0 ;  /* 0x0000000000007941 */ /* 0x000fea0003800000 */
.L_x_593:
        /* <DEDUP_REMOVED lines=8> */
[----:B------:R-:W-:Y:S05]  /*22a0*/  CALL.REL.NOINC `($__internal_12_$__cuda_sm20_div_s64) ;  /* 0x00002a2000007944 */ /* 0x000fea0003c00000 */
        /* <DEDUP_REMOVED lines=10> */
.L_x_597:
        /* <DEDUP_REMOVED lines=22> */
.L_x_598:
[----:B------:R-:W-:Y:S05]  /*24b0*/  BSYNC B0 ;  /* 0x0000000000007941 */ /* 0x000fea0003800000 */
.L_x_596:
        /* <DEDUP_REMOVED lines=11> */
[----:B------:R-:W-:Y:S05]  /*2570*/  CALL.REL.NOINC `($__internal_12_$__cuda_sm20_div_s64) ;  /* 0x0000275000007944 */ /* 0x000fea0003c00000 */
[----:B------:R-:W-:-:S04]  /*2580*/  IADD3 R17, P0, RZ, -R18, RZ ;  /* 0x80000012ff117210 */ /* 0x000fc80007f1e0ff */
[----:B------:R-:W-:Y:S01]  /*2590*/  IADD3.X R16, RZ, ~R19, RZ, P0, !PT ;  /* 0x80000013ff107210 */ /* 0x000fe200007fe4ff */
[----:B------:R-:W-:-:S04]  /*25a0*/  IMAD.WIDE.U32 R36, R5, R17, R36 ;  /* 0x0000001105247225 */ /* 0x000fc800078e0024 */
[----:B------:R-:W-:-:S04]  /*25b0*/  IMAD R16, R16, R5, RZ ;  /* 0x0000000510107224 */ /* 0x000fc800078e02ff */
[----:B------:R-:W-:-:S05]  /*25c0*/  IMAD R4, R4, R17, R16 ;  /* 0x0000001104047224 */ /* 0x000fca00078e0210 */
[----:B------:R-:W-:Y:S01]  /*25d0*/  IADD3 R4, R37, R4, RZ ;  /* 0x0000000425047210 */ /* 0x000fe20007ffe0ff */
[----:B------:R-:W-:Y:S05]  /*25e0*/  BRA `(.L_x_601) ;  /* 0x0000016000007947 */ /* 0x000fea0003800000 */
.L_x_600:
        /* <DEDUP_REMOVED lines=22> */
.L_x_601:
[----:B------:R-:W-:Y:S05]  /*2750*/  BSYNC B0 ;  /* 0x0000000000007941 */ /* 0x000fea0003800000 */
.L_x_599:
        /* <DEDUP_REMOVED lines=38> */
[----:B------:R-:W-:Y:S05]  /*29c0*/  CALL.REL.NOINC `($__internal_12_$__cuda_sm20_div_s64) ;  /* 0x0000230000007944 */ /* 0x000fea0003c00000 */
        /* <DEDUP_REMOVED lines=12> */
.L_x_603:
        /* <DEDUP_REMOVED lines=23> */
.L_x_604:
[----:B------:R-:W-:Y:S05]  /*2c00*/  BSYNC B0 ;  /* 0x0000000000007941 */ /* 0x000fea0003800000 */
.L_x_602:
        /* <DEDUP_REMOVED lines=18> */
.L_x_606:
        /* <DEDUP_REMOVED lines=22> */
.L_x_607:
[----:B------:R-:W-:Y:S05]  /*2e90*/  BSYNC B0 ;  /* 0x0000000000007941 */ /* 0x000fea0003800000 */
.L_x_605:
        /* <DEDUP_REMOVED lines=20> */
.L_x_609:
        /* <DEDUP_REMOVED lines=23> */
.L_x_610:
[----:B------:R-:W-:Y:S05]  /*3150*/  BSYNC B0 ;  /* 0x0000000000007941 */ /* 0x000fea0003800000 */
.L_x_608:
        /* <DEDUP_REMOVED lines=25> */
[----:B------:R-:W-:Y:S05]  /*32f0*/  CALL.REL.NOINC `($__internal_12_$__cuda_sm20_div_s64) ;  /* 0x000019d000007944 */ /* 0x000fea0003c00000 */
        /* <DEDUP_REMOVED lines=12> */
.L_x_612:
        /* <DEDUP_REMOVED lines=23> */
.L_x_613:
[----:B------:R-:W-:Y:S05]  /*3530*/  BSYNC B0 ;  /* 0x0000000000007941 */ /* 0x000fea0003800000 */
.L_x_611:
        /* <DEDUP_REMOVED lines=29> */
.L_x_615:
        /* <DEDUP_REMOVED lines=23> */
.L_x_616:
[----:B------:R-:W-:Y:S05]  /*3880*/  BSYNC B0 ;  /* 0x0000000000007941 */ /* 0x000fea0003800000 */
.L_x_614:
        /* <DEDUP_REMOVED lines=20> */
.L_x_592:
[----:B------:R-:W-:-:S04]  /*39d0*/  LEA R2, P0, R32, c[0x0][0x200], 0x2 ;  /* 0x0000800020027a11 */ /* 0x000fc800078010ff */
[----:B------:R-:W-:-:S05]  /*39e0*/  LEA.HI.X R3, R32, c[0x0][0x204], R33, 0x2, P0 ;  /* 0x0000810020037a11 */ /* 0x000fca00000f1421 */
[----:B------:R0:W-:Y:S04]  /*39f0*/  STG.E [R2.64], R27 ;  /* 0x0000001b02007986 */ /* 0x0001e8000c10190e */
.L_x_591:
[----:B------:R-:W-:Y:S05]  /*3a00*/  BSYNC B1 ;  /* 0x0000000000017941 */ /* 0x000fea0003800000 */
.L_x_590:
[----:B------:R-:W1:Y:S01]  /*3a10*/  S2R R29, SR_TID.X ;  /* 0x00000000001d7919 */ /* 0x000e620000002100 */
[----:B------:R-:W-:Y:S01]  /*3a20*/  IMAD.MOV.U32 R15, RZ, RZ, c[0x0][0x314] ;  /* 0x0000c500ff0f7624 */ /* 0x000fe200078e00ff */
[----:B------:R-:W-:Y:S01]  /*3a30*/  CS2R R4, SRZ ;  /* 0x0000000000047805 */ /* 0x000fe2000001ff00 */
[----:B------:R-:W-:Y:S01]  /*3a40*/  CS2R R6, SRZ ;  /* 0x0000000000067805 */ /* 0x000fe2000001ff00 */
[----:B------:R-:W-:Y:S01]  /*3a50*/  CS2R R10, SRZ ;  /* 0x00000000000a7805 */ /* 0x000fe2000001ff00 */
[----:B------:R-:W-:Y:S01]  /*3a60*/  IMAD.MOV.U32 R12, RZ, RZ, RZ ;  /* 0x000000ffff0c7224 */ /* 0x000fe200078e00ff */
[----:B-1----:R-:W-:-:S04]  /*3a70*/  SHF.R.S32.HI R28, RZ, 0x1f, R29 ;  /* 0x0000001fff1c7819 */ /* 0x002fc8000001141d */
[CC--:B0-----:R-:W-:Y:S02]  /*3a80*/  LEA.HI R2, R28.reuse, R29.reuse, RZ, 0x2 ;  /* 0x0000001d1c027211 */ /* 0x0c1fe400078f10ff */
[----:B------:R-:W-:Y:S02]  /*3a90*/  LEA.HI R28, R28, R29, RZ, 0x4 ;  /* 0x0000001d1c1c7211 */ /* 0x000fe400078f20ff */
[----:B------:R-:W-:-:S05]  /*3aa0*/  LOP3.LUT R2, R2, 0xfffffffc, RZ, 0xc0, !PT ;  /* 0xfffffffc02027812 */ /* 0x000fca00078ec0ff */
[----:B------:R-:W-:-:S05]  /*3ab0*/  IMAD.IADD R0, R29, 0x1, -R2 ;  /* 0x000000011d007824 */ /* 0x000fca00078e0a02 */
[----:B------:R-:W-:-:S04]  /*3ac0*/  ISETP.GE.AND P0, PT, R0, c[0x0][0x314], PT ;  /* 0x0000c50000007a0c */ /* 0x000fc80003f06270 */
[----:B------:R-:W-:-:S13]  /*3ad0*/  ISETP.GT.OR P0, PT, R29, 0x1f, P0 ;  /* 0x0000001f1d00780c */ /* 0x000fda0000704670 */
[----:B------:R-:W-:Y:S02]  /*3ae0*/  @!P0 FADD.FTZ R8, -R27, R30 ;  /* 0x0000001e1b088221 */ /* 0x000fe40000010100 */
[----:B------:R-:W-:Y:S01]  /*3af0*/  @!P0 IMAD R9, R0, 0x24, R2 ;  /* 0x0000002400098824 */ /* 0x000fe200078e0202 */
[----:B------:R-:W-:Y:S01]  /*3b00*/  LOP3.LUT R0, R28, 0x3ffffff0, RZ, 0xc0, !PT ;  /* 0x3ffffff01c007812 */ /* 0x000fe200078ec0ff */
[----:B------:R-:W-:Y:S01]  /*3b10*/  @!P0 FMUL.FTZ R8, R8, 1.4426950216293334961 ;  /* 0x3fb8aa3b08088820 */ /* 0x000fe20000410000 */
[----:B------:R-:W-:Y:S01]  /*3b20*/  CS2R R2, SRZ ;  /* 0x0000000000027805 */ /* 0x000fe2000001ff00 */
[----:B------:R-:W-:Y:S02]  /*3b30*/  SHF.R.S32.HI R28, RZ, 0x4, R28 ;  /* 0x00000004ff1c7819 */ /* 0x000fe4000001141c */
[----:B------:R-:W-:Y:S02]  /*3b40*/  IMAD.IADD R29, R29, 0x1, -R0 ;  /* 0x000000011d1d7824 */ /* 0x000fe400078e0a00 */
[----:B------:R-:W0:Y:S01]  /*3b50*/  @!P0 MUFU.EX2 R8, R8 ;  /* 0x0000000800088308 */ /* 0x000e220000000800 */
[----:B------:R-:W-:-:S02]  /*3b60*/  IMAD.MOV.U32 R0, RZ, RZ, RZ ;  /* 0x000000ffff007224 */ /* 0x000fc400078e00ff */
[----:B------:R-:W-:Y:S01]  /*3b70*/  IMAD.SHL.U32 R29, R29, 0x4, RZ ;  /* 0x000000041d1d7824 */ /* 0x000fe200078e00ff */
[----:B0-----:R0:W-:Y:S04]  /*3b80*/  @!P0 STS [R9], R8 ;  /* 0x0000000809008388 */ /* 0x0011e80000000800 */
        /* <DEDUP_REMOVED lines=33> */
.L_x_619:
        /* <DEDUP_REMOVED lines=77> */
.L_x_618:
        /* <DEDUP_REMOVED lines=47> */
.L_x_620:
        /* <DEDUP_REMOVED lines=10> */
.L_x_622:
[----:B------:R-:W-:Y:S05]  /*4600*/  BSYNC B0 ;  /* 0x0000000000007941 */ /* 0x000fea0003800000 */
.L_x_621:
        /* <DEDUP_REMOVED lines=13> */
.L_x_617:
        /* <DEDUP_REMOVED lines=95> */
        .weak           $__internal_12_$__cuda_sm20_div_s64
        .type           $__internal_12_$__cuda_sm20_div_s64,@function
        .size           $__internal_12_$__cuda_sm20_div_s64,(.L_x_7334 - $__internal_12_$__cuda_sm20_div_s64)
$__internal_12_$__cuda_sm20_div_s64:
        /* <DEDUP_REMOVED lines=83> */
[----:B------:R-:W-:Y:S05]  /*5200*/  RET.REL.NODEC R20 `(_ZN5flash32flash_fwd_splitkv_combine_kernelI23Flash_fwd_kernel_traitsILi192ELi64ELi64ELi4ELb0ELb0EN7cutlass6half_tE19Flash_kernel_traitsILi192ELi64ELi64ELi4ES3_EELi8ELi2ELb1EEEvNS_16Flash_fwd_paramsE) ;  /* 0xffffadf014007950 */ /* 0x000fea0003c3ffff */
.L_x_623:
        /* <DEDUP_REMOVED lines=15> */
.L_x_7334:


//--------------------- .text._ZN5flash32flash_fwd_splitkv_combine_kernelI23Flash_fwd_kernel_traitsILi192ELi64ELi64ELi4ELb0ELb0EN7cutlass6half_tE19Flash_kernel_traitsILi192ELi64ELi64ELi4ES3_EELi8ELi1ELb1EEEvNS_16Flash_fwd_paramsE --------------------------
	.section	.text._ZN5flash32flash_fwd_splitkv_combine_kernelI23Flash_fwd_kernel_traitsILi192ELi64ELi64ELi4ELb0ELb0EN7cutlass6half_tE19Flash_kernel_traitsILi192ELi64ELi64ELi4ES3_EELi8ELi1ELb1EEEvNS_16Flash_fwd_paramsE,"ax",@progbits
	.sectioninfo	@"SHI_REGISTERS=54"
	.align	128
        .global         _ZN5flash32flash_fwd_splitkv_combine_kernelI23Flash_fwd_kernel_traitsILi192ELi64ELi64ELi4ELb0ELb0EN7cutlass6half_tE19Flash_kernel_traitsILi192ELi64ELi64ELi4ES3_EELi8ELi1ELb1EEEvNS_16Flash_fwd_paramsE
        .type           _ZN5flash32flash_fwd_splitkv_combine_kernelI23Flash_fwd_kernel_traitsILi192ELi64ELi64ELi4ELb0ELb0EN7cutlass6half_tE19Flash_kernel_traitsILi192ELi64ELi64ELi4ES3_EELi8ELi1ELb1EEEvNS_16Flash_fwd_paramsE,@function
        .size           _ZN5flash32flash_fwd_splitkv_combine_kernelI23Flash_fwd_kernel_traitsILi192ELi64ELi64ELi4ELb0ELb0EN7cutlass6half_tE19Flash_kernel_traitsILi192ELi64ELi64ELi4ES3_EELi8ELi1ELb1EEEvNS_16Flash_fwd_paramsE,(.L_x_7335 - _ZN5flash32flash_fwd_splitkv_combine_kernelI23Flash_fwd_kernel_traitsILi192ELi64ELi64ELi4ELb0ELb0EN7cutlass6half_tE19Flash_kernel_traitsILi192ELi64ELi64ELi4ES3_EELi8ELi1ELb1EEEvNS_16Flash_fwd_paramsE)
        .other          _ZN5flash32flash_fwd_splitkv_combine_kernelI23Flash_fwd_kernel_traitsILi192ELi64ELi64ELi4ELb0ELb0EN7cutlass6half_tE19Flash_kernel_traitsILi192ELi64ELi64ELi4ES3_EELi8ELi1ELb1EEEvNS_16Flash_fwd_paramsE,@"STO_CUDA_ENTRY STV_DEFAULT"
_ZN5flash32flash_fwd_splitkv_combine_kernelI23Flash_fwd_kernel_traitsILi192ELi64ELi64ELi4ELb0ELb0EN7cutlass6half_tE19Flash_kernel_traitsILi192ELi64ELi64ELi4ES3_EELi8ELi1ELb1EEEvNS_16Flash_fwd_paramsE:
.text._ZN5flash32flash_fwd_splitkv_combine_kernelI23Flash_fwd_kernel_traitsILi192ELi64ELi64ELi4ELb0ELb0EN7cutlass6half_tE19Flash_kernel_traitsILi192ELi64ELi64ELi4ES3_EELi8ELi1ELb1EEEvNS_16Flash_fwd_paramsE:
[----:B------:R-:W-:Y:S02]  /*0000*/  MOV R1, c[0x0][0x28] ;  /* 0x00000a0000017a02 */ /* 0x000fe40000000f00 */
[----:B------:R-:W-:Y:S01]  /*0010*/  ULDC UR9, c[0x0][0x1c0] ;  /* 0x0000700000097ab9 */ /* 0x000fe20000000800 */
[----:B------:R-:W0:Y:S01]  /*0020*/  S2UR UR10, SR_CTAID.X ;  /* 0x00000000000a79c3 */ /* 0x000e220000002500 */
[----:B------:R-:W-:Y:S02]  /*0030*/  ULDC.64 UR6, c[0x0][0x210] ;  /* 0x0000840000067ab9 */ /* 0x000fe40000000a00 */
[----:B------:R-:W-:Y:S02]  /*0040*/  UIMAD UR6, UR9, UR6, URZ ;  /* 0x00000006090672a4 */ /* 0x000fe4000f8e023f */
[----:B------:R-:W-:Y:S02]  /*0050*/  USHF.R.S32.HI UR5, URZ, 0x1f, UR7 ;  /* 0x0000001f3f057899 */ /* 0x000fe40008011407 */
[----:B------:R-:W-:Y:S02]  /*0060*/  UIMAD UR11, UR6, UR7, URZ ;  /* 0x00000007060b72a4 */ /* 0x000fe4000f8e023f */
[----:B------:R-:W-:-:S02]  /*0070*/  USHF.R.S32.HI UR9, URZ, 0x1f, UR9 ;  /* 0x0000001f3f097899 */ /* 0x000fc40008011409 */
[----:B------:R-:W-:Y:S02]  /*0080*/  USHF.R.S32.HI UR8, URZ, 0x1f, UR11 ;  /* 0x0000001f3f087899 */ /* 0x000fe4000801140b */
[----:B------:R-:W-:-:S04]  /*0090*/  UISETP.LT.U32.AND UP0, UPT, UR11, UR7, UPT ;  /* 0x000000070b00728c */ /* 0x000fc8000bf01070 */
[----:B------:R-:W-:-:S04]  /*00a0*/  UISETP.LT.AND.EX UP0, UPT, UR8, UR5, UPT, UP0 ;  /* 0x000000050800728c */ /* 0x000fc8000bf01300 */
[----:B------:R-:W-:Y:S02]  /*00b0*/  USEL UR5, UR8, UR5, UP0 ;  /* 0x0000000508057287 */ /* 0x000fe40008000000 */
[----:B------:R-:W-:Y:S02]  /*00c0*/  USEL UR6, UR11, UR7, UP0 ;  /* 0x000000070b067287 */ /* 0x000fe40008000000 */
[----:B------:R-:W-:Y:S02]  /*00d0*/  ULOP3.LUT UR4, UR8, UR5, URZ, 0xfc, !UPT ;  /* 0x0000000508047292 */ /* 0x000fe4000f8efc3f */
[----:B0-----:R-:W-:-:S04]  /*00e0*/  USHF.L.U32 UR10, UR10, 0x3, URZ ;  /* 0x000000030a0a7899 */ /* 0x001fc8000800063f */
        /* <DEDUP_REMOVED lines=8> */
[----:B------:R-:W-:Y:S05]  /*0170*/  CALL.REL.NOINC `($__internal_13_$__cuda_sm20_div_s64) ;  /* 0x00004bb000007944 */ /* 0x000fea0003c00000 */
[----:B------:R-:W-:Y:S05]  /*0180*/  BRA `(.L_x_625) ;  /* 0x0000017000007947 */ /* 0x000fea0003800000 */
.L_x_624:
        /* <DEDUP_REMOVED lines=21> */
[----:B------:R-:W-:-:S06]  /*02e0*/  @!UP0 ULOP3.LUT UR12, URZ, UR6, URZ, 0x33, !UPT ;  /* 0x000000063f0c8292 */ /* 0x000fcc000f8e333f */
[----:B------:R-:W-:-:S05]  /*02f0*/  IMAD.U32 R18, RZ, RZ, UR12 ;  /* 0x0000000cff127e24 */ /* 0x000fca000f8e00ff */
.L_x_625:
        /* <DEDUP_REMOVED lines=11> */
[----:B------:R-:W-:Y:S05]  /*03b0*/  CALL.REL.NOINC `($__internal_13_$__cuda_sm20_div_s64) ;  /* 0x0000497000007944 */ /* 0x000fea0003c00000 */
[----:B------:R-:W-:Y:S02]  /*03c0*/  MOV R8, R18 ;  /* 0x0000001200087202 */ /* 0x000fe40000000f00 */
[----:B------:R-:W-:Y:S01]  /*03d0*/  MOV R9, R19 ;  /* 0x0000001300097202 */ /* 0x000fe20000000f00 */
[----:B------:R-:W-:Y:S05]  /*03e0*/  BRA `(.L_x_628) ;  /* 0x0000013000007947 */ /* 0x000fea0003800000 */
.L_x_627:
        /* <DEDUP_REMOVED lines=19> */
.L_x_628:
[----:B------:R-:W-:Y:S05]  /*0520*/  BSYNC B0 ;  /* 0x0000000000007941 */ /* 0x000fea0003800000 */
.L_x_626:
[----:B------:R-:W-:Y:S01]  /*0530*/  IABS R5, c[0x0][0x214] ;  /* 0x0000850000057a13 */ /* 0x000fe20000000000 */
[----:B------:R-:W-:Y:S01]  /*0540*/  IMAD.MOV.U32 R0, RZ, RZ, c[0x0][0x214] ;  /* 0x00008500ff007624 */ /* 0x000fe200078e00ff */
[----:B------:R-:W-:Y:S01]  /*0550*/  BSSY B0, `(.L_x_629) ;  /* 0x000003b000007945 */ /* 0x000fe20003800000 */
[----:B------:R-:W-:Y:S01]  /*0560*/  IMAD.MOV.U32 R6, RZ, RZ, RZ ;  /* 0x000000ffff067224 */ /* 0x000fe200078e00ff */
[----:B------:R-:W0:Y:S02]  /*0570*/  I2F.RP R10, R5 ;  /* 0x00000005000a7306 */ /* 0x000e240000209400 */
[----:B------:R-:W-:-:S06]  /*0580*/  IADD3 R0, R5, -0x1, R0 ;  /* 0xffffffff05007810 */ /* 0x000fcc0007ffe000 */
[----:B0-----:R-:W0:Y:S02]  /*0590*/  MUFU.RCP R7, R10 ;  /* 0x0000000a00077308 */ /* 0x001e240000001000 */
[----:B0-----:R-:W-:-:S06]  /*05a0*/  IADD3 R7, R7, 0xffffffe, RZ ;  /* 0x0ffffffe07077810 */ /* 0x001fcc0007ffe0ff */
[----:B------:R-:W0:Y:S02]  /*05b0*/  F2I.FTZ.U32.TRUNC.NTZ R7, R7 ;  /* 0x0000000700077305 */ /* 0x000e24000021f000 */
[----:B0-----:R-:W-:-:S04]  /*05c0*/  IMAD.MOV R2, RZ, RZ, -R7 ;  /* 0x000000ffff027224 */ /* 0x001fc800078e0a07 */
        /* <DEDUP_REMOVED lines=30> */
[----:B------:R-:W-:Y:S05]  /*07b0*/  CALL.REL.NOINC `($__internal_13_$__cuda_sm20_div_s64) ;  /* 0x0000457000007944 */ /* 0x000fea0003c00000 */
[----:B------:R-:W-:Y:S05]  /*07c0*/  BRA `(.L_x_631) ;  /* 0x0000013000007947 */ /* 0x000fea0003800000 */
.L_x_630:
        /* <DEDUP_REMOVED lines=19> */
.L_x_631:
[----:B------:R-:W-:Y:S05]  /*0900*/  BSYNC B0 ;  /* 0x0000000000007941 */ /* 0x000fea0003800000 */
.L_x_629:
        /* <DEDUP_REMOVED lines=22> */
[----:B------:R-:W-:Y:S01]  /*0a70*/  IMAD R3, R4, R3, R5 ;  /* 0x0000000304037224 */ /* 0x000fe200078e0205 */
[C---:B------:R-:W-:Y:S01]  /*0a80*/  IADD3 R5, R0.reuse, -0x1, RZ ;  /* 0xffffffff00057810 */ /* 0x040fe20007ffe0ff */
[----:B------:R-:W-:-:S03]  /*0a90*/  IMAD R0, R0, c[0x0][0x214], RZ ;  /* 0x0000850000007a24 */ /* 0x000fc600078e02ff */
[----:B------:R-:W-:-:S13]  /*0aa0*/  ISETP.GT.U32.AND P1, PT, R4, R3, PT ;  /* 0x000000030400720c */ /* 0x000fda0003f24070 */
[----:B------:R-:W-:Y:S01]  /*0ab0*/  @!P1 IMAD.IADD R3, R3, 0x1, -R4 ;  /* 0x0000000103039824 */ /* 0x000fe200078e0a04 */
[----:B------:R-:W-:Y:S02]  /*0ac0*/  @!P1 IADD3 R2, R2, 0x1, RZ ;  /* 0x0000000102029810 */ /* 0x000fe40007ffe0ff */
[----:B------:R-:W-:Y:S02]  /*0ad0*/  ISETP.NE.AND P1, PT, RZ, c[0x0][0x214], PT ;  /* 0x00008500ff007a0c */ /* 0x000fe40003f25270 */
[----:B------:R-:W-:-:S13]  /*0ae0*/  ISETP.GE.U32.AND P0, PT, R3, R4, PT ;  /* 0x000000040300720c */ /* 0x000fda0003f06070 */
        /* <DEDUP_REMOVED lines=43> */
[----:B------:R-:W-:Y:S02]  /*0da0*/  MOV R34, R18 ;  /* 0x0000001200227202 */ /* 0x000fe40000000f00 */
[----:B------:R-:W-:Y:S01]  /*0db0*/  MOV R35, R19 ;  /* 0x0000001300237202 */ /* 0x000fe20000000f00 */
[----:B------:R-:W-:Y:S05]  /*0dc0*/  BRA `(.L_x_634) ;  /* 0x0000013000007947 */ /* 0x000fea0003800000 */
.L_x_633:
        /* <DEDUP_REMOVED lines=19> */
.L_x_634:
[----:B------:R-:W-:Y:S05]  /*0f00*/  BSYNC B0 ;  /* 0x0000000000007941 */ /* 0x000fea0003800000 */
.L_x_632:
        /* <DEDUP_REMOVED lines=42> */
.L_x_636:
        /* <DEDUP_REMOVED lines=19> */
.L_x_637:
[----:B------:R-:W-:Y:S05]  /*12e0*/  BSYNC B0 ;  /* 0x0000000000007941 */ /* 0x000fea0003800000 */
.L_x_635:
        /* <DEDUP_REMOVED lines=16> */
[----:B------:R-:W-:Y:S01]  /*13f0*/  IABS R6, c[0x0][0x1c0] ;  /* 0x0000700000067a13 */ /* 0x000fe20000000000 */
[----:B------:R-:W-:-:S03]  /*1400*/  IMAD.HI.U32 R9, R7, R4, RZ ;  /* 0x0000000407097227 */ /* 0x000fc600078e00ff */
[----:B------:R-:W0:Y:S01]  /*1410*/  I2F.U32.RP R17, R6 ;  /* 0x0000000600117306 */ /* 0x000e220000209000 */
[----:B------:R-:W-:-:S04]  /*1420*/  IMAD.MOV R7, RZ, RZ, -R9 ;  /* 0x000000ffff077224 */ /* 0x000fc800078e0a09 */
[----:B------:R-:W-:Y:S01]  /*1430*/  IMAD R7, R8, R7, R4 ;  /* 0x0000000708077224 */ /* 0x000fe200078e0204 */
[----:B------:R-:W-:Y:S02]  /*1440*/  SHF.R.S32.HI R4, RZ, 0x1f, R0 ;  /* 0x0000001fff047819 */ /* 0x000fe40000011400 */
[----:B------:R-:W-:Y:S02]  /*1450*/  LEA.HI.SX32 R0, R0, 0x1, 0x1 ;  /* 0x0000000100007811 */ /* 0x000fe400078f0aff */
[----:B------:R-:W-:Y:S01]  /*1460*/  ISETP.GT.U32.AND P0, PT, R8, R7, PT ;  /* 0x000000070800720c */ /* 0x000fe20003f04070 */
[----:B------:R-:W-:Y:S01]  /*1470*/  @!P3 IMAD.MOV R0, RZ, RZ, R4 ;  /* 0x000000ffff00b224 */ /* 0x000fe200078e0204 */
[----:B0-----:R-:W0:Y:S11]  /*1480*/  MUFU.RCP R24, R17 ;  /* 0x0000001100187308 */ /* 0x001e360000001000 */
[----:B------:R-:W-:Y:S01]  /*1490*/  @!P0 IMAD.IADD R7, R7, 0x1, -R8 ;  /* 0x0000000107078824 */ /* 0x000fe200078e0a08 */
[----:B------:R-:W-:-:S02]  /*14a0*/  @!P0 IADD3 R9, R9, 0x1, RZ ;  /* 0x0000000109098810 */ /* 0x000fc40007ffe0ff */
[----:B------:R-:W-:Y:S02]  /*14b0*/  ISETP.NE.AND P0, PT, RZ, c[0x0][0x214], PT ;  /* 0x00008500ff007a0c */ /* 0x000fe40003f05270 */
[----:B------:R-:W-:Y:S02]  /*14c0*/  ISETP.GE.U32.AND P2, PT, R7, R8, PT ;  /* 0x000000080700720c */ /* 0x000fe40003f46070 */
[----:B0-----:R-:W-:-:S04]  /*14d0*/  IADD3 R24, R24, 0xffffffe, RZ ;  /* 0x0ffffffe18187810 */ /* 0x001fc80007ffe0ff */
[----:B------:R-:W0:Y:S07]  /*14e0*/  F2I.FTZ.U32.TRUNC.NTZ R25, R24 ;  /* 0x0000001800197305 */ /* 0x000e2e000021f000 */
[----:B------:R-:W-:-:S05]  /*14f0*/  @P2 IADD3 R9, R9, 0x1, RZ ;  /* 0x0000000109092810 */ /* 0x000fca0007ffe0ff */
[----:B------:R-:W-:Y:S01]  /*1500*/  @!P1 IMAD.MOV R9, RZ, RZ, -R9 ;  /* 0x000000ffff099224 */ /* 0x000fe200078e0a09 */
[----:B------:R-:W-:-:S05]  /*1510*/  @!P0 LOP3.LUT R9, RZ, c[0x0][0x214], RZ, 0x33, !PT ;  /* 0x00008500ff098a12 */ /* 0x000fca00078e33ff */
[----:B------:R-:W-:Y:S02]  /*1520*/  IMAD R0, R0, R9, RZ ;  /* 0x0000000900007224 */ /* 0x000fe400078e02ff */
[----:B0-----:R-:W-:Y:S02]  /*1530*/  IMAD.MOV R7, RZ, RZ, -R25 ;  /* 0x000000ffff077224 */ /* 0x001fe400078e0a19 */
[----:B------:R-:W-:Y:S01]  /*1540*/  IMAD.MOV.U32 R24, RZ, RZ, RZ ;  /* 0x000000ffff187224 */ /* 0x000fe200078e00ff */
[-C--:B------:R-:W-:Y:S02]  /*1550*/  IABS R8, R0.reuse ;  /* 0x0000000000087213 */ /* 0x080fe40000000000 */
[----:B------:R-:W-:Y:S02]  /*1560*/  IABS R23, R0 ;  /* 0x0000000000177213 */ /* 0x000fe40000000000 */
[----:B------:R-:W0:Y:S01]  /*1570*/  I2F.RP R22, R8 ;  /* 0x0000000800167306 */ /* 0x000e220000209400 */
[----:B------:R-:W-:-:S02]  /*1580*/  IMAD.IADD R5, R5, 0x1, R8 ;  /* 0x0000000105057824 */ /* 0x000fc400078e0208 */
[----:B------:R-:W-:-:S03]  /*1590*/  IMAD.MOV R23, RZ, RZ, -R23 ;  /* 0x000000ffff177224 */ /* 0x000fc600078e0a17 */
[----:B------:R-:W-:Y:S02]  /*15a0*/  IABS R17, R5 ;  /* 0x0000000500117213 */ /* 0x000fe40000000000 */
[----:B0-----:R-:W0:Y:S02]  /*15b0*/  MUFU.RCP R4, R22 ;  /* 0x0000001600047308 */ /* 0x001e240000001000 */
[----:B0-----:R-:W-:-:S06]  /*15c0*/  IADD3 R4, R4, 0xffffffe, RZ ;  /* 0x0ffffffe04047810 */ /* 0x001fcc0007ffe0ff */
[----:B------:R-:W0:Y:S02]  /*15d0*/  F2I.FTZ.U32.TRUNC.NTZ R21, R4 ;  /* 0x0000000400157305 */ /* 0x000e24000021f000 */
[----:B0-----:R-:W-:Y:S01]  /*15e0*/  IMAD.MOV R9, RZ, RZ, -R21 ;  /* 0x000000ffff097224 */ /* 0x001fe200078e0a15 */
[----:B------:R-:W-:-:S03]  /*15f0*/  IABS R4, c[0x0][0x1c0] ;  /* 0x0000700000047a13 */ /* 0x000fc60000000000 */
[----:B------:R-:W-:Y:S02]  /*1600*/  IMAD R10, R9, R8, RZ ;  /* 0x00000008090a7224 */ /* 0x000fe400078e02ff */
[----:B------:R-:W-:Y:S02]  /*1610*/  IMAD.MOV R4, RZ, RZ, -R4 ;  /* 0x000000ffff047224 */ /* 0x000fe400078e0a04 */
[----:B------:R-:W-:Y:S01]  /*1620*/  IMAD.HI.U32 R10, R21, R10, R20 ;  /* 0x0000000a150a7227 */ /* 0x000fe200078e0014 */
[----:B------:R-:W-:Y:S02]  /*1630*/  IABS R21, R3 ;  /* 0x0000000300157213 */ /* 0x000fe40000000000 */
[----:B------:R-:W-:Y:S01]  /*1640*/  LOP3.LUT R3, R3, c[0x0][0x1c0], RZ, 0x3c, !PT ;  /* 0x0000700003037a12 */ /* 0x000fe200078e3cff */
[----:B------:R-:W-:Y:S02]  /*1650*/  IMAD R20, R7, R6, RZ ;  /* 0x0000000607147224 */ /* 0x000fe400078e02ff */
[----:B------:R-:W-:-:S04]  /*1660*/  IMAD.HI.U32 R10, R10, R17, RZ ;  /* 0x000000110a0a7227 */ /* 0x000fc800078e00ff */
[----:B------:R-:W-:-:S04]  /*1670*/  IMAD.HI.U32 R20, R25, R20, R24 ;  /* 0x0000001419147227 */ /* 0x000fc800078e0018 */
[----:B------:R-:W-:Y:S02]  /*1680*/  IMAD R23, R10, R23, R17 ;  /* 0x000000170a177224 */ /* 0x000fe400078e0211 */
[----:B------:R-:W-:-:S03]  /*1690*/  IMAD.HI.U32 R7, R20, R21, RZ ;  /* 0x0000001514077227 */ /* 0x000fc600078e00ff */
[----:B------:R-:W-:Y:S01]  /*16a0*/  ISETP.GT.U32.AND P0, PT, R8, R23, PT ;  /* 0x000000170800720c */ /* 0x000fe20003f04070 */
[----:B------:R-:W-:Y:S02]  /*16b0*/  IMAD R21, R7, R4, R21 ;  /* 0x0000000407157224 */ /* 0x000fe400078e0215 */
[----:B------:R-:W-:-:S03]  /*16c0*/  IMAD.HI.U32 R9, R20, R17, RZ ;  /* 0x0000001114097227 */ /* 0x000fc600078e00ff */
[C---:B------:R-:W-:Y:S01]  /*16d0*/  ISETP.GT.U32.AND P3, PT, R6.reuse, R21, PT ;  /* 0x000000150600720c */ /* 0x040fe20003f64070 */
        /* <DEDUP_REMOVED lines=8> */
[--C-:B------:R-:W-:Y:S01]  /*1760*/  @!P3 IMAD.IADD R21, R21, 0x1, -R6.reuse ;  /* 0x000000011515b824 */ /* 0x100fe200078e0a06 */
[----:B------:R-:W-:Y:S02]  /*1770*/  ISETP.GE.U32.AND P2, PT, R23, R8, PT ;  /* 0x000000081700720c */ /* 0x000fe40003f46070 */
[----:B------:R-:W-:Y:S02]  /*1780*/  @!P3 IADD3 R7, R7, 0x1, RZ ;  /* 0x000000010707b810 */ /* 0x000fe40007ffe0ff */
[-C--:B------:R-:W-:Y:S01]  /*1790*/  ISETP.GE.U32.AND P6, PT, R21, R6.reuse, PT ;  /* 0x000000061500720c */ /* 0x080fe20003fc6070 */
[----:B------:R-:W-:Y:S01]  /*17a0*/  @!P1 IMAD.IADD R17, R17, 0x1, -R6 ;  /* 0x0000000111119824 */ /* 0x000fe200078e0a06 */
[----:B------:R-:W-:Y:S01]  /*17b0*/  ISETP.GE.AND P0, PT, R3, RZ, PT ;  /* 0x000000ff0300720c */ /* 0x000fe20003f06270 */
[----:B------:R-:W-:Y:S01]  /*17c0*/  IMAD.MOV.U32 R3, RZ, RZ, c[0x0][0x214] ;  /* 0x00008500ff037624 */ /* 0x000fe200078e00ff */
[----:B------:R-:W-:Y:S02]  /*17d0*/  ISETP.GT.AND P3, PT, R2, RZ, PT ;  /* 0x000000ff0200720c */ /* 0x000fe40003f64270 */
[----:B------:R-:W-:-:S02]  /*17e0*/  ISETP.GE.U32.AND P5, PT, R17, R6, PT ;  /* 0x000000061100720c */ /* 0x000fc40003fa6070 */
[----:B------:R-:W-:Y:S02]  /*17f0*/  @!P1 IADD3 R9, R9, 0x1, RZ ;  /* 0x0000000109099810 */ /* 0x000fe40007ffe0ff */
[----:B------:R-:W-:Y:S02]  /*1800*/  @P2 IADD3 R10, R10, 0x1, RZ ;  /* 0x000000010a0a2810 */ /* 0x000fe40007ffe0ff */
[----:B------:R-:W-:Y:S02]  /*1810*/  ISETP.GE.AND P2, PT, R5, RZ, PT ;  /* 0x000000ff0500720c */ /* 0x000fe40003f46270 */
[----:B------:R-:W-:Y:S01]  /*1820*/  @P6 IADD3 R7, R7, 0x1, RZ ;  /* 0x0000000107076810 */ /* 0x000fe20007ffe0ff */
[----:B------:R-:W-:Y:S01]  /*1830*/  @!P4 IMAD.MOV R10, RZ, RZ, -R10 ;  /* 0x000000ffff0ac224 */ /* 0x000fe200078e0a0a */
[----:B------:R-:W-:Y:S02]  /*1840*/  ISETP.NE.AND P6, PT, R0, RZ, PT ;  /* 0x000000ff0000720c */ /* 0x000fe40003fc5270 */
[----:B------:R-:W-:Y:S01]  /*1850*/  ISETP.NE.AND P4, PT, RZ, c[0x0][0x1c0], PT ;  /* 0x00007000ff007a0c */ /* 0x000fe20003f85270 */
[----:B------:R-:W-:Y:S01]  /*1860*/  IMAD.MOV.U32 R21, RZ, RZ, R7 ;  /* 0x000000ffff157224 */ /* 0x000fe200078e0007 */
[----:B0-----:R-:W-:-:S02]  /*1870*/  SHF.R.S32.HI R7, RZ, 0x1f, R4 ;  /* 0x0000001fff077819 */ /* 0x001fc40000011404 */
[----:B------:R-:W-:Y:S01]  /*1880*/  LOP3.LUT R6, RZ, c[0x0][0x1c0], RZ, 0x33, !PT ;  /* 0x00007000ff067a12 */ /* 0x000fe200078e33ff */
[----:B------:R-:W-:Y:S01]  /*1890*/  @!P0 IMAD.MOV R21, RZ, RZ, -R21 ;  /* 0x000000ffff158224 */ /* 0x000fe200078e0a15 */
[----:B------:R-:W-:Y:S02]  /*18a0*/  @P5 IADD3 R9, R9, 0x1, RZ ;  /* 0x0000000109095810 */ /* 0x000fe40007ffe0ff */
[----:B------:R-:W-:Y:S02]  /*18b0*/  SHF.R.S32.HI R5, RZ, 0x1f, R2 ;  /* 0x0000001fff057819 */ /* 0x000fe40000011402 */
[----:B------:R-:W-:Y:S02]  /*18c0*/  LEA.HI R7, R7, R4, RZ, 0x3 ;  /* 0x0000000407077211 */ /* 0x000fe400078f18ff */
[----:B------:R-:W-:Y:S02]  /*18d0*/  @!P6 LOP3.LUT R10, RZ, R8, RZ, 0x33, !PT ;  /* 0x00000008ff0ae212 */ /* 0x000fe400078e33ff */
[----:B------:R-:W-:Y:S01]  /*18e0*/  SEL R20, R6, R21, !P4 ;  /* 0x0000001506147207 */ /* 0x000fe20006000000 */
[----:B------:R-:W-:Y:S01]  /*18f0*/  IMAD.MOV.U32 R21, RZ, RZ, R9 ;  /* 0x000000ffff157224 */ /* 0x000fe200078e0009 */
[----:B------:R-:W-:Y:S01]  /*1900*/  LEA.HI.SX32 R17, R2, 0x1, 0x1 ;  /* 0x0000000102117811 */ /* 0x000fe200078f0aff */
[----:B------:R-:W-:Y:S01]  /*1910*/  @!P3 IMAD.MOV R17, RZ, RZ, R5 ;  /* 0x000000ffff11b224 */ /* 0x000fe200078e0205 */
[----:B------:R-:W-:Y:S01]  /*1920*/  ISETP.LT.U32.AND P0, PT, R18, R10, PT ;  /* 0x0000000a1200720c */ /* 0x000fe20003f01070 */
[----:B------:R-:W-:Y:S01]  /*1930*/  @!P2 IMAD.MOV R21, RZ, RZ, -R21 ;  /* 0x000000ffff15a224 */ /* 0x000fe200078e0a15 */
[----:B------:R-:W-:-:S02]  /*1940*/  SHF.R.S32.HI R9, RZ, 0x1f, R10 ;  /* 0x0000001fff097819 */ /* 0x000fc4000001140a */
[----:B------:R-:W-:Y:S02]  /*1950*/  SHF.R.S32.HI R5, RZ, 0x3, R7 ;  /* 0x00000003ff057819 */ /* 0x000fe40000011407 */
[----:B------:R-:W-:Y:S02]  /*1960*/  ISETP.LT.AND.EX P2, PT, R19, R9, PT, P0 ;  /* 0x000000091300720c */ /* 0x000fe40003f41300 */
[----:B------:R-:W-:Y:S02]  /*1970*/  ISETP.GE.AND P0, PT, R5, c[0x0][0x314], PT ;  /* 0x0000c50005007a0c */ /* 0x000fe40003f06270 */
[----:B------:R-:W-:Y:S02]  /*1980*/  ISETP.NE.AND P1, PT, RZ, UR4, PT ;  /* 0x00000004ff007c0c */ /* 0x000fe4000bf25270 */
[----:B------:R-:W-:Y:S02]  /*1990*/  LOP3.LUT R7, R7, 0xfffffff8, RZ, 0xc0, !PT ;  /* 0xfffffff807077812 */ /* 0x000fe400078ec0ff */
[----:B------:R-:W-:-:S02]  /*19a0*/  SEL R3, R3, 0x1, !P1 ;  /* 0x0000000103037807 */ /* 0x000fc40004800000 */
[----:B------:R-:W-:Y:S02]  /*19b0*/  SEL R6, R6, R21, !P4 ;  /* 0x0000001506067207 */ /* 0x000fe40006000000 */
[----:B------:R-:W-:Y:S01]  /*19c0*/  SEL R10, R18, R10, P2 ;  /* 0x0000000a120a7207 */ /* 0x000fe20001000000 */
[----:B------:R-:W-:Y:S01]  /*19d0*/  IMAD R8, R20, R3, RZ ;  /* 0x0000000314087224 */ /* 0x000fe200078e02ff */
[----:B------:R-:W-:Y:S01]  /*19e0*/  SEL R9, R19, R9, P2 ;  /* 0x0000000913097207 */ /* 0x000fe20001000000 */
[----:B------:R-:W-:Y:S02]  /*19f0*/  IMAD.IADD R20, R4, 0x1, -R7 ;  /* 0x0000000104147824 */ /* 0x000fe400078e0a07 */
[----:B------:R-:W-:Y:S02]  /*1a00*/  IMAD R8, R17, R8, RZ ;  /* 0x0000000811087224 */ /* 0x000fe400078e02ff */
[----:B------:R-:W-:Y:S01]  /*1a10*/  IMAD.MOV.U32 R17, RZ, RZ, -0x800000 ;  /* 0xff800000ff117424 */ /* 0x000fe200078e00ff */
        /* <DEDUP_REMOVED lines=18> */
.L_x_639:
[----:B------:R-:W-:Y:S05]  /*1b40*/  BSYNC B0 ;  /* 0x0000000000007941 */ /* 0x000fea0003800000 */
.L_x_638:
[----:B------:R-:W-:Y:S01]  /*1b50*/  ISETP.GT.AND P0, PT, R4, 0xf, PT ;  /* 0x0000000f0400780c */ /* 0x000fe20003f04270 */
[----:B------:R-:W-:Y:S01]  /*1b60*/  IMAD.MOV.U32 R29, RZ, RZ, -0x800000 ;  /* 0xff800000ff1d7424 */ /* 0x000fe200078e00ff */
[----:B------:R-:W-:Y:S01]  /*1b70*/  ISETP.GT.AND P3, PT, R0, RZ, PT ;  /* 0x000000ff0000720c */ /* 0x000fe20003f64270 */
[----:B------:R-:W-:Y:S01]  /*1b80*/  IMAD R6, R6, R3, RZ ;  /* 0x0000000306067224 */ /* 0x000fe200078e02ff */
[----:B------:R-:W-:Y:S01]  /*1b90*/  BSSY B1, `(.L_x_640) ;  /* 0x00001eb000017945 */ /* 0x000fe20003800000 */
[----:B------:R-:W-:-:S08]  /*1ba0*/  IMAD.MOV.U32 R26, RZ, RZ, 0x7f800000 ;  /* 0x7f800000ff1a7424 */ /* 0x000fd000078e00ff */
[----:B------:R-:W-:Y:S01]  /*1bb0*/  @!P0 IMAD R20, R5, 0x9, R20 ;  /* 0x0000000905148824 */ /* 0x000fe200078e0214 */
[----:B------:R-:W-:-:S04]  /*1bc0*/  @!P0 LEA.HI R7, R4, R4, RZ, 0x1 ;  /* 0x0000000404078211 */ /* 0x000fc800078f08ff */
[----:B-----5:R1:W-:Y:S01]  /*1bd0*/  @!P0 STS [R20.X4], R17 ;  /* 0x0000001114008388 */ /* 0x0203e20000004800 */
[C---:B0-----:R-:W-:Y:S01]  /*1be0*/  @!P0 LOP3.LUT R19, R7.reuse, 0xfffffffe, RZ, 0xc0, !PT ;  /* 0xfffffffe07138812 */ /* 0x041fe200078ec0ff */
[----:B------:R-:W-:-:S04]  /*1bf0*/  @!P0 IMAD.SHL.U32 R7, R7, 0x2, RZ ;  /* 0x0000000207078824 */ /* 0x000fc800078e00ff */
[----:B------:R-:W-:Y:S01]  /*1c00*/  @!P0 IMAD.IADD R18, R4, 0x1, -R19 ;  /* 0x0000000104128824 */ /* 0x000fe200078e0a13 */
[----:B------:R-:W-:Y:S02]  /*1c10*/  @!P0 LOP3.LUT R7, R7, 0xfffffffc, RZ, 0xc0, !PT ;  /* 0xfffffffc07078812 */ /* 0x000fe400078ec0ff */
[----:B------:R-:W-:-:S03]  /*1c20*/  SHF.R.S32.HI R19, RZ, 0x1f, R0 ;  /* 0x0000001fff137819 */ /* 0x000fc60000011400 */
[----:B------:R-:W-:Y:S01]  /*1c30*/  @!P0 IMAD R7, R18, 0x24, R7 ;  /* 0x0000002412078824 */ /* 0x000fe200078e0207 */
[----:B------:R-:W-:Y:S01]  /*1c40*/  BAR.SYNC.DEFER_BLOCKING 0x0 ;  /* 0x0000000000007b1d */ /* 0x000fe20000010000 */
[----:B-1----:R-:W-:-:S05]  /*1c50*/  LOP3.LUT R17, R4, 0x1, RZ, 0xc0, !PT ;  /* 0x0000000104117812 */ /* 0x002fca00078ec0ff */
[----:B------:R0:W1:Y:S02]  /*1c60*/  @!P0 LDS R29, [R7] ;  /* 0x00000000071d8984 */ /* 0x0000640000000800 */
[----:B0-----:R-:W-:Y:S01]  /*1c70*/  LEA.HI.SX32 R7, R0, 0x1, 0x1 ;  /* 0x0000000100077811 */ /* 0x001fe200078f0aff */
[----:B------:R-:W-:-:S04]  /*1c80*/  @!P3 IMAD.MOV R7, RZ, RZ, R19 ;  /* 0x000000ffff07b224 */ /* 0x000fc800078e0213 */
[----:B------:R-:W-:Y:S01]  /*1c90*/  IMAD R7, R6, R7, RZ ;  /* 0x0000000706077224 */ /* 0x000fe200078e02ff */
[----:B-1----:R-:W0:Y:S02]  /*1ca0*/  SHFL.BFLY PT, R18, R29, 0x1, 0x1f ;  /* 0x0c201f001d127f89 */ /* 0x002e2400000e0000 */
[----:B0-----:R-:W-:-:S04]  /*1cb0*/  FMNMX.FTZ R18, R18, R29, !PT ;  /* 0x0000001d12127209 */ /* 0x001fc80007810000 */
[----:B------:R-:W-:-:S04]  /*1cc0*/  FSETP.NEU.FTZ.AND P0, PT, R18, -INF , PT ;  /* 0xff8000001200780b */ /* 0x000fc80003f1d000 */
[----:B------:R-:W-:Y:S02]  /*1cd0*/  FSEL R18, R18, RZ, P0 ;  /* 0x000000ff12127208 */ /* 0x000fe40000000000 */
[----:B------:R-:W-:-:S03]  /*1ce0*/  ISETP.NE.U32.AND P0, PT, R17, 0x1, PT ;  /* 0x000000011100780c */ /* 0x000fc60003f05070 */
[----:B------:R-:W-:Y:S01]  /*1cf0*/  FADD.FTZ R22, -R18, R29 ;  /* 0x0000001d12167221 */ /* 0x000fe20000010100 */
[----:B------:R-:W-:-:S03]  /*1d00*/  ISETP.GT.OR P0, PT, R4, 0xf, !P0 ;  /* 0x0000000f0400780c */ /* 0x000fc60004704670 */
[----:B------:R-:W-:-:S06]  /*1d10*/  FMUL.FTZ R22, R22, 1.4426950216293334961 ;  /* 0x3fb8aa3b16167820 */ /* 0x000fcc0000410000 */
[----:B------:R-:W0:Y:S02]  /*1d20*/  MUFU.EX2 R22, R22 ;  /* 0x0000001600167308 */ /* 0x000e240000000800 */
[----:B0-----:R-:W0:Y:S02]  /*1d30*/  SHFL.BFLY PT, R5, R22, 0x1, 0x1f ;  /* 0x0c201f0016057f89 */ /* 0x001e2400000e0000 */
[----:B0-----:R-:W-:-:S05]  /*1d40*/  FADD.FTZ R5, R22, R5 ;  /* 0x0000000516057221 */ /* 0x001fca0000010000 */
[----:B------:R-:W-:-:S13]  /*1d50*/  FSETP.NE.FTZ.AND P2, PT, R5, RZ, PT ;  /* 0x000000ff0500720b */ /* 0x000fda0003f55000 */
        /* <DEDUP_REMOVED lines=41> */
[----:B------:R-:W-:Y:S05]  /*1ff0*/  CALL.REL.NOINC `($__internal_13_$__cuda_sm20_div_s64) ;  /* 0x00002d3000007944 */ /* 0x000fea0003c00000 */
        /* <DEDUP_REMOVED lines=10> */
.L_x_644:
        /* <DEDUP_REMOVED lines=22> */
.L_x_645:
[----:B------:R-:W-:Y:S05]  /*2200*/  BSYNC B0 ;  /* 0x0000000000007941 */ /* 0x000fea0003800000 */
.L_x_643:
        /* <DEDUP_REMOVED lines=8> */
[----:B------:R-:W-:Y:S05]  /*2290*/  CALL.REL.NOINC `($__internal_13_$__cuda_sm20_div_s64) ;  /* 0x00002a9000007944 */ /* 0x000fea0003c00000 */
[----:B------:R-:W-:Y:S01]  /*22a0*/  IADD3 R5, P0, RZ, -R18, RZ ;  /* 0x80000012ff057210 */ /* 0x000fe20007f1e0ff */
[----:B------:R-:W-:Y:S01]  /*22b0*/  IMAD.MOV.U32 R33, RZ, RZ, R19 ;  /* 0x000000ffff217224 */ /* 0x000fe200078e0013 */
[----:B------:R-:W-:Y:S02]  /*22c0*/  MOV R20, R30 ;  /* 0x0000001e00147202 */ /* 0x000fe40000000f00 */
[----:B------:R-:W-:Y:S02]  /*22d0*/  IADD3.X R4, RZ, ~R19, RZ, P0, !PT ;  /* 0x80000013ff047210 */ /* 0x000fe400007fe4ff */
[----:B------:R-:W-:Y:S01]  /*22e0*/  MOV R32, R18 ;  /* 0x0000001200207202 */ /* 0x000fe20000000f00 */
[----:B------:R-:W-:-:S04]  /*22f0*/  IMAD.WIDE.U32 R20, R5, UR6, R20 ;  /* 0x0000000605147c25 */ /* 0x000fc8000f8e0014 */
[----:B------:R-:W-:Y:S01]  /*2300*/  IMAD R4, R4, UR6, RZ ;  /* 0x0000000604047c24 */ /* 0x000fe2000f8e02ff */
[----:B------:R-:W-:-:S03]  /*2310*/  MOV R30, R20 ;  /* 0x00000014001e7202 */ /* 0x000fc60000000f00 */
[----:B------:R-:W-:-:S04]  /*2320*/  IMAD R4, R5, UR5, R4 ;  /* 0x0000000505047c24 */ /* 0x000fc8000f8e0204 */
[----:B------:R-:W-:Y:S01]  /*2330*/  IMAD.IADD R6, R21, 0x1, R4 ;  /* 0x0000000115067824 */ /* 0x000fe200078e0204 */
[----:B------:R-:W-:Y:S05]  /*2340*/  BRA `(.L_x_648) ;  /* 0x0000016000007947 */ /* 0x000fea0003800000 */
.L_x_647:
[----:B------:R-:W0:Y:S01]  /*2350*/  I2F.U32.RP R6, UR6 ;  /* 0x0000000600067d06 */ /* 0x000e220008209000 */
[----:B------:R-:W-:Y:S01]  /*2360*/  ISETP.NE.U32.AND P0, PT, RZ, UR6, PT ;  /* 0x00000006ff007c0c */ /* 0x000fe2000bf05070 */
[----:B------:R-:W-:-:S06]  /*2370*/  IMAD.MOV.U32 R33, RZ, RZ, RZ ;  /* 0x000000ffff217224 */ /* 0x000fcc00078e00ff */
[----:B0-----:R-:W0:Y:S02]  /*2380*/  MUFU.RCP R18, R6 ;  /* 0x0000000600127308 */ /* 0x001e240000001000 */
[----:B0-----:R-:W-:Y:S01]  /*2390*/  IADD3 R18, R18, 0xffffffe, RZ ;  /* 0x0ffffffe12127810 */ /* 0x001fe20007ffe0ff */
[----:B------:R-:W-:-:S05]  /*23a0*/  HFMA2.MMA R6, -RZ, RZ, 0, 0 ;  /* 0x00000000ff067435 */ /* 0x000fca00000001ff */
[----:B------:R-:W0:Y:S02]  /*23b0*/  F2I.FTZ.U32.TRUNC.NTZ R19, R18 ;  /* 0x0000001200137305 */ /* 0x000e24000021f000 */
[----:B0-----:R-:W-:Y:S02]  /*23c0*/  IMAD.MOV R4, RZ, RZ, -R19 ;  /* 0x000000ffff047224 */ /* 0x001fe400078e0a13 */
[----:B------:R-:W-:Y:S02]  /*23d0*/  IMAD.MOV.U32 R18, RZ, RZ, RZ ;  /* 0x000000ffff127224 */ /* 0x000fe400078e00ff */
[----:B------:R-:W-:-:S04]  /*23e0*/  IMAD R4, R4, UR6, RZ ;  /* 0x0000000604047c24 */ /* 0x000fc8000f8e02ff */
[----:B------:R-:W-:-:S06]  /*23f0*/  IMAD.HI.U32 R19, R19, R4, R18 ;  /* 0x0000000413137227 */ /* 0x000fcc00078e0012 */
        /* <DEDUP_REMOVED lines=11> */
.L_x_648:
[----:B------:R-:W-:Y:S05]  /*24b0*/  BSYNC B0 ;  /* 0x0000000000007941 */ /* 0x000fea0003800000 */
.L_x_646:
[----:B------:R-:W-:Y:S01]  /*24c0*/  LOP3.LUT R4, R33, R3, RZ, 0xfc, !PT ;  /* 0x0000000321047212 */ /* 0x000fe200078efcff */
[----:B------:R-:W-:Y:S01]  /*24d0*/  IMAD.MOV.U32 R23, RZ, RZ, c[0x0][0x210] ;  /* 0x00008400ff177624 */ /* 0x000fe200078e00ff */
[----:B------:R-:W-:Y:S02]  /*24e0*/  BSSY B0, `(.L_x_649) ;  /* 0x000002a000007945 */ /* 0x000fe40003800000 */
[----:B------:R-:W-:Y:S01]  /*24f0*/  ISETP.NE.U32.AND P0, PT, R4, RZ, PT ;  /* 0x000000ff0400720c */ /* 0x000fe20003f05070 */
[C---:B------:R-:W-:Y:S01]  /*2500*/  IMAD R5, R23.reuse, c[0x0][0x214], RZ ;  /* 0x0000850017057a24 */ /* 0x040fe200078e02ff */
[----:B------:R-:W-:-:S11]  /*2510*/  SEL R23, R23, 0x1, P1 ;  /* 0x0000000117177807 */ /* 0x000fd60000800000 */
[----:B------:R-:W-:Y:S05]  /*2520*/  @!P0 BRA `(.L_x_650) ;  /* 0x000000f000008947 */ /* 0x000fea0003800000 */
[----:B------:R-:W-:Y:S01]  /*2530*/  IMAD.MOV.U32 R28, RZ, RZ, R32 ;  /* 0x000000ffff1c7224 */ /* 0x000fe200078e0020 */
[----:B------:R-:W-:Y:S01]  /*2540*/  MOV R24, R31 ;  /* 0x0000001f00187202 */ /* 0x000fe20000000f00 */
[----:B------:R-:W-:Y:S01]  /*2550*/  IMAD.MOV.U32 R21, RZ, RZ, R33 ;  /* 0x000000ffff157224 */ /* 0x000fe200078e0021 */
[----:B------:R-:W-:Y:S02]  /*2560*/  MOV R4, R3 ;  /* 0x0000000300047202 */ /* 0x000fe40000000f00 */
[----:B------:R-:W-:Y:S02]  /*2570*/  MOV R22, 0x2590 ;  /* 0x0000259000167802 */ /* 0x000fe40000000f00 */
[----:B------:R-:W-:Y:S05]  /*2580*/  CALL.REL.NOINC `($__internal_13_$__cuda_sm20_div_s64) ;  /* 0x000027a000007944 */ /* 0x000fea0003c00000 */
        /* <DEDUP_REMOVED lines=9> */
.L_x_650:
        /* <DEDUP_REMOVED lines=22> */
.L_x_651:
[----:B------:R-:W-:Y:S05]  /*2780*/  BSYNC B0 ;  /* 0x0000000000007941 */ /* 0x000fea0003800000 */
.L_x_649:
[-C--:B------:R-:W-:Y:S01]  /*2790*/  IMAD R3, R35, R16.reuse, RZ ;  /* 0x0000001023037224 */ /* 0x080fe200078e02ff */
[----:B------:R-:W-:Y:S01]  /*27a0*/  ULDC.U8 UR9, c[0x0][0x329] ;  /* 0x0000ca4000097ab9 */ /* 0x000fe20000000000 */
[C---:B------:R-:W-:Y:S01]  /*27b0*/  IMAD.WIDE.U32 R32, R34.reuse, R16, RZ ;  /* 0x0000001022207225 */ /* 0x040fe200078e00ff */
[----:B------:R-:W-:Y:S01]  /*27c0*/  UISETP.NE.AND UP0, UPT, UR9, URZ, UPT ;  /* 0x0000003f0900728c */ /* 0x000fe2000bf05270 */
[----:B------:R-:W-:Y:S01]  /*27d0*/  SHF.R.S32.HI R17, RZ, 0x1f, R23 ;  /* 0x0000001fff117819 */ /* 0x000fe20000011417 */
[----:B------:R-:W-:Y:S01]  /*27e0*/  ULDC UR4, c[0x0][0x214] ;  /* 0x0000850000047ab9 */ /* 0x000fe20000000800 */
[----:B------:R-:W-:Y:S01]  /*27f0*/  IMAD R3, R34, R15, R3 ;  /* 0x0000000f22037224 */ /* 0x000fe200078e0203 */
[----:B------:R-:W-:Y:S01]  /*2800*/  USEL UR4, UR4, 0x1, !UP0 ;  /* 0x0000000104047887 */ /* 0x000fe2000c000000 */
[----:B------:R-:W-:Y:S01]  /*2810*/  IMAD R21, R4, R5, RZ ;  /* 0x0000000504157224 */ /* 0x000fe200078e02ff */
[----:B------:R-:W-:Y:S01]  /*2820*/  BSSY B0, `(.L_x_652) ;  /* 0x000003f000007945 */ /* 0x000fe20003800000 */
[----:B------:R-:W-:Y:S01]  /*2830*/  IMAD R6, R6, R23, RZ ;  /* 0x0000001706067224 */ /* 0x000fe200078e02ff */
[----:B------:R-:W-:Y:S01]  /*2840*/  IADD3 R3, R33, R3, RZ ;  /* 0x0000000321037210 */ /* 0x000fe20007ffe0ff */
[----:B------:R-:W-:Y:S01]  /*2850*/  USHF.R.S32.HI UR9, URZ, 0x1f, UR4 ;  /* 0x0000001f3f097899 */ /* 0x000fe20008011404 */
[----:B------:R-:W-:-:S02]  /*2860*/  IMAD R19, R19, UR4, RZ ;  /* 0x0000000413137c24 */ /* 0x000fc4000f8e02ff */
[----:B------:R-:W-:Y:S02]  /*2870*/  IMAD R17, R17, R30, R6 ;  /* 0x0000001e11117224 */ /* 0x000fe400078e0206 */
[----:B------:R-:W-:Y:S01]  /*2880*/  IMAD R20, R3, R14, RZ ;  /* 0x0000000e03147224 */ /* 0x000fe200078e02ff */
[----:B------:R-:W-:Y:S01]  /*2890*/  SHF.R.S32.HI R3, RZ, 0x1f, R5 ;  /* 0x0000001fff037819 */ /* 0x000fe20000011405 */
[----:B------:R-:W-:-:S04]  /*28a0*/  IMAD.WIDE.U32 R30, R30, R23, RZ ;  /* 0x000000171e1e7225 */ /* 0x000fc800078e00ff */
[----:B------:R-:W-:Y:S02]  /*28b0*/  IMAD R25, R13, R32, R20 ;  /* 0x000000200d197224 */ /* 0x000fe400078e0214 */
[----:B------:R-:W-:-:S04]  /*28c0*/  IMAD.WIDE.U32 R32, R32, R14, RZ ;  /* 0x0000000e20207225 */ /* 0x000fc800078e00ff */
[----:B------:R-:W-:Y:S01]  /*28d0*/  IMAD R21, R3, R36, R21 ;  /* 0x0000002403157224 */ /* 0x000fe200078e0215 */
[----:B------:R-:W-:Y:S01]  /*28e0*/  IADD3 R4, R33, R25, RZ ;  /* 0x0000001921047210 */ /* 0x000fe20007ffe0ff */
[----:B------:R-:W-:-:S03]  /*28f0*/  IMAD.WIDE.U32 R36, R36, R5, RZ ;  /* 0x0000000524247225 */ /* 0x000fc600078e00ff */
[----:B------:R-:W-:Y:S01]  /*2900*/  LOP3.LUT R3, R41, R4, RZ, 0xfc, !PT ;  /* 0x0000000429037212 */ /* 0x000fe200078efcff */
[C---:B------:R-:W-:Y:S01]  /*2910*/  IMAD R19, R18.reuse, UR9, R19 ;  /* 0x0000000912137c24 */ /* 0x040fe2000f8e0213 */
[----:B------:R-:W-:Y:S01]  /*2920*/  IADD3 R6, R37, R21, RZ ;  /* 0x0000001525067210 */ /* 0x000fe20007ffe0ff */
[----:B------:R-:W-:Y:S01]  /*2930*/  IMAD.WIDE.U32 R34, R18, UR4, RZ ;  /* 0x0000000412227c25 */ /* 0x000fe2000f8e00ff */
[----:B------:R-:W-:-:S03]  /*2940*/  ISETP.NE.U32.AND P0, PT, R3, RZ, PT ;  /* 0x000000ff0300720c */ /* 0x000fc60003f05070 */
[----:B------:R-:W-:Y:S01]  /*2950*/  IMAD R3, R0, R5, RZ ;  /* 0x0000000500037224 */ /* 0x000fe200078e02ff */
[----:B------:R-:W-:Y:S01]  /*2960*/  IADD3 R0, R31, R17, RZ ;  /* 0x000000111f007210 */ /* 0x000fe20007ffe0ff */
[----:B------:R-:W-:Y:S01]  /*2970*/  IMAD R2, R2, R5, RZ ;  /* 0x0000000502027224 */ /* 0x000fe200078e02ff */
[----:B------:R-:W-:-:S07]  /*2980*/  IADD3 R5, R35, R19, RZ ;  /* 0x0000001323057210 */ /* 0x000fce0007ffe0ff */
[----:B------:R-:W-:Y:S05]  /*2990*/  @!P0 BRA `(.L_x_653) ;  /* 0x0000010000008947 */ /* 0x000fea0003800000 */
[----:B------:R-:W-:Y:S01]  /*29a0*/  IMAD.MOV.U32 R28, RZ, RZ, R40 ;  /* 0x000000ffff1c7224 */ /* 0x000fe200078e0028 */
[----:B------:R-:W-:Y:S01]  /*29b0*/  MOV R21, R41 ;  /* 0x0000002900157202 */ /* 0x000fe20000000f00 */
[----:B------:R-:W-:Y:S01]  /*29c0*/  IMAD.MOV.U32 R24, RZ, RZ, R32 ;  /* 0x000000ffff187224 */ /* 0x000fe200078e0020 */
[----:B------:R-:W-:Y:S02]  /*29d0*/  MOV R22, 0x29f0 ;  /* 0x000029f000167802 */ /* 0x000fe40000000f00 */
[----:B------:R-:W-:Y:S05]  /*29e0*/  CALL.REL.NOINC `($__internal_13_$__cuda_sm20_div_s64) ;  /* 0x0000234000007944 */ /* 0x000fea0003c00000 */
        /* <DEDUP_REMOVED lines=11> */
.L_x_653:
        /* <DEDUP_REMOVED lines=23> */
.L_x_654:
[----:B------:R-:W-:Y:S05]  /*2c10*/  BSYNC B0 ;  /* 0x0000000000007941 */ /* 0x000fea0003800000 */
.L_x_652:
        /* <DEDUP_REMOVED lines=8> */
[----:B------:R-:W-:Y:S05]  /*2ca0*/  CALL.REL.NOINC `($__internal_13_$__cuda_sm20_div_s64) ;  /* 0x0000208000007944 */ /* 0x000fea0003c00000 */
[----:B------:R-:W-:Y:S01]  /*2cb0*/  IADD3 R4, P0, RZ, -R18, RZ ;  /* 0x80000012ff047210 */ /* 0x000fe20007f1e0ff */
[----:B------:R-:W-:Y:S01]  /*2cc0*/  IMAD.MOV.U32 R33, RZ, RZ, R19 ;  /* 0x000000ffff217224 */ /* 0x000fe200078e0013 */
[----:B------:R-:W-:Y:S02]  /*2cd0*/  MOV R20, R32 ;  /* 0x0000002000147202 */ /* 0x000fe40000000f00 */
[----:B------:R-:W-:Y:S02]  /*2ce0*/  IADD3.X R17, RZ, ~R19, RZ, P0, !PT ;  /* 0x80000013ff117210 */ /* 0x000fe400007fe4ff */
[----:B------:R-:W-:Y:S01]  /*2cf0*/  MOV R32, R18 ;  /* 0x0000001200207202 */ /* 0x000fe20000000f00 */
[----:B------:R-:W-:-:S04]  /*2d00*/  IMAD.WIDE.U32 R20, R16, R4, R20 ;  /* 0x0000000410147225 */ /* 0x000fc800078e0014 */
[----:B------:R-:W-:Y:S01]  /*2d10*/  IMAD R17, R17, R16, RZ ;  /* 0x0000001011117224 */ /* 0x000fe200078e02ff */
[----:B------:R-:W-:-:S03]  /*2d20*/  MOV R16, R20 ;  /* 0x0000001400107202 */ /* 0x000fc60000000f00 */
[----:B------:R-:W-:-:S04]  /*2d30*/  IMAD R15, R15, R4, R17 ;  /* 0x000000040f0f7224 */ /* 0x000fc800078e0211 */
[----:B------:R-:W-:Y:S01]  /*2d40*/  IMAD.IADD R15, R21, 0x1, R15 ;  /* 0x00000001150f7824 */ /* 0x000fe200078e020f */
[----:B------:R-:W-:Y:S05]  /*2d50*/  BRA `(.L_x_657) ;  /* 0x0000017000007947 */ /* 0x000fea0003800000 */
.L_x_656:
        /* <DEDUP_REMOVED lines=23> */
.L_x_657:
[----:B------:R-:W-:Y:S05]  /*2ed0*/  BSYNC B0 ;  /* 0x0000000000007941 */ /* 0x000fea0003800000 */
.L_x_655:
        /* <DEDUP_REMOVED lines=20> */
.L_x_659:
        /* <DEDUP_REMOVED lines=23> */
.L_x_660:
[----:B------:R-:W-:Y:S05]  /*3190*/  BSYNC B0 ;  /* 0x0000000000007941 */ /* 0x000fea0003800000 */
.L_x_658:
        /* <DEDUP_REMOVED lines=9> */
[----:B------:R-:W-:Y:S01]  /*3230*/  IMAD R17, R4, R18, R17 ;  /* 0x0000001204117224 */ /* 0x000fe200078e0211 */
[----:B------:R-:W-:Y:S01]  /*3240*/  SHF.R.S32.HI R19, RZ, 0x1f, R44 ;  /* 0x0000001fff137819 */ /* 0x000fe2000001142c */
[----:B------:R-:W-:-:S02]  /*3250*/  IMAD R4, R15, R44, RZ ;  /* 0x0000002c0f047224 */ /* 0x000fc400078e02ff */
[----:B------:R-:W-:Y:S02]  /*3260*/  IMAD R13, R21, R14, R13 ;  /* 0x0000000e150d7224 */ /* 0x000fe400078e020d */
[----:B------:R-:W-:-:S04]  /*3270*/  IMAD.WIDE.U32 R14, R14, R2, RZ ;  /* 0x000000020e0e7225 */ /* 0x000fc800078e00ff */
[----:B------:R-:W-:Y:S01]  /*3280*/  IMAD R19, R19, R16, R4 ;  /* 0x0000001013137224 */ /* 0x000fe200078e0204 */
[----:B------:R-:W-:Y:S01]  /*3290*/  IADD3 R8, R15, R13, RZ ;  /* 0x0000000d0f087210 */ /* 0x000fe20007ffe0ff */
        /* <DEDUP_REMOVED lines=9> */
[----:B------:R-:W-:Y:S05]  /*3330*/  CALL.REL.NOINC `($__internal_13_$__cuda_sm20_div_s64) ;  /* 0x000019f000007944 */ /* 0x000fea0003c00000 */
        /* <DEDUP_REMOVED lines=12> */
.L_x_662:
        /* <DEDUP_REMOVED lines=23> */
.L_x_663:
[----:B------:R-:W-:Y:S05]  /*3570*/  BSYNC B0 ;  /* 0x0000000000007941 */ /* 0x000fea0003800000 */
.L_x_661:
        /* <DEDUP_REMOVED lines=29> */
.L_x_665:
        /* <DEDUP_REMOVED lines=23> */
.L_x_666:
[----:B------:R-:W-:Y:S05]  /*38c0*/  BSYNC B0 ;  /* 0x0000000000007941 */ /* 0x000fea0003800000 */
.L_x_664:
        /* <DEDUP_REMOVED lines=20> */
.L_x_642:
[----:B------:R-:W-:-:S04]  /*3a10*/  LEA R2, P0, R32, c[0x0][0x200], 0x2 ;  /* 0x0000800020027a11 */ /* 0x000fc800078010ff */
[----:B------:R-:W-:-:S05]  /*3a20*/  LEA.HI.X R3, R32, c[0x0][0x204], R33, 0x2, P0 ;  /* 0x0000810020037a11 */ /* 0x000fca00000f1421 */
[----:B------:R0:W-:Y:S04]  /*3a30*/  STG.E [R2.64], R26 ;  /* 0x0000001a02007986 */ /* 0x0001e8000c10190c */
.L_x_641:
[----:B------:R-:W-:Y:S05]  /*3a40*/  BSYNC B1 ;  /* 0x0000000000017941 */ /* 0x000fea0003800000 */
.L_x_640:
[----:B------:R-:W1:Y:S01]  /*3a50*/  S2R R0, SR_TID.X ;  /* 0x0000000000007919 */ /* 0x000e620000002100 */
[----:B------:R-:W-:Y:S01]  /*3a60*/  IMAD.MOV.U32 R15, RZ, RZ, c[0x0][0x314] ;  /* 0x0000c500ff0f7624 */ /* 0x000fe200078e00ff */
[----:B------:R-:W-:Y:S01]  /*3a70*/  CS2R R6, SRZ ;  /* 0x0000000000067805 */ /* 0x000fe2000001ff00 */
[----:B------:R-:W-:Y:S01]  /*3a80*/  CS2R R10, SRZ ;  /* 0x00000000000a7805 */ /* 0x000fe2000001ff00 */
[----:B------:R-:W-:Y:S01]  /*3a90*/  IMAD.MOV.U32 R12, RZ, RZ, RZ ;  /* 0x000000ffff0c7224 */ /* 0x000fe200078e00ff */
[----:B01----:R-:W-:-:S04]  /*3aa0*/  LEA.HI R3, R0, R0, RZ, 0x1 ;  /* 0x0000000000037211 */ /* 0x003fc800078f08ff */
[----:B------:R-:W-:-:S05]  /*3ab0*/  LOP3.LUT R5, R3, 0xfffffffe, RZ, 0xc0, !PT ;  /* 0xfffffffe03057812 */ /* 0x000fca00078ec0ff */
[----:B------:R-:W-:Y:S01]  /*3ac0*/  IMAD.IADD R2, R0, 0x1, -R5 ;  /* 0x0000000100027824 */ /* 0x000fe200078e0a05 */
[----:B------:R-:W-:-:S04]  /*3ad0*/  SHF.R.S32.HI R5, RZ, 0x1f, R0 ;  /* 0x0000001fff057819 */ /* 0x000fc80000011400 */
[----:B------:R-:W-:Y:S02]  /*3ae0*/  ISETP.GE.AND P0, PT, R2, c[0x0][0x314], PT ;  /* 0x0000c50002007a0c */ /* 0x000fe40003f06270 */
[----:B------:R-:W-:Y:S02]  /*3af0*/  LEA.HI R28, R5, R0, RZ, 0x4 ;  /* 0x00000000051c7211 */ /* 0x000fe400078f20ff */
[----:B------:R-:W-:Y:S01]  /*3b00*/  ISETP.GT.OR P0, PT, R0, 0xf, P0 ;  /* 0x0000000f0000780c */ /* 0x000fe20000704670 */
[----:B------:R-:W-:-:S12]  /*3b10*/  CS2R R4, SRZ ;  /* 0x0000000000047805 */ /* 0x000fd8000001ff00 */
[----:B------:R-:W-:Y:S01]  /*3b20*/  @!P0 FADD.FTZ R8, -R26, R29 ;  /* 0x0000001d1a088221 */ /* 0x000fe20000010100 */
[----:B------:R-:W-:Y:S01]  /*3b30*/  LOP3.LUT R29, R28, 0x3ffffff0, RZ, 0xc0, !PT ;  /* 0x3ffffff01c1d7812 */ /* 0x000fe200078ec0ff */
[----:B------:R-:W-:Y:S01]  /*3b40*/  @!P0 IMAD.SHL.U32 R3, R3, 0x2, RZ ;  /* 0x0000000203038824 */ /* 0x000fe200078e00ff */
[----:B------:R-:W-:Y:S01]  /*3b50*/  SHF.R.S32.HI R28, RZ, 0x4, R28 ;  /* 0x00000004ff1c7819 */ /* 0x000fe2000001141c */
[----:B------:R-:W-:Y:S02]  /*3b60*/  @!P0 FMUL.FTZ R8, R8, 1.4426950216293334961 ;  /* 0x3fb8aa3b08088820 */ /* 0x000fe40000410000 */
[----:B------:R-:W-:Y:S01]  /*3b70*/  IMAD.IADD R29, R0, 0x1, -R29 ;  /* 0x00000001001d7824 */ /* 0x000fe200078e0a1d */
[----:B------:R-:W-:Y:S01]  /*3b80*/  @!P0 LOP3.LUT R3, R3, 0xfffffffc, RZ, 0xc0, !PT ;  /* 0xfffffffc03038812 */ /* 0x000fe200078ec0ff */
[----:B------:R-:W-:Y:S02]  /*3b90*/  IMAD.MOV.U32 R0, RZ, RZ, RZ ;  /* 0x000000ffff007224 */ /* 0x000fe400078e00ff */
[----:B------:R-:W0:Y:S01]  /*3ba0*/  @!P0 MUFU.EX2 R8, R8 ;  /* 0x0000000800088308 */ /* 0x000e220000000800 */
[----:B------:R-:W-:-:S02]  /*3bb0*/  IMAD.SHL.U32 R29, R29, 0x4, RZ ;  /* 0x000000041d1d7824 */ /* 0x000fc400078e00ff */
[----:B------:R-:W-:Y:S02]  /*3bc0*/  @!P0 IMAD R9, R2, 0x24, R3 ;  /* 0x0000002402098824 */ /* 0x000fe400078e0203 */
[----:B------:R-:W-:-:S03]  /*3bd0*/  CS2R R2, SRZ ;  /* 0x0000000000027805 */ /* 0x000fc6000001ff00 */
        /* <DEDUP_REMOVED lines=34> */
.L_x_669:
        /* <DEDUP_REMOVED lines=77> */
.L_x_668:
        /* <DEDUP_REMOVED lines=47> */
.L_x_670:
        /* <DEDUP_REMOVED lines=10> */
.L_x_672:
[----:B------:R-:W-:Y:S05]  /*4660*/  BSYNC B0 ;  /* 0x0000000000007941 */ /* 0x000fea0003800000 */
.L_x_671:
        /* <DEDUP_REMOVED lines=13> */
.L_x_667:
        /* <DEDUP_REMOVED lines=95> */
        .weak           $__internal_13_$__cuda_sm20_div_s64
        .type           $__internal_13_$__cuda_sm20_div_s64,@function
        .size           $__internal_13_$__cuda_sm20_div_s64,(.L_x_7335 - $__internal_13_$__cuda_sm20_div_s64)
$__internal_13_$__cuda_sm20_div_s64:
        /* <DEDUP_REMOVED lines=83> */
[----:B------:R-:W-:Y:S06]  /*5260*/  RET.REL.NODEC R38 `(_ZN5flash32flash_fwd_splitkv_combine_kernelI23Flash_fwd_kernel_traitsILi192ELi64ELi64ELi4ELb0ELb0EN7cutlass6half_tE19Flash_kernel_traitsILi192ELi64ELi64ELi4ES3_EELi8ELi1ELb1EEEvNS_16Flash_fwd_paramsE) ;  /* 0xffffad9026007950 */ /* 0x000fec0003c3ffff */
.L_x_673:
        /* <DEDUP_REMOVED lines=9> */
.L_x_7335:


//--------------------- .text._ZN5flash24flash_fwd_splitkv_kernelI23Flash_fwd_kernel_traitsILi192ELi64ELi64ELi4ELb0ELb0EN7cutlass6half_tE19Flash_kernel_traitsILi192ELi64ELi64ELi4ES3_EELb0ELb0ELb0ELb0ELb0ELb0ELb0ELb0EEEvNS_16Flash_fwd_paramsE --------------------------
	.section	.text._ZN5flash24flash_fwd_splitkv_kernelI23Flash_fwd_kernel_traitsILi192ELi64ELi64ELi4ELb0ELb0EN7cutlass6half_tE19Flash_kernel_traitsILi192ELi64ELi64ELi4ES3_EELb0ELb0ELb0ELb0ELb0ELb0ELb0ELb0EEEvNS_16Flash_fwd_paramsE,"ax",@progbits
	.sectioninfo	@"SHI_REGISTERS=242"
	.align	128
        .global         _ZN5flash24flash_fwd_splitkv_kernelI23Flash_fwd_kernel_traitsILi192ELi64ELi64ELi4ELb0ELb0EN7cutlass6half_tE19Flash_kernel_traitsILi192ELi64ELi64ELi4ES3_EELb0ELb0ELb0ELb0ELb0ELb0ELb0ELb0EEEvNS_16Flash_fwd_paramsE
        .type           _ZN5flash24flash_fwd_splitkv_kernelI23Flash_fwd_kernel_traitsILi192ELi64ELi64ELi4ELb0ELb0EN7cutlass6half_tE19Flash_kernel_traitsILi192ELi64ELi64ELi4ES3_EELb0ELb0ELb0ELb0ELb0ELb0ELb0ELb0EEEvNS_16Flash_fwd_paramsE,@function
        .size           _ZN5flash24flash_fwd_splitkv_kernelI23Flash_fwd_kernel_traitsILi192ELi64ELi64ELi4ELb0ELb0EN7cutlass6half_tE19Flash_kernel_traitsILi192ELi64ELi64ELi4ES3_EELb0ELb0ELb0ELb0ELb0ELb0ELb0ELb0EEEvNS_16Flash_fwd_paramsE,(.L_x_7352 - _ZN5flash24flash_fwd_splitkv_kernelI23Flash_fwd_kernel_traitsILi192ELi64ELi64ELi4ELb0ELb0EN7cutlass6half_tE19Flash_kernel_traitsILi192ELi64ELi64ELi4ES3_EELb0ELb0ELb0ELb0ELb0ELb0ELb0ELb0EEEvNS_16Flash_fwd_paramsE)
        .other          _ZN5flash24flash_fwd_splitkv_kernelI23Flash_fwd_kernel_traitsILi192ELi64ELi64ELi4ELb0ELb0EN7cutlass6half_tE19Flash_kernel_traitsILi192ELi64ELi64ELi4ES3_EELb0ELb0ELb0ELb0ELb0ELb0ELb0ELb0EEEvNS_16Flash_fwd_paramsE,@"STO_CUDA_ENTRY STV_DEFAULT"
_ZN5flash24flash_fwd_splitkv_kernelI23Flash_fwd_kernel_traitsILi192ELi64ELi64ELi4ELb0ELb0EN7cutlass6half_tE19Flash_kernel_traitsILi192ELi64ELi64ELi4ES3_EELb0ELb0ELb0ELb0ELb0ELb0ELb0ELb0EEEvNS_16Flash_fwd_paramsE:
.text._ZN5flash24flash_fwd_splitkv_kernelI23Flash_fwd_kernel_traitsILi192ELi64ELi64ELi4ELb0ELb0EN7cutlass6half_tE19Flash_kernel_traitsILi192ELi64ELi64ELi4ES3_EELb0ELb0ELb0ELb0ELb0ELb0ELb0ELb0EEEvNS_16Flash_fwd_paramsE:
[----:B------:R-:W-:Y:S02]  /*0000*/  MOV R1, c[0x0][0x28] ;  /* 0x00000a0000017a02 */ /* 0x000fe40000000f00 */
[----:B------:R-:W1:Y:S01]  /*0010*/  LDC.U8 R0, c[0x0][0x312] ;  /* 0x0000c480ff007b82 */ /* 0x000e620000000000 */
[----:B------:R-:W2:Y:S01]  /*0020*/  S2R R17, SR_CTAID.Y ;  /* 0x0000000000117919 */ /* 0x000ea20000002600 */
[----:B------:R-:W-:Y:S01]  /*0030*/  ISETP.NE.U32.AND P2, PT, RZ, c[0x0][0x240], PT ;  /* 0x00009000ff007a0c */ /* 0x000fe20003f45070 */
[----:B------:R-:W-:Y:S01]  /*0040*/  IMAD.MOV.U32 R204, RZ, RZ, 0x4 ;  /* 0x00000004ffcc7424 */ /* 0x000fe200078e00ff */
[----:B------:R-:W-:Y:S01]  /*0050*/  ISETP.EQ.U32.AND P1, PT, RZ, c[0x0][0x248], PT ;  /* 0x00009200ff007a0c */ /* 0x000fe20003f22070 */
[----:B------:R-:W-:Y:S01]  /*0060*/  IMAD.MOV.U32 R206, RZ, RZ, -0x1 ;  /* 0xffffffffffce7424 */ /* 0x000fe200078e00ff */
[----:B------:R-:W-:Y:S01]  /*0070*/  ISETP.NE.AND.EX P2, PT, RZ, c[0x0][0x244], PT, P2 ;  /* 0x00009100ff007a0c */ /* 0x000fe20003f45320 */
[----:B------:R-:W-:Y:S01]  /*0080*/  ULDC.64 UR6, c[0x0][0x118] ;  /* 0x0000460000067ab9 */ /* 0x000fe20000000a00 */
[----:B------:R-:W-:Y:S01]  /*0090*/  IMAD.MOV.U32 R11, RZ, RZ, -0x1 ;  /* 0xffffffffff0b7424 */ /* 0x000fe200078e00ff */
[----:B------:R-:W-:-:S04]  /*00a0*/  ISETP.NE.U32.AND P0, PT, RZ, c[0x0][0x250], PT ;  /* 0x00009400ff007a0c */ /* 0x000fc80003f05070 */
[----:B------:R-:W-:Y:S02]  /*00b0*/  ISETP.NE.AND.EX P0, PT, RZ, c[0x0][0x254], PT, P0 ;  /* 0x00009500ff007a0c */ /* 0x000fe40003f05300 */
[----:B-1----:R-:W-:Y:S01]  /*00c0*/  ISETP.NE.AND P3, PT, R0, RZ, PT ;  /* 0x000000ff0000720c */ /* 0x002fe20003f65270 */
[----:B--2---:R-:W-:-:S03]  /*00d0*/  IMAD.WIDE R8, R17, R204, c[0x0][0x240] ;  /* 0x0000900011087625 */ /* 0x004fc600078e02cc */
[----:B------:R-:W-:Y:S01]  /*00e0*/  ISETP.EQ.OR.EX P1, PT, RZ, c[0x0][0x24c], !P3, P1 ;  /* 0x00009300ff007a0c */ /* 0x000fe20005f22710 */
[CC--:B------:R-:W-:Y:S01]  /*00f0*/  IMAD.WIDE R4, R17.reuse, R204.reuse, c[0x0][0x248] ;  /* 0x0000920011047625 */ /* 0x0c0fe200078e02cc */
[----:B------:R-:W2:Y:S04]  /*0100*/  @P2 LDG.E R206, [R8.64] ;  /* 0x0000000608ce2981 */ /* 0x000ea8000c1e1900 */
[----:B------:R-:W2:Y:S01]  /*0110*/  @P2 LDG.E R3, [R8.64+0x4] ;  /* 0x0000040608032981 */ /* 0x000ea2000c1e1900 */
[----:B------:R-:W-:Y:S02]  /*0120*/  IMAD.MOV.U32 R2, RZ, RZ, RZ ;  /* 0x000000ffff027224 */ /* 0x000fe400078e00ff */
[----:B------:R-:W-:-:S04]  /*0130*/  @P0 IMAD.WIDE R6, R17, R204, c[0x0][0x250] ;  /* 0x0000940011060625 */ /* 0x000fc800078e02cc */
[----:B------:R1:W5:Y:S04]  /*0140*/  @!P1 LDG.E R11, [R4.64] ;  /* 0x00000006040b9981 */ /* 0x000368000c1e1900 */
[----:B------:R1:W5:Y:S01]  /*0150*/  @P0 LDG.E R2, [R6.64] ;  /* 0x0000000606020981 */ /* 0x000362000c1e1900 */
[----:B------:R-:W-:-:S03]  /*0160*/  ISETP.NE.U32.AND P0, PT, RZ, c[0x0][0x248], PT ;  /* 0x00009200ff007a0c */ /* 0x000fc60003f05070 */
[----:B------:R-:W3:Y:S04]  /*0170*/  S2R R27, SR_CTAID.X ;  /* 0x00000000001b7919 */ /* 0x000ee80000002500 */
[----:B------:R-:W4:Y:S04]  /*0180*/  S2R R22, SR_CTAID.Z ;  /* 0x0000000000167919 */ /* 0x000f280000002700 */
[----:B------:R-:W1:Y:S01]  /*0190*/  S2R R85, SR_TID.X ;  /* 0x0000000000557919 */ /* 0x000e620000002100 */
[----:B------:R-:W-:Y:S01]  /*01a0*/  ISETP.NE.AND.EX P0, PT, RZ, c[0x0][0x24c], PT, P0 ;  /* 0x00009300ff007a0c */ /* 0x000fe20003f05300 */
[----:B--2---:R-:W-:-:S02]  /*01b0*/  @P2 IMAD.IADD R208, R3, 0x1, -R206 ;  /* 0x0000000103d02824 */ /* 0x004fc400078e0ace */
[----:B------:R-:W-:-:S10]  /*01c0*/  @!P2 IMAD.MOV.U32 R208, RZ, RZ, c[0x0][0x214] ;  /* 0x00008500ffd0a624 */ /* 0x000fd400078e00ff */
[----:B------:R-:W-:Y:S05]  /*01d0*/  @!P0 BRA `(.L_x_674) ;  /* 0x0000004000008947 */ /* 0x000fea0003800000 */
[----:B-1-34-:R-:W2:Y:S02]  /*01e0*/  @P3 LDG.E R0, [R4.64+0x4] ;  /* 0x0000040604003981 */ /* 0x01aea4000c1e1900 */
[----:B--2--5:R-:W-:-:S06]  /*01f0*/  @P3 IADD3 R0, R0, -R11, RZ ;  /* 0x8000000b00003210 */ /* 0x024fcc0007ffe0ff */
[----:B------:R1:W5:Y:S01]  /*0200*/  @!P3 LDG.E R0, [R4.64] ;  /* 0x000000060400b981 */ /* 0x000362000c1e1900 */
[----:B------:R-:W-:Y:S05]  /*0210*/  BRA `(.L_x_675) ;  /* 0x0000001000007947 */ /* 0x000fea0003800000 */
.L_x_674:
[----:B-1-34-:R-:W-:Y:S02]  /*0220*/  MOV R0, c[0x0][0x218] ;  /* 0x0000860000007a02 */ /* 0x01afe40000000f00 */
.L_x_675:
[----:B------:R-:W-:-:S04]  /*0230*/  ISETP.NE.U32.AND P2, PT, RZ, c[0x0][0x258], PT ;  /* 0x00009600ff007a0c */ /* 0x000fc80003f45070 */
[----:B------:R-:W-:-:S13]  /*0240*/  ISETP.NE.AND.EX P2, PT, RZ, c[0x0][0x25c], PT, P2 ;  /* 0x00009700ff007a0c */ /* 0x000fda0003f45320 */
[----:B-1----:R-:W-:-:S06]  /*0250*/  @P2 IMAD.WIDE R4, R17, R204, c[0x0][0x258] ;  /* 0x0000960011042625 */ /* 0x002fcc00078e02cc */
[----:B------:R-:W2:Y:S01]  /*0260*/  @P2 LDG.E R5, [R4.64] ;  /* 0x0000000604052981 */ /* 0x000ea2000c1e1900 */
[----:B------:R-:W-:Y:S01]  /*0270*/  IMAD.SHL.U32 R199, R27, 0x40, RZ ;  /* 0x000000401bc77824 */ /* 0x000fe200078e00ff */
[----:B------:R-:W-:-:S04]  /*0280*/  @!P2 ISETP.NE.U32.AND P1, PT, RZ, c[0x0][0x268], PT ;  /* 0x00009a00ff00aa0c */ /* 0x000fc80003f25070 */
[----:B------:R-:W-:Y:S02]  /*0290*/  ISETP.GT.AND P0, PT, R208, R199, PT ;  /* 0x000000c7d000720c */ /* 0x000fe40003f04270 */
[----:B------:R-:W-:-:S04]  /*02a0*/  @!P2 ISETP.NE.AND.EX P1, PT, RZ, c[0x0][0x26c], PT, P1 ;  /* 0x00009b00ff00aa0c */ /* 0x000fc80003f25310 */
[----:B------:R-:W-:Y:S01]  /*02b0*/  @!P2 SEL R3, RZ, c[0x0][0x21c], !P1 ;  /* 0x00008700ff03aa07 */ /* 0x000fe20004800000 */
[----:B--2--5:R-:W-:-:S03]  /*02c0*/  @P2 IMAD.IADD R86, R5, 0x1, -R2 ;  /* 0x0000000105562824 */ /* 0x024fc600078e0a02 */
[----:B------:R-:W-:-:S03]  /*02d0*/  @!P2 IADD3 R86, R3, R0, -R2 ;  /* 0x000000000356a210 */ /* 0x000fc60007ffe802 */
[----:B------:R-:W-:Y:S05]  /*02e0*/  @!P0 EXIT ;  /* 0x000000000000894d */ /* 0x000fea0003800000 */
[----:B------:R-:W-:Y:S01]  /*02f0*/  ULDC UR5, c[0x0][0x218] ;  /* 0x0000860000057ab9 */ /* 0x000fe20000000800 */
[----:B------:R-:W-:Y:S01]  /*0300*/  IADD3 R3, R86, 0x3f, RZ ;  /* 0x0000003f56037810 */ /* 0x000fe20007ffe0ff */
[----:B------:R-:W-:-:S03]  /*0310*/  UIADD3 UR5, UR5, 0x3f, URZ ;  /* 0x0000003f05057890 */ /* 0x000fc6000fffe03f */
[----:B------:R-:W-:Y:S01]  /*0320*/  SHF.R.S32.HI R0, RZ, 0x1f, R3 ;  /* 0x0000001fff007819 */ /* 0x000fe20000011403 */
[----:B------:R-:W-:-:S03]  /*0330*/  USHF.R.S32.HI UR4, URZ, 0x1f, UR5 ;  /* 0x0000001f3f047899 */ /* 0x000fc60008011405 */
[----:B------:R-:W-:Y:S01]  /*0340*/  LEA.HI R0, R0, R3, RZ, 0x6 ;  /* 0x0000000300007211 */ /* 0x000fe200078f30ff */
[----:B------:R-:W-:-:S03]  /*0350*/  ULEA.HI UR4, UR4, UR5, URZ, 0x6 ;  /* 0x0000000504047291 */ /* 0x000fc6000f8f303f */
[----:B------:R-:W-:Y:S01]  /*0360*/  SHF.R.S32.HI R133, RZ, 0x6, R0 ;  /* 0x00000006ff857819 */ /* 0x000fe20000011400 */
[----:B------:R-:W-:-:S06]  /*0370*/  USHF.R.S32.HI UR4, URZ, 0x6, UR4 ;  /* 0x000000063f047899 */ /* 0x000fcc0008011404 */
[----:B------:R-:W-:-:S04]  /*0380*/  IMNMX R133, R133, UR4, PT ;  /* 0x0000000485857c17 */ /* 0x000fc8000b800200 */
[----:B------:R-:W-:-:S13]  /*0390*/  ISETP.GT.AND P0, PT, R133, RZ, PT ;  /* 0x000000ff8500720c */ /* 0x000fda0003f04270 */
[----:B------:R-:W-:Y:S05]  /*03a0*/  @P0 BRA `(.L_x_676) ;  /* 0x0000083000000947 */ /* 0x000fea0003800000 */
[----:B------:R-:W-:Y:S01]  /*03b0*/  SHF.R.S32.HI R0, RZ, 0x1f, R85 ;  /* 0x0000001fff007819 */ /* 0x000fe20000011455 */
[----:B------:R-:W-:Y:S01]  /*03c0*/  BSSY B0, `(.L_x_677) ;  /* 0x0000030000007945 */ /* 0x000fe20003800000 */
[----:B------:R-:W-:Y:S02]  /*03d0*/  ISETP.NE.AND P0, PT, R206, -0x1, PT ;  /* 0xffffffffce00780c */ /* 0x000fe40003f05270 */
[----:B------:R-:W-:Y:S02]  /*03e0*/  LEA.HI R5, R0, R85, RZ, 0x3 ;  /* 0x0000005500057211 */ /* 0x000fe400078f18ff */
[----:B------:R-:W-:Y:S02]  /*03f0*/  IADD3 R208, -R199, R208, RZ ;  /* 0x000000d0c7d07210 */ /* 0x000fe40007ffe1ff */
[----:B------:R-:W-:Y:S02]  /*0400*/  LOP3.LUT R0, R5, 0xfffffff8, RZ, 0xc0, !PT ;  /* 0xfffffff805007812 */ /* 0x000fe400078ec0ff */
[----:B------:R-:W-:-:S02]  /*0410*/  SHF.R.S32.HI R5, RZ, 0x3, R5 ;  /* 0x00000003ff057819 */ /* 0x000fc40000011405 */
[----:B------:R-:W-:Y:S01]  /*0420*/  SHF.R.S32.HI R13, RZ, 0x1f, R22 ;  /* 0x0000001fff0d7819 */ /* 0x000fe20000011416 */
[----:B------:R-:W-:Y:S01]  /*0430*/  IMAD.IADD R85, R85, 0x1, -R0 ;  /* 0x0000000155557824 */ /* 0x000fe200078e0a00 */
[----:B------:R-:W-:Y:S01]  /*0440*/  SHF.R.S32.HI R0, RZ, 0x1f, R199 ;  /* 0x0000001fff007819 */ /* 0x000fe200000114c7 */
[----:B------:R-:W-:Y:S01]  /*0450*/  @!P0 IMAD.WIDE.U32 R10, R17, c[0x0][0x1e0], RZ ;  /* 0x00007800110a8a25 */ /* 0x000fe200078e00ff */
[----:B------:R-:W-:-:S03]  /*0460*/  @!P0 SHF.R.S32.HI R4, RZ, 0x1f, R17 ;  /* 0x0000001fff048819 */ /* 0x000fc60000011411 */
[----:B------:R-:W-:Y:S02]  /*0470*/  IMAD.SHL.U32 R2, R85, 0x8, RZ ;  /* 0x0000000855027824 */ /* 0x000fe400078e00ff */
[----:B------:R-:W-:Y:S02]  /*0480*/  @!P0 IMAD R4, R4, c[0x0][0x1e0], RZ ;  /* 0x0000780004048a24 */ /* 0x000fe400078e02ff */
[----:B------:R-:W-:Y:S01]  /*0490*/  @P0 IMAD.WIDE.U32 R6, R206, c[0x0][0x1e8], RZ ;  /* 0x00007a00ce060a25 */ /* 0x000fe200078e00ff */
[----:B------:R-:W-:Y:S02]  /*04a0*/  SHF.R.S32.HI R3, RZ, 0x1f, R2 ;  /* 0x0000001fff037819 */ /* 0x000fe40000011402 */
[----:B------:R-:W-:Y:S01]  /*04b0*/  @!P0 MOV R6, R10 ;  /* 0x0000000a00068202 */ /* 0x000fe20000000f00 */
[----:B------:R-:W-:Y:S02]  /*04c0*/  @!P0 IMAD R4, R17, c[0x0][0x1e4], R4 ;  /* 0x0000790011048a24 */ /* 0x000fe400078e0204 */
[----:B------:R-:W-:-:S02]  /*04d0*/  IMAD R0, R0, c[0x0][0x1e8], RZ ;  /* 0x00007a0000007a24 */ /* 0x000fc400078e02ff */
[----:B------:R-:W-:-:S04]  /*04e0*/  IMAD.WIDE.U32 R8, R199, c[0x0][0x1e8], R2 ;  /* 0x00007a00c7087a25 */ /* 0x000fc800078e0002 */
[----:B------:R-:W-:Y:S02]  /*04f0*/  @P0 IMAD R7, R206, c[0x0][0x1ec], R7 ;  /* 0x00007b00ce070a24 */ /* 0x000fe400078e0207 */
[----:B------:R-:W-:Y:S01]  /*0500*/  @!P0 IMAD.IADD R7, R11, 0x1, R4 ;  /* 0x000000010b078824 */ /* 0x000fe200078e0204 */
[----:B------:R-:W-:Y:S01]  /*0510*/  IADD3 R6, P0, R6, R8, RZ ;  /* 0x0000000806067210 */ /* 0x000fe20007f1e0ff */
[----:B------:R-:W-:Y:S01]  /*0520*/  IMAD R0, R199, c[0x0][0x1ec], R0 ;  /* 0x00007b00c7007a24 */ /* 0x000fe200078e0200 */
[----:B------:R-:W-:Y:S01]  /*0530*/  SHF.R.S32.HI R4, RZ, 0x1f, R5 ;  /* 0x0000001fff047819 */ /* 0x000fe20000011405 */
[----:B------:R-:W-:Y:S01]  /*0540*/  IMAD R13, R13, c[0x0][0x1f0], RZ ;  /* 0x00007c000d0d7a24 */ /* 0x000fe200078e02ff */
[----:B------:R-:W-:Y:S02]  /*0550*/  IADD3 R8, R2, 0x40, RZ ;  /* 0x0000004002087810 */ /* 0x000fe40007ffe0ff */
[----:B------:R-:W-:Y:S01]  /*0560*/  IADD3.X R7, R7, R9, R0, P0, !PT ;  /* 0x0000000907077210 */ /* 0x000fe200007fe400 */
[----:B------:R-:W-:Y:S01]  /*0570*/  IMAD R0, R17, c[0x0][0x1c0], R22 ;  /* 0x0000700011007a24 */ /* 0x000fe200078e0216 */
[----:B------:R-:W-:Y:S01]  /*0580*/  ISETP.GE.AND P0, PT, R5, R208, PT ;  /* 0x000000d00500720c */ /* 0x000fe20003f06270 */
[----:B------:R-:W-:-:S02]  /*0590*/  IMAD R13, R22, c[0x0][0x1f4], R13 ;  /* 0x00007d00160d7a24 */ /* 0x000fc400078e020d */
[----:B------:R-:W-:Y:S01]  /*05a0*/  IMAD.WIDE.U32 R22, R22, c[0x0][0x1f0], R6 ;  /* 0x00007c0016167a25 */ /* 0x000fe200078e0006 */
[----:B------:R-:W-:-:S03]  /*05b0*/  IADD3 R6, R2, 0x80, RZ ;  /* 0x0000008002067810 */ /* 0x000fc60007ffe0ff */
[----:B------:R-:W-:Y:S02]  /*05c0*/  IMAD R199, R0, c[0x0][0x214], R199 ;  /* 0x0000850000c77a24 */ /* 0x000fe400078e02c7 */
[----:B------:R-:W-:-:S04]  /*05d0*/  IMAD.IADD R13, R23, 0x1, R13 ;  /* 0x00000001170d7824 */ /* 0x000fc800078e020d */
[----:B------:R-:W-:Y:S05]  /*05e0*/  @P0 BRA `(.L_x_678) ;  /* 0x000000d000000947 */ /* 0x000fea0003800000 */
[----:B------:R-:W-:Y:S01]  /*05f0*/  IMAD R0, R4, c[0x0][0x1e8], RZ ;  /* 0x00007a0004007a24 */ /* 0x000fe200078e02ff */
[----:B------:R-:W-:Y:S01]  /*0600*/  ISETP.GE.AND P3, PT, R2, c[0x0][0x220], PT ;  /* 0x0000880002007a0c */ /* 0x000fe20003f66270 */
[----:B------:R-:W-:Y:S01]  /*0610*/  IMAD.MOV.U32 R12, RZ, RZ, R22 ;  /* 0x000000ffff0c7224 */ /* 0x000fe200078e0016 */
[----:B------:R-:W-:Y:S01]  /*0620*/  ISETP.GE.AND P2, PT, R8, c[0x0][0x220], PT ;  /* 0x0000880008007a0c */ /* 0x000fe20003f46270 */
[C---:B------:R-:W-:Y:S01]  /*0630*/  IMAD R0, R5.reuse, c[0x0][0x1ec], R0 ;  /* 0x00007b0005007a24 */ /* 0x040fe200078e0200 */
[----:B------:R-:W-:Y:S01]  /*0640*/  ISETP.GE.AND P1, PT, R6, c[0x0][0x220], PT ;  /* 0x0000880006007a0c */ /* 0x000fe20003f26270 */
[----:B------:R-:W-:-:S04]  /*0650*/  IMAD.WIDE.U32 R10, R5, c[0x0][0x1e8], R12 ;  /* 0x00007a00050a7a25 */ /* 0x000fc800078e000c */
[----:B------:R-:W-:Y:S01]  /*0660*/  IMAD.IADD R0, R11, 0x1, R0 ;  /* 0x000000010b007824 */ /* 0x000fe200078e0200 */
[----:B------:R-:W-:-:S04]  /*0670*/  LEA R14, P0, R10, c[0x0][0x1d0], 0x1 ;  /* 0x000074000a0e7a11 */ /* 0x000fc800078008ff */
[----:B------:R-:W-:-:S05]  /*0680*/  LEA.HI.X R15, R10, c[0x0][0x1d4], R0, 0x1, P0 ;  /* 0x000075000a0f7a11 */ /* 0x000fca00000f0c00 */
[----:B------:R1:W-:Y:S04]  /*0690*/  @!P3 STG.E.128 [R14.64], RZ ;  /* 0x000000ff0e00b986 */ /* 0x0003e8000c101d06 */
[----:B------:R1:W-:Y:S04]  /*06a0*/  @!P2 STG.E.128 [R14.64+0x80], RZ ;  /* 0x000080ff0e00a986 */ /* 0x0003e8000c101d06 */
[----:B------:R1:W-:Y:S02]  /*06b0*/  @!P1 STG.E.128 [R14.64+0x100], RZ ;  /* 0x000100ff0e009986 */ /* 0x0003e4000c101d06 */
.L_x_678:
[----:B------:R-:W-:Y:S05]  /*06c0*/  BSYNC B0 ;  /* 0x0000000000007941 */ /* 0x000fea0003800000 */
.L_x_677:
[----:B------:R-:W-:Y:S01]  /*06d0*/  IADD3 R11, R5, 0x10, RZ ;  /* 0x00000010050b7810 */ /* 0x000fe20007ffe0ff */
[----:B------:R-:W-:Y:S03]  /*06e0*/  BSSY B0, `(.L_x_679) ;  /* 0x0000013000007945 */ /* 0x000fe60003800000 */
[----:B------:R-:W-:-:S13]  /*06f0*/  ISETP.GE.AND P0, PT, R11, R208, PT ;  /* 0x000000d00b00720c */ /* 0x000fda0003f06270 */
[----:B------:R-:W-:Y:S05]  /*0700*/  @P0 BRA `(.L_x_680) ;  /* 0x0000010000000947 */ /* 0x000fea0003800000 */
[----:B------:R-:W-:Y:S01]  /*0710*/  IADD3 R7, P0, R5, 0x10, RZ ;  /* 0x0000001005077810 */ /* 0x000fe20007f1e0ff */
[----:B-1----:R-:W-:Y:S01]  /*0720*/  IMAD.MOV.U32 R14, RZ, RZ, R22 ;  /* 0x000000ffff0e7224 */ /* 0x002fe200078e0016 */
[----:B------:R-:W-:Y:S02]  /*0730*/  MOV R15, R13 ;  /* 0x0000000d000f7202 */ /* 0x000fe40000000f00 */
[----:B------:R-:W-:Y:S01]  /*0740*/  ISETP.GE.AND P2, PT, R2, c[0x0][0x220], PT ;  /* 0x0000880002007a0c */ /* 0x000fe20003f46270 */
[----:B------:R-:W-:Y:S01]  /*0750*/  IMAD.X R0, RZ, RZ, R4, P0 ;  /* 0x000000ffff007224 */ /* 0x000fe200000e0604 */
[----:B------:R-:W-:Y:S01]  /*0760*/  ISETP.GE.AND P1, PT, R8, c[0x0][0x220], PT ;  /* 0x0000880008007a0c */ /* 0x000fe20003f26270 */
[----:B------:R-:W-:Y:S01]  /*0770*/  IMAD.WIDE.U32 R14, R7, c[0x0][0x1e8], R14 ;  /* 0x00007a00070e7a25 */ /* 0x000fe200078e000e */
[----:B------:R-:W-:-:S03]  /*0780*/  ISETP.GE.AND P0, PT, R6, c[0x0][0x220], PT ;  /* 0x0000880006007a0c */ /* 0x000fc60003f06270 */
[----:B------:R-:W-:Y:S01]  /*0790*/  IMAD R0, R0, c[0x0][0x1e8], RZ ;  /* 0x00007a0000007a24 */ /* 0x000fe200078e02ff */
[----:B------:R-:W-:-:S03]  /*07a0*/  LEA R16, P3, R14, c[0x0][0x1d0], 0x1 ;  /* 0x000074000e107a11 */ /* 0x000fc600078608ff */
[----:B------:R-:W-:-:S04]  /*07b0*/  IMAD R0, R7, c[0x0][0x1ec], R0 ;  /* 0x00007b0007007a24 */ /* 0x000fc800078e0200 */
[----:B------:R-:W-:-:S05]  /*07c0*/  IMAD.IADD R0, R15, 0x1, R0 ;  /* 0x000000010f007824 */ /* 0x000fca00078e0200 */
[----:B------:R-:W-:-:S05]  /*07d0*/  LEA.HI.X R17, R14, c[0x0][0x1d4], R0, 0x1, P3 ;  /* 0x000075000e117a11 */ /* 0x000fca00018f0c00 */
[----:B------:R1:W-:Y:S04]  /*07e0*/  @!P2 STG.E.128 [R16.64], RZ ;  /* 0x000000ff1000a986 */ /* 0x0003e8000c101d06 */
[----:B------:R1:W-:Y:S04]  /*07f0*/  @!P1 STG.E.128 [R16.64+0x80], RZ ;  /* 0x000080ff10009986 */ /* 0x0003e8000c101d06 */
[----:B------:R1:W-:Y:S02]  /*0800*/  @!P0 STG.E.128 [R16.64+0x100], RZ ;  /* 0x000100ff10008986 */ /* 0x0003e4000c101d06 */
.L_x_680:
[----:B------:R-:W-:Y:S05]  /*0810*/  BSYNC B0 ;  /* 0x0000000000007941 */ /* 0x000fea0003800000 */
.L_x_679:
        /* <DEDUP_REMOVED lines=20> */
.L_x_682:
[----:B------:R-:W-:Y:S05]  /*0960*/  BSYNC B0 ;  /* 0x0000000000007941 */ /* 0x000fea0003800000 */
.L_x_681:
[----:B------:R-:W-:Y:S01]  /*0970*/  IADD3 R7, R5, 0x30, RZ ;  /* 0x0000003005077810 */ /* 0x000fe20007ffe0ff */
[----:B------:R-:W-:Y:S03]  /*0980*/  BSSY B0, `(.L_x_683) ;  /* 0x0000012000007945 */ /* 0x000fe60003800000 */
[----:B------:R-:W-:-:S13]  /*0990*/  ISETP.GE.AND P0, PT, R7, R208, PT ;  /* 0x000000d00700720c */ /* 0x000fda0003f06270 */
[----:B------:R-:W-:Y:S05]  /*09a0*/  @P0 BRA `(.L_x_684) ;  /* 0x000000f000000947 */ /* 0x000fea0003800000 */
[----:B------:R-:W-:Y:S01]  /*09b0*/  IADD3 R3, P0, R5, 0x30, RZ ;  /* 0x0000003005037810 */ /* 0x000fe20007f1e0ff */
[----:B------:R-:W-:Y:S01]  /*09c0*/  IMAD.MOV.U32 R12, RZ, RZ, R22 ;  /* 0x000000ffff0c7224 */ /* 0x000fe200078e0016 */
[----:B------:R-:W-:Y:S02]  /*09d0*/  ISETP.GE.AND P2, PT, R2, c[0x0][0x220], PT ;  /* 0x0000880002007a0c */ /* 0x000fe40003f46270 */
[----:B------:R-:W-:Y:S01]  /*09e0*/  ISETP.GE.AND P1, PT, R8, c[0x0][0x220], PT ;  /* 0x0000880008007a0c */ /* 0x000fe20003f26270 */
[----:B------:R-:W-:Y:S01]  /*09f0*/  IMAD.X R0, RZ, RZ, R4, P0 ;  /* 0x000000ffff007224 */ /* 0x000fe200000e0604 */
[----:B------:R-:W-:Y:S01]  /*0a00*/  ISETP.GE.AND P0, PT, R6, c[0x0][0x220], PT ;  /* 0x0000880006007a0c */ /* 0x000fe20003f06270 */
[----:B------:R-:W-:-:S04]  /*0a10*/  IMAD.WIDE.U32 R12, R3, c[0x0][0x1e8], R12 ;  /* 0x00007a00030c7a25 */ /* 0x000fc800078e000c */
        /* <DEDUP_REMOVED lines=8> */
.L_x_684:
[----:B------:R-:W-:Y:S05]  /*0aa0*/  BSYNC B0 ;  /* 0x0000000000007941 */ /* 0x000fea0003800000 */
.L_x_683:
[----:B------:R-:W-:-:S04]  /*0ab0*/  ISETP.NE.AND P4, PT, R85, RZ, PT ;  /* 0x000000ff5500720c */ /* 0x000fc80003f85270 */
[-C--:B------:R-:W-:Y:S02]  /*0ac0*/  ISETP.GE.OR P3, PT, R5, R208.reuse, P4 ;  /* 0x000000d00500720c */ /* 0x080fe40002766670 */
[-C--:B------:R-:W-:Y:S02]  /*0ad0*/  ISETP.GE.OR P2, PT, R11, R208.reuse, P4 ;  /* 0x000000d00b00720c */ /* 0x080fe40002746670 */
[-C--:B------:R-:W-:Y:S02]  /*0ae0*/  ISETP.GE.OR P1, PT, R9, R208.reuse, P4 ;  /* 0x000000d00900720c */ /* 0x080fe40002726670 */
[----:B------:R-:W-:Y:S02]  /*0af0*/  IADD3 R5, P0, R199, R5, RZ ;  /* 0x00000005c7057210 */ /* 0x000fe40007f1e0ff */
[----:B------:R-:W-:Y:S02]  /*0b00*/  ISETP.GE.OR P4, PT, R7, R208, P4 ;  /* 0x000000d00700720c */ /* 0x000fe40002786670 */
[----:B------:R-:W-:-:S02]  /*0b10*/  LEA.HI.X.SX32 R0, R199, R4, 0x1, P0 ;  /* 0x00000004c7007211 */ /* 0x000fc400000f0eff */
[C---:B------:R-:W-:Y:S01]  /*0b20*/  LEA R4, P0, R5.reuse, c[0x0][0x200], 0x2 ;  /* 0x0000800005047a11 */ /* 0x040fe200078010ff */
[----:B--2---:R-:W-:Y:S02]  /*0b30*/  @!P3 IMAD.MOV.U32 R3, RZ, RZ, 0x7f800000 ;  /* 0x7f800000ff03b424 */ /* 0x004fe400078e00ff */
[----:B------:R-:W-:Y:S01]  /*0b40*/  @!P2 IMAD.MOV.U32 R2, RZ, RZ, 0x7f800000 ;  /* 0x7f800000ff02a424 */ /* 0x000fe200078e00ff */
[----:B------:R-:W-:Y:S01]  /*0b50*/  LEA.HI.X R5, R5, c[0x0][0x204], R0, 0x2, P0 ;  /* 0x0000810005057a11 */ /* 0x000fe200000f1400 */
[----:B------:R-:W-:-:S04]  /*0b60*/  @!P1 IMAD.MOV.U32 R0, RZ, RZ, 0x7f800000 ;  /* 0x7f800000ff009424 */ /* 0x000fc800078e00ff */
[----:B------:R2:W-:Y:S04]  /*0b70*/  @!P3 STG.E [R4.64], R3 ;  /* 0x000000030400b986 */ /* 0x0005e8000c101906 */
[----:B------:R2:W-:Y:S04]  /*0b80*/  @!P2 STG.E [R4.64+0x40], R2 ;  /* 0x000040020400a986 */ /* 0x0005e8000c101906 */
[----:B------:R2:W-:Y:S01]  /*0b90*/  @!P1 STG.E [R4.64+0x80], R0 ;  /* 0x0000800004009986 */ /* 0x0005e2000c101906 */
[----:B------:R-:W-:Y:S05]  /*0ba0*/  @P4 EXIT ;  /* 0x000000000000494d */ /* 0x000fea0003800000 */
[----:B--2---:R-:W-:-:S05]  /*0bb0*/  MOV R3, 0x7f800000 ;  /* 0x7f80000000037802 */ /* 0x004fca0000000f00 */
[----:B------:R-:W-:Y:S01]  /*0bc0*/  STG.E [R4.64+0xc0], R3 ;  /* 0x0000c00304007986 */ /* 0x000fe2000c101906 */
[----:B------:R-:W-:Y:S05]  /*0bd0*/  EXIT ;  /* 0x000000000000794d */ /* 0x000fea0003800000 */
.L_x_676:
[----:B------:R-:W-:Y:S01]  /*0be0*/  ISETP.NE.U32.AND P2, PT, RZ, c[0x0][0x2c0], PT ;  /* 0x0000b000ff007a0c */ /* 0x000fe20003f45070 */
[----:B------:R-:W-:Y:S01]  /*0bf0*/  IMAD.MOV.U32 R0, RZ, RZ, R17 ;  /* 0x000000ffff007224 */ /* 0x000fe200078e0011 */
[----:B------:R-:W-:Y:S02]  /*0c00*/  ISETP.NE.U32.AND P0, PT, RZ, c[0x0][0x2b8], PT ;  /* 0x0000ae00ff007a0c */ /* 0x000fe40003f05070 */
[----:B------:R-:W-:Y:S02]  /*0c10*/  ISETP.NE.AND.EX P2, PT, RZ, c[0x0][0x2c4], PT, P2 ;  /* 0x0000b100ff007a0c */ /* 0x000fe40003f45320 */
[----:B------:R-:W-:-:S11]  /*0c20*/  ISETP.NE.AND.EX P0, PT, RZ, c[0x0][0x2bc], PT, P0 ;  /* 0x0000af00ff007a0c */ /* 0x000fd60003f05300 */
[----:B------:R-:W-:Y:S01]  /*0c30*/  @P2 SHF.R.S32.HI R6, RZ, 0x1f, R17 ;  /* 0x0000001fff062819 */ /* 0x000fe20000011411 */
[----:B------:R-:W-:-:S04]  /*0c40*/  @P2 IMAD.WIDE.U32 R4, R17, c[0x0][0x2c8], RZ ;  /* 0x0000b20011042a25 */ /* 0x000fc800078e00ff */
[----:B------:R-:W-:Y:S01]  /*0c50*/  @P2 IMAD R6, R6, c[0x0][0x2c8], RZ ;  /* 0x0000b20006062a24 */ /* 0x000fe200078e02ff */
[----:B------:R-:W-:Y:S01]  /*0c60*/  CS2R R212, SRZ ;  /* 0x0000000000d47805 */ /* 0x000fe2000001ff00 */
[----:B------:R-:W-:-:S04]  /*0c70*/  @P0 IMAD.WIDE R8, R17, R204, c[0x0][0x2b8] ;  /* 0x0000ae0011080625 */ /* 0x000fc800078e02cc */
[----:B------:R-:W-:Y:S01]  /*0c80*/  @P2 IMAD R3, R17, c[0x0][0x2cc], R6 ;  /* 0x0000b30011032a24 */ /* 0x000fe200078e0206 */
[----:B------:R-:W-:Y:S01]  /*0c90*/  @P2 LEA R212, P1, R4, c[0x0][0x2c0], 0x2 ;  /* 0x0000b00004d42a11 */ /* 0x000fe200078210ff */
[----:B------:R1:W5:Y:S01]  /*0ca0*/  @P0 LDG.E R0, [R8.64] ;  /* 0x0000000608000981 */ /* 0x000362000c1e1900 */
[----:B------:R-:W-:Y:S01]  /*0cb0*/  PLOP3.LUT P0, PT, PT, PT, PT, 0x8, 0x0 ;  /* 0x000000000000781c */ /* 0x000fe20003f0e170 */
[----:B------:R-:W-:Y:S01]  /*0cc0*/  @P2 IMAD.IADD R3, R5, 0x1, R3 ;  /* 0x0000000105032824 */ /* 0x000fe200078e0203 */
[----:B------:R-:W-:-:S04]  /*0cd0*/  IABS R84, c[0x0][0x2d0] ;  /* 0x0000b40000547a13 */ /* 0x000fc80000000000 */
[----:B------:R-:W-:-:S04]  /*0ce0*/  @P2 SHF.L.U64.HI R3, R4, 0x2, R3 ;  /* 0x0000000204032819 */ /* 0x000fc80000010203 */
[----:B------:R-:W-:Y:S02]  /*0cf0*/  @P2 IADD3.X R213, R3, c[0x0][0x2c4], RZ, P1, !PT ;  /* 0x0000b10003d52a10 */ /* 0x000fe40000ffe4ff */
[----:B------:R-:W-:-:S04]  /*0d00*/  @P2 ISETP.NE.U32.AND P1, PT, R212, RZ, PT ;  /* 0x000000ffd400220c */ /* 0x000fc80003f25070 */
[----:B------:R-:W-:-:S13]  /*0d10*/  @P2 ISETP.NE.AND.EX P0, PT, R213, RZ, PT, P1 ;  /* 0x000000ffd500220c */ /* 0x000fda0003f05310 */
[----:B------:R-:W-:Y:S05]  /*0d20*/  @!P0 BRA `(.L_x_685) ;  /* 0x0000048000008947 */ /* 0x000fea0003800000 */
[----:B-1----:R-:W1:Y:S01]  /*0d30*/  I2F.RP R6, R84 ;  /* 0x0000005400067306 */ /* 0x002e620000209400 */
[----:B------:R-:W-:-:S04]  /*0d40*/  LEA R7, R133, 0xffffffc0, 0x6 ;  /* 0xffffffc085077811 */ /* 0x000fc800078e30ff */
[----:B-----5:R-:W-:-:S03]  /*0d50*/  IABS R0, R7 ;  /* 0x0000000700007213 */ /* 0x020fc60000000000 */
        /* <DEDUP_REMOVED lines=9> */
[----:B------:R-:W-:Y:S01]  /*0df0*/  IMAD R3, R84, R3, R0 ;  /* 0x0000000354037224 */ /* 0x000fe200078e0200 */
[----:B------:R-:W-:-:S04]  /*0e00*/  LOP3.LUT R0, R7, c[0x0][0x2d0], RZ, 0x3c, !PT ;  /* 0x0000b40007007a12 */ /* 0x000fc800078e3cff */
[----:B------:R-:W-:Y:S02]  /*0e10*/  ISETP.GT.U32.AND P2, PT, R84, R3, PT ;  /* 0x000000035400720c */ /* 0x000fe40003f44070 */
[----:B------:R-:W-:-:S11]  /*0e20*/  ISETP.GE.AND P1, PT, R0, RZ, PT ;  /* 0x000000ff0000720c */ /* 0x000fd60003f26270 */
[----:B------:R-:W-:Y:S01]  /*0e30*/  @!P2 IMAD.IADD R3, R3, 0x1, -R84 ;  /* 0x000000010303a824 */ /* 0x000fe200078e0a54 */
[----:B------:R-:W-:Y:S02]  /*0e40*/  @!P2 IADD3 R2, R2, 0x1, RZ ;  /* 0x000000010202a810 */ /* 0x000fe40007ffe0ff */
[----:B------:R-:W-:Y:S02]  /*0e50*/  ISETP.NE.AND P2, PT, RZ, c[0x0][0x2d0], PT ;  /* 0x0000b400ff007a0c */ /* 0x000fe40003f45270 */
[----:B------:R-:W-:-:S13]  /*0e60*/  ISETP.GE.U32.AND P3, PT, R3, R84, PT ;  /* 0x000000540300720c */ /* 0x000fda0003f66070 */
[----:B------:R-:W-:-:S04]  /*0e70*/  @P3 IADD3 R2, R2, 0x1, RZ ;  /* 0x0000000102023810 */ /* 0x000fc80007ffe0ff */
[----:B------:R-:W-:-:S05]  /*0e80*/  MOV R3, R2 ;  /* 0x0000000200037202 */ /* 0x000fca0000000f00 */
[----:B------:R-:W-:Y:S01]  /*0e90*/  @!P1 IMAD.MOV R3, RZ, RZ, -R3 ;  /* 0x000000ffff039224 */ /* 0x000fe200078e0a03 */
[----:B------:R-:W-:-:S05]  /*0ea0*/  @!P2 LOP3.LUT R3, RZ, c[0x0][0x2d0], RZ, 0x33, !PT ;  /* 0x0000b400ff03aa12 */ /* 0x000fca00078e33ff */
[----:B------:R-:W-:-:S06]  /*0eb0*/  IMAD.WIDE R24, R3, 0x4, R212 ;  /* 0x0000000403187825 */ /* 0x000fcc00078e02d4 */
[----:B------:R-:W2:Y:S01]  /*0ec0*/  LDG.E R24, [R24.64] ;  /* 0x0000000618187981 */ /* 0x000ea2000c1e1900 */
[----:B------:R-:W-:-:S04]  /*0ed0*/  IABS R0, c[0x0][0x1c8] ;  /* 0x0000720000007a13 */ /* 0x000fc80000000000 */
[----:B------:R-:W1:Y:S08]  /*0ee0*/  I2F.RP R5, R0 ;  /* 0x0000000000057306 */ /* 0x000e700000209400 */
[----:B-1----:R-:W1:Y:S02]  /*0ef0*/  MUFU.RCP R8, R5 ;  /* 0x0000000500087308 */ /* 0x002e640000001000 */
[----:B-1----:R-:W-:-:S06]  /*0f00*/  IADD3 R8, R8, 0xffffffe, RZ ;  /* 0x0ffffffe08087810 */ /* 0x002fcc0007ffe0ff */
[----:B------:R-:W1:Y:S02]  /*0f10*/  F2I.FTZ.U32.TRUNC.NTZ R9, R8 ;  /* 0x0000000800097305 */ /* 0x000e64000021f000 */
[----:B-1----:R-:W-:Y:S01]  /*0f20*/  IADD3 R2, RZ, -R9, RZ ;  /* 0x80000009ff027210 */ /* 0x002fe20007ffe0ff */
[----:B------:R-:W-:-:S04]  /*0f30*/  IMAD.MOV.U32 R8, RZ, RZ, RZ ;  /* 0x000000ffff087224 */ /* 0x000fc800078e00ff */
[----:B------:R-:W-:Y:S01]  /*0f40*/  IMAD R4, R2, R0, RZ ;  /* 0x0000000002047224 */ /* 0x000fe200078e02ff */
[----:B------:R-:W-:-:S03]  /*0f50*/  IABS R2, R22 ;  /* 0x0000001600027213 */ /* 0x000fc60000000000 */
[----:B------:R-:W-:-:S06]  /*0f60*/  IMAD.HI.U32 R9, R9, R4, R8 ;  /* 0x0000000409097227 */ /* 0x000fcc00078e0008 */
[----:B------:R-:W-:-:S05]  /*0f70*/  IMAD.HI.U32 R6, R9, R2, RZ ;  /* 0x0000000209067227 */ /* 0x000fca00078e00ff */
[----:B------:R-:W-:-:S05]  /*0f80*/  IADD3 R5, -R6, RZ, RZ ;  /* 0x000000ff06057210 */ /* 0x000fca0007ffe1ff */
[----:B------:R-:W-:Y:S01]  /*0f90*/  IMAD R5, R0, R5, R2 ;  /* 0x0000000500057224 */ /* 0x000fe200078e0202 */
[----:B------:R-:W-:-:S04]  /*0fa0*/  LOP3.LUT R2, R22, c[0x0][0x1c8], RZ, 0x3c, !PT ;  /* 0x0000720016027a12 */ /* 0x000fc800078e3cff */
[----:B------:R-:W-:-:S13]  /*0fb0*/  ISETP.GT.U32.AND P1, PT, R0, R5, PT ;  /* 0x000000050000720c */ /* 0x000fda0003f24070 */
[----:B------:R-:W-:Y:S01]  /*0fc0*/  @!P1 IMAD.IADD R5, R5, 0x1, -R0 ;  /* 0x0000000105059824 */ /* 0x000fe200078e0a00 */
[----:B------:R-:W-:Y:S02]  /*0fd0*/  @!P1 IADD3 R6, R6, 0x1, RZ ;  /* 0x0000000106069810 */ /* 0x000fe40007ffe0ff */
[----:B------:R-:W-:Y:S02]  /*0fe0*/  ISETP.GE.AND P1, PT, R2, RZ, PT ;  /* 0x000000ff0200720c */ /* 0x000fe40003f26270 */
[----:B------:R-:W-:Y:S02]  /*0ff0*/  ISETP.GE.U32.AND P2, PT, R5, R0, PT ;  /* 0x000000000500720c */ /* 0x000fe40003f46070 */
[----:B------:R-:W-:-:S05]  /*1000*/  IADD3 R0, -R3, RZ, RZ ;  /* 0x000000ff03007210 */ /* 0x000fca0007ffe1ff */
[----:B------:R-:W-:-:S05]  /*1010*/  IMAD R7, R0, c[0x0][0x2d0], R7 ;  /* 0x0000b40000077a24 */ /* 0x000fca00078e0207 */
[----:B------:R-:W-:Y:S02]  /*1020*/  SHF.R.S32.HI R3, RZ, 0x1f, R7 ;  /* 0x0000001fff037819 */ /* 0x000fe40000011407 */
[----:B------:R-:W-:Y:S02]  /*1030*/  @P2 IADD3 R6, R6, 0x1, RZ ;  /* 0x0000000106062810 */ /* 0x000fe40007ffe0ff */
[----:B------:R-:W-:Y:S01]  /*1040*/  ISETP.NE.AND P2, PT, RZ, c[0x0][0x1c8], PT ;  /* 0x00007200ff007a0c */ /* 0x000fe20003f45270 */
[----:B------:R-:W-:Y:S02]  /*1050*/  IMAD R0, R3, c[0x0][0x198], RZ ;  /* 0x0000660003007a24 */ /* 0x000fe400078e02ff */
[----:B------:R-:W-:-:S10]  /*1060*/  @!P1 IMAD.MOV R6, RZ, RZ, -R6 ;  /* 0x000000ffff069224 */ /* 0x000fd400078e0a06 */
[----:B------:R-:W-:Y:S02]  /*1070*/  @!P2 LOP3.LUT R6, RZ, c[0x0][0x1c8], RZ, 0x33, !PT ;  /* 0x00007200ff06aa12 */ /* 0x000fe400078e33ff */
[----:B--2---:R-:W-:Y:S01]  /*1080*/  SHF.R.S32.HI R11, RZ, 0x1f, R24 ;  /* 0x0000001fff0b7819 */ /* 0x004fe20000011418 */
[----:B------:R-:W-:-:S04]  /*1090*/  IMAD.WIDE.U32 R4, R24, c[0x0][0x180], RZ ;  /* 0x0000600018047a25 */ /* 0x000fc800078e00ff */
[C---:B------:R-:W-:Y:S02]  /*10a0*/  IMAD R9, R11.reuse, c[0x0][0x180], RZ ;  /* 0x000060000b097a24 */ /* 0x040fe400078e02ff */
[----:B------:R-:W-:Y:S02]  /*10b0*/  IMAD R11, R11, c[0x0][0x188], RZ ;  /* 0x000062000b0b7a24 */ /* 0x000fe400078e02ff */
[C---:B------:R-:W-:Y:S02]  /*10c0*/  IMAD R2, R24.reuse, c[0x0][0x184], R9 ;  /* 0x0000610018027a24 */ /* 0x040fe400078e0209 */
[----:B------:R-:W-:Y:S02]  /*10d0*/  IMAD R9, R7, c[0x0][0x19c], R0 ;  /* 0x0000670007097a24 */ /* 0x000fe400078e0200 */
[C---:B------:R-:W-:Y:S01]  /*10e0*/  IMAD R11, R24.reuse, c[0x0][0x18c], R11 ;  /* 0x00006300180b7a24 */ /* 0x040fe200078e020b */
[----:B------:R-:W-:Y:S01]  /*10f0*/  IADD3 R5, R5, R2, RZ ;  /* 0x0000000205057210 */ /* 0x000fe20007ffe0ff */
[----:B------:R-:W-:-:S04]  /*1100*/  IMAD.WIDE.U32 R24, R24, c[0x0][0x188], RZ ;  /* 0x0000620018187a25 */ /* 0x000fc800078e00ff */
[----:B------:R-:W-:Y:S01]  /*1110*/  IMAD.WIDE.U32 R12, R7, c[0x0][0x198], R4 ;  /* 0x00006600070c7a25 */ /* 0x000fe200078e0004 */
[----:B------:R-:W-:Y:S02]  /*1120*/  SHF.R.S32.HI R5, RZ, 0x1f, R6 ;  /* 0x0000001fff057819 */ /* 0x000fe40000011406 */
[----:B------:R-:W-:Y:S01]  /*1130*/  IADD3 R11, R25, R11, RZ ;  /* 0x0000000b190b7210 */ /* 0x000fe20007ffe0ff */
[----:B------:R-:W-:Y:S02]  /*1140*/  IMAD.IADD R13, R13, 0x1, R9 ;  /* 0x000000010d0d7824 */ /* 0x000fe400078e0209 */
[----:B------:R-:W-:Y:S02]  /*1150*/  IMAD R9, R5, c[0x0][0x1b0], RZ ;  /* 0x00006c0005097a24 */ /* 0x000fe400078e02ff */
[----:B------:R-:W-:-:S04]  /*1160*/  IMAD.WIDE.U32 R12, R6, c[0x0][0x1b0], R12 ;  /* 0x00006c00060c7a25 */ /* 0x000fc800078e000c */
[----:B------:R-:W-:Y:S01]  /*1170*/  IMAD R9, R6, c[0x0][0x1b4], R9 ;  /* 0x00006d0006097a24 */ /* 0x000fe200078e0209 */
[----:B------:R-:W-:-:S03]  /*1180*/  MOV R16, R12 ;  /* 0x0000000c00107202 */ /* 0x000fc60000000f00 */
[----:B------:R-:W-:Y:S01]  /*1190*/  IMAD.IADD R9, R13, 0x1, R9 ;  /* 0x000000010d097824 */ /* 0x000fe200078e0209 */
[----:B------:R-:W-:Y:S05]  /*11a0*/  BRA `(.L_x_686) ;  /* 0x0000044000007947 */ /* 0x000fea0003800000 */
.L_x_685:
[----:B-1----:R-:W-:-:S13]  /*11b0*/  ISETP.NE.AND P4, PT, R11, -0x1, PT ;  /* 0xffffffff0b00780c */ /* 0x002fda0003f85270 */
[----:B------:R-:W-:-:S05]  /*11c0*/  @P4 IADD3 R5, R2, R11, RZ ;  /* 0x0000000b02054210 */ /* 0x000fca0007ffe0ff */
[----:B------:R-:W-:-:S04]  /*11d0*/  @P4 IMAD.WIDE.U32 R8, R5, c[0x0][0x198], RZ ;  /* 0x0000660005084a25 */ /* 0x000fc800078e00ff */
[----:B------:R-:W-:Y:S01]  /*11e0*/  @P4 IMAD R5, R5, c[0x0][0x19c], R9 ;  /* 0x0000670005054a24 */ /* 0x000fe200078e0209 */
[----:B------:R-:W-:Y:S05]  /*11f0*/  @P4 BRA `(.L_x_687) ;  /* 0x000000a000004947 */ /* 0x000fea0003800000 */
[----:B------:R-:W-:Y:S01]  /*1200*/  SHF.R.S32.HI R5, RZ, 0x1f, R2 ;  /* 0x0000001fff057819 */ /* 0x000fe20000011402 */
[----:B------:R-:W-:Y:S01]  /*1210*/  IMAD.WIDE.U32 R6, R2, c[0x0][0x198], RZ ;  /* 0x0000660002067a25 */ /* 0x000fe200078e00ff */
[----:B-----5:R-:W-:-:S03]  /*1220*/  SHF.R.S32.HI R3, RZ, 0x1f, R0 ;  /* 0x0000001fff037819 */ /* 0x020fc60000011400 */
[----:B------:R-:W-:Y:S02]  /*1230*/  IMAD R5, R5, c[0x0][0x198], RZ ;  /* 0x0000660005057a24 */ /* 0x000fe400078e02ff */
[----:B------:R-:W-:Y:S02]  /*1240*/  IMAD R3, R3, c[0x0][0x180], RZ ;  /* 0x0000600003037a24 */ /* 0x000fe400078e02ff */
[----:B------:R-:W-:Y:S02]  /*1250*/  IMAD R4, R2, c[0x0][0x19c], R5 ;  /* 0x0000670002047a24 */ /* 0x000fe400078e0205 */
[----:B------:R-:W-:-:S03]  /*1260*/  IMAD R3, R0, c[0x0][0x184], R3 ;  /* 0x0000610000037a24 */ /* 0x000fc600078e0203 */
[----:B------:R-:W-:-:S05]  /*1270*/  IADD3 R7, R7, R4, RZ ;  /* 0x0000000407077210 */ /* 0x000fca0007ffe0ff */
[----:B------:R-:W-:-:S05]  /*1280*/  IMAD.WIDE.U32 R8, R0, c[0x0][0x180], R6 ;  /* 0x0000600000087a25 */ /* 0x000fca00078e0006 */
[----:B------:R-:W-:Y:S02]  /*1290*/  IADD3 R5, R9, R3, RZ ;  /* 0x0000000309057210 */ /* 0x000fe40007ffe0ff */
.L_x_687:
[----:B------:R-:W-:Y:S01]  /*12a0*/  IABS R6, c[0x0][0x1c8] ;  /* 0x0000720000067a13 */ /* 0x000fe20000000000 */
[----:B------:R-:W-:-:S03]  /*12b0*/  @P4 IMAD.IADD R11, R2, 0x1, R11 ;  /* 0x00000001020b4824 */ /* 0x000fc600078e020b */
[----:B------:R-:W1:Y:S01]  /*12c0*/  I2F.RP R9, R6 ;  /* 0x0000000600097306 */ /* 0x000e620000209400 */
[----:B------:R-:W-:-:S04]  /*12d0*/  @P4 IMAD.WIDE.U32 R24, R11, c[0x0][0x1a0], RZ ;  /* 0x000068000b184a25 */ /* 0x000fc800078e00ff */
[----:B------:R-:W-:-:S03]  /*12e0*/  @P4 IMAD R11, R11, c[0x0][0x1a4], R25 ;  /* 0x000069000b0b4a24 */ /* 0x000fc600078e0219 */
[----:B-1----:R-:W1:Y:S02]  /*12f0*/  MUFU.RCP R12, R9 ;  /* 0x00000009000c7308 */ /* 0x002e640000001000 */
[----:B-1----:R-:W-:Y:S02]  /*1300*/  IADD3 R12, R12, 0xffffffe, RZ ;  /* 0x0ffffffe0c0c7810 */ /* 0x002fe40007ffe0ff */
[----:B------:R-:W-:-:S04]  /*1310*/  MOV R9, R5 ;  /* 0x0000000500097202 */ /* 0x000fc80000000f00 */
[----:B------:R-:W1:Y:S02]  /*1320*/  F2I.FTZ.U32.TRUNC.NTZ R13, R12 ;  /* 0x0000000c000d7305 */ /* 0x000e64000021f000 */
[----:B-1----:R-:W-:Y:S01]  /*1330*/  IMAD.MOV R3, RZ, RZ, -R13 ;  /* 0x000000ffff037224 */ /* 0x002fe200078e0a0d */
[----:B------:R-:W-:-:S03]  /*1340*/  MOV R12, RZ ;  /* 0x000000ff000c7202 */ /* 0x000fc60000000f00 */
[----:B------:R-:W-:Y:S01]  /*1350*/  IMAD R4, R3, R6, RZ ;  /* 0x0000000603047224 */ /* 0x000fe200078e02ff */
[----:B------:R-:W-:-:S03]  /*1360*/  IABS R3, R22 ;  /* 0x0000001600037213 */ /* 0x000fc60000000000 */
[----:B------:R-:W-:-:S04]  /*1370*/  IMAD.HI.U32 R4, R13, R4, R12 ;  /* 0x000000040d047227 */ /* 0x000fc800078e000c */
[----:B------:R-:W-:-:S04]  /*1380*/  IMAD.MOV.U32 R7, RZ, RZ, R3 ;  /* 0x000000ffff077224 */ /* 0x000fc800078e0003 */
[----:B------:R-:W-:-:S05]  /*1390*/  IMAD.HI.U32 R4, R4, R7, RZ ;  /* 0x0000000704047227 */ /* 0x000fca00078e00ff */
[----:B------:R-:W-:-:S05]  /*13a0*/  IADD3 R3, -R4, RZ, RZ ;  /* 0x000000ff04037210 */ /* 0x000fca0007ffe1ff */
[----:B------:R-:W-:Y:S01]  /*13b0*/  IMAD R3, R6, R3, R7 ;  /* 0x0000000306037224 */ /* 0x000fe200078e0207 */
[----:B------:R-:W-:-:S04]  /*13c0*/  LEA R7, R133, 0xffffffc0, 0x6 ;  /* 0xffffffc085077811 */ /* 0x000fc800078e30ff */
[----:B------:R-:W-:Y:S01]  /*13d0*/  ISETP.GT.U32.AND P1, PT, R6, R3, PT ;  /* 0x000000030600720c */ /* 0x000fe20003f24070 */
[----:B------:R-:W-:-:S04]  /*13e0*/  IMAD.WIDE.U32 R8, R7, c[0x0][0x198], R8 ;  /* 0x0000660007087a25 */ /* 0x000fc800078e0008 */
[----:B------:R-:W-:-:S08]  /*13f0*/  IMAD.MOV.U32 R12, RZ, RZ, R8 ;  /* 0x000000ffff0c7224 */ /* 0x000fd000078e0008 */
[----:B------:R-:W-:Y:S01]  /*1400*/  @!P1 IMAD.IADD R3, R3, 0x1, -R6 ;  /* 0x0000000103039824 */ /* 0x000fe200078e0a06 */
[----:B------:R-:W-:Y:S02]  /*1410*/  @!P1 IADD3 R4, R4, 0x1, RZ ;  /* 0x0000000104049810 */ /* 0x000fe40007ffe0ff */
[----:B------:R-:W-:Y:S02]  /*1420*/  ISETP.NE.AND P1, PT, RZ, c[0x0][0x1c8], PT ;  /* 0x00007200ff007a0c */ /* 0x000fe40003f25270 */
[----:B------:R-:W-:Y:S02]  /*1430*/  ISETP.GE.U32.AND P3, PT, R3, R6, PT ;  /* 0x000000060300720c */ /* 0x000fe40003f66070 */
[----:B------:R-:W-:-:S04]  /*1440*/  LOP3.LUT R3, R22, c[0x0][0x1c8], RZ, 0x3c, !PT ;  /* 0x0000720016037a12 */ /* 0x000fc800078e3cff */
[----:B------:R-:W-:Y:S02]  /*1450*/  ISETP.GE.AND P2, PT, R3, RZ, PT ;  /* 0x000000ff0300720c */ /* 0x000fe40003f46270 */
[----:B------:R-:W-:-:S05]  /*1460*/  SHF.R.S32.HI R3, RZ, 0x1f, R7 ;  /* 0x0000001fff037819 */ /* 0x000fca0000011407 */
[----:B------:R-:W-:-:S04]  /*1470*/  @P3 IADD3 R4, R4, 0x1, RZ ;  /* 0x0000000104043810 */ /* 0x000fc80007ffe0ff */
[----:B------:R-:W-:Y:S01]  /*1480*/  MOV R6, R4 ;  /* 0x0000000400067202 */ /* 0x000fe20000000f00 */
[----:B------:R-:W-:-:S04]  /*1490*/  IMAD R4, R3, c[0x0][0x198], RZ ;  /* 0x0000660003047a24 */ /* 0x000fc800078e02ff */
[----:B------:R-:W-:Y:S01]  /*14a0*/  @!P2 IMAD.MOV R6, RZ, RZ, -R6 ;  /* 0x000000ffff06a224 */ /* 0x000fe200078e0a06 */
[----:B------:R-:W-:Y:S01]  /*14b0*/  @!P1 LOP3.LUT R6, RZ, c[0x0][0x1c8], RZ, 0x33, !PT ;  /* 0x00007200ff069a12 */ /* 0x000fe200078e33ff */
[----:B------:R-:W-:-:S03]  /*14c0*/  IMAD R13, R7, c[0x0][0x19c], R4 ;  /* 0x00006700070d7a24 */ /* 0x000fc600078e0204 */
[----:B------:R-:W-:Y:S02]  /*14d0*/  SHF.R.S32.HI R5, RZ, 0x1f, R6 ;  /* 0x0000001fff057819 */ /* 0x000fe40000011406 */
[----:B------:R-:W-:-:S03]  /*14e0*/  IADD3 R13, R9, R13, RZ ;  /* 0x0000000d090d7210 */ /* 0x000fc60007ffe0ff */
[----:B------:R-:W-:Y:S02]  /*14f0*/  IMAD R9, R5, c[0x0][0x1b0], RZ ;  /* 0x00006c0005097a24 */ /* 0x000fe400078e02ff */
[----:B------:R-:W-:-:S04]  /*1500*/  IMAD.WIDE.U32 R12, R6, c[0x0][0x1b0], R12 ;  /* 0x00006c00060c7a25 */ /* 0x000fc800078e000c */
[----:B------:R-:W-:Y:S01]  /*1510*/  IMAD R9, R6, c[0x0][0x1b4], R9 ;  /* 0x00006d0006097a24 */ /* 0x000fe200078e0209 */
[----:B------:R-:W-:-:S03]  /*1520*/  MOV R16, R12 ;  /* 0x0000000c00107202 */ /* 0x000fc60000000f00 */
[----:B------:R-:W-:Y:S01]  /*1530*/  IMAD.IADD R9, R13, 0x1, R9 ;  /* 0x000000010d097824 */ /* 0x000fe200078e0209 */
        /* <DEDUP_REMOVED lines=11> */
.L_x_686:
[----:B------:R-:W-:Y:S01]  /*15f0*/  ISETP.NE.AND P1, PT, R206, -0x1, PT ;  /* 0xffffffffce00780c */ /* 0x000fe20003f25270 */
[----:B------:R-:W-:Y:S01]  /*1600*/  IMAD.IADD R199, R208, 0x1, -R199 ;  /* 0x00000001d0c77824 */ /* 0x000fe200078e0ac7 */
[----:B------:R-:W-:Y:S01]  /*1610*/  SHF.R.S32.HI R10, RZ, 0x1f, R85 ;  /* 0x0000001fff0a7819 */ /* 0x000fe20000011455 */
[----:B------:R-:W-:Y:S01]  /*1620*/  IMAD R5, R5, c[0x0][0x1b8], RZ ;  /* 0x00006e0005057a24 */ /* 0x000fe200078e02ff */
[----:B------:R-:W-:Y:S02]  /*1630*/  BSSY B0, `(.L_x_688) ;  /* 0x000006f000007945 */ /* 0x000fe40003800000 */
[-C--:B------:R-:W-:Y:S01]  /*1640*/  LEA.HI R2, R10, R85.reuse, RZ, 0x3 ;  /* 0x000000550a027211 */ /* 0x080fe200078f18ff */
[----:B------:R-:W-:Y:S01]  /*1650*/  IMAD R5, R6, c[0x0][0x1bc], R5 ;  /* 0x00006f0006057a24 */ /* 0x000fe200078e0205 */
[----:B------:R-:W-:Y:S02]  /*1660*/  LEA.HI R4, R10, R85, RZ, 0x4 ;  /* 0x000000550a047211 */ /* 0x000fe400078f20ff */
[----:B------:R-:W-:-:S02]  /*1670*/  SHF.R.S32.HI R20, RZ, 0x3, R2 ;  /* 0x00000003ff147819 */ /* 0x000fc40000011402 */
[----:B-----5:R-:W-:Y:S01]  /*1680*/  SHF.R.S32.HI R0, RZ, 0x4, R4 ;  /* 0x00000004ff007819 */ /* 0x020fe20000011404 */
[----:B------:R-:W-:Y:S01]  /*1690*/  @P1 IMAD.WIDE.U32 R18, R206, c[0x0][0x190], RZ ;  /* 0x00006400ce121a25 */ /* 0x000fe200078e00ff */
[----:B------:R-:W-:Y:S02]  /*16a0*/  LOP3.LUT R2, R2, 0xfffffff8, RZ, 0xc0, !PT ;  /* 0xfffffff802027812 */ /* 0x000fe400078ec0ff */
[----:B------:R-:W-:Y:S01]  /*16b0*/  @!P1 SHF.R.S32.HI R8, RZ, 0x1f, R17 ;  /* 0x0000001fff089819 */ /* 0x000fe20000011411 */
[----:B------:R-:W-:Y:S01]  /*16c0*/  IMAD.SHL.U32 R207, R20, 0x40, RZ ;  /* 0x0000004014cf7824 */ /* 0x000fe200078e00ff */
[C---:B------:R-:W-:Y:S01]  /*16d0*/  LEA.HI R197, R4.reuse, R0, RZ, 0x1 ;  /* 0x0000000004c57211 */ /* 0x040fe200078f08ff */
[----:B------:R-:W-:Y:S01]  /*16e0*/  IMAD.IADD R2, R85, 0x1, -R2 ;  /* 0x0000000155027824 */ /* 0x000fe200078e0a02 */
[----:B------:R-:W-:Y:S01]  /*16f0*/  LOP3.LUT R4, R4, 0xfffffff0, RZ, 0xc0, !PT ;  /* 0xfffffff004047812 */ /* 0x000fe200078ec0ff */
[----:B------:R-:W-:Y:S01]  /*1700*/  @!P1 IMAD R8, R8, c[0x0][0x178], RZ ;  /* 0x00005e0008089a24 */ /* 0x000fe200078e02ff */
[----:B------:R-:W-:Y:S01]  /*1710*/  LOP3.LUT R197, R197, 0xfffffffe, RZ, 0xc0, !PT ;  /* 0xfffffffec5c57812 */ /* 0x000fe200078ec0ff */
[----:B------:R-:W-:Y:S01]  /*1720*/  IMAD.SHL.U32 R210, R2, 0x8, RZ ;  /* 0x0000000802d27824 */ /* 0x000fe200078e00ff */
[----:B------:R-:W-:Y:S01]  /*1730*/  LOP3.LUT R207, R207, 0x1c0, RZ, 0xc0, !PT ;  /* 0x000001c0cfcf7812 */ /* 0x000fe200078ec0ff */
[----:B------:R-:W-:Y:S01]  /*1740*/  @!P1 IMAD.WIDE.U32 R14, R17, c[0x0][0x178], RZ ;  /* 0x00005e00110e9a25 */ /* 0x000fe200078e00ff */
[----:B------:R-:W-:-:S02]  /*1750*/  SHF.R.S32.HI R21, RZ, 0x1f, R20 ;  /* 0x0000001fff157819 */ /* 0x000fc40000011414 */
[C---:B------:R-:W-:Y:S01]  /*1760*/  IADD3 R16, P3, R210.reuse, R16, RZ ;  /* 0x00000010d2107210 */ /* 0x040fe20007f7e0ff */
[----:B------:R-:W-:Y:S01]  /*1770*/  @!P1 IMAD R8, R17, c[0x0][0x17c], R8 ;  /* 0x00005f0011089a24 */ /* 0x000fe200078e0208 */
[----:B------:R-:W-:Y:S01]  /*1780*/  IADD3 R24, P2, R210, R24, RZ ;  /* 0x00000018d2187210 */ /* 0x000fe20007f5e0ff */
[----:B------:R-:W-:Y:S01]  /*1790*/  IMAD.IADD R197, R0, 0x1, -R197 ;  /* 0x0000000100c57824 */ /* 0x000fe200078e0ac5 */
[----:B------:R-:W-:Y:S01]  /*17a0*/  LOP3.LUT R0, R207, 0x38, R210, 0xf8, !PT ;  /* 0x00000038cf007812 */ /* 0x000fe200078ef8d2 */
[----:B------:R-:W-:Y:S01]  /*17b0*/  @P1 IMAD R13, R206, c[0x0][0x194], R19 ;  /* 0x00006500ce0d1a24 */ /* 0x000fe200078e0213 */
[----:B------:R-:W-:Y:S01]  /*17c0*/  SHF.R.U32.HI R207, RZ, 0x3, R207 ;  /* 0x00000003ffcf7819 */ /* 0x000fe200000116cf */
[----:B------:R-:W-:Y:S01]  /*17d0*/  @!P1 IMAD.IADD R13, R15, 0x1, R8 ;  /* 0x000000010f0d9824 */ /* 0x000fe200078e0208 */
[----:B------:R-:W-:Y:S01]  /*17e0*/  IADD3 R15, -R4, R85, RZ ;  /* 0x00000055040f7210 */ /* 0x000fe20007ffe1ff */
[----:B------:R-:W-:Y:S01]  /*17f0*/  @!P1 IMAD.MOV.U32 R18, RZ, RZ, R14 ;  /* 0x000000ffff129224 */ /* 0x000fe200078e000e */
[----:B------:R-:W-:Y:S01]  /*1800*/  LOP3.LUT R207, R0, R207, RZ, 0x3c, !PT ;  /* 0x000000cf00cf7212 */ /* 0x000fe200078e3cff */
[----:B------:R-:W-:Y:S01]  /*1810*/  IMAD.WIDE R26, R27, 0x40, R20 ;  /* 0x000000401b1a7825 */ /* 0x000fe200078e0214 */
[----:B------:R-:W-:-:S02]  /*1820*/  SHF.R.S32.HI R0, RZ, 0x1f, R15 ;  /* 0x0000001fff007819 */ /* 0x000fc4000001140f */
[----:B------:R-:W-:Y:S02]  /*1830*/  SHF.R.S32.HI R8, RZ, 0x1f, R210 ;  /* 0x0000001fff087819 */ /* 0x000fe400000114d2 */
[----:B------:R-:W-:Y:S02]  /*1840*/  LEA.HI R0, R0, R15, RZ, 0x3 ;  /* 0x0000000f00007211 */ /* 0x000fe400078f18ff */
[----:B------:R-:W-:Y:S01]  /*1850*/  IADD3 R18, P1, R210, R18, RZ ;  /* 0x00000012d2127210 */ /* 0x000fe20007f3e0ff */
[----:B------:R-:W-:Y:S01]  /*1860*/  IMAD.X R17, R8, 0x1, R9, P3 ;  /* 0x0000000108117824 */ /* 0x000fe200018e0609 */
[----:B------:R-:W-:Y:S01]  /*1870*/  LOP3.LUT R12, R0, 0xfffffff8, RZ, 0xc0, !PT ;  /* 0xfffffff8000c7812 */ /* 0x000fe200078ec0ff */
[----:B------:R-:W-:Y:S01]  /*1880*/  IMAD.X R25, R8, 0x1, R11, P2 ;  /* 0x0000000108197824 */ /* 0x000fe200010e060b */
[----:B------:R-:W-:Y:S01]  /*1890*/  LEA.HI R14, R10, R85, RZ, 0x6 ;  /* 0x000000550a0e7211 */ /* 0x000fe200078f30ff */
[----:B------:R-:W-:Y:S01]  /*18a0*/  IMAD.X R19, R8, 0x1, R13, P1 ;  /* 0x0000000108137824 */ /* 0x000fe200008e060d */
[----:B------:R-:W-:Y:S01]  /*18b0*/  SHF.R.S32.HI R4, RZ, 0x1f, R22 ;  /* 0x0000001fff047819 */ /* 0x000fe20000011416 */
[----:B------:R-:W-:Y:S01]  /*18c0*/  IMAD.IADD R12, R15, 0x1, -R12 ;  /* 0x000000010f0c7824 */ /* 0x000fe200078e0a0c */
[----:B------:R-:W-:Y:S01]  /*18d0*/  IADD3 R7, P1, R20, R7, RZ ;  /* 0x0000000714077210 */ /* 0x000fe20007f3e0ff */
[----:B------:R-:W-:Y:S01]  /*18e0*/  IMAD.SHL.U32 R14, R14, 0x8, RZ ;  /* 0x000000080e0e7824 */ /* 0x000fe200078e00ff */
[----:B------:R-:W-:Y:S01]  /*18f0*/  SHF.L.U32 R0, R0, 0x6, RZ ;  /* 0x0000000600007819 */ /* 0x000fe200000006ff */
[----:B------:R-:W-:Y:S01]  /*1900*/  IMAD R9, R4, c[0x0][0x1a8], RZ ;  /* 0x00006a0004097a24 */ /* 0x000fe200078e02ff */
[----:B------:R-:W-:Y:S01]  /*1910*/  IADD3.X R3, R21, R3, RZ, P1, !PT ;  /* 0x0000000315037210 */ /* 0x000fe20000ffe4ff */
[----:B------:R-:W-:Y:S01]  /*1920*/  IMAD.SHL.U32 R4, R12, 0x40, RZ ;  /* 0x000000400c047824 */ /* 0x000fe200078e00ff */
[----:B------:R-:W-:Y:S01]  /*1930*/  LOP3.LUT R207, R207, 0xfffffe00, R14, 0xf8, !PT ;  /* 0xfffffe00cfcf7812 */ /* 0x000fe200078ef80e */
[----:B------:R-:W-:Y:S01]  /*1940*/  IMAD.WIDE.U32 R14, R6, c[0x0][0x1b8], R24 ;  /* 0x00006e00060e7a25 */ /* 0x000fe200078e0018 */
[----:B------:R-:W-:-:S02]  /*1950*/  R2P PR, R12, 0x6 ;  /* 0x000000060c007804 */ /* 0x000fc40000000000 */
[----:B------:R-:W-:Y:S01]  /*1960*/  ISETP.GE.AND P3, PT, R20, R199, PT ;  /* 0x000000c71400720c */ /* 0x000fe20003f66270 */
[----:B------:R-:W-:Y:S01]  /*1970*/  IMAD.SHL.U32 R6, R197, 0x8, RZ ;  /* 0x00000008c5067824 */ /* 0x000fe200078e00ff */
[----:B------:R-:W-:Y:S01]  /*1980*/  LOP3.LUT R11, R4, 0x1c0, RZ, 0xc0, !PT ;  /* 0x000001c0040b7812 */ /* 0x000fe200078ec0ff */
[----:B------:R-:W-:Y:S01]  /*1990*/  IMAD.IADD R15, R15, 0x1, R5 ;  /* 0x000000010f0f7824 */ /* 0x000fe200078e0205 */
[----:B------:R-:W-:Y:S01]  /*19a0*/  IADD3 R201, R210, 0x40, RZ ;  /* 0x00000040d2c97810 */ /* 0x000fe20007ffe0ff */
[----:B------:R-:W-:Y:S01]  /*19b0*/  IMAD R4, R3, c[0x0][0x1a0], RZ ;  /* 0x0000680003047a24 */ /* 0x000fe200078e02ff */
[----:B------:R-:W-:Y:S01]  /*19c0*/  LOP3.LUT R6, R11, 0x8, R6, 0xf8, !PT ;  /* 0x000000080b067812 */ /* 0x000fe200078ef806 */
[----:B------:R-:W-:Y:S01]  /*19d0*/  IMAD R25, R22, c[0x0][0x1ac], R9 ;  /* 0x00006b0016197a24 */ /* 0x000fe200078e0209 */
[----:B------:R-:W-:Y:S01]  /*19e0*/  SHF.R.U32.HI R11, RZ, 0x3, R11 ;  /* 0x00000003ff0b7819 */ /* 0x000fe2000001160b */
[----:B------:R-:W-:Y:S01]  /*19f0*/  IMAD R9, R21, c[0x0][0x198], RZ ;  /* 0x0000660015097a24 */ /* 0x000fe200078e02ff */
[----:B------:R-:W-:Y:S01]  /*1a00*/  IADD3 R200, R210, 0x80, RZ ;  /* 0x00000080d2c87810 */ /* 0x000fe20007ffe0ff */
[----:B------:R-:W-:Y:S01]  /*1a10*/  IMAD.WIDE.U32 R22, R22, c[0x0][0x1a8], R18 ;  /* 0x00006a0016167a25 */ /* 0x000fe200078e0012 */
[----:B------:R-:W-:-:S03]  /*1a20*/  LOP3.LUT R3, R6, R11, RZ, 0x3c, !PT ;  /* 0x0000000b06037212 */ /* 0x000fc600078e3cff */
[----:B------:R-:W-:Y:S01]  /*1a30*/  IMAD.WIDE.U32 R134, R20, c[0x0][0x198], R16 ;  /* 0x0000660014867a25 */ /* 0x000fe200078e0010 */
[----:B------:R-:W-:-:S03]  /*1a40*/  LOP3.LUT R0, R3, 0xfffffe00, R0, 0xf8, !PT ;  /* 0xfffffe0003007812 */ /* 0x000fc600078ef800 */
[C---:B------:R-:W-:Y:S02]  /*1a50*/  IMAD R19, R7.reuse, c[0x0][0x1a4], R4 ;  /* 0x0000690007137a24 */ /* 0x040fe400078e0204 */
[----:B------:R-:W-:-:S04]  /*1a60*/  IMAD.WIDE.U32 R16, R7, c[0x0][0x1a0], R14 ;  /* 0x0000680007107a25 */ /* 0x000fc800078e000e */
[----:B------:R-:W-:Y:S02]  /*1a70*/  IMAD.MOV.U32 R13, RZ, RZ, c[0x0][0x1a0] ;  /* 0x00006800ff0d7624 */ /* 0x000fe400078e00ff */
[----:B------:R-:W-:Y:S02]  /*1a80*/  IMAD.MOV.U32 R7, RZ, RZ, 0x10 ;  /* 0x00000010ff077424 */ /* 0x000fe400078e00ff */
[----:B------:R-:W-:Y:S01]  /*1a90*/  IMAD.MOV.U32 R5, RZ, RZ, 0x20 ;  /* 0x00000020ff057424 */ /* 0x000fe200078e00ff */
[C---:B------:R-:W-:Y:S01]  /*1aa0*/  SHF.L.U64.HI R202, R13.reuse, R204, c[0x0][0x1a4] ;  /* 0x000069000dca7619 */ /* 0x040fe200000102cc */
[----:B------:R-:W-:Y:S01]  /*1ab0*/  IMAD R9, R20, c[0x0][0x19c], R9 ;  /* 0x0000670014097a24 */ /* 0x000fe200078e0209 */
[----:B------:R-:W-:Y:S01]  /*1ac0*/  SHF.L.U32 R203, R13, 0x4, RZ ;  /* 0x000000040dcb7819 */ /* 0x000fe200000006ff */
[----:B------:R-:W-:Y:S01]  /*1ad0*/  IMAD.SHL.U32 R207, R207, 0x2, RZ ;  /* 0x00000002cfcf7824 */ /* 0x000fe200078e00ff */
[----:B------:R-:W-:Y:S01]  /*1ae0*/  SEL R7, R7, 0xfffffff0, !P1 ;  /* 0xfffffff007077807 */ /* 0x000fe20004800000 */
[----:B------:R-:W-:Y:S01]  /*1af0*/  IMAD.IADD R135, R135, 0x1, R9 ;  /* 0x0000000187877824 */ /* 0x000fe200078e0209 */
[----:B------:R-:W-:Y:S01]  /*1b00*/  SEL R5, R5, 0xffffffe0, !P2 ;  /* 0xffffffe005057807 */ /* 0x000fe20005000000 */
[----:B------:R-:W-:-:S02]  /*1b10*/  IMAD.IADD R25, R23, 0x1, R25 ;  /* 0x0000000117197824 */ /* 0x000fc400078e0219 */
[----:B------:R-:W-:Y:S01]  /*1b20*/  IMAD.IADD R19, R17, 0x1, R19 ;  /* 0x0000000111137824 */ /* 0x000fe200078e0213 */
[----:B------:R-:W-:Y:S05]  /*1b30*/  @P3 BRA `(.L_x_689) ;  /* 0x000001e000003947 */ /* 0x000fea0003800000 */
[----:B------:R-:W-:Y:S01]  /*1b40*/  ISETP.GE.AND P5, PT, R210, c[0x0][0x220], PT ;  /* 0x00008800d2007a0c */ /* 0x000fe20003fa6270 */
[----:B------:R-:W-:Y:S01]  /*1b50*/  IMAD R3, R27, c[0x0][0x190], RZ ;  /* 0x000064001b037a24 */ /* 0x000fe200078e02ff */
[----:B------:R-:W-:Y:S01]  /*1b60*/  ISETP.GE.AND P4, PT, R201, c[0x0][0x220], PT ;  /* 0x00008800c9007a0c */ /* 0x000fe20003f86270 */
[----:B------:R-:W-:Y:S01]  /*1b70*/  IMAD.MOV.U32 R24, RZ, RZ, R22 ;  /* 0x000000ffff187224 */ /* 0x000fe200078e0016 */
[----:B------:R-:W-:Y:S01]  /*1b80*/  ISETP.GE.AND P3, PT, R200, c[0x0][0x220], PT ;  /* 0x00008800c8007a0c */ /* 0x000fe20003f66270 */
[C---:B------:R-:W-:Y:S02]  /*1b90*/  IMAD R3, R26.reuse, c[0x0][0x194], R3 ;  /* 0x000065001a037a24 */ /* 0x040fe400078e0203 */
[----:B------:R-:W-:-:S04]  /*1ba0*/  IMAD.WIDE.U32 R8, R26, c[0x0][0x190], R24 ;  /* 0x000064001a087a25 */ /* 0x000fc800078e0018 */
[----:B------:R-:W-:Y:S02]  /*1bb0*/  IMAD.IADD R3, R9, 0x1, R3 ;  /* 0x0000000109037824 */ /* 0x000fe400078e0203 */
[C---:B------:R-:W-:Y:S01]  /*1bc0*/  @!P5 LEA R28, P2, R8.reuse, c[0x0][0x160], 0x1 ;  /* 0x00005800081cda11 */ /* 0x040fe200078408ff */
[----:B------:R1:W-:Y:S01]  /*1bd0*/  @P5 STS.128 [R207], RZ ;  /* 0x000000ffcf005388 */ /* 0x0003e20000000c00 */
[C---:B------:R-:W-:Y:S02]  /*1be0*/  @!P4 LEA R14, P1, R8.reuse, c[0x0][0x160], 0x1 ;  /* 0x00005800080eca11 */ /* 0x040fe400078208ff */
[C-C-:B------:R-:W-:Y:S02]  /*1bf0*/  @!P5 LEA.HI.X R29, R8.reuse, c[0x0][0x164], R3.reuse, 0x1, P2 ;  /* 0x00005900081dda11 */ /* 0x140fe400010f0c03 */
[----:B------:R-:W-:-:S03]  /*1c00*/  @!P4 LEA.HI.X R15, R8, c[0x0][0x164], R3, 0x1, P1 ;  /* 0x00005900080fca11 */ /* 0x000fc600008f0c03 */
[----:B------:R-:W-:Y:S01]  /*1c10*/  @!PT LDS RZ, [RZ] ;  /* 0x00000000fffff984 */ /* 0x000fe20000000800 */
[----:B------:R-:W-:Y:S01]  /*1c20*/  @!PT LDS RZ, [RZ] ;  /* 0x00000000fffff984 */ /* 0x000fe20000000800 */
[----:B------:R-:W-:Y:S01]  /*1c30*/  @!PT LDS RZ, [RZ] ;  /* 0x00000000fffff984 */ /* 0x000fe20000000800 */
[----:B------:R1:W-:Y:S04]  /*1c40*/  @!P5 LDGSTS.E.BYPASS.LTC128B.128 [R207], [R28.64] ;  /* 0x000000001ccfdfae */ /* 0x0003e8000b901d46 */
[----:B------:R1:W-:Y:S04]  /*1c50*/  @P4 STS.128 [R207+0x2000], RZ ;  /* 0x002000ffcf004388 */ /* 0x0003e80000000c00 */
[----:B------:R-:W-:Y:S01]  /*1c60*/  @!PT LDS RZ, [RZ] ;  /* 0x00000000fffff984 */ /* 0x000fe20000000800 */
[----:B------:R-:W-:Y:S01]  /*1c70*/  @!PT LDS RZ, [RZ] ;  /* 0x00000000fffff984 */ /* 0x000fe20000000800 */
[----:B------:R-:W-:Y:S01]  /*1c80*/  @!PT LDS RZ, [RZ] ;  /* 0x00000000fffff984 */ /* 0x000fe20000000800 */
[----:B------:R1:W-:Y:S04]  /*1c90*/  @!P4 LDGSTS.E.BYPASS.LTC128B.128 [R207+0x2000], [R14.64+0x80] ;  /* 0x020000800ecfcfae */ /* 0x0003e8000b901d46 */
[----:B------:R1:W-:Y:S01]  /*1ca0*/  @P3 STS.128 [R207+0x4000], RZ ;  /* 0x004000ffcf003388 */ /* 0x0003e20000000c00 */
[----:B------:R-:W-:Y:S05]  /*1cb0*/  @P3 BRA `(.L_x_689) ;  /* 0x0000006000003947 */ /* 0x000fea0003800000 */
[----:B-1----:R-:W-:-:S04]  /*1cc0*/  LEA R14, P1, R8, c[0x0][0x160], 0x1 ;  /* 0x00005800080e7a11 */ /* 0x002fc800078208ff */
[----:B------:R-:W-:-:S05]  /*1cd0*/  LEA.HI.X R15, R8, c[0x0][0x164], R3, 0x1, P1 ;  /* 0x00005900080f7a11 */ /* 0x000fca00008f0c03 */
[----:B------:R-:W-:Y:S01]  /*1ce0*/  @!PT LDS RZ, [RZ] ;  /* 0x00000000fffff984 */ /* 0x000fe20000000800 */
[----:B------:R-:W-:Y:S01]  /*1cf0*/  @!PT LDS RZ, [RZ] ;  /* 0x00000000fffff984 */ /* 0x000fe20000000800 */
[----:B------:R-:W-:Y:S01]  /*1d00*/  @!PT LDS RZ, [RZ] ;  /* 0x00000000fffff984 */ /* 0x000fe20000000800 */
[----:B------:R1:W-:Y:S04]  /*1d10*/  LDGSTS.E.BYPASS.LTC128B.128 [R207+0x4000], [R14.64+0x100] ;  /* 0x040001000ecf7fae */ /* 0x0003e8000b901d46 */
.L_x_689:
[----:B------:R-:W-:Y:S05]  /*1d20*/  BSYNC B0 ;  /* 0x0000000000007941 */ /* 0x000fea0003800000 */
.L_x_688:
[----:B-1----:R-:W-:Y:S01]  /*1d30*/  IADD3 R14, R20, 0x10, RZ ;  /* 0x00000010140e7810 */ /* 0x002fe20007ffe0ff */
[----:B------:R-:W-:Y:S03]  /*1d40*/  BSSY B0, `(.L_x_690) ;  /* 0x0000024000007945 */ /* 0x000fe60003800000 */
[----:B------:R-:W-:-:S13]  /*1d50*/  ISETP.GE.AND P1, PT, R14, R199, PT ;  /* 0x000000c70e00720c */ /* 0x000fda0003f26270 */
[----:B------:R-:W-:Y:S05]  /*1d60*/  @P1 BRA `(.L_x_691) ;  /* 0x0000021000001947 */ /* 0x000fea0003800000 */
[----:B------:R-:W-:Y:S01]  /*1d70*/  IADD3 R4, P1, R26, 0x10, RZ ;  /* 0x000000101a047810 */ /* 0x000fe20007f3e0ff */
[----:B------:R-:W-:Y:S01]  /*1d80*/  IMAD.MOV.U32 R8, RZ, RZ, R22 ;  /* 0x000000ffff087224 */ /* 0x000fe200078e0016 */
[----:B------:R-:W-:Y:S01]  /*1d90*/  ISETP.GE.AND P4, PT, R210, c[0x0][0x220], PT ;  /* 0x00008800d2007a0c */ /* 0x000fe20003f86270 */
[----:B------:R-:W-:Y:S01]  /*1da0*/  IMAD.MOV.U32 R9, RZ, RZ, R25 ;  /* 0x000000ffff097224 */ /* 0x000fe200078e0019 */
[----:B------:R-:W-:Y:S01]  /*1db0*/  ISETP.GE.AND P3, PT, R201, c[0x0][0x220], PT ;  /* 0x00008800c9007a0c */ /* 0x000fe20003f66270 */
[----:B------:R-:W-:Y:S01]  /*1dc0*/  IMAD.X R3, RZ, RZ, R27, P1 ;  /* 0x000000ffff037224 */ /* 0x000fe200008e061b */
[----:B------:R-:W-:Y:S01]  /*1dd0*/  ISETP.GE.AND P1, PT, R200, c[0x0][0x220], PT ;  /* 0x00008800c8007a0c */ /* 0x000fe20003f26270 */
[----:B------:R-:W-:-:S04]  /*1de0*/  IMAD.WIDE.U32 R8, R4, c[0x0][0x190], R8 ;  /* 0x0000640004087a25 */ /* 0x000fc800078e0008 */
[----:B------:R-:W-:-:S04]  /*1df0*/  IMAD R3, R3, c[0x0][0x190], RZ ;  /* 0x0000640003037a24 */ /* 0x000fc800078e02ff */
[----:B------:R-:W-:Y:S01]  /*1e00*/  IMAD R3, R4, c[0x0][0x194], R3 ;  /* 0x0000650004037a24 */ /* 0x000fe200078e0203 */
[C---:B------:R-:W-:Y:S01]  /*1e10*/  @!P4 LEA R28, P5, R8.reuse, c[0x0][0x160], 0x1 ;  /* 0x00005800081cca11 */ /* 0x040fe200078a08ff */
[----:B------:R1:W-:Y:S01]  /*1e20*/  @P4 STS.128 [R207+0x800], RZ ;  /* 0x000800ffcf004388 */ /* 0x0003e20000000c00 */
[----:B------:R-:W-:Y:S01]  /*1e30*/  @!P3 LEA R30, P2, R8, c[0x0][0x160], 0x1 ;  /* 0x00005800081eba11 */ /* 0x000fe200078408ff */
[----:B------:R-:W-:-:S05]  /*1e40*/  IMAD.IADD R3, R9, 0x1, R3 ;  /* 0x0000000109037824 */ /* 0x000fca00078e0203 */
[C-C-:B------:R-:W-:Y:S02]  /*1e50*/  @!P4 LEA.HI.X R29, R8.reuse, c[0x0][0x164], R3.reuse, 0x1, P5 ;  /* 0x00005900081dca11 */ /* 0x140fe400028f0c03 */
[----:B------:R-:W-:-:S03]  /*1e60*/  @!P3 LEA.HI.X R31, R8, c[0x0][0x164], R3, 0x1, P2 ;  /* 0x00005900081fba11 */ /* 0x000fc600010f0c03 */
[----:B------:R-:W-:Y:S01]  /*1e70*/  @!PT LDS RZ, [RZ] ;  /* 0x00000000fffff984 */ /* 0x000fe20000000800 */
[----:B------:R-:W-:Y:S01]  /*1e80*/  @!PT LDS RZ, [RZ] ;  /* 0x00000000fffff984 */ /* 0x000fe20000000800 */
[----:B------:R-:W-:Y:S01]  /*1e90*/  @!PT LDS RZ, [RZ] ;  /* 0x00000000fffff984 */ /* 0x000fe20000000800 */
[----:B------:R1:W-:Y:S04]  /*1ea0*/  @!P4 LDGSTS.E.BYPASS.LTC128B.128 [R207+0x800], [R28.64] ;  /* 0x008000001ccfcfae */ /* 0x0003e8000b901d46 */
        /* <DEDUP_REMOVED lines=13> */
.L_x_691:
[----:B------:R-:W-:Y:S05]  /*1f80*/  BSYNC B0 ;  /* 0x0000000000007941 */ /* 0x000fea0003800000 */
.L_x_690:
[----:B------:R-:W-:Y:S01]  /*1f90*/  IADD3 R12, R20, 0x20, RZ ;  /* 0x00000020140c7810 */ /* 0x000fe20007ffe0ff */
        /* <DEDUP_REMOVED lines=13> */
[C---:B-1----:R-:W-:Y:S01]  /*2070*/  @!P4 LEA R28, P5, R8.reuse, c[0x0][0x160], 0x1 ;  /* 0x00005800081cca11 */ /* 0x042fe200078a08ff */
        /* <DEDUP_REMOVED lines=22> */
.L_x_693:
[----:B------:R-:W-:Y:S05]  /*21e0*/  BSYNC B0 ;  /* 0x0000000000007941 */ /* 0x000fea0003800000 */
.L_x_692:
        /* <DEDUP_REMOVED lines=30> */
[----:B--2---:R-:W-:-:S04]  /*23d0*/  LEA R24, P1, R22, c[0x0][0x160], 0x1 ;  /* 0x0000580016187a11 */ /* 0x004fc800078208ff */
[----:B------:R-:W-:-:S05]  /*23e0*/  LEA.HI.X R25, R22, c[0x0][0x164], R3, 0x1, P1 ;  /* 0x0000590016197a11 */ /* 0x000fca00008f0c03 */
[----:B------:R-:W-:Y:S01]  /*23f0*/  @!PT LDS RZ, [RZ] ;  /* 0x00000000fffff984 */ /* 0x000fe20000000800 */
[----:B------:R-:W-:Y:S01]  /*2400*/  @!PT LDS RZ, [RZ] ;  /* 0x00000000fffff984 */ /* 0x000fe20000000800 */
[----:B------:R-:W-:Y:S01]  /*2410*/  @!PT LDS RZ, [RZ] ;  /* 0x00000000fffff984 */ /* 0x000fe20000000800 */
[----:B------:R2:W-:Y:S04]  /*2420*/  LDGSTS.E.BYPASS.LTC128B.128 [R207+0x5800], [R24.64+0x100] ;  /* 0x0580010018cf7fae */ /* 0x0005e8000b901d46 */
.L_x_695:
[----:B------:R-:W-:Y:S05]  /*2430*/  BSYNC B0 ;  /* 0x0000000000007941 */ /* 0x000fea0003800000 */
.L_x_694:
[----:B------:R-:W-:Y:S01]  /*2440*/  IMAD.SHL.U32 R4, R133, 0x40, RZ ;  /* 0x0000004085047824 */ /* 0x000fe200078e00ff */
[----:B------:R-:W-:Y:S04]  /*2450*/  BSSY B0, `(.L_x_696) ;  /* 0x000001e000007945 */ /* 0x000fe80003800000 */
[----:B------:R-:W-:-:S05]  /*2460*/  IADD3 R3, R4, -0x40, RZ ;  /* 0xffffffc004037810 */ /* 0x000fca0007ffe0ff */
[----:B------:R-:W-:-:S05]  /*2470*/  IMAD.IADD R11, R86, 0x1, -R3 ;  /* 0x00000001560b7824 */ /* 0x000fca00078e0a03 */
[----:B------:R-:W-:-:S13]  /*2480*/  ISETP.GE.AND P1, PT, R20, R11, PT ;  /* 0x0000000b1400720c */ /* 0x000fda0003f26270 */
[----:B------:R-:W-:Y:S05]  /*2490*/  @P1 BRA `(.L_x_697) ;  /* 0x0000019000001947 */ /* 0x000fea0003800000 */
[----:B------:R-:W-:Y:S02]  /*24a0*/  ISETP.GE.AND P4, PT, R210, c[0x0][0x220], PT ;  /* 0x00008800d2007a0c */ /* 0x000fe40003f86270 */
[----:B------:R-:W-:Y:S02]  /*24b0*/  ISETP.GE.AND P3, PT, R201, c[0x0][0x220], PT ;  /* 0x00008800c9007a0c */ /* 0x000fe40003f66270 */
[----:B------:R-:W-:-:S09]  /*24c0*/  ISETP.GE.AND P1, PT, R200, c[0x0][0x220], PT ;  /* 0x00008800c8007a0c */ /* 0x000fd20003f26270 */
[C---:B--2---:R-:W-:Y:S01]  /*24d0*/  @!P4 LEA R24, P5, R134.reuse, c[0x0][0x168], 0x1 ;  /* 0x00005a008618ca11 */ /* 0x044fe200078a08ff */
[----:B------:R2:W-:Y:S01]  /*24e0*/  @P4 STS.128 [R207+0x6000], RZ ;  /* 0x006000ffcf004388 */ /* 0x0005e20000000c00 */
[C---:B------:R-:W-:Y:S02]  /*24f0*/  @!P3 LEA R22, P2, R134.reuse, c[0x0][0x168], 0x1 ;  /* 0x00005a008616ba11 */ /* 0x040fe400078408ff */
        /* <DEDUP_REMOVED lines=19> */
.L_x_697:
[----:B------:R-:W-:Y:S05]  /*2630*/  BSYNC B0 ;  /* 0x0000000000007941 */ /* 0x000fea0003800000 */
.L_x_696:
[----:B------:R-:W-:Y:S01]  /*2640*/  ISETP.GE.AND P1, PT, R14, R11, PT ;  /* 0x0000000b0e00720c */ /* 0x000fe20003f26270 */
[----:B------:R-:W-:Y:S01]  /*2650*/  IMAD.MOV.U32 R6, RZ, RZ, c[0x0][0x198] ;  /* 0x00006600ff067624 */ /* 0x000fe200078e00ff */
[----:B------:R-:W-:Y:S03]  /*2660*/  BSSY B0, `(.L_x_698) ;  /* 0x000001f000007945 */ /* 0x000fe60003800000 */
[C---:B------:R-:W-:Y:S01]  /*2670*/  IMAD.SHL.U32 R205, R6.reuse, 0x10, RZ ;  /* 0x0000001006cd7824 */ /* 0x040fe200078e00ff */
[----:B------:R-:W-:-:S07]  /*2680*/  SHF.L.U64.HI R204, R6, R204, c[0x0][0x19c] ;  /* 0x0000670006cc7619 */ /* 0x000fce00000102cc */
[----:B------:R-:W-:Y:S05]  /*2690*/  @P1 BRA `(.L_x_699) ;  /* 0x000001b000001947 */ /* 0x000fea0003800000 */
[----:B------:R-:W-:Y:S02]  /*26a0*/  ISETP.GE.AND P4, PT, R210, c[0x0][0x220], PT ;  /* 0x00008800d2007a0c */ /* 0x000fe40003f86270 */
[----:B------:R-:W-:Y:S02]  /*26b0*/  ISETP.GE.AND P3, PT, R201, c[0x0][0x220], PT ;  /* 0x00008800c9007a0c */ /* 0x000fe40003f66270 */
[----:B--2---:R-:W-:Y:S02]  /*26c0*/  IADD3 R22, P2, R205, R134, RZ ;  /* 0x00000086cd167210 */ /* 0x004fe40007f5e0ff */
[----:B------:R-:W-:-:S03]  /*26d0*/  ISETP.GE.AND P1, PT, R200, c[0x0][0x220], PT ;  /* 0x00008800c8007a0c */ /* 0x000fc60003f26270 */
[----:B------:R-:W-:-:S04]  /*26e0*/  IMAD.X R9, R204, 0x1, R135, P2 ;  /* 0x00000001cc097824 */ /* 0x000fc800010e0687 */
[C---:B------:R-:W-:Y:S01]  /*26f0*/  @!P4 LEA R26, P5, R22.reuse, c[0x0][0x168], 0x1 ;  /* 0x00005a00161aca11 */ /* 0x040fe200078a08ff */
        /* <DEDUP_REMOVED lines=21> */
.L_x_699:
[----:B------:R-:W-:Y:S05]  /*2850*/  BSYNC B0 ;  /* 0x0000000000007941 */ /* 0x000fea0003800000 */
.L_x_698:
[----:B------:R-:W-:Y:S01]  /*2860*/  ISETP.GE.AND P1, PT, R12, R11, PT ;  /* 0x0000000b0c00720c */ /* 0x000fe20003f26270 */
[----:B------:R-:W-:-:S12]  /*2870*/  BSSY B0, `(.L_x_700) ;  /* 0x000001e000007945 */ /* 0x000fd80003800000 */
[----:B------:R-:W-:Y:S05]  /*2880*/  @P1 BRA `(.L_x_701) ;  /* 0x000001c000001947 */ /* 0x000fea0003800000 */
[----:B------:R-:W-:Y:S01]  /*2890*/  ISETP.GE.AND P4, PT, R210, c[0x0][0x220], PT ;  /* 0x00008800d2007a0c */ /* 0x000fe20003f86270 */
[----:B------:R-:W-:Y:S01]  /*28a0*/  IMAD.MOV.U32 R9, RZ, RZ, c[0x0][0x19c] ;  /* 0x00006700ff097624 */ /* 0x000fe200078e00ff */
[----:B------:R-:W-:Y:S02]  /*28b0*/  ISETP.GE.AND P3, PT, R201, c[0x0][0x220], PT ;  /* 0x00008800c9007a0c */ /* 0x000fe40003f66270 */
[----:B--2---:R-:W-:Y:S02]  /*28c0*/  LEA R22, P2, R6, R134, 0x5 ;  /* 0x0000008606167211 */ /* 0x004fe400078428ff */
[----:B------:R-:W-:Y:S02]  /*28d0*/  ISETP.GE.AND P1, PT, R200, c[0x0][0x220], PT ;  /* 0x00008800c8007a0c */ /* 0x000fe40003f26270 */
[----:B------:R-:W-:-:S05]  /*28e0*/  LEA.HI.X R9, R6, R135, R9, 0x5, P2 ;  /* 0x0000008706097211 */ /* 0x000fca00010f2c09 */
        /* <DEDUP_REMOVED lines=22> */
.L_x_701:
[----:B------:R-:W-:Y:S05]  /*2a50*/  BSYNC B0 ;  /* 0x0000000000007941 */ /* 0x000fea0003800000 */
.L_x_700:
[----:B------:R-:W-:Y:S01]  /*2a60*/  ISETP.GE.AND P1, PT, R8, R11, PT ;  /* 0x0000000b0800720c */ /* 0x000fe20003f26270 */
[----:B------:R-:W-:-:S12]  /*2a70*/  BSSY B0, `(.L_x_702) ;  /* 0x000001f000007945 */ /* 0x000fd80003800000 */
[----:B------:R-:W-:Y:S05]  /*2a80*/  @P1 BRA `(.L_x_703) ;  /* 0x000001d000001947 */ /* 0x000fea0003800000 */
[----:B------:R-:W-:Y:S01]  /*2a90*/  ISETP.GE.AND P4, PT, R210, c[0x0][0x220], PT ;  /* 0x00008800d2007a0c */ /* 0x000fe20003f86270 */
[----:B------:R-:W-:Y:S01]  /*2aa0*/  ULDC UR4, c[0x0][0x19c] ;  /* 0x0000670000047ab9 */ /* 0x000fe20000000800 */
[----:B------:R-:W-:Y:S01]  /*2ab0*/  ISETP.GE.AND P3, PT, R201, c[0x0][0x220], PT ;  /* 0x00008800c9007a0c */ /* 0x000fe20003f66270 */
[----:B------:R-:W-:Y:S01]  /*2ac0*/  UIMAD UR4, UR4, 0x30, URZ ;  /* 0x00000030040478a4 */ /* 0x000fe2000f8e023f */
[----:B--2---:R-:W-:Y:S01]  /*2ad0*/  IMAD.WIDE.U32 R24, R6, 0x30, R134 ;  /* 0x0000003006187825 */ /* 0x004fe200078e0086 */
[----:B------:R-:W-:-:S04]  /*2ae0*/  ISETP.GE.AND P1, PT, R200, c[0x0][0x220], PT ;  /* 0x00008800c8007a0c */ /* 0x000fc80003f26270 */
[----:B------:R-:W-:-:S04]  /*2af0*/  IADD3 R9, R25, UR4, RZ ;  /* 0x0000000419097c10 */ /* 0x000fc8000fffe0ff */
        /* <DEDUP_REMOVED lines=22> */
.L_x_703:
[----:B------:R-:W-:Y:S05]  /*2c60*/  BSYNC B0 ;  /* 0x0000000000007941 */ /* 0x000fea0003800000 */
.L_x_702:
[----:B------:R-:W0:Y:S01]  /*2c70*/  LDGDEPBAR ;  /* 0x00000000000079af */ /* 0x000e220000000000 */
[----:B------:R-:W-:Y:S01]  /*2c80*/  ISETP.GE.AND P2, PT, R20, R11, PT ;  /* 0x0000000b1400720c */ /* 0x000fe20003f46270 */
[----:B------:R-:W-:Y:S01]  /*2c90*/  BSSY B0, `(.L_x_704) ;  /* 0x000001e000007945 */ /* 0x000fe20003800000 */
[----:B------:R-:W-:-:S04]  /*2ca0*/  LEA R222, P1, R16, c[0x0][0x170], 0x1 ;  /* 0x00005c0010de7a11 */ /* 0x000fc800078208ff */
[----:B------:R-:W-:Y:S01]  /*2cb0*/  LEA.HI.X R223, R16, c[0x0][0x174], R19, 0x1, P1 ;  /* 0x00005d0010df7a11 */ /* 0x000fe200008f0c13 */
[----:B------:R-:W-:-:S04]  /*2cc0*/  DEPBAR.LE SB0, 0x0 ;  /* 0x000080000000791a */ /* 0x000fc80000000000 */
[----:B------:R-:W-:Y:S06]  /*2cd0*/  BAR.SYNC.DEFER_BLOCKING 0x0 ;  /* 0x0000000000007b1d */ /* 0x000fec0000010000 */
[----:B------:R3:W-:Y:S04]  /*2ce0*/  @P2 STS.128 [R207+0xc000], RZ ;  /* 0x00c000ffcf002388 */ /* 0x0007e80000000c00 */
[----:B------:R3:W-:Y:S04]  /*2cf0*/  @P2 STS.128 [R207+0xe000], RZ ;  /* 0x00e000ffcf002388 */ /* 0x0007e80000000c00 */
[----:B------:R3:W-:Y:S01]  /*2d00*/  @P2 STS.128 [R207+0x10000], RZ ;  /* 0x010000ffcf002388 */ /* 0x0007e20000000c00 */
[----:B------:R-:W-:Y:S05]  /*2d10*/  @P2 BRA `(.L_x_705) ;  /* 0x0000015000002947 */ /* 0x000fea0003800000 */
[----:B------:R-:W-:Y:S02]  /*2d20*/  ISETP.GE.AND P3, PT, R210, c[0x0][0x220], PT ;  /* 0x00008800d2007a0c */ /* 0x000fe40003f66270 */
[----:B------:R-:W-:-:S02]  /*2d30*/  ISETP.GE.AND P2, PT, R201, c[0x0][0x220], PT ;  /* 0x00008800c9007a0c */ /* 0x000fc40003f46270 */
[----:B------:R-:W-:-:S09]  /*2d40*/  ISETP.GE.AND P1, PT, R200, c[0x0][0x220], PT ;  /* 0x00008800c8007a0c */ /* 0x000fd20003f26270 */
[----:B--2---:R-:W-:Y:S01]  /*2d50*/  @!P3 IMAD.MOV.U32 R22, RZ, RZ, R222 ;  /* 0x000000ffff16b224 */ /* 0x004fe200078e00de */
[----:B------:R2:W-:Y:S01]  /*2d60*/  @P3 STS.128 [R207+0xc000], RZ ;  /* 0x00c000ffcf003388 */ /* 0x0005e20000000c00 */
[----:B------:R-:W-:-:S05]  /*2d70*/  @!P3 IMAD.MOV.U32 R23, RZ, RZ, R223 ;  /* 0x000000ffff17b224 */ /* 0x000fca00078e00df */
        /* <DEDUP_REMOVED lines=11> */
[----:B------:R-:W-:Y:S01]  /*2e30*/  @!PT LDS RZ, [RZ] ;  /* 0x00000000fffff984 */ /* 0x000fe20000000800 */
[----:B------:R-:W-:Y:S01]  /*2e40*/  @!PT LDS RZ, [RZ] ;  /* 0x00000000fffff984 */ /* 0x000fe20000000800 */
[----:B------:R-:W-:Y:S01]  /*2e50*/  @!PT LDS RZ, [RZ] ;  /* 0x00000000fffff984 */ /* 0x000fe20000000800 */
[----:B------:R4:W-:Y:S02]  /*2e60*/  LDGSTS.E.BYPASS.LTC128B.128 [R207+0x10000], [R222.64+0x100] ;  /* 0x10000100decf7fae */ /* 0x0009e4000b901d46 */
.L_x_705:
[----:B------:R-:W-:Y:S05]  /*2e70*/  BSYNC B0 ;  /* 0x0000000000007941 */ /* 0x000fea0003800000 */
.L_x_704:
[----:B------:R-:W-:Y:S01]  /*2e80*/  ISETP.GE.AND P1, PT, R14, R11, PT ;  /* 0x0000000b0e00720c */ /* 0x000fe20003f26270 */
[----:B------:R-:W-:-:S12]  /*2e90*/  BSSY B0, `(.L_x_706) ;  /* 0x0000020000007945 */ /* 0x000fd80003800000 */
[----:B------:R1:W-:Y:S04]  /*2ea0*/  @P1 STS.128 [R207+0xc800], RZ ;  /* 0x00c800ffcf001388 */ /* 0x0003e80000000c00 */
[----:B------:R1:W-:Y:S04]  /*2eb0*/  @P1 STS.128 [R207+0xe800], RZ ;  /* 0x00e800ffcf001388 */ /* 0x0003e80000000c00 */
[----:B------:R1:W-:Y:S01]  /*2ec0*/  @P1 STS.128 [R207+0x10800], RZ ;  /* 0x010800ffcf001388 */ /* 0x0003e20000000c00 */
[----:B------:R-:W-:Y:S05]  /*2ed0*/  @P1 BRA `(.L_x_707) ;  /* 0x000001b000001947 */ /* 0x000fea0003800000 */
[----:B------:R-:W-:Y:S02]  /*2ee0*/  ISETP.GE.AND P3, PT, R210, c[0x0][0x220], PT ;  /* 0x00008800d2007a0c */ /* 0x000fe40003f66270 */
[----:B------:R-:W-:-:S02]  /*2ef0*/  ISETP.GE.AND P2, PT, R201, c[0x0][0x220], PT ;  /* 0x00008800c9007a0c */ /* 0x000fc40003f46270 */
[----:B------:R-:W-:Y:S02]  /*2f00*/  IADD3 R14, P4, R203, R16, RZ ;  /* 0x00000010cb0e7210 */ /* 0x000fe40007f9e0ff */
[----:B------:R-:W-:-:S03]  /*2f10*/  ISETP.GE.AND P1, PT, R200, c[0x0][0x220], PT ;  /* 0x00008800c8007a0c */ /* 0x000fc60003f26270 */
[----:B------:R-:W-:-:S04]  /*2f20*/  IMAD.X R9, R202, 0x1, R19, P4 ;  /* 0x00000001ca097824 */ /* 0x000fc800020e0613 */
[C---:B--2---:R-:W-:Y:S01]  /*2f30*/  @!P3 LEA R24, P5, R203.reuse, R222, 0x1 ;  /* 0x000000decb18b211 */ /* 0x044fe200078a08ff */
[----:B------:R2:W-:Y:S01]  /*2f40*/  @P3 STS.128 [R207+0xc800], RZ ;  /* 0x00c800ffcf003388 */ /* 0x0005e20000000c00 */
[C---:B------:R-:W-:Y:S02]  /*2f50*/  @!P2 LEA R22, P4, R14.reuse, c[0x0][0x170], 0x1 ;  /* 0x00005c000e16aa11 */ /* 0x040fe400078808ff */
[----:B------:R-:W-:Y:S02]  /*2f60*/  @!P3 LEA.HI.X R25, R203, R223, R202, 0x1, P5 ;  /* 0x000000dfcb19b211 */ /* 0x000fe400028f0cca */
        /* <DEDUP_REMOVED lines=18> */
.L_x_707:
[----:B------:R-:W-:Y:S05]  /*3090*/  BSYNC B0 ;  /* 0x0000000000007941 */ /* 0x000fea0003800000 */
.L_x_706:
[----:B------:R-:W-:Y:S01]  /*30a0*/  ISETP.GE.AND P1, PT, R12, R11, PT ;  /* 0x0000000b0c00720c */ /* 0x000fe20003f26270 */
[----:B------:R-:W-:-:S12]  /*30b0*/  BSSY B0, `(.L_x_708) ;  /* 0x0000023000007945 */ /* 0x000fd80003800000 */
[----:B------:R1:W-:Y:S04]  /*30c0*/  @P1 STS.128 [R207+0xd000], RZ ;  /* 0x00d000ffcf001388 */ /* 0x0003e80000000c00 */
[----:B------:R1:W-:Y:S04]  /*30d0*/  @P1 STS.128 [R207+0xf000], RZ ;  /* 0x00f000ffcf001388 */ /* 0x0003e80000000c00 */
[----:B------:R1:W-:Y:S01]  /*30e0*/  @P1 STS.128 [R207+0x11000], RZ ;  /* 0x011000ffcf001388 */ /* 0x0003e20000000c00 */
[----:B------:R-:W-:Y:S05]  /*30f0*/  @P1 BRA `(.L_x_709) ;  /* 0x000001e000001947 */ /* 0x000fea0003800000 */
[----:B------:R-:W-:Y:S01]  /*3100*/  ISETP.GE.AND P3, PT, R210, c[0x0][0x220], PT ;  /* 0x00008800d2007a0c */ /* 0x000fe20003f66270 */
[----:B------:R-:W-:Y:S01]  /*3110*/  IMAD.MOV.U32 R14, RZ, RZ, 0x5 ;  /* 0x00000005ff0e7424 */ /* 0x000fe200078e00ff */
[----:B------:R-:W-:Y:S01]  /*3120*/  ISETP.GE.AND P2, PT, R201, c[0x0][0x220], PT ;  /* 0x00008800c9007a0c */ /* 0x000fe20003f46270 */
[----:B------:R-:W-:Y:S01]  /*3130*/  IMAD.SHL.U32 R15, R13, 0x20, RZ ;  /* 0x000000200d0f7824 */ /* 0x000fe200078e00ff */
[----:B------:R-:W-:-:S02]  /*3140*/  ISETP.GE.AND P1, PT, R200, c[0x0][0x220], PT ;  /* 0x00008800c8007a0c */ /* 0x000fc40003f26270 */
[----:B------:R-:W-:Y:S02]  /*3150*/  SHF.L.U64.HI R14, R13, R14, c[0x0][0x1a4] ;  /* 0x000069000d0e7619 */ /* 0x000fe4000001020e */
[----:B------:R-:W-:-:S05]  /*3160*/  IADD3 R12, P4, R15, R16, RZ ;  /* 0x000000100f0c7210 */ /* 0x000fca0007f9e0ff */
[C---:B--2---:R-:W-:Y:S01]  /*3170*/  @!P3 LEA R24, P5, R15.reuse, R222, 0x1 ;  /* 0x000000de0f18b211 */ /* 0x044fe200078a08ff */
[----:B------:R-:W-:Y:S01]  /*3180*/  IMAD.X R9, R14, 0x1, R19, P4 ;  /* 0x000000010e097824 */ /* 0x000fe200020e0613 */
[C---:B------:R-:W-:Y:S01]  /*3190*/  @!P2 LEA R22, P4, R12.reuse, c[0x0][0x170], 0x1 ;  /* 0x00005c000c16aa11 */ /* 0x040fe200078808ff */
[----:B------:R2:W-:Y:S01]  /*31a0*/  @P3 STS.128 [R207+0xd000], RZ ;  /* 0x00d000ffcf003388 */ /* 0x0005e20000000c00 */
        /* <DEDUP_REMOVED lines=13> */
[----:B------:R-:W-:-:S04]  /*3280*/  LEA R14, P1, R12, c[0x0][0x170], 0x1 ;  /* 0x00005c000c0e7a11 */ /* 0x000fc800078208ff */
[----:B------:R-:W-:-:S05]  /*3290*/  LEA.HI.X R15, R12, c[0x0][0x174], R9, 0x1, P1 ;  /* 0x00005d000c0f7a11 */ /* 0x000fca00008f0c09 */
[----:B------:R-:W-:Y:S01]  /*32a0*/  @!PT LDS RZ, [RZ] ;  /* 0x00000000fffff984 */ /* 0x000fe20000000800 */
[----:B------:R-:W-:Y:S01]  /*32b0*/  @!PT LDS RZ, [RZ] ;  /* 0x00000000fffff984 */ /* 0x000fe20000000800 */
[----:B------:R-:W-:Y:S01]  /*32c0*/  @!PT LDS RZ, [RZ] ;  /* 0x00000000fffff984 */ /* 0x000fe20000000800 */
[----:B------:R1:W-:Y:S04]  /*32d0*/  LDGSTS.E.BYPASS.LTC128B.128 [R207+0x11000], [R14.64+0x100] ;  /* 0x110001000ecf7fae */ /* 0x0003e8000b901d46 */
.L_x_709:
[----:B------:R-:W-:Y:S05]  /*32e0*/  BSYNC B0 ;  /* 0x0000000000007941 */ /* 0x000fea0003800000 */
.L_x_708:
[----:B------:R-:W-:Y:S01]  /*32f0*/  ISETP.GE.AND P1, PT, R8, R11, PT ;  /* 0x0000000b0800720c */ /* 0x000fe20003f26270 */
[----:B------:R-:W-:Y:S01]  /*3300*/  BSSY B0, `(.L_x_710) ;  /* 0x0000026000007945 */ /* 0x000fe20003800000 */
[----:B------:R-:W-:-:S04]  /*3310*/  LEA.HI R9, R10, R85, RZ, 0x5 ;  /* 0x000000550a097211 */ /* 0x000fc800078f28ff */
[----:B------:R-:W-:-:S07]  /*3320*/  SHF.R.S32.HI R9, RZ, 0x5, R9 ;  /* 0x00000005ff097819 */ /* 0x000fce0000011409 */
[----:B------:R1:W-:Y:S04]  /*3330*/  @P1 STS.128 [R207+0xd800], RZ ;  /* 0x00d800ffcf001388 */ /* 0x0003e80000000c00 */
[----:B------:R1:W-:Y:S04]  /*3340*/  @P1 STS.128 [R207+0xf800], RZ ;  /* 0x00f800ffcf001388 */ /* 0x0003e80000000c00 */
[----:B------:R1:W-:Y:S01]  /*3350*/  @P1 STS.128 [R207+0x11800], RZ ;  /* 0x011800ffcf001388 */ /* 0x0003e20000000c00 */
[----:B------:R-:W-:Y:S05]  /*3360*/  @P1 BRA `(.L_x_711) ;  /* 0x000001f000001947 */ /* 0x000fea0003800000 */
[----:B------:R-:W-:Y:S01]  /*3370*/  ISETP.GE.AND P3, PT, R210, c[0x0][0x220], PT ;  /* 0x00008800d2007a0c */ /* 0x000fe20003f66270 */
[----:B------:R-:W-:Y:S01]  /*3380*/  IMAD.MOV.U32 R8, RZ, RZ, c[0x0][0x1a4] ;  /* 0x00006900ff087624 */ /* 0x000fe200078e00ff */
[----:B------:R-:W-:Y:S01]  /*3390*/  ISETP.GE.AND P2, PT, R201, c[0x0][0x220], PT ;  /* 0x00008800c9007a0c */ /* 0x000fe20003f46270 */
[----:B------:R-:W-:Y:S01]  /*33a0*/  IMAD.MOV.U32 R18, RZ, RZ, R16 ;  /* 0x000000ffff127224 */ /* 0x000fe200078e0010 */
[----:B------:R-:W-:Y:S01]  /*33b0*/  ISETP.GE.AND P1, PT, R200, c[0x0][0x220], PT ;  /* 0x00008800c8007a0c */ /* 0x000fe20003f26270 */
[----:B------:R-:W-:-:S02]  /*33c0*/  IMAD R10, R8, 0x30, RZ ;  /* 0x00000030080a7824 */ /* 0x000fc400078e02ff */
[----:B------:R-:W-:-:S05]  /*33d0*/  IMAD.WIDE.U32 R18, R13, 0x30, R18 ;  /* 0x000000300d127825 */ /* 0x000fca00078e0012 */
[----:B------:R-:W-:Y:S01]  /*33e0*/  IADD3 R10, R19, R10, RZ ;  /* 0x0000000a130a7210 */ /* 0x000fe20007ffe0ff */
[----:B------:R-:W-:Y:S01]  /*33f0*/  @!P3 IMAD.WIDE.U32 R12, R13, 0x60, R222 ;  /* 0x000000600d0cb825 */ /* 0x000fe200078e00de */
[----:B------:R1:W-:Y:S02]  /*3400*/  @P3 STS.128 [R207+0xd800], RZ ;  /* 0x00d800ffcf003388 */ /* 0x0003e40000000c00 */
[----:B-1----:R-:W-:Y:S01]  /*3410*/  @!P2 LEA R14, P4, R18, c[0x0][0x170], 0x1 ;  /* 0x00005c00120eaa11 */ /* 0x002fe200078808ff */
[----:B------:R-:W-:-:S03]  /*3420*/  @!P3 IMAD R8, R8, 0x60, RZ ;  /* 0x000000600808b824 */ /* 0x000fc600078e02ff */
[----:B------:R-:W-:Y:S02]  /*3430*/  @!P2 LEA.HI.X R15, R18, c[0x0][0x174], R10, 0x1, P4 ;  /* 0x00005d00120faa11 */ /* 0x000fe400020f0c0a */
[----:B------:R-:W-:-:S05]  /*3440*/  @!P3 IADD3 R13, R13, R8, RZ ;  /* 0x000000080d0db210 */ /* 0x000fca0007ffe0ff */
        /* <DEDUP_REMOVED lines=17> */
.L_x_711:
[----:B------:R-:W-:Y:S05]  /*3560*/  BSYNC B0 ;  /* 0x0000000000007941 */ /* 0x000fea0003800000 */
.L_x_710:
[C---:B------:R-:W-:Y:S01]  /*3570*/  IMAD.SHL.U32 R8, R2.reuse, 0x40, RZ ;  /* 0x0000004002087824 */ /* 0x040fe200078e00ff */
[----:B------:R-:W-:Y:S01]  /*3580*/  R2P PR, R2, 0x6 ;  /* 0x0000000602007804 */ /* 0x000fe20000000000 */
[----:B------:R-:W-:Y:S01]  /*3590*/  IMAD.SHL.U32 R20, R20, 0x8, RZ ;  /* 0x0000000814147824 */ /* 0x000fe200078e00ff */
[----:B------:R-:W0:Y:S01]  /*35a0*/  LDGDEPBAR ;  /* 0x00000000000079af */ /* 0x000e220000000000 */
[----:B------:R-:W-:Y:S01]  /*35b0*/  IMAD R198, R9, 0x400, R0 ;  /* 0x0000040009c67824 */ /* 0x000fe200078e0200 */
[----:B------:R-:W-:Y:S01]  /*35c0*/  LOP3.LUT R11, R8, 0x1c0, RZ, 0xc0, !PT ;  /* 0x000001c0080b7812 */ /* 0x000fe200078ec0ff */
[----:B------:R-:W-:Y:S02]  /*35d0*/  IMAD.SHL.U32 R85, R85, 0x2, RZ ;  /* 0x0000000255557824 */ /* 0x000fe400078e00ff */
[----:B------:R-:W-:Y:S01]  /*35e0*/  IMAD.SHL.U32 R198, R198, 0x2, RZ ;  /* 0x00000002c6c67824 */ /* 0x000fe200078e00ff */
[----:B------:R-:W-:Y:S02]  /*35f0*/  LOP3.LUT R8, R11, 0x8, R20, 0xf8, !PT ;  /* 0x000000080b087812 */ /* 0x000fe400078ef814 */
[----:B------:R-:W-:Y:S01]  /*3600*/  SHF.R.U32.HI R11, RZ, 0x3, R11 ;  /* 0x00000003ff0b7819 */ /* 0x000fe2000001160b */
[--C-:B------:R-:W-:Y:S01]  /*3610*/  IMAD R196, R7, 0x2, R198.reuse ;  /* 0x0000000207c47824 */ /* 0x100fe200078e02c6 */
[----:B------:R-:W-:Y:S01]  /*3620*/  LDSM.16.M88.4 R68, [R198] ;  /* 0x00000000c644783b */ /* 0x000fe20000000200 */
[C---:B------:R-:W-:Y:S01]  /*3630*/  IMAD R194, R5.reuse, 0x2, R198 ;  /* 0x0000000205c27824 */ /* 0x040fe200078e02c6 */
[----:B------:R-:W-:Y:S01]  /*3640*/  LOP3.LUT R8, R8, R11, RZ, 0x3c, !PT ;  /* 0x0000000b08087212 */ /* 0x000fe200078e3cff */
[----:B------:R-:W-:Y:S01]  /*3650*/  IMAD R193, R5, 0x2, R196 ;  /* 0x0000000205c17824 */ /* 0x000fe200078e02c4 */
[----:B------:R-:W-:Y:S03]  /*3660*/  LDSM.16.M88.4 R36, [R196] ;  /* 0x00000000c424783b */ /* 0x000fe60000000200 */
[----:B------:R-:W-:Y:S01]  /*3670*/  IMAD R197, R197, 0x200, R8 ;  /* 0x00000200c5c57824 */ /* 0x000fe200078e0208 */
[----:B-1----:R-:W-:Y:S03]  /*3680*/  LDSM.16.M88.4 R28, [R194] ;  /* 0x00000000c21c783b */ /* 0x002fe60000000200 */
[----:B------:R-:W-:Y:S01]  /*3690*/  IMAD.SHL.U32 R197, R197, 0x2, RZ ;  /* 0x00000002c5c57824 */ /* 0x000fe200078e00ff */
[----:B------:R-:W-:Y:S04]  /*36a0*/  LDSM.16.M88.4 R64, [R193] ;  /* 0x00000000c140783b */ /* 0x000fe80000000200 */
[----:B------:R-:W1:Y:S01]  /*36b0*/  LDSM.16.M88.4 R16, [R197+0x6800] ;  /* 0x00680000c510783b */ /* 0x000e620000000200 */
[----:B------:R-:W-:-:S02]  /*36c0*/  IADD3 R2, R197, 0x6000, RZ ;  /* 0x00006000c5027810 */ /* 0x000fc40007ffe0ff */
[----:B------:R-:W-:Y:S01]  /*36d0*/  IADD3 R195, R197, 0x6020, RZ ;  /* 0x00006020c5c37810 */ /* 0x000fe20007ffe0ff */
[----:B------:R-:W5:Y:S01]  /*36e0*/  LDSM.16.M88.4 R40, [R197+0x6000] ;  /* 0x00600000c528783b */ /* 0x000f620000000200 */
[----:B------:R-:W-:Y:S01]  /*36f0*/  @P1 IADD3 R195, R2, -0x20, RZ ;  /* 0xffffffe002c31810 */ /* 0x000fe20007ffe0ff */
[----:B------:R-:W-:Y:S02]  /*3700*/  IMAD.MOV.U32 R2, RZ, RZ, 0x40 ;  /* 0x00000040ff027424 */ /* 0x000fe400078e00ff */
[----:B------:R-:W-:Y:S01]  /*3710*/  LDSM.16.M88.4 R8, [R197+0x7000] ;  /* 0x00700000c508783b */ /* 0x000fe20000000200 */
[C---:B------:R-:W-:Y:S02]  /*3720*/  IADD3 R187, R195.reuse, 0x800, RZ ;  /* 0x00000800c3bb7810 */ /* 0x040fe40007ffe0ff */
[----:B------:R-:W-:Y:S01]  /*3730*/  SEL R2, R2, 0xffffffc0, !P2 ;  /* 0xffffffc002027807 */ /* 0x000fe20005000000 */
[----:B--2---:R-:W2:Y:S01]  /*3740*/  LDSM.16.M88.4 R24, [R195+0x800] ;  /* 0x00080000c318783b */ /* 0x004ea20000000200 */
[----:B------:R-:W-:-:S02]  /*3750*/  IADD3 R186, R195, 0x1000, RZ ;  /* 0x00001000c3ba7810 */ /* 0x000fc40007ffe0ff */
[----:B------:R-:W-:Y:S01]  /*3760*/  IADD3 R185, R195, 0x1800, RZ ;  /* 0x00001800c3b97810 */ /* 0x000fe20007ffe0ff */
[----:B------:R-:W3:Y:S01]  /*3770*/  LDSM.16.M88.4 R60, [R197+0x7800] ;  /* 0x00780000c53c783b */ /* 0x000ee20000000200 */
[----:B------:R-:W-:Y:S01]  /*3780*/  IMAD.IADD R191, R197, 0x1, R2 ;  /* 0x00000001c5bf7824 */ /* 0x000fe200078e0202 */
[C---:B------:R-:W-:Y:S01]  /*3790*/  IADD3 R183, R195.reuse, 0x2000, RZ ;  /* 0x00002000c3b77810 */ /* 0x040fe20007ffe0ff */
[----:B------:R-:W-:Y:S01]  /*37a0*/  IMAD.IADD R184, R2, 0x1, R195 ;  /* 0x0000000102b87824 */ /* 0x000fe200078e02c3 */
[----:B------:R-:W4:Y:S01]  /*37b0*/  LDSM.16.M88.4 R56, [R195] ;  /* 0x00000000c338783b */ /* 0x000f220000000200 */
[C---:B------:R-:W-:Y:S02]  /*37c0*/  IADD3 R182, R195.reuse, 0x2800, RZ ;  /* 0x00002800c3b67810 */ /* 0x040fe40007ffe0ff */
[C---:B------:R-:W-:Y:S01]  /*37d0*/  IADD3 R181, R195.reuse, 0x3000, RZ ;  /* 0x00003000c3b57810 */ /* 0x040fe20007ffe0ff */
[----:B------:R-:W2:Y:S01]  /*37e0*/  LDSM.16.M88.4 R52, [R195+0x1000] ;  /* 0x00100000c334783b */ /* 0x000ea20000000200 */
[----:B------:R-:W-:-:S02]  /*37f0*/  IADD3 R180, R195, 0x3800, RZ ;  /* 0x00003800c3b47810 */ /* 0x000fc40007ffe0ff */
[C---:B------:R-:W-:Y:S01]  /*3800*/  IADD3 R179, R195.reuse, 0x4000, RZ ;  /* 0x00004000c3b37810 */ /* 0x040fe20007ffe0ff */
[----:B------:R-:W2:Y:S01]  /*3810*/  LDSM.16.M88.4 R48, [R195+0x1800] ;  /* 0x00180000c330783b */ /* 0x000ea20000000200 */
[C---:B------:R-:W-:Y:S02]  /*3820*/  IADD3 R178, R195.reuse, 0x4800, RZ ;  /* 0x00004800c3b27810 */ /* 0x040fe40007ffe0ff */
[C---:B------:R-:W-:Y:S01]  /*3830*/  IADD3 R177, R195.reuse, 0x5000, RZ ;  /* 0x00005000c3b17810 */ /* 0x040fe20007ffe0ff */
[----:B------:R-:W2:Y:S01]  /*3840*/  LDSM.16.M88.4 R32, [R191+0x6000] ;  /* 0x00600000bf20783b */ /* 0x000ea20000000200 */
[----:B------:R-:W-:-:S03]  /*3850*/  IADD3 R176, R195, 0x5800, RZ ;  /* 0x00005800c3b07810 */ /* 0x000fc60007ffe0ff */
[----:B------:R-:W-:Y:S01]  /*3860*/  LDSM.16.M88.4 R80, [R191+0x7000] ;  /* 0x00700000bf50783b */ /* 0x000fe20000000200 */
[C---:B-1----:R-:W-:Y:S03]  /*3870*/  HMMA.16816.F32 R20, R68.reuse, R16, RZ ;  /* 0x000000104414723c */ /* 0x042fe600000018ff */
[----:B------:R-:W-:Y:S05]  /*3880*/  LDSM.16.M88.4 R76, [R191+0x7800] ;  /* 0x00780000bf4c783b */ /* 0x000fea0000000200 */
[C---:B------:R-:W-:Y:S08]  /*3890*/  HMMA.16816.F32 R16, R68.reuse, R18, RZ ;  /* 0x000000124410723c */ /* 0x040ff000000018ff */
[C---:B-----5:R-:W-:Y:S08]  /*38a0*/  HMMA.16816.F32 R44, R68.reuse, R40, RZ ;  /* 0x00000028442c723c */ /* 0x060ff000000018ff */
[----:B------:R-:W-:Y:S08]  /*38b0*/  HMMA.16816.F32 R40, R68, R42, RZ ;  /* 0x0000002a4428723c */ /* 0x000ff000000018ff */
[C---:B--2---:R-:W-:Y:S08]  /*38c0*/  HMMA.16816.F32 R20, R36.reuse, R24, R20 ;  /* 0x000000182414723c */ /* 0x044ff00000001814 */
[----:B------:R-:W-:Y:S01]  /*38d0*/  HMMA.16816.F32 R16, R36, R26, R16 ;  /* 0x0000001a2410723c */ /* 0x000fe20000001810 */
[----:B------:R-:W1:Y:S07]  /*38e0*/  LDSM.16.M88.4 R24, [R191+0x6800] ;  /* 0x00680000bf18783b */ /* 0x000e6e0000000200 */
[C---:B------:R-:W-:Y:S08]  /*38f0*/  HMMA.16816.F32 R12, R68.reuse, R8, RZ ;  /* 0x00000008440c723c */ /* 0x040ff000000018ff */
[C---:B------:R-:W-:Y:S08]  /*3900*/  HMMA.16816.F32 R8, R68.reuse, R10, RZ ;  /* 0x0000000a4408723c */ /* 0x040ff000000018ff */
[C---:B---3--:R-:W-:Y:S08]  /*3910*/  HMMA.16816.F32 R72, R68.reuse, R60, RZ ;  /* 0x0000003c4448723c */ /* 0x048ff000000018ff */
[----:B------:R-:W-:Y:S01]  /*3920*/  HMMA.16816.F32 R68, R68, R62, RZ ;  /* 0x0000003e4444723c */ /* 0x000fe200000018ff */
[----:B------:R-:W2:Y:S07]  /*3930*/  LDSM.16.M88.4 R60, [R184] ;  /* 0x00000000b83c783b */ /* 0x000eae0000000200 */
[C---:B----4-:R-:W-:Y:S08]  /*3940*/  HMMA.16816.F32 R44, R36.reuse, R56, R44 ;  /* 0x00000038242c723c */ /* 0x050ff0000000182c */
[C---:B------:R-:W-:Y:S01]  /*3950*/  HMMA.16816.F32 R40, R36.reuse, R58, R40 ;  /* 0x0000003a2428723c */ /* 0x040fe20000001828 */
[----:B------:R-:W3:Y:S07]  /*3960*/  LDSM.16.M88.4 R56, [R184+0x800] ;  /* 0x00080000b838783b */ /* 0x000eee0000000200 */
[C---:B------:R-:W-:Y:S08]  /*3970*/  HMMA.16816.F32 R12, R36.reuse, R52, R12 ;  /* 0x00000034240c723c */ /* 0x040ff0000000180c */
[C---:B------:R-:W-:Y:S01]  /*3980*/  HMMA.16816.F32 R8, R36.reuse, R54, R8 ;  /* 0x000000362408723c */ /* 0x040fe20000001808 */
[----:B------:R-:W4:Y:S07]  /*3990*/  LDSM.16.M88.4 R52, [R184+0x1000] ;  /* 0x00100000b834783b */ /* 0x000f2e0000000200 */
[C---:B------:R-:W-:Y:S08]  /*39a0*/  HMMA.16816.F32 R72, R36.reuse, R48, R72 ;  /* 0x000000302448723c */ /* 0x040ff00000001848 */
[----:B------:R-:W-:Y:S01]  /*39b0*/  HMMA.16816.F32 R68, R36, R50, R68 ;  /* 0x000000322444723c */ /* 0x000fe20000001844 */
[----:B------:R-:W5:Y:S04]  /*39c0*/  LDSM.16.M88.4 R48, [R184+0x1800] ;  /* 0x00180000b830783b */ /* 0x000f680000000200 */
[----:B------:R-:W-:Y:S03]  /*39d0*/  LDSM.16.M88.4 R36, [R198+0x2000] ;  /* 0x00200000c624783b */ /* 0x000fe60000000200 */
[C---:B------:R-:W-:Y:S08]  /*39e0*/  HMMA.16816.F32 R44, R28.reuse, R32, R44 ;  /* 0x000000201c2c723c */ /* 0x040ff0000000182c */
[C---:B------:R-:W-:Y:S01]  /*39f0*/  HMMA.16816.F32 R40, R28.reuse, R34, R40 ;  /* 0x000000221c28723c */ /* 0x040fe20000001828 */
[----:B------:R-:W2:Y:S07]  /*3a00*/  LDSM.16.M88.4 R32, [R197+0x8000] ;  /* 0x00800000c520783b */ /* 0x000eae0000000200 */
[C---:B-1----:R-:W-:Y:S08]  /*3a10*/  HMMA.16816.F32 R20, R28.reuse, R24, R20 ;  /* 0x000000181c14723c */ /* 0x042ff00000001814 */
[C---:B------:R-:W-:Y:S01]  /*3a20*/  HMMA.16816.F32 R16, R28.reuse, R26, R16 ;  /* 0x0000001a1c10723c */ /* 0x040fe20000001810 */
[----:B------:R-:W-:Y:S07]  /*3a30*/  LDSM.16.M88.4 R24, [R197+0x9800] ;  /* 0x00980000c518783b */ /* 0x000fee0000000200 */
[C---:B------:R-:W-:Y:S08]  /*3a40*/  HMMA.16816.F32 R12, R28.reuse, R80, R12 ;  /* 0x000000501c0c723c */ /* 0x040ff0000000180c */
[C---:B------:R-:W-:Y:S08]  /*3a50*/  HMMA.16816.F32 R8, R28.reuse, R82, R8 ;  /* 0x000000521c08723c */ /* 0x040ff00000001808 */
[C---:B------:R-:W-:Y:S08]  /*3a60*/  HMMA.16816.F32 R72, R28.reuse, R76, R72 ;  /* 0x0000004c1c48723c */ /* 0x040ff00000001848 */
[----:B------:R-:W-:Y:S01]  /*3a70*/  HMMA.16816.F32 R68, R28, R78, R68 ;  /* 0x0000004e1c44723c */ /* 0x000fe20000001844 */
[----:B------:R-:W-:Y:S04]  /*3a80*/  LDSM.16.M88.4 R28, [R197+0x9000] ;  /* 0x00900000c51c783b */ /* 0x000fe80000000200 */
[----:B------:R-:W-:Y:S03]  /*3a90*/  LDSM.16.M88.4 R76, [R196+0x2000] ;  /* 0x00200000c44c783b */ /* 0x000fe60000000200 */
[C---:B--2---:R-:W-:Y:S08]  /*3aa0*/  HMMA.16816.F32 R44, R64.reuse, R60, R44 ;  /* 0x0000003c402c723c */ /* 0x044ff0000000182c */
[C---:B------:R-:W-:Y:S01]  /*3ab0*/  HMMA.16816.F32 R40, R64.reuse, R62, R40 ;  /* 0x0000003e4028723c */ /* 0x040fe20000001828 */
[----:B------:R-:W1:Y:S07]  /*3ac0*/  LDSM.16.M88.4 R60, [R197+0x8800] ;  /* 0x00880000c53c783b */ /* 0x000e6e0000000200 */
[C---:B---3--:R-:W-:Y:S01]  /*3ad0*/  HMMA.16816.F32 R80, R64.reuse, R56, R20 ;  /* 0x000000384050723c */ /* 0x048fe20000001814 */
[----:B------:R-:W2:Y:S07]  /*3ae0*/  LDSM.16.M88.4 R20, [R195+0x2000] ;  /* 0x00200000c314783b */ /* 0x000eae0000000200 */
[C---:B------:R-:W-:Y:S08]  /*3af0*/  HMMA.16816.F32 R16, R64.reuse, R58, R16 ;  /* 0x0000003a4010723c */ /* 0x040ff00000001810 */
[C---:B----4-:R-:W-:Y:S08]  /*3b00*/  HMMA.16816.F32 R12, R64.reuse, R52, R12 ;  /* 0x00000034400c723c */ /* 0x050ff0000000180c */
[C---:B------:R-:W-:Y:S01]  /*3b10*/  HMMA.16816.F32 R8, R64.reuse, R54, R8 ;  /* 0x000000364008723c */ /* 0x040fe20000001808 */
[----:B------:R-:W3:Y:S07]  /*3b20*/  LDSM.16.M88.4 R52, [R195+0x2800] ;  /* 0x00280000c334783b */ /* 0x000eee0000000200 */
[C---:B-----5:R-:W-:Y:S08]  /*3b30*/  HMMA.16816.F32 R72, R64.reuse, R48, R72 ;  /* 0x000000304048723c */ /* 0x060ff00000001848 */
[----:B------:R-:W-:Y:S01]  /*3b40*/  HMMA.16816.F32 R68, R64, R50, R68 ;  /* 0x000000324044723c */ /* 0x000fe20000001844 */
[----:B------:R-:W4:Y:S04]  /*3b50*/  LDSM.16.M88.4 R48, [R195+0x3000] ;  /* 0x00300000c330783b */ /* 0x000f280000000200 */
[----:B------:R-:W-:Y:S03]  /*3b60*/  LDSM.16.M88.4 R64, [R195+0x3800] ;  /* 0x00380000c340783b */ /* 0x000fe60000000200 */
[C---:B------:R-:W-:Y:S08]  /*3b70*/  HMMA.16816.F32 R44, R36.reuse, R32, R44 ;  /* 0x00000020242c723c */ /* 0x040ff0000000182c */
[C---:B------:R-:W-:Y:S01]  /*3b80*/  HMMA.16816.F32 R56, R36.reuse, R34, R40 ;  /* 0x000000222438723c */ /* 0x040fe20000001828 */
[----:B------:R-:W-:Y:S04]  /*3b90*/  LDSM.16.M88.4 R40, [R194+0x2000] ;  /* 0x00200000c228783b */ /* 0x000fe80000000200 */
[----:B------:R-:W5:Y:S03]  /*3ba0*/  LDSM.16.M88.4 R32, [R191+0x8000] ;  /* 0x00800000bf20783b */ /* 0x000f660000000200 */
[C---:B-1----:R-:W-:Y:S08]  /*3bb0*/  HMMA.16816.F32 R80, R36.reuse, R60, R80 ;  /* 0x0000003c2450723c */ /* 0x042ff00000001850 */
[C---:B------:R-:W-:Y:S01]  /*3bc0*/  HMMA.16816.F32 R16, R36.reuse, R62, R16 ;  /* 0x0000003e2410723c */ /* 0x040fe20000001810 */
[----:B------:R-:W-:Y:S07]  /*3bd0*/  LDSM.16.M88.4 R60, [R198+0x4000] ;  /* 0x00400000c63c783b */ /* 0x000fee0000000200 */
[C---:B------:R-:W-:Y:S08]  /*3be0*/  HMMA.16816.F32 R12, R36.reuse, R28, R12 ;  /* 0x0000001c240c723c */ /* 0x040ff0000000180c */
[C---:B------:R-:W-:Y:S01]  /*3bf0*/  HMMA.16816.F32 R8, R36.reuse, R30, R8 ;  /* 0x0000001e2408723c */ /* 0x040fe20000001808 */
[----:B------:R-:W-:Y:S07]  /*3c00*/  LDSM.16.M88.4 R28, [R191+0x9800] ;  /* 0x00980000bf1c783b */ /* 0x000fee0000000200 */
[C---:B------:R-:W-:Y:S08]  /*3c10*/  HMMA.16816.F32 R72, R36.reuse, R24, R72 ;  /* 0x000000182448723c */ /* 0x040ff00000001848 */
[----:B------:R-:W-:Y:S01]  /*3c20*/  HMMA.16816.F32 R68, R36, R26, R68 ;  /* 0x0000001a2444723c */ /* 0x000fe20000001844 */
[----:B------:R-:W1:Y:S04]  /*3c30*/  LDSM.16.M88.4 R24, [R191+0x8800] ;  /* 0x00880000bf18783b */ /* 0x000e680000000200 */
[----:B------:R-:W-:Y:S03]  /*3c40*/  LDSM.16.M88.4 R36, [R184+0x2000] ;  /* 0x00200000b824783b */ /* 0x000fe60000000200 */
[C---:B--2---:R-:W-:Y:S08]  /*3c50*/  HMMA.16816.F32 R44, R76.reuse, R20, R44 ;  /* 0x000000144c2c723c */ /* 0x044ff0000000182c */
[C---:B------:R-:W-:Y:S01]  /*3c60*/  HMMA.16816.F32 R56, R76.reuse, R22, R56 ;  /* 0x000000164c38723c */ /* 0x040fe20000001838 */
[----:B------:R-:W2:Y:S07]  /*3c70*/  LDSM.16.M88.4 R20, [R191+0x9000] ;  /* 0x00900000bf14783b */ /* 0x000eae0000000200 */
[C---:B---3--:R-:W-:Y:S08]  /*3c80*/  HMMA.16816.F32 R80, R76.reuse, R52, R80 ;  /* 0x000000344c50723c */ /* 0x048ff00000001850 */
[C---:B------:R-:W-:Y:S01]  /*3c90*/  HMMA.16816.F32 R16, R76.reuse, R54, R16 ;  /* 0x000000364c10723c */ /* 0x040fe20000001810 */
[----:B------:R-:W-:Y:S07]  /*3ca0*/  LDSM.16.M88.4 R52, [R184+0x3000] ;  /* 0x00300000b834783b */ /* 0x000fee0000000200 */
[C---:B----4-:R-:W-:Y:S08]  /*3cb0*/  HMMA.16816.F32 R12, R76.reuse, R48, R12 ;  /* 0x000000304c0c723c */ /* 0x050ff0000000180c */
[----:B------:R-:W-:Y:S01]  /*3cc0*/  HMMA.16816.F32 R8, R76, R50, R8 ;  /* 0x000000324c08723c */ /* 0x000fe20000001808 */
[----:B------:R-:W3:Y:S07]  /*3cd0*/  LDSM.16.M88.4 R48, [R193+0x2000] ;  /* 0x00200000c130783b */ /* 0x000eee0000000200 */
[C---:B-----5:R-:W-:Y:S08]  /*3ce0*/  HMMA.16816.F32 R44, R40.reuse, R32, R44 ;  /* 0x00000020282c723c */ /* 0x060ff0000000182c */
[----:B------:R-:W-:Y:S01]  /*3cf0*/  HMMA.16816.F32 R56, R40, R34, R56 ;  /* 0x000000222838723c */ /* 0x000fe20000001838 */
[----:B------:R-:W4:Y:S07]  /*3d00*/  LDSM.16.M88.4 R32, [R184+0x2800] ;  /* 0x00280000b820783b */ /* 0x000f2e0000000200 */
[C---:B------:R-:W-:Y:S08]  /*3d10*/  HMMA.16816.F32 R72, R76.reuse, R64, R72 ;  /* 0x000000404c48723c */ /* 0x040ff00000001848 */
[----:B------:R-:W-:Y:S08]  /*3d20*/  HMMA.16816.F32 R68, R76, R66, R68 ;  /* 0x000000424c44723c */ /* 0x000ff00000001844 */
[C---:B-1----:R-:W-:Y:S08]  /*3d30*/  HMMA.16816.F32 R80, R40.reuse, R24, R80 ;  /* 0x000000182850723c */ /* 0x042ff00000001850 */
[C---:B------:R-:W-:Y:S01]  /*3d40*/  HMMA.16816.F32 R16, R40.reuse, R26, R16 ;  /* 0x0000001a2810723c */ /* 0x040fe20000001810 */
[----:B------:R-:W1:Y:S07]  /*3d50*/  LDSM.16.M88.4 R24, [R184+0x3800] ;  /* 0x00380000b818783b */ /* 0x000e6e0000000200 */
[C---:B--2---:R-:W-:Y:S08]  /*3d60*/  HMMA.16816.F32 R12, R40.reuse, R20, R12 ;  /* 0x00000014280c723c */ /* 0x044ff0000000180c */
[C---:B------:R-:W-:Y:S01]  /*3d70*/  HMMA.16816.F32 R64, R40.reuse, R22, R8 ;  /* 0x000000162840723c */ /* 0x040fe20000001808 */
[----:B------:R-:W2:Y:S04]  /*3d80*/  LDSM.16.M88.4 R20, [R197+0xa000] ;  /* 0x00a00000c514783b */ /* 0x000ea80000000200 */
[----:B------:R-:W5:Y:S03]  /*3d90*/  LDSM.16.M88.4 R8, [R197+0xa800] ;  /* 0x00a80000c508783b */ /* 0x000f660000000200 */
[C---:B------:R-:W-:Y:S01]  /*3da0*/  HMMA.16816.F32 R76, R40.reuse, R28, R72 ;  /* 0x0000001c284c723c */ /* 0x040fe20000001848 */
[----:B------:R-:W1:Y:S07]  /*3db0*/  LDSM.16.M88.4 R72, [R197+0xb000] ;  /* 0x00b00000c548783b */ /* 0x000e6e0000000200 */
[----:B------:R-:W-:Y:S01]  /*3dc0*/  HMMA.16816.F32 R68, R40, R30, R68 ;  /* 0x0000001e2844723c */ /* 0x000fe20000001844 */
[----:B------:R-:W1:Y:S04]  /*3dd0*/  LDSM.16.M88.4 R40, [R197+0xb800] ;  /* 0x00b80000c528783b */ /* 0x000e680000000200 */
[----:B------:R-:W-:Y:S03]  /*3de0*/  LDSM.16.M88.4 R28, [R195+0x4800] ;  /* 0x00480000c31c783b */ /* 0x000fe60000000200 */
[C---:B---3--:R-:W-:Y:S08]  /*3df0*/  HMMA.16816.F32 R44, R48.reuse, R36, R44 ;  /* 0x00000024302c723c */ /* 0x048ff0000000182c */
[C---:B------:R-:W-:Y:S01]  /*3e00*/  HMMA.16816.F32 R56, R48.reuse, R38, R56 ;  /* 0x000000263038723c */ /* 0x040fe20000001838 */
[----:B------:R-:W-:Y:S07]  /*3e10*/  LDSM.16.M88.4 R36, [R196+0x4000] ;  /* 0x00400000c424783b */ /* 0x000fee0000000200 */
[C---:B----4-:R-:W-:Y:S08]  /*3e20*/  HMMA.16816.F32 R80, R48.reuse, R32, R80 ;  /* 0x000000203050723c */ /* 0x050ff00000001850 */
[C---:B------:R-:W-:Y:S01]  /*3e30*/  HMMA.16816.F32 R16, R48.reuse, R34, R16 ;  /* 0x000000223010723c */ /* 0x040fe20000001810 */
[----:B------:R-:W3:Y:S07]  /*3e40*/  LDSM.16.M88.4 R32, [R195+0x4000] ;  /* 0x00400000c320783b */ /* 0x000eee0000000200 */
[C---:B------:R-:W-:Y:S08]  /*3e50*/  HMMA.16816.F32 R12, R48.reuse, R52, R12 ;  /* 0x00000034300c723c */ /* 0x040ff0000000180c */
[C---:B------:R-:W-:Y:S01]  /*3e60*/  HMMA.16816.F32 R64, R48.reuse, R54, R64 ;  /* 0x000000363040723c */ /* 0x040fe20000001840 */
[----:B------:R-:W4:Y:S07]  /*3e70*/  LDSM.16.M88.4 R52, [R195+0x5000] ;  /* 0x00500000c334783b */ /* 0x000f2e0000000200 */
[C---:B-1----:R-:W-:Y:S08]  /*3e80*/  HMMA.16816.F32 R76, R48.reuse, R24, R76 ;  /* 0x00000018304c723c */ /* 0x042ff0000000184c */
[----:B------:R-:W-:Y:S01]  /*3e90*/  HMMA.16816.F32 R68, R48, R26, R68 ;  /* 0x0000001a3044723c */ /* 0x000fe20000001844 */
[----:B------:R-:W1:Y:S04]  /*3ea0*/  LDSM.16.M88.4 R24, [R195+0x5800] ;  /* 0x00580000c318783b */ /* 0x000e680000000200 */
[----:B------:R-:W-:Y:S03]  /*3eb0*/  LDSM.16.M88.4 R48, [R184+0x4000] ;  /* 0x00400000b830783b */ /* 0x000fe60000000200 */
[C---:B--2---:R-:W-:Y:S08]  /*3ec0*/  HMMA.16816.F32 R44, R60.reuse, R20, R44 ;  /* 0x000000143c2c723c */ /* 0x044ff0000000182c */
[C---:B------:R-:W-:Y:S08]  /*3ed0*/  HMMA.16816.F32 R56, R60.reuse, R22, R56 ;  /* 0x000000163c38723c */ /* 0x040ff00000001838 */
[C---:B-----5:R-:W-:Y:S08]  /*3ee0*/  HMMA.16816.F32 R80, R60.reuse, R8, R80 ;  /* 0x000000083c50723c */ /* 0x060ff00000001850 */
[C---:B------:R-:W-:Y:S01]  /*3ef0*/  HMMA.16816.F32 R16, R60.reuse, R10, R16 ;  /* 0x0000000a3c10723c */ /* 0x040fe20000001810 */
[----:B------:R-:W-:Y:S07]  /*3f00*/  LDSM.16.M88.4 R8, [R191+0xa000] ;  /* 0x00a00000bf08783b */ /* 0x000fee0000000200 */
[C---:B------:R-:W-:Y:S01]  /*3f10*/  HMMA.16816.F32 R20, R60.reuse, R72, R12 ;  /* 0x000000483c14723c */ /* 0x040fe2000000180c */
[----:B------:R-:W2:Y:S07]  /*3f20*/  LDSM.16.M88.4 R12, [R194+0x4000] ;  /* 0x00400000c20c783b */ /* 0x000eae0000000200 */
[C---:B------:R-:W-:Y:S08]  /*3f30*/  HMMA.16816.F32 R64, R60.reuse, R74, R64 ;  /* 0x0000004a3c40723c */ /* 0x040ff00000001840 */
[C---:B------:R-:W-:Y:S08]  /*3f40*/  HMMA.16816.F32 R76, R60.reuse, R40, R76 ;  /* 0x000000283c4c723c */ /* 0x040ff0000000184c */
[----:B------:R-:W-:Y:S01]  /*3f50*/  HMMA.16816.F32 R68, R60, R42, R68 ;  /* 0x0000002a3c44723c */ /* 0x000fe20000001844 */
[----:B------:R-:W-:Y:S07]  /*3f60*/  LDSM.16.M88.4 R40, [R191+0xb800] ;  /* 0x00b80000bf28783b */ /* 0x000fee0000000200 */
[C---:B---3--:R-:W-:Y:S08]  /*3f70*/  HMMA.16816.F32 R44, R36.reuse, R32, R44 ;  /* 0x00000020242c723c */ /* 0x048ff0000000182c */
[C---:B------:R-:W-:Y:S01]  /*3f80*/  HMMA.16816.F32 R56, R36.reuse, R34, R56 ;  /* 0x000000222438723c */ /* 0x040fe20000001838 */
[----:B------:R-:W3:Y:S07]  /*3f90*/  LDSM.16.M88.4 R32, [R191+0xa800] ;  /* 0x00a80000bf20783b */ /* 0x000eee0000000200 */
[C---:B------:R-:W-:Y:S08]  /*3fa0*/  HMMA.16816.F32 R80, R36.reuse, R28, R80 ;  /* 0x0000001c2450723c */ /* 0x040ff00000001850 */
[C---:B------:R-:W-:Y:S01]  /*3fb0*/  HMMA.16816.F32 R16, R36.reuse, R30, R16 ;  /* 0x0000001e2410723c */ /* 0x040fe20000001810 */
[----:B------:R-:W5:Y:S07]  /*3fc0*/  LDSM.16.M88.4 R28, [R191+0xb000] ;  /* 0x00b00000bf1c783b */ /* 0x000f6e0000000200 */
[C---:B----4-:R-:W-:Y:S08]  /*3fd0*/  HMMA.16816.F32 R20, R36.reuse, R52, R20 ;  /* 0x000000342414723c */ /* 0x050ff00000001814 */
[C---:B------:R-:W-:Y:S01]  /*3fe0*/  HMMA.16816.F32 R64, R36.reuse, R54, R64 ;  /* 0x000000362440723c */ /* 0x040fe20000001840 */
[----:B------:R-:W4:Y:S07]  /*3ff0*/  LDSM.16.M88.4 R52, [R193+0x4000] ;  /* 0x00400000c134783b */ /* 0x000f2e0000000200 */
[C---:B-1----:R-:W-:Y:S08]  /*4000*/  HMMA.16816.F32 R76, R36.reuse, R24, R76 ;  /* 0x00000018244c723c */ /* 0x042ff0000000184c */
[----:B------:R-:W-:Y:S01]  /*4010*/  HMMA.16816.F32 R68, R36, R26, R68 ;  /* 0x0000001a2444723c */ /* 0x000fe20000001844 */
[----:B------:R-:W1:Y:S07]  /*4020*/  LDSM.16.M88.4 R24, [R184+0x4800] ;  /* 0x00480000b818783b */ /* 0x000e6e0000000200 */
[C---:B--2---:R-:W-:Y:S08]  /*4030*/  HMMA.16816.F32 R44, R12.reuse, R8, R44 ;  /* 0x000000080c2c723c */ /* 0x044ff0000000182c */
[C---:B------:R-:W-:Y:S01]  /*4040*/  HMMA.16816.F32 R56, R12.reuse, R10, R56 ;  /* 0x0000000a0c38723c */ /* 0x040fe20000001838 */
[----:B------:R-:W2:Y:S07]  /*4050*/  LDSM.16.M88.4 R8, [R184+0x5000] ;  /* 0x00500000b808783b */ /* 0x000eae0000000200 */
[C---:B---3--:R-:W-:Y:S08]  /*4060*/  HMMA.16816.F32 R80, R12.reuse, R32, R80 ;  /* 0x000000200c50723c */ /* 0x048ff00000001850 */
[C---:B------:R-:W-:Y:S08]  /*4070*/  HMMA.16816.F32 R16, R12.reuse, R34, R16 ;  /* 0x000000220c10723c */ /* 0x040ff00000001810 */
[C---:B-----5:R-:W-:Y:S07]  /*4080*/  HMMA.16816.F32 R20, R12.reuse, R28, R20 ;  /* 0x0000001c0c14723c */ /* 0x060fee0000001814 */
[----:B------:R-:W-:Y:S01]  /*4090*/  LOP3.LUT R28, R85, 0x6, RZ, 0xc0, !PT ;  /* 0x00000006551c7812 */ /* 0x000fe200078ec0ff */
[----:B------:R-:W-:Y:S04]  /*40a0*/  HMMA.16816.F32 R64, R12, R30, R64 ;  /* 0x0000001e0c40723c */ /* 0x000fe80000001840 */
[----:B------:R-:W-:-:S04]  /*40b0*/  IMAD R28, R133, 0x40, R28 ;  /* 0x00000040851c7824 */ /* 0x000fc800078e021c */
[C---:B------:R-:W-:Y:S01]  /*40c0*/  HMMA.16816.F32 R76, R12.reuse, R40, R76 ;  /* 0x000000280c4c723c */ /* 0x040fe2000000184c */
[C---:B------:R-:W-:Y:S02]  /*40d0*/  IADD3 R31, R28.reuse, -0x40, RZ ;  /* 0xffffffc01c1f7810 */ /* 0x040fe40007ffe0ff */
[C---:B------:R-:W-:Y:S02]  /*40e0*/  IADD3 R29, R28.reuse, -0x3f, RZ ;  /* 0xffffffc11c1d7810 */ /* 0x040fe40007ffe0ff */
[-C--:B------:R-:W-:Y:S02]  /*40f0*/  ISETP.GE.AND P4, PT, R31, R86.reuse, PT ;  /* 0x000000561f00720c */ /* 0x080fe40003f86270 */
[----:B------:R-:W-:Y:S01]  /*4100*/  ISETP.GE.AND P3, PT, R29, R86, PT ;  /* 0x000000561d00720c */ /* 0x000fe20003f66270 */
[----:B------:R-:W-:Y:S01]  /*4110*/  HMMA.16816.F32 R68, R12, R42, R68 ;  /* 0x0000002a0c44723c */ /* 0x000fe20000001844 */
[----:B------:R-:W3:Y:S01]  /*4120*/  LDSM.16.M88.4 R12, [R184+0x5800] ;  /* 0x00580000b80c783b */ /* 0x000ee20000000200 */
[----:B------:R-:W-:Y:S01]  /*4130*/  IADD3 R29, R28, -0x37, RZ ;  /* 0xffffffc91c1d7810 */ /* 0x000fe20007ffe0ff */
[----:B------:R-:W-:-:S04]  /*4140*/  DEPBAR.LE SB0, 0x0 ;  /* 0x000080000000791a */ /* 0x000fc80000000000 */
[-C--:B------:R-:W-:Y:S01]  /*4150*/  ISETP.GE.AND P1, PT, R29, R86.reuse, PT ;  /* 0x000000561d00720c */ /* 0x080fe20003f26270 */
[----:B----4-:R-:W-:Y:S01]  /*4160*/  HMMA.16816.F32 R44, R52, R48, R44 ;  /* 0x00000030342c723c */ /* 0x010fe2000000182c */
[C---:B------:R-:W-:Y:S02]  /*4170*/  IADD3 R31, R28.reuse, -0x2f, RZ ;  /* 0xffffffd11c1f7810 */ /* 0x040fe40007ffe0ff */
[----:B------:R-:W-:Y:S02]  /*4180*/  IADD3 R29, R28, -0x10, RZ ;  /* 0xfffffff01c1d7810 */ /* 0x000fe40007ffe0ff */
[----:B------:R-:W-:-:S03]  /*4190*/  ISETP.GE.AND P5, PT, R31, R86, PT ;  /* 0x000000561f00720c */ /* 0x000fc60003fa6270 */
[C---:B------:R-:W-:Y:S08]  /*41a0*/  HMMA.16816.F32 R56, R52.reuse, R50, R56 ;  /* 0x000000323438723c */ /* 0x040ff00000001838 */
[C---:B-1----:R-:W-:Y:S07]  /*41b0*/  HMMA.16816.F32 R80, R52.reuse, R24, R80 ;  /* 0x000000183450723c */ /* 0x042fee0000001850 */
[----:B------:R-:W-:Y:S01]  /*41c0*/  IADD3 R25, R28, -0x38, RZ ;  /* 0xffffffc81c197810 */ /* 0x000fe20007ffe0ff */
[----:B--2---:R-:W-:Y:S01]  /*41d0*/  HMMA.16816.F32 R64, R52, R10, R64 ;  /* 0x0000000a3440723c */ /* 0x004fe20000001840 */
[----:B------:R-:W-:-:S02]  /*41e0*/  FSEL R46, R46, -INF , !P4 ;  /* 0xff8000002e2e7808 */ /* 0x000fc40006000000 */
[-C--:B------:R-:W-:Y:S02]  /*41f0*/  ISETP.GE.AND P2, PT, R25, R86.reuse, PT ;  /* 0x000000561900720c */ /* 0x080fe40003f46270 */
[----:B------:R-:W-:Y:S02]  /*4200*/  IADD3 R25, R28, -0x30, RZ ;  /* 0xffffffd01c197810 */ /* 0x000fe40007ffe0ff */
[----:B------:R-:W-:Y:S01]  /*4210*/  FSEL R47, R47, -INF , !P3 ;  /* 0xff8000002f2f7808 */ /* 0x000fe20005800000 */
[----:B------:R-:W-:Y:S01]  /*4220*/  HMMA.16816.F32 R16, R52, R26, R16 ;  /* 0x0000001a3410723c */ /* 0x000fe20000001810 */
[----:B------:R-:W-:Y:S02]  /*4230*/  ISETP.GE.AND P6, PT, R25, R86, PT ;  /* 0x000000561900720c */ /* 0x000fe40003fc6270 */
[----:B------:R-:W-:Y:S02]  /*4240*/  FSEL R25, R44, -INF , !P4 ;  /* 0xff8000002c197808 */ /* 0x000fe40006000000 */
[----:B------:R-:W-:-:S02]  /*4250*/  FSEL R45, R45, -INF , !P3 ;  /* 0xff8000002d2d7808 */ /* 0x000fc40005800000 */
[----:B------:R-:W-:Y:S01]  /*4260*/  IADD3 R27, R28, -0x28, RZ ;  /* 0xffffffd81c1b7810 */ /* 0x000fe20007ffe0ff */
[C---:B------:R-:W-:Y:S01]  /*4270*/  HMMA.16816.F32 R20, R52.reuse, R8, R20 ;  /* 0x000000083414723c */ /* 0x040fe20000001814 */
[----:B------:R-:W-:Y:S02]  /*4280*/  FSEL R58, R58, -INF , !P2 ;  /* 0xff8000003a3a7808 */ /* 0x000fe40005000000 */
[-C--:B------:R-:W-:Y:S02]  /*4290*/  ISETP.GE.AND P4, PT, R27, R86.reuse, PT ;  /* 0x000000561b00720c */ /* 0x080fe40003f86270 */
[C---:B------:R-:W-:Y:S02]  /*42a0*/  IADD3 R27, R28.reuse, -0x27, RZ ;  /* 0xffffffd91c1b7810 */ /* 0x040fe40007ffe0ff */
[----:B------:R-:W-:Y:S01]  /*42b0*/  IADD3 R9, R28, -0x20, RZ ;  /* 0xffffffe01c097810 */ /* 0x000fe20007ffe0ff */
[----:B---3--:R-:W-:Y:S01]  /*42c0*/  HMMA.16816.F32 R76, R52, R12, R76 ;  /* 0x0000000c344c723c */ /* 0x008fe2000000184c */
[----:B------:R-:W-:-:S02]  /*42d0*/  ISETP.GE.AND P3, PT, R27, R86, PT ;  /* 0x000000561b00720c */ /* 0x000fc40003f66270 */
[----:B------:R-:W-:Y:S02]  /*42e0*/  FSEL R27, R56, -INF , !P2 ;  /* 0xff800000381b7808 */ /* 0x000fe40005000000 */
[C---:B------:R-:W-:Y:S02]  /*42f0*/  IADD3 R11, R28.reuse, -0x1f, RZ ;  /* 0xffffffe11c0b7810 */ /* 0x040fe40007ffe0ff */
[----:B------:R-:W-:Y:S01]  /*4300*/  ISETP.GE.AND P2, PT, R9, R86, PT ;  /* 0x000000560900720c */ /* 0x000fe20003f46270 */
[----:B------:R-:W-:Y:S01]  /*4310*/  HMMA.16816.F32 R68, R52, R14, R68 ;  /* 0x0000000e3444723c */ /* 0x000fe20000001844 */
[----:B------:R-:W-:Y:S02]  /*4320*/  IADD3 R9, R28, -0x18, RZ ;  /* 0xffffffe81c097810 */ /* 0x000fe40007ffe0ff */
[----:B------:R-:W-:Y:S02]  /*4330*/  FSEL R2, R59, -INF , !P1 ;  /* 0xff8000003b027808 */ /* 0x000fe40004800000 */
[----:B------:R-:W-:-:S02]  /*4340*/  FSEL R57, R57, -INF , !P1 ;  /* 0xff80000039397808 */ /* 0x000fc40004800000 */
[-C--:B------:R-:W-:Y:S02]  /*4350*/  ISETP.GE.AND P1, PT, R11, R86.reuse, PT ;  /* 0x000000560b00720c */ /* 0x080fe40003f26270 */
[----:B------:R-:W-:Y:S02]  /*4360*/  FSEL R10, R82, -INF , !P6 ;  /* 0xff800000520a7808 */ /* 0x000fe40007000000 */
[----:B------:R-:W-:Y:S02]  /*4370*/  FSEL R11, R80, -INF , !P6 ;  /* 0xff800000500b7808 */ /* 0x000fe40007000000 */
[----:B------:R-:W-:Y:S02]  /*4380*/  ISETP.GE.AND P6, PT, R9, R86, PT ;  /* 0x000000560900720c */ /* 0x000fe40003fc6270 */
[----:B------:R-:W-:Y:S02]  /*4390*/  IADD3 R9, R28, -0x17, RZ ;  /* 0xffffffe91c097810 */ /* 0x000fe40007ffe0ff */
[----:B------:R-:W-:-:S02]  /*43a0*/  FSEL R164, R66, -INF , !P6 ;  /* 0xff80000042a47808 */ /* 0x000fc40007000000 */
[----:B------:R-:W-:Y:S02]  /*43b0*/  FSEL R167, R64, -INF , !P6 ;  /* 0xff80000040a77808 */ /* 0x000fe40007000000 */
[----:B------:R-:W-:Y:S02]  /*43c0*/  ISETP.GE.AND P6, PT, R133, 0x2, PT ;  /* 0x000000028500780c */ /* 0x000fe40003fc6270 */
[----:B------:R-:W-:Y:S02]  /*43d0*/  FSEL R12, R83, -INF , !P5 ;  /* 0xff800000530c7808 */ /* 0x000fe40006800000 */
[----:B------:R-:W-:Y:S02]  /*43e0*/  FSEL R13, R81, -INF , !P5 ;  /* 0xff800000510d7808 */ /* 0x000fe40006800000 */
[----:B------:R-:W-:Y:S02]  /*43f0*/  ISETP.GE.AND P5, PT, R9, R86, PT ;  /* 0x000000560900720c */ /* 0x000fe40003fa6270 */
[----:B------:R-:W-:-:S02]  /*4400*/  FSEL R18, R18, -INF , !P4 ;  /* 0xff80000012127808 */ /* 0x000fc40006000000 */
[----:B------:R-:W-:Y:S02]  /*4410*/  FSEL R9, R16, -INF , !P4 ;  /* 0xff80000010097808 */ /* 0x000fe40006000000 */
[----:B------:R-:W-:Y:S02]  /*4420*/  ISETP.GE.AND P4, PT, R29, R86, PT ;  /* 0x000000561d00720c */ /* 0x000fe40003f86270 */
[----:B------:R-:W-:Y:S02]  /*4430*/  FSEL R8, R19, -INF , !P3 ;  /* 0xff80000013087808 */ /* 0x000fe40005800000 */
[C---:B------:R-:W-:Y:S02]  /*4440*/  IADD3 R29, R28.reuse, -0xf, RZ ;  /* 0xfffffff11c1d7810 */ /* 0x040fe40007ffe0ff */
[C---:B------:R-:W-:Y:S02]  /*4450*/  IADD3 R19, R28.reuse, -0x8, RZ ;  /* 0xfffffff81c137810 */ /* 0x040fe40007ffe0ff */
[----:B------:R-:W-:-:S02]  /*4460*/  IADD3 R15, R28, -0x7, RZ ;  /* 0xfffffff91c0f7810 */ /* 0x000fc40007ffe0ff */
[----:B------:R-:W-:Y:S02]  /*4470*/  FSEL R17, R17, -INF , !P3 ;  /* 0xff80000011117808 */ /* 0x000fe40005800000 */
[----:B------:R-:W-:Y:S02]  /*4480*/  FSEL R162, R22, -INF , !P2 ;  /* 0xff80000016a27808 */ /* 0x000fe40005000000 */
[----:B------:R-:W-:Y:S02]  /*4490*/  FSEL R169, R20, -INF , !P2 ;  /* 0xff80000014a97808 */ /* 0x000fe40005000000 */
[----:B------:R-:W-:Y:S02]  /*44a0*/  FSEL R172, R23, -INF , !P1 ;  /* 0xff80000017ac7808 */ /* 0x000fe40004800000 */
[----:B------:R-:W-:Y:S01]  /*44b0*/  FSEL R161, R21, -INF , !P1 ;  /* 0xff80000015a17808 */ /* 0x000fe20004800000 */
[----:B------:R-:W-:Y:S01]  /*44c0*/  BAR.SYNC.DEFER_BLOCKING 0x0 ;  /* 0x0000000000007b1d */ /* 0x000fe20000010000 */
[----:B------:R-:W-:-:S02]  /*44d0*/  ISETP.GE.AND P3, PT, R29, R86, PT ;  /* 0x000000561d00720c */ /* 0x000fc40003f66270 */
[-C--:B------:R-:W-:Y:S02]  /*44e0*/  ISETP.GE.AND P2, PT, R19, R86.reuse, PT ;  /* 0x000000561300720c */ /* 0x080fe40003f46270 */
[----:B------:R-:W-:Y:S02]  /*44f0*/  ISETP.GE.AND P1, PT, R15, R86, PT ;  /* 0x000000560f00720c */ /* 0x000fe40003f26270 */
[----:B------:R-:W-:Y:S02]  /*4500*/  FSEL R170, R67, -INF , !P5 ;  /* 0xff80000043aa7808 */ /* 0x000fe40006800000 */
[----:B------:R-:W-:Y:S02]  /*4510*/  FSEL R163, R65, -INF , !P5 ;  /* 0xff80000041a37808 */ /* 0x000fe40006800000 */
[----:B------:R-:W-:Y:S02]  /*4520*/  FSEL R166, R78, -INF , !P4 ;  /* 0xff8000004ea67808 */ /* 0x000fe40006000000 */
[----:B------:R-:W-:-:S02]  /*4530*/  FSEL R173, R76, -INF , !P4 ;  /* 0xff8000004cad7808 */ /* 0x000fc40006000000 */
[----:B------:R-:W-:Y:S02]  /*4540*/  FSEL R142, R79, -INF , !P3 ;  /* 0xff8000004f8e7808 */ /* 0x000fe40005800000 */
[----:B------:R-:W-:Y:S02]  /*4550*/  FSEL R171, R77, -INF , !P3 ;  /* 0xff8000004dab7808 */ /* 0x000fe40005800000 */
[----:B------:R-:W-:Y:S02]  /*4560*/  FSEL R140, R70, -INF , !P2 ;  /* 0xff800000468c7808 */ /* 0x000fe40005000000 */
[----:B------:R-:W-:Y:S02]  /*4570*/  FSEL R143, R68, -INF , !P2 ;  /* 0xff800000448f7808 */ /* 0x000fe40005000000 */
[----:B------:R-:W-:Y:S02]  /*4580*/  FSEL R160, R71, -INF , !P1 ;  /* 0xff80000047a07808 */ /* 0x000fe40004800000 */
[----:B------:R-:W-:Y:S01]  /*4590*/  FSEL R141, R69, -INF , !P1 ;  /* 0xff800000458d7808 */ /* 0x000fe20004800000 */
[----:B------:R-:W-:Y:S05]  /*45a0*/  @!P6 BRA `(.L_x_712) ;  /* 0x00000b700000e947 */ /* 0x000fea0003800000 */
[----:B------:R-:W-:Y:S05]  /*45b0*/  @!P0 BRA `(.L_x_713) ;  /* 0x0000039000008947 */ /* 0x000fea0003800000 */
[----:B------:R-:W1:Y:S01]  /*45c0*/  I2F.RP R14, R84 ;  /* 0x00000054000e7306 */ /* 0x000e620000209400 */
[----:B------:R-:W-:-:S02]  /*45d0*/  IADD3 R16, R4, -0x80, RZ ;  /* 0xffffff8004107810 */ /* 0x000fc40007ffe0ff */
[----:B------:R-:W-:Y:S02]  /*45e0*/  IABS R6, R3 ;  /* 0x0000000300067213 */ /* 0x000fe40000000000 */
[----:B------:R-:W-:Y:S02]  /*45f0*/  IABS R4, R16 ;  /* 0x0000001000047213 */ /* 0x000fe40000000000 */
[----:B------:R-:W-:Y:S02]  /*4600*/  LOP3.LUT R3, R3, c[0x0][0x2d0], RZ, 0x3c, !PT ;  /* 0x0000b40003037a12 */ /* 0x000fe400078e3cff */
[----:B------:R-:W-:Y:S02]  /*4610*/  LOP3.LUT R16, R16, c[0x0][0x2d0], RZ, 0x3c, !PT ;  /* 0x0000b40010107a12 */ /* 0x000fe400078e3cff */
[----:B------:R-:W-:Y:S01]  /*4620*/  ISETP.GE.AND P3, PT, R3, RZ, PT ;  /* 0x000000ff0300720c */ /* 0x000fe20003f66270 */
[----:B-1----:R-:W1:Y:S02]  /*4630*/  MUFU.RCP R20, R14 ;  /* 0x0000000e00147308 */ /* 0x002e640000001000 */
[----:B-1----:R-:W-:-:S06]  /*4640*/  IADD3 R20, R20, 0xffffffe, RZ ;  /* 0x0ffffffe14147810 */ /* 0x002fcc0007ffe0ff */
[----:B------:R-:W1:Y:S02]  /*4650*/  F2I.FTZ.U32.TRUNC.NTZ R21, R20 ;  /* 0x0000001400157305 */ /* 0x000e64000021f000 */
[----:B-1----:R-:W-:Y:S02]  /*4660*/  IMAD.MOV R15, RZ, RZ, -R21 ;  /* 0x000000ffff0f7224 */ /* 0x002fe400078e0a15 */
[----:B------:R-:W-:Y:S02]  /*4670*/  IMAD.MOV.U32 R20, RZ, RZ, RZ ;  /* 0x000000ffff147224 */ /* 0x000fe400078e00ff */
[----:B------:R-:W-:-:S04]  /*4680*/  IMAD R15, R15, R84, RZ ;  /* 0x000000540f0f7224 */ /* 0x000fc800078e02ff */
[----:B------:R-:W-:-:S06]  /*4690*/  IMAD.HI.U32 R15, R21, R15, R20 ;  /* 0x0000000f150f7227 */ /* 0x000fcc00078e0014 */
[----:B------:R-:W-:-:S04]  /*46a0*/  IMAD.HI.U32 R20, R15, R6, RZ ;  /* 0x000000060f147227 */ /* 0x000fc800078e00ff */
[----:B------:R-:W-:Y:S01]  /*46b0*/  IMAD.HI.U32 R14, R15, R4, RZ ;  /* 0x000000040f0e7227 */ /* 0x000fe200078e00ff */
[----:B------:R-:W-:-:S03]  /*46c0*/  IADD3 R19, -R20, RZ, RZ ;  /* 0x000000ff14137210 */ /* 0x000fc60007ffe1ff */
[----:B------:R-:W-:Y:S02]  /*46d0*/  IMAD.MOV R15, RZ, RZ, -R14 ;  /* 0x000000ffff0f7224 */ /* 0x000fe400078e0a0e */
[C---:B------:R-:W-:Y:S02]  /*46e0*/  IMAD R19, R84.reuse, R19, R6 ;  /* 0x0000001354137224 */ /* 0x040fe400078e0206 */
[C---:B------:R-:W-:Y:S01]  /*46f0*/  IMAD R15, R84.reuse, R15, R4 ;  /* 0x0000000f540f7224 */ /* 0x040fe200078e0204 */
[----:B------:R-:W-:Y:S02]  /*4700*/  LOP3.LUT R4, RZ, c[0x0][0x2d0], RZ, 0x33, !PT ;  /* 0x0000b400ff047a12 */ /* 0x000fe400078e33ff */
[C---:B------:R-:W-:Y:S02]  /*4710*/  ISETP.GT.U32.AND P1, PT, R84.reuse, R19, PT ;  /* 0x000000135400720c */ /* 0x040fe40003f24070 */
[----:B------:R-:W-:-:S11]  /*4720*/  ISETP.GT.U32.AND P2, PT, R84, R15, PT ;  /* 0x0000000f5400720c */ /* 0x000fd60003f44070 */
[----:B------:R-:W-:Y:S01]  /*4730*/  @!P1 IMAD.IADD R19, R19, 0x1, -R84 ;  /* 0x0000000113139824 */ /* 0x000fe200078e0a54 */
[----:B------:R-:W-:Y:S02]  /*4740*/  @!P1 IADD3 R20, R20, 0x1, RZ ;  /* 0x0000000114149810 */ /* 0x000fe40007ffe0ff */
[-C--:B------:R-:W-:Y:S02]  /*4750*/  @!P2 IADD3 R15, R15, -R84.reuse, RZ ;  /* 0x800000540f0fa210 */ /* 0x080fe40007ffe0ff */
[-C--:B------:R-:W-:Y:S02]  /*4760*/  ISETP.GE.U32.AND P5, PT, R19, R84.reuse, PT ;  /* 0x000000541300720c */ /* 0x080fe40003fa6070 */
[----:B------:R-:W-:Y:S02]  /*4770*/  ISETP.GE.U32.AND P4, PT, R15, R84, PT ;  /* 0x000000540f00720c */ /* 0x000fe40003f86070 */
[----:B------:R-:W-:Y:S02]  /*4780*/  ISETP.GE.AND P1, PT, R16, RZ, PT ;  /* 0x000000ff1000720c */ /* 0x000fe40003f26270 */
[----:B------:R-:W-:-:S02]  /*4790*/  @!P2 IADD3 R14, R14, 0x1, RZ ;  /* 0x000000010e0ea810 */ /* 0x000fc40007ffe0ff */
[----:B------:R-:W-:-:S05]  /*47a0*/  ISETP.NE.AND P2, PT, RZ, c[0x0][0x2d0], PT ;  /* 0x0000b400ff007a0c */ /* 0x000fca0003f45270 */
[----:B------:R-:W-:Y:S02]  /*47b0*/  @P5 IADD3 R20, R20, 0x1, RZ ;  /* 0x0000000114145810 */ /* 0x000fe40007ffe0ff */
[----:B------:R-:W-:-:S03]  /*47c0*/  @P4 IADD3 R14, R14, 0x1, RZ ;  /* 0x000000010e0e4810 */ /* 0x000fc60007ffe0ff */
[----:B------:R-:W-:Y:S02]  /*47d0*/  @!P3 IMAD.MOV R20, RZ, RZ, -R20 ;  /* 0x000000ffff14b224 */ /* 0x000fe400078e0a14 */
[----:B------:R-:W-:-:S03]  /*47e0*/  @!P1 IMAD.MOV R14, RZ, RZ, -R14 ;  /* 0x000000ffff0e9224 */ /* 0x000fc600078e0a0e */
[C---:B------:R-:W-:Y:S02]  /*47f0*/  SEL R3, R4.reuse, R20, !P2 ;  /* 0x0000001404037207 */ /* 0x040fe40005000000 */
[----:B------:R-:W-:-:S03]  /*4800*/  SEL R4, R4, R14, !P2 ;  /* 0x0000000e04047207 */ /* 0x000fc60005000000 */
[----:B------:R-:W-:-:S04]  /*4810*/  IMAD.WIDE R28, R3, 0x4, R212 ;  /* 0x00000004031c7825 */ /* 0x000fc800078e02d4 */
[----:B------:R-:W-:Y:S01]  /*4820*/  IMAD.WIDE R22, R4, 0x4, R212 ;  /* 0x0000000404167825 */ /* 0x000fe200078e02d4 */
[----:B------:R-:W2:Y:S04]  /*4830*/  LDG.E R15, [R28.64] ;  /* 0x000000061c0f7981 */ /* 0x000ea8000c1e1900 */
[----:B------:R-:W2:Y:S01]  /*4840*/  LDG.E R14, [R22.64] ;  /* 0x00000006160e7981 */ /* 0x000ea2000c1e1900 */
[----:B------:R-:W-:Y:S01]  /*4850*/  IADD3 R3, R3, -R4, RZ ;  /* 0x8000000403037210 */ /* 0x000fe20007ffe0ff */
[----:B------:R-:W-:-:S04]  /*4860*/  IMAD.MOV.U32 R6, RZ, RZ, 0x40 ;  /* 0x00000040ff067424 */ /* 0x000fc800078e00ff */
[----:B------:R-:W-:-:S04]  /*4870*/  IMAD R6, R3, c[0x0][0x2d0], -R6 ;  /* 0x0000b40003067a24 */ /* 0x000fc800078e0a06 */
[----:B------:R-:W-:Y:S01]  /*4880*/  IMAD.WIDE.U32 R20, R6, c[0x0][0x198], RZ ;  /* 0x0000660006147a25 */ /* 0x000fe200078e00ff */
[----:B------:R-:W-:-:S05]  /*4890*/  SHF.R.S32.HI R3, RZ, 0x1f, R6 ;  /* 0x0000001fff037819 */ /* 0x000fca0000011406 */
[----:B------:R-:W-:-:S04]  /*48a0*/  IMAD R3, R3, c[0x0][0x198], RZ ;  /* 0x0000660003037a24 */ /* 0x000fc800078e02ff */
[----:B------:R-:W-:-:S05]  /*48b0*/  IMAD R3, R6, c[0x0][0x19c], R3 ;  /* 0x0000670006037a24 */ /* 0x000fca00078e0203 */
[----:B------:R-:W-:Y:S01]  /*48c0*/  IADD3 R21, R21, R3, RZ ;  /* 0x0000000315157210 */ /* 0x000fe20007ffe0ff */
[----:B--2---:R-:W-:-:S04]  /*48d0*/  IMAD.IADD R14, R14, 0x1, -R15 ;  /* 0x000000010e0e7824 */ /* 0x004fc800078e0a0f */
[----:B------:R-:W-:Y:S01]  /*48e0*/  IMAD.WIDE.U32 R20, R14, c[0x0][0x180], R20 ;  /* 0x000060000e147a25 */ /* 0x000fe200078e0014 */
[----:B------:R-:W-:-:S05]  /*48f0*/  SHF.R.S32.HI R4, RZ, 0x1f, R14 ;  /* 0x0000001fff047819 */ /* 0x000fca000001140e */
[----:B------:R-:W-:-:S04]  /*4900*/  IMAD R15, R4, c[0x0][0x180], RZ ;  /* 0x00006000040f7a24 */ /* 0x000fc800078e02ff */
[----:B------:R-:W-:-:S04]  /*4910*/  IMAD R15, R14, c[0x0][0x184], R15 ;  /* 0x000061000e0f7a24 */ /* 0x000fc800078e020f */
[----:B------:R-:W-:Y:S01]  /*4920*/  IMAD.IADD R14, R21, 0x1, R15 ;  /* 0x00000001150e7824 */ /* 0x000fe200078e020f */
[----:B------:R-:W-:Y:S01]  /*4930*/  MOV R21, R20 ;  /* 0x0000001400157202 */ /* 0x000fe20000000f00 */
[----:B------:R-:W-:Y:S05]  /*4940*/  BRA `(.L_x_714) ;  /* 0x0000002000007947 */ /* 0x000fea0003800000 */
.L_x_713:
[----:B------:R-:W-:-:S04]  /*4950*/  LEA R21, -R6, RZ, 0x6 ;  /* 0x000000ff06157211 */ /* 0x000fc800078e31ff */
[----:B------:R-:W-:Y:S02]  /*4960*/  SHF.R.S32.HI R14, RZ, 0x1f, R21 ;  /* 0x0000001fff0e7819 */ /* 0x000fe40000011415 */
.L_x_714:
[----:B------:R-:W-:Y:S01]  /*4970*/  ISETP.GE.AND P5, PT, R210, c[0x0][0x220], PT ;  /* 0x00008800d2007a0c */ /* 0x000fe20003fa6270 */
[----:B------:R-:W-:Y:S01]  /*4980*/  BSSY B0, `(.L_x_715) ;  /* 0x0000076000007945 */ /* 0x000fe20003800000 */
[----:B------:R-:W-:Y:S02]  /*4990*/  ISETP.GE.AND P4, PT, R201, c[0x0][0x220], PT ;  /* 0x00008800c9007a0c */ /* 0x000fe40003f86270 */
[----:B------:R-:W-:-:S09]  /*49a0*/  ISETP.GE.AND P3, PT, R200, c[0x0][0x220], PT ;  /* 0x00008800c8007a0c */ /* 0x000fd20003f66270 */
[CC--:B------:R-:W-:Y:S01]  /*49b0*/  @!P5 IADD3 R4, P1, R21.reuse, R134.reuse, RZ ;  /* 0x000000861504d210 */ /* 0x0c0fe20007f3e0ff */
[----:B------:R1:W-:Y:S01]  /*49c0*/  @P5 STS.128 [R207+0x6000], RZ ;  /* 0x006000ffcf005388 */ /* 0x0003e20000000c00 */
[----:B------:R-:W-:-:S03]  /*49d0*/  @!P4 IADD3 R15, P2, R21, R134, RZ ;  /* 0x00000086150fc210 */ /* 0x000fc60007f5e0ff */
[--C-:B------:R-:W-:Y:S01]  /*49e0*/  @!P5 IMAD.X R3, R14, 0x1, R135.reuse, P1 ;  /* 0x000000010e03d824 */ /* 0x100fe200008e0687 */
[----:B------:R-:W-:Y:S01]  /*49f0*/  @!P5 LEA R38, P1, R4, c[0x0][0x168], 0x1 ;  /* 0x00005a000426da11 */ /* 0x000fe200078208ff */
[----:B------:R-:W-:Y:S01]  /*4a00*/  @!P4 IMAD.X R6, R14, 0x1, R135, P2 ;  /* 0x000000010e06c824 */ /* 0x000fe200010e0687 */
[----:B------:R-:W-:Y:S02]  /*4a10*/  @!P4 LEA R32, P2, R15, c[0x0][0x168], 0x1 ;  /* 0x00005a000f20ca11 */ /* 0x000fe400078408ff */
[----:B------:R-:W-:Y:S02]  /*4a20*/  @!P5 LEA.HI.X R39, R4, c[0x0][0x16c], R3, 0x1, P1 ;  /* 0x00005b000427da11 */ /* 0x000fe400008f0c03 */
[-C--:B------:R-:W-:Y:S02]  /*4a30*/  @!P3 IADD3 R4, P1, R21, R134.reuse, RZ ;  /* 0x000000861504b210 */ /* 0x080fe40007f3e0ff */
[----:B------:R-:W-:Y:S01]  /*4a40*/  @!P4 LEA.HI.X R33, R15, c[0x0][0x16c], R6, 0x1, P2 ;  /* 0x00005b000f21ca11 */ /* 0x000fe200010f0c06 */
[----:B------:R-:W-:Y:S01]  /*4a50*/  @!PT LDS RZ, [RZ] ;  /* 0x00000000fffff984 */ /* 0x000fe20000000800 */
[----:B------:R-:W-:Y:S01]  /*4a60*/  @!PT LDS RZ, [RZ] ;  /* 0x00000000fffff984 */ /* 0x000fe20000000800 */
[----:B------:R-:W-:Y:S01]  /*4a70*/  @!PT LDS RZ, [RZ] ;  /* 0x00000000fffff984 */ /* 0x000fe20000000800 */
[----:B------:R1:W-:Y:S01]  /*4a80*/  @!P5 LDGSTS.E.BYPASS.LTC128B.128 [R207+0x6000], [R38.64] ;  /* 0x0600000026cfdfae */ /* 0x0003e2000b901d46 */
[----:B------:R-:W-:Y:S01]  /*4a90*/  IADD3 R19, P2, R205, R21, RZ ;  /* 0x00000015cd137210 */ /* 0x000fe20007f5e0ff */
[----:B------:R-:W-:Y:S01]  /*4aa0*/  @!P3 IMAD.X R3, R14, 0x1, R135, P1 ;  /* 0x000000010e03b824 */ /* 0x000fe200008e0687 */
[----:B------:R-:W-:Y:S01]  /*4ab0*/  @!P3 LEA R30, P1, R4, c[0x0][0x168], 0x1 ;  /* 0x00005a00041eba11 */ /* 0x000fe200078208ff */
[----:B------:R1:W-:Y:S02]  /*4ac0*/  @P4 STS.128 [R207+0x8000], RZ ;  /* 0x008000ffcf004388 */ /* 0x0003e40000000c00 */
[----:B------:R-:W-:Y:S01]  /*4ad0*/  IMAD.X R6, R204, 0x1, R14, P2 ;  /* 0x00000001cc067824 */ /* 0x000fe200010e060e */
[----:B------:R-:W-:Y:S01]  /*4ae0*/  @!P3 LEA.HI.X R31, R4, c[0x0][0x16c], R3, 0x1, P1 ;  /* 0x00005b00041fba11 */ /* 0x000fe200008f0c03 */
[----:B------:R-:W-:Y:S01]  /*4af0*/  @!PT LDS RZ, [RZ] ;  /* 0x00000000fffff984 */ /* 0x000fe20000000800 */
[----:B------:R-:W-:Y:S01]  /*4b00*/  @!PT LDS RZ, [RZ] ;  /* 0x00000000fffff984 */ /* 0x000fe20000000800 */
[----:B------:R-:W-:Y:S01]  /*4b10*/  @!PT LDS RZ, [RZ] ;  /* 0x00000000fffff984 */ /* 0x000fe20000000800 */
[----:B------:R1:W-:Y:S01]  /*4b20*/  @!P4 LDGSTS.E.BYPASS.LTC128B.128 [R207+0x8000], [R32.64+0x80] ;  /* 0x0800008020cfcfae */ /* 0x0003e2000b901d46 */
[----:B------:R-:W-:-:S03]  /*4b30*/  @!P5 IADD3 R4, P1, R19, R134, RZ ;  /* 0x000000861304d210 */ /* 0x000fc60007f3e0ff */
[----:B------:R1:W-:Y:S01]  /*4b40*/  @P3 STS.128 [R207+0xa000], RZ ;  /* 0x00a000ffcf003388 */ /* 0x0003e20000000c00 */
[----:B------:R-:W-:Y:S01]  /*4b50*/  @!P5 LEA R36, P2, R4, c[0x0][0x168], 0x1 ;  /* 0x00005a000424da11 */ /* 0x000fe200078408ff */
[----:B------:R-:W-:Y:S01]  /*4b60*/  @!P5 IMAD.X R3, R6, 0x1, R135, P1 ;  /* 0x000000010603d824 */ /* 0x000fe200008e0687 */
[CC--:B------:R-:W-:Y:S01]  /*4b70*/  @!P4 IADD3 R16, P1, R19.reuse, R134.reuse, RZ ;  /* 0x000000861310c210 */ /* 0x0c0fe20007f3e0ff */
[----:B------:R-:W-:Y:S01]  /*4b80*/  @!PT LDS RZ, [RZ] ;  /* 0x00000000fffff984 */ /* 0x000fe20000000800 */
[----:B------:R-:W-:Y:S01]  /*4b90*/  @!PT LDS RZ, [RZ] ;  /* 0x00000000fffff984 */ /* 0x000fe20000000800 */
[----:B------:R-:W-:Y:S01]  /*4ba0*/  @!PT LDS RZ, [RZ] ;  /* 0x00000000fffff984 */ /* 0x000fe20000000800 */
[----:B------:R1:W-:Y:S03]  /*4bb0*/  @!P3 LDGSTS.E.BYPASS.LTC128B.128 [R207+0xa000], [R30.64+0x100] ;  /* 0x0a0001001ecfbfae */ /* 0x0003e6000b901d46 */
[----:B------:R-:W-:Y:S01]  /*4bc0*/  @!P5 LEA.HI.X R37, R4, c[0x0][0x16c], R3, 0x1, P2 ;  /* 0x00005b000425da11 */ /* 0x000fe200010f0c03 */
[----:B------:R-:W-:Y:S01]  /*4bd0*/  @!P4 IMAD.X R3, R6, 0x1, R135, P1 ;  /* 0x000000010603c824 */ /* 0x000fe200008e0687 */
[----:B------:R-:W-:Y:S01]  /*4be0*/  @!P4 LEA R28, P2, R16, c[0x0][0x168], 0x1 ;  /* 0x00005a00101cca11 */ /* 0x000fe200078408ff */
[----:B------:R1:W-:Y:S01]  /*4bf0*/  @P5 STS.128 [R207+0x6800], RZ ;  /* 0x006800ffcf005388 */ /* 0x0003e20000000c00 */
[----:B------:R-:W-:-:S02]  /*4c00*/  @!P3 IADD3 R4, P1, R19, R134, RZ ;  /* 0x000000861304b210 */ /* 0x000fc40007f3e0ff */
        /* <DEDUP_REMOVED lines=19> */
[-C--:B------:R-:W-:Y:S01]  /*4d40*/  @!P4 IADD3 R15, P1, R19, R134.reuse, RZ ;  /* 0x00000086130fc210 */ /* 0x080fe20007f3e0ff */
        /* <DEDUP_REMOVED lines=16> */
[C---:B------:R-:W-:Y:S01]  /*4e50*/  @!P3 LEA R42, P1, R3.reuse, c[0x0][0x168], 0x1 ;  /* 0x00005a00032aba11 */ /* 0x040fe200078208ff */
        /* <DEDUP_REMOVED lines=10> */
[C-C-:B------:R-:W-:Y:S01]  /*4f00*/  @!P5 IMAD.X R4, R6.reuse, 0x1, R135.reuse, P1 ;  /* 0x000000010604d824 */ /* 0x140fe200008e0687 */
[----:B------:R-:W-:Y:S01]  /*4f10*/  @!P4 IADD3 R3, P1, R19, R134, RZ ;  /* 0x000000861303c210 */ /* 0x000fe20007f3e0ff */
[----:B------:R-:W-:Y:S01]  /*4f20*/  @!PT LDS RZ, [RZ] ;  /* 0x00000000fffff984 */ /* 0x000fe20000000800 */
[----:B------:R-:W-:Y:S01]  /*4f30*/  @!PT LDS RZ, [RZ] ;  /* 0x00000000fffff984 */ /* 0x000fe20000000800 */
[----:B------:R-:W-:Y:S01]  /*4f40*/  @!PT LDS RZ, [RZ] ;  /* 0x00000000fffff984 */ /* 0x000fe20000000800 */
[----:B------:R1:W-:Y:S03]  /*4f50*/  @!P3 LDGSTS.E.BYPASS.LTC128B.128 [R207+0xb000], [R42.64+0x100] ;  /* 0x0b0001002acfbfae */ /* 0x0003e6000b901d46 */
[----:B------:R-:W-:Y:S01]  /*4f60*/  @!P5 LEA.HI.X R49, R15, c[0x0][0x16c], R4, 0x1, P2 ;  /* 0x00005b000f31da11 */ /* 0x000fe200010f0c04 */
[----:B------:R-:W-:Y:S01]  /*4f70*/  @!P4 IMAD.X R4, R6, 0x1, R135, P1 ;  /* 0x000000010604c824 */ /* 0x000fe200008e0687 */
[C---:B------:R-:W-:Y:S01]  /*4f80*/  @!P4 LEA R50, P1, R3.reuse, c[0x0][0x168], 0x1 ;  /* 0x00005a000332ca11 */ /* 0x040fe200078208ff */
[----:B------:R1:W-:Y:S03]  /*4f90*/  @P5 STS.128 [R207+0x7800], RZ ;  /* 0x007800ffcf005388 */ /* 0x0003e60000000c00 */
[----:B------:R-:W-:Y:S01]  /*4fa0*/  @!P4 LEA.HI.X R51, R3, c[0x0][0x16c], R4, 0x1, P1 ;  /* 0x00005b000333ca11 */ /* 0x000fe200008f0c04 */
        /* <DEDUP_REMOVED lines=11> */
[----:B------:R-:W-:-:S05]  /*5060*/  IADD3 R19, P1, R19, R134, RZ ;  /* 0x0000008613137210 */ /* 0x000fca0007f3e0ff */
[----:B------:R-:W-:Y:S01]  /*5070*/  IMAD.X R6, R6, 0x1, R135, P1 ;  /* 0x0000000106067824 */ /* 0x000fe200008e0687 */
[----:B-1----:R-:W-:-:S04]  /*5080*/  LEA R22, P1, R19, c[0x0][0x168], 0x1 ;  /* 0x00005a0013167a11 */ /* 0x002fc800078208ff */
[----:B------:R-:W-:-:S05]  /*5090*/  LEA.HI.X R23, R19, c[0x0][0x16c], R6, 0x1, P1 ;  /* 0x00005b0013177a11 */ /* 0x000fca00008f0c06 */
[----:B------:R-:W-:Y:S01]  /*50a0*/  @!PT LDS RZ, [RZ] ;  /* 0x00000000fffff984 */ /* 0x000fe20000000800 */
[----:B------:R-:W-:Y:S01]  /*50b0*/  @!PT LDS RZ, [RZ] ;  /* 0x00000000fffff984 */ /* 0x000fe20000000800 */
[----:B------:R-:W-:Y:S01]  /*50c0*/  @!PT LDS RZ, [RZ] ;  /* 0x00000000fffff984 */ /* 0x000fe20000000800 */
[----:B------:R1:W-:Y:S04]  /*50d0*/  LDGSTS.E.BYPASS.LTC128B.128 [R207+0xb800], [R22.64+0x100] ;  /* 0x0b80010016cf7fae */ /* 0x0003e8000b901d46 */
.L_x_716:
[----:B------:R-:W-:Y:S05]  /*50e0*/  BSYNC B0 ;  /* 0x0000000000007941 */ /* 0x000fea0003800000 */
.L_x_715:
[----:B------:R-:W0:Y:S01]  /*50f0*/  LDGDEPBAR ;  /* 0x00000000000079af */ /* 0x000e220000000000 */
[----:B------:R-:W-:-:S04]  /*5100*/  IADD3 R134, P1, R21, R134, RZ ;  /* 0x0000008615867210 */ /* 0x000fc80007f3e0ff */
[----:B------:R-:W-:Y:S02]  /*5110*/  IADD3.X R135, R14, R135, RZ, P1, !PT ;  /* 0x000000870e877210 */ /* 0x000fe40000ffe4ff */
.L_x_712:
[----:B------:R-:W-:Y:S02]  /*5120*/  FMNMX.FTZ R6, R25, R45, !PT ;  /* 0x0000002d19067209 */ /* 0x000fe40007810000 */
[----:B------:R-:W-:Y:S02]  /*5130*/  FMNMX.FTZ R19, R46, R47, !PT ;  /* 0x0000002f2e137209 */ /* 0x000fe40007810000 */
[----:B------:R-:W-:Y:S02]  /*5140*/  FMNMX.FTZ R6, R27, R6, !PT ;  /* 0x000000061b067209 */ /* 0x000fe40007810000 */
[----:B------:R-:W-:Y:S02]  /*5150*/  FMNMX.FTZ R19, R58, R19, !PT ;  /* 0x000000133a137209 */ /* 0x000fe40007810000 */
[----:B------:R-:W-:Y:S02]  /*5160*/  FMNMX.FTZ R6, R57, R6, !PT ;  /* 0x0000000639067209 */ /* 0x000fe40007810000 */
[----:B------:R-:W-:-:S02]  /*5170*/  FMNMX.FTZ R19, R2, R19, !PT ;  /* 0x0000001302137209 */ /* 0x000fc40007810000 */
        /* <DEDUP_REMOVED lines=24> */
[----:B------:R-:W-:Y:S01]  /*5300*/  SHF.L.U32 R192, R0, 0x1, RZ ;  /* 0x0000000100c07819 */ /* 0x000fe200000006ff */
[----:B------:R-:W2:Y:S03]  /*5310*/  SHFL.BFLY PT, R15, R6, 0x2, 0x1f ;  /* 0x0c401f00060f7f89 */ /* 0x000ea600000e0000 */
[-C--:B------:R-:W-:Y:S01]  /*5320*/  LEA R189, R5, R192.reuse, 0x1 ;  /* 0x000000c005bd7211 */ /* 0x080fe200078e08ff */
[----:B------:R-:W3:Y:S01]  /*5330*/  SHFL.BFLY PT, R4, R19, 0x2, 0x1f ;  /* 0x0c401f0013047f89 */ /* 0x000ee200000e0000 */
[----:B------:R-:W-:-:S03]  /*5340*/  LEA R190, R7, R192, 0x1 ;  /* 0x000000c007be7211 */ /* 0x000fc600078e08ff */
[----:B------:R-:W-:Y:S01]  /*5350*/  LDSM.16.MT88.4 R68, [R192+0xe000] ;  /* 0x00e00000c044783b */ /* 0x000fe20000004200 */
[----:B------:R-:W-:-:S03]  /*5360*/  LEA R188, R5, R190, 0x1 ;  /* 0x000000be05bc7211 */ /* 0x000fc600078e08ff */
[----:B------:R-:W-:Y:S04]  /*5370*/  LDSM.16.MT88.4 R84, [R189+0xe000] ;  /* 0x00e00000bd54783b */ /* 0x000fe80000004200 */
[----:B-1----:R-:W-:Y:S04]  /*5380*/  LDSM.16.MT88.4 R36, [R192+0xc000] ;  /* 0x00c00000c024783b */ /* 0x002fe80000004200 */
[----:B------:R-:W-:Y:S01]  /*5390*/  LDSM.16.MT88.4 R52, [R189+0xc000] ;  /* 0x00c00000bd34783b */ /* 0x000fe20000004200 */
[----:B--2---:R-:W-:-:S03]  /*53a0*/  FMNMX.FTZ R15, R6, R15, !PT ;  /* 0x0000000f060f7209 */ /* 0x004fc60007810000 */
[----:B------:R-:W-:Y:S01]  /*53b0*/  LDSM.16.MT88.4 R60, [R188+0xc000] ;  /* 0x00c00000bc3c783b */ /* 0x000fe20000004200 */
[----:B---3--:R-:W-:-:S03]  /*53c0*/  FMNMX.FTZ R4, R19, R4, !PT ;  /* 0x0000000413047209 */ /* 0x008fc60007810000 */
[----:B------:R-:W1:Y:S04]  /*53d0*/  SHFL.BFLY PT, R132, R15, 0x1, 0x1f ;  /* 0x0c201f000f847f89 */ /* 0x000e6800000e0000 */
[----:B------:R-:W2:Y:S04]  /*53e0*/  SHFL.BFLY PT, R3, R4, 0x1, 0x1f ;  /* 0x0c201f0004037f89 */ /* 0x000ea800000e0000 */
[----:B------:R-:W-:Y:S04]  /*53f0*/  LDSM.16.MT88.4 R76, [R190+0xe000] ;  /* 0x00e00000be4c783b */ /* 0x000fe80000004200 */
[----:B------:R-:W-:Y:S04]  /*5400*/  LDSM.16.MT88.4 R92, [R188+0xe000] ;  /* 0x00e00000bc5c783b */ /* 0x000fe80000004200 */
[----:B------:R-:W-:Y:S04]  /*5410*/  LDSM.16.MT88.4 R100, [R192+0x10000] ;  /* 0x01000000c064783b */ /* 0x000fe80000004200 */
[----:B------:R-:W-:Y:S01]  /*5420*/  LDSM.16.MT88.4 R124, [R190+0x10000] ;  /* 0x01000000be7c783b */ /* 0x000fe20000004200 */
[----:B-1----:R-:W-:-:S03]  /*5430*/  FMNMX.FTZ R132, R15, R132, !PT ;  /* 0x000000840f847209 */ /* 0x002fc60007810000 */
[----:B------:R-:W-:Y:S01]  /*5440*/  LDSM.16.MT88.4 R112, [R189+0x10000] ;  /* 0x01000000bd70783b */ /* 0x000fe20000004200 */
[----:B--2---:R-:W-:Y:S01]  /*5450*/  FMNMX.FTZ R3, R4, R3, !PT ;  /* 0x0000000304037209 */ /* 0x004fe20007810000 */
[C---:B------:R-:W-:Y:S01]  /*5460*/  FMUL.FTZ R168, R132.reuse, c[0x0][0x23c] ;  /* 0x00008f0084a87a20 */ /* 0x040fe20000410000 */
[----:B------:R-:W-:Y:S01]  /*5470*/  FSETP.NEU.FTZ.AND P1, PT, R132, -INF , PT ;  /* 0xff8000008400780b */ /* 0x000fe20003f3d000 */
[----:B------:R-:W-:Y:S02]  /*5480*/  LDSM.16.MT88.4 R4, [R188+0x10000] ;  /* 0x01000000bc04783b */ /* 0x000fe40000004200 */
[C---:B------:R-:W-:Y:S01]  /*5490*/  FMUL.FTZ R165, R3.reuse, c[0x0][0x23c] ;  /* 0x00008f0003a57a20 */ /* 0x040fe20000410000 */
[----:B------:R-:W-:Y:S01]  /*54a0*/  FSEL R168, R168, RZ, P1 ;  /* 0x000000ffa8a87208 */ /* 0x000fe20000800000 */
[----:B------:R-:W-:Y:S01]  /*54b0*/  LDSM.16.MT88.4 R20, [R192+0xc800] ;  /* 0x00c80000c014783b */ /* 0x000fe20000004200 */
[----:B------:R-:W-:-:S03]  /*54c0*/  FSETP.NEU.FTZ.AND P1, PT, R3, -INF , PT ;  /* 0xff8000000300780b */ /* 0x000fc60003f3d000 */
[--C-:B------:R-:W-:Y:S01]  /*54d0*/  FFMA.FTZ R155, R25, c[0x0][0x23c], -R168.reuse ;  /* 0x00008f00199b7a23 */ /* 0x100fe200000108a8 */
[----:B------:R-:W-:Y:S01]  /*54e0*/  FSEL R165, R165, RZ, P1 ;  /* 0x000000ffa5a57208 */ /* 0x000fe20000800000 */
[--C-:B------:R-:W-:Y:S01]  /*54f0*/  FFMA.FTZ R152, R45, c[0x0][0x23c], -R168.reuse ;  /* 0x00008f002d987a23 */ /* 0x100fe200000108a8 */
[----:B------:R-:W-:Y:S01]  /*5500*/  LDSM.16.MT88.4 R136, [R190+0xc800] ;  /* 0x00c80000be88783b */ /* 0x000fe20000004200 */
[--C-:B------:R-:W-:Y:S01]  /*5510*/  FFMA.FTZ R153, R27, c[0x0][0x23c], -R168.reuse ;  /* 0x00008f001b997a23 */ /* 0x100fe200000108a8 */
[----:B------:R-:W-:Y:S01]  /*5520*/  LEA R216, P1, R134, c[0x0][0x168], 0x1 ;  /* 0x00005a0086d87a11 */ /* 0x000fe200078208ff */
[--C-:B------:R-:W-:Y:S01]  /*5530*/  FFMA.FTZ R148, R57, c[0x0][0x23c], -R168.reuse ;  /* 0x00008f0039947a23 */ /* 0x100fe200000108a8 */
[----:B------:R-:W-:Y:S01]  /*5540*/  MUFU.EX2 R155, R155 ;  /* 0x0000009b009b7308 */ /* 0x000fe20000000800 */
[--C-:B------:R-:W-:Y:S01]  /*5550*/  FFMA.FTZ R154, R46, c[0x0][0x23c], -R165.reuse ;  /* 0x00008f002e9a7a23 */ /* 0x100fe200000108a5 */
[----:B------:R-:W-:Y:S01]  /*5560*/  LDSM.16.MT88.4 R32, [R189+0xc800] ;  /* 0x00c80000bd20783b */ /* 0x000fe20000004200 */
[----:B------:R-:W-:Y:S01]  /*5570*/  FFMA.FTZ R157, R47, c[0x0][0x23c], -R165 ;  /* 0x00008f002f9d7a23 */ /* 0x000fe200000108a5 */
[----:B------:R-:W-:Y:S01]  /*5580*/  LEA.HI.X R215, R134, c[0x0][0x16c], R135, 0x1, P1 ;  /* 0x00005b0086d77a11 */ /* 0x000fe200008f0c87 */
[--C-:B------:R-:W-:Y:S01]  /*5590*/  FFMA.FTZ R159, R58, c[0x0][0x23c], -R165.reuse ;  /* 0x00008f003a9f7a23 */ /* 0x100fe200000108a5 */
[----:B------:R-:W1:Y:S01]  /*55a0*/  LDSM.16.MT88.4 R44, [R190+0xc000] ;  /* 0x00c00000be2c783b */ /* 0x000e620000004200 */
[----:B------:R-:W-:Y:S01]  /*55b0*/  FFMA.FTZ R150, R2, c[0x0][0x23c], -R165 ;  /* 0x00008f0002967a23 */ /* 0x000fe200000108a5 */
[----:B------:R-:W2:Y:S01]  /*55c0*/  MUFU.EX2 R152, R152 ;  /* 0x0000009800987308 */ /* 0x000ea20000000800 */
[--C-:B------:R-:W-:Y:S01]  /*55d0*/  FFMA.FTZ R151, R11, c[0x0][0x23c], -R168.reuse ;  /* 0x00008f000b977a23 */ /* 0x100fe200000108a8 */
[----:B------:R-:W-:Y:S01]  /*55e0*/  LDSM.16.MT88.4 R28, [R188+0xc800] ;  /* 0x00c80000bc1c783b */ /* 0x000fe20000004200 */
[----:B------:R-:W-:-:S02]  /*55f0*/  FFMA.FTZ R147, R9, c[0x0][0x23c], -R168 ;  /* 0x00008f0009937a23 */ /* 0x000fc400000108a8 */
[--C-:B------:R-:W-:Y:S01]  /*5600*/  FFMA.FTZ R2, R17, c[0x0][0x23c], -R168.reuse ;  /* 0x00008f0011027a23 */ /* 0x100fe200000108a8 */
[----:B------:R-:W-:Y:S01]  /*5610*/  LDSM.16.MT88.4 R24, [R190+0xe800] ;  /* 0x00e80000be18783b */ /* 0x000fe20000004200 */
[--C-:B------:R-:W-:Y:S01]  /*5620*/  FFMA.FTZ R149, R10, c[0x0][0x23c], -R165.reuse ;  /* 0x00008f000a957a23 */ /* 0x100fe200000108a5 */
[----:B------:R-:W-:Y:S01]  /*5630*/  MUFU.EX2 R153, R153 ;  /* 0x0000009900997308 */ /* 0x000fe20000000800 */
[--C-:B------:R-:W-:Y:S02]  /*5640*/  FFMA.FTZ R145, R18, c[0x0][0x23c], -R165.reuse ;  /* 0x00008f0012917a23 */ /* 0x100fe400000108a5 */
[--C-:B------:R-:W-:Y:S01]  /*5650*/  FFMA.FTZ R0, R8, c[0x0][0x23c], -R165.reuse ;  /* 0x00008f0008007a23 */ /* 0x100fe200000108a5 */
[----:B------:R-:W-:Y:S01]  /*5660*/  LDSM.16.MT88.4 R16, [R189+0xe800] ;  /* 0x00e80000bd10783b */ /* 0x000fe20000004200 */
[--C-:B------:R-:W-:Y:S02]  /*5670*/  FFMA.FTZ R146, R13, c[0x0][0x23c], -R168.reuse ;  /* 0x00008f000d927a23 */ /* 0x100fe400000108a8 */
[----:B------:R-:W-:Y:S01]  /*5680*/  FFMA.FTZ R144, R12, c[0x0][0x23c], -R165 ;  /* 0x00008f000c907a23 */ /* 0x000fe200000108a5 */
[----:B------:R-:W3:Y:S01]  /*5690*/  MUFU.EX2 R148, R148 ;  /* 0x0000009400947308 */ /* 0x000ee20000000800 */
[----:B------:R-:W4:Y:S01]  /*56a0*/  LDSM.16.MT88.4 R8, [R192+0xe800] ;  /* 0x00e80000c008783b */ /* 0x000f220000004200 */
[----:B--2---:R-:W-:Y:S01]  /*56b0*/  F2FP.PACK_AB R116, R152, R155 ;  /* 0x0000009b9874723e */ /* 0x004fe200000000ff */
[----:B------:R-:W-:-:S02]  /*56c0*/  FFMA.FTZ R156, R169, c[0x0][0x23c], -R168 ;  /* 0x00008f00a99c7a23 */ /* 0x000fc400000108a8 */
[----:B------:R-:W2:Y:S01]  /*56d0*/  LDSM.16.MT88.4 R12, [R188+0xe800] ;  /* 0x00e80000bc0c783b */ /* 0x000ea20000004200 */
[--C-:B------:R-:W-:Y:S02]  /*56e0*/  FFMA.FTZ R158, R167, c[0x0][0x23c], -R168.reuse ;  /* 0x00008f00a79e7a23 */ /* 0x100fe400000108a8 */
[----:B------:R-:W-:Y:S01]  /*56f0*/  MUFU.EX2 R154, R154 ;  /* 0x0000009a009a7308 */ /* 0x000fe20000000800 */
[--C-:B------:R-:W-:Y:S02]  /*5700*/  FFMA.FTZ R161, R161, c[0x0][0x23c], -R168.reuse ;  /* 0x00008f00a1a17a23 */ /* 0x100fe400000108a8 */
[----:B------:R-:W-:Y:S02]  /*5710*/  FFMA.FTZ R163, R163, c[0x0][0x23c], -R168 ;  /* 0x00008f00a3a37a23 */ /* 0x000fe400000108a8 */
[--C-:B------:R-:W-:Y:S02]  /*5720*/  FFMA.FTZ R162, R162, c[0x0][0x23c], -R165.reuse ;  /* 0x00008f00a2a27a23 */ /* 0x100fe400000108a5 */
[--C-:B------:R-:W-:Y:S01]  /*5730*/  FFMA.FTZ R167, R172, c[0x0][0x23c], -R165.reuse ;  /* 0x00008f00aca77a23 */ /* 0x100fe200000108a5 */
[----:B------:R-:W5:Y:S01]  /*5740*/  MUFU.EX2 R157, R157 ;  /* 0x0000009d009d7308 */ /* 0x000f620000000800 */
[----:B---3--:R-:W-:Y:S01]  /*5750*/  F2FP.PACK_AB R118, R148, R153 ;  /* 0x000000999476723e */ /* 0x008fe200000000ff */
[----:B------:R-:W-:-:S02]  /*5760*/  FFMA.FTZ R164, R164, c[0x0][0x23c], -R165 ;  /* 0x00008f00a4a47a23 */ /* 0x000fc400000108a5 */
[--C-:B------:R-:W-:Y:S02]  /*5770*/  FFMA.FTZ R169, R170, c[0x0][0x23c], -R165.reuse ;  /* 0x00008f00aaa97a23 */ /* 0x100fe400000108a5 */
[--C-:B------:R-:W-:Y:S02]  /*5780*/  FFMA.FTZ R170, R173, c[0x0][0x23c], -R168.reuse ;  /* 0x00008f00adaa7a23 */ /* 0x100fe400000108a8 */
[----:B------:R-:W-:Y:S01]  /*5790*/  MUFU.EX2 R159, R159 ;  /* 0x0000009f009f7308 */ /* 0x000fe20000000800 */
[--C-:B------:R-:W-:Y:S02]  /*57a0*/  FFMA.FTZ R171, R171, c[0x0][0x23c], -R168.reuse ;  /* 0x00008f00abab7a23 */ /* 0x100fe400000108a8 */
[--C-:B------:R-:W-:Y:S02]  /*57b0*/  FFMA.FTZ R172, R143, c[0x0][0x23c], -R168.reuse ;  /* 0x00008f008fac7a23 */ /* 0x100fe400000108a8 */
[----:B------:R-:W-:Y:S02]  /*57c0*/  FFMA.FTZ R221, R141, c[0x0][0x23c], -R168 ;  /* 0x00008f008ddd7a23 */ /* 0x000fe400000108a8 */
[--C-:B------:R-:W-:Y:S01]  /*57d0*/  FFMA.FTZ R166, R166, c[0x0][0x23c], -R165.reuse ;  /* 0x00008f00a6a67a23 */ /* 0x100fe200000108a5 */
[----:B------:R-:W3:Y:S01]  /*57e0*/  MUFU.EX2 R150, R150 ;  /* 0x0000009600967308 */ /* 0x000ee20000000800 */
[----:B-----5:R-:W-:Y:S01]  /*57f0*/  F2FP.PACK_AB R117, R157, R154 ;  /* 0x0000009a9d75723e */ /* 0x020fe200000000ff */
[----:B------:R-:W-:-:S02]  /*5800*/  FFMA.FTZ R173, R142, c[0x0][0x23c], -R165 ;  /* 0x00008f008ead7a23 */ /* 0x000fc400000108a5 */
[--C-:B------:R-:W-:Y:S02]  /*5810*/  FFMA.FTZ R168, R140, c[0x0][0x23c], -R165.reuse ;  /* 0x00008f008ca87a23 */ /* 0x100fe400000108a5 */
[----:B------:R-:W-:Y:S01]  /*5820*/  FFMA.FTZ R219, R160, c[0x0][0x23c], -R165 ;  /* 0x00008f00a0db7a23 */ /* 0x000fe200000108a5 */
[----:B------:R-:W-:Y:S01]  /*5830*/  LDSM.16.MT88.4 R140, [R190+0xd800] ;  /* 0x00d80000be8c783b */ /* 0x000fe20000004200 */
[----:B------:R-:W-:Y:S01]  /*5840*/  MUFU.EX2 R151, R151 ;  /* 0x0000009700977308 */ /* 0x000fe20000000800 */
[----:B------:R-:W-:Y:S02]  /*5850*/  FADD.FTZ R152, R155, R152 ;  /* 0x000000989b987221 */ /* 0x000fe40000010000 */
[----:B------:R-:W-:Y:S02]  /*5860*/  FADD.FTZ R154, R154, R157 ;  /* 0x0000009d9a9a7221 */ /* 0x000fe40000010000 */
[----:B------:R-:W-:Y:S01]  /*5870*/  FADD.FTZ R153, R153, R152 ;  /* 0x0000009899997221 */ /* 0x000fe20000010000 */
[----:B---3--:R-:W-:-:S02]  /*5880*/  F2FP.PACK_AB R119, R150, R159 ;  /* 0x0000009f9677723e */ /* 0x008fc400000000ff */
[----:B------:R-:W3:Y:S01]  /*5890*/  MUFU.EX2 R146, R146 ;  /* 0x0000009200927308 */ /* 0x000ee20000000800 */
[----:B------:R-:W-:Y:S02]  /*58a0*/  FADD.FTZ R159, R159, R154 ;  /* 0x0000009a9f9f7221 */ /* 0x000fe40000010000 */
[----:B------:R-:W-:Y:S02]  /*58b0*/  FADD.FTZ R148, R148, R153 ;  /* 0x0000009994947221 */ /* 0x000fe40000010000 */
[----:B------:R-:W-:Y:S01]  /*58c0*/  FADD.FTZ R150, R150, R159 ;  /* 0x0000009f96967221 */ /* 0x000fe20000010000 */
[C---:B------:R-:W-:Y:S02]  /*58d0*/  HMMA.16816.F32 R64, R116.reuse, R68, RZ ;  /* 0x000000447440723c */ /* 0x040fe400000018ff */
[----:B------:R-:W-:Y:S06]  /*58e0*/  MUFU.EX2 R147, R147 ;  /* 0x0000009300937308 */ /* 0x000fec0000000800 */
[C---:B------:R-:W-:Y:S02]  /*58f0*/  HMMA.16816.F32 R80, R116.reuse, R84, RZ ;  /* 0x000000547450723c */ /* 0x040fe400000018ff */
[----:B------:R-:W-:Y:S06]  /*5900*/  MUFU.EX2 R2, R2 ;  /* 0x0000000200027308 */ /* 0x000fec0000000800 */
[C---:B------:R-:W-:Y:S02]  /*5910*/  HMMA.16816.F32 R68, R116.reuse, R70, RZ ;  /* 0x000000467444723c */ /* 0x040fe400000018ff */
[----:B------:R-:W-:Y:S06]  /*5920*/  MUFU.EX2 R149, R149 ;  /* 0x0000009500957308 */ /* 0x000fec0000000800 */
[C---:B------:R-:W-:Y:S02]  /*5930*/  HMMA.16816.F32 R84, R116.reuse, R86, RZ ;  /* 0x000000567454723c */ /* 0x040fe400000018ff */
[----:B------:R-:W5:Y:S06]  /*5940*/  MUFU.EX2 R144, R144 ;  /* 0x0000009000907308 */ /* 0x000f6c0000000800 */
[C---:B------:R-:W-:Y:S02]  /*5950*/  HMMA.16816.F32 R128, R116.reuse, R36, RZ ;  /* 0x000000247480723c */ /* 0x040fe400000018ff */
[----:B------:R-:W-:Y:S06]  /*5960*/  MUFU.EX2 R145, R145 ;  /* 0x0000009100917308 */ /* 0x000fec0000000800 */
[C---:B-1----:R-:W-:Y:S02]  /*5970*/  HMMA.16816.F32 R40, R116.reuse, R44, RZ ;  /* 0x0000002c7428723c */ /* 0x042fe400000018ff */
[----:B------:R-:W1:Y:S06]  /*5980*/  MUFU.EX2 R0, R0 ;  /* 0x0000000000007308 */ /* 0x000e6c0000000800 */
[C---:B------:R-:W-:Y:S02]  /*5990*/  HMMA.16816.F32 R48, R116.reuse, R52, RZ ;  /* 0x000000347430723c */ /* 0x040fe400000018ff */
[----:B------:R-:W-:Y:S06]  /*59a0*/  MUFU.EX2 R156, R156 ;  /* 0x0000009c009c7308 */ /* 0x000fec0000000800 */
[C---:B------:R-:W-:Y:S02]  /*59b0*/  HMMA.16816.F32 R56, R116.reuse, R60, RZ ;  /* 0x0000003c7438723c */ /* 0x040fe400000018ff */
[----:B------:R-:W1:Y:S06]  /*59c0*/  MUFU.EX2 R161, R161 ;  /* 0x000000a100a17308 */ /* 0x000e6c0000000800 */
[C---:B------:R-:W-:Y:S02]  /*59d0*/  HMMA.16816.F32 R72, R116.reuse, R76, RZ ;  /* 0x0000004c7448723c */ /* 0x040fe400000018ff */
[----:B------:R-:W-:Y:S06]  /*59e0*/  MUFU.EX2 R158, R158 ;  /* 0x0000009e009e7308 */ /* 0x000fec0000000800 */
[C---:B------:R-:W-:Y:S02]  /*59f0*/  HMMA.16816.F32 R88, R116.reuse, R92, RZ ;  /* 0x0000005c7458723c */ /* 0x040fe400000018ff */
[----:B------:R-:W-:Y:S06]  /*5a00*/  MUFU.EX2 R163, R163 ;  /* 0x000000a300a37308 */ /* 0x000fec0000000800 */
[C---:B------:R-:W-:Y:S02]  /*5a10*/  HMMA.16816.F32 R96, R116.reuse, R100, RZ ;  /* 0x000000647460723c */ /* 0x040fe400000018ff */
[----:B------:R-:W-:Y:S06]  /*5a20*/  MUFU.EX2 R162, R162 ;  /* 0x000000a200a27308 */ /* 0x000fec0000000800 */
[C---:B------:R-:W-:Y:S02]  /*5a30*/  HMMA.16816.F32 R104, R116.reuse, R124, RZ ;  /* 0x0000007c7468723c */ /* 0x040fe400000018ff */
        /* <DEDUP_REMOVED lines=21> */
[C---:B------:R-:W-:Y:S07]  /*5b90*/  HMMA.16816.F32 R120, R116.reuse, R4, RZ ;  /* 0x000000047478723c */ /* 0x040fee00000018ff */
[----:B---3--:R-:W-:Y:S01]  /*5ba0*/  F2FP.PACK_AB R4, R146, R151 ;  /* 0x000000979204723e */ /* 0x008fe200000000ff */
[----:B------:R-:W-:Y:S01]  /*5bb0*/  HMMA.16816.F32 R116, R116, R6, RZ ;  /* 0x000000067474723c */ /* 0x000fe200000018ff */
[----:B-----5:R-:W-:Y:S01]  /*5bc0*/  F2FP.PACK_AB R5, R144, R149 ;  /* 0x000000959005723e */ /* 0x020fe200000000ff */
[----:B------:R-:W-:-:S02]  /*5bd0*/  FADD.FTZ R151, R151, R148 ;  /* 0x0000009497977221 */ /* 0x000fc40000010000 */
[----:B------:R-:W-:Y:S02]  /*5be0*/  FADD.FTZ R149, R149, R150 ;  /* 0x0000009695957221 */ /* 0x000fe40000010000 */
[----:B------:R-:W-:Y:S01]  /*5bf0*/  FADD.FTZ R146, R146, R151 ;  /* 0x0000009792927221 */ /* 0x000fe20000010000 */
[----:B------:R-:W-:Y:S01]  /*5c00*/  F2FP.PACK_AB R6, R2, R147 ;  /* 0x000000930206723e */ /* 0x000fe200000000ff */
[----:B------:R-:W-:Y:S01]  /*5c10*/  FADD.FTZ R144, R144, R149 ;  /* 0x0000009590907221 */ /* 0x000fe20000010000 */
[----:B-1----:R-:W-:Y:S01]  /*5c20*/  F2FP.PACK_AB R7, R0, R145 ;  /* 0x000000910007723e */ /* 0x002fe200000000ff */
[----:B------:R-:W-:Y:S02]  /*5c30*/  FADD.FTZ R147, R147, R146 ;  /* 0x0000009293937221 */ /* 0x000fe40000010000 */
[----:B------:R-:W-:Y:S02]  /*5c40*/  FADD.FTZ R145, R145, R144 ;  /* 0x0000009091917221 */ /* 0x000fe40000010000 */
[----:B------:R-:W-:-:S02]  /*5c50*/  FADD.FTZ R147, R2, R147 ;  /* 0x0000009302937221 */ /* 0x000fc40000010000 */
[----:B----4-:R-:W-:Y:S01]  /*5c60*/  HMMA.16816.F32 R64, R4, R8, R64 ;  /* 0x000000080440723c */ /* 0x010fe20000001840 */
[----:B------:R-:W-:-:S07]  /*5c70*/  FADD.FTZ R145, R0, R145 ;  /* 0x0000009100917221 */ /* 0x000fce0000010000 */
[C---:B------:R-:W-:Y:S01]  /*5c80*/  HMMA.16816.F32 R68, R4.reuse, R10, R68 ;  /* 0x0000000a0444723c */ /* 0x040fe20000001844 */
[----:B------:R-:W1:Y:S07]  /*5c90*/  LDSM.16.MT88.4 R8, [R190+0x10800] ;  /* 0x01080000be08783b */ /* 0x000e6e0000004200 */
[C---:B------:R-:W-:Y:S08]  /*5ca0*/  HMMA.16816.F32 R80, R4.reuse, R16, R80 ;  /* 0x000000100450723c */ /* 0x040ff00000001850 */
[C---:B------:R-:W-:Y:S01]  /*5cb0*/  HMMA.16816.F32 R84, R4.reuse, R18, R84 ;  /* 0x000000120454723c */ /* 0x040fe20000001854 */
[----:B------:R-:W3:Y:S07]  /*5cc0*/  LDSM.16.MT88.4 R16, [R189+0x10800] ;  /* 0x01080000bd10783b */ /* 0x000eee0000004200 */
[C---:B------:R-:W-:Y:S08]  /*5cd0*/  HMMA.16816.F32 R128, R4.reuse, R20, R128 ;  /* 0x000000140480723c */ /* 0x040ff00000001880 */
[C---:B------:R-:W-:Y:S01]  /*5ce0*/  HMMA.16816.F32 R36, R4.reuse, R22, R36 ;  /* 0x000000160424723c */ /* 0x040fe20000001824 */
[----:B------:R-:W4:Y:S07]  /*5cf0*/  LDSM.16.MT88.4 R20, [R192+0x10800] ;  /* 0x01080000c014783b */ /* 0x000f2e0000004200 */
[C---:B--2---:R-:W-:Y:S08]  /*5d00*/  HMMA.16816.F32 R88, R4.reuse, R12, R88 ;  /* 0x0000000c0458723c */ /* 0x044ff00000001858 */
[C---:B------:R-:W-:Y:S01]  /*5d10*/  HMMA.16816.F32 R92, R4.reuse, R14, R92 ;  /* 0x0000000e045c723c */ /* 0x040fe2000000185c */
[----:B------:R-:W2:Y:S07]  /*5d20*/  LDSM.16.MT88.4 R12, [R188+0x10800] ;  /* 0x01080000bc0c783b */ /* 0x000eae0000004200 */
[C---:B-1----:R-:W-:Y:S08]  /*5d30*/  HMMA.16816.F32 R104, R4.reuse, R8, R104 ;  /* 0x000000080468723c */ /* 0x042ff00000001868 */
[C---:B------:R-:W-:Y:S01]  /*5d40*/  HMMA.16816.F32 R124, R4.reuse, R10, R124 ;  /* 0x0000000a047c723c */ /* 0x040fe2000000187c */
[----:B------:R-:W1:Y:S07]  /*5d50*/  LDSM.16.MT88.4 R8, [R192+0xd000] ;  /* 0x00d00000c008783b */ /* 0x000e6e0000004200 */
[C---:B---3--:R-:W-:Y:S08]  /*5d60*/  HMMA.16816.F32 R108, R4.reuse, R16, R108 ;  /* 0x00000010046c723c */ /* 0x048ff0000000186c */
[C---:B------:R-:W-:Y:S01]  /*5d70*/  HMMA.16816.F32 R112, R4.reuse, R18, R112 ;  /* 0x000000120470723c */ /* 0x040fe20000001870 */
[----:B------:R-:W3:Y:S07]  /*5d80*/  LDSM.16.MT88.4 R16, [R190+0xd000] ;  /* 0x00d00000be10783b */ /* 0x000eee0000004200 */
[C---:B------:R-:W-:Y:S08]  /*5d90*/  HMMA.16816.F32 R40, R4.reuse, R136, R40 ;  /* 0x000000880428723c */ /* 0x040ff00000001828 */
[C---:B------:R-:W-:Y:S01]  /*5da0*/  HMMA.16816.F32 R44, R4.reuse, R138, R44 ;  /* 0x0000008a042c723c */ /* 0x040fe2000000182c */
[----:B------:R-:W-:Y:S07]  /*5db0*/  LDSM.16.MT88.4 R136, [R189+0xd800] ;  /* 0x00d80000bd88783b */ /* 0x000fee0000004200 */
        /* <DEDUP_REMOVED lines=9> */
[C---:B----4-:R-:W-:Y:S08]  /*5e50*/  HMMA.16816.F32 R96, R4.reuse, R20, R96 ;  /* 0x000000140460723c */ /* 0x050ff00000001860 */
[C---:B------:R-:W-:Y:S01]  /*5e60*/  HMMA.16816.F32 R100, R4.reuse, R22, R100 ;  /* 0x000000160464723c */ /* 0x040fe20000001864 */
[----:B------:R-:W-:Y:S07]  /*5e70*/  LDSM.16.MT88.4 R20, [R192+0x11000] ;  /* 0x01100000c014783b */ /* 0x000fee0000004200 */
[C---:B--2---:R-:W-:Y:S08]  /*5e80*/  HMMA.16816.F32 R120, R4.reuse, R12, R120 ;  /* 0x0000000c0478723c */ /* 0x044ff00000001878 */
[----:B------:R-:W-:Y:S01]  /*5e90*/  HMMA.16816.F32 R116, R4, R14, R116 ;  /* 0x0000000e0474723c */ /* 0x000fe20000001874 */
[----:B------:R-:W2:Y:S06]  /*5ea0*/  LDSM.16.MT88.4 R12, [R192+0xf000] ;  /* 0x00f00000c00c783b */ /* 0x000eac0000004200 */
[----:B------:R-:W-:Y:S01]  /*5eb0*/  F2FP.PACK_AB R4, R161, R156 ;  /* 0x0000009ca104723e */ /* 0x000fe200000000ff */
[----:B------:R-:W-:Y:S01]  /*5ec0*/  FADD.FTZ R156, R156, R147 ;  /* 0x000000939c9c7221 */ /* 0x000fe20000010000 */
[----:B------:R-:W-:Y:S01]  /*5ed0*/  F2FP.PACK_AB R5, R167, R162 ;  /* 0x000000a2a705723e */ /* 0x000fe200000000ff */
[----:B------:R-:W-:Y:S01]  /*5ee0*/  FADD.FTZ R162, R162, R145 ;  /* 0x00000091a2a27221 */ /* 0x000fe20000010000 */
[----:B------:R-:W-:Y:S01]  /*5ef0*/  F2FP.PACK_AB R6, R163, R158 ;  /* 0x0000009ea306723e */ /* 0x000fe200000000ff */
[----:B------:R-:W-:Y:S01]  /*5f00*/  FADD.FTZ R161, R161, R156 ;  /* 0x0000009ca1a17221 */ /* 0x000fe20000010000 */
[----:B------:R-:W-:Y:S01]  /*5f10*/  F2FP.PACK_AB R7, R169, R164 ;  /* 0x000000a4a907723e */ /* 0x000fe200000000ff */
[----:B------:R-:W-:-:S02]  /*5f20*/  FADD.FTZ R167, R167, R162 ;  /* 0x000000a2a7a77221 */ /* 0x000fc40000010000 */
[----:B------:R-:W-:Y:S02]  /*5f30*/  FADD.FTZ R158, R158, R161 ;  /* 0x000000a19e9e7221 */ /* 0x000fe40000010000 */
[----:B------:R-:W-:Y:S02]  /*5f40*/  FADD.FTZ R164, R164, R167 ;  /* 0x000000a7a4a47221 */ /* 0x000fe40000010000 */
[----:B-1----:R-:W-:Y:S01]  /*5f50*/  HMMA.16816.F32 R128, R4, R8, R128 ;  /* 0x000000080480723c */ /* 0x002fe20000001880 */
[----:B------:R-:W-:Y:S02]  /*5f60*/  FADD.FTZ R163, R163, R158 ;  /* 0x0000009ea3a37221 */ /* 0x000fe40000010000 */
[----:B------:R-:W-:-:S05]  /*5f70*/  FADD.FTZ R169, R169, R164 ;  /* 0x000000a4a9a97221 */ /* 0x000fca0000010000 */
[C---:B------:R-:W-:Y:S01]  /*5f80*/  HMMA.16816.F32 R36, R4.reuse, R10, R36 ;  /* 0x0000000a0424723c */ /* 0x040fe20000001824 */
[----:B------:R-:W1:Y:S07]  /*5f90*/  LDSM.16.MT88.4 R8, [R189+0xf000] ;  /* 0x00f00000bd08783b */ /* 0x000e6e0000004200 */
[C---:B---3--:R-:W-:Y:S08]  /*5fa0*/  HMMA.16816.F32 R40, R4.reuse, R16, R40 ;  /* 0x000000100428723c */ /* 0x048ff00000001828 */
[C---:B------:R-:W-:Y:S01]  /*5fb0*/  HMMA.16816.F32 R44, R4.reuse, R18, R44 ;  /* 0x00000012042c723c */ /* 0x040fe2000000182c */
[----:B------:R-:W3:Y:S07]  /*5fc0*/  LDSM.16.MT88.4 R16, [R188+0xf000] ;  /* 0x00f00000bc10783b */ /* 0x000eee0000004200 */
[C---:B--2---:R-:W-:Y:S08]  /*5fd0*/  HMMA.16816.F32 R64, R4.reuse, R12, R64 ;  /* 0x0000000c0440723c */ /* 0x044ff00000001840 */
[C---:B------:R-:W-:Y:S01]  /*5fe0*/  HMMA.16816.F32 R68, R4.reuse, R14, R68 ;  /* 0x0000000e0444723c */ /* 0x040fe20000001844 */
[----:B------:R-:W2:Y:S07]  /*5ff0*/  LDSM.16.MT88.4 R12, [R190+0x11000] ;  /* 0x01100000be0c783b */ /* 0x000eae0000004200 */
[C---:B------:R-:W-:Y:S08]  /*6000*/  HMMA.16816.F32 R96, R4.reuse, R20, R96 ;  /* 0x000000140460723c */ /* 0x040ff00000001860 */
[C---:B-1----:R-:W-:Y:S08]  /*6010*/  HMMA.16816.F32 R80, R4.reuse, R8, R80 ;  /* 0x000000080450723c */ /* 0x042ff00000001850 */
        /* <DEDUP_REMOVED lines=8> */
[C---:B------:R-:W-:Y:S01]  /*60a0*/  HMMA.16816.F32 R100, R4.reuse, R22, R100 ;  /* 0x000000160464723c */ /* 0x040fe20000001864 */
[----:B------:R-:W-:Y:S07]  /*60b0*/  LDSM.16.MT88.4 R20, [R188+0xf800] ;  /* 0x00f80000bc14783b */ /* 0x000fee0000004200 */
        /* <DEDUP_REMOVED lines=8> */
[----:B------:R-:W4:Y:S07]  /*6140*/  LDSM.16.MT88.4 R32, [R188+0xd800] ;  /* 0x00d80000bc20783b */ /* 0x000f2e0000004200 */
[C---:B------:R-:W-:Y:S08]  /*6150*/  HMMA.16816.F32 R56, R4.reuse, R28, R56 ;  /* 0x0000001c0438723c */ /* 0x040ff00000001838 */
[C---:B------:R-:W-:Y:S01]  /*6160*/  HMMA.16816.F32 R60, R4.reuse, R30, R60 ;  /* 0x0000001e043c723c */ /* 0x040fe2000000183c */
[----:B------:R-:W5:Y:S07]  /*6170*/  LDSM.16.MT88.4 R28, [R190+0xf800] ;  /* 0x00f80000be1c783b */ /* 0x000f6e0000004200 */
[C---:B------:R-:W-:Y:S08]  /*6180*/  HMMA.16816.F32 R72, R4.reuse, R24, R72 ;  /* 0x000000180448723c */ /* 0x040ff00000001848 */
[----:B------:R-:W-:Y:S01]  /*6190*/  HMMA.16816.F32 R76, R4, R26, R76 ;  /* 0x0000001a044c723c */ /* 0x000fe2000000184c */
[----:B------:R-:W3:Y:S06]  /*61a0*/  LDSM.16.MT88.4 R24, [R189+0xf800] ;  /* 0x00f80000bd18783b */ /* 0x000eec0000004200 */
        /* <DEDUP_REMOVED lines=10> */
[----:B--2---:R-:W-:Y:S01]  /*6250*/  HMMA.16816.F32 R128, R4, R12, R128 ;  /* 0x0000000c0480723c */ /* 0x004fe20000001880 */
[----:B------:R-:W-:Y:S02]  /*6260*/  FADD.FTZ R221, R221, R172 ;  /* 0x000000acdddd7221 */ /* 0x000fe40000010000 */
[----:B------:R-:W-:-:S05]  /*6270*/  FADD.FTZ R219, R219, R168 ;  /* 0x000000a8dbdb7221 */ /* 0x000fca0000010000 */
        /* <DEDUP_REMOVED lines=9> */
[C---:B------:R-:W-:Y:S08]  /*6310*/  HMMA.16816.F32 R44, R4.reuse, R142, R44 ;  /* 0x0000008e042c723c */ /* 0x040ff0000000182c */
[C---:B------:R-:W-:Y:S08]  /*6320*/  HMMA.16816.F32 R48, R4.reuse, R136, R48 ;  /* 0x000000880430723c */ /* 0x040ff00000001830 */
[C---:B------:R-:W-:Y:S08]  /*6330*/  HMMA.16816.F32 R52, R4.reuse, R138, R52 ;  /* 0x0000008a0434723c */ /* 0x040ff00000001834 */
[C---:B----4-:R-:W-:Y:S08]  /*6340*/  HMMA.16816.F32 R56, R4.reuse, R32, R56 ;  /* 0x000000200438723c */ /* 0x050ff00000001838 */
[C---:B------:R-:W-:Y:S08]  /*6350*/  HMMA.16816.F32 R60, R4.reuse, R34, R60 ;  /* 0x00000022043c723c */ /* 0x040ff0000000183c */
[C---:B-----5:R-:W-:Y:S08]  /*6360*/  HMMA.16816.F32 R72, R4.reuse, R28, R72 ;  /* 0x0000001c0448723c */ /* 0x060ff00000001848 */
[C---:B------:R-:W-:Y:S08]  /*6370*/  HMMA.16816.F32 R76, R4.reuse, R30, R76 ;  /* 0x0000001e044c723c */ /* 0x040ff0000000184c */
[C---:B------:R-:W-:Y:S08]  /*6380*/  HMMA.16816.F32 R80, R4.reuse, R24, R80 ;  /* 0x000000180450723c */ /* 0x040ff00000001850 */
[C---:B------:R-:W-:Y:S08]  /*6390*/  HMMA.16816.F32 R84, R4.reuse, R26, R84 ;  /* 0x0000001a0454723c */ /* 0x040ff00000001854 */
[C---:B------:R-:W-:Y:S08]  /*63a0*/  HMMA.16816.F32 R88, R4.reuse, R20, R88 ;  /* 0x000000140458723c */ /* 0x040ff00000001858 */
[C---:B------:R-:W-:Y:S08]  /*63b0*/  HMMA.16816.F32 R92, R4.reuse, R22, R92 ;  /* 0x00000016045c723c */ /* 0x040ff0000000185c */
[C---:B--2---:R-:W-:Y:S08]  /*63c0*/  HMMA.16816.F32 R104, R4.reuse, R12, R104 ;  /* 0x0000000c0468723c */ /* 0x044ff00000001868 */
[C---:B------:R-:W-:Y:S08]  /*63d0*/  HMMA.16816.F32 R124, R4.reuse, R14, R124 ;  /* 0x0000000e047c723c */ /* 0x040ff0000000187c */
[C---:B-1----:R-:W-:Y:S08]  /*63e0*/  HMMA.16816.F32 R108, R4.reuse, R8, R108 ;  /* 0x00000008046c723c */ /* 0x042ff0000000186c */
[C---:B------:R-:W-:Y:S08]  /*63f0*/  HMMA.16816.F32 R112, R4.reuse, R10, R112 ;  /* 0x0000000a0470723c */ /* 0x040ff00000001870 */
[C---:B---3--:R-:W-:Y:S08]  /*6400*/  HMMA.16816.F32 R120, R4.reuse, R16, R120 ;  /* 0x000000100478723c */ /* 0x048ff00000001878 */
[----:B------:R-:W-:Y:S01]  /*6410*/  HMMA.16816.F32 R116, R4, R18, R116 ;  /* 0x000000120474723c */ /* 0x000fe20000001874 */
[----:B------:R-:W-:Y:S07]  /*6420*/  @!P6 BRA `(.L_x_717) ;  /* 0x000037a00000e947 */ /* 0x000fee0003800000 */
[----:B------:R-:W-:Y:S01]  /*6430*/  ULDC UR4, c[0x0][0x1a0] ;  /* 0x0000680000047ab9 */ /* 0x000fe20000000800 */
[----:B------:R-:W-:Y:S01]  /*6440*/  IADD3 R217, R133, -0x2, RZ ;  /* 0xfffffffe85d97810 */ /* 0x000fe20007ffe0ff */
[----:B------:R-:W-:Y:S01]  /*6450*/  ULEA UR4, -UR4, URZ, 0x6 ;  /* 0x0000003f04047291 */ /* 0x000fe2000f8e313f */
[----:B------:R-:W-:Y:S01]  /*6460*/  IMAD.MOV.U32 R0, RZ, RZ, R3 ;  /* 0x000000ffff007224 */ /* 0x000fe200078e0003 */
[----:B------:R-:W-:Y:S01]  /*6470*/  ULDC.64 UR6, c[0x0][0x118] ;  /* 0x0000460000067ab9 */ /* 0x000fe20000000a00 */
[----:B------:R-:W-:Y:S01]  /*6480*/  IMAD.MOV.U32 R133, RZ, RZ, R132 ;  /* 0x000000ffff857224 */ /* 0x000fe200078e0084 */
[----:B------:R-:W-:-:S02]  /*6490*/  USHF.R.S32.HI UR5, URZ, 0x1f, UR4 ;  /* 0x0000001f3f057899 */ /* 0x000fc40008011404 */
[----:B------:R-:W-:-:S04]  /*64a0*/  MOV R214, UR4 ;  /* 0x0000000400d67c02 */ /* 0x000fc80008000f00 */
[----:B------:R-:W-:-:S04]  /*64b0*/  MOV R209, UR5 ;  /* 0x0000000500d17c02 */ /* 0x000fc80008000f00 */
.L_x_721:
[----:B------:R-:W-:Y:S01]  /*64c0*/  MOV R132, R214 ;  /* 0x000000d600847202 */ /* 0x000fe20000000f00 */
[----:B------:R-:W-:Y:S04]  /*64d0*/  DEPBAR.LE SB0, 0x0 ;  /* 0x000080000000791a */ /* 0x000fe80000000000 */
[----:B------:R-:W-:Y:S01]  /*64e0*/  BAR.SYNC.DEFER_BLOCKING 0x0 ;  /* 0x0000000000007b1d */ /* 0x000fe20000010000 */
[----:B------:R-:W-:Y:S05]  /*64f0*/  MOV R3, R209 ;  /* 0x000000d100037202 */ /* 0x000fea0000000f00 */
[----:B------:R-:W-:-:S05]  /*6500*/  @!P0 BRA `(.L_x_718) ;  /* 0x000003c000008947 */ /* 0x000fca0003800000 */
[----:B------:R-:W-:Y:S04]  /*6510*/  IABS R2, c[0x0][0x2d0] ;  /* 0x0000b40000027a13 */ /* 0x000fe80000000000 */
[----:B------:R-:W1:Y:S10]  /*6520*/  I2F.RP R7, R2 ;  /* 0x0000000200077306 */ /* 0x000e740000209400 */
[----:B-1----:R-:W1:Y:S02]  /*6530*/  MUFU.RCP R3, R7 ;  /* 0x0000000700037308 */ /* 0x002e640000001000 */
[----:B-1----:R-:W-:Y:S01]  /*6540*/  IADD3 R8, R3, 0xffffffe, RZ ;  /* 0x0ffffffe03087810 */ /* 0x002fe20007ffe0ff */
[----:B------:R-:W-:Y:S07]  /*6550*/  IMAD.SHL.U32 R3, R217, 0x40, RZ ;  /* 0x00000040d9037824 */ /* 0x000fee00078e00ff */
[----:B------:R-:W1:Y:S01]  /*6560*/  F2I.FTZ.U32.TRUNC.NTZ R9, R8 ;  /* 0x0000000800097305 */ /* 0x000e62000021f000 */
[----:B------:R-:W-:Y:S02]  /*6570*/  IABS R4, R3 ;  /* 0x0000000300047213 */ /* 0x000fe40000000000 */
[C---:B------:R-:W-:Y:S02]  /*6580*/  IADD3 R10, R3.reuse, 0x40, RZ ;  /* 0x00000040030a7810 */ /* 0x040fe40007ffe0ff */
[----:B------:R-:W-:Y:S02]  /*6590*/  LOP3.LUT R3, R3, c[0x0][0x2d0], RZ, 0x3c, !PT ;  /* 0x0000b40003037a12 */ /* 0x000fe400078e3cff */
[----:B------:R-:W-:Y:S02]  /*65a0*/  IABS R6, R10 ;  /* 0x0000000a00067213 */ /* 0x000fe40000000000 */
[----:B------:R-:W-:Y:S02]  /*65b0*/  LOP3.LUT R10, R10, c[0x0][0x2d0], RZ, 0x3c, !PT ;  /* 0x0000b4000a0a7a12 */ /* 0x000fe400078e3cff */
[----:B------:R-:W-:Y:S02]  /*65c0*/  ISETP.GE.AND P1, PT, R3, RZ, PT ;  /* 0x000000ff0300720c */ /* 0x000fe40003f26270 */
[----:B------:R-:W-:Y:S01]  /*65d0*/  ISETP.GE.AND P3, PT, R10, RZ, PT ;  /* 0x000000ff0a00720c */ /* 0x000fe20003f66270 */
[--C-:B-1----:R-:W-:Y:S02]  /*65e0*/  IMAD.MOV R5, RZ, RZ, -R9.reuse ;  /* 0x000000ffff057224 */ /* 0x102fe400078e0a09 */
[----:B------:R-:W-:Y:S02]  /*65f0*/  IMAD.MOV.U32 R8, RZ, RZ, RZ ;  /* 0x000000ffff087224 */ /* 0x000fe400078e00ff */
[----:B------:R-:W-:Y:S04]  /*6600*/  IMAD R5, R5, R2, RZ ;  /* 0x0000000205057224 */ /* 0x000fe800078e02ff */
[----:B------:R-:W-:Y:S06]  /*6610*/  IMAD.HI.U32 R9, R9, R5, R8 ;  /* 0x0000000509097227 */ /* 0x000fec00078e0008 */
[C---:B------:R-:W-:Y:S04]  /*6620*/  IMAD.HI.U32 R8, R9.reuse, R4, RZ ;  /* 0x0000000409087227 */ /* 0x040fe800078e00ff */
[----:B------:R-:W-:Y:S04]  /*6630*/  IMAD.HI.U32 R9, R9, R6, RZ ;  /* 0x0000000609097227 */ /* 0x000fe800078e00ff */
[----:B------:R-:W-:Y:S02]  /*6640*/  IMAD.MOV R7, RZ, RZ, -R9 ;  /* 0x000000ffff077224 */ /* 0x000fe400078e0a09 */
[----:B------:R-:W-:Y:S02]  /*6650*/  IMAD.MOV R5, RZ, RZ, -R8 ;  /* 0x000000ffff057224 */ /* 0x000fe400078e0a08 */
[C---:B------:R-:W-:Y:S02]  /*6660*/  IMAD R6, R2.reuse, R7, R6 ;  /* 0x0000000702067224 */ /* 0x040fe400078e0206 */
[C---:B------:R-:W-:Y:S03]  /*6670*/  IMAD R4, R2.reuse, R5, R4 ;  /* 0x0000000502047224 */ /* 0x040fe600078e0204 */
[C---:B------:R-:W-:Y:S02]  /*6680*/  ISETP.GT.U32.AND P4, PT, R2.reuse, R6, PT ;  /* 0x000000060200720c */ /* 0x040fe40003f84070 */
[----:B------:R-:W-:Y:S11]  /*6690*/  ISETP.GT.U32.AND P2, PT, R2, R4, PT ;  /* 0x000000040200720c */ /* 0x000ff60003f44070 */
[----:B------:R-:W-:Y:S01]  /*66a0*/  @!P4 IADD3 R9, R9, 0x1, RZ ;  /* 0x000000010909c810 */ /* 0x000fe20007ffe0ff */
[--C-:B------:R-:W-:Y:S01]  /*66b0*/  @!P4 IMAD.IADD R6, R6, 0x1, -R2.reuse ;  /* 0x000000010606c824 */ /* 0x100fe200078e0a02 */
[----:B------:R-:W-:Y:S01]  /*66c0*/  @!P2 IADD3 R8, R8, 0x1, RZ ;  /* 0x000000010808a810 */ /* 0x000fe20007ffe0ff */
[----:B------:R-:W-:Y:S01]  /*66d0*/  @!P2 IMAD.IADD R4, R4, 0x1, -R2 ;  /* 0x000000010404a824 */ /* 0x000fe200078e0a02 */
[----:B------:R-:W-:Y:S02]  /*66e0*/  ISETP.NE.AND P2, PT, RZ, c[0x0][0x2d0], PT ;  /* 0x0000b400ff007a0c */ /* 0x000fe40003f45270 */
[-C--:B------:R-:W-:Y:S02]  /*66f0*/  ISETP.GE.U32.AND P6, PT, R6, R2.reuse, PT ;  /* 0x000000020600720c */ /* 0x080fe40003fc6070 */
[----:B------:R-:W-:Y:S02]  /*6700*/  ISETP.GE.U32.AND P5, PT, R4, R2, PT ;  /* 0x000000020400720c */ /* 0x000fe40003fa6070 */
[----:B------:R-:W-:Y:S09]  /*6710*/  LOP3.LUT R2, RZ, c[0x0][0x2d0], RZ, 0x33, !PT ;  /* 0x0000b400ff027a12 */ /* 0x000ff200078e33ff */
[----:B------:R-:W-:Y:S02]  /*6720*/  @P6 IADD3 R9, R9, 0x1, RZ ;  /* 0x0000000109096810 */ /* 0x000fe40007ffe0ff */
[----:B------:R-:W-:Y:S03]  /*6730*/  @P5 IADD3 R8, R8, 0x1, RZ ;  /* 0x0000000108085810 */ /* 0x000fe60007ffe0ff */
[----:B------:R-:W-:Y:S01]  /*6740*/  @!P3 IMAD.MOV R9, RZ, RZ, -R9 ;  /* 0x000000ffff09b224 */ /* 0x000fe200078e0a09 */
[----:B------:R-:W-:Y:S04]  /*6750*/  @!P1 IADD3 R8, -R8, RZ, RZ ;  /* 0x000000ff08089210 */ /* 0x000fe80007ffe1ff */
[C---:B------:R-:W-:Y:S02]  /*6760*/  SEL R3, R2.reuse, R8, !P2 ;  /* 0x0000000802037207 */ /* 0x040fe40005000000 */
[----:B------:R-:W-:Y:S02]  /*6770*/  SEL R9, R2, R9, !P2 ;  /* 0x0000000902097207 */ /* 0x000fe40005000000 */
[-C--:B------:R-:W-:Y:S02]  /*6780*/  LEA R12, P2, R3, R212.reuse, 0x2 ;  /* 0x000000d4030c7211 */ /* 0x080fe400078410ff */
[C---:B------:R-:W-:Y:S01]  /*6790*/  LEA R10, P1, R9.reuse, R212, 0x2 ;  /* 0x000000d4090a7211 */ /* 0x040fe200078210ff */
[----:B------:R-:W-:Y:S01]  /*67a0*/  IMAD.IADD R2, R9, 0x1, -R3 ;  /* 0x0000000109027824 */ /* 0x000fe200078e0a03 */
[-C--:B------:R-:W-:Y:S01]  /*67b0*/  LEA.HI.X.SX32 R13, R3, R213.reuse, 0x2, P2 ;  /* 0x000000d5030d7211 */ /* 0x080fe200010f16ff */
[----:B------:R-:W-:Y:S01]  /*67c0*/  IMAD.MOV.U32 R3, RZ, RZ, 0x40 ;  /* 0x00000040ff037424 */ /* 0x000fe200078e00ff */
[----:B------:R-:W-:Y:S03]  /*67d0*/  LEA.HI.X.SX32 R11, R9, R213, 0x2, P1 ;  /* 0x000000d5090b7211 */ /* 0x000fe600008f16ff */
[----:B------:R-:W-:Y:S01]  /*67e0*/  IMAD R3, R2, c[0x0][0x2d0], -R3 ;  /* 0x0000b40002037a24 */ /* 0x000fe200078e0a03 */
[----:B------:R-:W2:Y:S03]  /*67f0*/  LDG.E R4, [R12.64] ;  /* 0x000000060c047981 */ /* 0x000ea6000c1e1900 */
[C---:B------:R-:W-:Y:S01]  /*6800*/  IMAD.WIDE.U32 R6, R3.reuse, c[0x0][0x1a0], RZ ;  /* 0x0000680003067a25 */ /* 0x040fe200078e00ff */
[----:B------:R-:W2:Y:S01]  /*6810*/  LDG.E R5, [R10.64] ;  /* 0x000000060a057981 */ /* 0x000ea2000c1e1900 */
[----:B------:R-:W-:Y:S05]  /*6820*/  SHF.R.S32.HI R2, RZ, 0x1f, R3 ;  /* 0x0000001fff027819 */ /* 0x000fea0000011403 */
[----:B------:R-:W-:Y:S04]  /*6830*/  IMAD R2, R2, c[0x0][0x1a0], RZ ;  /* 0x0000680002027a24 */ /* 0x000fe800078e02ff */
[----:B------:R-:W-:Y:S05]  /*6840*/  IMAD R2, R3, c[0x0][0x1a4], R2 ;  /* 0x0000690003027a24 */ /* 0x000fea00078e0202 */
[----:B------:R-:W-:Y:S01]  /*6850*/  IADD3 R7, R7, R2, RZ ;  /* 0x0000000207077210 */ /* 0x000fe20007ffe0ff */
[----:B--2---:R-:W-:Y:S04]  /*6860*/  IMAD.IADD R4, R4, 0x1, -R5 ;  /* 0x0000000104047824 */ /* 0x004fe800078e0a05 */
[C---:B------:R-:W-:Y:S01]  /*6870*/  IMAD.WIDE.U32 R6, R4.reuse, c[0x0][0x188], R6 ;  /* 0x0000620004067a25 */ /* 0x040fe200078e0006 */
[----:B------:R-:W-:Y:S03]  /*6880*/  SHF.R.S32.HI R3, RZ, 0x1f, R4 ;  /* 0x0000001fff037819 */ /* 0x000fe60000011404 */
[----:B------:R-:W-:Y:S02]  /*6890*/  IMAD.MOV.U32 R132, RZ, RZ, R6 ;  /* 0x000000ffff847224 */ /* 0x000fe400078e0006 */
[----:B------:R-:W-:Y:S04]  /*68a0*/  IMAD R3, R3, c[0x0][0x188], RZ ;  /* 0x0000620003037a24 */ /* 0x000fe800078e02ff */
[----:B------:R-:W-:Y:S04]  /*68b0*/  IMAD R3, R4, c[0x0][0x18c], R3 ;  /* 0x0000630004037a24 */ /* 0x000fe800078e0203 */
[----:B------:R-:W-:Y:S02]  /*68c0*/  IMAD.IADD R3, R7, 0x1, R3 ;  /* 0x0000000107037824 */ /* 0x000fe400078e0203 */
.L_x_718:
[----:B------:R-:W-:Y:S02]  /*68d0*/  ISETP.GE.AND P5, PT, R210, c[0x0][0x220], PT ;  /* 0x00008800d2007a0c */ /* 0x000fe40003fa6270 */
[C---:B------:R-:W-:Y:S02]  /*68e0*/  IADD3 R225, P2, R132.reuse, R203, RZ ;  /* 0x000000cb84e17210 */ /* 0x040fe40007f5e0ff */
[----:B------:R-:W-:Y:S02]  /*68f0*/  ISETP.GE.AND P4, PT, R201, c[0x0][0x220], PT ;  /* 0x00008800c9007a0c */ /* 0x000fe40003f86270 */
[-C--:B------:R-:W-:Y:S01]  /*6900*/  LEA R2, P1, R132, R222.reuse, 0x1 ;  /* 0x000000de84027211 */ /* 0x080fe200078208ff */
[----:B------:R-:W-:Y:S01]  /*6910*/  IMAD.X R134, R3, 0x1, R202, P2 ;  /* 0x0000000103867824 */ /* 0x000fe200010e06ca */
[----:B------:R-:W-:Y:S02]  /*6920*/  ISETP.GE.AND P3, PT, R200, c[0x0][0x220], PT ;  /* 0x00008800c8007a0c */ /* 0x000fe40003f66270 */
[-C--:B------:R-:W-:Y:S03]  /*6930*/  LEA.HI.X R3, R132, R223.reuse, R3, 0x1, P1 ;  /* 0x000000df84037211 */ /* 0x080fe600008f0c03 */
[----:B------:R-:W-:Y:S01]  /*6940*/  @P5 STS.128 [R207+0xc000], RZ ;  /* 0x00c000ffcf005388 */ /* 0x000fe20000000c00 */
[CC--:B------:R-:W-:Y:S03]  /*6950*/  @!P5 LEA R228, P6, R225.reuse, R222.reuse, 0x1 ;  /* 0x000000dee1e4d211 */ /* 0x0c0fe600078c08ff */
[----:B------:R-:W-:Y:S01]  /*6960*/  @!PT LDS RZ, [RZ] ;  /* 0x00000000fffff984 */ /* 0x000fe20000000800 */
[----:B------:R-:W-:Y:S01]  /*6970*/  @!PT LDS RZ, [RZ] ;  /* 0x00000000fffff984 */ /* 0x000fe20000000800 */
[----:B------:R-:W-:Y:S01]  /*6980*/  @!PT LDS RZ, [RZ] ;  /* 0x00000000fffff984 */ /* 0x000fe20000000800 */
[----:B------:R1:W-:Y:S01]  /*6990*/  @!P5 LDGSTS.E.BYPASS.LTC128B.128 [R207+0xc000], [R2.64] ;  /* 0x0c00000002cfdfae */ /* 0x0003e2000b901d46 */
[CCC-:B------:R-:W-:Y:S02]  /*69a0*/  @!P5 LEA.HI.X R229, R225.reuse, R223.reuse, R134.reuse, 0x1, P6 ;  /* 0x000000dfe1e5d211 */ /* 0x1c0fe400030f0c86 */
[CC--:B------:R-:W-:Y:S01]  /*69b0*/  @!P4 LEA R226, P2, R225.reuse, R222.reuse, 0x1 ;  /* 0x000000dee1e2c211 */ /* 0x0c0fe200078408ff */
[----:B------:R-:W-:Y:S01]  /*69c0*/  @P4 STS.128 [R207+0xe000], RZ ;  /* 0x00e000ffcf004388 */ /* 0x000fe20000000c00 */
[CC--:B------:R-:W-:Y:S02]  /*69d0*/  @!P3 LEA R224, P1, R225.reuse, R222.reuse, 0x1 ;  /* 0x000000dee1e0b211 */ /* 0x0c0fe400078208ff */
[C-C-:B------:R-:W-:Y:S01]  /*69e0*/  @!P4 LEA.HI.X R227, R225.reuse, R223, R134.reuse, 0x1, P2 ;  /* 0x000000dfe1e3c211 */ /* 0x140fe200010f0c86 */
[----:B------:R-:W-:Y:S01]  /*69f0*/  @!PT LDS RZ, [RZ] ;  /* 0x00000000fffff984 */ /* 0x000fe20000000800 */
[----:B------:R-:W-:Y:S01]  /*6a00*/  @!PT LDS RZ, [RZ] ;  /* 0x00000000fffff984 */ /* 0x000fe20000000800 */
[----:B------:R-:W-:Y:S01]  /*6a10*/  @!PT LDS RZ, [RZ] ;  /* 0x00000000fffff984 */ /* 0x000fe20000000800 */
[----:B------:R1:W-:Y:S01]  /*6a20*/  @!P4 LDGSTS.E.BYPASS.LTC128B.128 [R207+0xe000], [R2.64+0x80] ;  /* 0x0e00008002cfcfae */ /* 0x0003e2000b901d46 */
[C---:B------:R-:W-:Y:S02]  /*6a30*/  IADD3 R135, P6, R225.reuse, R203, RZ ;  /* 0x000000cbe1877210 */ /* 0x040fe40007fde0ff */
[-C--:B------:R-:W-:Y:S01]  /*6a40*/  @!P3 LEA.HI.X R225, R225, R223.reuse, R134, 0x1, P1 ;  /* 0x000000dfe1e1b211 */ /* 0x080fe200008f0c86 */
[----:B------:R-:W-:Y:S01]  /*6a50*/  @P3 STS.128 [R207+0x10000], RZ ;  /* 0x010000ffcf003388 */ /* 0x000fe20000000c00 */
[CC--:B------:R-:W-:Y:S01]  /*6a60*/  @!P4 LEA R232, P2, R135.reuse, R222.reuse, 0x1 ;  /* 0x000000de87e8c211 */ /* 0x0c0fe200078408ff */
[----:B------:R-:W-:Y:S01]  /*6a70*/  IMAD.X R134, R134, 0x1, R202, P6 ;  /* 0x0000000186867824 */ /* 0x000fe200030e06ca */
[CC--:B------:R-:W-:Y:S01]  /*6a80*/  @!P5 LEA R234, P6, R135.reuse, R222.reuse, 0x1 ;  /* 0x000000de87ead211 */ /* 0x0c0fe200078c08ff */
[----:B------:R-:W-:Y:S01]  /*6a90*/  @!PT LDS RZ, [RZ] ;  /* 0x00000000fffff984 */ /* 0x000fe20000000800 */
[----:B------:R-:W-:Y:S01]  /*6aa0*/  @!PT LDS RZ, [RZ] ;  /* 0x00000000fffff984 */ /* 0x000fe20000000800 */
[----:B------:R-:W-:Y:S01]  /*6ab0*/  @!PT LDS RZ, [RZ] ;  /* 0x00000000fffff984 */ /* 0x000fe20000000800 */
[----:B------:R1:W-:Y:S01]  /*6ac0*/  @!P3 LDGSTS.E.BYPASS.LTC128B.128 [R207+0x10000], [R2.64+0x100] ;  /* 0x1000010002cfbfae */ /* 0x0003e2000b901d46 */
[CC--:B------:R-:W-:Y:S02]  /*6ad0*/  @!P3 LEA R230, P1, R135.reuse, R222.reuse, 0x1 ;  /* 0x000000de87e6b211 */ /* 0x0c0fe400078208ff */
[CCC-:B------:R-:W-:Y:S01]  /*6ae0*/  @!P5 LEA.HI.X R235, R135.reuse, R223.reuse, R134.reuse, 0x1, P6 ;  /* 0x000000df87ebd211 */ /* 0x1c0fe200030f0c86 */
[----:B------:R-:W-:Y:S01]  /*6af0*/  @P5 STS.128 [R207+0xc800], RZ ;  /* 0x00c800ffcf005388 */ /* 0x000fe20000000c00 */
[C-C-:B------:R-:W-:Y:S02]  /*6b00*/  @!P4 LEA.HI.X R233, R135.reuse, R223, R134.reuse, 0x1, P2 ;  /* 0x000000df87e9c211 */ /* 0x140fe400010f0c86 */
[C---:B------:R-:W-:Y:S01]  /*6b10*/  IADD3 R132, P6, R135.reuse, R203, RZ ;  /* 0x000000cb87847210 */ /* 0x040fe20007fde0ff */
[----:B------:R-:W-:Y:S01]  /*6b20*/  @!PT LDS RZ, [RZ] ;  /* 0x00000000fffff984 */ /* 0x000fe20000000800 */
[----:B------:R-:W-:Y:S01]  /*6b30*/  @!PT LDS RZ, [RZ] ;  /* 0x00000000fffff984 */ /* 0x000fe20000000800 */
[----:B------:R-:W-:Y:S01]  /*6b40*/  @!PT LDS RZ, [RZ] ;  /* 0x00000000fffff984 */ /* 0x000fe20000000800 */
[----:B------:R1:W-:Y:S01]  /*6b50*/  @!P5 LDGSTS.E.BYPASS.LTC128B.128 [R207+0xc800], [R228.64] ;  /* 0x0c800000e4cfdfae */ /* 0x0003e2000b901d46 */
[-C--:B------:R-:W-:Y:S02]  /*6b60*/  @!P3 LEA.HI.X R231, R135, R223.reuse, R134, 0x1, P1 ;  /* 0x000000df87e7b211 */ /* 0x080fe400008f0c86 */
[-C--:B------:R-:W-:Y:S01]  /*6b70*/  @!P4 LEA R236, P2, R132, R222.reuse, 0x1 ;  /* 0x000000de84ecc211 */ /* 0x080fe200078408ff */
[----:B------:R-:W-:Y:S01]  /*6b80*/  @P4 STS.128 [R207+0xe800], RZ ;  /* 0x00e800ffcf004388 */ /* 0x000fe20000000c00 */
[----:B------:R-:W-:Y:S01]  /*6b90*/  IMAD.X R134, R134, 0x1, R202, P6 ;  /* 0x0000000186867824 */ /* 0x000fe200030e06ca */
[CC--:B------:R-:W-:Y:S02]  /*6ba0*/  @!P5 LEA R238, P6, R132.reuse, R222.reuse, 0x1 ;  /* 0x000000de84eed211 */ /* 0x0c0fe400078c08ff */
[----:B------:R-:W-:Y:S01]  /*6bb0*/  @!PT LDS RZ, [RZ] ;  /* 0x00000000fffff984 */ /* 0x000fe20000000800 */
[----:B------:R-:W-:Y:S01]  /*6bc0*/  @!PT LDS RZ, [RZ] ;  /* 0x00000000fffff984 */ /* 0x000fe20000000800 */
[----:B------:R-:W-:Y:S01]  /*6bd0*/  @!PT LDS RZ, [RZ] ;  /* 0x00000000fffff984 */ /* 0x000fe20000000800 */
[----:B------:R1:W-:Y:S01]  /*6be0*/  @!P4 LDGSTS.E.BYPASS.LTC128B.128 [R207+0xe800], [R226.64+0x80] ;  /* 0x0e800080e2cfcfae */ /* 0x0003e2000b901d46 */
[C---:B------:R-:W-:Y:S02]  /*6bf0*/  @!P3 LEA R222, P1, R132.reuse, R222, 0x1 ;  /* 0x000000de84deb211 */ /* 0x040fe400078208ff */
[CCC-:B------:R-:W-:Y:S01]  /*6c00*/  @!P5 LEA.HI.X R239, R132.reuse, R223.reuse, R134.reuse, 0x1, P6 ;  /* 0x000000df84efd211 */ /* 0x1c0fe200030f0c86 */
[----:B------:R-:W-:Y:S01]  /*6c10*/  @P3 STS.128 [R207+0x10800], RZ ;  /* 0x010800ffcf003388 */ /* 0x000fe20000000c00 */
[CCC-:B------:R-:W-:Y:S02]  /*6c20*/  @!P4 LEA.HI.X R237, R132.reuse, R223.reuse, R134.reuse, 0x1, P2 ;  /* 0x000000df84edc211 */ /* 0x1c0fe400010f0c86 */
[----:B------:R-:W-:Y:S01]  /*6c30*/  @!P3 LEA.HI.X R223, R132, R223, R134, 0x1, P1 ;  /* 0x000000df84dfb211 */ /* 0x000fe200008f0c86 */
[----:B------:R-:W-:Y:S01]  /*6c40*/  @!PT LDS RZ, [RZ] ;  /* 0x00000000fffff984 */ /* 0x000fe20000000800 */
[----:B------:R-:W-:Y:S01]  /*6c50*/  @!PT LDS RZ, [RZ] ;  /* 0x00000000fffff984 */ /* 0x000fe20000000800 */
[----:B------:R-:W-:Y:S01]  /*6c60*/  @!PT LDS RZ, [RZ] ;  /* 0x00000000fffff984 */ /* 0x000fe20000000800 */
[----:B------:R1:W-:Y:S01]  /*6c70*/  @!P3 LDGSTS.E.BYPASS.LTC128B.128 [R207+0x10800], [R224.64+0x100] ;  /* 0x10800100e0cfbfae */ /* 0x0003e2000b901d46 */
[----:B------:R-:W-:Y:S03]  /*6c80*/  ISETP.GE.AND P1, PT, R217, 0x1, PT ;  /* 0x00000001d900780c */ /* 0x000fe60003f26270 */
[----:B------:R-:W-:Y:S04]  /*6c90*/  @P5 STS.128 [R207+0xd000], RZ ;  /* 0x00d000ffcf005388 */ /* 0x000fe80000000c00 */
[----:B------:R-:W-:Y:S01]  /*6ca0*/  @!PT LDS RZ, [RZ] ;  /* 0x00000000fffff984 */ /* 0x000fe20000000800 */
[----:B------:R-:W-:Y:S01]  /*6cb0*/  @!PT LDS RZ, [RZ] ;  /* 0x00000000fffff984 */ /* 0x000fe20000000800 */
[----:B------:R-:W-:Y:S01]  /*6cc0*/  @!PT LDS RZ, [RZ] ;  /* 0x00000000fffff984 */ /* 0x000fe20000000800 */
[----:B------:R1:W-:Y:S04]  /*6cd0*/  @!P5 LDGSTS.E.BYPASS.LTC128B.128 [R207+0xd000], [R234.64] ;  /* 0x0d000000eacfdfae */ /* 0x0003e8000b901d46 */
[----:B------:R-:W-:Y:S04]  /*6ce0*/  @P4 STS.128 [R207+0xf000], RZ ;  /* 0x00f000ffcf004388 */ /* 0x000fe80000000c00 */
[----:B------:R-:W-:Y:S01]  /*6cf0*/  @!PT LDS RZ, [RZ] ;  /* 0x00000000fffff984 */ /* 0x000fe20000000800 */
[----:B------:R-:W-:Y:S01]  /*6d00*/  @!PT LDS RZ, [RZ] ;  /* 0x00000000fffff984 */ /* 0x000fe20000000800 */
[----:B------:R-:W-:Y:S01]  /*6d10*/  @!PT LDS RZ, [RZ] ;  /* 0x00000000fffff984 */ /* 0x000fe20000000800 */
[----:B------:R1:W-:Y:S04]  /*6d20*/  @!P4 LDGSTS.E.BYPASS.LTC128B.128 [R207+0xf000], [R232.64+0x80] ;  /* 0x0f000080e8cfcfae */ /* 0x0003e8000b901d46 */
        /* <DEDUP_REMOVED lines=20> */
[----:B------:R-:W-:Y:S04]  /*6e70*/  LDSM.16.M88.4 R136, [R198] ;  /* 0x00000000c688783b */ /* 0x000fe80000000200 */
[----:B------:R-:W3:Y:S04]  /*6e80*/  LDSM.16.M88.4 R140, [R197+0x6000] ;  /* 0x00600000c58c783b */ /* 0x000ee80000000200 */
[----:B------:R-:W4:Y:S04]  /*6e90*/  LDSM.16.M88.4 R144, [R197+0x6800] ;  /* 0x00680000c590783b */ /* 0x000f280000000200 */
[----:B------:R-:W5:Y:S04]  /*6ea0*/  LDSM.16.M88.4 R148, [R197+0x7000] ;  /* 0x00700000c594783b */ /* 0x000f680000000200 */
[----:B------:R-:W0:Y:S04]  /*6eb0*/  LDGDEPBAR ;  /* 0x00000000000079af */ /* 0x000e280000000000 */
[----:B------:R-:W1:Y:S01]  /*6ec0*/  LDSM.16.M88.4 R152, [R197+0x7800] ;  /* 0x00780000c598783b */ /* 0x000e620000000200 */
[----:B--2---:R-:W-:Y:S03]  /*6ed0*/  IMAD.MOV.U32 R222, RZ, RZ, R2 ;  /* 0x000000ffffde7224 */ /* 0x004fe600078e0002 */
[----:B------:R-:W-:Y:S01]  /*6ee0*/  LDSM.16.M88.4 R156, [R196] ;  /* 0x00000000c49c783b */ /* 0x000fe20000000200 */
[----:B------:R-:W-:Y:S03]  /*6ef0*/  IMAD.MOV.U32 R223, RZ, RZ, R3 ;  /* 0x000000ffffdf7224 */ /* 0x000fe600078e0003 */
[----:B------:R-:W2:Y:S04]  /*6f00*/  LDSM.16.M88.4 R160, [R195] ;  /* 0x00000000c3a0783b */ /* 0x000ea80000000200 */
[----:B------:R-:W1:Y:S04]  /*6f10*/  LDSM.16.M88.4 R164, [R187] ;  /* 0x00000000bba4783b */ /* 0x000e680000000200 */
[----:B------:R-:W1:Y:S04]  /*6f20*/  LDSM.16.M88.4 R168, [R186] ;  /* 0x00000000baa8783b */ /* 0x000e680000000200 */
[----:B------:R-:W1:Y:S01]  /*6f30*/  LDSM.16.M88.4 R172, [R185] ;  /* 0x00000000b9ac783b */ /* 0x000e620000000200 */
[C---:B---3--:R-:W-:Y:S08]  /*6f40*/  HMMA.16816.F32 R4, R136.reuse, R140, RZ ;  /* 0x0000008c8804723c */ /* 0x048ff000000018ff */
[C---:B------:R-:W-:Y:S01]  /*6f50*/  HMMA.16816.F32 R8, R136.reuse, R142, RZ ;  /* 0x0000008e8808723c */ /* 0x040fe200000018ff */
[----:B------:R-:W-:Y:S07]  /*6f60*/  LDSM.16.M88.4 R140, [R194] ;  /* 0x00000000c28c783b */ /* 0x000fee0000000200 */
[C---:B----4-:R-:W-:Y:S08]  /*6f70*/  HMMA.16816.F32 R12, R136.reuse, R144, RZ ;  /* 0x00000090880c723c */ /* 0x050ff000000018ff */
[C---:B------:R-:W-:Y:S01]  /*6f80*/  HMMA.16816.F32 R16, R136.reuse, R146, RZ ;  /* 0x000000928810723c */ /* 0x040fe200000018ff */
[----:B------:R-:W3:Y:S07]  /*6f90*/  LDSM.16.M88.4 R144, [R191+0x6000] ;  /* 0x00600000bf90783b */ /* 0x000eee0000000200 */
[C---:B-----5:R-:W-:Y:S08]  /*6fa0*/  HMMA.16816.F32 R20, R136.reuse, R148, RZ ;  /* 0x000000948814723c */ /* 0x060ff000000018ff */
[C---:B------:R-:W-:Y:S01]  /*6fb0*/  HMMA.16816.F32 R24, R136.reuse, R150, RZ ;  /* 0x000000968818723c */ /* 0x040fe200000018ff */
[----:B------:R-:W4:Y:S07]  /*6fc0*/  LDSM.16.M88.4 R148, [R191+0x6800] ;  /* 0x00680000bf94783b */ /* 0x000f2e0000000200 */
[C---:B-1----:R-:W-:Y:S08]  /*6fd0*/  HMMA.16816.F32 R28, R136.reuse, R152, RZ ;  /* 0x00000098881c723c */ /* 0x042ff000000018ff */
[----:B------:R-:W-:Y:S01]  /*6fe0*/  HMMA.16816.F32 R32, R136, R154, RZ ;  /* 0x0000009a8820723c */ /* 0x000fe200000018ff */
[----:B------:R-:W1:Y:S04]  /*6ff0*/  LDSM.16.M88.4 R136, [R191+0x7000] ;  /* 0x00700000bf88783b */ /* 0x000e680000000200 */
[----:B------:R-:W5:Y:S03]  /*7000*/  LDSM.16.M88.4 R152, [R191+0x7800] ;  /* 0x00780000bf98783b */ /* 0x000f660000000200 */
[C---:B--2---:R-:W-:Y:S08]  /*7010*/  HMMA.16816.F32 R4, R156.reuse, R160, R4 ;  /* 0x000000a09c04723c */ /* 0x044ff00000001804 */
[C---:B------:R-:W-:Y:S01]  /*7020*/  HMMA.16816.F32 R8, R156.reuse, R162, R8 ;  /* 0x000000a29c08723c */ /* 0x040fe20000001808 */
[----:B------:R-:W-:Y:S07]  /*7030*/  LDSM.16.M88.4 R160, [R193] ;  /* 0x00000000c1a0783b */ /* 0x000fee0000000200 */
[C---:B------:R-:W-:Y:S08]  /*7040*/  HMMA.16816.F32 R12, R156.reuse, R164, R12 ;  /* 0x000000a49c0c723c */ /* 0x040ff0000000180c */
[C---:B------:R-:W-:Y:S01]  /*7050*/  HMMA.16816.F32 R16, R156.reuse, R166, R16 ;  /* 0x000000a69c10723c */ /* 0x040fe20000001810 */
[----:B------:R-:W2:Y:S07]  /*7060*/  LDSM.16.M88.4 R164, [R184] ;  /* 0x00000000b8a4783b */ /* 0x000eae0000000200 */
[C---:B------:R-:W-:Y:S08]  /*7070*/  HMMA.16816.F32 R20, R156.reuse, R168, R20 ;  /* 0x000000a89c14723c */ /* 0x040ff00000001814 */
[C---:B------:R-:W-:Y:S01]  /*7080*/  HMMA.16816.F32 R24, R156.reuse, R170, R24 ;  /* 0x000000aa9c18723c */ /* 0x040fe20000001818 */
[----:B------:R-:W1:Y:S07]  /*7090*/  LDSM.16.M88.4 R168, [R184+0x800] ;  /* 0x00080000b8a8783b */ /* 0x000e6e0000000200 */
[C---:B------:R-:W-:Y:S08]  /*70a0*/  HMMA.16816.F32 R28, R156.reuse, R172, R28 ;  /* 0x000000ac9c1c723c */ /* 0x040ff0000000181c */
[----:B------:R-:W-:Y:S01]  /*70b0*/  HMMA.16816.F32 R32, R156, R174, R32 ;  /* 0x000000ae9c20723c */ /* 0x000fe20000001820 */
[----:B------:R-:W2:Y:S04]  /*70c0*/  LDSM.16.M88.4 R156, [R184+0x1000] ;  /* 0x00100000b89c783b */ /* 0x000ea80000000200 */
[----:B------:R-:W2:Y:S03]  /*70d0*/  LDSM.16.M88.4 R172, [R184+0x1800] ;  /* 0x00180000b8ac783b */ /* 0x000ea60000000200 */
[C---:B---3--:R-:W-:Y:S08]  /*70e0*/  HMMA.16816.F32 R4, R140.reuse, R144, R4 ;  /* 0x000000908c04723c */ /* 0x048ff00000001804 */
[C---:B------:R-:W-:Y:S01]  /*70f0*/  HMMA.16816.F32 R8, R140.reuse, R146, R8 ;  /* 0x000000928c08723c */ /* 0x040fe20000001808 */
[----:B------:R-:W-:Y:S07]  /*7100*/  LDSM.16.M88.4 R144, [R197+0x8000] ;  /* 0x00800000c590783b */ /* 0x000fee0000000200 */
[C---:B----4-:R-:W-:Y:S08]  /*7110*/  HMMA.16816.F32 R12, R140.reuse, R148, R12 ;  /* 0x000000948c0c723c */ /* 0x050ff0000000180c */
[C---:B------:R-:W-:Y:S01]  /*7120*/  HMMA.16816.F32 R16, R140.reuse, R150, R16 ;  /* 0x000000968c10723c */ /* 0x040fe20000001810 */
[----:B------:R-:W-:Y:S07]  /*7130*/  LDSM.16.M88.4 R148, [R197+0x8800] ;  /* 0x00880000c594783b */ /* 0x000fee0000000200 */
[C---:B-1----:R-:W-:Y:S08]  /*7140*/  HMMA.16816.F32 R20, R140.reuse, R136, R20 ;  /* 0x000000888c14723c */ /* 0x042ff00000001814 */
[C---:B------:R-:W-:Y:S01]  /*7150*/  HMMA.16816.F32 R24, R140.reuse, R138, R24 ;  /* 0x0000008a8c18723c */ /* 0x040fe20000001818 */
[----:B------:R-:W1:Y:S07]  /*7160*/  LDSM.16.M88.4 R136, [R198+0x2000] ;  /* 0x00200000c688783b */ /* 0x000e6e0000000200 */
[C---:B-----5:R-:W-:Y:S08]  /*7170*/  HMMA.16816.F32 R28, R140.reuse, R152, R28 ;  /* 0x000000988c1c723c */ /* 0x060ff0000000181c */
[----:B------:R-:W-:Y:S01]  /*7180*/  HMMA.16816.F32 R32, R140, R154, R32 ;  /* 0x0000009a8c20723c */ /* 0x000fe20000001820 */
[----:B------:R-:W3:Y:S04]  /*7190*/  LDSM.16.M88.4 R140, [R197+0x9000] ;  /* 0x00900000c58c783b */ /* 0x000ee80000000200 */
[----:B------:R-:W4:Y:S03]  /*71a0*/  LDSM.16.M88.4 R152, [R197+0x9800] ;  /* 0x00980000c598783b */ /* 0x000f260000000200 */
[C---:B--2---:R-:W-:Y:S08]  /*71b0*/  HMMA.16816.F32 R4, R160.reuse, R164, R4 ;  /* 0x000000a4a004723c */ /* 0x044ff00000001804 */
[C---:B------:R-:W-:Y:S01]  /*71c0*/  HMMA.16816.F32 R8, R160.reuse, R166, R8 ;  /* 0x000000a6a008723c */ /* 0x040fe20000001808 */
[----:B------:R-:W-:Y:S07]  /*71d0*/  LDSM.16.M88.4 R164, [R183] ;  /* 0x00000000b7a4783b */ /* 0x000fee0000000200 */
[C---:B------:R-:W-:Y:S08]  /*71e0*/  HMMA.16816.F32 R12, R160.reuse, R168, R12 ;  /* 0x000000a8a00c723c */ /* 0x040ff0000000180c */
[C---:B------:R-:W-:Y:S01]  /*71f0*/  HMMA.16816.F32 R16, R160.reuse, R170, R16 ;  /* 0x000000aaa010723c */ /* 0x040fe20000001810 */
[----:B------:R-:W-:Y:S07]  /*7200*/  LDSM.16.M88.4 R168, [R182] ;  /* 0x00000000b6a8783b */ /* 0x000fee0000000200 */
[C---:B------:R-:W-:Y:S08]  /*7210*/  HMMA.16816.F32 R20, R160.reuse, R156, R20 ;  /* 0x0000009ca014723c */ /* 0x040ff00000001814 */
[C---:B------:R-:W-:Y:S01]  /*7220*/  HMMA.16816.F32 R24, R160.reuse, R158, R24 ;  /* 0x0000009ea018723c */ /* 0x040fe20000001818 */
[----:B------:R-:W2:Y:S07]  /*7230*/  LDSM.16.M88.4 R156, [R196+0x2000] ;  /* 0x00200000c49c783b */ /* 0x000eae0000000200 */
[C---:B------:R-:W-:Y:S08]  /*7240*/  HMMA.16816.F32 R28, R160.reuse, R172, R28 ;  /* 0x000000aca01c723c */ /* 0x040ff0000000181c */
[----:B------:R-:W-:Y:S01]  /*7250*/  HMMA.16816.F32 R32, R160, R174, R32 ;  /* 0x000000aea020723c */ /* 0x000fe20000001820 */
[----:B------:R-:W5:Y:S04]  /*7260*/  LDSM.16.M88.4 R160, [R181] ;  /* 0x00000000b5a0783b */ /* 0x000f680000000200 */
[----:B------:R-:W2:Y:S03]  /*7270*/  LDSM.16.M88.4 R172, [R180] ;  /* 0x00000000b4ac783b */ /* 0x000ea60000000200 */
[C---:B-1----:R-:W-:Y:S08]  /*7280*/  HMMA.16816.F32 R4, R136.reuse, R144, R4 ;  /* 0x000000908804723c */ /* 0x042ff00000001804 */
[C---:B------:R-:W-:Y:S01]  /*7290*/  HMMA.16816.F32 R8, R136.reuse, R146, R8 ;  /* 0x000000928808723c */ /* 0x040fe20000001808 */
[----:B------:R-:W-:Y:S07]  /*72a0*/  LDSM.16.M88.4 R144, [R191+0x8000] ;  /* 0x00800000bf90783b */ /* 0x000fee0000000200 */
[C---:B------:R-:W-:Y:S08]  /*72b0*/  HMMA.16816.F32 R12, R136.reuse, R148, R12 ;  /* 0x00000094880c723c */ /* 0x040ff0000000180c */
[C---:B------:R-:W-:Y:S01]  /*72c0*/  HMMA.16816.F32 R16, R136.reuse, R150, R16 ;  /* 0x000000968810723c */ /* 0x040fe20000001810 */
[----:B------:R-:W-:Y:S07]  /*72d0*/  LDSM.16.M88.4 R148, [R191+0x8800] ;  /* 0x00880000bf94783b */ /* 0x000fee0000000200 */
[C---:B---3--:R-:W-:Y:S08]  /*72e0*/  HMMA.16816.F32 R20, R136.reuse, R140, R20 ;  /* 0x0000008c8814723c */ /* 0x048ff00000001814 */
[C---:B------:R-:W-:Y:S01]  /*72f0*/  HMMA.16816.F32 R24, R136.reuse, R142, R24 ;  /* 0x0000008e8818723c */ /* 0x040fe20000001818 */
[----:B------:R-:W1:Y:S07]  /*7300*/  LDSM.16.M88.4 R140, [R194+0x2000] ;  /* 0x00200000c28c783b */ /* 0x000e6e0000000200 */
[C---:B----4-:R-:W-:Y:S08]  /*7310*/  HMMA.16816.F32 R28, R136.reuse, R152, R28 ;  /* 0x00000098881c723c */ /* 0x050ff0000000181c */
[----:B------:R-:W-:Y:S01]  /*7320*/  HMMA.16816.F32 R32, R136, R154, R32 ;  /* 0x0000009a8820723c */ /* 0x000fe20000001820 */
[----:B------:R-:W3:Y:S04]  /*7330*/  LDSM.16.M88.4 R136, [R191+0x9000] ;  /* 0x00900000bf88783b */ /* 0x000ee80000000200 */
[----:B------:R-:W4:Y:S03]  /*7340*/  LDSM.16.M88.4 R152, [R191+0x9800] ;  /* 0x00980000bf98783b */ /* 0x000f260000000200 */
[C---:B--2---:R-:W-:Y:S08]  /*7350*/  HMMA.16816.F32 R4, R156.reuse, R164, R4 ;  /* 0x000000a49c04723c */ /* 0x044ff00000001804 */
[C---:B------:R-:W-:Y:S01]  /*7360*/  HMMA.16816.F32 R8, R156.reuse, R166, R8 ;  /* 0x000000a69c08723c */ /* 0x040fe20000001808 */
[----:B------:R-:W-:Y:S07]  /*7370*/  LDSM.16.M88.4 R164, [R184+0x2000] ;  /* 0x00200000b8a4783b */ /* 0x000fee0000000200 */
[C---:B------:R-:W-:Y:S08]  /*7380*/  HMMA.16816.F32 R12, R156.reuse, R168, R12 ;  /* 0x000000a89c0c723c */ /* 0x040ff0000000180c */
[C---:B------:R-:W-:Y:S01]  /*7390*/  HMMA.16816.F32 R16, R156.reuse, R170, R16 ;  /* 0x000000aa9c10723c */ /* 0x040fe20000001810 */
[----:B------:R-:W-:Y:S07]  /*73a0*/  LDSM.16.M88.4 R168, [R184+0x2800] ;  /* 0x00280000b8a8783b */ /* 0x000fee0000000200 */
[C---:B-----5:R-:W-:Y:S08]  /*73b0*/  HMMA.16816.F32 R20, R156.reuse, R160, R20 ;  /* 0x000000a09c14723c */ /* 0x060ff00000001814 */
[C---:B------:R-:W-:Y:S01]  /*73c0*/  HMMA.16816.F32 R24, R156.reuse, R162, R24 ;  /* 0x000000a29c18723c */ /* 0x040fe20000001818 */
[----:B------:R-:W2:Y:S07]  /*73d0*/  LDSM.16.M88.4 R160, [R193+0x2000] ;  /* 0x00200000c1a0783b */ /* 0x000eae0000000200 */
[C---:B------:R-:W-:Y:S08]  /*73e0*/  HMMA.16816.F32 R28, R156.reuse, R172, R28 ;  /* 0x000000ac9c1c723c */ /* 0x040ff0000000181c */
[----:B------:R-:W-:Y:S01]  /*73f0*/  HMMA.16816.F32 R32, R156, R174, R32 ;  /* 0x000000ae9c20723c */ /* 0x000fe20000001820 */
[----:B------:R-:W5:Y:S04]  /*7400*/  LDSM.16.M88.4 R156, [R184+0x3000] ;  /* 0x00300000b89c783b */ /* 0x000f680000000200 */
[----:B------:R-:W2:Y:S03]  /*7410*/  LDSM.16.M88.4 R172, [R184+0x3800] ;  /* 0x00380000b8ac783b */ /* 0x000ea60000000200 */
        /* <DEDUP_REMOVED lines=19> */
[C---:B-----5:R-:W-:Y:S08]  /*7550*/  HMMA.16816.F32 R20, R160.reuse, R156, R20 ;  /* 0x0000009ca014723c */ /* 0x060ff00000001814 */
        /* <DEDUP_REMOVED lines=32> */
[C---:B-1----:R-:W-:Y:S01]  /*7760*/  HMMA.16816.F32 R4, R140.reuse, R144, R4 ;  /* 0x000000908c04723c */ /* 0x042fe20000001804 */
[----:B------:R-:W-:Y:S04]  /*7770*/  DEPBAR.LE SB0, 0x0 ;  /* 0x000080000000791a */ /* 0x000fe80000000000 */
[----:B------:R-:W-:Y:S03]  /*7780*/  BAR.SYNC.DEFER_BLOCKING 0x0 ;  /* 0x0000000000007b1d */ /* 0x000fe60000010000 */
[C---:B------:R-:W-:Y:S08]  /*7790*/  HMMA.16816.F32 R8, R140.reuse, R146, R8 ;  /* 0x000000928c08723c */ /* 0x040ff00000001808 */
[C---:B------:R-:W-:Y:S08]  /*77a0*/  HMMA.16816.F32 R12, R140.reuse, R148, R12 ;  /* 0x000000948c0c723c */ /* 0x040ff0000000180c */
[C---:B------:R-:W-:Y:S08]  /*77b0*/  HMMA.16816.F32 R16, R140.reuse, R150, R16 ;  /* 0x000000968c10723c */ /* 0x040ff00000001810 */
[C---:B---3--:R-:W-:Y:S08]  /*77c0*/  HMMA.16816.F32 R20, R140.reuse, R136, R20 ;  /* 0x000000888c14723c */ /* 0x048ff00000001814 */
[C---:B------:R-:W-:Y:S08]  /*77d0*/  HMMA.16816.F32 R24, R140.reuse, R138, R24 ;  /* 0x0000008a8c18723c */ /* 0x040ff00000001818 */
[C---:B----4-:R-:W-:Y:S08]  /*77e0*/  HMMA.16816.F32 R28, R140.reuse, R152, R28 ;  /* 0x000000988c1c723c */ /* 0x050ff0000000181c */
[----:B------:R-:W-:Y:S08]  /*77f0*/  HMMA.16816.F32 R32, R140, R154, R32 ;  /* 0x0000009a8c20723c */ /* 0x000ff00000001820 */
[C---:B--2---:R-:W-:Y:S08]  /*7800*/  HMMA.16816.F32 R4, R160.reuse, R164, R4 ;  /* 0x000000a4a004723c */ /* 0x044ff00000001804 */
[C---:B------:R-:W-:Y:S08]  /*7810*/  HMMA.16816.F32 R8, R160.reuse, R166, R8 ;  /* 0x000000a6a008723c */ /* 0x040ff00000001808 */
[C---:B------:R-:W-:Y:S08]  /*7820*/  HMMA.16816.F32 R12, R160.reuse, R168, R12 ;  /* 0x000000a8a00c723c */ /* 0x040ff0000000180c */
[C---:B------:R-:W-:Y:S08]  /*7830*/  HMMA.16816.F32 R16, R160.reuse, R170, R16 ;  /* 0x000000aaa010723c */ /* 0x040ff00000001810 */
[C---:B-----5:R-:W-:Y:S08]  /*7840*/  HMMA.16816.F32 R20, R160.reuse, R156, R20 ;  /* 0x0000009ca014723c */ /* 0x060ff00000001814 */
[C---:B------:R-:W-:Y:S08]  /*7850*/  HMMA.16816.F32 R24, R160.reuse, R158, R24 ;  /* 0x0000009ea018723c */ /* 0x040ff00000001818 */
[C---:B------:R-:W-:Y:S08]  /*7860*/  HMMA.16816.F32 R28, R160.reuse, R172, R28 ;  /* 0x000000aca01c723c */ /* 0x040ff0000000181c */
[----:B------:R-:W-:Y:S01]  /*7870*/  HMMA.16816.F32 R32, R160, R174, R32 ;  /* 0x000000aea020723c */ /* 0x000fe20000001820 */
[----:B------:R-:W-:-:S07]  /*7880*/  @!P1 BRA `(.L_x_719) ;  /* 0x000009a000009947 */ /* 0x000fce0003800000 */
[----:B------:R-:W-:Y:S02]  /*7890*/  ULDC UR5, c[0x0][0x198] ;  /* 0x0000660000057ab9 */ /* 0x000fe40000000800 */
[----:B------:R-:W-:Y:S04]  /*78a0*/  ULEA UR5, -UR5, URZ, 0x6 ;  /* 0x0000003f05057291 */ /* 0x000fe8000f8e313f */
[----:B------:R-:W-:Y:S02]  /*78b0*/  USHF.R.S32.HI UR4, URZ, 0x1f, UR5 ;  /* 0x0000001f3f047899 */ /* 0x000fe40008011405 */
[----:B------:R-:W-:Y:S04]  /*78c0*/  MOV R134, UR5 ;  /* 0x0000000500867c02 */ /* 0x000fe80008000f00 */
[----:B------:R-:W-:Y:S01]  /*78d0*/  MOV R2, UR4 ;  /* 0x0000000400027c02 */ /* 0x000fe20008000f00 */
[----:B------:R-:W-:-:S05]  /*78e0*/  @!P0 BRA `(.L_x_720) ;  /* 0x000003b000008947 */ /* 0x000fca0003800000 */
[----:B------:R-:W-:Y:S01]  /*78f0*/  IMAD.SHL.U32 R132, R217, 0x40, RZ ;  /* 0x00000040d9847824 */ /* 0x000fe200078e00ff */
[----:B------:R-:W-:Y:S01]  /*7900*/  IABS R3, c[0x0][0x2d0] ;  /* 0x0000b40000037a13 */ /* 0x000fe20000000000 */
[----:B------:R-:W-:Y:S03]  /*7910*/  IMAD.MOV.U32 R136, RZ, RZ, RZ ;  /* 0x000000ffff887224 */ /* 0x000fe600078e00ff */
[----:B------:R-:W1:Y:S01]  /*7920*/  I2F.RP R134, R3 ;  /* 0x0000000300867306 */ /* 0x000e620000209400 */
[----:B------:R-:W-:Y:S04]  /*7930*/  IADD3 R138, R132, -0x40, RZ ;  /* 0xffffffc0848a7810 */ /* 0x000fe80007ffe0ff */
[----:B------:R-:W-:Y:S02]  /*7940*/  IABS R135, R138 ;  /* 0x0000008a00877213 */ /* 0x000fe40000000000 */
[----:B------:R-:W-:Y:S03]  /*7950*/  LOP3.LUT R138, R138, c[0x0][0x2d0], RZ, 0x3c, !PT ;  /* 0x0000b4008a8a7a12 */ /* 0x000fe600078e3cff */
[----:B-1----:R-:W1:Y:S02]  /*7960*/  MUFU.RCP R2, R134 ;  /* 0x0000008600027308 */ /* 0x002e640000001000 */
[----:B-1----:R-:W-:Y:S08]  /*7970*/  IADD3 R137, R2, 0xffffffe, RZ ;  /* 0x0ffffffe02897810 */ /* 0x002ff00007ffe0ff */
[----:B------:R-:W1:Y:S02]  /*7980*/  F2I.FTZ.U32.TRUNC.NTZ R137, R137 ;  /* 0x0000008900897305 */ /* 0x000e64000021f000 */
[--C-:B-1----:R-:W-:Y:S04]  /*7990*/  IMAD.MOV R2, RZ, RZ, -R137.reuse ;  /* 0x000000ffff027224 */ /* 0x102fe800078e0a89 */
[----:B------:R-:W-:Y:S04]  /*79a0*/  IMAD R2, R2, R3, RZ ;  /* 0x0000000302027224 */ /* 0x000fe800078e02ff */
[----:B------:R-:W-:Y:S01]  /*79b0*/  IMAD.HI.U32 R2, R137, R2, R136 ;  /* 0x0000000289027227 */ /* 0x000fe200078e0088 */
[----:B------:R-:W-:Y:S02]  /*79c0*/  IABS R136, R132 ;  /* 0x0000008400887213 */ /* 0x000fe40000000000 */
[----:B------:R-:W-:Y:S03]  /*79d0*/  LOP3.LUT R132, R132, c[0x0][0x2d0], RZ, 0x3c, !PT ;  /* 0x0000b40084847a12 */ /* 0x000fe600078e3cff */
[C---:B------:R-:W-:Y:S04]  /*79e0*/  IMAD.HI.U32 R137, R2.reuse, R135, RZ ;  /* 0x0000008702897227 */ /* 0x040fe800078e00ff */
[----:B------:R-:W-:Y:S02]  /*79f0*/  IMAD.MOV R134, RZ, RZ, -R137 ;  /* 0x000000ffff867224 */ /* 0x000fe400078e0a89 */
[----:B------:R-:W-:Y:S04]  /*7a00*/  IMAD.HI.U32 R2, R2, R136, RZ ;  /* 0x0000008802027227 */ /* 0x000fe800078e00ff */
[C---:B------:R-:W-:Y:S02]  /*7a10*/  IMAD R135, R3.reuse, R134, R135 ;  /* 0x0000008603877224 */ /* 0x040fe400078e0287 */
[----:B------:R-:W-:Y:S03]  /*7a20*/  IMAD.MOV R134, RZ, RZ, -R2 ;  /* 0x000000ffff867224 */ /* 0x000fe600078e0a02 */
[C---:B------:R-:W-:Y:S01]  /*7a30*/  ISETP.GT.U32.AND P1, PT, R3.reuse, R135, PT ;  /* 0x000000870300720c */ /* 0x040fe20003f24070 */
[C---:B------:R-:W-:Y:S05]  /*7a40*/  IMAD R136, R3.reuse, R134, R136 ;  /* 0x0000008603887224 */ /* 0x040fea00078e0288 */
[----:B------:R-:W-:Y:S07]  /*7a50*/  ISETP.GT.U32.AND P2, PT, R3, R136, PT ;  /* 0x000000880300720c */ /* 0x000fee0003f44070 */
[----:B------:R-:W-:Y:S01]  /*7a60*/  @!P1 IADD3 R137, R137, 0x1, RZ ;  /* 0x0000000189899810 */ /* 0x000fe20007ffe0ff */
[--C-:B------:R-:W-:Y:S05]  /*7a70*/  @!P1 IMAD.IADD R135, R135, 0x1, -R3.reuse ;  /* 0x0000000187879824 */ /* 0x100fea00078e0a03 */
[-C--:B------:R-:W-:Y:S01]  /*7a80*/  ISETP.GE.U32.AND P6, PT, R135, R3.reuse, PT ;  /* 0x000000038700720c */ /* 0x080fe20003fc6070 */
[----:B------:R-:W-:Y:S01]  /*7a90*/  @!P2 IMAD.IADD R136, R136, 0x1, -R3 ;  /* 0x000000018888a824 */ /* 0x000fe200078e0a03 */
[----:B------:R-:W-:Y:S02]  /*7aa0*/  @!P2 IADD3 R2, R2, 0x1, RZ ;  /* 0x000000010202a810 */ /* 0x000fe40007ffe0ff */
[----:B------:R-:W-:Y:S02]  /*7ab0*/  ISETP.GE.AND P2, PT, R138, RZ, PT ;  /* 0x000000ff8a00720c */ /* 0x000fe40003f46270 */
[----:B------:R-:W-:Y:S02]  /*7ac0*/  ISETP.GE.U32.AND P1, PT, R136, R3, PT ;  /* 0x000000038800720c */ /* 0x000fe40003f26070 */
[----:B------:R-:W-:Y:S05]  /*7ad0*/  LOP3.LUT R3, RZ, c[0x0][0x2d0], RZ, 0x33, !PT ;  /* 0x0000b400ff037a12 */ /* 0x000fea00078e33ff */
[----:B------:R-:W-:Y:S02]  /*7ae0*/  @P6 IADD3 R137, R137, 0x1, RZ ;  /* 0x0000000189896810 */ /* 0x000fe40007ffe0ff */
[----:B------:R-:W-:Y:S03]  /*7af0*/  ISETP.GE.AND P6, PT, R132, RZ, PT ;  /* 0x000000ff8400720c */ /* 0x000fe60003fc6270 */
[----:B------:R-:W-:Y:S01]  /*7b00*/  @!P2 IMAD.MOV R137, RZ, RZ, -R137 ;  /* 0x000000ffff89a224 */ /* 0x000fe200078e0a89 */
[----:B------:R-:W-:Y:S02]  /*7b10*/  @P1 IADD3 R2, R2, 0x1, RZ ;  /* 0x0000000102021810 */ /* 0x000fe40007ffe0ff */
[----:B------:R-:W-:Y:S04]  /*7b20*/  ISETP.NE.AND P1, PT, RZ, c[0x0][0x2d0], PT ;  /* 0x0000b400ff007a0c */ /* 0x000fe80003f25270 */
[----:B------:R-:W-:Y:S03]  /*7b30*/  SEL R135, R3, R137, !P1 ;  /* 0x0000008903877207 */ /* 0x000fe60004800000 */
[----:B------:R-:W-:Y:S01]  /*7b40*/  @!P6 IMAD.MOV R2, RZ, RZ, -R2 ;  /* 0x000000ffff02e224 */ /* 0x000fe200078e0a02 */
[----:B------:R-:W-:Y:S04]  /*7b50*/  LEA R140, P2, R135, R212, 0x2 ;  /* 0x000000d4878c7211 */ /* 0x000fe800078410ff */
[----:B------:R-:W-:Y:S02]  /*7b60*/  SEL R3, R3, R2, !P1 ;  /* 0x0000000203037207 */ /* 0x000fe40004800000 */
[-C--:B------:R-:W-:Y:S02]  /*7b70*/  LEA.HI.X.SX32 R141, R135, R213.reuse, 0x2, P2 ;  /* 0x000000d5878d7211 */ /* 0x080fe400010f16ff */
[C---:B------:R-:W-:Y:S01]  /*7b80*/  LEA R138, P1, R3.reuse, R212, 0x2 ;  /* 0x000000d4038a7211 */ /* 0x040fe200078210ff */
[C---:B------:R-:W-:Y:S02]  /*7b90*/  IMAD.IADD R2, R3.reuse, 0x1, -R135 ;  /* 0x0000000103027824 */ /* 0x040fe400078e0a87 */
[----:B------:R-:W2:Y:S01]  /*7ba0*/  LDG.E R132, [R140.64] ;  /* 0x000000068c847981 */ /* 0x000ea2000c1e1900 */
[----:B------:R-:W-:Y:S01]  /*7bb0*/  LEA.HI.X.SX32 R139, R3, R213, 0x2, P1 ;  /* 0x000000d5038b7211 */ /* 0x000fe200008f16ff */
[----:B------:R-:W-:Y:S04]  /*7bc0*/  IMAD.MOV.U32 R3, RZ, RZ, 0x40 ;  /* 0x00000040ff037424 */ /* 0x000fe800078e00ff */
[----:B------:R-:W-:Y:S01]  /*7bd0*/  IMAD R3, R2, c[0x0][0x2d0], -R3 ;  /* 0x0000b40002037a24 */ /* 0x000fe200078e0a03 */
[----:B------:R-:W2:Y:S03]  /*7be0*/  LDG.E R137, [R138.64] ;  /* 0x000000068a897981 */ /* 0x000ea6000c1e1900 */
[C---:B------:R-:W-:Y:S01]  /*7bf0*/  IMAD.WIDE.U32 R134, R3.reuse, c[0x0][0x198], RZ ;  /* 0x0000660003867a25 */ /* 0x040fe200078e00ff */
[----:B------:R-:W-:Y:S05]  /*7c00*/  SHF.R.S32.HI R2, RZ, 0x1f, R3 ;  /* 0x0000001fff027819 */ /* 0x000fea0000011403 */
[----:B------:R-:W-:Y:S04]  /*7c10*/  IMAD R2, R2, c[0x0][0x198], RZ ;  /* 0x0000660002027a24 */ /* 0x000fe800078e02ff */
[----:B------:R-:W-:Y:S04]  /*7c20*/  IMAD R2, R3, c[0x0][0x19c], R2 ;  /* 0x0000670003027a24 */ /* 0x000fe800078e0202 */
[----:B------:R-:W-:Y:S02]  /*7c30*/  IMAD.IADD R135, R135, 0x1, R2 ;  /* 0x0000000187877824 */ /* 0x000fe400078e0202 */
[----:B--2---:R-:W-:Y:S04]  /*7c40*/  IMAD.IADD R137, R132, 0x1, -R137 ;  /* 0x0000000184897824 */ /* 0x004fe800078e0a89 */
[----:B------:R-:W-:Y:S01]  /*7c50*/  IMAD.WIDE.U32 R134, R137, c[0x0][0x180], R134 ;  /* 0x0000600089867a25 */ /* 0x000fe200078e0086 */
[----:B------:R-:W-:Y:S05]  /*7c60*/  SHF.R.S32.HI R3, RZ, 0x1f, R137 ;  /* 0x0000001fff037819 */ /* 0x000fea0000011489 */
[----:B------:R-:W-:Y:S04]  /*7c70*/  IMAD R2, R3, c[0x0][0x180], RZ ;  /* 0x0000600003027a24 */ /* 0x000fe800078e02ff */
[----:B------:R-:W-:Y:S04]  /*7c80*/  IMAD R2, R137, c[0x0][0x184], R2 ;  /* 0x0000610089027a24 */ /* 0x000fe800078e0202 */
[----:B------:R-:W-:Y:S02]  /*7c90*/  IMAD.IADD R2, R135, 0x1, R2 ;  /* 0x0000000187027824 */ /* 0x000fe400078e0202 */
.L_x_720:
[----:B------:R1:W-:Y:S01]  /*7ca0*/  @P5 STS.128 [R207+0x6000], RZ ;  /* 0x006000ffcf005388 */ /* 0x0003e20000000c00 */
[C---:B------:R-:W-:Y:S02]  /*7cb0*/  LEA R140, P1, R134.reuse, R216, 0x1 ;  /* 0x000000d8868c7211 */ /* 0x040fe400078208ff */
[----:B------:R-:W-:Y:S02]  /*7cc0*/  IADD3 R135, P2, R205, R134, RZ ;  /* 0x00000086cd877210 */ /* 0x000fe40007f5e0ff */
[-CC-:B------:R-:W-:Y:S02]  /*7cd0*/  LEA.HI.X R141, R134, R215.reuse, R2.reuse, 0x1, P1 ;  /* 0x000000d7868d7211 */ /* 0x180fe400008f0c02 */
[CC--:B------:R-:W-:Y:S01]  /*7ce0*/  @!P5 LEA R138, P6, R135.reuse, R216.reuse, 0x1 ;  /* 0x000000d8878ad211 */ /* 0x0c0fe200078c08ff */
[C---:B------:R-:W-:Y:S01]  /*7cf0*/  IMAD.X R132, R204.reuse, 0x1, R2, P2 ;  /* 0x00000001cc847824 */ /* 0x040fe200010e0602 */
[CC--:B------:R-:W-:Y:S01]  /*7d00*/  @!P4 LEA R136, P2, R135.reuse, R216.reuse, 0x1 ;  /* 0x000000d88788c211 */ /* 0x0c0fe200078408ff */
[----:B------:R-:W-:Y:S01]  /*7d10*/  @!PT LDS RZ, [RZ] ;  /* 0x00000000fffff984 */ /* 0x000fe20000000800 */
[----:B------:R-:W-:Y:S01]  /*7d20*/  @!PT LDS RZ, [RZ] ;  /* 0x00000000fffff984 */ /* 0x000fe20000000800 */
[----:B------:R-:W-:Y:S01]  /*7d30*/  @!PT LDS RZ, [RZ] ;  /* 0x00000000fffff984 */ /* 0x000fe20000000800 */
[----:B------:R1:W-:Y:S01]  /*7d40*/  @!P5 LDGSTS.E.BYPASS.LTC128B.128 [R207+0x6000], [R140.64] ;  /* 0x060000008ccfdfae */ /* 0x0003e2000b901d46 */
[CC--:B------:R-:W-:Y:S02]  /*7d50*/  @!P3 LEA R134, P1, R135.reuse, R216.reuse, 0x1 ;  /* 0x000000d88786b211 */ /* 0x0c0fe400078208ff */
[CCC-:B------:R-:W-:Y:S01]  /*7d60*/  @!P5 LEA.HI.X R139, R135.reuse, R215.reuse, R132.reuse, 0x1, P6 ;  /* 0x000000d7878bd211 */ /* 0x1c0fe200030f0c84 */
[----:B------:R1:W-:Y:S01]  /*7d70*/  @P4 STS.128 [R207+0x8000], RZ ;  /* 0x008000ffcf004388 */ /* 0x0003e20000000c00 */
[--C-:B------:R-:W-:Y:S02]  /*7d80*/  @!P4 LEA.HI.X R137, R135, R215, R132.reuse, 0x1, P2 ;  /* 0x000000d78789c211 */ /* 0x100fe400010f0c84 */
[----:B------:R-:W-:Y:S01]  /*7d90*/  IADD3 R3, P6, R205, R135, RZ ;  /* 0x00000087cd037210 */ /* 0x000fe20007fde0ff */
[----:B------:R-:W-:Y:S01]  /*7da0*/  @!PT LDS RZ, [RZ] ;  /* 0x00000000fffff984 */ /* 0x000fe20000000800 */
[----:B------:R-:W-:Y:S01]  /*7db0*/  @!PT LDS RZ, [RZ] ;  /* 0x00000000fffff984 */ /* 0x000fe20000000800 */
[----:B------:R-:W-:Y:S01]  /*7dc0*/  @!PT LDS RZ, [RZ] ;  /* 0x00000000fffff984 */ /* 0x000fe20000000800 */
[----:B------:R1:W-:Y:S01]  /*7dd0*/  @!P4 LDGSTS.E.BYPASS.LTC128B.128 [R207+0x8000], [R140.64+0x80] ;  /* 0x080000808ccfcfae */ /* 0x0003e2000b901d46 */
[-CC-:B------:R-:W-:Y:S02]  /*7de0*/  @!P3 LEA.HI.X R135, R135, R215.reuse, R132.reuse, 0x1, P1 ;  /* 0x000000d78787b211 */ /* 0x180fe400008f0c84 */
[CC--:B------:R-:W-:Y:S01]  /*7df0*/  @!P4 LEA R144, P2, R3.reuse, R216.reuse, 0x1 ;  /* 0x000000d80390c211 */ /* 0x0c0fe200078408ff */
[----:B------:R1:W-:Y:S01]  /*7e00*/  @P3 STS.128 [R207+0xa000], RZ ;  /* 0x00a000ffcf003388 */ /* 0x0003e20000000c00 */
[CC--:B------:R-:W-:Y:S01]  /*7e10*/  @!P3 LEA R142, P1, R3.reuse, R216.reuse, 0x1 ;  /* 0x000000d8038eb211 */ /* 0x0c0fe200078208ff */
[----:B------:R-:W-:Y:S01]  /*7e20*/  IMAD.X R132, R204, 0x1, R132, P6 ;  /* 0x00000001cc847824 */ /* 0x000fe200030e0684 */
[CC--:B------:R-:W-:Y:S01]  /*7e30*/  @!P5 LEA R146, P6, R3.reuse, R216.reuse, 0x1 ;  /* 0x000000d80392d211 */ /* 0x0c0fe200078c08ff */
[----:B------:R-:W-:Y:S01]  /*7e40*/  @!PT LDS RZ, [RZ] ;  /* 0x00000000fffff984 */ /* 0x000fe20000000800 */
[----:B------:R-:W-:Y:S01]  /*7e50*/  @!PT LDS RZ, [RZ] ;  /* 0x00000000fffff984 */ /* 0x000fe20000000800 */
[----:B------:R-:W-:Y:S01]  /*7e60*/  @!PT LDS RZ, [RZ] ;  /* 0x00000000fffff984 */ /* 0x000fe20000000800 */
[----:B------:R1:W-:Y:S03]  /*7e70*/  @!P3 LDGSTS.E.BYPASS.LTC128B.128 [R207+0xa000], [R140.64+0x100] ;  /* 0x0a0001008ccfbfae */ /* 0x0003e6000b901d46 */
[CCC-:B------:R-:W-:Y:S01]  /*7e80*/  @!P5 LEA.HI.X R147, R3.reuse, R215.reuse, R132.reuse, 0x1, P6 ;  /* 0x000000d70393d211 */ /* 0x1c0fe200030f0c84 */
[----:B------:R1:W-:Y:S01]  /*7e90*/  @P5 STS.128 [R207+0x6800], RZ ;  /* 0x006800ffcf005388 */ /* 0x0003e20000000c00 */
[CCC-:B------:R-:W-:Y:S02]  /*7ea0*/  @!P4 LEA.HI.X R145, R3.reuse, R215.reuse, R132.reuse, 0x1, P2 ;  /* 0x000000d70391c211 */ /* 0x1c0fe400010f0c84 */
[--C-:B------:R-:W-:Y:S01]  /*7eb0*/  @!P3 LEA.HI.X R143, R3, R215, R132.reuse, 0x1, P1 ;  /* 0x000000d7038fb211 */ /* 0x100fe200008f0c84 */
[----:B------:R-:W-:Y:S01]  /*7ec0*/  @!PT LDS RZ, [RZ] ;  /* 0x00000000fffff984 */ /* 0x000fe20000000800 */
[----:B------:R-:W-:Y:S01]  /*7ed0*/  @!PT LDS RZ, [RZ] ;  /* 0x00000000fffff984 */ /* 0x000fe20000000800 */
[----:B------:R-:W-:Y:S01]  /*7ee0*/  @!PT LDS RZ, [RZ] ;  /* 0x00000000fffff984 */ /* 0x000fe20000000800 */
[----:B------:R1:W-:Y:S01]  /*7ef0*/  @!P5 LDGSTS.E.BYPASS.LTC128B.128 [R207+0x6800], [R138.64] ;  /* 0x068000008acfdfae */ /* 0x0003e2000b901d46 */
[----:B------:R-:W-:Y:S03]  /*7f00*/  IADD3 R2, P6, R205, R3, RZ ;  /* 0x00000003cd027210 */ /* 0x000fe60007fde0ff */
[----:B------:R1:W-:Y:S01]  /*7f10*/  @P4 STS.128 [R207+0x8800], RZ ;  /* 0x008800ffcf004388 */ /* 0x0003e20000000c00 */
[-C--:B------:R-:W-:Y:S01]  /*7f20*/  @!P4 LEA R148, P2, R2, R216.reuse, 0x1 ;  /* 0x000000d80294c211 */ /* 0x080fe200078408ff */
[----:B------:R-:W-:Y:S01]  /*7f30*/  IMAD.X R132, R204, 0x1, R132, P6 ;  /* 0x00000001cc847824 */ /* 0x000fe200030e0684 */
[CC--:B------:R-:W-:Y:S01]  /*7f40*/  @!P5 LEA R150, P6, R2.reuse, R216.reuse, 0x1 ;  /* 0x000000d80296d211 */ /* 0x0c0fe200078c08ff */
[----:B------:R-:W-:Y:S01]  /*7f50*/  @!PT LDS RZ, [RZ] ;  /* 0x00000000fffff984 */ /* 0x000fe20000000800 */
[----:B------:R-:W-:Y:S01]  /*7f60*/  @!PT LDS RZ, [RZ] ;  /* 0x00000000fffff984 */ /* 0x000fe20000000800 */
[----:B------:R-:W-:Y:S01]  /*7f70*/  @!PT LDS RZ, [RZ] ;  /* 0x00000000fffff984 */ /* 0x000fe20000000800 */
[----:B------:R1:W-:Y:S01]  /*7f80*/  @!P4 LDGSTS.E.BYPASS.LTC128B.128 [R207+0x8800], [R136.64+0x80] ;  /* 0x0880008088cfcfae */ /* 0x0003e2000b901d46 */
[C---:B------:R-:W-:Y:S01]  /*7f90*/  @!P3 LEA R152, P1, R2.reuse, R216, 0x1 ;  /* 0x000000d80298b211 */ /* 0x040fe200078208ff */
[----:B------:R-:W-:Y:S01]  /*7fa0*/  IMAD.MOV.U32 R216, RZ, RZ, R140 ;  /* 0x000000ffffd87224 */ /* 0x000fe200078e008c */
[CCC-:B------:R-:W-:Y:S01]  /*7fb0*/  @!P5 LEA.HI.X R151, R2.reuse, R215.reuse, R132.reuse, 0x1, P6 ;  /* 0x000000d70297d211 */ /* 0x1c0fe200030f0c84 */
[----:B------:R1:W-:Y:S01]  /*7fc0*/  @P3 STS.128 [R207+0xa800], RZ ;  /* 0x00a800ffcf003388 */ /* 0x0003e20000000c00 */
[CCC-:B------:R-:W-:Y:S02]  /*7fd0*/  @!P4 LEA.HI.X R149, R2.reuse, R215.reuse, R132.reuse, 0x1, P2 ;  /* 0x000000d70295c211 */ /* 0x1c0fe400010f0c84 */
[----:B------:R-:W-:Y:S01]  /*7fe0*/  @!P3 LEA.HI.X R153, R2, R215, R132, 0x1, P1 ;  /* 0x000000d70299b211 */ /* 0x000fe200008f0c84 */
[----:B------:R-:W-:Y:S01]  /*7ff0*/  @!PT LDS RZ, [RZ] ;  /* 0x00000000fffff984 */ /* 0x000fe20000000800 */
[----:B------:R-:W-:Y:S01]  /*8000*/  @!PT LDS RZ, [RZ] ;  /* 0x00000000fffff984 */ /* 0x000fe20000000800 */
[----:B------:R-:W-:Y:S01]  /*8010*/  @!PT LDS RZ, [RZ] ;  /* 0x00000000fffff984 */ /* 0x000fe20000000800 */
[----:B------:R1:W-:Y:S01]  /*8020*/  @!P3 LDGSTS.E.BYPASS.LTC128B.128 [R207+0xa800], [R134.64+0x100] ;  /* 0x0a80010086cfbfae */ /* 0x0003e2000b901d46 */
[----:B------:R-:W-:Y:S03]  /*8030*/  IMAD.MOV.U32 R215, RZ, RZ, R141 ;  /* 0x000000ffffd77224 */ /* 0x000fe600078e008d */
[----:B------:R1:W-:Y:S04]  /*8040*/  @P5 STS.128 [R207+0x7000], RZ ;  /* 0x007000ffcf005388 */ /* 0x0003e80000000c00 */
        /* <DEDUP_REMOVED lines=29> */
[----:B------:R-:W0:Y:S02]  /*8220*/  LDGDEPBAR ;  /* 0x00000000000079af */ /* 0x000e240000000000 */
.L_x_719:
[----:B------:R-:W-:Y:S01]  /*8230*/  FMNMX.FTZ R2, R4, R133, !PT ;  /* 0x0000008504027209 */ /* 0x000fe20007810000 */
[----:B-1----:R-:W-:Y:S01]  /*8240*/  LDSM.16.MT88.4 R140, [R190+0xc000] ;  /* 0x00c00000be8c783b */ /* 0x002fe20000004200 */
[----:B------:R-:W-:Y:S02]  /*8250*/  FMNMX.FTZ R132, R6, R0, !PT ;  /* 0x0000000006847209 */ /* 0x000fe40007810000 */
[----:B------:R-:W-:Y:S02]  /*8260*/  FMNMX.FTZ R3, R5, R2, !PT ;  /* 0x0000000205037209 */ /* 0x000fe40007810000 */
[----:B------:R-:W-:Y:S02]  /*8270*/  FMNMX.FTZ R135, R7, R132, !PT ;  /* 0x0000008407877209 */ /* 0x000fe40007810000 */
[----:B------:R-:W-:Y:S01]  /*8280*/  FMNMX.FTZ R2, R8, R3, !PT ;  /* 0x0000000308027209 */ /* 0x000fe20007810000 */
[----:B------:R-:W-:Y:S01]  /*8290*/  LDSM.16.MT88.4 R144, [R189+0xc000] ;  /* 0x00c00000bd90783b */ /* 0x000fe20000004200 */
        /* <DEDUP_REMOVED lines=23> */
[----:B------:R-:W-:Y:S02]  /*8410*/  FMNMX.FTZ R2, R28, R3, !PT ;  /* 0x000000031c027209 */ /* 0x000fe40007810000 */
[----:B------:R-:W-:Y:S02]  /*8420*/  FMNMX.FTZ R132, R30, R135, !PT ;  /* 0x000000871e847209 */ /* 0x000fe40007810000 */
[----:B------:R-:W-:Y:S04]  /*8430*/  FMNMX.FTZ R3, R29, R2, !PT ;  /* 0x000000021d037209 */ /* 0x000fe80007810000 */
[----:B------:R-:W-:Y:S02]  /*8440*/  FMNMX.FTZ R2, R32, R3, !PT ;  /* 0x0000000320027209 */ /* 0x000fe40007810000 */
[----:B------:R-:W-:Y:S02]  /*8450*/  FMNMX.FTZ R3, R31, R132, !PT ;  /* 0x000000841f037209 */ /* 0x000fe40007810000 */
[----:B------:R-:W-:Y:S02]  /*8460*/  FMNMX.FTZ R136, R33, R2, !PT ;  /* 0x0000000221887209 */ /* 0x000fe40007810000 */
[----:B------:R-:W-:Y:S03]  /*8470*/  FMNMX.FTZ R2, R34, R3, !PT ;  /* 0x0000000322027209 */ /* 0x000fe60007810000 */
[----:B------:R-:W-:Y:S01]  /*8480*/  SHFL.BFLY PT, R3, R136, 0x2, 0x1f ;  /* 0x0c401f0088037f89 */ /* 0x000fe200000e0000 */
[----:B------:R-:W-:Y:S07]  /*8490*/  FMNMX.FTZ R137, R35, R2, !PT ;  /* 0x0000000223897209 */ /* 0x000fee0007810000 */
[----:B------:R-:W1:Y:S02]  /*84a0*/  SHFL.BFLY PT, R2, R137, 0x2, 0x1f ;  /* 0x0c401f0089027f89 */ /* 0x000e6400000e0000 */
[----:B-1----:R-:W-:Y:S02]  /*84b0*/  FMNMX.FTZ R134, R137, R2, !PT ;  /* 0x0000000289867209 */ /* 0x002fe40007810000 */
[----:B------:R-:W-:Y:S04]  /*84c0*/  FMNMX.FTZ R139, R136, R3, !PT ;  /* 0x00000003888b7209 */ /* 0x000fe80007810000 */
[----:B------:R-:W1:Y:S08]  /*84d0*/  SHFL.BFLY PT, R3, R134, 0x1, 0x1f ;  /* 0x0c201f0086037f89 */ /* 0x000e7000000e0000 */
[----:B------:R-:W2:Y:S01]  /*84e0*/  SHFL.BFLY PT, R132, R139, 0x1, 0x1f ;  /* 0x0c201f008b847f89 */ /* 0x000ea200000e0000 */
[----:B-1----:R-:W-:Y:S05]  /*84f0*/  FMNMX.FTZ R3, R134, R3, !PT ;  /* 0x0000000386037209 */ /* 0x002fea0007810000 */
[----:B------:R-:W-:Y:S01]  /*8500*/  FMUL.FTZ R167, R3, c[0x0][0x23c] ;  /* 0x00008f0003a77a20 */ /* 0x000fe20000410000 */
[----:B--2---:R-:W-:Y:S02]  /*8510*/  FMNMX.FTZ R132, R139, R132, !PT ;  /* 0x000000848b847209 */ /* 0x004fe40007810000 */
[----:B------:R-:W1:Y:S02]  /*8520*/  LDSM.16.MT88.4 R136, [R192+0xc000] ;  /* 0x00c00000c088783b */ /* 0x000e640000004200 */
[C---:B------:R-:W-:Y:S01]  /*8530*/  FSETP.NEU.FTZ.AND P1, PT, R132.reuse, -INF , PT ;  /* 0xff8000008400780b */ /* 0x040fe20003f3d000 */
[C---:B------:R-:W-:Y:S02]  /*8540*/  FADD.FTZ R2, -R132.reuse, R133 ;  /* 0x0000008584027221 */ /* 0x040fe40000010100 */
[----:B------:R-:W-:Y:S02]  /*8550*/  FMUL.FTZ R168, R132, c[0x0][0x23c] ;  /* 0x00008f0084a87a20 */ /* 0x000fe40000410000 */
[----:B------:R-:W-:Y:S02]  /*8560*/  FMUL.FTZ R135, R2, c[0x0][0x23c] ;  /* 0x00008f0002877a20 */ /* 0x000fe40000410000 */
[C---:B------:R-:W-:Y:S01]  /*8570*/  FADD.FTZ R133, -R3.reuse, R0 ;  /* 0x0000000003857221 */ /* 0x040fe20000010100 */
[----:B------:R-:W-:Y:S01]  /*8580*/  FSEL R168, R168, RZ, P1 ;  /* 0x000000ffa8a87208 */ /* 0x000fe20000800000 */
[----:B------:R2:W3:Y:S01]  /*8590*/  MUFU.EX2 R2, R135 ;  /* 0x0000008700027308 */ /* 0x0004e20000000800 */
[----:B------:R-:W-:Y:S01]  /*85a0*/  FSETP.NEU.FTZ.AND P1, PT, R3, -INF , PT ;  /* 0xff8000000300780b */ /* 0x000fe20003f3d000 */
[----:B------:R-:W-:Y:S01]  /*85b0*/  FMUL.FTZ R0, R133, c[0x0][0x23c] ;  /* 0x00008f0085007a20 */ /* 0x000fe20000410000 */
[----:B------:R-:W-:Y:S01]  /*85c0*/  MOV R133, R132 ;  /* 0x0000008400857202 */ /* 0x000fe20000000f00 */
[--C-:B------:R-:W-:Y:S01]  /*85d0*/  FFMA.FTZ R164, R4, c[0x0][0x23c], -R168.reuse ;  /* 0x00008f0004a47a23 */ /* 0x100fe200000108a8 */
[----:B------:R-:W-:Y:S01]  /*85e0*/  FSEL R167, R167, RZ, P1 ;  /* 0x000000ffa7a77208 */ /* 0x000fe20000800000 */
[--C-:B------:R-:W-:Y:S01]  /*85f0*/  FFMA.FTZ R5, R5, c[0x0][0x23c], -R168.reuse ;  /* 0x00008f0005057a23 */ /* 0x100fe200000108a8 */
[----:B------:R-:W-:Y:S01]  /*8600*/  ISETP.GT.AND P1, PT, R217, RZ, PT ;  /* 0x000000ffd900720c */ /* 0x000fe20003f24270 */
[--C-:B------:R-:W-:Y:S02]  /*8610*/  FFMA.FTZ R134, R8, c[0x0][0x23c], -R168.reuse ;  /* 0x00008f0008867a23 */ /* 0x100fe400000108a8 */
[--C-:B------:R-:W-:Y:S01]  /*8620*/  FFMA.FTZ R6, R6, c[0x0][0x23c], -R167.reuse ;  /* 0x00008f0006067a23 */ /* 0x100fe200000108a7 */
[----:B------:R-:W4:Y:S01]  /*8630*/  MUFU.EX2 R0, R0 ;  /* 0x0000000000007308 */ /* 0x000f220000000800 */
[--C-:B------:R-:W-:Y:S02]  /*8640*/  FFMA.FTZ R7, R7, c[0x0][0x23c], -R167.reuse ;  /* 0x00008f0007077a23 */ /* 0x100fe400000108a7 */
[--C-:B------:R-:W-:Y:S02]  /*8650*/  FFMA.FTZ R165, R10, c[0x0][0x23c], -R167.reuse ;  /* 0x00008f000aa57a23 */ /* 0x100fe400000108a7 */
[--C-:B------:R-:W-:Y:S02]  /*8660*/  FFMA.FTZ R166, R11, c[0x0][0x23c], -R167.reuse ;  /* 0x00008f000ba67a23 */ /* 0x100fe400000108a7 */
[--C-:B------:R-:W-:Y:S02]  /*8670*/  FFMA.FTZ R220, R32, c[0x0][0x23c], -R168.reuse ;  /* 0x00008f0020dc7a23 */ /* 0x100fe400000108a8 */
[--C-:B------:R-:W-:Y:S01]  /*8680*/  FFMA.FTZ R224, R34, c[0x0][0x23c], -R167.reuse ;  /* 0x00008f0022e07a23 */ /* 0x100fe200000108a7 */
[----:B------:R-:W-:Y:S01]  /*8690*/  MUFU.EX2 R164, R164 ;  /* 0x000000a400a47308 */ /* 0x000fe20000000800 */
[--C-:B------:R-:W-:Y:S02]  /*86a0*/  FFMA.FTZ R169, R12, c[0x0][0x23c], -R168.reuse ;  /* 0x00008f000ca97a23 */ /* 0x100fe400000108a8 */
[--C-:B--2---:R-:W-:Y:S02]  /*86b0*/  FFMA.FTZ R135, R9, c[0x0][0x23c], -R168.reuse ;  /* 0x00008f0009877a23 */ /* 0x104fe400000108a8 */
[C---:B---3--:R-:W-:Y:S02]  /*86c0*/  FMUL.FTZ R8, R2.reuse, R128 ;  /* 0x0000008002087220 */ /* 0x048fe40000410000 */
[C---:B------:R-:W-:Y:S02]  /*86d0*/  FMUL.FTZ R9, R2.reuse, R129 ;  /* 0x0000008102097220 */ /* 0x040fe40000410000 */
[C---:B------:R-:W-:Y:S01]  /*86e0*/  FMUL.FTZ R36, R2.reuse, R36 ;  /* 0x0000002402247220 */ /* 0x040fe20000410000 */
[----:B------:R-:W2:Y:S01]  /*86f0*/  MUFU.EX2 R5, R5 ;  /* 0x0000000500057308 */ /* 0x000ea20000000800 */
[C---:B------:R-:W-:Y:S02]  /*8700*/  FMUL.FTZ R37, R2.reuse, R37 ;  /* 0x0000002502257220 */ /* 0x040fe40000410000 */
[----:B------:R-:W-:Y:S02]  /*8710*/  FMUL.FTZ R40, R2, R40 ;  /* 0x0000002802287220 */ /* 0x000fe40000410000 */
[C---:B----4-:R-:W-:Y:S02]  /*8720*/  FMUL.FTZ R10, R0.reuse, R130 ;  /* 0x00000082000a7220 */ /* 0x050fe40000410000 */
[C---:B------:R-:W-:Y:S02]  /*8730*/  FMUL.FTZ R11, R0.reuse, R131 ;  /* 0x00000083000b7220 */ /* 0x040fe40000410000 */
[C---:B------:R-:W-:Y:S01]  /*8740*/  FMUL.FTZ R38, R0.reuse, R38 ;  /* 0x0000002600267220 */ /* 0x040fe20000410000 */
[----:B------:R-:W-:Y:S01]  /*8750*/  MUFU.EX2 R6, R6 ;  /* 0x0000000600067308 */ /* 0x000fe20000000800 */
[----:B------:R-:W-:Y:S02]  /*8760*/  FMUL.FTZ R39, R0, R39 ;  /* 0x0000002700277220 */ /* 0x000fe40000410000 */
[----:B------:R-:W-:Y:S02]  /*8770*/  FMUL.FTZ R41, R2, R41 ;  /* 0x0000002902297220 */ /* 0x000fe40000410000 */
[C---:B------:R-:W-:Y:S02]  /*8780*/  FMUL.FTZ R42, R0.reuse, R42 ;  /* 0x0000002a002a7220 */ /* 0x040fe40000410000 */
[----:B------:R-:W-:Y:S02]  /*8790*/  FMUL.FTZ R43, R0, R43 ;  /* 0x0000002b002b7220 */ /* 0x000fe40000410000 */
[C---:B------:R-:W-:Y:S01]  /*87a0*/  FMUL.FTZ R44, R2.reuse, R44 ;  /* 0x0000002c022c7220 */ /* 0x040fe20000410000 */
[----:B------:R-:W3:Y:S01]  /*87b0*/  MUFU.EX2 R7, R7 ;  /* 0x0000000700077308 */ /* 0x000ee20000000800 */
[----:B------:R-:W-:Y:S02]  /*87c0*/  FMUL.FTZ R45, R2, R45 ;  /* 0x0000002d022d7220 */ /* 0x000fe40000410000 */
[C---:B------:R-:W-:Y:S01]  /*87d0*/  FMUL.FTZ R46, R0.reuse, R46 ;  /* 0x0000002e002e7220 */ /* 0x040fe20000410000 */
[----:B--2---:R-:W-:Y:S01]  /*87e0*/  F2FP.PACK_AB R128, R5, R164 ;  /* 0x000000a40580723e */ /* 0x004fe200000000ff */
[----:B------:R-:W-:Y:S02]  /*87f0*/  FMUL.FTZ R47, R0, R47 ;  /* 0x0000002f002f7220 */ /* 0x000fe40000410000 */
[C---:B------:R-:W-:Y:S02]  /*8800*/  FMUL.FTZ R48, R2.reuse, R48 ;  /* 0x0000003002307220 */ /* 0x040fe40000410000 */
[----:B------:R-:W-:Y:S01]  /*8810*/  FMUL.FTZ R49, R2, R49 ;  /* 0x0000003102317220 */ /* 0x000fe20000410000 */
[----:B------:R-:W-:Y:S01]  /*8820*/  MUFU.EX2 R134, R134 ;  /* 0x0000008600867308 */ /* 0x000fe20000000800 */
[C---:B------:R-:W-:Y:S02]  /*8830*/  FMUL.FTZ R50, R0.reuse, R50 ;  /* 0x0000003200327220 */ /* 0x040fe40000410000 */
[----:B------:R-:W-:Y:S02]  /*8840*/  FMUL.FTZ R51, R0, R51 ;  /* 0x0000003300337220 */ /* 0x000fe40000410000 */
[C---:B------:R-:W-:Y:S02]  /*8850*/  FMUL.FTZ R12, R2.reuse, R124 ;  /* 0x0000007c020c7220 */ /* 0x040fe40000410000 */
[C---:B------:R-:W-:Y:S02]  /*8860*/  FMUL.FTZ R52, R2.reuse, R52 ;  /* 0x0000003402347220 */ /* 0x040fe40000410000 */
[----:B------:R-:W-:Y:S01]  /*8870*/  FMUL.FTZ R53, R2, R53 ;  /* 0x0000003502357220 */ /* 0x000fe20000410000 */
[----:B------:R-:W2:Y:S01]  /*8880*/  MUFU.EX2 R135, R135 ;  /* 0x0000008700877308 */ /* 0x000ea20000000800 */
[C---:B------:R-:W-:Y:S02]  /*8890*/  FMUL.FTZ R54, R0.reuse, R54 ;  /* 0x0000003600367220 */ /* 0x040fe40000410000 */
[----:B------:R-:W-:Y:S01]  /*88a0*/  FMUL.FTZ R55, R0, R55 ;  /* 0x0000003700377220 */ /* 0x000fe20000410000 */
[----:B---3--:R-:W-:Y:S01]  /*88b0*/  F2FP.PACK_AB R129, R7, R6 ;  /* 0x000000060781723e */ /* 0x008fe200000000ff */
[C---:B------:R-:W-:Y:S02]  /*88c0*/  FMUL.FTZ R56, R2.reuse, R56 ;  /* 0x0000003802387220 */ /* 0x040fe40000410000 */
[----:B------:R-:W-:Y:S02]  /*88d0*/  FMUL.FTZ R57, R2, R57 ;  /* 0x0000003902397220 */ /* 0x000fe40000410000 */
[C---:B------:R-:W-:Y:S01]  /*88e0*/  FMUL.FTZ R58, R0.reuse, R58 ;  /* 0x0000003a003a7220 */ /* 0x040fe20000410000 */
[----:B------:R-:W-:Y:S01]  /*88f0*/  MUFU.EX2 R165, R165 ;  /* 0x000000a500a57308 */ /* 0x000fe20000000800 */
[----:B------:R-:W-:Y:S02]  /*8900*/  FMUL.FTZ R59, R0, R59 ;  /* 0x0000003b003b7220 */ /* 0x000fe40000410000 */
[C---:B------:R-:W-:Y:S02]  /*8910*/  FMUL.FTZ R60, R2.reuse, R60 ;  /* 0x0000003c023c7220 */ /* 0x040fe40000410000 */
[----:B------:R-:W-:Y:S02]  /*8920*/  FMUL.FTZ R61, R2, R61 ;  /* 0x0000003d023d7220 */ /* 0x000fe40000410000 */
[C---:B------:R-:W-:Y:S02]  /*8930*/  FMUL.FTZ R62, R0.reuse, R62 ;  /* 0x0000003e003e7220 */ /* 0x040fe40000410000 */
[----:B------:R-:W-:Y:S01]  /*8940*/  FMUL.FTZ R63, R0, R63 ;  /* 0x0000003f003f7220 */ /* 0x000fe20000410000 */
[----:B------:R-:W3:Y:S01]  /*8950*/  MUFU.EX2 R166, R166 ;  /* 0x000000a600a67308 */ /* 0x000ee20000000800 */
[C---:B------:R-:W-:Y:S02]  /*8960*/  FMUL.FTZ R64, R2.reuse, R64 ;  /* 0x0000004002407220 */ /* 0x040fe40000410000 */
[----:B------:R-:W-:Y:S01]  /*8970*/  FMUL.FTZ R65, R2, R65 ;  /* 0x0000004102417220 */ /* 0x000fe20000410000 */
[----:B--2---:R-:W-:Y:S01]  /*8980*/  F2FP.PACK_AB R130, R135, R134 ;  /* 0x000000868782723e */ /* 0x004fe200000000ff */
        /* <DEDUP_REMOVED lines=9> */
[----:B------:R-:W-:Y:S01]  /*8a20*/  MUFU.EX2 R220, R220 ;  /* 0x000000dc00dc7308 */ /* 0x000fe20000000800 */
[C---:B------:R-:W-:Y:S02]  /*8a30*/  FMUL.FTZ R74, R0.reuse, R74 ;  /* 0x0000004a004a7220 */ /* 0x040fe40000410000 */
[----:B------:R-:W-:Y:S01]  /*8a40*/  FMUL.FTZ R75, R0, R75 ;  /* 0x0000004b004b7220 */ /* 0x000fe20000410000 */
[----:B---3--:R-:W-:Y:S01]  /*8a50*/  F2FP.PACK_AB R131, R166, R165 ;  /* 0x000000a5a683723e */ /* 0x008fe200000000ff */
[C---:B------:R-:W-:Y:S02]  /*8a60*/  FMUL.FTZ R76, R2.reuse, R76 ;  /* 0x0000004c024c7220 */ /* 0x040fe40000410000 */
[----:B------:R-:W-:Y:S02]  /*8a70*/  FMUL.FTZ R77, R2, R77 ;  /* 0x0000004d024d7220 */ /* 0x000fe40000410000 */
[C---:B------:R-:W-:Y:S01]  /*8a80*/  FMUL.FTZ R78, R0.reuse, R78 ;  /* 0x0000004e004e7220 */ /* 0x040fe20000410000 */
[----:B------:R-:W-:Y:S01]  /*8a90*/  MUFU.EX2 R224, R224 ;  /* 0x000000e000e07308 */ /* 0x000fe20000000800 */
[C---:B-1----:R-:W-:Y:S05]  /*8aa0*/  HMMA.16816.F32 R8, R128.reuse, R136, R8 ;  /* 0x000000888008723c */ /* 0x042fea0000001808 */
[----:B------:R-:W-:Y:S02]  /*8ab0*/  FMUL.FTZ R79, R0, R79 ;  /* 0x0000004f004f7220 */ /* 0x000fe40000410000 */
[C---:B------:R-:W-:Y:S01]  /*8ac0*/  FMUL.FTZ R80, R2.reuse, R80 ;  /* 0x0000005002507220 */ /* 0x040fe20000410000 */
[C---:B------:R-:W-:Y:S01]  /*8ad0*/  HMMA.16816.F32 R36, R128.reuse, R138, R36 ;  /* 0x0000008a8024723c */ /* 0x040fe20000001824 */
[----:B------:R-:W1:Y:S03]  /*8ae0*/  LDSM.16.MT88.4 R136, [R188+0xc000] ;  /* 0x00c00000bc88783b */ /* 0x000e660000004200 */
[----:B------:R-:W-:Y:S02]  /*8af0*/  FMUL.FTZ R81, R2, R81 ;  /* 0x0000005102517220 */ /* 0x000fe40000410000 */
[C---:B------:R-:W-:Y:S02]  /*8b00*/  FMUL.FTZ R82, R0.reuse, R82 ;  /* 0x0000005200527220 */ /* 0x040fe40000410000 */
[C---:B------:R-:W-:Y:S04]  /*8b10*/  HMMA.16816.F32 R40, R128.reuse, R140, R40 ;  /* 0x0000008c8028723c */ /* 0x040fe80000001828 */
[----:B------:R-:W-:Y:S02]  /*8b20*/  FMUL.FTZ R83, R0, R83 ;  /* 0x0000005300537220 */ /* 0x000fe40000410000 */
[C---:B------:R-:W-:Y:S02]  /*8b30*/  FMUL.FTZ R84, R2.reuse, R84 ;  /* 0x0000005402547220 */ /* 0x040fe40000410000 */
[C---:B------:R-:W-:Y:S01]  /*8b40*/  HMMA.16816.F32 R44, R128.reuse, R142, R44 ;  /* 0x0000008e802c723c */ /* 0x040fe2000000182c */
[----:B------:R-:W2:Y:S03]  /*8b50*/  LDSM.16.MT88.4 R140, [R192+0xe000] ;  /* 0x00e00000c08c783b */ /* 0x000ea60000004200 */
[----:B------:R-:W-:Y:S02]  /*8b60*/  FMUL.FTZ R85, R2, R85 ;  /* 0x0000005502557220 */ /* 0x000fe40000410000 */
[C---:B------:R-:W-:Y:S02]  /*8b70*/  FMUL.FTZ R86, R0.reuse, R86 ;  /* 0x0000005600567220 */ /* 0x040fe40000410000 */
[C---:B------:R-:W-:Y:S04]  /*8b80*/  HMMA.16816.F32 R48, R128.reuse, R144, R48 ;  /* 0x000000908030723c */ /* 0x040fe80000001830 */
[----:B------:R-:W-:Y:S02]  /*8b90*/  FMUL.FTZ R87, R0, R87 ;  /* 0x0000005700577220 */ /* 0x000fe40000410000 */
[C---:B------:R-:W-:Y:S02]  /*8ba0*/  FMUL.FTZ R88, R2.reuse, R88 ;  /* 0x0000005802587220 */ /* 0x040fe40000410000 */
[C---:B------:R-:W-:Y:S01]  /*8bb0*/  HMMA.16816.F32 R52, R128.reuse, R146, R52 ;  /* 0x000000928034723c */ /* 0x040fe20000001834 */
[----:B------:R-:W3:Y:S03]  /*8bc0*/  LDSM.16.MT88.4 R144, [R190+0xe000] ;  /* 0x00e00000be90783b */ /* 0x000ee60000004200 */
[----:B------:R-:W-:Y:S02]  /*8bd0*/  FMUL.FTZ R89, R2, R89 ;  /* 0x0000005902597220 */ /* 0x000fe40000410000 */
[C---:B------:R-:W-:Y:S02]  /*8be0*/  FMUL.FTZ R90, R0.reuse, R90 ;  /* 0x0000005a005a7220 */ /* 0x040fe40000410000 */
[----:B------:R-:W-:Y:S01]  /*8bf0*/  FMUL.FTZ R91, R0, R91 ;  /* 0x0000005b005b7220 */ /* 0x000fe20000410000 */
[C---:B-1----:R-:W-:Y:S03]  /*8c00*/  HMMA.16816.F32 R56, R128.reuse, R136, R56 ;  /* 0x000000888038723c */ /* 0x042fe60000001838 */
[C---:B------:R-:W-:Y:S02]  /*8c10*/  FMUL.FTZ R92, R2.reuse, R92 ;  /* 0x0000005c025c7220 */ /* 0x040fe40000410000 */
[----:B------:R-:W-:Y:S02]  /*8c20*/  FMUL.FTZ R93, R2, R93 ;  /* 0x0000005d025d7220 */ /* 0x000fe40000410000 */
[C---:B------:R-:W-:Y:S01]  /*8c30*/  FMUL.FTZ R94, R0.reuse, R94 ;  /* 0x0000005e005e7220 */ /* 0x040fe20000410000 */
[C---:B------:R-:W-:Y:S01]  /*8c40*/  HMMA.16816.F32 R60, R128.reuse, R138, R60 ;  /* 0x0000008a803c723c */ /* 0x040fe2000000183c */
[----:B------:R-:W1:Y:S03]  /*8c50*/  LDSM.16.MT88.4 R136, [R189+0xe000] ;  /* 0x00e00000bd88783b */ /* 0x000e660000004200 */
[----:B------:R-:W-:Y:S02]  /*8c60*/  FMUL.FTZ R95, R0, R95 ;  /* 0x0000005f005f7220 */ /* 0x000fe40000410000 */
[C---:B------:R-:W-:Y:S02]  /*8c70*/  FMUL.FTZ R96, R2.reuse, R96 ;  /* 0x0000006002607220 */ /* 0x040fe40000410000 */
[C---:B--2---:R-:W-:Y:S04]  /*8c80*/  HMMA.16816.F32 R64, R128.reuse, R140, R64 ;  /* 0x0000008c8040723c */ /* 0x044fe80000001840 */
[----:B------:R-:W-:Y:S02]  /*8c90*/  FMUL.FTZ R97, R2, R97 ;  /* 0x0000006102617220 */ /* 0x000fe40000410000 */
[C---:B------:R-:W-:Y:S02]  /*8ca0*/  FMUL.FTZ R98, R0.reuse, R98 ;  /* 0x0000006200627220 */ /* 0x040fe40000410000 */
[C---:B------:R-:W-:Y:S01]  /*8cb0*/  HMMA.16816.F32 R68, R128.reuse, R142, R68 ;  /* 0x0000008e8044723c */ /* 0x040fe20000001844 */
[----:B------:R-:W2:Y:S03]  /*8cc0*/  LDSM.16.MT88.4 R140, [R188+0xe000] ;  /* 0x00e00000bc8c783b */ /* 0x000ea60000004200 */
[----:B------:R-:W-:Y:S02]  /*8cd0*/  FMUL.FTZ R99, R0, R99 ;  /* 0x0000006300637220 */ /* 0x000fe40000410000 */
[C---:B------:R-:W-:Y:S02]  /*8ce0*/  FMUL.FTZ R100, R2.reuse, R100 ;  /* 0x0000006402647220 */ /* 0x040fe40000410000 */
[C---:B---3--:R-:W-:Y:S04]  /*8cf0*/  HMMA.16816.F32 R72, R128.reuse, R144, R72 ;  /* 0x000000908048723c */ /* 0x048fe80000001848 */
[----:B------:R-:W-:Y:S02]  /*8d00*/  FMUL.FTZ R101, R2, R101 ;  /* 0x0000006502657220 */ /* 0x000fe40000410000 */
[C---:B------:R-:W-:Y:S02]  /*8d10*/  FMUL.FTZ R102, R0.reuse, R102 ;  /* 0x0000006600667220 */ /* 0x040fe40000410000 */
[C---:B------:R-:W-:Y:S01]  /*8d20*/  HMMA.16816.F32 R76, R128.reuse, R146, R76 ;  /* 0x00000092804c723c */ /* 0x040fe2000000184c */
[----:B------:R-:W3:Y:S03]  /*8d30*/  LDSM.16.MT88.4 R144, [R192+0x10000] ;  /* 0x01000000c090783b */ /* 0x000ee60000004200 */
[----:B------:R-:W-:Y:S02]  /*8d40*/  FMUL.FTZ R103, R0, R103 ;  /* 0x0000006700677220 */ /* 0x000fe40000410000 */
[--C-:B------:R-:W-:Y:S02]  /*8d50*/  FFMA.FTZ R170, R13, c[0x0][0x23c], -R168.reuse ;  /* 0x00008f000daa7a23 */ /* 0x100fe400000108a8 */
[----:B------:R-:W-:Y:S01]  /*8d60*/  FMUL.FTZ R13, R2, R125 ;  /* 0x0000007d020d7220 */ /* 0x000fe20000410000 */
[C---:B-1----:R-:W-:Y:S03]  /*8d70*/  HMMA.16816.F32 R80, R128.reuse, R136, R80 ;  /* 0x000000888050723c */ /* 0x042fe60000001850 */
[--C-:B------:R-:W-:Y:S01]  /*8d80*/  FFMA.FTZ R171, R14, c[0x0][0x23c], -R167.reuse ;  /* 0x00008f000eab7a23 */ /* 0x100fe200000108a7 */
[----:B------:R-:W1:Y:S01]  /*8d90*/  MUFU.EX2 R170, R170 ;  /* 0x000000aa00aa7308 */ /* 0x000e620000000800 */
[C---:B------:R-:W-:Y:S02]  /*8da0*/  FMUL.FTZ R14, R0.reuse, R126 ;  /* 0x0000007e000e7220 */ /* 0x040fe40000410000 */
[--C-:B------:R-:W-:Y:S01]  /*8db0*/  FFMA.FTZ R172, R15, c[0x0][0x23c], -R167.reuse ;  /* 0x00008f000fac7a23 */ /* 0x100fe200000108a7 */
[C---:B------:R-:W-:Y:S01]  /*8dc0*/  HMMA.16816.F32 R84, R128.reuse, R138, R84 ;  /* 0x0000008a8054723c */ /* 0x040fe20000001854 */
[----:B------:R-:W4:Y:S03]  /*8dd0*/  LDSM.16.MT88.4 R136, [R190+0x10000] ;  /* 0x01000000be88783b */ /* 0x000f260000004200 */
[----:B------:R-:W-:Y:S02]  /*8de0*/  FMUL.FTZ R15, R0, R127 ;  /* 0x0000007f000f7220 */ /* 0x000fe40000410000 */
[C---:B------:R-:W-:Y:S01]  /*8df0*/  FMUL.FTZ R104, R2.reuse, R104 ;  /* 0x0000006802687220 */ /* 0x040fe20000410000 */
[----:B------:R-:W-:Y:S01]  /*8e00*/  MUFU.EX2 R171, R171 ;  /* 0x000000ab00ab7308 */ /* 0x000fe20000000800 */
[C---:B--2---:R-:W-:Y:S01]  /*8e10*/  HMMA.16816.F32 R88, R128.reuse, R140, R88 ;  /* 0x0000008c8058723c */ /* 0x044fe20000001858 */
[----:B------:R-:W-:Y:S03]  /*8e20*/  LDSM.16.MT88.4 R124, [R188+0x10000] ;  /* 0x01000000bc7c783b */ /* 0x000fe60000004200 */
[----:B------:R-:W-:Y:S02]  /*8e30*/  FMUL.FTZ R105, R2, R105 ;  /* 0x0000006902697220 */ /* 0x000fe40000410000 */
[C---:B------:R-:W-:Y:S02]  /*8e40*/  FMUL.FTZ R106, R0.reuse, R106 ;  /* 0x0000006a006a7220 */ /* 0x040fe40000410000 */
[C---:B------:R-:W-:Y:S01]  /*8e50*/  HMMA.16816.F32 R92, R128.reuse, R142, R92 ;  /* 0x0000008e805c723c */ /* 0x040fe2000000185c */
[----:B------:R-:W2:Y:S01]  /*8e60*/  LDSM.16.MT88.4 R140, [R189+0x10000] ;  /* 0x01000000bd8c783b */ /* 0x000ea20000004200 */
[----:B------:R-:W5:Y:S02]  /*8e70*/  MUFU.EX2 R172, R172 ;  /* 0x000000ac00ac7308 */ /* 0x000f640000000800 */
[----:B------:R-:W-:Y:S02]  /*8e80*/  FMUL.FTZ R107, R0, R107 ;  /* 0x0000006b006b7220 */ /* 0x000fe40000410000 */
[C---:B------:R-:W-:Y:S02]  /*8e90*/  FMUL.FTZ R108, R2.reuse, R108 ;  /* 0x0000006c026c7220 */ /* 0x040fe40000410000 */
[C---:B---3--:R-:W-:Y:S04]  /*8ea0*/  HMMA.16816.F32 R96, R128.reuse, R144, R96 ;  /* 0x000000908060723c */ /* 0x048fe80000001860 */
[----:B------:R-:W-:Y:S02]  /*8eb0*/  FMUL.FTZ R109, R2, R109 ;  /* 0x0000006d026d7220 */ /* 0x000fe40000410000 */
[C---:B------:R-:W-:Y:S02]  /*8ec0*/  FMUL.FTZ R110, R0.reuse, R110 ;  /* 0x0000006e006e7220 */ /* 0x040fe40000410000 */
[C---:B------:R-:W-:Y:S01]  /*8ed0*/  HMMA.16816.F32 R100, R128.reuse, R146, R100 ;  /* 0x000000928064723c */ /* 0x040fe20000001864 */
[----:B------:R-:W-:Y:S03]  /*8ee0*/  LDSM.16.MT88.4 R144, [R190+0xc800] ;  /* 0x00c80000be90783b */ /* 0x000fe60000004200 */
[----:B------:R-:W-:Y:S02]  /*8ef0*/  FMUL.FTZ R111, R0, R111 ;  /* 0x0000006f006f7220 */ /* 0x000fe40000410000 */
[--C-:B------:R-:W-:Y:S02]  /*8f00*/  FFMA.FTZ R173, R16, c[0x0][0x23c], -R168.reuse ;  /* 0x00008f0010ad7a23 */ /* 0x100fe400000108a8 */
[----:B------:R-:W-:Y:S01]  /*8f10*/  FFMA.FTZ R174, R17, c[0x0][0x23c], -R168 ;  /* 0x00008f0011ae7a23 */ /* 0x000fe200000108a8 */
[C---:B----4-:R-:W-:Y:S03]  /*8f20*/  HMMA.16816.F32 R104, R128.reuse, R136, R104 ;  /* 0x000000888068723c */ /* 0x050fe60000001868 */
[--C-:B------:R-:W-:Y:S01]  /*8f30*/  FFMA.FTZ R175, R18, c[0x0][0x23c], -R167.reuse ;  /* 0x00008f0012af7a23 */ /* 0x100fe200000108a7 */
[----:B------:R-:W-:Y:S01]  /*8f40*/  MUFU.EX2 R173, R173 ;  /* 0x000000ad00ad7308 */ /* 0x000fe20000000800 */
[----:B------:R-:W-:Y:S02]  /*8f50*/  FFMA.FTZ R218, R19, c[0x0][0x23c], -R167 ;  /* 0x00008f0013da7a23 */ /* 0x000fe400000108a7 */
[C---:B------:R-:W-:Y:S01]  /*8f60*/  FMUL.FTZ R112, R2.reuse, R112 ;  /* 0x0000007002707220 */ /* 0x040fe20000410000 */
[C---:B------:R-:W-:Y:S01]  /*8f70*/  HMMA.16816.F32 R12, R128.reuse, R138, R12 ;  /* 0x0000008a800c723c */ /* 0x040fe2000000180c */
[----:B------:R-:W3:Y:S03]  /*8f80*/  LDSM.16.MT88.4 R136, [R192+0xc800] ;  /* 0x00c80000c088783b */ /* 0x000ee60000004200 */
[----:B------:R-:W-:Y:S02]  /*8f90*/  FMUL.FTZ R113, R2, R113 ;  /* 0x0000007102717220 */ /* 0x000fe40000410000 */
[----:B------:R-:W4:Y:S01]  /*8fa0*/  MUFU.EX2 R174, R174 ;  /* 0x000000ae00ae7308 */ /* 0x000f220000000800 */
[C---:B------:R-:W-:Y:S01]  /*8fb0*/  FMUL.FTZ R114, R0.reuse, R114 ;  /* 0x0000007200727220 */ /* 0x040fe20000410000 */
[C---:B--2---:R-:W-:Y:S04]  /*8fc0*/  HMMA.16816.F32 R108, R128.reuse, R140, R108 ;  /* 0x0000008c806c723c */ /* 0x044fe8000000186c */
[----:B------:R-:W-:Y:S02]  /*8fd0*/  FMUL.FTZ R115, R0, R115 ;  /* 0x0000007300737220 */ /* 0x000fe40000410000 */
[----:B------:R-:W-:Y:S01]  /*8fe0*/  FMUL.FTZ R16, R2, R120 ;  /* 0x0000007802107220 */ /* 0x000fe20000410000 */
[----:B-1----:R-:W-:Y:S01]  /*8ff0*/  F2FP.PACK_AB R120, R170, R169 ;  /* 0x000000a9aa78723e */ /* 0x002fe200000000ff */
[----:B------:R-:W-:Y:S01]  /*9000*/  MUFU.EX2 R175, R175 ;  /* 0x000000af00af7308 */ /* 0x000fe20000000800 */
[----:B------:R-:W-:Y:S02]  /*9010*/  FMUL.FTZ R17, R2, R121 ;  /* 0x0000007902117220 */ /* 0x000fe40000410000 */
[C---:B------:R-:W-:Y:S01]  /*9020*/  HMMA.16816.F32 R112, R128.reuse, R142, R112 ;  /* 0x0000008e8070723c */ /* 0x040fe20000001870 */
[----:B------:R-:W1:Y:S02]  /*9030*/  LDSM.16.MT88.4 R140, [R189+0xc800] ;  /* 0x00c80000bd8c783b */ /* 0x000e640000004200 */
[----:B------:R-:W-:Y:S01]  /*9040*/  FMUL.FTZ R18, R0, R122 ;  /* 0x0000007a00127220 */ /* 0x000fe20000410000 */
[----:B-----5:R-:W-:Y:S01]  /*9050*/  F2FP.PACK_AB R121, R172, R171 ;  /* 0x000000abac79723e */ /* 0x020fe200000000ff */
[----:B------:R-:W-:Y:S02]  /*9060*/  FMUL.FTZ R19, R0, R123 ;  /* 0x0000007b00137220 */ /* 0x000fe40000410000 */
[----:B------:R-:W2:Y:S01]  /*9070*/  MUFU.EX2 R218, R218 ;  /* 0x000000da00da7308 */ /* 0x000ea20000000800 */
[C---:B------:R-:W-:Y:S04]  /*9080*/  FMUL.FTZ R116, R2.reuse, R116 ;  /* 0x0000007402747220 */ /* 0x040fe80000410000 */
[C---:B------:R-:W-:Y:S03]  /*9090*/  HMMA.16816.F32 R16, R128.reuse, R124, R16 ;  /* 0x0000007c8010723c */ /* 0x040fe60000001810 */
[----:B------:R-:W-:Y:S01]  /*90a0*/  FMUL.FTZ R117, R2, R117 ;  /* 0x0000007502757220 */ /* 0x000fe20000410000 */
[----:B----4-:R-:W-:Y:S01]  /*90b0*/  F2FP.PACK_AB R122, R174, R173 ;  /* 0x000000adae7a723e */ /* 0x010fe200000000ff */
[C---:B------:R-:W-:Y:S02]  /*90c0*/  FMUL.FTZ R118, R0.reuse, R118 ;  /* 0x0000007600767220 */ /* 0x040fe40000410000 */
[----:B------:R-:W-:Y:S02]  /*90d0*/  FMUL.FTZ R119, R0, R119 ;  /* 0x0000007700777220 */ /* 0x000fe40000410000 */
[----:B------:R-:W-:Y:S03]  /*90e0*/  FFMA.FTZ R164, R2, R221, R164 ;  /* 0x000000dd02a47223 */ /* 0x000fe600000100a4 */
[----:B------:R-:W-:Y:S01]  /*90f0*/  FFMA.FTZ R6, R0, R219, R6 ;  /* 0x000000db00067223 */ /* 0x000fe20000010006 */
[----:B------:R-:W-:Y:S01]  /*9100*/  IADD3 R0, R217, -0x1, RZ ;  /* 0xffffffffd9007810 */ /* 0x000fe20007ffe0ff */
[----:B------:R-:W-:Y:S01]  /*9110*/  HMMA.16816.F32 R116, R128, R126, R116 ;  /* 0x0000007e8074723c */ /* 0x000fe20000001874 */
[----:B------:R-:W4:Y:S02]  /*9120*/  LDSM.16.MT88.4 R124, [R188+0xe800] ;  /* 0x00e80000bc7c783b */ /* 0x000f240000004200 */
[----:B------:R-:W-:Y:S01]  /*9130*/  FADD.FTZ R5, R5, R164 ;  /* 0x000000a405057221 */ /* 0x000fe20000010000 */
[----:B------:R-:W-:Y:S01]  /*9140*/  MOV R217, R0 ;  /* 0x0000000000d97202 */ /* 0x000fe20000000f00 */
[----:B------:R-:W-:Y:S01]  /*9150*/  FADD.FTZ R6, R7, R6 ;  /* 0x0000000607067221 */ /* 0x000fe20000010000 */
[----:B--2---:R-:W-:Y:S01]  /*9160*/  F2FP.PACK_AB R123, R218, R175 ;  /* 0x000000afda7b723e */ /* 0x004fe200000000ff */
[----:B------:R-:W-:Y:S01]  /*9170*/  FADD.FTZ R134, R134, R5 ;  /* 0x0000000586867221 */ /* 0x000fe20000010000 */
[----:B------:R-:W-:Y:S01]  /*9180*/  MOV R0, R3 ;  /* 0x0000000300007202 */ /* 0x000fe20000000f00 */
[----:B------:R-:W2:Y:S03]  /*9190*/  LDSM.16.MT88.4 R128, [R192+0x10800] ;  /* 0x01080000c080783b */ /* 0x000ea60000004200 */
[----:B------:R-:W-:Y:S01]  /*91a0*/  FADD.FTZ R165, R165, R6 ;  /* 0x00000006a5a57221 */ /* 0x000fe20000010000 */
[C---:B---3--:R-:W-:Y:S05]  /*91b0*/  HMMA.16816.F32 R8, R120.reuse, R136, R8 ;  /* 0x000000887808723c */ /* 0x048fea0000001808 */
[----:B------:R-:W-:Y:S02]  /*91c0*/  FADD.FTZ R134, R135, R134 ;  /* 0x0000008687867221 */ /* 0x000fe40000010000 */
[----:B------:R-:W-:Y:S01]  /*91d0*/  FADD.FTZ R166, R166, R165 ;  /* 0x000000a5a6a67221 */ /* 0x000fe20000010000 */
[C---:B------:R-:W-:Y:S01]  /*91e0*/  HMMA.16816.F32 R36, R120.reuse, R138, R36 ;  /* 0x0000008a7824723c */ /* 0x040fe20000001824 */
[----:B------:R-:W3:Y:S03]  /*91f0*/  LDSM.16.MT88.4 R136, [R190+0x10800] ;  /* 0x01080000be88783b */ /* 0x000ee60000004200 */
[----:B------:R-:W-:Y:S02]  /*9200*/  FADD.FTZ R169, R169, R134 ;  /* 0x00000086a9a97221 */ /* 0x000fe40000010000 */
[----:B------:R-:W-:Y:S02]  /*9210*/  FADD.FTZ R171, R171, R166 ;  /* 0x000000a6abab7221 */ /* 0x000fe40000010000 */
[C---:B------:R-:W-:Y:S04]  /*9220*/  HMMA.16816.F32 R40, R120.reuse, R144, R40 ;  /* 0x000000907828723c */ /* 0x040fe80000001828 */
[----:B------:R-:W-:Y:S02]  /*9230*/  FADD.FTZ R170, R170, R169 ;  /* 0x000000a9aaaa7221 */ /* 0x000fe40000010000 */
[----:B------:R-:W-:Y:S02]  /*9240*/  FADD.FTZ R172, R172, R171 ;  /* 0x000000abacac7221 */ /* 0x000fe40000010000 */
[C---:B------:R-:W-:Y:S01]  /*9250*/  HMMA.16816.F32 R44, R120.reuse, R146, R44 ;  /* 0x00000092782c723c */ /* 0x040fe2000000182c */
[----:B------:R-:W-:Y:S03]  /*9260*/  LDSM.16.MT88.4 R144, [R190+0xf000] ;  /* 0x00f00000be90783b */ /* 0x000fe60000004200 */
[----:B------:R-:W-:Y:S02]  /*9270*/  FADD.FTZ R173, R173, R170 ;  /* 0x000000aaadad7221 */ /* 0x000fe40000010000 */
[----:B------:R-:W-:Y:S02]  /*9280*/  FADD.FTZ R5, R175, R172 ;  /* 0x000000acaf057221 */ /* 0x000fe40000010000 */
[C---:B-1----:R-:W-:Y:S04]  /*9290*/  HMMA.16816.F32 R48, R120.reuse, R140, R48 ;  /* 0x0000008c7830723c */ /* 0x042fe80000001830 */
[----:B------:R-:W-:Y:S02]  /*92a0*/  FADD.FTZ R173, R174, R173 ;  /* 0x000000adaead7221 */ /* 0x000fe40000010000 */
[----:B------:R-:W-:Y:S02]  /*92b0*/  FADD.FTZ R5, R218, R5 ;  /* 0x00000005da057221 */ /* 0x000fe40000010000 */
[C---:B------:R-:W-:Y:S01]  /*92c0*/  HMMA.16816.F32 R52, R120.reuse, R142, R52 ;  /* 0x0000008e7834723c */ /* 0x040fe20000001834 */
[----:B------:R-:W1:Y:S07]  /*92d0*/  LDSM.16.MT88.4 R140, [R189+0x10800] ;  /* 0x01080000bd8c783b */ /* 0x000e6e0000004200 */
[C---:B------:R-:W-:Y:S08]  /*92e0*/  HMMA.16816.F32 R56, R120.reuse, R148, R56 ;  /* 0x000000947838723c */ /* 0x040ff00000001838 */
[C---:B------:R-:W-:Y:S01]  /*92f0*/  HMMA.16816.F32 R60, R120.reuse, R150, R60 ;  /* 0x00000096783c723c */ /* 0x040fe2000000183c */
[----:B------:R-:W-:Y:S07]  /*9300*/  LDSM.16.MT88.4 R148, [R189+0xf000] ;  /* 0x00f00000bd94783b */ /* 0x000fee0000004200 */
[C---:B------:R-:W-:Y:S07]  /*9310*/  HMMA.16816.F32 R64, R120.reuse, R152, R64 ;  /* 0x000000987840723c */ /* 0x040fee0000001840 */
[--C-:B------:R-:W-:Y:S01]  /*9320*/  FFMA.FTZ R152, R20, c[0x0][0x23c], -R168.reuse ;  /* 0x00008f0014987a23 */ /* 0x100fe200000108a8 */
[C---:B------:R-:W-:Y:S04]  /*9330*/  HMMA.16816.F32 R68, R120.reuse, R154, R68 ;  /* 0x0000009a7844723c */ /* 0x040fe80000001844 */
[--C-:B------:R-:W-:Y:S01]  /*9340*/  FFMA.FTZ R153, R21, c[0x0][0x23c], -R168.reuse ;  /* 0x00008f0015997a23 */ /* 0x100fe200000108a8 */
[----:B------:R-:W-:Y:S02]  /*9350*/  MUFU.EX2 R152, R152 ;  /* 0x0000009800987308 */ /* 0x000fe40000000800 */
[--C-:B------:R-:W-:Y:S01]  /*9360*/  FFMA.FTZ R154, R22, c[0x0][0x23c], -R167.reuse ;  /* 0x00008f00169a7a23 */ /* 0x100fe200000108a7 */
[C---:B------:R-:W-:Y:S04]  /*9370*/  HMMA.16816.F32 R72, R120.reuse, R156, R72 ;  /* 0x0000009c7848723c */ /* 0x040fe80000001848 */
[--C-:B------:R-:W-:Y:S02]  /*9380*/  FFMA.FTZ R155, R23, c[0x0][0x23c], -R167.reuse ;  /* 0x00008f00179b7a23 */ /* 0x100fe400000108a7 */
[----:B------:R-:W5:Y:S01]  /*9390*/  LDSM.16.MT88.4 R20, [R188+0x10800] ;  /* 0x01080000bc14783b */ /* 0x000f620000004200 */
[--C-:B------:R-:W-:Y:S01]  /*93a0*/  FFMA.FTZ R156, R24, c[0x0][0x23c], -R168.reuse ;  /* 0x00008f00189c7a23 */ /* 0x100fe200000108a8 */
[C---:B------:R-:W-:Y:S01]  /*93b0*/  HMMA.16816.F32 R76, R120.reuse, R158, R76 ;  /* 0x0000009e784c723c */ /* 0x040fe2000000184c */
[----:B------:R-:W1:Y:S03]  /*93c0*/  MUFU.EX2 R153, R153 ;  /* 0x0000009900997308 */ /* 0x000e660000000800 */
[--C-:B------:R-:W-:Y:S03]  /*93d0*/  FFMA.FTZ R157, R25, c[0x0][0x23c], -R168.reuse ;  /* 0x00008f00199d7a23 */ /* 0x100fe600000108a8 */
[--C-:B------:R-:W-:Y:S01]  /*93e0*/  FFMA.FTZ R158, R26, c[0x0][0x23c], -R167.reuse ;  /* 0x00008f001a9e7a23 */ /* 0x100fe200000108a7 */
[C---:B------:R-:W-:Y:S03]  /*93f0*/  HMMA.16816.F32 R80, R120.reuse, R160, R80 ;  /* 0x000000a07850723c */ /* 0x040fe60000001850 */
[----:B------:R-:W-:Y:S01]  /*9400*/  MUFU.EX2 R154, R154 ;  /* 0x0000009a009a7308 */ /* 0x000fe20000000800 */
[--C-:B------:R-:W-:Y:S02]  /*9410*/  FFMA.FTZ R159, R27, c[0x0][0x23c], -R167.reuse ;  /* 0x00008f001b9f7a23 */ /* 0x100fe400000108a7 */
[----:B------:R-:W-:Y:S01]  /*9420*/  LDSM.16.MT88.4 R24, [R189+0xd000] ;  /* 0x00d00000bd18783b */ /* 0x000fe20000004200 */
[--C-:B------:R-:W-:Y:S01]  /*9430*/  FFMA.FTZ R160, R28, c[0x0][0x23c], -R168.reuse ;  /* 0x00008f001ca07a23 */ /* 0x100fe200000108a8 */
[C---:B------:R-:W-:Y:S04]  /*9440*/  HMMA.16816.F32 R84, R120.reuse, R162, R84 ;  /* 0x000000a27854723c */ /* 0x040fe80000001854 */
[--C-:B------:R-:W-:Y:S01]  /*9450*/  FFMA.FTZ R161, R29, c[0x0][0x23c], -R168.reuse ;  /* 0x00008f001da17a23 */ /* 0x100fe200000108a8 */
[----:B------:R-:W1:Y:S01]  /*9460*/  MUFU.EX2 R155, R155 ;  /* 0x0000009b009b7308 */ /* 0x000e620000000800 */
[----:B------:R-:W-:Y:S02]  /*9470*/  FFMA.FTZ R168, R33, c[0x0][0x23c], -R168 ;  /* 0x00008f0021a87a23 */ /* 0x000fe400000108a8 */
[C---:B----4-:R-:W-:Y:S04]  /*9480*/  HMMA.16816.F32 R88, R120.reuse, R124, R88 ;  /* 0x0000007c7858723c */ /* 0x050fe80000001858 */
[--C-:B------:R-:W-:Y:S02]  /*9490*/  FFMA.FTZ R162, R30, c[0x0][0x23c], -R167.reuse ;  /* 0x00008f001ea27a23 */ /* 0x100fe400000108a7 */
[--C-:B------:R-:W-:Y:S01]  /*94a0*/  FFMA.FTZ R163, R31, c[0x0][0x23c], -R167.reuse ;  /* 0x00008f001fa37a23 */ /* 0x100fe200000108a7 */
[----:B------:R-:W-:Y:S01]  /*94b0*/  MUFU.EX2 R156, R156 ;  /* 0x0000009c009c7308 */ /* 0x000fe20000000800 */
[C---:B------:R-:W-:Y:S01]  /*94c0*/  HMMA.16816.F32 R92, R120.reuse, R126, R92 ;  /* 0x0000007e785c723c */ /* 0x040fe2000000185c */
[----:B------:R-:W4:Y:S03]  /*94d0*/  LDSM.16.MT88.4 R124, [R192+0xd000] ;  /* 0x00d00000c07c783b */ /* 0x000f260000004200 */
[----:B------:R-:W-:Y:S04]  /*94e0*/  FFMA.FTZ R167, R35, c[0x0][0x23c], -R167 ;  /* 0x00008f0023a77a23 */ /* 0x000fe800000108a7 */
[C---:B--2---:R-:W-:Y:S01]  /*94f0*/  HMMA.16816.F32 R96, R120.reuse, R128, R96 ;  /* 0x000000807860723c */ /* 0x044fe20000001860 */
[----:B------:R-:W-:Y:S01]  /*9500*/  LDSM.16.MT88.4 R28, [R188+0x11000] ;  /* 0x01100000bc1c783b */ /* 0x000fe20000004200 */
[----:B------:R-:W2:Y:S06]  /*9510*/  MUFU.EX2 R157, R157 ;  /* 0x0000009d009d7308 */ /* 0x000eac0000000800 */
[C---:B------:R-:W-:Y:S01]  /*9520*/  HMMA.16816.F32 R100, R120.reuse, R130, R100 ;  /* 0x000000827864723c */ /* 0x040fe20000001864 */
[----:B------:R-:W2:Y:S03]  /*9530*/  LDSM.16.MT88.4 R128, [R190+0xd000] ;  /* 0x00d00000be80783b */ /* 0x000ea60000004200 */
[----:B------:R-:W-:Y:S04]  /*9540*/  MUFU.EX2 R158, R158 ;  /* 0x0000009e009e7308 */ /* 0x000fe80000000800 */
[C---:B---3--:R-:W-:Y:S01]  /*9550*/  HMMA.16816.F32 R104, R120.reuse, R136, R104 ;  /* 0x000000887868723c */ /* 0x048fe20000001868 */
[----:B------:R-:W-:Y:S05]  /*9560*/  LDSM.16.MT88.4 R32, [R189+0xd800] ;  /* 0x00d80000bd20783b */ /* 0x000fea0000004200 */
[----:B------:R-:W3:Y:S02]  /*9570*/  MUFU.EX2 R159, R159 ;  /* 0x0000009f009f7308 */ /* 0x000ee40000000800 */
[C---:B------:R-:W-:Y:S01]  /*9580*/  HMMA.16816.F32 R12, R120.reuse, R138, R12 ;  /* 0x0000008a780c723c */ /* 0x040fe2000000180c */
[----:B------:R-:W3:Y:S07]  /*9590*/  LDSM.16.MT88.4 R136, [R188+0xd000] ;  /* 0x00d00000bc88783b */ /* 0x000eee0000004200 */
[C---:B-1----:R-:W-:Y:S01]  /*95a0*/  HMMA.16816.F32 R108, R120.reuse, R140, R108 ;  /* 0x0000008c786c723c */ /* 0x042fe2000000186c */
[----:B------:R-:W-:Y:S07]  /*95b0*/  MUFU.EX2 R160, R160 ;  /* 0x000000a000a07308 */ /* 0x000fee0000000800 */
[C---:B------:R-:W-:Y:S01]  /*95c0*/  HMMA.16816.F32 R112, R120.reuse, R142, R112 ;  /* 0x0000008e7870723c */ /* 0x040fe20000001870 */
[----:B------:R-:W1:Y:S02]  /*95d0*/  LDSM.16.MT88.4 R140, [R192+0xf000] ;  /* 0x00f00000c08c783b */ /* 0x000e640000004200 */
[----:B------:R-:W1:Y:S05]  /*95e0*/  MUFU.EX2 R161, R161 ;  /* 0x000000a100a17308 */ /* 0x000e6a0000000800 */
[C---:B-----5:R-:W-:Y:S05]  /*95f0*/  HMMA.16816.F32 R16, R120.reuse, R20, R16 ;  /* 0x000000147810723c */ /* 0x060fea0000001810 */
[----:B------:R-:W-:Y:S02]  /*9600*/  MUFU.EX2 R162, R162 ;  /* 0x000000a200a27308 */ /* 0x000fe40000000800 */
[----:B------:R-:W-:Y:S01]  /*9610*/  F2FP.PACK_AB R20, R153, R152 ;  /* 0x000000989914723e */ /* 0x000fe200000000ff */
[----:B------:R-:W-:Y:S01]  /*9620*/  HMMA.16816.F32 R116, R120, R22, R116 ;  /* 0x000000167874723c */ /* 0x000fe20000001874 */
[----:B------:R-:W5:Y:S03]  /*9630*/  LDSM.16.MT88.4 R120, [R188+0xf000] ;  /* 0x00f00000bc78783b */ /* 0x000f660000004200 */
[----:B------:R-:W-:Y:S01]  /*9640*/  F2FP.PACK_AB R21, R155, R154 ;  /* 0x0000009a9b15723e */ /* 0x000fe200000000ff */
[----:B------:R-:W-:Y:S02]  /*9650*/  FADD.FTZ R152, R152, R173 ;  /* 0x000000ad98987221 */ /* 0x000fe40000010000 */
[----:B--2---:R-:W-:Y:S01]  /*9660*/  F2FP.PACK_AB R22, R157, R156 ;  /* 0x0000009c9d16723e */ /* 0x004fe200000000ff */
[----:B------:R-:W2:Y:S01]  /*9670*/  MUFU.EX2 R163, R163 ;  /* 0x000000a300a37308 */ /* 0x000ea20000000800 */
[----:B---3--:R-:W-:Y:S03]  /*9680*/  F2FP.PACK_AB R23, R159, R158 ;  /* 0x0000009e9f17723e */ /* 0x008fe600000000ff */
[----:B------:R-:W-:Y:S02]  /*9690*/  FADD.FTZ R154, R154, R5 ;  /* 0x000000059a9a7221 */ /* 0x000fe40000010000 */
[----:B------:R-:W-:Y:S02]  /*96a0*/  FADD.FTZ R153, R153, R152 ;  /* 0x0000009899997221 */ /* 0x000fe40000010000 */
[C---:B----4-:R-:W-:Y:S02]  /*96b0*/  HMMA.16816.F32 R8, R20.reuse, R124, R8 ;  /* 0x0000007c1408723c */ /* 0x050fe40000001808 */
[----:B------:R-:W3:Y:S03]  /*96c0*/  MUFU.EX2 R225, R168 ;  /* 0x000000a800e17308 */ /* 0x000ee60000000800 */
[----:B------:R-:W-:Y:S02]  /*96d0*/  FADD.FTZ R155, R155, R154 ;  /* 0x0000009a9b9b7221 */ /* 0x000fe40000010000 */
[----:B------:R-:W-:Y:S01]  /*96e0*/  FADD.FTZ R156, R156, R153 ;  /* 0x000000999c9c7221 */ /* 0x000fe20000010000 */
[C---:B------:R-:W-:Y:S01]  /*96f0*/  HMMA.16816.F32 R36, R20.reuse, R126, R36 ;  /* 0x0000007e1424723c */ /* 0x040fe20000001824 */
[----:B------:R-:W-:Y:S03]  /*9700*/  LDSM.16.MT88.4 R124, [R190+0x11000] ;  /* 0x01100000be7c783b */ /* 0x000fe60000004200 */
[----:B------:R-:W4:Y:S01]  /*9710*/  MUFU.EX2 R167, R167 ;  /* 0x000000a700a77308 */ /* 0x000f220000000800 */
[----:B------:R-:W-:Y:S02]  /*9720*/  FADD.FTZ R158, R158, R155 ;  /* 0x0000009b9e9e7221 */ /* 0x000fe40000010000 */
[----:B------:R-:W-:Y:S01]  /*9730*/  FADD.FTZ R157, R157, R156 ;  /* 0x0000009c9d9d7221 */ /* 0x000fe20000010000 */
[C---:B------:R-:W-:Y:S04]  /*9740*/  HMMA.16816.F32 R40, R20.reuse, R128, R40 ;  /* 0x000000801428723c */ /* 0x040fe80000001828 */
[----:B------:R-:W-:Y:S04]  /*9750*/  FADD.FTZ R159, R159, R158 ;  /* 0x0000009e9f9f7221 */ /* 0x000fe80000010000 */
[C---:B------:R-:W-:Y:S01]  /*9760*/  HMMA.16816.F32 R44, R20.reuse, R130, R44 ;  /* 0x00000082142c723c */ /* 0x040fe2000000182c */
[----:B------:R-:W-:Y:S07]  /*9770*/  LDSM.16.MT88.4 R128, [R189+0x11000] ;  /* 0x01100000bd80783b */ /* 0x000fee0000004200 */
[C---:B------:R-:W-:Y:S08]  /*9780*/  HMMA.16816.F32 R48, R20.reuse, R24, R48 ;  /* 0x000000181430723c */ /* 0x040ff00000001830 */
[C---:B------:R-:W-:Y:S01]  /*9790*/  HMMA.16816.F32 R52, R20.reuse, R26, R52 ;  /* 0x0000001a1434723c */ /* 0x040fe20000001834 */
[----:B------:R-:W2:Y:S07]  /*97a0*/  LDSM.16.MT88.4 R24, [R192+0x11000] ;  /* 0x01100000c018783b */ /* 0x000eae0000004200 */
[C---:B------:R-:W-:Y:S08]  /*97b0*/  HMMA.16816.F32 R56, R20.reuse, R136, R56 ;  /* 0x000000881438723c */ /* 0x040ff00000001838 */
[C---:B------:R-:W-:Y:S01]  /*97c0*/  HMMA.16816.F32 R60, R20.reuse, R138, R60 ;  /* 0x0000008a143c723c */ /* 0x040fe2000000183c */
[----:B------:R-:W-:Y:S07]  /*97d0*/  LDSM.16.MT88.4 R136, [R192+0xf800] ;  /* 0x00f80000c088783b */ /* 0x000fee0000004200 */
[C---:B-1----:R-:W-:Y:S08]  /*97e0*/  HMMA.16816.F32 R64, R20.reuse, R140, R64 ;  /* 0x0000008c1440723c */ /* 0x042ff00000001840 */
        /* <DEDUP_REMOVED lines=8> */
[C---:B-----5:R-:W-:Y:S08]  /*9870*/  HMMA.16816.F32 R88, R20.reuse, R120, R88 ;  /* 0x000000781458723c */ /* 0x060ff00000001858 */
[C---:B------:R-:W-:Y:S01]  /*9880*/  HMMA.16816.F32 R92, R20.reuse, R122, R92 ;  /* 0x0000007a145c723c */ /* 0x040fe2000000185c */
[----:B------:R-:W-:Y:S07]  /*9890*/  LDSM.16.MT88.4 R120, [R190+0xd800] ;  /* 0x00d80000be78783b */ /* 0x000fee0000004200 */
[C---:B--2---:R-:W-:Y:S08]  /*98a0*/  HMMA.16816.F32 R96, R20.reuse, R24, R96 ;  /* 0x000000181460723c */ /* 0x044ff00000001860 */
[C---:B------:R-:W-:Y:S01]  /*98b0*/  HMMA.16816.F32 R100, R20.reuse, R26, R100 ;  /* 0x0000001a1464723c */ /* 0x040fe20000001864 */
[----:B------:R-:W1:Y:S07]  /*98c0*/  LDSM.16.MT88.4 R24, [R192+0xd800] ;  /* 0x00d80000c018783b */ /* 0x000e6e0000004200 */
[C---:B------:R-:W-:Y:S08]  /*98d0*/  HMMA.16816.F32 R104, R20.reuse, R124, R104 ;  /* 0x0000007c1468723c */ /* 0x040ff00000001868 */
[C---:B------:R-:W-:Y:S01]  /*98e0*/  HMMA.16816.F32 R12, R20.reuse, R126, R12 ;  /* 0x0000007e140c723c */ /* 0x040fe2000000180c */
[----:B------:R-:W2:Y:S07]  /*98f0*/  LDSM.16.MT88.4 R124, [R188+0xd800] ;  /* 0x00d80000bc7c783b */ /* 0x000eae0000004200 */
[C---:B------:R-:W-:Y:S08]  /*9900*/  HMMA.16816.F32 R108, R20.reuse, R128, R108 ;  /* 0x00000080146c723c */ /* 0x040ff0000000186c */
[C---:B------:R-:W-:Y:S08]  /*9910*/  HMMA.16816.F32 R112, R20.reuse, R130, R112 ;  /* 0x000000821470723c */ /* 0x040ff00000001870 */
[C---:B------:R-:W-:Y:S08]  /*9920*/  HMMA.16816.F32 R16, R20.reuse, R28, R16 ;  /* 0x0000001c1410723c */ /* 0x040ff00000001810 */
[----:B------:R-:W-:Y:S01]  /*9930*/  HMMA.16816.F32 R116, R20, R30, R116 ;  /* 0x0000001e1474723c */ /* 0x000fe20000001874 */
[----:B------:R-:W5:Y:S06]  /*9940*/  LDSM.16.MT88.4 R28, [R189+0xf800] ;  /* 0x00f80000bd1c783b */ /* 0x000f6c0000004200 */
[----:B------:R-:W-:Y:S01]  /*9950*/  F2FP.PACK_AB R20, R161, R160 ;  /* 0x000000a0a114723e */ /* 0x000fe200000000ff */
[----:B------:R-:W-:Y:S01]  /*9960*/  FADD.FTZ R160, R160, R157 ;  /* 0x0000009da0a07221 */ /* 0x000fe20000010000 */
[----:B------:R-:W-:Y:S03]  /*9970*/  F2FP.PACK_AB R21, R163, R162 ;  /* 0x000000a2a315723e */ /* 0x000fe600000000ff */
[----:B---3--:R-:W-:Y:S01]  /*9980*/  F2FP.PACK_AB R22, R225, R220 ;  /* 0x000000dce116723e */ /* 0x008fe200000000ff */
[----:B------:R-:W-:Y:S01]  /*9990*/  FADD.FTZ R162, R162, R159 ;  /* 0x0000009fa2a27221 */ /* 0x000fe20000010000 */
[----:B----4-:R-:W-:Y:S01]  /*99a0*/  F2FP.PACK_AB R23, R167, R224 ;  /* 0x000000e0a717723e */ /* 0x010fe200000000ff */
[----:B------:R-:W-:Y:S02]  /*99b0*/  FADD.FTZ R161, R161, R160 ;  /* 0x000000a0a1a17221 */ /* 0x000fe40000010000 */
[----:B------:R-:W-:Y:S02]  /*99c0*/  FADD.FTZ R163, R163, R162 ;  /* 0x000000a2a3a37221 */ /* 0x000fe40000010000 */
[----:B------:R-:W-:Y:S02]  /*99d0*/  FADD.FTZ R220, R220, R161 ;  /* 0x000000a1dcdc7221 */ /* 0x000fe40000010000 */
[C---:B-1----:R-:W-:Y:S01]  /*99e0*/  HMMA.16816.F32 R128, R20.reuse, R24, R8 ;  /* 0x000000181480723c */ /* 0x042fe20000001808 */
[----:B------:R-:W1:Y:S02]  /*99f0*/  LDSM.16.MT88.4 R8, [R190+0x11800] ;  /* 0x01180000be08783b */ /* 0x000e640000004200 */
[----:B------:R-:W-:Y:S02]  /*9a00*/  FADD.FTZ R224, R224, R163 ;  /* 0x000000a3e0e07221 */ /* 0x000fe40000010000 */
[----:B------:R-:W-:Y:S02]  /*9a10*/  FADD.FTZ R221, R225, R220 ;  /* 0x000000dce1dd7221 */ /* 0x000fe40000010000 */
[----:B------:R-:W-:Y:S01]  /*9a20*/  FADD.FTZ R219, R167, R224 ;  /* 0x000000e0a7db7221 */ /* 0x000fe20000010000 */
[C---:B------:R-:W-:Y:S01]  /*9a30*/  HMMA.16816.F32 R36, R20.reuse, R26, R36 ;  /* 0x0000001a1424723c */ /* 0x040fe20000001824 */
[----:B------:R-:W3:Y:S07]  /*9a40*/  LDSM.16.MT88.4 R24, [R189+0x11800] ;  /* 0x01180000bd18783b */ /* 0x000eee0000004200 */
[C---:B------:R-:W-:Y:S08]  /*9a50*/  HMMA.16816.F32 R40, R20.reuse, R120, R40 ;  /* 0x000000781428723c */ /* 0x040ff00000001828 */
[C---:B------:R-:W-:Y:S08]  /*9a60*/  HMMA.16816.F32 R44, R20.reuse, R122, R44 ;  /* 0x0000007a142c723c */ /* 0x040ff0000000182c */
[C---:B------:R-:W-:Y:S08]  /*9a70*/  HMMA.16816.F32 R48, R20.reuse, R32, R48 ;  /* 0x000000201430723c */ /* 0x040ff00000001830 */
[C---:B------:R-:W-:Y:S08]  /*9a80*/  HMMA.16816.F32 R52, R20.reuse, R34, R52 ;  /* 0x000000221434723c */ /* 0x040ff00000001834 */
[C---:B--2---:R-:W-:Y:S08]  /*9a90*/  HMMA.16816.F32 R56, R20.reuse, R124, R56 ;  /* 0x0000007c1438723c */ /* 0x044ff00000001838 */
[C---:B------:R-:W-:Y:S08]  /*9aa0*/  HMMA.16816.F32 R60, R20.reuse, R126, R60 ;  /* 0x0000007e143c723c */ /* 0x040ff0000000183c */
[C---:B------:R-:W-:Y:S08]  /*9ab0*/  HMMA.16816.F32 R64, R20.reuse, R136, R64 ;  /* 0x000000881440723c */ /* 0x040ff00000001840 */
[C---:B------:R-:W-:Y:S08]  /*9ac0*/  HMMA.16816.F32 R68, R20.reuse, R138, R68 ;  /* 0x0000008a1444723c */ /* 0x040ff00000001844 */
[C---:B------:R-:W-:Y:S08]  /*9ad0*/  HMMA.16816.F32 R72, R20.reuse, R140, R72 ;  /* 0x0000008c1448723c */ /* 0x040ff00000001848 */
[C---:B------:R-:W-:Y:S08]  /*9ae0*/  HMMA.16816.F32 R76, R20.reuse, R142, R76 ;  /* 0x0000008e144c723c */ /* 0x040ff0000000184c */
[C---:B-----5:R-:W-:Y:S08]  /*9af0*/  HMMA.16816.F32 R80, R20.reuse, R28, R80 ;  /* 0x0000001c1450723c */ /* 0x060ff00000001850 */
[C---:B------:R-:W-:Y:S01]  /*9b00*/  HMMA.16816.F32 R84, R20.reuse, R30, R84 ;  /* 0x0000001e1454723c */ /* 0x040fe20000001854 */
[----:B------:R-:W2:Y:S07]  /*9b10*/  LDSM.16.MT88.4 R28, [R188+0x11800] ;  /* 0x01180000bc1c783b */ /* 0x000eae0000004200 */
[C---:B------:R-:W-:Y:S08]  /*9b20*/  HMMA.16816.F32 R88, R20.reuse, R144, R88 ;  /* 0x000000901458723c */ /* 0x040ff00000001858 */
[C---:B------:R-:W-:Y:S08]  /*9b30*/  HMMA.16816.F32 R92, R20.reuse, R146, R92 ;  /* 0x00000092145c723c */ /* 0x040ff0000000185c */
[C---:B------:R-:W-:Y:S08]  /*9b40*/  HMMA.16816.F32 R96, R20.reuse, R148, R96 ;  /* 0x000000941460723c */ /* 0x040ff00000001860 */
[C---:B------:R-:W-:Y:S08]  /*9b50*/  HMMA.16816.F32 R100, R20.reuse, R150, R100 ;  /* 0x000000961464723c */ /* 0x040ff00000001864 */
[C---:B-1----:R-:W-:Y:S08]  /*9b60*/  HMMA.16816.F32 R104, R20.reuse, R8, R104 ;  /* 0x000000081468723c */ /* 0x042ff00000001868 */
[C---:B------:R-:W-:Y:S08]  /*9b70*/  HMMA.16816.F32 R124, R20.reuse, R10, R12 ;  /* 0x0000000a147c723c */ /* 0x040ff0000000180c */
[C---:B---3--:R-:W-:Y:S08]  /*9b80*/  HMMA.16816.F32 R108, R20.reuse, R24, R108 ;  /* 0x00000018146c723c */ /* 0x048ff0000000186c */
[C---:B------:R-:W-:Y:S08]  /*9b90*/  HMMA.16816.F32 R112, R20.reuse, R26, R112 ;  /* 0x0000001a1470723c */ /* 0x040ff00000001870 */
[C---:B--2---:R-:W-:Y:S08]  /*9ba0*/  HMMA.16816.F32 R120, R20.reuse, R28, R16 ;  /* 0x0000001c1478723c */ /* 0x044ff00000001810 */
[----:B------:R-:W-:Y:S01]  /*9bb0*/  HMMA.16816.F32 R116, R20, R30, R116 ;  /* 0x0000001e1474723c */ /* 0x000fe20000001874 */
[----:B------:R-:W-:-:S07]  /*9bc0*/  @P1 BRA `(.L_x_721) ;  /* 0xffffc8f000001947 */ /* 0x000fce000383ffff */
.L_x_717:
[----:B------:R-:W1:Y:S01]  /*9bd0*/  SHFL.BFLY PT, R2, R221, 0x2, 0x1f ;  /* 0x0c401f00dd027f89 */ /* 0x000e6200000e0000 */
[----:B------:R-:W-:Y:S01]  /*9be0*/  MOV R4, 0x3f800000 ;  /* 0x3f80000000047802 */ /* 0x000fe20000000f00 */
[----:B------:R-:W-:Y:S01]  /*9bf0*/  ULDC.64 UR4, c[0x0][0x118] ;  /* 0x0000460000047ab9 */ /* 0x000fe20000000a00 */
[----:B------:R-:W-:Y:S01]  /*9c00*/  MOV R5, 0x3f800000 ;  /* 0x3f80000000057802 */ /* 0x000fe20000000f00 */
[----:B------:R-:W2:Y:S01]  /*9c10*/  SHFL.BFLY PT, R0, R219, 0x2, 0x1f ;  /* 0x0c401f00db007f89 */ /* 0x000ea200000e0000 */
[----:B------:R-:W-:Y:S01]  /*9c20*/  BSSY B0, `(.L_x_722) ;  /* 0x000012c000007945 */ /* 0x000fe20003800000 */
[----:B-1----:R-:W-:-:S02]  /*9c30*/  FADD.FTZ R9, R2, R221 ;  /* 0x000000dd02097221 */ /* 0x002fc40000010000 */
[----:B--2---:R-:W-:-:S03]  /*9c40*/  FADD.FTZ R7, R0, R219 ;  /* 0x000000db00077221 */ /* 0x004fc60000010000 */
[----:B------:R-:W1:Y:S04]  /*9c50*/  SHFL.BFLY PT, R2, R9, 0x1, 0x1f ;  /* 0x0c201f0009027f89 */ /* 0x000e6800000e0000 */
[----:B------:R-:W2:Y:S01]  /*9c60*/  SHFL.BFLY PT, R0, R7, 0x1, 0x1f ;  /* 0x0c201f0007007f89 */ /* 0x000ea200000e0000 */
[----:B-1----:R-:W-:Y:S02]  /*9c70*/  FADD.FTZ R2, R9, R2 ;  /* 0x0000000209027221 */ /* 0x002fe40000010000 */
[----:B--2---:R-:W-:-:S03]  /*9c80*/  FADD.FTZ R0, R7, R0 ;  /* 0x0000000007007221 */ /* 0x004fc60000010000 */
[----:B------:R-:W-:Y:S02]  /*9c90*/  FSETP.NE.FTZ.AND P3, PT, R2, RZ, PT ;  /* 0x000000ff0200720b */ /* 0x000fe40003f75000 */
[----:B------:R-:W-:-:S11]  /*9ca0*/  FSETP.NE.FTZ.AND P0, PT, R0, RZ, PT ;  /* 0x000000ff0000720b */ /* 0x000fd60003f15000 */
[----:B------:R-:W1:Y:S08]  /*9cb0*/  @P3 MUFU.RCP R4, R2 ;  /* 0x0000000200043308 */ /* 0x000e700000001000 */
[----:B------:R-:W2:Y:S01]  /*9cc0*/  @P0 MUFU.RCP R5, R0 ;  /* 0x0000000000050308 */ /* 0x000ea20000001000 */
[----:B-1----:R-:W-:-:S07]  /*9cd0*/  FMUL.FTZ R128, R4, R128 ;  /* 0x0000008004807220 */ /* 0x002fce0000410000 */
[----:B------:R-:W-:Y:S01]  /*9ce0*/  @P3 MUFU.LG2 R2, R2 ;  /* 0x0000000200023308 */ /* 0x000fe20000000c00 */
[C---:B------:R-:W-:Y:S02]  /*9cf0*/  FMUL.FTZ R129, R4.reuse, R129 ;  /* 0x0000008104817220 */ /* 0x040fe40000410000 */
[C---:B------:R-:W-:Y:S02]  /*9d00*/  FMUL.FTZ R36, R4.reuse, R36 ;  /* 0x0000002404247220 */ /* 0x040fe40000410000 */
[C---:B------:R-:W-:Y:S01]  /*9d10*/  FMUL.FTZ R37, R4.reuse, R37 ;  /* 0x0000002504257220 */ /* 0x040fe20000410000 */
[----:B------:R-:W-:Y:S01]  /*9d20*/  F2FP.PACK_AB R128, R129, R128 ;  /* 0x000000808180723e */ /* 0x000fe200000000ff */
[C---:B------:R-:W-:Y:S01]  /*9d30*/  FMUL.FTZ R40, R4.reuse, R40 ;  /* 0x0000002804287220 */ /* 0x040fe20000410000 */
[----:B------:R-:W1:Y:S01]  /*9d40*/  @P0 MUFU.LG2 R0, R0 ;  /* 0x0000000000000308 */ /* 0x000e620000000c00 */
[C---:B------:R-:W-:Y:S01]  /*9d50*/  FMUL.FTZ R41, R4.reuse, R41 ;  /* 0x0000002904297220 */ /* 0x040fe20000410000 */
[----:B------:R-:W-:Y:S01]  /*9d60*/  F2FP.PACK_AB R36, R37, R36 ;  /* 0x000000242524723e */ /* 0x000fe200000000ff */
[----:B------:R-:W-:-:S02]  /*9d70*/  FMUL.FTZ R44, R4, R44 ;  /* 0x0000002c042c7220 */ /* 0x000fc40000410000 */
[C---:B------:R-:W-:Y:S01]  /*9d80*/  FMUL.FTZ R45, R4.reuse, R45 ;  /* 0x0000002d042d7220 */ /* 0x040fe20000410000 */
[----:B------:R-:W-:Y:S01]  /*9d90*/  F2FP.PACK_AB R40, R41, R40 ;  /* 0x000000282928723e */ /* 0x000fe200000000ff */
[C---:B------:R-:W-:Y:S02]  /*9da0*/  FMUL.FTZ R48, R4.reuse, R48 ;  /* 0x0000003004307220 */ /* 0x040fe40000410000 */
[C---:B------:R-:W-:Y:S01]  /*9db0*/  FMUL.FTZ R49, R4.reuse, R49 ;  /* 0x0000003104317220 */ /* 0x040fe20000410000 */
[----:B------:R-:W-:Y:S01]  /*9dc0*/  F2FP.PACK_AB R44, R45, R44 ;  /* 0x0000002c2d2c723e */ /* 0x000fe200000000ff */
[C---:B------:R-:W-:Y:S02]  /*9dd0*/  FMUL.FTZ R52, R4.reuse, R52 ;  /* 0x0000003404347220 */ /* 0x040fe40000410000 */
        /* <DEDUP_REMOVED lines=8> */
[C---:B------:R-:W-:Y:S01]  /*9e60*/  FMUL.FTZ R64, R4.reuse, R64 ;  /* 0x0000004004407220 */ /* 0x040fe20000410000 */
[----:B------:R-:W3:Y:S01]  /*9e70*/  S2R R57, SR_CTAID.Z ;  /* 0x0000000000397919 */ /* 0x000ee20000002700 */
        /* <DEDUP_REMOVED lines=45> */
[----:B------:R-:W-:Y:S01]  /*a150*/  FMUL.FTZ R117, R4, R117 ;  /* 0x0000007504757220 */ /* 0x000fe20000410000 */
[----:B------:R-:W-:Y:S01]  /*a160*/  F2FP.PACK_AB R120, R121, R120 ;  /* 0x000000787978723e */ /* 0x000fe200000000ff */
[----:B------:R-:W4:Y:S01]  /*a170*/  S2R R4, SR_TID.X ;  /* 0x0000000000047919 */ /* 0x000f220000002100 */
[----:B--2---:R-:W-:-:S02]  /*a180*/  FMUL.FTZ R131, R5, R131 ;  /* 0x0000008305837220 */ /* 0x004fc40000410000 */
[----:B------:R-:W-:Y:S01]  /*a190*/  FMUL.FTZ R130, R5, R130 ;  /* 0x0000008205827220 */ /* 0x000fe20000410000 */
[----:B------:R-:W-:Y:S01]  /*a1a0*/  F2FP.PACK_AB R116, R117, R116 ;  /* 0x000000747574723e */ /* 0x000fe200000000ff */
[C---:B------:R-:W-:Y:S02]  /*a1b0*/  FMUL.FTZ R39, R5.reuse, R39 ;  /* 0x0000002705277220 */ /* 0x040fe40000410000 */
[----:B------:R-:W-:Y:S01]  /*a1c0*/  FMUL.FTZ R38, R5, R38 ;  /* 0x0000002605267220 */ /* 0x000fe20000410000 */
[----:B------:R-:W-:Y:S01]  /*a1d0*/  F2FP.PACK_AB R130, R131, R130 ;  /* 0x000000828382723e */ /* 0x000fe200000000ff */
[C---:B------:R-:W-:Y:S02]  /*a1e0*/  FMUL.FTZ R43, R5.reuse, R43 ;  /* 0x0000002b052b7220 */ /* 0x040fe40000410000 */
[----:B------:R-:W-:Y:S01]  /*a1f0*/  FMUL.FTZ R42, R5, R42 ;  /* 0x0000002a052a7220 */ /* 0x000fe20000410000 */
[----:B------:R-:W-:Y:S01]  /*a200*/  F2FP.PACK_AB R38, R39, R38 ;  /* 0x000000262726723e */ /* 0x000fe200000000ff */
[----:B------:R-:W-:-:S02]  /*a210*/  FMUL.FTZ R47, R5, R47 ;  /* 0x0000002f052f7220 */ /* 0x000fc40000410000 */
[----:B------:R-:W-:Y:S01]  /*a220*/  FMUL.FTZ R46, R5, R46 ;  /* 0x0000002e052e7220 */ /* 0x000fe20000410000 */
[----:B------:R-:W-:Y:S01]  /*a230*/  F2FP.PACK_AB R42, R43, R42 ;  /* 0x0000002a2b2a723e */ /* 0x000fe200000000ff */
[C---:B------:R-:W-:Y:S02]  /*a240*/  FMUL.FTZ R51, R5.reuse, R51 ;  /* 0x0000003305337220 */ /* 0x040fe40000410000 */
[----:B------:R-:W-:Y:S01]  /*a250*/  FMUL.FTZ R50, R5, R50 ;  /* 0x0000003205327220 */ /* 0x000fe20000410000 */
[----:B------:R-:W-:Y:S01]  /*a260*/  F2FP.PACK_AB R46, R47, R46 ;  /* 0x0000002e2f2e723e */ /* 0x000fe200000000ff */
[C---:B------:R-:W-:Y:S02]  /*a270*/  FMUL.FTZ R55, R5.reuse, R55 ;  /* 0x0000003705377220 */ /* 0x040fe40000410000 */
[C---:B------:R-:W-:Y:S01]  /*a280*/  FMUL.FTZ R54, R5.reuse, R54 ;  /* 0x0000003605367220 */ /* 0x040fe20000410000 */
[----:B----4-:R-:W-:Y:S01]  /*a290*/  SHF.R.S32.HI R7, RZ, 0x1f, R4 ;  /* 0x0000001fff077819 */ /* 0x010fe20000011404 */
[----:B------:R-:W-:Y:S01]  /*a2a0*/  FMUL.FTZ R59, R5, R59 ;  /* 0x0000003b053b7220 */ /* 0x000fe20000410000 */
[----:B------:R-:W-:Y:S01]  /*a2b0*/  F2FP.PACK_AB R50, R51, R50 ;  /* 0x000000323332723e */ /* 0x000fe200000000ff */
[----:B------:R-:W-:Y:S01]  /*a2c0*/  FMUL.FTZ R58, R5, R58 ;  /* 0x0000003a053a7220 */ /* 0x000fe20000410000 */
[----:B------:R-:W-:Y:S01]  /*a2d0*/  LEA.HI R6, R7, R4, RZ, 0x2 ;  /* 0x0000000407067211 */ /* 0x000fe200078f10ff */
[----:B------:R-:W-:Y:S01]  /*a2e0*/  FMUL.FTZ R63, R5, R63 ;  /* 0x0000003f053f7220 */ /* 0x000fe20000410000 */
[----:B------:R-:W-:Y:S01]  /*a2f0*/  F2FP.PACK_AB R54, R55, R54 ;  /* 0x000000363736723e */ /* 0x000fe200000000ff */
[C---:B------:R-:W-:Y:S01]  /*a300*/  FMUL.FTZ R62, R5.reuse, R62 ;  /* 0x0000003e053e7220 */ /* 0x040fe20000410000 */
[--C-:B------:R-:W-:Y:S01]  /*a310*/  SHF.R.S32.HI R9, RZ, 0x2, R6.reuse ;  /* 0x00000002ff097819 */ /* 0x100fe20000011406 */
[C---:B------:R-:W-:Y:S01]  /*a320*/  FMUL.FTZ R67, R5.reuse, R67 ;  /* 0x0000004305437220 */ /* 0x040fe20000410000 */
[----:B------:R-:W-:Y:S01]  /*a330*/  SHF.R.S32.HI R8, RZ, 0x1f, R6 ;  /* 0x0000001fff087819 */ /* 0x000fe20000011406 */
[----:B------:R-:W-:Y:S01]  /*a340*/  FMUL.FTZ R66, R5, R66 ;  /* 0x0000004205427220 */ /* 0x000fe20000410000 */
[----:B------:R-:W-:Y:S01]  /*a350*/  F2FP.PACK_AB R58, R59, R58 ;  /* 0x0000003a3b3a723e */ /* 0x000fe200000000ff */
[C---:B------:R-:W-:Y:S01]  /*a360*/  FMUL.FTZ R71, R5.reuse, R71 ;  /* 0x0000004705477220 */ /* 0x040fe20000410000 */
[----:B------:R-:W-:Y:S01]  /*a370*/  LEA.HI R8, R8, R9, RZ, 0x3 ;  /* 0x0000000908087211 */ /* 0x000fe200078f18ff */
[----:B------:R-:W-:Y:S01]  /*a380*/  FMUL.FTZ R70, R5, R70 ;  /* 0x0000004605467220 */ /* 0x000fe20000410000 */
[----:B------:R-:W-:Y:S01]  /*a390*/  F2FP.PACK_AB R62, R63, R62 ;  /* 0x0000003e3f3e723e */ /* 0x000fe200000000ff */
[C---:B------:R-:W-:Y:S01]  /*a3a0*/  FMUL.FTZ R75, R5.reuse, R75 ;  /* 0x0000004b054b7220 */ /* 0x040fe20000410000 */
[----:B------:R-:W-:Y:S01]  /*a3b0*/  LOP3.LUT R8, R8, 0xfffffff8, RZ, 0xc0, !PT ;  /* 0xfffffff808087812 */ /* 0x000fe200078ec0ff */
[----:B------:R-:W-:Y:S01]  /*a3c0*/  FMUL.FTZ R74, R5, R74 ;  /* 0x0000004a054a7220 */ /* 0x000fe20000410000 */
[----:B------:R-:W-:Y:S01]  /*a3d0*/  F2FP.PACK_AB R66, R67, R66 ;  /* 0x000000424342723e */ /* 0x000fe200000000ff */
[----:B------:R-:W-:Y:S01]  /*a3e0*/  FMUL.FTZ R79, R5, R79 ;  /* 0x0000004f054f7220 */ /* 0x000fe20000410000 */
[----:B------:R-:W-:Y:S01]  /*a3f0*/  IADD3 R8, R9, -R8, RZ ;  /* 0x8000000809087210 */ /* 0x000fe20007ffe0ff */
[C---:B------:R-:W-:Y:S01]  /*a400*/  FMUL.FTZ R78, R5.reuse, R78 ;  /* 0x0000004e054e7220 */ /* 0x040fe20000410000 */
[----:B------:R-:W-:Y:S01]  /*a410*/  LOP3.LUT R9, R6, 0x3ffffffc, RZ, 0xc0, !PT ;  /* 0x3ffffffc06097812 */ /* 0x000fe200078ec0ff */
[C---:B------:R-:W-:Y:S01]  /*a420*/  FMUL.FTZ R83, R5.reuse, R83 ;  /* 0x0000005305537220 */ /* 0x040fe20000410000 */
[----:B------:R-:W-:Y:S01]  /*a430*/  SHF.L.U32 R10, R8, 0x6, RZ ;  /* 0x00000006080a7819 */ /* 0x000fe200000006ff */
[----:B------:R-:W-:Y:S01]  /*a440*/  FMUL.FTZ R82, R5, R82 ;  /* 0x0000005205527220 */ /* 0x000fe20000410000 */
[----:B------:R-:W-:Y:S01]  /*a450*/  IADD3 R9, -R9, R4, RZ ;  /* 0x0000000409097210 */ /* 0x000fe20007ffe1ff */
[C---:B------:R-:W-:Y:S01]  /*a460*/  FMUL.FTZ R87, R5.reuse, R87 ;  /* 0x0000005705577220 */ /* 0x040fe20000410000 */
[----:B------:R-:W-:Y:S01]  /*a470*/  LOP3.LUT R10, R10, 0x1c0, RZ, 0xc0, !PT ;  /* 0x000001c00a0a7812 */ /* 0x000fe200078ec0ff */
[C---:B------:R-:W-:Y:S01]  /*a480*/  FMUL.FTZ R86, R5.reuse, R86 ;  /* 0x0000005605567220 */ /* 0x040fe20000410000 */
[----:B------:R-:W-:Y:S01]  /*a490*/  LOP3.LUT R11, R8, 0x1, RZ, 0xc0, !PT ;  /* 0x00000001080b7812 */ /* 0x000fe200078ec0ff */
[C---:B------:R-:W-:Y:S01]  /*a4a0*/  FMUL.FTZ R91, R5.reuse, R91 ;  /* 0x0000005b055b7220 */ /* 0x040fe20000410000 */
[----:B------:R-:W-:Y:S01]  /*a4b0*/  LEA.HI R10, R10, R10, RZ, 0x1d ;  /* 0x0000000a0a0a7211 */ /* 0x000fe200078fe8ff */
[----:B------:R-:W-:Y:S01]  /*a4c0*/  FMUL.FTZ R90, R5, R90 ;  /* 0x0000005a055a7220 */ /* 0x000fe20000410000 */
[----:B------:R-:W-:Y:S01]  /*a4d0*/  ISETP.NE.U32.AND P4, PT, R11, 0x1, PT ;  /* 0x000000010b00780c */ /* 0x000fe20003f85070 */
[----:B------:R-:W-:Y:S01]  /*a4e0*/  FMUL.FTZ R95, R5, R95 ;  /* 0x0000005f055f7220 */ /* 0x000fe20000410000 */
[----:B------:R-:W-:Y:S01]  /*a4f0*/  F2FP.PACK_AB R70, R71, R70 ;  /* 0x000000464746723e */ /* 0x000fe200000000ff */
[C---:B------:R-:W-:Y:S01]  /*a500*/  FMUL.FTZ R94, R5.reuse, R94 ;  /* 0x0000005e055e7220 */ /* 0x040fe20000410000 */
[----:B------:R-:W-:Y:S01]  /*a510*/  R2P PR, R8, 0x6 ;  /* 0x0000000608007804 */ /* 0x000fe20000000000 */
[C---:B------:R-:W-:Y:S01]  /*a520*/  FMUL.FTZ R99, R5.reuse, R99 ;  /* 0x0000006305637220 */ /* 0x040fe20000410000 */
[----:B------:R-:W-:Y:S01]  /*a530*/  MOV R8, 0x20 ;  /* 0x0000002000087802 */ /* 0x000fe20000000f00 */
[----:B------:R-:W-:Y:S01]  /*a540*/  FMUL.FTZ R98, R5, R98 ;  /* 0x0000006205627220 */ /* 0x000fe20000410000 */
[----:B------:R-:W-:Y:S01]  /*a550*/  F2FP.PACK_AB R74, R75, R74 ;  /* 0x0000004a4b4a723e */ /* 0x000fe200000000ff */
[C---:B------:R-:W-:Y:S01]  /*a560*/  FMUL.FTZ R103, R5.reuse, R103 ;  /* 0x0000006705677220 */ /* 0x040fe20000410000 */
[----:B------:R-:W-:Y:S01]  /*a570*/  SEL R8, R8, 0xffffffe0, !P1 ;  /* 0xffffffe008087807 */ /* 0x000fe20004800000 */
[----:B------:R-:W-:Y:S01]  /*a580*/  FMUL.FTZ R102, R5, R102 ;  /* 0x0000006605667220 */ /* 0x000fe20000410000 */
[----:B------:R-:W-:Y:S01]  /*a590*/  F2FP.PACK_AB R78, R79, R78 ;  /* 0x0000004e4f4e723e */ /* 0x000fe200000000ff */
        /* <DEDUP_REMOVED lines=20> */
[----:B------:R-:W-:-:S02]  /*a6e0*/  FMUL.FTZ R119, R5, R119 ;  /* 0x0000007705777220 */ /* 0x000fc40000410000 */
[----:B------:R-:W-:Y:S01]  /*a6f0*/  FMUL.FTZ R118, R5, R118 ;  /* 0x0000007605767220 */ /* 0x000fe20000410000 */
[----:B------:R-:W-:Y:S01]  /*a700*/  LEA.HI R5, R7, R4, RZ, 0x5 ;  /* 0x0000000407057211 */ /* 0x000fe200078f28ff */
[----:B-1----:R-:W-:Y:S01]  /*a710*/  @P0 FMUL.FTZ R0, R0, 0.69314718246459960938 ;  /* 0x3f31721800000820 */ /* 0x002fe20000410000 */
[----:B------:R-:W-:Y:S02]  /*a720*/  F2FP.PACK_AB R122, R123, R122 ;  /* 0x0000007a7b7a723e */ /* 0x000fe400000000ff */
[----:B------:R-:W-:Y:S02]  /*a730*/  SHF.R.S32.HI R6, RZ, 0x5, R5 ;  /* 0x00000005ff067819 */ /* 0x000fe40000011405 */
[----:B------:R-:W-:Y:S02]  /*a740*/  F2FP.PACK_AB R118, R119, R118 ;  /* 0x000000767776723e */ /* 0x000fe400000000ff */
[----:B------:R-:W-:-:S04]  /*a750*/  LEA R9, R6, R9, 0x9 ;  /* 0x0000000906097211 */ /* 0x000fc800078e48ff */
[----:B------:R-:W-:Y:S02]  /*a760*/  LEA R9, R9, R10, 0x1 ;  /* 0x0000000a09097211 */ /* 0x000fe400078e08ff */
[----:B------:R-:W-:Y:S02]  /*a770*/  MOV R10, 0x40 ;  /* 0x00000040000a7802 */ /* 0x000fe40000000f00 */
[----:B------:R-:W-:Y:S02]  /*a780*/  SHF.L.U32 R9, R9, 0x1, RZ ;  /* 0x0000000109097819 */ /* 0x000fe400000006ff */
[----:B------:R-:W-:Y:S02]  /*a790*/  SEL R10, R10, 0xffffffc0, !P2 ;  /* 0xffffffc00a0a7807 */ /* 0x000fe40005000000 */
[C---:B------:R-:W-:Y:S01]  /*a7a0*/  IADD3 R11, R9.reuse, -0x10, RZ ;  /* 0xfffffff0090b7810 */ /* 0x040fe20007ffe0ff */
[----:B------:R-:W-:Y:S01]  /*a7b0*/  STS [R9], R128 ;  /* 0x0000008009007388 */ /* 0x000fe20000000800 */
[----:B------:R-:W-:-:S02]  /*a7c0*/  @P4 IADD3 R11, R9, 0x10, RZ ;  /* 0x00000010090b4810 */ /* 0x000fc40007ffe0ff */
[C---:B------:R-:W-:Y:S01]  /*a7d0*/  IADD3 R13, R9.reuse, R8, RZ ;  /* 0x00000008090d7210 */ /* 0x040fe20007ffe0ff */
[----:B------:R-:W-:Y:S01]  /*a7e0*/  STS [R9+0x400], R130 ;  /* 0x0004008209007388 */ /* 0x000fe20000000800 */
[-C--:B------:R-:W-:Y:S02]  /*a7f0*/  IADD3 R15, R8, R11.reuse, RZ ;  /* 0x0000000b080f7210 */ /* 0x080fe40007ffe0ff */
[-C--:B------:R-:W-:Y:S01]  /*a800*/  IADD3 R17, R9, R10.reuse, RZ ;  /* 0x0000000a09117210 */ /* 0x080fe20007ffe0ff */
[----:B------:R-:W-:Y:S01]  /*a810*/  STS [R11], R36 ;  /* 0x000000240b007388 */ /* 0x000fe20000000800 */
[----:B------:R-:W-:Y:S01]  /*a820*/  IADD3 R19, R10, R11, RZ ;  /* 0x0000000b0a137210 */ /* 0x000fe20007ffe0ff */
[----:B------:R-:W1:Y:S01]  /*a830*/  LDC.U8 R8, c[0x0][0x328] ;  /* 0x0000ca00ff087b82 */ /* 0x000e620000000000 */
[-C--:B------:R-:W-:Y:S01]  /*a840*/  IADD3 R21, R13, R10.reuse, RZ ;  /* 0x0000000a0d157210 */ /* 0x080fe20007ffe0ff */
[----:B------:R-:W-:Y:S01]  /*a850*/  STS [R11+0x400], R38 ;  /* 0x000400260b007388 */ /* 0x000fe20000000800 */
[----:B------:R-:W-:-:S02]  /*a860*/  IADD3 R23, R15, R10, RZ ;  /* 0x0000000a0f177210 */ /* 0x000fc40007ffe0ff */
[----:B------:R-:W-:Y:S01]  /*a870*/  ISETP.NE.AND P2, PT, R206, -0x1, PT ;  /* 0xffffffffce00780c */ /* 0x000fe20003f45270 */
[----:B------:R-:W-:Y:S04]  /*a880*/  STS [R13], R40 ;  /* 0x000000280d007388 */ /* 0x000fe80000000800 */
[----:B------:R-:W-:Y:S04]  /*a890*/  STS [R13+0x400], R42 ;  /* 0x0004002a0d007388 */ /* 0x000fe80000000800 */
[----:B------:R-:W-:Y:S04]  /*a8a0*/  STS [R15], R44 ;  /* 0x0000002c0f007388 */ /* 0x000fe80000000800 */
[----:B------:R-:W-:Y:S04]  /*a8b0*/  STS [R15+0x400], R46 ;  /* 0x0004002e0f007388 */ /* 0x000fe80000000800 */
[----:B------:R-:W-:Y:S01]  /*a8c0*/  STS [R17], R48 ;  /* 0x0000003011007388 */ /* 0x000fe20000000800 */
[----:B-1----:R-:W-:-:S03]  /*a8d0*/  ISETP.NE.AND P4, PT, R8, RZ, PT ;  /* 0x000000ff0800720c */ /* 0x002fc60003f85270 */
[----:B------:R-:W-:Y:S01]  /*a8e0*/  STS [R17+0x400], R50 ;  /* 0x0004003211007388 */ /* 0x000fe20000000800 */
[----:B------:R-:W-:-:S03]  /*a8f0*/  ISETP.NE.OR P1, PT, R206, -0x1, !P4 ;  /* 0xffffffffce00780c */ /* 0x000fc60006725670 */
[----:B------:R-:W-:Y:S04]  /*a900*/  STS [R19], R52 ;  /* 0x0000003413007388 */ /* 0x000fe80000000800 */
[----:B------:R-:W-:Y:S04]  /*a910*/  STS [R19+0x400], R54 ;  /* 0x0004003613007388 */ /* 0x000fe80000000800 */
[----:B------:R-:W-:Y:S04]  /*a920*/  STS [R21], R56 ;  /* 0x0000003815007388 */ /* 0x000fe80000000800 */
[----:B------:R1:W-:Y:S04]  /*a930*/  STS [R21+0x400], R58 ;  /* 0x0004003a15007388 */ /* 0x0003e80000000800 */
[----:B------:R2:W-:Y:S04]  /*a940*/  STS [R23], R60 ;  /* 0x0000003c17007388 */ /* 0x0005e80000000800 */
[----:B------:R4:W-:Y:S04]  /*a950*/  STS [R23+0x400], R62 ;  /* 0x0004003e17007388 */ /* 0x0009e80000000800 */
[----:B------:R3:W-:Y:S04]  /*a960*/  STS [R9+0x2000], R64 ;  /* 0x0020004009007388 */ /* 0x0007e80000000800 */
[----:B------:R3:W-:Y:S04]  /*a970*/  STS [R9+0x2400], R66 ;  /* 0x0024004209007388 */ /* 0x0007e80000000800 */
[----:B------:R3:W-:Y:S04]  /*a980*/  STS [R11+0x2000], R68 ;  /* 0x002000440b007388 */ /* 0x0007e80000000800 */
[----:B------:R3:W-:Y:S01]  /*a990*/  STS [R11+0x2400], R70 ;  /* 0x002400460b007388 */ /* 0x0007e20000000800 */
[----:B-1----:R-:W-:-:S03]  /*a9a0*/  @P2 IMAD.WIDE.U32 R58, R206, c[0x0][0x1e8], RZ ;  /* 0x00007a00ce3a2a25 */ /* 0x002fc600078e00ff */
[----:B------:R1:W-:Y:S01]  /*a9b0*/  STS [R13+0x2000], R72 ;  /* 0x002000480d007388 */ /* 0x0003e20000000800 */
[----:B------:R-:W-:Y:S01]  /*a9c0*/  @P2 IMAD R59, R206, c[0x0][0x1ec], R59 ;  /* 0x00007b00ce3b2a24 */ /* 0x000fe200078e023b */
[----:B--2---:R-:W-:Y:S02]  /*a9d0*/  @P2 MOV R60, R58 ;  /* 0x0000003a003c2202 */ /* 0x004fe40000000f00 */
[----:B------:R1:W-:Y:S04]  /*a9e0*/  STS [R13+0x2400], R74 ;  /* 0x0024004a0d007388 */ /* 0x0003e80000000800 */
        /* <DEDUP_REMOVED lines=26> */
[----:B------:R-:W-:Y:S06]  /*ab90*/  BAR.SYNC.DEFER_BLOCKING 0x0 ;  /* 0x0000000000007b1d */ /* 0x000fec0000010000 */
[----:B------:R-:W2:Y:S04]  /*aba0*/  S2R R56, SR_CTAID.Y ;  /* 0x0000000000387919 */ /* 0x000ea80000002600 */
[----:B------:R1:W1:Y:S04]  /*abb0*/  LDS.128 R48, [R207] ;  /* 0x00000000cf307984 */ /* 0x0002680000000c00 */
[----:B------:R1:W1:Y:S01]  /*abc0*/  LDS.128 R44, [R207+0x800] ;  /* 0x00080000cf2c7984 */ /* 0x0002620000000c00 */
[----:B--2---:R-:W-:Y:S01]  /*abd0*/  @!P2 SHF.R.S32.HI R61, RZ, 0x1f, R56 ;  /* 0x0000001fff3da819 */ /* 0x004fe20000011438 */
[----:B----4-:R-:W-:-:S02]  /*abe0*/  @!P2 IMAD.WIDE.U32 R62, R56, c[0x0][0x1e0], RZ ;  /* 0x00007800383eaa25 */ /* 0x010fc400078e00ff */
[----:B------:R2:W4:Y:S02]  /*abf0*/  LDS.128 R40, [R207+0x1000] ;  /* 0x00100000cf287984 */ /* 0x0005240000000c00 */
[----:B------:R-:W-:Y:S02]  /*ac00*/  @!P2 IMAD R61, R61, c[0x0][0x1e0], RZ ;  /* 0x000078003d3daa24 */ /* 0x000fe400078e02ff */
[----:B------:R2:W1:Y:S01]  /*ac10*/  LDS.128 R36, [R207+0x1800] ;  /* 0x00180000cf247984 */ /* 0x0004620000000c00 */
[C---:B------:R-:W-:Y:S01]  /*ac20*/  @!P1 IMAD R206, R56.reuse, c[0x0][0x214], RZ ;  /* 0x0000850038ce9a24 */ /* 0x040fe200078e02ff */
[----:B------:R-:W-:Y:S01]  /*ac30*/  @!P2 MOV R60, R62 ;  /* 0x0000003e003ca202 */ /* 0x000fe20000000f00 */
[C---:B------:R-:W-:Y:S01]  /*ac40*/  @!P2 IMAD R58, R56.reuse, c[0x0][0x1e4], R61 ;  /* 0x00007900383aaa24 */ /* 0x040fe200078e023d */
[----:B------:R2:W1:Y:S01]  /*ac50*/  LDS.128 R32, [R207+0x2000] ;  /* 0x00200000cf207984 */ /* 0x0004620000000c00 */
[----:B------:R-:W-:Y:S01]  /*ac60*/  LOP3.LUT R61, R5, 0xffffffe0, RZ, 0xc0, !PT ;  /* 0xffffffe0053d7812 */ /* 0x000fe200078ec0ff */
[----:B---3--:R-:W-:Y:S01]  /*ac70*/  @!P4 IMAD R56, R56, c[0x0][0x1c0], R57 ;  /* 0x000070003838ca24 */ /* 0x008fe200078e0239 */
[----:B------:R-:W-:Y:S01]  /*ac80*/  SHF.R.S32.HI R5, RZ, 0x1f, R6 ;  /* 0x0000001fff057819 */ /* 0x000fe20000011406 */
[----:B------:R2:W3:Y:S01]  /*ac90*/  LDS.128 R28, [R207+0x2800] ;  /* 0x00280000cf1c7984 */ /* 0x0004e20000000c00 */
[----:B------:R-:W-:Y:S01]  /*aca0*/  IADD3 R61, -R61, R4, RZ ;  /* 0x000000043d3d7210 */ /* 0x000fe20007ffe1ff */
[----:B------:R-:W-:Y:S01]  /*acb0*/  @P4 IMAD R206, R57, c[0x0][0x234], R206 ;  /* 0x00008d0039ce4a24 */ /* 0x000fe200078e02ce */
[----:B------:R-:W-:Y:S01]  /*acc0*/  @!P2 IADD3 R59, R63, R58, RZ ;  /* 0x0000003a3f3ba210 */ /* 0x000fe20007ffe0ff */
[----:B------:R2:W1:Y:S01]  /*acd0*/  LDS.128 R24, [R207+0x3000] ;  /* 0x00300000cf187984 */ /* 0x0004620000000c00 */
[----:B------:R-:W-:Y:S01]  /*ace0*/  LOP3.LUT P1, RZ, R61, 0x3, RZ, 0xc0, !PT ;  /* 0x000000033dff7812 */ /* 0x000fe2000782c0ff */
[----:B------:R-:W-:Y:S01]  /*acf0*/  @P3 FMUL.FTZ R63, R2, 0.69314718246459960938 ;  /* 0x3f317218023f3820 */ /* 0x000fe20000410000 */
[----:B------:R-:W-:Y:S01]  /*ad00*/  LEA.HI R5, R5, R6, RZ, 0x2 ;  /* 0x0000000605057211 */ /* 0x000fe200078f10ff */
[----:B------:R2:W1:Y:S01]  /*ad10*/  LDS.128 R20, [R207+0x3800] ;  /* 0x00380000cf147984 */ /* 0x0004620000000c00 */
[----:B------:R-:W-:Y:S01]  /*ad20*/  SHF.R.S32.HI R58, RZ, 0x1f, R61 ;  /* 0x0000001fff3a7819 */ /* 0x000fe2000001143d */
[----:B------:R-:W-:Y:S01]  /*ad30*/  @!P4 IMAD R206, R56, c[0x0][0x214], RZ ;  /* 0x0000850038ceca24 */ /* 0x000fe200078e02ff */
[----:B------:R-:W-:Y:S01]  /*ad40*/  LOP3.LUT R5, R5, 0xffffffc, RZ, 0xc0, !PT ;  /* 0x0ffffffc05057812 */ /* 0x000fe200078ec0ff */
[----:B------:R2:W1:Y:S01]  /*ad50*/  LDS.128 R16, [R207+0x4000] ;  /* 0x00400000cf107984 */ /* 0x0004620000000c00 */
[----:B------:R-:W-:-:S02]  /*ad60*/  LEA.HI R58, R58, R61, RZ, 0x2 ;  /* 0x0000003d3a3a7211 */ /* 0x000fc400078f10ff */
[----:B------:R-:W-:Y:S01]  /*ad70*/  IADD3 R5, -R5, R6, RZ ;  /* 0x0000000605057210 */ /* 0x000fe20007ffe1ff */
[----:B------:R2:W1:Y:S01]  /*ad80*/  LDS.128 R12, [R207+0x4800] ;  /* 0x00480000cf0c7984 */ /* 0x0004620000000c00 */
[----:B------:R-:W-:Y:S02]  /*ad90*/  SHF.R.S32.HI R58, RZ, 0x2, R58 ;  /* 0x00000002ff3a7819 */ /* 0x000fe4000001143a */
[----:B------:R-:W-:Y:S01]  /*ada0*/  MOV R6, 0x7f800000 ;  /* 0x7f80000000067802 */ /* 0x000fe20000000f00 */
[----:B------:R2:W1:Y:S01]  /*adb0*/  LDS.128 R8, [R207+0x5000] ;  /* 0x00500000cf087984 */ /* 0x0004620000000c00 */
[----:B------:R-:W-:Y:S01]  /*adc0*/  MOV R61, 0x7f800000 ;  /* 0x7f800000003d7802 */ /* 0x000fe20000000f00 */
[----:B------:R-:W-:Y:S01]  /*add0*/  @P3 FFMA.FTZ R6, R132, c[0x0][0x238], R63 ;  /* 0x00008e0084063a23 */ /* 0x000fe2000001003f */
[----:B------:R-:W-:Y:S01]  /*ade0*/  LEA R58, R5, R58, 0x4 ;  /* 0x0000003a053a7211 */ /* 0x000fe200078e20ff */
[----:B------:R2:W1:Y:S01]  /*adf0*/  LDS.128 R52, [R207+0x5800] ;  /* 0x00580000cf347984 */ /* 0x0004620000000c00 */
[----:B------:R-:W-:Y:S01]  /*ae00*/  @P0 FFMA.FTZ R61, R3, c[0x0][0x238], R0 ;  /* 0x00008e00033d0a23 */ /* 0x000fe20000010000 */
[----:B------:R-:W-:Y:S05]  /*ae10*/  @P1 BRA `(.L_x_723) ;  /* 0x000000c000001947 */ /* 0x000fea0003800000 */
[----:B------:R-:W5:Y:S01]  /*ae20*/  S2R R5, SR_CTAID.X ;  /* 0x0000000000057919 */ /* 0x000f620000002500 */
[----:B------:R-:W-:-:S02]  /*ae30*/  IADD3 R2, R58, 0x8, RZ ;  /* 0x000000083a027810 */ /* 0x000fc40007ffe0ff */
[-C--:B------:R-:W-:Y:S02]  /*ae40*/  ISETP.GE.AND P2, PT, R58, R199.reuse, PT ;  /* 0x000000c73a00720c */ /* 0x080fe40003f46270 */
[----:B------:R-:W-:Y:S01]  /*ae50*/  ISETP.GE.AND P1, PT, R2, R199, PT ;  /* 0x000000c70200720c */ /* 0x000fe20003f26270 */
[----:B-----5:R-:W-:-:S05]  /*ae60*/  IMAD R5, R5, 0x40, R206 ;  /* 0x0000004005057824 */ /* 0x020fca00078e02ce */
[----:B------:R-:W-:Y:S02]  /*ae70*/  SHF.R.S32.HI R3, RZ, 0x1f, R5 ;  /* 0x0000001fff037819 */ /* 0x000fe40000011405 */
[----:B------:R-:W-:-:S04]  /*ae80*/  IADD3 R0, P0, R58, R5, RZ ;  /* 0x000000053a007210 */ /* 0x000fc80007f1e0ff */
[----:B------:R-:W-:Y:S02]  /*ae90*/  LEA.HI.X.SX32 R3, R58, R3, 0x1, P0 ;  /* 0x000000033a037211 */ /* 0x000fe400000f0eff */
[----:B------:R-:W-:-:S04]  /*aea0*/  LEA R2, P0, R0, c[0x0][0x200], 0x2 ;  /* 0x0000800000027a11 */ /* 0x000fc800078010ff */
[----:B------:R-:W-:-:S05]  /*aeb0*/  LEA.HI.X R3, R0, c[0x0][0x204], R3, 0x2, P0 ;  /* 0x0000810000037a11 */ /* 0x000fca00000f1403 */
[----:B------:R2:W-:Y:S04]  /*aec0*/  @!P2 STG.E [R2.64], R6 ;  /* 0x000000060200a986 */ /* 0x0005e8000c101904 */
[----:B------:R2:W-:Y:S02]  /*aed0*/  @!P1 STG.E [R2.64+0x20], R61 ;  /* 0x0000203d02009986 */ /* 0x0005e4000c101904 */
.L_x_723:
[----:B------:R-:W-:Y:S05]  /*aee0*/  BSYNC B0 ;  /* 0x0000000000007941 */ /* 0x000fea0003800000 */
.L_x_722:
[----:B--2---:R-:W2:Y:S01]  /*aef0*/  S2R R3, SR_CTAID.X ;  /* 0x0000000000037919 */ /* 0x004ea20000002500 */
[----:B------:R-:W-:Y:S01]  /*af00*/  SHF.R.S32.HI R211, RZ, 0x1f, R210 ;  /* 0x0000001fffd37819 */ /* 0x000fe200000114d2 */
[----:B------:R-:W-:Y:S01]  /*af10*/  BSSY B0, `(.L_x_724) ;  /* 0x0000024000007945 */ /* 0x000fe20003800000 */
[----:B------:R-:W-:Y:S01]  /*af20*/  LEA.HI R7, R7, R4, RZ, 0x3 ;  /* 0x0000000407077211 */ /* 0x000fe200078f18ff */
[----:B------:R-:W5:Y:S01]  /*af30*/  S2R R0, SR_TID.X ;  /* 0x0000000000007919 */ /* 0x000f620000002100 */
[----:B------:R-:W-:-:S05]  /*af40*/  SHF.R.S32.HI R4, RZ, 0x1f, R57 ;  /* 0x0000001fff047819 */ /* 0x000fca0000011439 */
[----:B------:R-:W-:-:S04]  /*af50*/  IMAD R4, R4, c[0x0][0x1f0], RZ ;  /* 0x00007c0004047a24 */ /* 0x000fc800078e02ff */
[----:B------:R-:W-:Y:S02]  /*af60*/  IMAD R4, R57, c[0x0][0x1f4], R4 ;  /* 0x00007d0039047a24 */ /* 0x000fe400078e0204 */
[----:B--2---:R-:W-:-:S04]  /*af70*/  IMAD.SHL.U32 R3, R3, 0x40, RZ ;  /* 0x0000004003037824 */ /* 0x004fc800078e00ff */
[----:B------:R-:W-:Y:S01]  /*af80*/  IMAD.WIDE.U32 R62, R3, c[0x0][0x1e8], R210 ;  /* 0x00007a00033e7a25 */ /* 0x000fe200078e00d2 */
[----:B------:R-:W-:Y:S02]  /*af90*/  SHF.R.S32.HI R2, RZ, 0x1f, R3 ;  /* 0x0000001fff027819 */ /* 0x000fe40000011403 */
[----:B-----5:R-:W-:Y:S02]  /*afa0*/  SHF.R.S32.HI R5, RZ, 0x1f, R0 ;  /* 0x0000001fff057819 */ /* 0x020fe40000011400 */
[----:B------:R-:W-:Y:S01]  /*afb0*/  IADD3 R60, P0, R60, R62, RZ ;  /* 0x0000003e3c3c7210 */ /* 0x000fe20007f1e0ff */
[----:B------:R-:W-:Y:S01]  /*afc0*/  IMAD R2, R2, c[0x0][0x1e8], RZ ;  /* 0x00007a0002027a24 */ /* 0x000fe200078e02ff */
[----:B------:R-:W-:-:S03]  /*afd0*/  LEA.HI R5, R5, R0, RZ, 0x3 ;  /* 0x0000000005057211 */ /* 0x000fc600078f18ff */
[----:B------:R-:W-:Y:S01]  /*afe0*/  IMAD R2, R3, c[0x0][0x1ec], R2 ;  /* 0x00007b0003027a24 */ /* 0x000fe200078e0202 */
[----:B------:R-:W-:Y:S01]  /*aff0*/  SHF.R.S32.HI R0, RZ, 0x3, R5 ;  /* 0x00000003ff007819 */ /* 0x000fe20000011405 */
[----:B------:R-:W-:-:S03]  /*b000*/  IMAD.IADD R3, R208, 0x1, -R3 ;  /* 0x00000001d0037824 */ /* 0x000fc600078e0a03 */
[----:B------:R-:W-:Y:S02]  /*b010*/  IADD3.X R61, R59, R63, R2, P0, !PT ;  /* 0x0000003f3b3d7210 */ /* 0x000fe400007fe402 */
[----:B------:R-:W-:Y:S02]  /*b020*/  SHF.R.S32.HI R2, RZ, 0x3, R7 ;  /* 0x00000003ff027819 */ /* 0x000fe40000011407 */
[----:B------:R-:W-:Y:S01]  /*b030*/  SHF.R.S32.HI R0, RZ, 0x1f, R0 ;  /* 0x0000001fff007819 */ /* 0x000fe20000011400 */
[----:B------:R-:W-:Y:S01]  /*b040*/  IMAD.WIDE.U32 R60, R57, c[0x0][0x1f0], R60 ;  /* 0x00007c00393c7a25 */ /* 0x000fe200078e003c */
[----:B------:R-:W-:-:S03]  /*b050*/  ISETP.GE.AND P0, PT, R2, R3, PT ;  /* 0x000000030200720c */ /* 0x000fc60003f06270 */
[----:B------:R-:W-:-:S10]  /*b060*/  IMAD.IADD R7, R4, 0x1, R61 ;  /* 0x0000000104077824 */ /* 0x000fd400078e023d */
[----:B------:R-:W-:Y:S05]  /*b070*/  @P0 BRA `(.L_x_725) ;  /* 0x000000d000000947 */ /* 0x000fea0003800000 */
[----:B------:R-:W-:Y:S01]  /*b080*/  IMAD R3, R0, c[0x0][0x1e8], RZ ;  /* 0x00007a0000037a24 */ /* 0x000fe200078e02ff */
[----:B------:R-:W-:Y:S01]  /*b090*/  ISETP.GE.AND P2, PT, R210, c[0x0][0x220], PT ;  /* 0x00008800d2007a0c */ /* 0x000fe20003f46270 */
[----:B------:R-:W-:Y:S01]  /*b0a0*/  IMAD.MOV.U32 R6, RZ, RZ, R60 ;  /* 0x000000ffff067224 */ /* 0x000fe200078e003c */
[----:B------:R-:W-:Y:S01]  /*b0b0*/  ISETP.GE.AND P1, PT, R201, c[0x0][0x220], PT ;  /* 0x00008800c9007a0c */ /* 0x000fe20003f26270 */
[----:B------:R-:W-:Y:S01]  /*b0c0*/  IMAD R3, R2, c[0x0][0x1ec], R3 ;  /* 0x00007b0002037a24 */ /* 0x000fe200078e0203 */
[----:B------:R-:W-:Y:S01]  /*b0d0*/  ISETP.GE.AND P0, PT, R200, c[0x0][0x220], PT ;  /* 0x00008800c8007a0c */ /* 0x000fe20003f06270 */
[----:B------:R-:W-:-:S04]  /*b0e0*/  IMAD.WIDE.U32 R4, R2, c[0x0][0x1e8], R6 ;  /* 0x00007a0002047a25 */ /* 0x000fc800078e0006 */
[----:B------:R-:W-:Y:S01]  /*b0f0*/  IMAD.IADD R3, R3, 0x1, R5 ;  /* 0x0000000103037824 */ /* 0x000fe200078e0205 */
[----:B------:R-:W-:-:S04]  /*b100*/  LEA R56, P3, R4, c[0x0][0x1d0], 0x1 ;  /* 0x0000740004387a11 */ /* 0x000fc800078608ff */
[----:B------:R-:W-:-:S05]  /*b110*/  LEA.HI.X R57, R4, c[0x0][0x1d4], R3, 0x1, P3 ;  /* 0x0000750004397a11 */ /* 0x000fca00018f0c03 */
[----:B-1----:R1:W-:Y:S04]  /*b120*/  @!P2 STG.E.128 [R56.64], R48 ;  /* 0x000000303800a986 */ /* 0x0023e8000c101d04 */
[----:B------:R1:W-:Y:S04]  /*b130*/  @!P1 STG.E.128 [R56.64+0x80], R32 ;  /* 0x0000802038009986 */ /* 0x0003e8000c101d04 */
[----:B------:R1:W-:Y:S02]  /*b140*/  @!P0 STG.E.128 [R56.64+0x100], R16 ;  /* 0x0001001038008986 */ /* 0x0003e4000c101d04 */
.L_x_725:
[----:B------:R-:W-:Y:S05]  /*b150*/  BSYNC B0 ;  /* 0x0000000000007941 */ /* 0x000fea0003800000 */
.L_x_724:
        /* <DEDUP_REMOVED lines=12> */
[----:B------:R-:W-:-:S04]  /*b220*/  IMAD R3, R3, c[0x0][0x1e8], RZ ;  /* 0x00007a0003037a24 */ /* 0x000fc800078e02ff */
[----:B------:R-:W-:Y:S01]  /*b230*/  IMAD R3, R4, c[0x0][0x1ec], R3 ;  /* 0x00007b0004037a24 */ /* 0x000fe200078e0203 */
[----:B------:R-:W-:-:S03]  /*b240*/  LEA R4, P3, R16, c[0x0][0x1d0], 0x1 ;  /* 0x0000740010047a11 */ /* 0x000fc600078608ff */
[----:B------:R-:W-:-:S05]  /*b250*/  IMAD.IADD R3, R3, 0x1, R17 ;  /* 0x0000000103037824 */ /* 0x000fca00078e0211 */
[----:B------:R-:W-:-:S05]  /*b260*/  LEA.HI.X R5, R16, c[0x0][0x1d4], R3, 0x1, P3 ;  /* 0x0000750010057a11 */ /* 0x000fca00018f0c03 */
[----:B------:R1:W-:Y:S04]  /*b270*/  @!P2 STG.E.128 [R4.64], R44 ;  /* 0x0000002c0400a986 */ /* 0x0003e8000c101d04 */
[----:B---3--:R1:W-:Y:S04]  /*b280*/  @!P1 STG.E.128 [R4.64+0x80], R28 ;  /* 0x0000801c04009986 */ /* 0x0083e8000c101d04 */
[----:B------:R1:W-:Y:S02]  /*b290*/  @!P0 STG.E.128 [R4.64+0x100], R12 ;  /* 0x0001000c04008986 */ /* 0x0003e4000c101d04 */
.L_x_727:
[----:B------:R-:W-:Y:S05]  /*b2a0*/  BSYNC B0 ;  /* 0x0000000000007941 */ /* 0x000fea0003800000 */
.L_x_726:
[----:B-1----:R-:W-:Y:S01]  /*b2b0*/  IADD3 R4, R2, 0x20, RZ ;  /* 0x0000002002047810 */ /* 0x002fe20007ffe0ff */
[----:B------:R-:W-:Y:S03]  /*b2c0*/  BSSY B0, `(.L_x_728) ;  /* 0x0000013000007945 */ /* 0x000fe60003800000 */
[----:B------:R-:W-:-:S13]  /*b2d0*/  ISETP.GE.AND P0, PT, R4, R199, PT ;  /* 0x000000c70400720c */ /* 0x000fda0003f06270 */
[----:B------:R-:W-:Y:S05]  /*b2e0*/  @P0 BRA `(.L_x_729) ;  /* 0x0000010000000947 */ /* 0x000fea0003800000 */
[----:B------:R-:W-:Y:S01]  /*b2f0*/  IADD3 R4, P0, R2, 0x20, RZ ;  /* 0x0000002002047810 */ /* 0x000fe20007f1e0ff */
[----:B------:R-:W-:Y:S01]  /*b300*/  IMAD.MOV.U32 R12, RZ, RZ, R60 ;  /* 0x000000ffff0c7224 */ /* 0x000fe200078e003c */
        /* <DEDUP_REMOVED lines=11> */
[----:B----4-:R1:W-:Y:S04]  /*b3c0*/  @!P2 STG.E.128 [R4.64], R40 ;  /* 0x000000280400a986 */ /* 0x0103e8000c101d04 */
[----:B------:R1:W-:Y:S04]  /*b3d0*/  @!P1 STG.E.128 [R4.64+0x80], R24 ;  /* 0x0000801804009986 */ /* 0x0003e8000c101d04 */
[----:B------:R1:W-:Y:S02]  /*b3e0*/  @!P0 STG.E.128 [R4.64+0x100], R8 ;  /* 0x0001000804008986 */ /* 0x0003e4000c101d04 */
.L_x_729:
[----:B------:R-:W-:Y:S05]  /*b3f0*/  BSYNC B0 ;  /* 0x0000000000007941 */ /* 0x000fea0003800000 */
.L_x_728:
[----:B-1----:R-:W-:-:S04]  /*b400*/  IADD3 R4, R2, 0x30, RZ ;  /* 0x0000003002047810 */ /* 0x002fc80007ffe0ff */
[----:B------:R-:W-:-:S13]  /*b410*/  ISETP.GE.AND P0, PT, R4, R199, PT ;  /* 0x000000c70400720c */ /* 0x000fda0003f06270 */
[----:B------:R-:W-:Y:S05]  /*b420*/  @P0 EXIT ;  /* 0x000000000000094d */ /* 0x000fea0003800000 */
[----:B------:R-:W-:Y:S01]  /*b430*/  IADD3 R2, P0, R2, 0x30, RZ ;  /* 0x0000003002027810 */ /* 0x000fe20007f1e0ff */
[----:B------:R-:W-:Y:S01]  /*b440*/  IMAD.MOV.U32 R4, RZ, RZ, R60 ;  /* 0x000000ffff047224 */ /* 0x000fe200078e003c */
[----:B------:R-:W-:Y:S02]  /*b450*/  MOV R5, R7 ;  /* 0x0000000700057202 */ /* 0x000fe40000000f00 */
[----:B------:R-:W-:Y:S01]  /*b460*/  ISETP.GE.AND P1, PT, R210, c[0x0][0x220], PT ;  /* 0x00008800d2007a0c */ /* 0x000fe20003f26270 */
[----:B------:R-:W-:Y:S01]  /*b470*/  IMAD.X R3, RZ, RZ, R0, P0 ;  /* 0x000000ffff037224 */ /* 0x000fe200000e0600 */
[----:B------:R-:W-:Y:S01]  /*b480*/  ISETP.GE.AND P0, PT, R201, c[0x0][0x220], PT ;  /* 0x00008800c9007a0c */ /* 0x000fe20003f06270 */
[----:B------:R-:W-:-:S04]  /*b490*/  IMAD.WIDE.U32 R4, R2, c[0x0][0x1e8], R4 ;  /* 0x00007a0002047a25 */ /* 0x000fc800078e0004 */
[----:B------:R-:W-:-:S04]  /*b4a0*/  IMAD R3, R3, c[0x0][0x1e8], RZ ;  /* 0x00007a0003037a24 */ /* 0x000fc800078e02ff */
[----:B------:R-:W-:Y:S01]  /*b4b0*/  IMAD R3, R2, c[0x0][0x1ec], R3 ;  /* 0x00007b0002037a24 */ /* 0x000fe200078e0203 */
[----:B------:R-:W-:-:S03]  /*b4c0*/  LEA R2, P2, R4, c[0x0][0x1d0], 0x1 ;  /* 0x0000740004027a11 */ /* 0x000fc600078408ff */
[----:B------:R-:W-:-:S05]  /*b4d0*/  IMAD.IADD R3, R3, 0x1, R5 ;  /* 0x0000000103037824 */ /* 0x000fca00078e0205 */
[----:B------:R-:W-:-:S05]  /*b4e0*/  LEA.HI.X R3, R4, c[0x0][0x1d4], R3, 0x1, P2 ;  /* 0x0000750004037a11 */ /* 0x000fca00010f0c03 */
[----:B------:R1:W-:Y:S01]  /*b4f0*/  @!P0 STG.E.128 [R2.64+0x80], R20 ;  /* 0x0000801402008986 */ /* 0x0003e2000c101d04 */
[----:B------:R-:W-:-:S03]  /*b500*/  ISETP.GE.AND P0, PT, R200, c[0x0][0x220], PT ;  /* 0x00008800c8007a0c */ /* 0x000fc60003f06270 */
[----:B------:R1:W-:Y:S10]  /*b510*/  @!P1 STG.E.128 [R2.64], R36 ;  /* 0x0000002402009986 */ /* 0x0003f4000c101d04 */
[----:B------:R-:W-:Y:S05]  /*b520*/  @P0 EXIT ;  /* 0x000000000000094d */ /* 0x000fea0003800000 */
[----:B------:R-:W-:Y:S01]  /*b530*/  STG.E.128 [R2.64+0x100], R52 ;  /* 0x0001003402007986 */ /* 0x000fe2000c101d04 */
[----:B------:R-:W-:Y:S05]  /*b540*/  EXIT ;  /* 0x000000000000794d */ /* 0x000fea0003800000 */
.L_x_730:
        /* <DEDUP_REMOVED lines=11> */
.L_x_7352:


//--------------------- .text._ZN5flash24flash_fwd_splitkv_kernelI23Flash_fwd_kernel_traitsILi192ELi64ELi64ELi4ELb0ELb0EN7cutlass6half_tE19Flash_kernel_traitsILi192ELi64ELi64ELi4ES3_EELb0ELb0ELb0ELb0ELb0ELb1ELb0ELb0EEEvNS_16Flash_fwd_paramsE --------------------------
	.section	.text._ZN5flash24flash_fwd_splitkv_kernelI23Flash_fwd_kernel_traitsILi192ELi64ELi64ELi4ELb0ELb0EN7cutlass6half_tE19Flash_kernel_traitsILi192ELi64ELi64ELi4ES3_EELb0ELb0ELb0ELb0ELb0ELb1ELb0ELb0EEEvNS_16Flash_fwd_paramsE,"ax",@progbits
	.sectioninfo	@"SHI_REGISTERS=255"
	.align	128
        .global         _ZN5flash24flash_fwd_splitkv_kernelI23Flash_fwd_kernel_traitsILi192ELi64ELi64ELi4ELb0ELb0EN7cutlass6half_tE19Flash_kernel_traitsILi192ELi64ELi64ELi4ES3_EELb0ELb0ELb0ELb0ELb0ELb1ELb0ELb0EEEvNS_16Flash_fwd_paramsE
        .type           _ZN5flash24flash_fwd_splitkv_kernelI23Flash_fwd_kernel_traitsILi192ELi64ELi64ELi4ELb0ELb0EN7cutlass6half_tE19Flash_kernel_traitsILi192ELi64ELi64ELi4ES3_EELb0ELb0ELb0ELb0ELb0ELb1ELb0ELb0EEEvNS_16Flash_fwd_paramsE,@function
        .size           _ZN5flash24flash_fwd_splitkv_kernelI23Flash_fwd_kernel_traitsILi192ELi64ELi64ELi4ELb0ELb0EN7cutlass6half_tE19Flash_kernel_traitsILi192ELi64ELi64ELi4ES3_EELb0ELb0ELb0ELb0ELb0ELb1ELb0ELb0EEEvNS_16Flash_fwd_paramsE,(.L_x_7353 - _ZN5flash24flash_fwd_splitkv_kernelI23Flash_fwd_kernel_traitsILi192ELi64ELi64ELi4ELb0ELb0EN7cutlass6half_tE19Flash_kernel_traitsILi192ELi64ELi64ELi4ES3_EELb0ELb0ELb0ELb0ELb0ELb1ELb0ELb0EEEvNS_16Flash_fwd_paramsE)
        .other          _ZN5flash24flash_fwd_splitkv_kernelI23Flash_fwd_kernel_traitsILi192ELi64ELi64ELi4ELb0ELb0EN7cutlass6half_tE19Flash_kernel_traitsILi192ELi64ELi64ELi4ES3_EELb0ELb0ELb0ELb0ELb0ELb1ELb0ELb0EEEvNS_16Flash_fwd_paramsE,@"STO_CUDA_ENTRY STV_DEFAULT"
_ZN5flash24flash_fwd_splitkv_kernelI23Flash_fwd_kernel_traitsILi192ELi64ELi64ELi4ELb0ELb0EN7cutlass6half_tE19Flash_kernel_traitsILi192ELi64ELi64ELi4ES3_EELb0ELb0ELb0ELb0ELb0ELb1ELb0ELb0EEEvNS_16Flash_fwd_paramsE:
.text._ZN5flash24flash_fwd_splitkv_kernelI23Flash_fwd_kernel_traitsILi192ELi64ELi64ELi4ELb0ELb0EN7cutlass6half_tE19Flash_kernel_traitsILi192ELi64ELi64ELi4ES3_EELb0ELb0ELb0ELb0ELb0ELb1ELb0ELb0EEEvNS_16Flash_fwd_paramsE:
        /* <DEDUP_REMOVED lines=34> */
.L_x_731:
[----:B-1-34-:R-:W-:Y:S02]  /*0220*/  MOV R0, c[0x0][0x218] ;  /* 0x0000860000007a02 */ /* 0x01afe40000000f00 */
.L_x_732:
        /* <DEDUP_REMOVED lines=73> */
.L_x_735:
[----:B------:R-:W-:Y:S05]  /*06c0*/  BSYNC B0 ;  /* 0x0000000000007941 */ /* 0x000fea0003800000 */
.L_x_734:
        /* <DEDUP_REMOVED lines=20> */
.L_x_737:
[----:B------:R-:W-:Y:S05]  /*0810*/  BSYNC B0 ;  /* 0x0000000000007941 */ /* 0x000fea0003800000 */
.L_x_736:
        /* <DEDUP_REMOVED lines=20> */
.L_x_739:
[----:B------:R-:W-:Y:S05]  /*0960*/  BSYNC B0 ;  /* 0x0000000000007941 */ /* 0x000fea0003800000 */
.L_x_738:
        /* <DEDUP_REMOVED lines=19> */
.L_x_741:
[----:B------:R-:W-:Y:S05]  /*0aa0*/  BSYNC B0 ;  /* 0x0000000000007941 */ /* 0x000fea0003800000 */
.L_x_740:
        /* <DEDUP_REMOVED lines=19> */
.L_x_733:
        /* <DEDUP_REMOVED lines=93> */
.L_x_742:
        /* <DEDUP_REMOVED lines=15> */
.L_x_744:
        /* <DEDUP_REMOVED lines=53> */
.L_x_743:
        /* <DEDUP_REMOVED lines=115> */
.L_x_746:
[----:B------:R-:W-:Y:S05]  /*1d20*/  BSYNC B0 ;  /* 0x0000000000007941 */ /* 0x000fea0003800000 */
.L_x_745:
        /* <DEDUP_REMOVED lines=37> */
.L_x_748:
[----:B------:R-:W-:Y:S05]  /*1f80*/  BSYNC B0 ;  /* 0x0000000000007941 */ /* 0x000fea0003800000 */
.L_x_747:
        /* <DEDUP_REMOVED lines=37> */
.L_x_750:
[----:B------:R-:W-:Y:S05]  /*21e0*/  BSYNC B0 ;  /* 0x0000000000007941 */ /* 0x000fea0003800000 */
.L_x_749:
        /* <DEDUP_REMOVED lines=36> */
.L_x_752:
[----:B------:R-:W-:Y:S05]  /*2430*/  BSYNC B0 ;  /* 0x0000000000007941 */ /* 0x000fea0003800000 */
.L_x_751:
        /* <DEDUP_REMOVED lines=31> */
.L_x_754:
[----:B------:R-:W-:Y:S05]  /*2630*/  BSYNC B0 ;  /* 0x0000000000007941 */ /* 0x000fea0003800000 */
.L_x_753:
        /* <DEDUP_REMOVED lines=33> */
.L_x_756:
[----:B------:R-:W-:Y:S05]  /*2850*/  BSYNC B0 ;  /* 0x0000000000007941 */ /* 0x000fea0003800000 */
.L_x_755:
        /* <DEDUP_REMOVED lines=31> */
.L_x_758:
[----:B------:R-:W-:Y:S05]  /*2a50*/  BSYNC B0 ;  /* 0x0000000000007941 */ /* 0x000fea0003800000 */
.L_x_757:
        /* <DEDUP_REMOVED lines=32> */
.L_x_760:
[----:B------:R-:W-:Y:S05]  /*2c60*/  BSYNC B0 ;  /* 0x0000000000007941 */ /* 0x000fea0003800000 */
.L_x_759:
        /* <DEDUP_REMOVED lines=32> */
.L_x_762:
[----:B------:R-:W-:Y:S05]  /*2e70*/  BSYNC B0 ;  /* 0x0000000000007941 */ /* 0x000fea0003800000 */
.L_x_761:
        /* <DEDUP_REMOVED lines=33> */
.L_x_764:
[----:B------:R-:W-:Y:S05]  /*3090*/  BSYNC B0 ;  /* 0x0000000000007941 */ /* 0x000fea0003800000 */
.L_x_763:
        /* <DEDUP_REMOVED lines=36> */
.L_x_766:
[----:B------:R-:W-:Y:S05]  /*32e0*/  BSYNC B0 ;  /* 0x0000000000007941 */ /* 0x000fea0003800000 */
.L_x_765:
        /* <DEDUP_REMOVED lines=39> */
.L_x_768:
[----:B------:R-:W-:Y:S05]  /*3560*/  BSYNC B0 ;  /* 0x0000000000007941 */ /* 0x000fea0003800000 */
.L_x_767:
        /* <DEDUP_REMOVED lines=11> */
[----:B--2---:R-:W-:Y:S01]  /*3620*/  LDSM.16.M88.4 R20, [R206] ;  /* 0x00000000ce14783b */ /* 0x004fe20000000200 */
[C---:B------:R-:W-:Y:S01]  /*3630*/  IMAD R202, R5.reuse, 0x2, R206 ;  /* 0x0000000205ca7824 */ /* 0x040fe200078e02ce */
[----:B------:R-:W-:Y:S01]  /*3640*/  LOP3.LUT R8, R8, R11, RZ, 0x3c, !PT ;  /* 0x0000000b08087212 */ /* 0x000fe200078e3cff */
[----:B------:R-:W-:Y:S01]  /*3650*/  IMAD R201, R5, 0x2, R204 ;  /* 0x0000000205c97824 */ /* 0x000fe200078e02cc */
[----:B------:R-:W-:Y:S03]  /*3660*/  LDSM.16.M88.4 R68, [R204] ;  /* 0x00000000cc44783b */ /* 0x000fe60000000200 */
[----:B------:R-:W-:Y:S01]  /*3670*/  IMAD R205, R205, 0x200, R8 ;  /* 0x00000200cdcd7824 */ /* 0x000fe200078e0208 */
[----:B------:R-:W-:Y:S03]  /*3680*/  LDSM.16.M88.4 R76, [R202] ;  /* 0x00000000ca4c783b */ /* 0x000fe60000000200 */
[----:B------:R-:W-:Y:S01]  /*3690*/  IMAD.SHL.U32 R205, R205, 0x2, RZ ;  /* 0x00000002cdcd7824 */ /* 0x000fe200078e00ff */
[----:B------:R-:W-:Y:S04]  /*36a0*/  LDSM.16.M88.4 R36, [R201] ;  /* 0x00000000c924783b */ /* 0x000fe80000000200 */
[----:B-1----:R-:W1:Y:S01]  /*36b0*/  LDSM.16.M88.4 R28, [R205+0x6000] ;  /* 0x00600000cd1c783b */ /* 0x002e620000000200 */
[----:B------:R-:W-:-:S02]  /*36c0*/  IADD3 R2, R205, 0x6000, RZ ;  /* 0x00006000cd027810 */ /* 0x000fc40007ffe0ff */
[----:B------:R-:W-:Y:S01]  /*36d0*/  IADD3 R203, R205, 0x6020, RZ ;  /* 0x00006020cdcb7810 */ /* 0x000fe20007ffe0ff */
[----:B------:R-:W2:Y:S01]  /*36e0*/  LDSM.16.M88.4 R40, [R205+0x6800] ;  /* 0x00680000cd28783b */ /* 0x000ea20000000200 */
[----:B------:R-:W-:Y:S01]  /*36f0*/  @P1 IADD3 R203, R2, -0x20, RZ ;  /* 0xffffffe002cb1810 */ /* 0x000fe20007ffe0ff */
[----:B------:R-:W-:Y:S02]  /*3700*/  IMAD.MOV.U32 R2, RZ, RZ, 0x40 ;  /* 0x00000040ff027424 */ /* 0x000fe400078e00ff */
[----:B------:R-:W-:Y:S01]  /*3710*/  LDSM.16.M88.4 R60, [R205+0x7000] ;  /* 0x00700000cd3c783b */ /* 0x000fe20000000200 */
[C---:B------:R-:W-:Y:S02]  /*3720*/  IADD3 R195, R203.reuse, 0x800, RZ ;  /* 0x00000800cbc37810 */ /* 0x040fe40007ffe0ff */
[----:B------:R-:W-:Y:S01]  /*3730*/  SEL R2, R2, 0xffffffc0, !P2 ;  /* 0xffffffc002027807 */ /* 0x000fe20005000000 */
[----:B------:R-:W5:Y:S01]  /*3740*/  LDSM.16.M88.4 R12, [R203] ;  /* 0x00000000cb0c783b */ /* 0x000f620000000200 */
[----:B------:R-:W-:-:S02]  /*3750*/  IADD3 R194, R203, 0x1000, RZ ;  /* 0x00001000cbc27810 */ /* 0x000fc40007ffe0ff */
[----:B------:R-:W-:Y:S01]  /*3760*/  IADD3 R193, R203, 0x1800, RZ ;  /* 0x00001800cbc17810 */ /* 0x000fe20007ffe0ff */
[----:B------:R-:W3:Y:S01]  /*3770*/  LDSM.16.M88.4 R24, [R205+0x7800] ;  /* 0x00780000cd18783b */ /* 0x000ee20000000200 */
[----:B------:R-:W-:Y:S01]  /*3780*/  IMAD.IADD R199, R205, 0x1, R2 ;  /* 0x00000001cdc77824 */ /* 0x000fe200078e0202 */
[C---:B------:R-:W-:Y:S01]  /*3790*/  IADD3 R191, R203.reuse, 0x2000, RZ ;  /* 0x00002000cbbf7810 */ /* 0x040fe20007ffe0ff */
[----:B------:R-:W-:Y:S01]  /*37a0*/  IMAD.IADD R192, R2, 0x1, R203 ;  /* 0x0000000102c07824 */ /* 0x000fe200078e02cb */
[----:B------:R-:W4:Y:S01]  /*37b0*/  LDSM.16.M88.4 R8, [R203+0x800] ;  /* 0x00080000cb08783b */ /* 0x000f220000000200 */
[C---:B------:R-:W-:Y:S02]  /*37c0*/  IADD3 R190, R203.reuse, 0x2800, RZ ;  /* 0x00002800cbbe7810 */ /* 0x040fe40007ffe0ff */
[C---:B------:R-:W-:Y:S01]  /*37d0*/  IADD3 R189, R203.reuse, 0x3000, RZ ;  /* 0x00003000cbbd7810 */ /* 0x040fe20007ffe0ff */
[----:B------:R-:W3:Y:S01]  /*37e0*/  LDSM.16.M88.4 R48, [R199+0x6000] ;  /* 0x00600000c730783b */ /* 0x000ee20000000200 */
[----:B------:R-:W-:-:S02]  /*37f0*/  IADD3 R188, R203, 0x3800, RZ ;  /* 0x00003800cbbc7810 */ /* 0x000fc40007ffe0ff */
[C---:B------:R-:W-:Y:S01]  /*3800*/  IADD3 R187, R203.reuse, 0x4000, RZ ;  /* 0x00004000cbbb7810 */ /* 0x040fe20007ffe0ff */
[----:B------:R-:W3:Y:S01]  /*3810*/  LDSM.16.M88.4 R84, [R203+0x1000] ;  /* 0x00100000cb54783b */ /* 0x000ee20000000200 */
[C---:B------:R-:W-:Y:S02]  /*3820*/  IADD3 R186, R203.reuse, 0x4800, RZ ;  /* 0x00004800cbba7810 */ /* 0x040fe40007ffe0ff */
[C---:B------:R-:W-:Y:S01]  /*3830*/  IADD3 R185, R203.reuse, 0x5000, RZ ;  /* 0x00005000cbb97810 */ /* 0x040fe20007ffe0ff */
[----:B------:R-:W3:Y:S01]  /*3840*/  LDSM.16.M88.4 R80, [R203+0x1800] ;  /* 0x00180000cb50783b */ /* 0x000ee20000000200 */
[----:B------:R-:W-:-:S03]  /*3850*/  IADD3 R184, R203, 0x5800, RZ ;  /* 0x00005800cbb87810 */ /* 0x000fc60007ffe0ff */
[----:B------:R-:W3:Y:S01]  /*3860*/  LDSM.16.M88.4 R32, [R199+0x6800] ;  /* 0x00680000c720783b */ /* 0x000ee20000000200 */
[C---:B-1----:R-:W-:Y:S03]  /*3870*/  HMMA.16816.F32 R16, R20.reuse, R28, RZ ;  /* 0x0000001c1410723c */ /* 0x042fe600000018ff */
[----:B------:R-:W-:Y:S04]  /*3880*/  LDSM.16.M88.4 R72, [R199+0x7000] ;  /* 0x00700000c748783b */ /* 0x000fe80000000200 */
[----:B------:R-:W-:Y:S01]  /*3890*/  LDSM.16.M88.4 R52, [R192+0x1000] ;  /* 0x00100000c034783b */ /* 0x000fe20000000200 */
[C---:B--2---:R-:W-:Y:S03]  /*38a0*/  HMMA.16816.F32 R44, R20.reuse, R40, RZ ;  /* 0x00000028142c723c */ /* 0x044fe600000018ff */
[----:B------:R-:W-:Y:S05]  /*38b0*/  LDSM.16.M88.4 R88, [R203+0x4000] ;  /* 0x00400000cb58783b */ /* 0x000fea0000000200 */
[C---:B------:R-:W-:Y:S08]  /*38c0*/  HMMA.16816.F32 R28, R20.reuse, R30, RZ ;  /* 0x0000001e141c723c */ /* 0x040ff000000018ff */
[----:B------:R-:W-:Y:S08]  /*38d0*/  HMMA.16816.F32 R40, R20, R42, RZ ;  /* 0x0000002a1428723c */ /* 0x000ff000000018ff */
[----:B-----5:R-:W-:Y:S08]  /*38e0*/  HMMA.16816.F32 R16, R68, R12, R16 ;  /* 0x0000000c4410723c */ /* 0x020ff00000001810 */
[C---:B------:R-:W-:Y:S08]  /*38f0*/  HMMA.16816.F32 R64, R20.reuse, R60, RZ ;  /* 0x0000003c1440723c */ /* 0x040ff000000018ff */
[C---:B------:R-:W-:Y:S08]  /*3900*/  HMMA.16816.F32 R60, R20.reuse, R62, RZ ;  /* 0x0000003e143c723c */ /* 0x040ff000000018ff */
[C---:B---3--:R-:W-:Y:S08]  /*3910*/  HMMA.16816.F32 R56, R20.reuse, R24, RZ ;  /* 0x000000181438723c */ /* 0x048ff000000018ff */
[----:B------:R-:W-:Y:S01]  /*3920*/  HMMA.16816.F32 R20, R20, R26, RZ ;  /* 0x0000001a1414723c */ /* 0x000fe200000018ff */
[----:B------:R-:W-:Y:S07]  /*3930*/  LDSM.16.M88.4 R24, [R199+0x7800] ;  /* 0x00780000c718783b */ /* 0x000fee0000000200 */
[C---:B------:R-:W-:Y:S01]  /*3940*/  HMMA.16816.F32 R28, R68.reuse, R14, R28 ;  /* 0x0000000e441c723c */ /* 0x040fe2000000181c */
[----:B------:R-:W1:Y:S07]  /*3950*/  LDSM.16.M88.4 R12, [R192] ;  /* 0x00000000c00c783b */ /* 0x000e6e0000000200 */
[C---:B----4-:R-:W-:Y:S08]  /*3960*/  HMMA.16816.F32 R44, R68.reuse, R8, R44 ;  /* 0x00000008442c723c */ /* 0x050ff0000000182c */
[----:B------:R-:W-:Y:S01]  /*3970*/  HMMA.16816.F32 R40, R68, R10, R40 ;  /* 0x0000000a4428723c */ /* 0x000fe20000001828 */
[----:B------:R-:W-:Y:S07]  /*3980*/  LDSM.16.M88.4 R8, [R192+0x800] ;  /* 0x00080000c008783b */ /* 0x000fee0000000200 */
[----:B------:R-:W-:Y:S08]  /*3990*/  HMMA.16816.F32 R16, R76, R48, R16 ;  /* 0x000000304c10723c */ /* 0x000ff00000001810 */
[C---:B------:R-:W-:Y:S08]  /*39a0*/  HMMA.16816.F32 R64, R68.reuse, R84, R64 ;  /* 0x000000544440723c */ /* 0x040ff00000001840 */
[C---:B------:R-:W-:Y:S01]  /*39b0*/  HMMA.16816.F32 R60, R68.reuse, R86, R60 ;  /* 0x00000056443c723c */ /* 0x040fe2000000183c */
[----:B------:R-:W-:Y:S07]  /*39c0*/  LDSM.16.M88.4 R84, [R199+0x9800] ;  /* 0x00980000c754783b */ /* 0x000fee0000000200 */
[C---:B------:R-:W-:Y:S08]  /*39d0*/  HMMA.16816.F32 R56, R68.reuse, R80, R56 ;  /* 0x000000504438723c */ /* 0x040ff00000001838 */
[----:B------:R-:W-:Y:S01]  /*39e0*/  HMMA.16816.F32 R20, R68, R82, R20 ;  /* 0x000000524414723c */ /* 0x000fe20000001814 */
[----:B------:R-:W-:Y:S04]  /*39f0*/  LDSM.16.M88.4 R68, [R192+0x1800] ;  /* 0x00180000c044783b */ /* 0x000fe80000000200 */
[----:B------:R-:W-:Y:S03]  /*3a00*/  LDSM.16.M88.4 R80, [R202+0x2000] ;  /* 0x00200000ca50783b */ /* 0x000fe60000000200 */
[C---:B------:R-:W-:Y:S01]  /*3a10*/  HMMA.16816.F32 R28, R76.reuse, R50, R28 ;  /* 0x000000324c1c723c */ /* 0x040fe2000000181c */
[----:B------:R-:W-:Y:S07]  /*3a20*/  LDSM.16.M88.4 R48, [R205+0x8000] ;  /* 0x00800000cd30783b */ /* 0x000fee0000000200 */
[C---:B------:R-:W-:Y:S08]  /*3a30*/  HMMA.16816.F32 R44, R76.reuse, R32, R44 ;  /* 0x000000204c2c723c */ /* 0x040ff0000000182c */
[----:B------:R-:W-:Y:S01]  /*3a40*/  HMMA.16816.F32 R40, R76, R34, R40 ;  /* 0x000000224c28723c */ /* 0x000fe20000001828 */
[----:B------:R-:W2:Y:S07]  /*3a50*/  LDSM.16.M88.4 R32, [R206+0x2000] ;  /* 0x00200000ce20783b */ /* 0x000eae0000000200 */
[----:B-1----:R-:W-:Y:S08]  /*3a60*/  HMMA.16816.F32 R16, R36, R12, R16 ;  /* 0x0000000c2410723c */ /* 0x002ff00000001810 */
[C---:B------:R-:W-:Y:S08]  /*3a70*/  HMMA.16816.F32 R64, R76.reuse, R72, R64 ;  /* 0x000000484c40723c */ /* 0x040ff00000001840 */
[C---:B------:R-:W-:Y:S01]  /*3a80*/  HMMA.16816.F32 R60, R76.reuse, R74, R60 ;  /* 0x0000004a4c3c723c */ /* 0x040fe2000000183c */
[----:B------:R-:W-:Y:S07]  /*3a90*/  LDSM.16.M88.4 R72, [R201+0x2000] ;  /* 0x00200000c948783b */ /* 0x000fee0000000200 */
[C---:B------:R-:W-:Y:S08]  /*3aa0*/  HMMA.16816.F32 R56, R76.reuse, R24, R56 ;  /* 0x000000184c38723c */ /* 0x040ff00000001838 */
[----:B------:R-:W-:Y:S01]  /*3ab0*/  HMMA.16816.F32 R76, R76, R26, R20 ;  /* 0x0000001a4c4c723c */ /* 0x000fe20000001814 */
[----:B------:R-:W-:Y:S04]  /*3ac0*/  LDSM.16.M88.4 R20, [R204+0x2000] ;  /* 0x00200000cc14783b */ /* 0x000fe80000000200 */
[----:B------:R-:W1:Y:S03]  /*3ad0*/  LDSM.16.M88.4 R24, [R203+0x2000] ;  /* 0x00200000cb18783b */ /* 0x000e660000000200 */
[----:B------:R-:W-:Y:S01]  /*3ae0*/  HMMA.16816.F32 R28, R36, R14, R28 ;  /* 0x0000000e241c723c */ /* 0x000fe2000000181c */
[----:B------:R-:W3:Y:S07]  /*3af0*/  LDSM.16.M88.4 R12, [R205+0x8800] ;  /* 0x00880000cd0c783b */ /* 0x000eee0000000200 */
[----:B--2---:R-:W-:Y:S08]  /*3b00*/  HMMA.16816.F32 R16, R32, R48, R16 ;  /* 0x000000302010723c */ /* 0x004ff00000001810 */
[C---:B------:R-:W-:Y:S08]  /*3b10*/  HMMA.16816.F32 R44, R36.reuse, R8, R44 ;  /* 0x00000008242c723c */ /* 0x040ff0000000182c */
[C---:B------:R-:W-:Y:S01]  /*3b20*/  HMMA.16816.F32 R40, R36.reuse, R10, R40 ;  /* 0x0000000a2428723c */ /* 0x040fe20000001828 */
[----:B------:R-:W2:Y:S07]  /*3b30*/  LDSM.16.M88.4 R8, [R205+0x9000] ;  /* 0x00900000cd08783b */ /* 0x000eae0000000200 */
[C---:B------:R-:W-:Y:S08]  /*3b40*/  HMMA.16816.F32 R64, R36.reuse, R52, R64 ;  /* 0x000000342440723c */ /* 0x040ff00000001840 */
[C---:B------:R-:W-:Y:S01]  /*3b50*/  HMMA.16816.F32 R60, R36.reuse, R54, R60 ;  /* 0x00000036243c723c */ /* 0x040fe2000000183c */
[----:B------:R-:W-:Y:S07]  /*3b60*/  LDSM.16.M88.4 R52, [R205+0x9800] ;  /* 0x00980000cd34783b */ /* 0x000fee0000000200 */
[C---:B------:R-:W-:Y:S08]  /*3b70*/  HMMA.16816.F32 R56, R36.reuse, R68, R56 ;  /* 0x000000442438723c */ /* 0x040ff00000001838 */
[----:B------:R-:W-:Y:S01]  /*3b80*/  HMMA.16816.F32 R76, R36, R70, R76 ;  /* 0x00000046244c723c */ /* 0x000fe2000000184c */
[----:B------:R-:W4:Y:S04]  /*3b90*/  LDSM.16.M88.4 R36, [R199+0x8000] ;  /* 0x00800000c724783b */ /* 0x000f280000000200 */
[----:B------:R-:W-:Y:S03]  /*3ba0*/  LDSM.16.M88.4 R68, [R199+0x8800] ;  /* 0x00880000c744783b */ /* 0x000fe60000000200 */
[----:B-1----:R-:W-:Y:S08]  /*3bb0*/  HMMA.16816.F32 R16, R20, R24, R16 ;  /* 0x000000181410723c */ /* 0x002ff00000001810 */
[C---:B------:R-:W-:Y:S01]  /*3bc0*/  HMMA.16816.F32 R28, R32.reuse, R50, R28 ;  /* 0x00000032201c723c */ /* 0x040fe2000000181c */
[----:B------:R-:W-:Y:S07]  /*3bd0*/  LDSM.16.M88.4 R48, [R192+0x2000] ;  /* 0x00200000c030783b */ /* 0x000fee0000000200 */
[C---:B---3--:R-:W-:Y:S08]  /*3be0*/  HMMA.16816.F32 R44, R32.reuse, R12, R44 ;  /* 0x0000000c202c723c */ /* 0x048ff0000000182c */
[C---:B------:R-:W-:Y:S01]  /*3bf0*/  HMMA.16816.F32 R40, R32.reuse, R14, R40 ;  /* 0x0000000e2028723c */ /* 0x040fe20000001828 */
[----:B------:R-:W1:Y:S07]  /*3c00*/  LDSM.16.M88.4 R12, [R203+0x2800] ;  /* 0x00280000cb0c783b */ /* 0x000e6e0000000200 */
[C---:B--2---:R-:W-:Y:S08]  /*3c10*/  HMMA.16816.F32 R64, R32.reuse, R8, R64 ;  /* 0x000000082040723c */ /* 0x044ff00000001840 */
[----:B------:R-:W-:Y:S01]  /*3c20*/  HMMA.16816.F32 R60, R32, R10, R60 ;  /* 0x0000000a203c723c */ /* 0x000fe2000000183c */
[----:B------:R-:W2:Y:S07]  /*3c30*/  LDSM.16.M88.4 R8, [R203+0x3000] ;  /* 0x00300000cb08783b */ /* 0x000eae0000000200 */
[----:B----4-:R-:W-:Y:S08]  /*3c40*/  HMMA.16816.F32 R16, R80, R36, R16 ;  /* 0x000000245010723c */ /* 0x010ff00000001810 */
[----:B------:R-:W-:Y:S08]  /*3c50*/  HMMA.16816.F32 R56, R32, R52, R56 ;  /* 0x000000342038723c */ /* 0x000ff00000001838 */
[----:B------:R-:W-:Y:S01]  /*3c60*/  HMMA.16816.F32 R28, R20, R26, R28 ;  /* 0x0000001a141c723c */ /* 0x000fe2000000181c */
[----:B------:R-:W-:Y:S07]  /*3c70*/  LDSM.16.M88.4 R24, [R203+0x3800] ;  /* 0x00380000cb18783b */ /* 0x000fee0000000200 */
[----:B------:R-:W-:Y:S01]  /*3c80*/  HMMA.16816.F32 R76, R32, R54, R76 ;  /* 0x00000036204c723c */ /* 0x000fe2000000184c */
[----:B------:R-:W-:Y:S04]  /*3c90*/  LDSM.16.M88.4 R52, [R206+0x4000] ;  /* 0x00400000ce34783b */ /* 0x000fe80000000200 */
[----:B------:R-:W3:Y:S03]  /*3ca0*/  LDSM.16.M88.4 R32, [R205+0xa000] ;  /* 0x00a00000cd20783b */ /* 0x000ee60000000200 */
[C---:B-1----:R-:W-:Y:S08]  /*3cb0*/  HMMA.16816.F32 R44, R20.reuse, R12, R44 ;  /* 0x0000000c142c723c */ /* 0x042ff0000000182c */
[----:B------:R-:W-:Y:S01]  /*3cc0*/  HMMA.16816.F32 R40, R20, R14, R40 ;  /* 0x0000000e1428723c */ /* 0x000fe20000001828 */
[----:B------:R-:W1:Y:S07]  /*3cd0*/  LDSM.16.M88.4 R12, [R192+0x2800] ;  /* 0x00280000c00c783b */ /* 0x000e6e0000000200 */
[----:B------:R-:W-:Y:S08]  /*3ce0*/  HMMA.16816.F32 R16, R72, R48, R16 ;  /* 0x000000304810723c */ /* 0x000ff00000001810 */
[----:B------:R-:W-:Y:S01]  /*3cf0*/  HMMA.16816.F32 R28, R80, R38, R28 ;  /* 0x00000026501c723c */ /* 0x000fe2000000181c */
[----:B------:R-:W4:Y:S07]  /*3d00*/  LDSM.16.M88.4 R36, [R204+0x4000] ;  /* 0x00400000cc24783b */ /* 0x000f2e0000000200 */
[C---:B--2---:R-:W-:Y:S08]  /*3d10*/  HMMA.16816.F32 R64, R20.reuse, R8, R64 ;  /* 0x000000081440723c */ /* 0x044ff00000001840 */
[----:B------:R-:W-:Y:S01]  /*3d20*/  HMMA.16816.F32 R60, R20, R10, R60 ;  /* 0x0000000a143c723c */ /* 0x000fe2000000183c */
[----:B------:R-:W2:Y:S07]  /*3d30*/  LDSM.16.M88.4 R8, [R199+0x9000] ;  /* 0x00900000c708783b */ /* 0x000eae0000000200 */
[----:B------:R-:W-:Y:S08]  /*3d40*/  HMMA.16816.F32 R44, R80, R68, R44 ;  /* 0x00000044502c723c */ /* 0x000ff0000000182c */
[----:B---3--:R-:W-:Y:S08]  /*3d50*/  HMMA.16816.F32 R16, R52, R32, R16 ;  /* 0x000000203410723c */ /* 0x008ff00000001810 */
[----:B------:R-:W-:Y:S01]  /*3d60*/  HMMA.16816.F32 R40, R80, R70, R40 ;  /* 0x000000465028723c */ /* 0x000fe20000001828 */
[----:B------:R-:W-:Y:S07]  /*3d70*/  LDSM.16.M88.4 R68, [R192+0x3000] ;  /* 0x00300000c044783b */ /* 0x000fee0000000200 */
[----:B------:R-:W-:Y:S08]  /*3d80*/  HMMA.16816.F32 R56, R20, R24, R56 ;  /* 0x000000181438723c */ /* 0x000ff00000001838 */
[----:B------:R-:W-:Y:S01]  /*3d90*/  HMMA.16816.F32 R28, R72, R50, R28 ;  /* 0x00000032481c723c */ /* 0x000fe2000000181c */
[----:B------:R-:W3:Y:S07]  /*3da0*/  LDSM.16.M88.4 R48, [R205+0xa800] ;  /* 0x00a80000cd30783b */ /* 0x000eee0000000200 */
[----:B------:R-:W-:Y:S01]  /*3db0*/  HMMA.16816.F32 R76, R20, R26, R76 ;  /* 0x0000001a144c723c */ /* 0x000fe2000000184c */
[----:B------:R-:W-:Y:S04]  /*3dc0*/  LDSM.16.M88.4 R24, [R202+0x4000] ;  /* 0x00400000ca18783b */ /* 0x000fe80000000200 */
[----:B------:R-:W5:Y:S03]  /*3dd0*/  LDSM.16.M88.4 R20, [R199+0xa000] ;  /* 0x00a00000c714783b */ /* 0x000f660000000200 */
[----:B-1----:R-:W-:Y:S08]  /*3de0*/  HMMA.16816.F32 R44, R72, R12, R44 ;  /* 0x0000000c482c723c */ /* 0x002ff0000000182c */
[----:B----4-:R-:W-:Y:S08]  /*3df0*/  HMMA.16816.F32 R16, R36, R88, R16 ;  /* 0x000000582410723c */ /* 0x010ff00000001810 */
[----:B------:R-:W-:Y:S01]  /*3e00*/  HMMA.16816.F32 R40, R72, R14, R40 ;  /* 0x0000000e4828723c */ /* 0x000fe20000001828 */
[----:B------:R-:W-:Y:S07]  /*3e10*/  LDSM.16.M88.4 R12, [R201+0x4000] ;  /* 0x00400000c90c783b */ /* 0x000fee0000000200 */
[----:B------:R-:W-:Y:S01]  /*3e20*/  HMMA.16816.F32 R28, R52, R34, R28 ;  /* 0x00000022341c723c */ /* 0x000fe2000000181c */
[----:B------:R-:W1:Y:S07]  /*3e30*/  LDSM.16.M88.4 R32, [R203+0x4800] ;  /* 0x00480000cb20783b */ /* 0x000e6e0000000200 */
[C---:B--2---:R-:W-:Y:S08]  /*3e40*/  HMMA.16816.F32 R64, R80.reuse, R8, R64 ;  /* 0x000000085040723c */ /* 0x044ff00000001840 */
[----:B------:R-:W-:Y:S01]  /*3e50*/  HMMA.16816.F32 R60, R80, R10, R60 ;  /* 0x0000000a503c723c */ /* 0x000fe2000000183c */
[----:B------:R-:W2:Y:S07]  /*3e60*/  LDSM.16.M88.4 R8, [R192+0x4000] ;  /* 0x00400000c008783b */ /* 0x000eae0000000200 */
[----:B---3--:R-:W-:Y:S08]  /*3e70*/  HMMA.16816.F32 R44, R52, R48, R44 ;  /* 0x00000030342c723c */ /* 0x008ff0000000182c */
[----:B-----5:R-:W-:Y:S08]  /*3e80*/  HMMA.16816.F32 R16, R24, R20, R16 ;  /* 0x000000141810723c */ /* 0x020ff00000001810 */
[----:B------:R-:W-:Y:S01]  /*3e90*/  HMMA.16816.F32 R40, R52, R50, R40 ;  /* 0x000000323428723c */ /* 0x000fe20000001828 */
[----:B------:R-:W3:Y:S07]  /*3ea0*/  LDSM.16.M88.4 R48, [R192+0x3800] ;  /* 0x00380000c030783b */ /* 0x000eee0000000200 */
[----:B------:R-:W-:Y:S01]  /*3eb0*/  HMMA.16816.F32 R28, R36, R90, R28 ;  /* 0x0000005a241c723c */ /* 0x000fe2000000181c */
[----:B------:R-:W4:Y:S07]  /*3ec0*/  LDSM.16.M88.4 R88, [R205+0xb000] ;  /* 0x00b00000cd58783b */ /* 0x000f2e0000000200 */
[----:B------:R-:W-:Y:S08]  /*3ed0*/  HMMA.16816.F32 R56, R80, R84, R56 ;  /* 0x000000545038723c */ /* 0x000ff00000001838 */
[----:B------:R-:W-:Y:S08]  /*3ee0*/  HMMA.16816.F32 R64, R72, R68, R64 ;  /* 0x000000444840723c */ /* 0x000ff00000001840 */
[----:B-1----:R-:W-:Y:S08]  /*3ef0*/  HMMA.16816.F32 R44, R36, R32, R44 ;  /* 0x00000020242c723c */ /* 0x002ff0000000182c */
[----:B--2---:R-:W-:Y:S08]  /*3f00*/  HMMA.16816.F32 R16, R12, R8, R16 ;  /* 0x000000080c10723c */ /* 0x004ff00000001810 */
[----:B------:R-:W-:Y:S01]  /*3f10*/  HMMA.16816.F32 R68, R72, R70, R60 ;  /* 0x000000464844723c */ /* 0x000fe2000000183c */
[----:B------:R-:W-:Y:S07]  /*3f20*/  LDSM.16.M88.4 R60, [R192+0x4800] ;  /* 0x00480000c03c783b */ /* 0x000fee0000000200 */
[----:B------:R-:W-:Y:S01]  /*3f30*/  HMMA.16816.F32 R40, R36, R34, R40 ;  /* 0x000000222428723c */ /* 0x000fe20000001828 */
[----:B------:R-:W1:Y:S07]  /*3f40*/  LDSM.16.M88.4 R32, [R205+0xb800] ;  /* 0x00b80000cd20783b */ /* 0x000e6e0000000200 */
[----:B------:R-:W-:Y:S01]  /*3f50*/  HMMA.16816.F32 R28, R24, R22, R28 ;  /* 0x00000016181c723c */ /* 0x000fe2000000181c */
[----:B------:R-:W2:Y:S01]  /*3f60*/  LDSM.16.M88.4 R20, [R203+0x5000] ;  /* 0x00500000cb14783b */ /* 0x000ea20000000200 */
[----:B------:R-:W-:-:S02]  /*3f70*/  FMUL.FTZ R2, R16, c[0x0][0x2ec] ;  /* 0x0000bb0010027a20 */ /* 0x000fc40000410000 */
[----:B------:R-:W-:-:S04]  /*3f80*/  FMUL.FTZ R84, R19, c[0x0][0x2ec] ;  /* 0x0000bb0013547a20 */ /* 0x000fc80000410000 */
[----:B------:R-:W-:Y:S01]  /*3f90*/  HMMA.16816.F32 R80, R80, R86, R76 ;  /* 0x000000565050723c */ /* 0x000fe2000000184c */
[----:B------:R-:W-:Y:S01]  /*3fa0*/  LDSM.16.M88.4 R76, [R199+0xa800] ;  /* 0x00a80000c74c783b */ /* 0x000fe20000000200 */
[----:B------:R-:W-:Y:S06]  /*3fb0*/  MUFU.TANH R2, R2 ;  /* 0x0000000200027308 */ /* 0x000fec0000002400 */
[----:B---3--:R-:W-:Y:S02]  /*3fc0*/  HMMA.16816.F32 R56, R72, R48, R56 ;  /* 0x000000304838723c */ /* 0x008fe40000001838 */
[----:B------:R-:W3:Y:S05]  /*3fd0*/  MUFU.TANH R84, R84 ;  /* 0x0000005400547308 */ /* 0x000eea0000002400 */
[----:B------:R-:W-:Y:S01]  /*3fe0*/  FMUL.FTZ R48, R17, c[0x0][0x2ec] ;  /* 0x0000bb0011307a20 */ /* 0x000fe20000410000 */
[----:B----4-:R-:W-:Y:S01]  /*3ff0*/  HMMA.16816.F32 R64, R52, R88, R64 ;  /* 0x000000583440723c */ /* 0x010fe20000001840 */
[----:B------:R-:W-:-:S02]  /*4000*/  FMUL.FTZ R49, R18, c[0x0][0x2ec] ;  /* 0x0000bb0012317a20 */ /* 0x000fc40000410000 */
[----:B------:R-:W4:Y:S02]  /*4010*/  LDSM.16.M88.4 R16, [R203+0x5800] ;  /* 0x00580000cb10783b */ /* 0x000f240000000200 */
[----:B------:R-:W5:Y:S03]  /*4020*/  MUFU.TANH R48, R48 ;  /* 0x0000003000307308 */ /* 0x000f660000002400 */
[----:B------:R-:W-:Y:S05]  /*4030*/  HMMA.16816.F32 R68, R52, R90, R68 ;  /* 0x0000005a3444723c */ /* 0x000fea0000001844 */
[----:B------:R-:W-:Y:S03]  /*4040*/  MUFU.TANH R49, R49 ;  /* 0x0000003100317308 */ /* 0x000fe60000002400 */
[----:B------:R-:W-:Y:S01]  /*4050*/  HMMA.16816.F32 R28, R12, R10, R28 ;  /* 0x0000000a0c1c723c */ /* 0x000fe2000000181c */
[----:B------:R-:W3:Y:S07]  /*4060*/  LDSM.16.M88.4 R8, [R199+0xb000] ;  /* 0x00b00000c708783b */ /* 0x000eee0000000200 */
[----:B------:R-:W-:Y:S08]  /*4070*/  HMMA.16816.F32 R80, R72, R50, R80 ;  /* 0x000000324850723c */ /* 0x000ff00000001850 */
[----:B-1----:R-:W-:Y:S08]  /*4080*/  HMMA.16816.F32 R56, R52, R32, R56 ;  /* 0x000000203438723c */ /* 0x002ff00000001838 */
[----:B--2---:R-:W-:Y:S01]  /*4090*/  HMMA.16816.F32 R64, R36, R20, R64 ;  /* 0x000000142440723c */ /* 0x004fe20000001840 */
[----:B------:R-:W-:-:S02]  /*40a0*/  FMUL.FTZ R28, R28, c[0x0][0x2ec] ;  /* 0x0000bb001c1c7a20 */ /* 0x000fc40000410000 */
[----:B------:R-:W-:Y:S02]  /*40b0*/  FMUL.FTZ R30, R30, c[0x0][0x2ec] ;  /* 0x0000bb001e1e7a20 */ /* 0x000fe40000410000 */
[----:B------:R-:W-:Y:S02]  /*40c0*/  FMUL.FTZ R29, R29, c[0x0][0x2ec] ;  /* 0x0000bb001d1d7a20 */ /* 0x000fe40000410000 */
[----:B------:R-:W-:Y:S01]  /*40d0*/  FMUL.FTZ R31, R31, c[0x0][0x2ec] ;  /* 0x0000bb001f1f7a20 */ /* 0x000fe20000410000 */
[----:B------:R-:W-:Y:S01]  /*40e0*/  HMMA.16816.F32 R68, R36, R22, R68 ;  /* 0x000000162444723c */ /* 0x000fe20000001844 */
[----:B------:R-:W1:Y:S01]  /*40f0*/  LDSM.16.M88.4 R20, [R199+0xb800] ;  /* 0x00b80000c714783b */ /* 0x000e620000000200 */
[----:B------:R-:W-:Y:S06]  /*4100*/  MUFU.TANH R28, R28 ;  /* 0x0000001c001c7308 */ /* 0x000fec0000002400 */
[----:B------:R-:W-:Y:S02]  /*4110*/  HMMA.16816.F32 R80, R52, R34, R80 ;  /* 0x000000223450723c */ /* 0x000fe40000001850 */
[----:B------:R-:W2:Y:S06]  /*4120*/  MUFU.TANH R30, R30 ;  /* 0x0000001e001e7308 */ /* 0x000eac0000002400 */
[----:B----4-:R-:W-:Y:S02]  /*4130*/  HMMA.16816.F32 R56, R36, R16, R56 ;  /* 0x000000102438723c */ /* 0x010fe40000001838 */
[----:B------:R-:W4:Y:S06]  /*4140*/  MUFU.TANH R29, R29 ;  /* 0x0000001d001d7308 */ /* 0x000f2c0000002400 */
[C---:B---3--:R-:W-:Y:S02]  /*4150*/  HMMA.16816.F32 R64, R24.reuse, R8, R64 ;  /* 0x000000081840723c */ /* 0x048fe40000001840 */
[----:B------:R-:W3:Y:S06]  /*4160*/  MUFU.TANH R31, R31 ;  /* 0x0000001f001f7308 */ /* 0x000eec0000002400 */
[C---:B------:R-:W-:Y:S01]  /*4170*/  HMMA.16816.F32 R68, R24.reuse, R10, R68 ;  /* 0x0000000a1844723c */ /* 0x040fe20000001844 */
[----:B------:R-:W2:Y:S07]  /*4180*/  LDSM.16.M88.4 R8, [R192+0x5800] ;  /* 0x00580000c008783b */ /* 0x000eae0000000200 */
[C---:B------:R-:W-:Y:S08]  /*4190*/  HMMA.16816.F32 R44, R24.reuse, R76, R44 ;  /* 0x0000004c182c723c */ /* 0x040ff0000000182c */
[----:B------:R-:W-:Y:S01]  /*41a0*/  HMMA.16816.F32 R40, R24, R78, R40 ;  /* 0x0000004e1828723c */ /* 0x000fe20000001828 */
[----:B------:R-:W2:Y:S01]  /*41b0*/  LDSM.16.M88.4 R76, [R192+0x5000] ;  /* 0x00500000c04c783b */ /* 0x000ea20000000200 */
[----:B------:R-:W-:-:S06]  /*41c0*/  DEPBAR.LE SB0, 0x0 ;  /* 0x000080000000791a */ /* 0x000fcc0000000000 */
[----:B------:R-:W-:Y:S07]  /*41d0*/  HMMA.16816.F32 R80, R36, R18, R80 ;  /* 0x000000122450723c */ /* 0x000fee0000001850 */
[----:B------:R-:W-:Y:S01]  /*41e0*/  LOP3.LUT R18, R93, 0x6, RZ, 0xc0, !PT ;  /* 0x000000065d127812 */ /* 0x000fe200078ec0ff */
[----:B-1----:R-:W-:Y:S04]  /*41f0*/  HMMA.16816.F32 R56, R24, R20, R56 ;  /* 0x000000141838723c */ /* 0x002fe80000001838 */
[----:B------:R-:W-:-:S04]  /*4200*/  IMAD R18, R133, 0x40, R18 ;  /* 0x0000004085127824 */ /* 0x000fc800078e0212 */
[----:B------:R-:W-:Y:S01]  /*4210*/  HMMA.16816.F32 R44, R12, R60, R44 ;  /* 0x0000003c0c2c723c */ /* 0x000fe2000000182c */
[C---:B------:R-:W-:Y:S02]  /*4220*/  IADD3 R19, R18.reuse, -0x38, RZ ;  /* 0xffffffc812137810 */ /* 0x040fe40007ffe0ff */
[C---:B------:R-:W-:Y:S02]  /*4230*/  IADD3 R21, R18.reuse, -0x3f, RZ ;  /* 0xffffffc112157810 */ /* 0x040fe40007ffe0ff */
[-C--:B------:R-:W-:Y:S02]  /*4240*/  ISETP.GE.AND P2, PT, R19, R94.reuse, PT ;  /* 0x0000005e1300720c */ /* 0x080fe40003f46270 */
[----:B------:R-:W-:Y:S01]  /*4250*/  IADD3 R19, R18, -0x30, RZ ;  /* 0xffffffd012137810 */ /* 0x000fe20007ffe0ff */
[----:B------:R-:W-:Y:S01]  /*4260*/  HMMA.16816.F32 R80, R24, R22, R80 ;  /* 0x000000161850723c */ /* 0x000fe20000001850 */
[-C--:B------:R-:W-:Y:S02]  /*4270*/  ISETP.GE.AND P3, PT, R21, R94.reuse, PT ;  /* 0x0000005e1500720c */ /* 0x080fe40003f66270 */
[----:B------:R-:W-:-:S02]  /*4280*/  ISETP.GE.AND P6, PT, R19, R94, PT ;  /* 0x0000005e1300720c */ /* 0x000fc40003fc6270 */
[----:B------:R-:W-:Y:S02]  /*4290*/  IADD3 R21, R18, -0x37, RZ ;  /* 0xffffffc912157810 */ /* 0x000fe40007ffe0ff */
[----:B------:R-:W-:Y:S01]  /*42a0*/  FSEL R84, R84, -INF , !P3 ;  /* 0xff80000054547808 */ /* 0x000fe20005800000 */
[C---:B------:R-:W-:Y:S01]  /*42b0*/  HMMA.16816.F32 R40, R12.reuse, R62, R40 ;  /* 0x0000003e0c28723c */ /* 0x040fe20000001828 */
[----:B-----5:R-:W-:Y:S02]  /*42c0*/  FSEL R48, R48, -INF , !P3 ;  /* 0xff80000030307808 */ /* 0x020fe40005800000 */
[----:B------:R-:W-:Y:S02]  /*42d0*/  ISETP.GE.AND P1, PT, R21, R94, PT ;  /* 0x0000005e1500720c */ /* 0x000fe40003f26270 */
[----:B--2---:R-:W-:Y:S02]  /*42e0*/  FSEL R30, R30, -INF , !P2 ;  /* 0xff8000001e1e7808 */ /* 0x004fe40005000000 */
[----:B------:R-:W-:Y:S01]  /*42f0*/  FSEL R21, R28, -INF , !P2 ;  /* 0xff8000001c157808 */ /* 0x000fe20005000000 */
[----:B------:R-:W-:Y:S01]  /*4300*/  HMMA.16816.F32 R56, R12, R8, R56 ;  /* 0x000000080c38723c */ /* 0x000fe20000001838 */
[----:B------:R-:W-:Y:S01]  /*4310*/  FMUL.FTZ R32, R44, c[0x0][0x2ec] ;  /* 0x0000bb002c207a20 */ /* 0x000fe20000410000 */
[----:B----4-:R-:W-:Y:S01]  /*4320*/  FSEL R29, R29, -INF , !P1 ;  /* 0xff8000001d1d7808 */ /* 0x010fe20004800000 */
[----:B------:R-:W-:-:S02]  /*4330*/  FMUL.FTZ R44, R46, c[0x0][0x2ec] ;  /* 0x0000bb002e2c7a20 */ /* 0x000fc40000410000 */
[----:B------:R-:W-:Y:S02]  /*4340*/  FMUL.FTZ R33, R45, c[0x0][0x2ec] ;  /* 0x0000bb002d217a20 */ /* 0x000fe40000410000 */
[C---:B------:R-:W-:Y:S01]  /*4350*/  IADD3 R9, R18.reuse, -0x40, RZ ;  /* 0xffffffc012097810 */ /* 0x040fe20007ffe0ff */
[C---:B------:R-:W-:Y:S01]  /*4360*/  HMMA.16816.F32 R68, R12.reuse, R78, R68 ;  /* 0x0000004e0c44723c */ /* 0x040fe20000001844 */
[----:B------:R-:W-:Y:S01]  /*4370*/  FMUL.FTZ R16, R47, c[0x0][0x2ec] ;  /* 0x0000bb002f107a20 */ /* 0x000fe20000410000 */
[----:B------:R-:W-:Y:S01]  /*4380*/  MUFU.TANH R32, R32 ;  /* 0x0000002000207308 */ /* 0x000fe20000002400 */
[-C--:B------:R-:W-:Y:S02]  /*4390*/  ISETP.GE.AND P4, PT, R9, R94.reuse, PT ;  /* 0x0000005e0900720c */ /* 0x080fe40003f86270 */
[C---:B------:R-:W-:Y:S02]  /*43a0*/  IADD3 R9, R18.reuse, -0x2f, RZ ;  /* 0xffffffd112097810 */ /* 0x040fe40007ffe0ff */
[----:B------:R-:W-:Y:S01]  /*43b0*/  FSEL R49, R49, -INF , !P4 ;  /* 0xff80000031317808 */ /* 0x000fe20006000000 */
[C---:B------:R-:W-:Y:S01]  /*43c0*/  HMMA.16816.F32 R64, R12.reuse, R76, R64 ;  /* 0x0000004c0c40723c */ /* 0x040fe20000001840 */
[-C--:B------:R-:W-:Y:S01]  /*43d0*/  ISETP.GE.AND P5, PT, R9, R94.reuse, PT ;  /* 0x0000005e0900720c */ /* 0x080fe20003fa6270 */
[----:B------:R-:W1:Y:S01]  /*43e0*/  MUFU.TANH R44, R44 ;  /* 0x0000002c002c7308 */ /* 0x000e620000002400 */
[----:B------:R-:W-:Y:S01]  /*43f0*/  IADD3 R9, R18, -0x28, RZ ;  /* 0xffffffd812097810 */ /* 0x000fe20007ffe0ff */
[----:B------:R-:W-:Y:S01]  /*4400*/  FMUL.FTZ R17, R40, c[0x0][0x2ec] ;  /* 0x0000bb0028117a20 */ /* 0x000fe20000410000 */
[----:B------:R-:W-:Y:S01]  /*4410*/  FSEL R19, R2, -INF , !P4 ;  /* 0xff80000002137808 */ /* 0x000fe20006000000 */
[----:B------:R-:W-:Y:S01]  /*4420*/  FMUL.FTZ R35, R42, c[0x0][0x2ec] ;  /* 0x0000bb002a237a20 */ /* 0x000fe20000410000 */
[-C--:B------:R-:W-:Y:S01]  /*4430*/  ISETP.GE.AND P4, PT, R9, R94.reuse, PT ;  /* 0x0000005e0900720c */ /* 0x080fe20003f86270 */
[----:B------:R-:W-:Y:S01]  /*4440*/  HMMA.16816.F32 R80, R12, R10, R80 ;  /* 0x0000000a0c50723c */ /* 0x000fe20000001850 */
[----:B------:R-:W-:Y:S01]  /*4450*/  IADD3 R9, R18, -0x27, RZ ;  /* 0xffffffd912097810 */ /* 0x000fe20007ffe0ff */
[----:B------:R-:W-:Y:S01]  /*4460*/  MUFU.TANH R33, R33 ;  /* 0x0000002100217308 */ /* 0x000fe20000002400 */
[----:B------:R-:W-:Y:S01]  /*4470*/  FMUL.FTZ R40, R41, c[0x0][0x2ec] ;  /* 0x0000bb0029287a20 */ /* 0x000fe20000410000 */
[----:B---3--:R-:W-:Y:S01]  /*4480*/  FSEL R2, R31, -INF , !P1 ;  /* 0xff8000001f027808 */ /* 0x008fe20004800000 */
[----:B------:R-:W-:Y:S01]  /*4490*/  FMUL.FTZ R34, R43, c[0x0][0x2ec] ;  /* 0x0000bb002b227a20 */ /* 0x000fe20000410000 */
[-C--:B------:R-:W-:Y:S01]  /*44a0*/  ISETP.GE.AND P3, PT, R9, R94.reuse, PT ;  /* 0x0000005e0900720c */ /* 0x080fe20003f66270 */
[----:B------:R-:W-:Y:S01]  /*44b0*/  FMUL.FTZ R56, R56, c[0x0][0x2ec] ;  /* 0x0000bb0038387a20 */ /* 0x000fe20000410000 */
[----:B------:R-:W-:Y:S01]  /*44c0*/  IADD3 R9, R18, -0x20, RZ ;  /* 0xffffffe012097810 */ /* 0x000fe20007ffe0ff */
[----:B------:R-:W-:Y:S01]  /*44d0*/  FMUL.FTZ R68, R68, c[0x0][0x2ec] ;  /* 0x0000bb0044447a20 */ /* 0x000fe20000410000 */
[----:B------:R-:W2:Y:S01]  /*44e0*/  MUFU.TANH R16, R16 ;  /* 0x0000001000107308 */ /* 0x000ea20000002400 */
[----:B------:R-:W-:Y:S01]  /*44f0*/  FMUL.FTZ R70, R70, c[0x0][0x2ec] ;  /* 0x0000bb0046467a20 */ /* 0x000fe20000410000 */
[-C--:B------:R-:W-:Y:S01]  /*4500*/  ISETP.GE.AND P2, PT, R9, R94.reuse, PT ;  /* 0x0000005e0900720c */ /* 0x080fe20003f46270 */
[----:B------:R-:W-:Y:S01]  /*4510*/  FMUL.FTZ R69, R69, c[0x0][0x2ec] ;  /* 0x0000bb0045457a20 */ /* 0x000fe20000410000 */
[----:B------:R-:W-:Y:S01]  /*4520*/  IADD3 R9, R18, -0x1f, RZ ;  /* 0xffffffe112097810 */ /* 0x000fe20007ffe0ff */
[----:B------:R-:W-:Y:S01]  /*4530*/  FMUL.FTZ R71, R71, c[0x0][0x2ec] ;  /* 0x0000bb0047477a20 */ /* 0x000fe20000410000 */
[----:B-1----:R-:W-:Y:S01]  /*4540*/  FSEL R14, R44, -INF , !P6 ;  /* 0xff8000002c0e7808 */ /* 0x002fe20007000000 */
[----:B------:R-:W-:Y:S01]  /*4550*/  FMUL.FTZ R64, R64, c[0x0][0x2ec] ;  /* 0x0000bb0040407a20 */ /* 0x000fe20000410000 */
[----:B------:R-:W1:Y:S01]  /*4560*/  MUFU.TANH R17, R17 ;  /* 0x0000001100117308 */ /* 0x000e620000002400 */
[-C--:B------:R-:W-:Y:S01]  /*4570*/  ISETP.GE.AND P1, PT, R9, R94.reuse, PT ;  /* 0x0000005e0900720c */ /* 0x080fe20003f26270 */
[----:B------:R-:W-:Y:S01]  /*4580*/  FMUL.FTZ R66, R66, c[0x0][0x2ec] ;  /* 0x0000bb0042427a20 */ /* 0x000fe20000410000 */
[----:B------:R-:W-:Y:S01]  /*4590*/  IADD3 R9, R18, -0x18, RZ ;  /* 0xffffffe812097810 */ /* 0x000fe20007ffe0ff */
[----:B------:R-:W-:Y:S01]  /*45a0*/  FMUL.FTZ R65, R65, c[0x0][0x2ec] ;  /* 0x0000bb0041417a20 */ /* 0x000fe20000410000 */
[----:B------:R-:W-:Y:S01]  /*45b0*/  FSEL R15, R32, -INF , !P6 ;  /* 0xff800000200f7808 */ /* 0x000fe20007000000 */
[----:B------:R-:W-:Y:S01]  /*45c0*/  FMUL.FTZ R67, R67, c[0x0][0x2ec] ;  /* 0x0000bb0043437a20 */ /* 0x000fe20000410000 */
[-C--:B------:R-:W-:Y:S01]  /*45d0*/  ISETP.GE.AND P6, PT, R9, R94.reuse, PT ;  /* 0x0000005e0900720c */ /* 0x080fe20003fc6270 */
[----:B------:R-:W3:Y:S01]  /*45e0*/  MUFU.TANH R35, R35 ;  /* 0x0000002300237308 */ /* 0x000ee20000002400 */
[----:B------:R-:W-:Y:S01]  /*45f0*/  IADD3 R9, R18, -0x17, RZ ;  /* 0xffffffe912097810 */ /* 0x000fe20007ffe0ff */
[----:B------:R-:W-:Y:S01]  /*4600*/  FMUL.FTZ R57, R57, c[0x0][0x2ec] ;  /* 0x0000bb0039397a20 */ /* 0x000fe20000410000 */
[----:B--2---:R-:W-:Y:S01]  /*4610*/  FSEL R12, R16, -INF , !P5 ;  /* 0xff800000100c7808 */ /* 0x004fe20006800000 */
[----:B------:R-:W-:Y:S01]  /*4620*/  FMUL.FTZ R58, R58, c[0x0][0x2ec] ;  /* 0x0000bb003a3a7a20 */ /* 0x000fe20000410000 */
[----:B------:R-:W-:Y:S01]  /*4630*/  FSEL R13, R33, -INF , !P5 ;  /* 0xff800000210d7808 */ /* 0x000fe20006800000 */
[----:B------:R-:W-:Y:S01]  /*4640*/  FMUL.FTZ R59, R59, c[0x0][0x2ec] ;  /* 0x0000bb003b3b7a20 */ /* 0x000fe20000410000 */
[----:B------:R-:W-:Y:S01]  /*4650*/  ISETP.GE.AND P5, PT, R9, R94, PT ;  /* 0x0000005e0900720c */ /* 0x000fe20003fa6270 */
[----:B------:R-:W2:Y:S01]  /*4660*/  MUFU.TANH R167, R68 ;  /* 0x0000004400a77308 */ /* 0x000ea20000002400 */
[----:B------:R-:W-:Y:S01]  /*4670*/  IADD3 R9, R18, -0x10, RZ ;  /* 0xfffffff012097810 */ /* 0x000fe20007ffe0ff */
[----:B------:R-:W-:Y:S01]  /*4680*/  FMUL.FTZ R80, R80, c[0x0][0x2ec] ;  /* 0x0000bb0050507a20 */ /* 0x000fe20000410000 */
[----:B-1----:R-:W-:Y:S01]  /*4690*/  FSEL R11, R17, -INF , !P4 ;  /* 0xff800000110b7808 */ /* 0x002fe20006000000 */
[----:B------:R-:W-:Y:S01]  /*46a0*/  FMUL.FTZ R82, R82, c[0x0][0x2ec] ;  /* 0x0000bb0052527a20 */ /* 0x000fe20000410000 */
[----:B------:R-:W-:Y:S01]  /*46b0*/  IADD3 R17, R18, -0xf, RZ ;  /* 0xfffffff112117810 */ /* 0x000fe20007ffe0ff */
[----:B------:R-:W-:-:S02]  /*46c0*/  FMUL.FTZ R81, R81, c[0x0][0x2ec] ;  /* 0x0000bb0051517a20 */ /* 0x000fc40000410000 */
[----:B------:R-:W1:Y:S01]  /*46d0*/  MUFU.TANH R164, R70 ;  /* 0x0000004600a47308 */ /* 0x000e620000002400 */
[----:B------:R-:W-:Y:S01]  /*46e0*/  FMUL.FTZ R83, R83, c[0x0][0x2ec] ;  /* 0x0000bb0053537a20 */ /* 0x000fe20000410000 */
[----:B---3--:R-:W-:Y:S02]  /*46f0*/  FSEL R10, R35, -INF , !P4 ;  /* 0xff800000230a7808 */ /* 0x008fe40006000000 */
[----:B------:R-:W-:-:S04]  /*4700*/  ISETP.GE.AND P4, PT, R9, R94, PT ;  /* 0x0000005e0900720c */ /* 0x000fc80003f86270 */
[----:B------:R-:W3:Y:S01]  /*4710*/  MUFU.TANH R40, R40 ;  /* 0x0000002800287308 */ /* 0x000ee20000002400 */
[----:B--2---:R-:W-:-:S07]  /*4720*/  FSEL R167, R167, -INF , !P6 ;  /* 0xff800000a7a77808 */ /* 0x004fce0007000000 */
[----:B------:R-:W2:Y:S01]  /*4730*/  MUFU.TANH R34, R34 ;  /* 0x0000002200227308 */ /* 0x000ea20000002400 */
[----:B-1----:R-:W-:Y:S02]  /*4740*/  FSEL R164, R164, -INF , !P6 ;  /* 0xff800000a4a47808 */ /* 0x002fe40007000000 */
[----:B------:R-:W-:-:S05]  /*4750*/  ISETP.GE.AND P6, PT, R133, 0x2, PT ;  /* 0x000000028500780c */ /* 0x000fca0003fc6270 */
[----:B------:R-:W1:Y:S01]  /*4760*/  MUFU.TANH R169, R64 ;  /* 0x0000004000a97308 */ /* 0x000e620000002400 */
[----:B---3--:R-:W-:-:S07]  /*4770*/  FSEL R9, R40, -INF , !P3 ;  /* 0xff80000028097808 */ /* 0x008fce0005800000 */
[----:B------:R-:W3:Y:S01]  /*4780*/  MUFU.TANH R162, R66 ;  /* 0x0000004200a27308 */ /* 0x000ee20000002400 */
[----:B--2---:R-:W-:Y:S02]  /*4790*/  FSEL R8, R34, -INF , !P3 ;  /* 0xff80000022087808 */ /* 0x004fe40005800000 */
[----:B------:R-:W-:Y:S02]  /*47a0*/  ISETP.GE.AND P3, PT, R17, R94, PT ;  /* 0x0000005e1100720c */ /* 0x000fe40003f66270 */
[----:B------:R-:W-:-:S03]  /*47b0*/  IADD3 R17, R18, -0x8, RZ ;  /* 0xfffffff812117810 */ /* 0x000fc60007ffe0ff */
[----:B------:R-:W2:Y:S01]  /*47c0*/  MUFU.TANH R161, R65 ;  /* 0x0000004100a17308 */ /* 0x000ea20000002400 */
[----:B-1----:R-:W-:-:S07]  /*47d0*/  FSEL R169, R169, -INF , !P2 ;  /* 0xff800000a9a97808 */ /* 0x002fce0005000000 */
[----:B------:R-:W1:Y:S01]  /*47e0*/  MUFU.TANH R172, R67 ;  /* 0x0000004300ac7308 */ /* 0x000e620000002400 */
[----:B---3--:R-:W-:Y:S02]  /*47f0*/  FSEL R162, R162, -INF , !P2 ;  /* 0xff800000a2a27808 */ /* 0x008fe40005000000 */
[----:B------:R-:W-:Y:S02]  /*4800*/  ISETP.GE.AND P2, PT, R17, R94, PT ;  /* 0x0000005e1100720c */ /* 0x000fe40003f46270 */
[----:B------:R-:W-:-:S03]  /*4810*/  IADD3 R17, R18, -0x7, RZ ;  /* 0xfffffff912117810 */ /* 0x000fc60007ffe0ff */
[----:B------:R-:W3:Y:S01]  /*4820*/  MUFU.TANH R163, R69 ;  /* 0x0000004500a37308 */ /* 0x000ee20000002400 */
[----:B--2---:R-:W-:-:S07]  /*4830*/  FSEL R161, R161, -INF , !P1 ;  /* 0xff800000a1a17808 */ /* 0x004fce0004800000 */
[----:B------:R-:W2:Y:S01]  /*4840*/  MUFU.TANH R170, R71 ;  /* 0x0000004700aa7308 */ /* 0x000ea20000002400 */
[----:B-1----:R-:W-:Y:S02]  /*4850*/  FSEL R172, R172, -INF , !P1 ;  /* 0xff800000acac7808 */ /* 0x002fe40004800000 */
[----:B------:R-:W-:-:S05]  /*4860*/  ISETP.GE.AND P1, PT, R17, R94, PT ;  /* 0x0000005e1100720c */ /* 0x000fca0003f26270 */
[----:B------:R-:W1:Y:S01]  /*4870*/  MUFU.TANH R173, R56 ;  /* 0x0000003800ad7308 */ /* 0x000e620000002400 */
[----:B---3--:R-:W-:-:S07]  /*4880*/  FSEL R163, R163, -INF , !P5 ;  /* 0xff800000a3a37808 */ /* 0x008fce0006800000 */
[----:B------:R-:W3:Y:S01]  /*4890*/  MUFU.TANH R171, R57 ;  /* 0x0000003900ab7308 */ /* 0x000ee20000002400 */
[----:B--2---:R-:W-:-:S07]  /*48a0*/  FSEL R170, R170, -INF , !P5 ;  /* 0xff800000aaaa7808 */ /* 0x004fce0006800000 */
[----:B------:R-:W2:Y:S01]  /*48b0*/  MUFU.TANH R166, R58 ;  /* 0x0000003a00a67308 */ /* 0x000ea20000002400 */
[----:B-1----:R-:W-:-:S07]  /*48c0*/  FSEL R173, R173, -INF , !P4 ;  /* 0xff800000adad7808 */ /* 0x002fce0006000000 */
        /* <DEDUP_REMOVED lines=9> */
[----:B--2---:R-:W-:Y:S02]  /*4960*/  FSEL R140, R140, -INF , !P2 ;  /* 0xff8000008c8c7808 */ /* 0x004fe40005000000 */
[----:B-1----:R-:W-:Y:S02]  /*4970*/  FSEL R160, R160, -INF , !P1 ;  /* 0xff800000a0a07808 */ /* 0x002fe40004800000 */
[----:B---3--:R-:W-:Y:S01]  /*4980*/  FSEL R141, R141, -INF , !P1 ;  /* 0xff8000008d8d7808 */ /* 0x008fe20004800000 */
[----:B------:R-:W-:Y:S06]  /*4990*/  BAR.SYNC.DEFER_BLOCKING 0x0 ;  /* 0x0000000000007b1d */ /* 0x000fec0000010000 */
        /* <DEDUP_REMOVED lines=53> */
[----:B------:R-:W-:-:S04]  /*4cf0*/  SHF.R.S32.HI R4, RZ, 0x1f, R16 ;  /* 0x0000001fff047819 */ /* 0x000fc80000011410 */
[----:B------:R-:W-:Y:S01]  /*4d00*/  MOV R25, R22 ;  /* 0x0000001600197202 */ /* 0x000fe20000000f00 */
[----:B------:R-:W-:-:S04]  /*4d10*/  IMAD R17, R4, c[0x0][0x180], RZ ;  /* 0x0000600004117a24 */ /* 0x000fc800078e02ff */
[----:B------:R-:W-:-:S04]  /*4d20*/  IMAD R17, R16, c[0x0][0x184], R17 ;  /* 0x0000610010117a24 */ /* 0x000fc800078e0211 */
[----:B------:R-:W-:Y:S01]  /*4d30*/  IMAD.IADD R16, R23, 0x1, R17 ;  /* 0x0000000117107824 */ /* 0x000fe200078e0211 */
[----:B------:R-:W-:Y:S05]  /*4d40*/  BRA `(.L_x_771) ;  /* 0x0000002000007947 */ /* 0x000fea0003800000 */
.L_x_770:
[----:B------:R-:W-:-:S04]  /*4d50*/  LEA R25, -R6, RZ, 0x6 ;  /* 0x000000ff06197211 */ /* 0x000fc800078e31ff */
[----:B------:R-:W-:Y:S02]  /*4d60*/  SHF.R.S32.HI R16, RZ, 0x1f, R25 ;  /* 0x0000001fff107819 */ /* 0x000fe40000011419 */
.L_x_771:
        /* <DEDUP_REMOVED lines=113> */
[----:B------:R-:W-:-:S04]  /*5480*/  LEA R22, P1, R23, c[0x0][0x168], 0x1 ;  /* 0x00005a0017167a11 */ /* 0x000fc800078208ff */
[----:B------:R-:W-:-:S05]  /*5490*/  LEA.HI.X R23, R23, c[0x0][0x16c], R6, 0x1, P1 ;  /* 0x00005b0017177a11 */ /* 0x000fca00008f0c06 */
[----:B------:R-:W-:Y:S01]  /*54a0*/  @!PT LDS RZ, [RZ] ;  /* 0x00000000fffff984 */ /* 0x000fe20000000800 */
[----:B------:R-:W-:Y:S01]  /*54b0*/  @!PT LDS RZ, [RZ] ;  /* 0x00000000fffff984 */ /* 0x000fe20000000800 */
[----:B------:R-:W-:Y:S01]  /*54c0*/  @!PT LDS RZ, [RZ] ;  /* 0x00000000fffff984 */ /* 0x000fe20000000800 */
[----:B------:R2:W-:Y:S04]  /*54d0*/  LDGSTS.E.BYPASS.LTC128B.128 [R215+0xb800], [R22.64+0x100] ;  /* 0x0b80010016d77fae */ /* 0x0005e8000b901d46 */
.L_x_773:
[----:B------:R-:W-:Y:S05]  /*54e0*/  BSYNC B0 ;  /* 0x0000000000007941 */ /* 0x000fea0003800000 */
.L_x_772:
[----:B------:R-:W0:Y:S01]  /*54f0*/  LDGDEPBAR ;  /* 0x00000000000079af */ /* 0x000e220000000000 */
[----:B------:R-:W-:-:S04]  /*5500*/  IADD3 R134, P1, R25, R134, RZ ;  /* 0x0000008619867210 */ /* 0x000fc80007f3e0ff */
[----:B------:R-:W-:Y:S02]  /*5510*/  IADD3.X R135, R16, R135, RZ, P1, !PT ;  /* 0x0000008710877210 */ /* 0x000fe40000ffe4ff */
.L_x_769:
[----:B------:R-:W-:Y:S02]  /*5520*/  FMNMX.FTZ R6, R19, R48, !PT ;  /* 0x0000003013067209 */ /* 0x000fe40007810000 */
[----:B--2---:R-:W-:Y:S02]  /*5530*/  FMNMX.FTZ R23, R49, R84, !PT ;  /* 0x0000005431177209 */ /* 0x004fe40007810000 */
        /* <DEDUP_REMOVED lines=33> */
[----:B-1----:R-:W-:Y:S01]  /*5750*/  LDSM.16.MT88.4 R40, [R200+0xe000] ;  /* 0x00e00000c828783b */ /* 0x002fe20000004200 */
[----:B------:R-:W-:-:S03]  /*5760*/  LEA R196, R5, R198, 0x1 ;  /* 0x000000c605c47211 */ /* 0x000fc600078e08ff */
[----:B------:R-:W-:Y:S04]  /*5770*/  LDSM.16.MT88.4 R56, [R197+0xe000] ;  /* 0x00e00000c538783b */ /* 0x000fe80000004200 */
[----:B------:R-:W-:Y:S04]  /*5780*/  LDSM.16.MT88.4 R124, [R200+0xc000] ;  /* 0x00c00000c87c783b */ /* 0x000fe80000004200 */
[----:B------:R-:W-:Y:S01]  /*5790*/  LDSM.16.MT88.4 R116, [R198+0xc000] ;  /* 0x00c00000c674783b */ /* 0x000fe20000004200 */
[----:B--2---:R-:W-:-:S03]  /*57a0*/  FMNMX.FTZ R17, R6, R17, !PT ;  /* 0x0000001106117209 */ /* 0x004fc60007810000 */
[----:B------:R-:W-:Y:S01]  /*57b0*/  LDSM.16.MT88.4 R108, [R197+0xc000] ;  /* 0x00c00000c56c783b */ /* 0x000fe20000004200 */
[----:B---3--:R-:W-:-:S03]  /*57c0*/  FMNMX.FTZ R4, R23, R4, !PT ;  /* 0x0000000417047209 */ /* 0x008fc60007810000 */
[----:B------:R-:W1:Y:S04]  /*57d0*/  SHFL.BFLY PT, R132, R17, 0x1, 0x1f ;  /* 0x0c201f0011847f89 */ /* 0x000e6800000e0000 */
[----:B------:R-:W2:Y:S04]  /*57e0*/  SHFL.BFLY PT, R3, R4, 0x1, 0x1f ;  /* 0x0c201f0004037f89 */ /* 0x000ea800000e0000 */
[----:B------:R-:W3:Y:S04]  /*57f0*/  LDSM.16.MT88.4 R100, [R196+0xc000] ;  /* 0x00c00000c464783b */ /* 0x000ee80000004200 */
        /* <DEDUP_REMOVED lines=36> */
[--C-:B------:R-:W-:Y:S01]  /*5a40*/  FFMA.FTZ R151, R15, c[0x0][0x23c], -R168.reuse ;  /* 0x00008f000f977a23 */ /* 0x100fe200000108a8 */
[----:B------:R-:W4:Y:S01]  /*5a50*/  LDSM.16.MT88.4 R8, [R200+0xe800] ;  /* 0x00e80000c808783b */ /* 0x000f220000004200 */
[--C-:B------:R-:W-:Y:S02]  /*5a60*/  FFMA.FTZ R146, R13, c[0x0][0x23c], -R168.reuse ;  /* 0x00008f000d927a23 */ /* 0x100fe400000108a8 */
[--C-:B------:R-:W-:Y:S01]  /*5a70*/  FFMA.FTZ R149, R14, c[0x0][0x23c], -R165.reuse ;  /* 0x00008f000e957a23 */ /* 0x100fe200000108a5 */
[----:B------:R-:W-:Y:S01]  /*5a80*/  LDSM.16.MT88.4 R24, [R198+0xe800] ;  /* 0x00e80000c618783b */ /* 0x000fe20000004200 */
[----:B------:R-:W-:Y:S01]  /*5a90*/  FFMA.FTZ R144, R12, c[0x0][0x23c], -R165 ;  /* 0x00008f000c907a23 */ /* 0x000fe200000108a5 */
[----:B------:R-:W5:Y:S01]  /*5aa0*/  MUFU.EX2 R148, R148 ;  /* 0x0000009400947308 */ /* 0x000f620000000800 */
[----:B--2---:R-:W-:Y:S01]  /*5ab0*/  F2FP.PACK_AB R96, R152, R155 ;  /* 0x0000009b9860723e */ /* 0x004fe200000000ff */
[----:B------:R-:W2:Y:S01]  /*5ac0*/  LDSM.16.MT88.4 R12, [R196+0xe800] ;  /* 0x00e80000c40c783b */ /* 0x000ea20000004200 */
[----:B------:R-:W-:-:S02]  /*5ad0*/  FFMA.FTZ R156, R169, c[0x0][0x23c], -R168 ;  /* 0x00008f00a99c7a23 */ /* 0x000fc400000108a8 */
[--C-:B------:R-:W-:Y:S02]  /*5ae0*/  FFMA.FTZ R158, R167, c[0x0][0x23c], -R168.reuse ;  /* 0x00008f00a79e7a23 */ /* 0x100fe400000108a8 */
[--C-:B------:R-:W-:Y:S01]  /*5af0*/  FFMA.FTZ R161, R161, c[0x0][0x23c], -R168.reuse ;  /* 0x00008f00a1a17a23 */ /* 0x100fe200000108a8 */
[----:B------:R-:W-:Y:S01]  /*5b00*/  MUFU.EX2 R154, R154 ;  /* 0x0000009a009a7308 */ /* 0x000fe20000000800 */
[----:B------:R-:W-:Y:S02]  /*5b10*/  FFMA.FTZ R163, R163, c[0x0][0x23c], -R168 ;  /* 0x00008f00a3a37a23 */ /* 0x000fe400000108a8 */
[--C-:B------:R-:W-:Y:S02]  /*5b20*/  FFMA.FTZ R162, R162, c[0x0][0x23c], -R165.reuse ;  /* 0x00008f00a2a27a23 */ /* 0x100fe400000108a5 */
[--C-:B------:R-:W-:Y:S02]  /*5b30*/  FFMA.FTZ R167, R172, c[0x0][0x23c], -R165.reuse ;  /* 0x00008f00aca77a23 */ /* 0x100fe400000108a5 */
[--C-:B------:R-:W-:Y:S01]  /*5b40*/  FFMA.FTZ R164, R164, c[0x0][0x23c], -R165.reuse ;  /* 0x00008f00a4a47a23 */ /* 0x100fe200000108a5 */
[----:B------:R-:W1:Y:S01]  /*5b50*/  MUFU.EX2 R157, R157 ;  /* 0x0000009d009d7308 */ /* 0x000e620000000800 */
[----:B-----5:R-:W-:Y:S01]  /*5b60*/  F2FP.PACK_AB R98, R148, R153 ;  /* 0x000000999462723e */ /* 0x020fe200000000ff */
[----:B------:R-:W-:-:S02]  /*5b70*/  FFMA.FTZ R169, R170, c[0x0][0x23c], -R165 ;  /* 0x00008f00aaa97a23 */ /* 0x000fc400000108a5 */
[--C-:B------:R-:W-:Y:S02]  /*5b80*/  FFMA.FTZ R170, R173, c[0x0][0x23c], -R168.reuse ;  /* 0x00008f00adaa7a23 */ /* 0x100fe400000108a8 */
[--C-:B------:R-:W-:Y:S02]  /*5b90*/  FFMA.FTZ R171, R171, c[0x0][0x23c], -R168.reuse ;  /* 0x00008f00abab7a23 */ /* 0x100fe400000108a8 */
[----:B------:R-:W-:Y:S01]  /*5ba0*/  MUFU.EX2 R159, R159 ;  /* 0x0000009f009f7308 */ /* 0x000fe20000000800 */
[--C-:B------:R-:W-:Y:S02]  /*5bb0*/  FFMA.FTZ R172, R143, c[0x0][0x23c], -R168.reuse ;  /* 0x00008f008fac7a23 */ /* 0x100fe400000108a8 */
[----:B------:R-:W-:Y:S02]  /*5bc0*/  FFMA.FTZ R229, R141, c[0x0][0x23c], -R168 ;  /* 0x00008f008de57a23 */ /* 0x000fe400000108a8 */
[--C-:B------:R-:W-:Y:S02]  /*5bd0*/  FFMA.FTZ R166, R166, c[0x0][0x23c], -R165.reuse ;  /* 0x00008f00a6a67a23 */ /* 0x100fe400000108a5 */
[--C-:B------:R-:W-:Y:S01]  /*5be0*/  FFMA.FTZ R173, R142, c[0x0][0x23c], -R165.reuse ;  /* 0x00008f008ead7a23 */ /* 0x100fe200000108a5 */
[----:B------:R-:W5:Y:S01]  /*5bf0*/  MUFU.EX2 R150, R150 ;  /* 0x0000009600967308 */ /* 0x000f620000000800 */
[----:B-1----:R-:W-:Y:S01]  /*5c00*/  F2FP.PACK_AB R97, R157, R154 ;  /* 0x0000009a9d61723e */ /* 0x002fe200000000ff */
[----:B------:R-:W-:-:S02]  /*5c10*/  FFMA.FTZ R168, R140, c[0x0][0x23c], -R165 ;  /* 0x00008f008ca87a23 */ /* 0x000fc400000108a5 */
[----:B------:R-:W-:Y:S01]  /*5c20*/  FFMA.FTZ R227, R160, c[0x0][0x23c], -R165 ;  /* 0x00008f00a0e37a23 */ /* 0x000fe200000108a5 */
[----:B------:R-:W-:Y:S01]  /*5c30*/  LDSM.16.MT88.4 R140, [R198+0xd800] ;  /* 0x00d80000c68c783b */ /* 0x000fe20000004200 */
[----:B------:R-:W-:Y:S02]  /*5c40*/  FADD.FTZ R152, R155, R152 ;  /* 0x000000989b987221 */ /* 0x000fe40000010000 */
[----:B------:R-:W-:Y:S01]  /*5c50*/  MUFU.EX2 R151, R151 ;  /* 0x0000009700977308 */ /* 0x000fe20000000800 */
[----:B------:R-:W-:Y:S02]  /*5c60*/  FADD.FTZ R154, R154, R157 ;  /* 0x0000009d9a9a7221 */ /* 0x000fe40000010000 */
[----:B------:R-:W-:-:S04]  /*5c70*/  FADD.FTZ R153, R153, R152 ;  /* 0x0000009899997221 */ /* 0x000fc80000010000 */
[----:B------:R-:W-:Y:S01]  /*5c80*/  FADD.FTZ R148, R148, R153 ;  /* 0x0000009994947221 */ /* 0x000fe20000010000 */
[----:B-----5:R-:W-:Y:S01]  /*5c90*/  F2FP.PACK_AB R99, R150, R159 ;  /* 0x0000009f9663723e */ /* 0x020fe200000000ff */
[----:B------:R-:W1:Y:S01]  /*5ca0*/  MUFU.EX2 R146, R146 ;  /* 0x0000009200927308 */ /* 0x000e620000000800 */
[----:B------:R-:W-:-:S04]  /*5cb0*/  FADD.FTZ R159, R159, R154 ;  /* 0x0000009a9f9f7221 */ /* 0x000fc80000010000 */
        /* <DEDUP_REMOVED lines=11> */
[C---:B------:R-:W-:Y:S02]  /*5d70*/  HMMA.16816.F32 R120, R96.reuse, R116, RZ ;  /* 0x000000746078723c */ /* 0x040fe400000018ff */
[----:B------:R-:W1:Y:S06]  /*5d80*/  MUFU.EX2 R0, R0 ;  /* 0x0000000000007308 */ /* 0x000e6c0000000800 */
[C---:B------:R-:W-:Y:S02]  /*5d90*/  HMMA.16816.F32 R112, R96.reuse, R108, RZ ;  /* 0x0000006c6070723c */ /* 0x040fe400000018ff */
[----:B------:R-:W-:Y:S06]  /*5da0*/  MUFU.EX2 R156, R156 ;  /* 0x0000009c009c7308 */ /* 0x000fec0000000800 */
[C---:B---3--:R-:W-:Y:S02]  /*5db0*/  HMMA.16816.F32 R104, R96.reuse, R100, RZ ;  /* 0x000000646068723c */ /* 0x048fe400000018ff */
[----:B------:R-:W3:Y:S06]  /*5dc0*/  MUFU.EX2 R161, R161 ;  /* 0x000000a100a17308 */ /* 0x000eec0000000800 */
        /* <DEDUP_REMOVED lines=27> */
[----:B------:R-:W2:Y:S06]  /*5f80*/  MUFU.EX2 R227, R227 ;  /* 0x000000e300e37308 */ /* 0x000eac0000000800 */
[C---:B------:R-:W-:Y:S07]  /*5f90*/  HMMA.16816.F32 R92, R96.reuse, R4, RZ ;  /* 0x00000004605c723c */ /* 0x040fee00000018ff */
[----:B-1----:R-:W-:Y:S01]  /*5fa0*/  F2FP.PACK_AB R4, R146, R151 ;  /* 0x000000979204723e */ /* 0x002fe200000000ff */
[----:B------:R-:W-:Y:S01]  /*5fb0*/  HMMA.16816.F32 R96, R96, R6, RZ ;  /* 0x000000066060723c */ /* 0x000fe200000018ff */
[----:B-----5:R-:W-:Y:S01]  /*5fc0*/  F2FP.PACK_AB R5, R144, R149 ;  /* 0x000000959005723e */ /* 0x020fe200000000ff */
[----:B------:R-:W-:-:S02]  /*5fd0*/  FADD.FTZ R151, R151, R148 ;  /* 0x0000009497977221 */ /* 0x000fc40000010000 */
[----:B------:R-:W-:Y:S02]  /*5fe0*/  FADD.FTZ R149, R149, R150 ;  /* 0x0000009695957221 */ /* 0x000fe40000010000 */
[----:B------:R-:W-:Y:S01]  /*5ff0*/  FADD.FTZ R146, R146, R151 ;  /* 0x0000009792927221 */ /* 0x000fe20000010000 */
[----:B------:R-:W-:Y:S01]  /*6000*/  F2FP.PACK_AB R6, R2, R147 ;  /* 0x000000930206723e */ /* 0x000fe200000000ff */
[----:B------:R-:W-:Y:S01]  /*6010*/  FADD.FTZ R144, R144, R149 ;  /* 0x0000009590907221 */ /* 0x000fe20000010000 */
[----:B------:R-:W-:Y:S01]  /*6020*/  F2FP.PACK_AB R7, R0, R145 ;  /* 0x000000910007723e */ /* 0x000fe200000000ff */
        /* <DEDUP_REMOVED lines=9> */
[----:B------:R-:W4:Y:S07]  /*60c0*/  LDSM.16.MT88.4 R16, [R197+0x10800] ;  /* 0x01080000c510783b */ /* 0x000f2e0000004200 */
[C---:B------:R-:W-:Y:S08]  /*60d0*/  HMMA.16816.F32 R128, R4.reuse, R20, R128 ;  /* 0x000000140480723c */ /* 0x040ff00000001880 */
[C---:B------:R-:W-:Y:S01]  /*60e0*/  HMMA.16816.F32 R124, R4.reuse, R22, R124 ;  /* 0x00000016047c723c */ /* 0x040fe2000000187c */
[----:B------:R-:W5:Y:S07]  /*60f0*/  LDSM.16.MT88.4 R20, [R200+0x10800] ;  /* 0x01080000c814783b */ /* 0x000f6e0000004200 */
[C---:B--2---:R-:W-:Y:S08]  /*6100*/  HMMA.16816.F32 R60, R4.reuse, R12, R60 ;  /* 0x0000000c043c723c */ /* 0x044ff0000000183c */
[C---:B------:R-:W-:Y:S01]  /*6110*/  HMMA.16816.F32 R64, R4.reuse, R14, R64 ;  /* 0x0000000e0440723c */ /* 0x040fe20000001840 */
[----:B------:R-:W2:Y:S07]  /*6120*/  LDSM.16.MT88.4 R12, [R196+0x10800] ;  /* 0x01080000c40c783b */ /* 0x000eae0000004200 */
[C---:B-1----:R-:W-:Y:S08]  /*6130*/  HMMA.16816.F32 R76, R4.reuse, R8, R76 ;  /* 0x00000008044c723c */ /* 0x042ff0000000184c */
[C---:B------:R-:W-:Y:S01]  /*6140*/  HMMA.16816.F32 R80, R4.reuse, R10, R80 ;  /* 0x0000000a0450723c */ /* 0x040fe20000001850 */
[----:B------:R-:W1:Y:S07]  /*6150*/  LDSM.16.MT88.4 R8, [R200+0xd000] ;  /* 0x00d00000c808783b */ /* 0x000e6e0000004200 */
[C---:B----4-:R-:W-:Y:S08]  /*6160*/  HMMA.16816.F32 R84, R4.reuse, R16, R84 ;  /* 0x000000100454723c */ /* 0x050ff00000001854 */
[C---:B------:R-:W-:Y:S01]  /*6170*/  HMMA.16816.F32 R88, R4.reuse, R18, R88 ;  /* 0x000000120458723c */ /* 0x040fe20000001858 */
[----:B------:R-:W4:Y:S07]  /*6180*/  LDSM.16.MT88.4 R16, [R198+0xd000] ;  /* 0x00d00000c610783b */ /* 0x000f2e0000004200 */
        /* <DEDUP_REMOVED lines=16> */
[----:B------:R-:W-:Y:S01]  /*6290*/  HMMA.16816.F32 R96, R4, R14, R96 ;  /* 0x0000000e0460723c */ /* 0x000fe20000001860 */
[----:B------:R-:W2:Y:S06]  /*62a0*/  LDSM.16.MT88.4 R12, [R200+0xf000] ;  /* 0x00f00000c80c783b */ /* 0x000eac0000004200 */
[----:B---3--:R-:W-:Y:S01]  /*62b0*/  F2FP.PACK_AB R4, R161, R156 ;  /* 0x0000009ca104723e */ /* 0x008fe200000000ff */
        /* <DEDUP_REMOVED lines=14> */
[C---:B----4-:R-:W-:Y:S08]  /*63a0*/  HMMA.16816.F32 R120, R4.reuse, R16, R120 ;  /* 0x000000100478723c */ /* 0x050ff00000001878 */
        /* <DEDUP_REMOVED lines=81> */
.L_x_778:
        /* <DEDUP_REMOVED lines=30> */
[--C-:B------:R-:W-:Y:S01]  /*6aa0*/  @!P2 IMAD.IADD R4, R4, 0x1, -R2.reuse ;  /* 0x000000010404a824 */ /* 0x100fe200078e0a02 */
[----:B------:R-:W-:Y:S01]  /*6ab0*/  @!P2 IADD3 R8, R8, 0x1, RZ ;  /* 0x000000010808a810 */ /* 0x000fe20007ffe0ff */
[----:B------:R-:W-:Y:S01]  /*6ac0*/  @!P4 IMAD.IADD R6, R6, 0x1, -R2 ;  /* 0x000000010606c824 */ /* 0x000fe200078e0a02 */
[----:B------:R-:W-:Y:S02]  /*6ad0*/  @!P4 IADD3 R9, R9, 0x1, RZ ;  /* 0x000000010909c810 */ /* 0x000fe40007ffe0ff */
[-C--:B------:R-:W-:Y:S02]  /*6ae0*/  ISETP.GE.U32.AND P5, PT, R4, R2.reuse, PT ;  /* 0x000000020400720c */ /* 0x080fe40003fa6070 */
[----:B------:R-:W-:Y:S02]  /*6af0*/  ISETP.GE.U32.AND P6, PT, R6, R2, PT ;  /* 0x000000020600720c */ /* 0x000fe40003fc6070 */
[----:B------:R-:W-:Y:S02]  /*6b00*/  ISETP.NE.AND P2, PT, RZ, c[0x0][0x2d0], PT ;  /* 0x0000b400ff007a0c */ /* 0x000fe40003f45270 */
[----:B------:R-:W-:Y:S07]  /*6b10*/  LOP3.LUT R2, RZ, c[0x0][0x2d0], RZ, 0x33, !PT ;  /* 0x0000b400ff027a12 */ /* 0x000fee00078e33ff */
[----:B------:R-:W-:Y:S02]  /*6b20*/  @P5 IADD3 R8, R8, 0x1, RZ ;  /* 0x0000000108085810 */ /* 0x000fe40007ffe0ff */
[----:B------:R-:W-:Y:S03]  /*6b30*/  @P6 IADD3 R9, R9, 0x1, RZ ;  /* 0x0000000109096810 */ /* 0x000fe60007ffe0ff */
[----:B------:R-:W-:Y:S02]  /*6b40*/  @!P1 IMAD.MOV R8, RZ, RZ, -R8 ;  /* 0x000000ffff089224 */ /* 0x000fe400078e0a08 */
[----:B------:R-:W-:Y:S03]  /*6b50*/  @!P3 IMAD.MOV R9, RZ, RZ, -R9 ;  /* 0x000000ffff09b224 */ /* 0x000fe600078e0a09 */
        /* <DEDUP_REMOVED lines=22> */
.L_x_775:
[----:B------:R-:W-:Y:S02]  /*6cc0*/  ISETP.GE.AND P5, PT, R218, c[0x0][0x220], PT ;  /* 0x00008800da007a0c */ /* 0x000fe40003fa6270 */
[C---:B------:R-:W-:Y:S02]  /*6cd0*/  LEA R2, P1, R132.reuse, R230, 0x1 ;  /* 0x000000e684027211 */ /* 0x040fe400078208ff */
[C---:B------:R-:W-:Y:S02]  /*6ce0*/  IADD3 R233, P2, R132.reuse, R211, RZ ;  /* 0x000000d384e97210 */ /* 0x040fe40007f5e0ff */
[----:B------:R-:W-:Y:S02]  /*6cf0*/  ISETP.GE.AND P4, PT, R209, c[0x0][0x220], PT ;  /* 0x00008800d1007a0c */ /* 0x000fe40003f86270 */
[----:B------:R-:W-:Y:S02]  /*6d00*/  IADD3.X R134, R3, R210, RZ, P2, !PT ;  /* 0x000000d203867210 */ /* 0x000fe400017fe4ff */
[-C--:B------:R-:W-:Y:S02]  /*6d10*/  LEA.HI.X R3, R132, R231.reuse, R3, 0x1, P1 ;  /* 0x000000e784037211 */ /* 0x080fe400008f0c03 */
[----:B------:R-:W-:Y:S01]  /*6d20*/  ISETP.GE.AND P3, PT, R208, c[0x0][0x220], PT ;  /* 0x00008800d0007a0c */ /* 0x000fe20003f66270 */
[----:B------:R-:W-:Y:S01]  /*6d30*/  @P5 STS.128 [R215+0xc000], RZ ;  /* 0x00c000ffd7005388 */ /* 0x000fe20000000c00 */
[CC--:B------:R-:W-:Y:S04]  /*6d40*/  @!P5 LEA R236, P6, R233.reuse, R230.reuse, 0x1 ;  /* 0x000000e6e9ecd211 */ /* 0x0c0fe800078c08ff */
[C-C-:B------:R-:W-:Y:S01]  /*6d50*/  @!P5 LEA.HI.X R237, R233.reuse, R231, R134.reuse, 0x1, P6 ;  /* 0x000000e7e9edd211 */ /* 0x140fe200030f0c86 */
[----:B------:R-:W-:Y:S01]  /*6d60*/  @!PT LDS RZ, [RZ] ;  /* 0x00000000fffff984 */ /* 0x000fe20000000800 */
[----:B------:R-:W-:Y:S01]  /*6d70*/  @!PT LDS RZ, [RZ] ;  /* 0x00000000fffff984 */ /* 0x000fe20000000800 */
[----:B------:R-:W-:Y:S01]  /*6d80*/  @!PT LDS RZ, [RZ] ;  /* 0x00000000fffff984 */ /* 0x000fe20000000800 */
[----:B------:R1:W-:Y:S01]  /*6d90*/  @!P5 LDGSTS.E.BYPASS.LTC128B.128 [R215+0xc000], [R2.64] ;  /* 0x0c00000002d7dfae */ /* 0x0003e2000b901d46 */
[CC--:B------:R-:W-:Y:S02]  /*6da0*/  @!P4 LEA R234, P2, R233.reuse, R230.reuse, 0x1 ;  /* 0x000000e6e9eac211 */ /* 0x0c0fe400078408ff */
[C---:B------:R-:W-:Y:S02]  /*6db0*/  IADD3 R133, P6, R233.reuse, R211, RZ ;  /* 0x000000d3e9857210 */ /* 0x040fe40007fde0ff */
[CCC-:B------:R-:W-:Y:S01]  /*6dc0*/  @!P4 LEA.HI.X R235, R233.reuse, R231.reuse, R134.reuse, 0x1, P2 ;  /* 0x000000e7e9ebc211 */ /* 0x1c0fe200010f0c86 */
[----:B------:R-:W-:Y:S01]  /*6dd0*/  @P4 STS.128 [R215+0xe000], RZ ;  /* 0x00e000ffd7004388 */ /* 0x000fe20000000c00 */
[-C--:B------:R-:W-:Y:S02]  /*6de0*/  @!P3 LEA R232, P1, R233, R230.reuse, 0x1 ;  /* 0x000000e6e9e8b211 */ /* 0x080fe400078208ff */
[----:B------:R-:W-:Y:S02]  /*6df0*/  @!P4 LEA R240, P2, R133, R230, 0x1 ;  /* 0x000000e685f0c211 */ /* 0x000fe400078408ff */
[-C--:B------:R-:W-:Y:S01]  /*6e00*/  @!P3 LEA.HI.X R233, R233, R231.reuse, R134, 0x1, P1 ;  /* 0x000000e7e9e9b211 */ /* 0x080fe200008f0c86 */
[----:B------:R-:W-:Y:S01]  /*6e10*/  @!PT LDS RZ, [RZ] ;  /* 0x00000000fffff984 */ /* 0x000fe20000000800 */
[----:B------:R-:W-:Y:S01]  /*6e20*/  @!PT LDS RZ, [RZ] ;  /* 0x00000000fffff984 */ /* 0x000fe20000000800 */
[----:B------:R-:W-:Y:S01]  /*6e30*/  @!PT LDS RZ, [RZ] ;  /* 0x00000000fffff984 */ /* 0x000fe20000000800 */
[----:B------:R1:W-:Y:S01]  /*6e40*/  @!P4 LDGSTS.E.BYPASS.LTC128B.128 [R215+0xe000], [R2.64+0x80] ;  /* 0x0e00008002d7cfae */ /* 0x0003e2000b901d46 */
[----:B------:R-:W-:Y:S02]  /*6e50*/  IADD3.X R134, R134, R210, RZ, P6, !PT ;  /* 0x000000d286867210 */ /* 0x000fe400037fe4ff */
[CC--:B------:R-:W-:Y:S02]  /*6e60*/  @!P5 LEA R242, P6, R133.reuse, R230.reuse, 0x1 ;  /* 0x000000e685f2d211 */ /* 0x0c0fe400078c08ff */
[CCC-:B------:R-:W-:Y:S01]  /*6e70*/  @!P4 LEA.HI.X R241, R133.reuse, R231.reuse, R134.reuse, 0x1, P2 ;  /* 0x000000e785f1c211 */ /* 0x1c0fe200010f0c86 */
[----:B------:R-:W-:Y:S01]  /*6e80*/  @P3 STS.128 [R215+0x10000], RZ ;  /* 0x010000ffd7003388 */ /* 0x000fe20000000c00 */
[C-C-:B------:R-:W-:Y:S02]  /*6e90*/  @!P5 LEA.HI.X R243, R133.reuse, R231, R134.reuse, 0x1, P6 ;  /* 0x000000e785f3d211 */ /* 0x140fe400030f0c86 */
[C---:B------:R-:W-:Y:S02]  /*6ea0*/  @!P3 LEA R238, P1, R133.reuse, R230, 0x1 ;  /* 0x000000e685eeb211 */ /* 0x040fe400078208ff */
[C---:B------:R-:W-:Y:S01]  /*6eb0*/  IADD3 R132, P6, R133.reuse, R211, RZ ;  /* 0x000000d385847210 */ /* 0x040fe20007fde0ff */
[----:B------:R-:W-:Y:S01]  /*6ec0*/  @!PT LDS RZ, [RZ] ;  /* 0x00000000fffff984 */ /* 0x000fe20000000800 */
[----:B------:R-:W-:Y:S01]  /*6ed0*/  @!PT LDS RZ, [RZ] ;  /* 0x00000000fffff984 */ /* 0x000fe20000000800 */
[----:B------:R-:W-:Y:S01]  /*6ee0*/  @!PT LDS RZ, [RZ] ;  /* 0x00000000fffff984 */ /* 0x000fe20000000800 */
[----:B------:R1:W-:Y:S01]  /*6ef0*/  @!P3 LDGSTS.E.BYPASS.LTC128B.128 [R215+0x10000], [R2.64+0x100] ;  /* 0x1000010002d7bfae */ /* 0x0003e2000b901d46 */
[-C--:B------:R-:W-:Y:S02]  /*6f00*/  @!P3 LEA.HI.X R239, R133, R231.reuse, R134, 0x1, P1 ;  /* 0x000000e785efb211 */ /* 0x080fe400008f0c86 */
[----:B------:R-:W-:Y:S02]  /*6f10*/  IADD3.X R134, R134, R210, RZ, P6, !PT ;  /* 0x000000d286867210 */ /* 0x000fe400037fe4ff */
[CC--:B------:R-:W-:Y:S01]  /*6f20*/  @!P5 LEA R246, P6, R132.reuse, R230.reuse, 0x1 ;  /* 0x000000e684f6d211 */ /* 0x0c0fe200078c08ff */
[----:B------:R-:W-:Y:S01]  /*6f30*/  @P5 STS.128 [R215+0xc800], RZ ;  /* 0x00c800ffd7005388 */ /* 0x000fe20000000c00 */
[CC--:B------:R-:W-:Y:S02]  /*6f40*/  @!P4 LEA R244, P2, R132.reuse, R230.reuse, 0x1 ;  /* 0x000000e684f4c211 */ /* 0x0c0fe400078408ff */
[CCC-:B------:R-:W-:Y:S02]  /*6f50*/  @!P5 LEA.HI.X R247, R132.reuse, R231.reuse, R134.reuse, 0x1, P6 ;  /* 0x000000e784f7d211 */ /* 0x1c0fe400030f0c86 */
[CCC-:B------:R-:W-:Y:S01]  /*6f60*/  @!P4 LEA.HI.X R245, R132.reuse, R231.reuse, R134.reuse, 0x1, P2 ;  /* 0x000000e784f5c211 */ /* 0x1c0fe200010f0c86 */
[----:B------:R-:W-:Y:S01]  /*6f70*/  @!PT LDS RZ, [RZ] ;  /* 0x00000000fffff984 */ /* 0x000fe20000000800 */
[----:B------:R-:W-:Y:S01]  /*6f80*/  @!PT LDS RZ, [RZ] ;  /* 0x00000000fffff984 */ /* 0x000fe20000000800 */
[----:B------:R-:W-:Y:S01]  /*6f90*/  @!PT LDS RZ, [RZ] ;  /* 0x00000000fffff984 */ /* 0x000fe20000000800 */
[----:B------:R2:W-:Y:S01]  /*6fa0*/  @!P5 LDGSTS.E.BYPASS.LTC128B.128 [R215+0xc800], [R236.64] ;  /* 0x0c800000ecd7dfae */ /* 0x0005e2000b901d46 */
[C---:B------:R-:W-:Y:S04]  /*6fb0*/  @!P3 LEA R230, P1, R132.reuse, R230, 0x1 ;  /* 0x000000e684e6b211 */ /* 0x040fe800078208ff */
[----:B------:R-:W-:Y:S01]  /*6fc0*/  @!P3 LEA.HI.X R231, R132, R231, R134, 0x1, P1 ;  /* 0x000000e784e7b211 */ /* 0x000fe200008f0c86 */
[----:B------:R-:W-:Y:S01]  /*6fd0*/  @P4 STS.128 [R215+0xe800], RZ ;  /* 0x00e800ffd7004388 */ /* 0x000fe20000000c00 */
[----:B------:R-:W-:Y:S05]  /*6fe0*/  ISETP.GE.AND P1, PT, R225, 0x1, PT ;  /* 0x00000001e100780c */ /* 0x000fea0003f26270 */
[----:B------:R-:W-:Y:S01]  /*6ff0*/  @!PT LDS RZ, [RZ] ;  /* 0x00000000fffff984 */ /* 0x000fe20000000800 */
[----:B------:R-:W-:Y:S01]  /*7000*/  @!PT LDS RZ, [RZ] ;  /* 0x00000000fffff984 */ /* 0x000fe20000000800 */
[----:B------:R-:W-:Y:S01]  /*7010*/  @!PT LDS RZ, [RZ] ;  /* 0x00000000fffff984 */ /* 0x000fe20000000800 */
[----:B------:R3:W-:Y:S06]  /*7020*/  @!P4 LDGSTS.E.BYPASS.LTC128B.128 [R215+0xe800], [R234.64+0x80] ;  /* 0x0e800080ead7cfae */ /* 0x0007ec000b901d46 */
[----:B------:R-:W-:Y:S06]  /*7030*/  @P3 STS.128 [R215+0x10800], RZ ;  /* 0x010800ffd7003388 */ /* 0x000fec0000000c00 */
        /* <DEDUP_REMOVED lines=8> */
[----:B------:R5:W-:Y:S06]  /*70c0*/  @!P5 LDGSTS.E.BYPASS.LTC128B.128 [R215+0xd000], [R242.64] ;  /* 0x0d000000f2d7dfae */ /* 0x000bec000b901d46 */
        /* <DEDUP_REMOVED lines=25> */
[----:B------:R-:W-:Y:S06]  /*7260*/  LDSM.16.M88.4 R136, [R206] ;  /* 0x00000000ce88783b */ /* 0x000fec0000000200 */
[----:B------:R-:W2:Y:S06]  /*7270*/  LDSM.16.M88.4 R140, [R205+0x6000] ;  /* 0x00600000cd8c783b */ /* 0x000eac0000000200 */
[----:B------:R-:W3:Y:S06]  /*7280*/  LDSM.16.M88.4 R144, [R205+0x6800] ;  /* 0x00680000cd90783b */ /* 0x000eec0000000200 */
[----:B------:R-:W3:Y:S01]  /*7290*/  LDSM.16.M88.4 R148, [R205+0x7000] ;  /* 0x00700000cd94783b */ /* 0x000ee20000000200 */
[----:B-1----:R-:W-:Y:S02]  /*72a0*/  MOV R230, R2 ;  /* 0x0000000200e67202 */ /* 0x002fe40000000f00 */
[----:B------:R-:W-:Y:S03]  /*72b0*/  MOV R231, R3 ;  /* 0x0000000300e77202 */ /* 0x000fe60000000f00 */
[----:B------:R-:W0:Y:S06]  /*72c0*/  LDGDEPBAR ;  /* 0x00000000000079af */ /* 0x000e2c0000000000 */
[----:B------:R-:W1:Y:S06]  /*72d0*/  LDSM.16.M88.4 R152, [R205+0x7800] ;  /* 0x00780000cd98783b */ /* 0x000e6c0000000200 */
[----:B------:R-:W-:Y:S06]  /*72e0*/  LDSM.16.M88.4 R156, [R204] ;  /* 0x00000000cc9c783b */ /* 0x000fec0000000200 */
[----:B------:R-:W1:Y:S01]  /*72f0*/  LDSM.16.M88.4 R160, [R203] ;  /* 0x00000000cba0783b */ /* 0x000e620000000200 */
[C---:B--2---:R-:W-:Y:S05]  /*7300*/  HMMA.16816.F32 R4, R136.reuse, R140, RZ ;  /* 0x0000008c8804723c */ /* 0x044fea00000018ff */
[----:B------:R-:W2:Y:S03]  /*7310*/  LDSM.16.M88.4 R164, [R195] ;  /* 0x00000000c3a4783b */ /* 0x000ea60000000200 */
[C---:B------:R-:W-:Y:S03]  /*7320*/  HMMA.16816.F32 R8, R136.reuse, R142, RZ ;  /* 0x0000008e8808723c */ /* 0x040fe600000018ff */
[----:B------:R-:W2:Y:S06]  /*7330*/  LDSM.16.M88.4 R168, [R194] ;  /* 0x00000000c2a8783b */ /* 0x000eac0000000200 */
[----:B------:R-:W2:Y:S01]  /*7340*/  LDSM.16.M88.4 R172, [R193] ;  /* 0x00000000c1ac783b */ /* 0x000ea20000000200 */
[C---:B---3--:R-:W-:Y:S05]  /*7350*/  HMMA.16816.F32 R12, R136.reuse, R144, RZ ;  /* 0x00000090880c723c */ /* 0x048fea00000018ff */
[----:B------:R-:W-:Y:S03]  /*7360*/  LDSM.16.M88.4 R176, [R202] ;  /* 0x00000000cab0783b */ /* 0x000fe60000000200 */
[C---:B------:R-:W-:Y:S03]  /*7370*/  HMMA.16816.F32 R16, R136.reuse, R146, RZ ;  /* 0x000000928810723c */ /* 0x040fe600000018ff */
[----:B------:R-:W3:Y:S05]  /*7380*/  LDSM.16.M88.4 R180, [R199+0x6000] ;  /* 0x00600000c7b4783b */ /* 0x000eea0000000200 */
[C---:B------:R-:W-:Y:S01]  /*7390*/  HMMA.16816.F32 R20, R136.reuse, R148, RZ ;  /* 0x000000948814723c */ /* 0x040fe200000018ff */
[----:B------:R-:W-:Y:S06]  /*73a0*/  LDSM.16.M88.4 R140, [R199+0x7000] ;  /* 0x00700000c78c783b */ /* 0x000fec0000000200 */
[----:B------:R-:W-:Y:S01]  /*73b0*/  LDSM.16.M88.4 R144, [R199+0x7800] ;  /* 0x00780000c790783b */ /* 0x000fe20000000200 */
[C---:B------:R-:W-:Y:S05]  /*73c0*/  HMMA.16816.F32 R24, R136.reuse, R150, RZ ;  /* 0x000000968818723c */ /* 0x040fea00000018ff */
[----:B------:R-:W-:Y:S03]  /*73d0*/  LDSM.16.M88.4 R148, [R201] ;  /* 0x00000000c994783b */ /* 0x000fe60000000200 */
[C---:B-1----:R-:W-:Y:S08]  /*73e0*/  HMMA.16816.F32 R28, R136.reuse, R152, RZ ;  /* 0x00000098881c723c */ /* 0x042ff000000018ff */
[----:B------:R-:W-:Y:S01]  /*73f0*/  HMMA.16816.F32 R32, R136, R154, RZ ;  /* 0x0000009a8820723c */ /* 0x000fe200000018ff */
[----:B------:R-:W1:Y:S06]  /*7400*/  LDSM.16.M88.4 R136, [R199+0x6800] ;  /* 0x00680000c788783b */ /* 0x000e6c0000000200 */
[----:B------:R-:W1:Y:S01]  /*7410*/  LDSM.16.M88.4 R152, [R192] ;  /* 0x00000000c098783b */ /* 0x000e620000000200 */
[C---:B------:R-:W-:Y:S08]  /*7420*/  HMMA.16816.F32 R4, R156.reuse, R160, R4 ;  /* 0x000000a09c04723c */ /* 0x040ff00000001804 */
[C---:B------:R-:W-:Y:S01]  /*7430*/  HMMA.16816.F32 R8, R156.reuse, R162, R8 ;  /* 0x000000a29c08723c */ /* 0x040fe20000001808 */
[----:B------:R-:W-:Y:S07]  /*7440*/  LDSM.16.M88.4 R160, [R192+0x1000] ;  /* 0x00100000c0a0783b */ /* 0x000fee0000000200 */
[C---:B--2---:R-:W-:Y:S08]  /*7450*/  HMMA.16816.F32 R12, R156.reuse, R164, R12 ;  /* 0x000000a49c0c723c */ /* 0x044ff0000000180c */
[C---:B------:R-:W-:Y:S01]  /*7460*/  HMMA.16816.F32 R16, R156.reuse, R166, R16 ;  /* 0x000000a69c10723c */ /* 0x040fe20000001810 */
[----:B------:R-:W-:Y:S07]  /*7470*/  LDSM.16.M88.4 R164, [R192+0x1800] ;  /* 0x00180000c0a4783b */ /* 0x000fee0000000200 */
[C---:B------:R-:W-:Y:S08]  /*7480*/  HMMA.16816.F32 R20, R156.reuse, R168, R20 ;  /* 0x000000a89c14723c */ /* 0x040ff00000001814 */
[C---:B------:R-:W-:Y:S01]  /*7490*/  HMMA.16816.F32 R24, R156.reuse, R170, R24 ;  /* 0x000000aa9c18723c */ /* 0x040fe20000001818 */
[----:B------:R-:W-:Y:S07]  /*74a0*/  LDSM.16.M88.4 R168, [R206+0x2000] ;  /* 0x00200000cea8783b */ /* 0x000fee0000000200 */
[C---:B------:R-:W-:Y:S08]  /*74b0*/  HMMA.16816.F32 R28, R156.reuse, R172, R28 ;  /* 0x000000ac9c1c723c */ /* 0x040ff0000000181c */
[----:B------:R-:W-:Y:S01]  /*74c0*/  HMMA.16816.F32 R32, R156, R174, R32 ;  /* 0x000000ae9c20723c */ /* 0x000fe20000001820 */
[----:B------:R-:W2:Y:S06]  /*74d0*/  LDSM.16.M88.4 R156, [R192+0x800] ;  /* 0x00080000c09c783b */ /* 0x000eac0000000200 */
[----:B------:R-:W2:Y:S01]  /*74e0*/  LDSM.16.M88.4 R172, [R205+0x8000] ;  /* 0x00800000cdac783b */ /* 0x000ea20000000200 */
[C---:B---3--:R-:W-:Y:S08]  /*74f0*/  HMMA.16816.F32 R4, R176.reuse, R180, R4 ;  /* 0x000000b4b004723c */ /* 0x048ff00000001804 */
[C---:B------:R-:W-:Y:S01]  /*7500*/  HMMA.16816.F32 R8, R176.reuse, R182, R8 ;  /* 0x000000b6b008723c */ /* 0x040fe20000001808 */
[----:B------:R-:W-:Y:S07]  /*7510*/  LDSM.16.M88.4 R180, [R191] ;  /* 0x00000000bfb4783b */ /* 0x000fee0000000200 */
[C---:B-1----:R-:W-:Y:S08]  /*7520*/  HMMA.16816.F32 R12, R176.reuse, R136, R12 ;  /* 0x00000088b00c723c */ /* 0x042ff0000000180c */
[C---:B------:R-:W-:Y:S01]  /*7530*/  HMMA.16816.F32 R16, R176.reuse, R138, R16 ;  /* 0x0000008ab010723c */ /* 0x040fe20000001810 */
[----:B------:R-:W1:Y:S07]  /*7540*/  LDSM.16.M88.4 R136, [R205+0x8800] ;  /* 0x00880000cd88783b */ /* 0x000e6e0000000200 */
[C---:B------:R-:W-:Y:S08]  /*7550*/  HMMA.16816.F32 R20, R176.reuse, R140, R20 ;  /* 0x0000008cb014723c */ /* 0x040ff00000001814 */
[C---:B------:R-:W-:Y:S01]  /*7560*/  HMMA.16816.F32 R24, R176.reuse, R142, R24 ;  /* 0x0000008eb018723c */ /* 0x040fe20000001818 */
[----:B------:R-:W3:Y:S07]  /*7570*/  LDSM.16.M88.4 R140, [R205+0x9000] ;  /* 0x00900000cd8c783b */ /* 0x000eee0000000200 */
[C---:B------:R-:W-:Y:S08]  /*7580*/  HMMA.16816.F32 R28, R176.reuse, R144, R28 ;  /* 0x00000090b01c723c */ /* 0x040ff0000000181c */
[----:B------:R-:W-:Y:S01]  /*7590*/  HMMA.16816.F32 R32, R176, R146, R32 ;  /* 0x00000092b020723c */ /* 0x000fe20000001820 */
[----:B------:R-:W1:Y:S06]  /*75a0*/  LDSM.16.M88.4 R144, [R205+0x9800] ;  /* 0x00980000cd90783b */ /* 0x000e6c0000000200 */
[----:B------:R-:W1:Y:S01]  /*75b0*/  LDSM.16.M88.4 R176, [R204+0x2000] ;  /* 0x00200000ccb0783b */ /* 0x000e620000000200 */
[C---:B------:R-:W-:Y:S08]  /*75c0*/  HMMA.16816.F32 R4, R148.reuse, R152, R4 ;  /* 0x000000989404723c */ /* 0x040ff00000001804 */
[C---:B------:R-:W-:Y:S01]  /*75d0*/  HMMA.16816.F32 R8, R148.reuse, R154, R8 ;  /* 0x0000009a9408723c */ /* 0x040fe20000001808 */
[----:B------:R-:W-:Y:S07]  /*75e0*/  LDSM.16.M88.4 R152, [R189] ;  /* 0x00000000bd98783b */ /* 0x000fee0000000200 */
[C---:B--2---:R-:W-:Y:S08]  /*75f0*/  HMMA.16816.F32 R12, R148.reuse, R156, R12 ;  /* 0x0000009c940c723c */ /* 0x044ff0000000180c */
[C---:B------:R-:W-:Y:S01]  /*7600*/  HMMA.16816.F32 R16, R148.reuse, R158, R16 ;  /* 0x0000009e9410723c */ /* 0x040fe20000001810 */
[----:B------:R-:W-:Y:S07]  /*7610*/  LDSM.16.M88.4 R156, [R188] ;  /* 0x00000000bc9c783b */ /* 0x000fee0000000200 */
[C---:B------:R-:W-:Y:S08]  /*7620*/  HMMA.16816.F32 R20, R148.reuse, R160, R20 ;  /* 0x000000a09414723c */ /* 0x040ff00000001814 */
[C---:B------:R-:W-:Y:S01]  /*7630*/  HMMA.16816.F32 R24, R148.reuse, R162, R24 ;  /* 0x000000a29418723c */ /* 0x040fe20000001818 */
[----:B------:R-:W-:Y:S07]  /*7640*/  LDSM.16.M88.4 R160, [R202+0x2000] ;  /* 0x00200000caa0783b */ /* 0x000fee0000000200 */
[C---:B------:R-:W-:Y:S08]  /*7650*/  HMMA.16816.F32 R28, R148.reuse, R164, R28 ;  /* 0x000000a4941c723c */ /* 0x040ff0000000181c */
[----:B------:R-:W-:Y:S01]  /*7660*/  HMMA.16816.F32 R32, R148, R166, R32 ;  /* 0x000000a69420723c */ /* 0x000fe20000001820 */
[----:B------:R-:W2:Y:S06]  /*7670*/  LDSM.16.M88.4 R148, [R190] ;  /* 0x00000000be94783b */ /* 0x000eac0000000200 */
[----:B------:R-:W2:Y:S01]  /*7680*/  LDSM.16.M88.4 R164, [R199+0x8000] ;  /* 0x00800000c7a4783b */ /* 0x000ea20000000200 */
[C---:B------:R-:W-:Y:S08]  /*7690*/  HMMA.16816.F32 R4, R168.reuse, R172, R4 ;  /* 0x000000aca804723c */ /* 0x040ff00000001804 */
[C---:B------:R-:W-:Y:S01]  /*76a0*/  HMMA.16816.F32 R8, R168.reuse, R174, R8 ;  /* 0x000000aea808723c */ /* 0x040fe20000001808 */
[----:B------:R-:W-:Y:S07]  /*76b0*/  LDSM.16.M88.4 R172, [R192+0x2000] ;  /* 0x00200000c0ac783b */ /* 0x000fee0000000200 */
[C---:B-1----:R-:W-:Y:S08]  /*76c0*/  HMMA.16816.F32 R12, R168.reuse, R136, R12 ;  /* 0x00000088a80c723c */ /* 0x042ff0000000180c */
[C---:B------:R-:W-:Y:S01]  /*76d0*/  HMMA.16816.F32 R16, R168.reuse, R138, R16 ;  /* 0x0000008aa810723c */ /* 0x040fe20000001810 */
[----:B------:R-:W1:Y:S07]  /*76e0*/  LDSM.16.M88.4 R136, [R199+0x8800] ;  /* 0x00880000c788783b */ /* 0x000e6e0000000200 */
[C---:B---3--:R-:W-:Y:S08]  /*76f0*/  HMMA.16816.F32 R20, R168.reuse, R140, R20 ;  /* 0x0000008ca814723c */ /* 0x048ff00000001814 */
        /* <DEDUP_REMOVED lines=8> */
[----:B------:R-:W-:Y:S07]  /*7780*/  LDSM.16.M88.4 R180, [R205+0xa000] ;  /* 0x00a00000cdb4783b */ /* 0x000fee0000000200 */
[C---:B--2---:R-:W-:Y:S08]  /*7790*/  HMMA.16816.F32 R12, R176.reuse, R148, R12 ;  /* 0x00000094b00c723c */ /* 0x044ff0000000180c */
[C---:B------:R-:W-:Y:S01]  /*77a0*/  HMMA.16816.F32 R16, R176.reuse, R150, R16 ;  /* 0x00000096b010723c */ /* 0x040fe20000001810 */
[----:B------:R-:W2:Y:S07]  /*77b0*/  LDSM.16.M88.4 R148, [R192+0x2800] ;  /* 0x00280000c094783b */ /* 0x000eae0000000200 */
[C---:B------:R-:W-:Y:S08]  /*77c0*/  HMMA.16816.F32 R20, R176.reuse, R152, R20 ;  /* 0x00000098b014723c */ /* 0x040ff00000001814 */
[C---:B------:R-:W-:Y:S01]  /*77d0*/  HMMA.16816.F32 R24, R176.reuse, R154, R24 ;  /* 0x0000009ab018723c */ /* 0x040fe20000001818 */
[----:B------:R-:W2:Y:S07]  /*77e0*/  LDSM.16.M88.4 R152, [R192+0x3000] ;  /* 0x00300000c098783b */ /* 0x000eae0000000200 */
[C---:B------:R-:W-:Y:S08]  /*77f0*/  HMMA.16816.F32 R28, R176.reuse, R156, R28 ;  /* 0x0000009cb01c723c */ /* 0x040ff0000000181c */
[----:B------:R-:W-:Y:S01]  /*7800*/  HMMA.16816.F32 R32, R176, R158, R32 ;  /* 0x0000009eb020723c */ /* 0x000fe20000001820 */
[----:B------:R-:W2:Y:S06]  /*7810*/  LDSM.16.M88.4 R156, [R192+0x3800] ;  /* 0x00380000c09c783b */ /* 0x000eac0000000200 */
[----:B------:R-:W2:Y:S01]  /*7820*/  LDSM.16.M88.4 R176, [R206+0x4000] ;  /* 0x00400000ceb0783b */ /* 0x000ea20000000200 */
[C---:B------:R-:W-:Y:S08]  /*7830*/  HMMA.16816.F32 R4, R160.reuse, R164, R4 ;  /* 0x000000a4a004723c */ /* 0x040ff00000001804 */
[C---:B------:R-:W-:Y:S01]  /*7840*/  HMMA.16816.F32 R8, R160.reuse, R166, R8 ;  /* 0x000000a6a008723c */ /* 0x040fe20000001808 */
[----:B------:R-:W-:Y:S07]  /*7850*/  LDSM.16.M88.4 R164, [R187] ;  /* 0x00000000bba4783b */ /* 0x000fee0000000200 */
        /* <DEDUP_REMOVED lines=15> */
[----:B------:R-:W2:Y:S07]  /*7950*/  LDSM.16.M88.4 R148, [R186] ;  /* 0x00000000ba94783b */ /* 0x000eae0000000200 */
[C---:B------:R-:W-:Y:S08]  /*7960*/  HMMA.16816.F32 R20, R168.reuse, R152, R20 ;  /* 0x00000098a814723c */ /* 0x040ff00000001814 */
[C---:B------:R-:W-:Y:S01]  /*7970*/  HMMA.16816.F32 R24, R168.reuse, R154, R24 ;  /* 0x0000009aa818723c */ /* 0x040fe20000001818 */
[----:B------:R-:W2:Y:S07]  /*7980*/  LDSM.16.M88.4 R152, [R185] ;  /* 0x00000000b998783b */ /* 0x000eae0000000200 */
        /* <DEDUP_REMOVED lines=18> */
[C---:B------:R-:W-:Y:S08]  /*7ab0*/  HMMA.16816.F32 R8, R160.reuse, R166, R8 ;  /* 0x000000a6a008723c */ /* 0x040ff00000001808 */
[C---:B--2---:R-:W-:Y:S08]  /*7ac0*/  HMMA.16816.F32 R12, R160.reuse, R148, R12 ;  /* 0x00000094a00c723c */ /* 0x044ff0000000180c */
[C---:B------:R-:W-:Y:S08]  /*7ad0*/  HMMA.16816.F32 R16, R160.reuse, R150, R16 ;  /* 0x00000096a010723c */ /* 0x040ff00000001810 */
[C---:B------:R-:W-:Y:S08]  /*7ae0*/  HMMA.16816.F32 R20, R160.reuse, R152, R20 ;  /* 0x00000098a014723c */ /* 0x040ff00000001814 */
[C---:B------:R-:W-:Y:S08]  /*7af0*/  HMMA.16816.F32 R24, R160.reuse, R154, R24 ;  /* 0x0000009aa018723c */ /* 0x040ff00000001818 */
[C---:B------:R-:W-:Y:S08]  /*7b00*/  HMMA.16816.F32 R28, R160.reuse, R156, R28 ;  /* 0x0000009ca01c723c */ /* 0x040ff0000000181c */
[----:B------:R-:W-:Y:S08]  /*7b10*/  HMMA.16816.F32 R32, R160, R158, R32 ;  /* 0x0000009ea020723c */ /* 0x000ff00000001820 */
[C---:B------:R-:W-:Y:S08]  /*7b20*/  HMMA.16816.F32 R4, R168.reuse, R172, R4 ;  /* 0x000000aca804723c */ /* 0x040ff00000001804 */
[C---:B------:R-:W-:Y:S08]  /*7b30*/  HMMA.16816.F32 R8, R168.reuse, R174, R8 ;  /* 0x000000aea808723c */ /* 0x040ff00000001808 */
[C---:B-1----:R-:W-:Y:S08]  /*7b40*/  HMMA.16816.F32 R12, R168.reuse, R136, R12 ;  /* 0x00000088a80c723c */ /* 0x042ff0000000180c */
[C---:B------:R-:W-:Y:S01]  /*7b50*/  HMMA.16816.F32 R16, R168.reuse, R138, R16 ;  /* 0x0000008aa810723c */ /* 0x040fe20000001810 */
[----:B------:R-:W1:Y:S07]  /*7b60*/  LDSM.16.M88.4 R136, [R192+0x4800] ;  /* 0x00480000c088783b */ /* 0x000e6e0000000200 */
[C---:B---3--:R-:W-:Y:S08]  /*7b70*/  HMMA.16816.F32 R20, R168.reuse, R140, R20 ;  /* 0x0000008ca814723c */ /* 0x048ff00000001814 */
[C---:B------:R-:W-:Y:S01]  /*7b80*/  HMMA.16816.F32 R24, R168.reuse, R142, R24 ;  /* 0x0000008ea818723c */ /* 0x040fe20000001818 */
[----:B------:R-:W2:Y:S07]  /*7b90*/  LDSM.16.M88.4 R140, [R192+0x5000] ;  /* 0x00500000c08c783b */ /* 0x000eae0000000200 */
[C---:B------:R-:W-:Y:S08]  /*7ba0*/  HMMA.16816.F32 R28, R168.reuse, R144, R28 ;  /* 0x00000090a81c723c */ /* 0x040ff0000000181c */
[----:B------:R-:W-:Y:S08]  /*7bb0*/  HMMA.16816.F32 R32, R168, R146, R32 ;  /* 0x00000092a820723c */ /* 0x000ff00000001820 */
[C---:B------:R-:W-:Y:S08]  /*7bc0*/  HMMA.16816.F32 R4, R176.reuse, R180, R4 ;  /* 0x000000b4b004723c */ /* 0x040ff00000001804 */
[C---:B------:R-:W-:Y:S08]  /*7bd0*/  HMMA.16816.F32 R8, R176.reuse, R182, R8 ;  /* 0x000000b6b008723c */ /* 0x040ff00000001808 */
[C---:B-1----:R-:W-:Y:S08]  /*7be0*/  HMMA.16816.F32 R12, R176.reuse, R136, R12 ;  /* 0x00000088b00c723c */ /* 0x042ff0000000180c */
[C---:B------:R-:W-:Y:S01]  /*7bf0*/  HMMA.16816.F32 R16, R176.reuse, R138, R16 ;  /* 0x0000008ab010723c */ /* 0x040fe20000001810 */
[----:B------:R-:W1:Y:S01]  /*7c00*/  LDSM.16.M88.4 R136, [R192+0x5800] ;  /* 0x00580000c088783b */ /* 0x000e620000000200 */
[----:B------:R-:W-:Y:S04]  /*7c10*/  DEPBAR.LE SB0, 0x0 ;  /* 0x000080000000791a */ /* 0x000fe80000000000 */
[----:B------:R-:W-:Y:S02]  /*7c20*/  FMUL.FTZ R226, R4, c[0x0][0x2ec] ;  /* 0x0000bb0004e27a20 */ /* 0x000fe40000410000 */
[C---:B--2---:R-:W-:Y:S02]  /*7c30*/  HMMA.16816.F32 R20, R176.reuse, R140, R20 ;  /* 0x0000008cb014723c */ /* 0x044fe40000001814 */
[----:B------:R-:W2:Y:S01]  /*7c40*/  MUFU.TANH R170, R226 ;  /* 0x000000e200aa7308 */ /* 0x000ea20000002400 */
[----:B------:R-:W-:Y:S02]  /*7c50*/  BAR.SYNC.DEFER_BLOCKING 0x0 ;  /* 0x0000000000007b1d */ /* 0x000fe40000010000 */
[----:B------:R-:W-:Y:S02]  /*7c60*/  FMUL.FTZ R133, R5, c[0x0][0x2ec] ;  /* 0x0000bb0005857a20 */ /* 0x000fe40000410000 */
[----:B------:R-:W-:Y:S01]  /*7c70*/  FMUL.FTZ R134, R7, c[0x0][0x2ec] ;  /* 0x0000bb0007867a20 */ /* 0x000fe20000410000 */
[C---:B------:R-:W-:Y:S04]  /*7c80*/  HMMA.16816.F32 R24, R176.reuse, R142, R24 ;  /* 0x0000008eb018723c */ /* 0x040fe80000001818 */
[----:B------:R3:W2:Y:S01]  /*7c90*/  MUFU.TANH R166, R133 ;  /* 0x0000008500a67308 */ /* 0x0006a20000002400 */
[----:B------:R-:W-:Y:S02]  /*7ca0*/  FMUL.FTZ R228, R9, c[0x0][0x2ec] ;  /* 0x0000bb0009e47a20 */ /* 0x000fe40000410000 */
[----:B------:R-:W-:Y:S02]  /*7cb0*/  FMUL.FTZ R132, R6, c[0x0][0x2ec] ;  /* 0x0000bb0006847a20 */ /* 0x000fe40000410000 */
[----:B------:R-:W-:Y:S03]  /*7cc0*/  FMUL.FTZ R252, R8, c[0x0][0x2ec] ;  /* 0x0000bb0008fc7a20 */ /* 0x000fe60000410000 */
[----:B------:R-:W-:Y:S02]  /*7cd0*/  FMUL.FTZ R250, R12, c[0x0][0x2ec] ;  /* 0x0000bb000cfa7a20 */ /* 0x000fe40000410000 */
[----:B------:R-:W2:Y:S01]  /*7ce0*/  MUFU.TANH R167, R134 ;  /* 0x0000008600a77308 */ /* 0x000ea20000002400 */
[----:B------:R-:W-:Y:S02]  /*7cf0*/  FMUL.FTZ R248, R13, c[0x0][0x2ec] ;  /* 0x0000bb000df87a20 */ /* 0x000fe40000410000 */
[----:B------:R-:W-:Y:S02]  /*7d00*/  FMUL.FTZ R251, R14, c[0x0][0x2ec] ;  /* 0x0000bb000efb7a20 */ /* 0x000fe40000410000 */
[----:B------:R-:W-:Y:S02]  /*7d10*/  FMUL.FTZ R249, R15, c[0x0][0x2ec] ;  /* 0x0000bb000ff97a20 */ /* 0x000fe40000410000 */
[----:B------:R-:W-:Y:S02]  /*7d20*/  FMUL.FTZ R246, R16, c[0x0][0x2ec] ;  /* 0x0000bb0010f67a20 */ /* 0x000fe40000410000 */
[----:B------:R-:W-:Y:S01]  /*7d30*/  FMUL.FTZ R244, R17, c[0x0][0x2ec] ;  /* 0x0000bb0011f47a20 */ /* 0x000fe20000410000 */
[----:B------:R2:W2:Y:S01]  /*7d40*/  MUFU.TANH R182, R228 ;  /* 0x000000e400b67308 */ /* 0x0004a20000002400 */
[C---:B-1----:R-:W-:Y:S03]  /*7d50*/  HMMA.16816.F32 R28, R176.reuse, R136, R28 ;  /* 0x00000088b01c723c */ /* 0x042fe6000000181c */
[----:B---3--:R-:W-:Y:S02]  /*7d60*/  FMUL.FTZ R133, R10, c[0x0][0x2ec] ;  /* 0x0000bb000a857a20 */ /* 0x008fe40000410000 */
[----:B------:R-:W-:Y:S02]  /*7d70*/  FMUL.FTZ R247, R18, c[0x0][0x2ec] ;  /* 0x0000bb0012f77a20 */ /* 0x000fe40000410000 */
[----:B------:R-:W-:Y:S01]  /*7d80*/  FMUL.FTZ R245, R19, c[0x0][0x2ec] ;  /* 0x0000bb0013f57a20 */ /* 0x000fe20000410000 */
[----:B------:R-:W-:Y:S01]  /*7d90*/  HMMA.16816.F32 R32, R176, R138, R32 ;  /* 0x0000008ab020723c */ /* 0x000fe20000001820 */
[----:B------:R1:W3:Y:S03]  /*7da0*/  MUFU.TANH R169, R132 ;  /* 0x0000008400a97308 */ /* 0x0002e60000002400 */
[----:B-----5:R-:W-:Y:S02]  /*7db0*/  FMUL.FTZ R242, R20, c[0x0][0x2ec] ;  /* 0x0000bb0014f27a20 */ /* 0x020fe40000410000 */
[----:B------:R-:W-:Y:S02]  /*7dc0*/  FMUL.FTZ R240, R21, c[0x0][0x2ec] ;  /* 0x0000bb0015f07a20 */ /* 0x000fe40000410000 */
[----:B------:R-:W-:Y:S03]  /*7dd0*/  FMUL.FTZ R243, R22, c[0x0][0x2ec] ;  /* 0x0000bb0016f37a20 */ /* 0x000fe60000410000 */
[----:B------:R-:W1:Y:S01]  /*7de0*/  MUFU.TANH R252, R252 ;  /* 0x000000fc00fc7308 */ /* 0x000e620000002400 */
[----:B------:R-:W-:Y:S02]  /*7df0*/  FMUL.FTZ R241, R23, c[0x0][0x2ec] ;  /* 0x0000bb0017f17a20 */ /* 0x000fe40000410000 */
[----:B------:R-:W-:Y:S02]  /*7e00*/  FMUL.FTZ R238, R24, c[0x0][0x2ec] ;  /* 0x0000bb0018ee7a20 */ /* 0x000fe40000410000 */
[----:B------:R-:W-:Y:S02]  /*7e10*/  FMUL.FTZ R236, R25, c[0x0][0x2ec] ;  /* 0x0000bb0019ec7a20 */ /* 0x000fe40000410000 */
[----:B------:R-:W-:Y:S02]  /*7e20*/  FMUL.FTZ R239, R26, c[0x0][0x2ec] ;  /* 0x0000bb001aef7a20 */ /* 0x000fe40000410000 */
[----:B------:R-:W-:Y:S01]  /*7e30*/  FMUL.FTZ R237, R27, c[0x0][0x2ec] ;  /* 0x0000bb001bed7a20 */ /* 0x000fe20000410000 */
[----:B------:R3:W3:Y:S01]  /*7e40*/  MUFU.TANH R183, R133 ;  /* 0x0000008500b77308 */ /* 0x0006e20000002400 */
[----:B----4-:R-:W-:Y:S02]  /*7e50*/  FMUL.FTZ R232, R28, c[0x0][0x2ec] ;  /* 0x0000bb001ce87a20 */ /* 0x010fe40000410000 */
[----:B------:R-:W-:Y:S02]  /*7e60*/  FMUL.FTZ R234, R29, c[0x0][0x2ec] ;  /* 0x0000bb001dea7a20 */ /* 0x000fe40000410000 */
[----:B------:R-:W-:Y:S02]  /*7e70*/  FMUL.FTZ R235, R30, c[0x0][0x2ec] ;  /* 0x0000bb001eeb7a20 */ /* 0x000fe40000410000 */
[----:B------:R-:W-:Y:S02]  /*7e80*/  FMUL.FTZ R233, R31, c[0x0][0x2ec] ;  /* 0x0000bb001fe97a20 */ /* 0x000fe40000410000 */
[----:B--2---:R-:W-:Y:S01]  /*7e90*/  FMUL.FTZ R228, R32, c[0x0][0x2ec] ;  /* 0x0000bb0020e47a20 */ /* 0x004fe20000410000 */
[----:B------:R-:W2:Y:S01]  /*7ea0*/  MUFU.TANH R250, R250 ;  /* 0x000000fa00fa7308 */ /* 0x000ea20000002400 */
[----:B------:R-:W-:Y:S02]  /*7eb0*/  FMUL.FTZ R226, R33, c[0x0][0x2ec] ;  /* 0x0000bb0021e27a20 */ /* 0x000fe40000410000 */
[----:B------:R-:W-:Y:S02]  /*7ec0*/  FMUL.FTZ R134, R34, c[0x0][0x2ec] ;  /* 0x0000bb0022867a20 */ /* 0x000fe40000410000 */
[----:B-1----:R-:W-:Y:S02]  /*7ed0*/  FMUL.FTZ R132, R11, c[0x0][0x2ec] ;  /* 0x0000bb000b847a20 */ /* 0x002fe40000410000 */
[----:B------:R-:W-:Y:S03]  /*7ee0*/  FMUL.FTZ R35, R35, c[0x0][0x2ec] ;  /* 0x0000bb0023237a20 */ /* 0x000fe60000410000 */
[----:B------:R1:W4:Y:S10]  /*7ef0*/  MUFU.TANH R181, R132 ;  /* 0x0000008400b57308 */ /* 0x0003340000002400 */
[----:B------:R-:W1:Y:S10]  /*7f00*/  MUFU.TANH R248, R248 ;  /* 0x000000f800f87308 */ /* 0x000e740000002400 */
        /* <DEDUP_REMOVED lines=21> */
[----:B------:R1:W1:Y:S01]  /*8060*/  MUFU.TANH R133, R35 ;  /* 0x0000002300857308 */ /* 0x0002620000002400 */
[----:B------:R-:W-:-:S05]  /*8070*/  @!P1 BRA `(.L_x_776) ;  /* 0x000009a000009947 */ /* 0x000fca0003800000 */
[----:B--234-:R-:W-:Y:S02]  /*8080*/  ULDC UR5, c[0x0][0x198] ;  /* 0x0000660000057ab9 */ /* 0x01cfe40000000800 */
[----:B------:R-:W-:Y:S04]  /*8090*/  ULEA UR5, -UR5, URZ, 0x6 ;  /* 0x0000003f05057291 */ /* 0x000fe8000f8e313f */
[----:B------:R-:W-:Y:S02]  /*80a0*/  USHF.R.S32.HI UR4, URZ, 0x1f, UR5 ;  /* 0x0000001f3f047899 */ /* 0x000fe40008011405 */
[----:B------:R-:W-:Y:S04]  /*80b0*/  MOV R6, UR5 ;  /* 0x0000000500067c02 */ /* 0x000fe80008000f00 */
[----:B------:R-:W-:Y:S01]  /*80c0*/  MOV R2, UR4 ;  /* 0x0000000400027c02 */ /* 0x000fe20008000f00 */
[----:B------:R-:W-:-:S05]  /*80d0*/  @!P0 BRA `(.L_x_777) ;  /* 0x000003b000008947 */ /* 0x000fca0003800000 */
[----:B------:R-:W-:Y:S01]  /*80e0*/  IMAD.SHL.U32 R4, R225, 0x40, RZ ;  /* 0x00000040e1047824 */ /* 0x000fe200078e00ff */
[----:B------:R-:W-:Y:S04]  /*80f0*/  IABS R3, c[0x0][0x2d0] ;  /* 0x0000b40000037a13 */ /* 0x000fe80000000000 */
[----:B------:R-:W2:Y:S01]  /*8100*/  I2F.RP R8, R3 ;  /* 0x0000000300087306 */ /* 0x000ea20000209400 */
[----:B------:R-:W-:Y:S04]  /*8110*/  IADD3 R9, R4, -0x40, RZ ;  /* 0xffffffc004097810 */ /* 0x000fe80007ffe0ff */
[----:B------:R-:W-:Y:S02]  /*8120*/  IABS R5, R9 ;  /* 0x0000000900057213 */ /* 0x000fe40000000000 */
[----:B------:R-:W-:Y:S03]  /*8130*/  LOP3.LUT R9, R9, c[0x0][0x2d0], RZ, 0x3c, !PT ;  /* 0x0000b40009097a12 */ /* 0x000fe600078e3cff */
[----:B--2---:R-:W2:Y:S02]  /*8140*/  MUFU.RCP R2, R8 ;  /* 0x0000000800027308 */ /* 0x004ea40000001000 */
[----:B--2---:R-:W-:Y:S08]  /*8150*/  IADD3 R6, R2, 0xffffffe, RZ ;  /* 0x0ffffffe02067810 */ /* 0x004ff00007ffe0ff */
[----:B------:R-:W2:Y:S02]  /*8160*/  F2I.FTZ.U32.TRUNC.NTZ R7, R6 ;  /* 0x0000000600077305 */ /* 0x000ea4000021f000 */
[--C-:B--2---:R-:W-:Y:S02]  /*8170*/  IMAD.MOV R2, RZ, RZ, -R7.reuse ;  /* 0x000000ffff027224 */ /* 0x104fe400078e0a07 */
[----:B------:R-:W-:Y:S02]  /*8180*/  IMAD.MOV.U32 R6, RZ, RZ, RZ ;  /* 0x000000ffff067224 */ /* 0x000fe400078e00ff */
        /* <DEDUP_REMOVED lines=48> */
.L_x_777:
        /* <DEDUP_REMOVED lines=14> */
[CCC-:B------:R-:W-:Y:S02]  /*8570*/  @!P4 LEA.HI.X R9, R5.reuse, R223.reuse, R4.reuse, 0x1, P2 ;  /* 0x000000df0509c211 */ /* 0x1c0fe400010f0c04 */
[--C-:B------:R-:W-:Y:S01]  /*8580*/  @!P3 LEA.HI.X R7, R5, R223, R4.reuse, 0x1, P1 ;  /* 0x000000df0507b211 */ /* 0x100fe200008f0c04 */
[----:B------:R-:W-:Y:S01]  /*8590*/  @!PT LDS RZ, [RZ] ;  /* 0x00000000fffff984 */ /* 0x000fe20000000800 */
[----:B------:R-:W-:Y:S01]  /*85a0*/  @!PT LDS RZ, [RZ] ;  /* 0x00000000fffff984 */ /* 0x000fe20000000800 */
[----:B------:R-:W-:Y:S01]  /*85b0*/  @!PT LDS RZ, [RZ] ;  /* 0x00000000fffff984 */ /* 0x000fe20000000800 */
[----:B------:R2:W-:Y:S01]  /*85c0*/  @!P4 LDGSTS.E.BYPASS.LTC128B.128 [R215+0x8000], [R12.64+0x80] ;  /* 0x080000800cd7cfae */ /* 0x0005e2000b901d46 */
[----:B------:R-:W-:Y:S03]  /*85d0*/  IADD3 R3, P6, R213, R5, RZ ;  /* 0x00000005d5037210 */ /* 0x000fe60007fde0ff */
[----:B------:R2:W-:Y:S01]  /*85e0*/  @P3 STS.128 [R215+0xa000], RZ ;  /* 0x00a000ffd7003388 */ /* 0x0005e20000000c00 */
        /* <DEDUP_REMOVED lines=67> */
.L_x_776:
[----:B--234-:R-:W-:Y:S01]  /*8a20*/  FMNMX.FTZ R11, R170, R135, !PT ;  /* 0x00000087aa0b7209 */ /* 0x01cfe20007810000 */
        /* <DEDUP_REMOVED lines=11> */
[----:B-1----:R-:W-:Y:S02]  /*8ae0*/  FMNMX.FTZ R2, R251, R2, !PT ;  /* 0x00000002fb027209 */ /* 0x002fe40007810000 */
        /* <DEDUP_REMOVED lines=26> */
[----:B------:R-:W-:Y:S03]  /*8c90*/  FMNMX.FTZ R7, R133, R2, !PT ;  /* 0x0000000285077209 */ /* 0x000fe60007810000 */
[----:B------:R-:W1:Y:S08]  /*8ca0*/  SHFL.BFLY PT, R6, R5, 0x2, 0x1f ;  /* 0x0c401f0005067f89 */ /* 0x000e7000000e0000 */
[----:B------:R-:W2:Y:S08]  /*8cb0*/  SHFL.BFLY PT, R2, R7, 0x2, 0x1f ;  /* 0x0c401f0007027f89 */ /* 0x000eb000000e0000 */
[----:B------:R-:W-:Y:S01]  /*8cc0*/  LDSM.16.MT88.4 R160, [R196+0xf800] ;  /* 0x00f80000c4a0783b */ /* 0x000fe20000004200 */
[----:B-1----:R-:W-:Y:S07]  /*8cd0*/  FMNMX.FTZ R9, R5, R6, !PT ;  /* 0x0000000605097209 */ /* 0x002fee0007810000 */
[----:B------:R-:W1:Y:S01]  /*8ce0*/  SHFL.BFLY PT, R132, R9, 0x1, 0x1f ;  /* 0x0c201f0009847f89 */ /* 0x000e6200000e0000 */
[----:B--2---:R-:W-:Y:S07]  /*8cf0*/  FMNMX.FTZ R4, R7, R2, !PT ;  /* 0x0000000207047209 */ /* 0x004fee0007810000 */
[----:B------:R-:W2:Y:S01]  /*8d00*/  SHFL.BFLY PT, R3, R4, 0x1, 0x1f ;  /* 0x0c201f0004037f89 */ /* 0x000ea200000e0000 */
[----:B-1----:R-:W-:Y:S04]  /*8d10*/  FMNMX.FTZ R132, R9, R132, !PT ;  /* 0x0000008409847209 */ /* 0x002fe80007810000 */
[C---:B------:R-:W-:Y:S01]  /*8d20*/  FSETP.NEU.FTZ.AND P1, PT, R132.reuse, -INF , PT ;  /* 0xff8000008400780b */ /* 0x040fe20003f3d000 */
[C---:B------:R-:W-:Y:S02]  /*8d30*/  FMUL.FTZ R145, R132.reuse, c[0x0][0x23c] ;  /* 0x00008f0084917a20 */ /* 0x040fe40000410000 */
[----:B------:R-:W-:Y:S01]  /*8d40*/  FADD.FTZ R2, -R132, R135 ;  /* 0x0000008784027221 */ /* 0x000fe20000010100 */
[----:B--2---:R-:W-:Y:S02]  /*8d50*/  FMNMX.FTZ R3, R4, R3, !PT ;  /* 0x0000000304037209 */ /* 0x004fe40007810000 */
[----:B------:R-:W-:Y:S01]  /*8d60*/  FSEL R145, R145, RZ, P1 ;  /* 0x000000ff91917208 */ /* 0x000fe20000800000 */
[----:B------:R-:W-:Y:S01]  /*8d70*/  FMUL.FTZ R6, R2, c[0x0][0x23c] ;  /* 0x00008f0002067a20 */ /* 0x000fe20000410000 */
[C---:B------:R-:W-:Y:S01]  /*8d80*/  FSETP.NEU.FTZ.AND P1, PT, R3.reuse, -INF , PT ;  /* 0xff8000000300780b */ /* 0x040fe20003f3d000 */
[C---:B------:R-:W-:Y:S01]  /*8d90*/  FMUL.FTZ R144, R3.reuse, c[0x0][0x23c] ;  /* 0x00008f0003907a20 */ /* 0x040fe20000410000 */
[----:B------:R-:W-:Y:S01]  /*8da0*/  MOV R135, R132 ;  /* 0x0000008400877202 */ /* 0x000fe20000000f00 */
[----:B------:R-:W-:Y:S01]  /*8db0*/  FADD.FTZ R5, -R3, R0 ;  /* 0x0000000003057221 */ /* 0x000fe20000010100 */
[----:B------:R-:W1:Y:S01]  /*8dc0*/  MUFU.EX2 R2, R6 ;  /* 0x0000000600027308 */ /* 0x000e620000000800 */
[--C-:B------:R-:W-:Y:S01]  /*8dd0*/  FFMA.FTZ R174, R166, c[0x0][0x23c], -R145.reuse ;  /* 0x00008f00a6ae7a23 */ /* 0x100fe20000010891 */
[----:B------:R-:W-:Y:S01]  /*8de0*/  FSEL R144, R144, RZ, P1 ;  /* 0x000000ff90907208 */ /* 0x000fe20000800000 */
[--C-:B------:R-:W-:Y:S01]  /*8df0*/  FFMA.FTZ R175, R170, c[0x0][0x23c], -R145.reuse ;  /* 0x00008f00aaaf7a23 */ /* 0x100fe20000010891 */
[----:B------:R-:W-:Y:S01]  /*8e00*/  ISETP.GT.AND P1, PT, R225, RZ, PT ;  /* 0x000000ffe100720c */ /* 0x000fe20003f24270 */
[--C-:B------:R-:W-:Y:S02]  /*8e10*/  FFMA.FTZ R173, R252, c[0x0][0x23c], -R145.reuse ;  /* 0x00008f00fcad7a23 */ /* 0x100fe40000010891 */
[--C-:B------:R-:W-:Y:S02]  /*8e20*/  FFMA.FTZ R170, R167, c[0x0][0x23c], -R144.reuse ;  /* 0x00008f00a7aa7a23 */ /* 0x100fe40000010890 */
[--C-:B------:R-:W-:Y:S01]  /*8e30*/  FFMA.FTZ R171, R169, c[0x0][0x23c], -R144.reuse ;  /* 0x00008f00a9ab7a23 */ /* 0x100fe20000010890 */
[----:B------:R-:W-:Y:S01]  /*8e40*/  MUFU.EX2 R175, R175 ;  /* 0x000000af00af7308 */ /* 0x000fe20000000800 */
[--C-:B------:R-:W-:Y:S01]  /*8e50*/  FFMA.FTZ R172, R182, c[0x0][0x23c], -R145.reuse ;  /* 0x00008f00b6ac7a23 */ /* 0x100fe20000010891 */
[----:B------:R-:W-:Y:S01]  /*8e60*/  LDSM.16.MT88.4 R164, [R200+0x11800] ;  /* 0x01180000c8a4783b */ /* 0x000fe20000004200 */
[--C-:B------:R-:W-:Y:S02]  /*8e70*/  FFMA.FTZ R169, R183, c[0x0][0x23c], -R144.reuse ;  /* 0x00008f00b7a97a23 */ /* 0x100fe40000010890 */
[--C-:B------:R-:W-:Y:S02]  /*8e80*/  FFMA.FTZ R168, R181, c[0x0][0x23c], -R144.reuse ;  /* 0x00008f00b5a87a23 */ /* 0x100fe40000010890 */
[----:B------:R-:W-:Y:S02]  /*8e90*/  FMUL.FTZ R0, R5, c[0x0][0x23c] ;  /* 0x00008f0005007a20 */ /* 0x000fe40000410000 */
[--C-:B------:R-:W-:Y:S01]  /*8ea0*/  FFMA.FTZ R176, R250, c[0x0][0x23c], -R145.reuse ;  /* 0x00008f00fab07a23 */ /* 0x100fe20000010891 */
[----:B------:R-:W2:Y:S01]  /*8eb0*/  MUFU.EX2 R174, R174 ;  /* 0x000000ae00ae7308 */ /* 0x000ea20000000800 */
[--C-:B------:R-:W-:Y:S02]  /*8ec0*/  FFMA.FTZ R177, R248, c[0x0][0x23c], -R145.reuse ;  /* 0x00008f00f8b17a23 */ /* 0x100fe40000010891 */
[--C-:B------:R-:W-:Y:S02]  /*8ed0*/  FFMA.FTZ R178, R251, c[0x0][0x23c], -R144.reuse ;  /* 0x00008f00fbb27a23 */ /* 0x100fe40000010890 */
[C---:B-1----:R-:W-:Y:S02]  /*8ee0*/  FMUL.FTZ R4, R2.reuse, R128 ;  /* 0x0000008002047220 */ /* 0x042fe40000410000 */
[C---:B------:R-:W-:Y:S02]  /*8ef0*/  FMUL.FTZ R5, R2.reuse, R129 ;  /* 0x0000008102057220 */ /* 0x040fe40000410000 */
[C---:B------:R-:W-:Y:S01]  /*8f00*/  FMUL.FTZ R8, R2.reuse, R124 ;  /* 0x0000007c02087220 */ /* 0x040fe20000410000 */
[----:B------:R-:W1:Y:S01]  /*8f10*/  MUFU.EX2 R0, R0 ;  /* 0x0000000000007308 */ /* 0x000e620000000800 */
[C---:B------:R-:W-:Y:S02]  /*8f20*/  FMUL.FTZ R9, R2.reuse, R125 ;  /* 0x0000007d02097220 */ /* 0x040fe40000410000 */
[C---:B------:R-:W-:Y:S02]  /*8f30*/  FMUL.FTZ R16, R2.reuse, R116 ;  /* 0x0000007402107220 */ /* 0x040fe40000410000 */
[C---:B------:R-:W-:Y:S02]  /*8f40*/  FMUL.FTZ R17, R2.reuse, R117 ;  /* 0x0000007502117220 */ /* 0x040fe40000410000 */
[C---:B------:R-:W-:Y:S02]  /*8f50*/  FMUL.FTZ R24, R2.reuse, R108 ;  /* 0x0000006c02187220 */ /* 0x040fe40000410000 */
[C---:B------:R-:W-:Y:S01]  /*8f60*/  FMUL.FTZ R25, R2.reuse, R109 ;  /* 0x0000006d02197220 */ /* 0x040fe20000410000 */
[----:B------:R-:W-:Y:S01]  /*8f70*/  MUFU.EX2 R171, R171 ;  /* 0x000000ab00ab7308 */ /* 0x000fe20000000800 */
[C---:B------:R-:W-:Y:S02]  /*8f80*/  FMUL.FTZ R32, R2.reuse, R100 ;  /* 0x0000006402207220 */ /* 0x040fe40000410000 */
[----:B------:R-:W-:Y:S01]  /*8f90*/  FMUL.FTZ R33, R2, R101 ;  /* 0x0000006502217220 */ /* 0x000fe20000410000 */
[----:B--2---:R-:W-:Y:S01]  /*8fa0*/  F2FP.PACK_AB R128, R174, R175 ;  /* 0x000000afae80723e */ /* 0x004fe200000000ff */
[C---:B------:R-:W-:Y:S02]  /*8fb0*/  FMUL.FTZ R36, R2.reuse, R36 ;  /* 0x0000002402247220 */ /* 0x040fe40000410000 */
[C---:B------:R-:W-:Y:S02]  /*8fc0*/  FMUL.FTZ R37, R2.reuse, R37 ;  /* 0x0000002502257220 */ /* 0x040fe40000410000 */
[C---:B------:R-:W-:Y:S01]  /*8fd0*/  FMUL.FTZ R40, R2.reuse, R40 ;  /* 0x0000002802287220 */ /* 0x040fe20000410000 */
[----:B------:R-:W2:Y:S01]  /*8fe0*/  MUFU.EX2 R170, R170 ;  /* 0x000000aa00aa7308 */ /* 0x000ea20000000800 */
[C---:B------:R-:W-:Y:S02]  /*8ff0*/  FMUL.FTZ R41, R2.reuse, R41 ;  /* 0x0000002902297220 */ /* 0x040fe40000410000 */
[----:B------:R-:W-:Y:S02]  /*9000*/  FMUL.FTZ R44, R2, R44 ;  /* 0x0000002c022c7220 */ /* 0x000fe40000410000 */
[C---:B-1----:R-:W-:Y:S02]  /*9010*/  FMUL.FTZ R6, R0.reuse, R130 ;  /* 0x0000008200067220 */ /* 0x042fe40000410000 */
[C---:B------:R-:W-:Y:S02]  /*9020*/  FMUL.FTZ R7, R0.reuse, R131 ;  /* 0x0000008300077220 */ /* 0x040fe40000410000 */
[C---:B------:R-:W-:Y:S01]  /*9030*/  FMUL.FTZ R10, R0.reuse, R126 ;  /* 0x0000007e000a7220 */ /* 0x040fe20000410000 */
[----:B------:R-:W-:Y:S01]  /*9040*/  MUFU.EX2 R173, R173 ;  /* 0x000000ad00ad7308 */ /* 0x000fe20000000800 */
[C---:B------:R-:W-:Y:S02]  /*9050*/  FMUL.FTZ R11, R0.reuse, R127 ;  /* 0x0000007f000b7220 */ /* 0x040fe40000410000 */
[C---:B------:R-:W-:Y:S01]  /*9060*/  FMUL.FTZ R18, R0.reuse, R118 ;  /* 0x0000007600127220 */ /* 0x040fe20000410000 */
[----:B------:R-:W-:Y:S01]  /*9070*/  LDSM.16.MT88.4 R124, [R200+0xe800] ;  /* 0x00e80000c87c783b */ /* 0x000fe20000004200 */
[C---:B------:R-:W-:Y:S02]  /*9080*/  FMUL.FTZ R19, R0.reuse, R119 ;  /* 0x0000007700137220 */ /* 0x040fe40000410000 */
[C---:B------:R-:W-:Y:S02]  /*9090*/  FMUL.FTZ R26, R0.reuse, R110 ;  /* 0x0000006e001a7220 */ /* 0x040fe40000410000 */
[C---:B------:R-:W-:Y:S01]  /*90a0*/  FMUL.FTZ R27, R0.reuse, R111 ;  /* 0x0000006f001b7220 */ /* 0x040fe20000410000 */
[----:B------:R-:W1:Y:S01]  /*90b0*/  MUFU.EX2 R172, R172 ;  /* 0x000000ac00ac7308 */ /* 0x000e620000000800 */
[C---:B------:R-:W-:Y:S01]  /*90c0*/  FMUL.FTZ R34, R0.reuse, R102 ;  /* 0x0000006600227220 */ /* 0x040fe20000410000 */
[----:B------:R-:W-:Y:S01]  /*90d0*/  LDSM.16.MT88.4 R108, [R196+0xe000] ;  /* 0x00e00000c46c783b */ /* 0x000fe20000004200 */
[----:B------:R-:W-:Y:S01]  /*90e0*/  FMUL.FTZ R35, R0, R103 ;  /* 0x0000006700237220 */ /* 0x000fe20000410000 */
[----:B--2---:R-:W-:Y:S01]  /*90f0*/  F2FP.PACK_AB R129, R170, R171 ;  /* 0x000000abaa81723e */ /* 0x004fe200000000ff */
[C---:B------:R-:W-:Y:S02]  /*9100*/  FMUL.FTZ R38, R0.reuse, R38 ;  /* 0x0000002600267220 */ /* 0x040fe40000410000 */
[C---:B------:R-:W-:Y:S02]  /*9110*/  FMUL.FTZ R39, R0.reuse, R39 ;  /* 0x0000002700277220 */ /* 0x040fe40000410000 */
[C---:B------:R-:W-:Y:S01]  /*9120*/  FMUL.FTZ R42, R0.reuse, R42 ;  /* 0x0000002a002a7220 */ /* 0x040fe20000410000 */
[----:B------:R-:W-:Y:S01]  /*9130*/  MUFU.EX2 R169, R169 ;  /* 0x000000a900a97308 */ /* 0x000fe20000000800 */
[----:B------:R-:W-:Y:S01]  /*9140*/  LDSM.16.MT88.4 R100, [R197+0xe000] ;  /* 0x00e00000c564783b */ /* 0x000fe20000004200 */
[----:B------:R-:W-:Y:S02]  /*9150*/  FMUL.FTZ R43, R0, R43 ;  /* 0x0000002b002b7220 */ /* 0x000fe40000410000 */
[----:B------:R-:W-:Y:S02]  /*9160*/  FMUL.FTZ R45, R2, R45 ;  /* 0x0000002d022d7220 */ /* 0x000fe40000410000 */
[C---:B------:R-:W-:Y:S02]  /*9170*/  FMUL.FTZ R46, R0.reuse, R46 ;  /* 0x0000002e002e7220 */ /* 0x040fe40000410000 */
[----:B------:R-:W-:Y:S01]  /*9180*/  FMUL.FTZ R47, R0, R47 ;  /* 0x0000002f002f7220 */ /* 0x000fe20000410000 */
[----:B------:R-:W-:Y:S01]  /*9190*/  LDSM.16.MT88.4 R116, [R198+0xc800] ;  /* 0x00c80000c674783b */ /* 0x000fe20000004200 */
[----:B------:R-:W2:Y:S01]  /*91a0*/  MUFU.EX2 R168, R168 ;  /* 0x000000a800a87308 */ /* 0x000ea20000000800 */
[C---:B------:R-:W-:Y:S02]  /*91b0*/  FMUL.FTZ R48, R2.reuse, R48 ;  /* 0x0000003002307220 */ /* 0x040fe40000410000 */
[----:B------:R-:W-:Y:S01]  /*91c0*/  FMUL.FTZ R49, R2, R49 ;  /* 0x0000003102317220 */ /* 0x000fe20000410000 */
[----:B-1----:R-:W-:Y:S01]  /*91d0*/  F2FP.PACK_AB R130, R172, R173 ;  /* 0x000000adac82723e */ /* 0x002fe200000000ff */
        /* <DEDUP_REMOVED lines=9> */
[----:B------:R-:W1:Y:S01]  /*9270*/  MUFU.EX2 R177, R177 ;  /* 0x000000b100b17308 */ /* 0x000e620000000800 */
[C---:B------:R-:W-:Y:S02]  /*9280*/  FMUL.FTZ R58, R0.reuse, R58 ;  /* 0x0000003a003a7220 */ /* 0x040fe40000410000 */
[----:B------:R-:W-:Y:S01]  /*9290*/  FMUL.FTZ R59, R0, R59 ;  /* 0x0000003b003b7220 */ /* 0x000fe20000410000 */
[----:B--2---:R-:W-:Y:S01]  /*92a0*/  F2FP.PACK_AB R131, R168, R169 ;  /* 0x000000a9a883723e */ /* 0x004fe200000000ff */
[C---:B------:R-:W-:Y:S02]  /*92b0*/  FMUL.FTZ R60, R2.reuse, R60 ;  /* 0x0000003c023c7220 */ /* 0x040fe40000410000 */
[----:B------:R-:W-:Y:S02]  /*92c0*/  FMUL.FTZ R61, R2, R61 ;  /* 0x0000003d023d7220 */ /* 0x000fe40000410000 */
[C---:B------:R-:W-:Y:S01]  /*92d0*/  FMUL.FTZ R62, R0.reuse, R62 ;  /* 0x0000003e003e7220 */ /* 0x040fe20000410000 */
[----:B------:R-:W-:Y:S01]  /*92e0*/  MUFU.EX2 R178, R178 ;  /* 0x000000b200b27308 */ /* 0x000fe20000000800 */
[C---:B------:R-:W-:Y:S05]  /*92f0*/  HMMA.16816.F32 R4, R128.reuse, R12, R4 ;  /* 0x0000000c8004723c */ /* 0x040fea0000001804 */
[----:B------:R-:W-:Y:S02]  /*9300*/  FMUL.FTZ R63, R0, R63 ;  /* 0x0000003f003f7220 */ /* 0x000fe40000410000 */
[C---:B------:R-:W-:Y:S01]  /*9310*/  FMUL.FTZ R12, R2.reuse, R120 ;  /* 0x00000078020c7220 */ /* 0x040fe20000410000 */
[C---:B------:R-:W-:Y:S04]  /*9320*/  HMMA.16816.F32 R8, R128.reuse, R14, R8 ;  /* 0x0000000e8008723c */ /* 0x040fe80000001808 */
[C---:B------:R-:W-:Y:S02]  /*9330*/  FMUL.FTZ R13, R2.reuse, R121 ;  /* 0x00000079020d7220 */ /* 0x040fe40000410000 */
[----:B------:R-:W-:Y:S02]  /*9340*/  FMUL.FTZ R64, R2, R64 ;  /* 0x0000004002407220 */ /* 0x000fe40000410000 */
[C---:B------:R-:W-:Y:S04]  /*9350*/  FMUL.FTZ R14, R0.reuse, R122 ;  /* 0x0000007a000e7220 */ /* 0x040fe80000410000 */
[----:B------:R-:W-:Y:S02]  /*9360*/  FMUL.FTZ R15, R0, R123 ;  /* 0x0000007b000f7220 */ /* 0x000fe40000410000 */
[----:B------:R-:W2:Y:S01]  /*9370*/  LDSM.16.MT88.4 R120, [R196+0xc000] ;  /* 0x00c00000c478783b */ /* 0x000ea20000004200 */
[----:B------:R-:W-:Y:S02]  /*9380*/  FMUL.FTZ R65, R2, R65 ;  /* 0x0000004102417220 */ /* 0x000fe40000410000 */
[C---:B------:R-:W-:Y:S02]  /*9390*/  FMUL.FTZ R66, R0.reuse, R66 ;  /* 0x0000004200427220 */ /* 0x040fe40000410000 */
[C---:B------:R-:W-:Y:S03]  /*93a0*/  HMMA.16816.F32 R12, R128.reuse, R20, R12 ;  /* 0x00000014800c723c */ /* 0x040fe6000000180c */
[----:B------:R-:W-:Y:S02]  /*93b0*/  FMUL.FTZ R67, R0, R67 ;  /* 0x0000004300437220 */ /* 0x000fe40000410000 */
[C---:B------:R-:W-:Y:S02]  /*93c0*/  FMUL.FTZ R68, R2.reuse, R68 ;  /* 0x0000004402447220 */ /* 0x040fe40000410000 */
[C---:B------:R-:W-:Y:S01]  /*93d0*/  FMUL.FTZ R20, R2.reuse, R112 ;  /* 0x0000007002147220 */ /* 0x040fe20000410000 */
[C---:B------:R-:W-:Y:S04]  /*93e0*/  HMMA.16816.F32 R16, R128.reuse, R22, R16 ;  /* 0x000000168010723c */ /* 0x040fe80000001810 */
[C---:B------:R-:W-:Y:S02]  /*93f0*/  FMUL.FTZ R21, R2.reuse, R113 ;  /* 0x0000007102157220 */ /* 0x040fe40000410000 */
[----:B------:R-:W-:Y:S02]  /*9400*/  FMUL.FTZ R69, R2, R69 ;  /* 0x0000004502457220 */ /* 0x000fe40000410000 */
[C---:B------:R-:W-:Y:S04]  /*9410*/  FMUL.FTZ R22, R0.reuse, R114 ;  /* 0x0000007200167220 */ /* 0x040fe80000410000 */
[C---:B------:R-:W-:Y:S02]  /*9420*/  FMUL.FTZ R23, R0.reuse, R115 ;  /* 0x0000007300177220 */ /* 0x040fe40000410000 */
[----:B------:R-:W3:Y:S01]  /*9430*/  LDSM.16.MT88.4 R112, [R200+0xe000] ;  /* 0x00e00000c870783b */ /* 0x000ee20000004200 */
[C---:B------:R-:W-:Y:S02]  /*9440*/  FMUL.FTZ R70, R0.reuse, R70 ;  /* 0x0000004600467220 */ /* 0x040fe40000410000 */
[----:B------:R-:W-:Y:S02]  /*9450*/  FMUL.FTZ R71, R0, R71 ;  /* 0x0000004700477220 */ /* 0x000fe40000410000 */
[C---:B------:R-:W-:Y:S03]  /*9460*/  HMMA.16816.F32 R20, R128.reuse, R28, R20 ;  /* 0x0000001c8014723c */ /* 0x040fe60000001814 */
[C---:B------:R-:W-:Y:S02]  /*9470*/  FMUL.FTZ R72, R2.reuse, R72 ;  /* 0x0000004802487220 */ /* 0x040fe40000410000 */
[C---:B------:R-:W-:Y:S02]  /*9480*/  FMUL.FTZ R73, R2.reuse, R73 ;  /* 0x0000004902497220 */ /* 0x040fe40000410000 */
[C---:B------:R-:W-:Y:S01]  /*9490*/  FMUL.FTZ R28, R2.reuse, R104 ;  /* 0x00000068021c7220 */ /* 0x040fe20000410000 */
[C---:B------:R-:W-:Y:S04]  /*94a0*/  HMMA.16816.F32 R24, R128.reuse, R30, R24 ;  /* 0x0000001e8018723c */ /* 0x040fe80000001818 */
[----:B------:R-:W-:Y:S02]  /*94b0*/  FMUL.FTZ R29, R2, R105 ;  /* 0x00000069021d7220 */ /* 0x000fe40000410000 */
[C---:B------:R-:W-:Y:S02]  /*94c0*/  FMUL.FTZ R74, R0.reuse, R74 ;  /* 0x0000004a004a7220 */ /* 0x040fe40000410000 */
[C---:B------:R-:W-:Y:S04]  /*94d0*/  FMUL.FTZ R30, R0.reuse, R106 ;  /* 0x0000006a001e7220 */ /* 0x040fe80000410000 */
[C---:B------:R-:W-:Y:S02]  /*94e0*/  FMUL.FTZ R31, R0.reuse, R107 ;  /* 0x0000006b001f7220 */ /* 0x040fe40000410000 */
[----:B------:R-:W4:Y:S01]  /*94f0*/  LDSM.16.MT88.4 R104, [R198+0xe000] ;  /* 0x00e00000c668783b */ /* 0x000f220000004200 */
[----:B------:R-:W-:Y:S02]  /*9500*/  FMUL.FTZ R75, R0, R75 ;  /* 0x0000004b004b7220 */ /* 0x000fe40000410000 */
[C---:B------:R-:W-:Y:S02]  /*9510*/  FMUL.FTZ R76, R2.reuse, R76 ;  /* 0x0000004c024c7220 */ /* 0x040fe40000410000 */
[C---:B--2---:R-:W-:Y:S03]  /*9520*/  HMMA.16816.F32 R28, R128.reuse, R120, R28 ;  /* 0x00000078801c723c */ /* 0x044fe6000000181c */
[----:B------:R-:W-:Y:S02]  /*9530*/  FMUL.FTZ R77, R2, R77 ;  /* 0x0000004d024d7220 */ /* 0x000fe40000410000 */
[C---:B------:R-:W-:Y:S02]  /*9540*/  FMUL.FTZ R78, R0.reuse, R78 ;  /* 0x0000004e004e7220 */ /* 0x040fe40000410000 */
[----:B------:R-:W-:Y:S01]  /*9550*/  FMUL.FTZ R79, R0, R79 ;  /* 0x0000004f004f7220 */ /* 0x000fe20000410000 */
[C---:B------:R-:W-:Y:S01]  /*9560*/  HMMA.16816.F32 R32, R128.reuse, R122, R32 ;  /* 0x0000007a8020723c */ /* 0x040fe20000001820 */
[----:B------:R-:W-:Y:S03]  /*9570*/  LDSM.16.MT88.4 R120, [R196+0xc800] ;  /* 0x00c80000c478783b */ /* 0x000fe60000004200 */
[C---:B------:R-:W-:Y:S02]  /*9580*/  FMUL.FTZ R80, R2.reuse, R80 ;  /* 0x0000005002507220 */ /* 0x040fe40000410000 */
[----:B------:R-:W-:Y:S02]  /*9590*/  FMUL.FTZ R81, R2, R81 ;  /* 0x0000005102517220 */ /* 0x000fe40000410000 */
[C---:B---3--:R-:W-:Y:S04]  /*95a0*/  HMMA.16816.F32 R36, R128.reuse, R112, R36 ;  /* 0x000000708024723c */ /* 0x048fe80000001824 */
[C---:B------:R-:W-:Y:S02]  /*95b0*/  FMUL.FTZ R82, R0.reuse, R82 ;  /* 0x0000005200527220 */ /* 0x040fe40000410000 */
[----:B------:R-:W-:Y:S02]  /*95c0*/  FMUL.FTZ R83, R0, R83 ;  /* 0x0000005300537220 */ /* 0x000fe40000410000 */
[C---:B------:R-:W-:Y:S01]  /*95d0*/  HMMA.16816.F32 R40, R128.reuse, R114, R40 ;  /* 0x000000728028723c */ /* 0x040fe20000001828 */
[----:B------:R-:W-:Y:S03]  /*95e0*/  LDSM.16.MT88.4 R112, [R200+0xc800] ;  /* 0x00c80000c870783b */ /* 0x000fe60000004200 */
[C---:B------:R-:W-:Y:S02]  /*95f0*/  FMUL.FTZ R84, R2.reuse, R84 ;  /* 0x0000005402547220 */ /* 0x040fe40000410000 */
[----:B------:R-:W-:Y:S02]  /*9600*/  FMUL.FTZ R85, R2, R85 ;  /* 0x0000005502557220 */ /* 0x000fe40000410000 */
[C---:B------:R-:W-:Y:S01]  /*9610*/  FMUL.FTZ R86, R0.reuse, R86 ;  /* 0x0000005600567220 */ /* 0x040fe20000410000 */
[C---:B----4-:R-:W-:Y:S03]  /*9620*/  HMMA.16816.F32 R44, R128.reuse, R104, R44 ;  /* 0x00000068802c723c */ /* 0x050fe6000000182c */
[----:B------:R-:W-:Y:S02]  /*9630*/  FMUL.FTZ R87, R0, R87 ;  /* 0x0000005700577220 */ /* 0x000fe40000410000 */
[--C-:B------:R-:W-:Y:S02]  /*9640*/  FFMA.FTZ R179, R249, c[0x0][0x23c], -R144.reuse ;  /* 0x00008f00f9b37a23 */ /* 0x100fe40000010890 */
[--C-:B------:R-:W-:Y:S01]  /*9650*/  FFMA.FTZ R181, R246, c[0x0][0x23c], -R145.reuse ;  /* 0x00008f00f6b57a23 */ /* 0x100fe20000010891 */
[C---:B------:R-:W-:Y:S01]  /*9660*/  HMMA.16816.F32 R48, R128.reuse, R106, R48 ;  /* 0x0000006a8030723c */ /* 0x040fe20000001830 */
[----:B------:R-:W2:Y:S02]  /*9670*/  LDSM.16.MT88.4 R104, [R200+0x10000] ;  /* 0x01000000c868783b */ /* 0x000ea40000004200 */
[----:B------:R-:W3:Y:S01]  /*9680*/  MUFU.EX2 R179, R179 ;  /* 0x000000b300b37308 */ /* 0x000ee20000000800 */
[--C-:B------:R-:W-:Y:S02]  /*9690*/  FFMA.FTZ R180, R244, c[0x0][0x23c], -R145.reuse ;  /* 0x00008f00f4b47a23 */ /* 0x100fe40000010891 */
[--C-:B------:R-:W-:Y:S02]  /*96a0*/  FFMA.FTZ R182, R247, c[0x0][0x23c], -R144.reuse ;  /* 0x00008f00f7b67a23 */ /* 0x100fe40000010890 */
[C---:B------:R-:W-:Y:S04]  /*96b0*/  HMMA.16816.F32 R52, R128.reuse, R100, R52 ;  /* 0x000000648034723c */ /* 0x040fe80000001834 */
[--C-:B------:R-:W-:Y:S01]  /*96c0*/  FFMA.FTZ R183, R245, c[0x0][0x23c], -R144.reuse ;  /* 0x00008f00f5b77a23 */ /* 0x100fe20000010890 */
[----:B------:R-:W-:Y:S01]  /*96d0*/  MUFU.EX2 R181, R181 ;  /* 0x000000b500b57308 */ /* 0x000fe20000000800 */
[C---:B------:R-:W-:Y:S02]  /*96e0*/  FMUL.FTZ R88, R2.reuse, R88 ;  /* 0x0000005802587220 */ /* 0x040fe40000410000 */
[C---:B------:R-:W-:Y:S01]  /*96f0*/  HMMA.16816.F32 R56, R128.reuse, R102, R56 ;  /* 0x000000668038723c */ /* 0x040fe20000001838 */
[----:B------:R-:W4:Y:S03]  /*9700*/  LDSM.16.MT88.4 R100, [R198+0x10000] ;  /* 0x01000000c664783b */ /* 0x000f260000004200 */
[----:B------:R-:W-:Y:S02]  /*9710*/  FMUL.FTZ R89, R2, R89 ;  /* 0x0000005902597220 */ /* 0x000fe40000410000 */
[C---:B------:R-:W-:Y:S01]  /*9720*/  FMUL.FTZ R90, R0.reuse, R90 ;  /* 0x0000005a005a7220 */ /* 0x040fe20000410000 */
[----:B------:R-:W5:Y:S01]  /*9730*/  MUFU.EX2 R180, R180 ;  /* 0x000000b400b47308 */ /* 0x000f620000000800 */
[C---:B------:R-:W-:Y:S04]  /*9740*/  HMMA.16816.F32 R60, R128.reuse, R108, R60 ;  /* 0x0000006c803c723c */ /* 0x040fe8000000183c */
[----:B------:R-:W-:Y:S02]  /*9750*/  FMUL.FTZ R91, R0, R91 ;  /* 0x0000005b005b7220 */ /* 0x000fe40000410000 */
[C---:B------:R-:W-:Y:S02]  /*9760*/  FMUL.FTZ R92, R2.reuse, R92 ;  /* 0x0000005c025c7220 */ /* 0x040fe40000410000 */
[C---:B------:R-:W-:Y:S01]  /*9770*/  HMMA.16816.F32 R64, R128.reuse, R110, R64 ;  /* 0x0000006e8040723c */ /* 0x040fe20000001840 */
[----:B------:R-:W5:Y:S01]  /*9780*/  LDSM.16.MT88.4 R108, [R197+0x10000] ;  /* 0x01000000c56c783b */ /* 0x000f620000004200 */
[----:B------:R-:W-:Y:S02]  /*9790*/  MUFU.EX2 R182, R182 ;  /* 0x000000b600b67308 */ /* 0x000fe40000000800 */
[----:B------:R-:W-:Y:S02]  /*97a0*/  FMUL.FTZ R93, R2, R93 ;  /* 0x0000005d025d7220 */ /* 0x000fe40000410000 */
[C---:B------:R-:W-:Y:S02]  /*97b0*/  FMUL.FTZ R94, R0.reuse, R94 ;  /* 0x0000005e005e7220 */ /* 0x040fe40000410000 */
[----:B------:R-:W-:Y:S01]  /*97c0*/  FMUL.FTZ R95, R0, R95 ;  /* 0x0000005f005f7220 */ /* 0x000fe20000410000 */
[C---:B--2---:R-:W-:Y:S03]  /*97d0*/  HMMA.16816.F32 R68, R128.reuse, R104, R68 ;  /* 0x000000688044723c */ /* 0x044fe60000001844 */
[C---:B------:R-:W-:Y:S01]  /*97e0*/  FMUL.FTZ R96, R2.reuse, R96 ;  /* 0x0000006002607220 */ /* 0x040fe20000410000 */
[----:B------:R-:W2:Y:S01]  /*97f0*/  MUFU.EX2 R183, R183 ;  /* 0x000000b700b77308 */ /* 0x000ea20000000800 */
[----:B------:R-:W-:Y:S02]  /*9800*/  FMUL.FTZ R97, R2, R97 ;  /* 0x0000006102617220 */ /* 0x000fe40000410000 */
[C---:B------:R-:W-:Y:S01]  /*9810*/  FMUL.FTZ R98, R0.reuse, R98 ;  /* 0x0000006200627220 */ /* 0x040fe20000410000 */
[C---:B------:R-:W-:Y:S01]  /*9820*/  HMMA.16816.F32 R72, R128.reuse, R106, R72 ;  /* 0x0000006a8048723c */ /* 0x040fe20000001848 */
[----:B------:R-:W2:Y:S03]  /*9830*/  LDSM.16.MT88.4 R104, [R196+0x10000] ;  /* 0x01000000c468783b */ /* 0x000ea60000004200 */
[----:B------:R-:W-:Y:S02]  /*9840*/  FMUL.FTZ R99, R0, R99 ;  /* 0x0000006300637220 */ /* 0x000fe40000410000 */
[--C-:B------:R-:W-:Y:S02]  /*9850*/  FFMA.FTZ R242, R242, c[0x0][0x23c], -R145.reuse ;  /* 0x00008f00f2f27a23 */ /* 0x100fe40000010891 */
[C---:B----4-:R-:W-:Y:S04]  /*9860*/  HMMA.16816.F32 R76, R128.reuse, R100, R76 ;  /* 0x00000064804c723c */ /* 0x050fe8000000184c */
[--C-:B------:R-:W-:Y:S01]  /*9870*/  FFMA.FTZ R245, R240, c[0x0][0x23c], -R145.reuse ;  /* 0x00008f00f0f57a23 */ /* 0x100fe20000010891 */
[----:B------:R-:W-:Y:S01]  /*9880*/  MUFU.EX2 R242, R242 ;  /* 0x000000f200f27308 */ /* 0x000fe20000000800 */
[--C-:B------:R-:W-:Y:S01]  /*9890*/  FFMA.FTZ R240, R243, c[0x0][0x23c], -R144.reuse ;  /* 0x00008f00f3f07a23 */ /* 0x100fe20000010890 */
[----:B-1----:R-:W-:Y:S01]  /*98a0*/  F2FP.PACK_AB R100, R177, R176 ;  /* 0x000000b0b164723e */ /* 0x002fe200000000ff */
[C---:B------:R-:W-:Y:S04]  /*98b0*/  HMMA.16816.F32 R80, R128.reuse, R102, R80 ;  /* 0x000000668050723c */ /* 0x040fe80000001850 */
[----:B---3--:R-:W-:Y:S01]  /*98c0*/  F2FP.PACK_AB R101, R179, R178 ;  /* 0x000000b2b365723e */ /* 0x008fe200000000ff */
[--C-:B------:R-:W-:Y:S02]  /*98d0*/  FFMA.FTZ R241, R241, c[0x0][0x23c], -R144.reuse ;  /* 0x00008f00f1f17a23 */ /* 0x100fe40000010890 */
[----:B-----5:R-:W-:Y:S01]  /*98e0*/  F2FP.PACK_AB R102, R180, R181 ;  /* 0x000000b5b466723e */ /* 0x020fe200000000ff */
[C---:B------:R-:W-:Y:S01]  /*98f0*/  HMMA.16816.F32 R84, R128.reuse, R108, R84 ;  /* 0x0000006c8054723c */ /* 0x040fe20000001854 */
[----:B------:R-:W1:Y:S03]  /*9900*/  MUFU.EX2 R245, R245 ;  /* 0x000000f500f57308 */ /* 0x000e660000000800 */
[----:B--2---:R-:W-:Y:S01]  /*9910*/  F2FP.PACK_AB R103, R183, R182 ;  /* 0x000000b6b767723e */ /* 0x004fe200000000ff */
[--C-:B------:R-:W-:Y:S02]  /*9920*/  FFMA.FTZ R238, R238, c[0x0][0x23c], -R145.reuse ;  /* 0x00008f00eeee7a23 */ /* 0x100fe40000010891 */
[--C-:B------:R-:W-:Y:S01]  /*9930*/  FFMA.FTZ R243, R236, c[0x0][0x23c], -R145.reuse ;  /* 0x00008f00ecf37a23 */ /* 0x100fe20000010891 */
[C---:B------:R-:W-:Y:S01]  /*9940*/  HMMA.16816.F32 R88, R128.reuse, R110, R88 ;  /* 0x0000006e8058723c */ /* 0x040fe20000001858 */
[----:B------:R-:W2:Y:S02]  /*9950*/  LDSM.16.MT88.4 R108, [R197+0xc800] ;  /* 0x00c80000c56c783b */ /* 0x000ea40000004200 */
[----:B------:R-:W-:Y:S01]  /*9960*/  MUFU.EX2 R240, R240 ;  /* 0x000000f000f07308 */ /* 0x000fe20000000800 */
[--C-:B------:R-:W-:Y:S02]  /*9970*/  FFMA.FTZ R236, R239, c[0x0][0x23c], -R144.reuse ;  /* 0x00008f00efec7a23 */ /* 0x100fe40000010890 */
[--C-:B------:R-:W-:Y:S02]  /*9980*/  FFMA.FTZ R237, R237, c[0x0][0x23c], -R144.reuse ;  /* 0x00008f00eded7a23 */ /* 0x100fe40000010890 */
[--C-:B------:R-:W-:Y:S01]  /*9990*/  FFMA.FTZ R232, R232, c[0x0][0x23c], -R145.reuse ;  /* 0x00008f00e8e87a23 */ /* 0x100fe20000010891 */
[C---:B------:R-:W-:Y:S03]  /*99a0*/  HMMA.16816.F32 R92, R128.reuse, R104, R92 ;  /* 0x00000068805c723c */ /* 0x040fe6000000185c */
[--C-:B------:R-:W-:Y:S01]  /*99b0*/  FFMA.FTZ R239, R234, c[0x0][0x23c], -R145.reuse ;  /* 0x00008f00eaef7a23 */ /* 0x100fe20000010891 */
[----:B------:R-:W3:Y:S01]  /*99c0*/  MUFU.EX2 R241, R241 ;  /* 0x000000f100f17308 */ /* 0x000ee20000000800 */
[--C-:B------:R-:W-:Y:S02]  /*99d0*/  FFMA.FTZ R234, R235, c[0x0][0x23c], -R144.reuse ;  /* 0x00008f00ebea7a23 */ /* 0x100fe40000010890 */
[--C-:B------:R-:W-:Y:S01]  /*99e0*/  FFMA.FTZ R233, R233, c[0x0][0x23c], -R144.reuse ;  /* 0x00008f00e9e97a23 */ /* 0x100fe20000010890 */
[----:B------:R-:W-:Y:S01]  /*99f0*/  HMMA.16816.F32 R96, R128, R106, R96 ;  /* 0x0000006a8060723c */ /* 0x000fe20000001860 */
[----:B------:R-:W4:Y:S03]  /*9a00*/  LDSM.16.MT88.4 R104, [R196+0xe800] ;  /* 0x00e80000c468783b */ /* 0x000f260000004200 */
[--C-:B------:R-:W-:Y:S02]  /*9a10*/  FFMA.FTZ R228, R228, c[0x0][0x23c], -R145.reuse ;  /* 0x00008f00e4e47a23 */ /* 0x100fe40000010891 */
[----:B------:R-:W-:Y:S01]  /*9a20*/  FFMA.FTZ R145, R226, c[0x0][0x23c], -R145 ;  /* 0x00008f00e2917a23 */ /* 0x000fe20000010891 */
[----:B------:R-:W-:Y:S01]  /*9a30*/  MUFU.EX2 R238, R238 ;  /* 0x000000ee00ee7308 */ /* 0x000fe20000000800 */
[C---:B------:R-:W-:Y:S01]  /*9a40*/  HMMA.16816.F32 R4, R100.reuse, R112, R4 ;  /* 0x000000706404723c */ /* 0x040fe20000001804 */
[----:B------:R-:W-:Y:S04]  /*9a50*/  LDSM.16.MT88.4 R128, [R198+0xf000] ;  /* 0x00f00000c680783b */ /* 0x000fe80000004200 */
[--C-:B------:R-:W-:Y:S02]  /*9a60*/  FFMA.FTZ R134, R134, c[0x0][0x23c], -R144.reuse ;  /* 0x00008f0086867a23 */ /* 0x100fe40000010890 */
[----:B------:R-:W-:Y:S01]  /*9a70*/  FFMA.FTZ R144, R133, c[0x0][0x23c], -R144 ;  /* 0x00008f0085907a23 */ /* 0x000fe20000010890 */
[C---:B------:R-:W-:Y:S01]  /*9a80*/  HMMA.16816.F32 R8, R100.reuse, R114, R8 ;  /* 0x000000726408723c */ /* 0x040fe20000001808 */
[----:B------:R-:W-:Y:S01]  /*9a90*/  LDSM.16.MT88.4 R112, [R198+0x10800] ;  /* 0x01080000c670783b */ /* 0x000fe20000004200 */
[----:B------:R-:W-:Y:S02]  /*9aa0*/  MUFU.EX2 R235, R145 ;  /* 0x0000009100eb7308 */ /* 0x000fe40000000800 */
[----:B------:R-:W-:Y:S02]  /*9ab0*/  FFMA.FTZ R175, R2, R229, R175 ;  /* 0x000000e502af7223 */ /* 0x000fe400000100af */
[----:B------:R-:W-:Y:S01]  /*9ac0*/  FFMA.FTZ R171, R0, R227, R171 ;  /* 0x000000e300ab7223 */ /* 0x000fe200000100ab */
[----:B------:R-:W-:Y:S01]  /*9ad0*/  IADD3 R0, R225, -0x1, RZ ;  /* 0xffffffffe1007810 */ /* 0x000fe20007ffe0ff */
[C---:B------:R-:W-:Y:S04]  /*9ae0*/  HMMA.16816.F32 R12, R100.reuse, R116, R12 ;  /* 0x00000074640c723c */ /* 0x040fe8000000180c */
[----:B------:R5:W-:Y:S01]  /*9af0*/  MUFU.EX2 R133, R144 ;  /* 0x0000009000857308 */ /* 0x000be20000000800 */
[----:B------:R-:W-:Y:S01]  /*9b00*/  FADD.FTZ R174, R174, R175 ;  /* 0x000000afaeae7221 */ /* 0x000fe20000010000 */
[----:B------:R-:W-:Y:S01]  /*9b10*/  MOV R225, R0 ;  /* 0x0000000000e17202 */ /* 0x000fe20000000f00 */
[----:B------:R-:W-:Y:S01]  /*9b20*/  FADD.FTZ R170, R170, R171 ;  /* 0x000000abaaaa7221 */ /* 0x000fe20000010000 */
[C---:B------:R-:W-:Y:S01]  /*9b30*/  HMMA.16816.F32 R16, R100.reuse, R118, R16 ;  /* 0x000000766410723c */ /* 0x040fe20000001810 */
[----:B------:R-:W-:Y:S03]  /*9b40*/  LDSM.16.MT88.4 R116, [R197+0x10800] ;  /* 0x01080000c574783b */ /* 0x000fe60000004200 */
[----:B------:R-:W-:Y:S01]  /*9b50*/  FADD.FTZ R173, R173, R174 ;  /* 0x000000aeadad7221 */ /* 0x000fe20000010000 */
[----:B------:R-:W-:Y:S01]  /*9b60*/  MOV R0, R3 ;  /* 0x0000000300007202 */ /* 0x000fe20000000f00 */
[----:B------:R-:W1:Y:S02]  /*9b70*/  MUFU.EX2 R243, R243 ;  /* 0x000000f300f37308 */ /* 0x000e640000000800 */
[C---:B--2---:R-:W-:Y:S04]  /*9b80*/  HMMA.16816.F32 R20, R100.reuse, R108, R20 ;  /* 0x0000006c6414723c */ /* 0x044fe80000001814 */
[----:B------:R-:W-:Y:S04]  /*9b90*/  FADD.FTZ R173, R172, R173 ;  /* 0x000000adacad7221 */ /* 0x000fe80000010000 */
[C---:B------:R-:W-:Y:S01]  /*9ba0*/  HMMA.16816.F32 R24, R100.reuse, R110, R24 ;  /* 0x0000006e6418723c */ /* 0x040fe20000001818 */
[----:B------:R-:W2:Y:S01]  /*9bb0*/  LDSM.16.MT88.4 R108, [R200+0x10800] ;  /* 0x01080000c86c783b */ /* 0x000ea20000004200 */
[----:B------:R-:W-:Y:S02]  /*9bc0*/  MUFU.EX2 R236, R236 ;  /* 0x000000ec00ec7308 */ /* 0x000fe40000000800 */
[----:B------:R-:W-:Y:S04]  /*9bd0*/  FADD.FTZ R176, R176, R173 ;  /* 0x000000adb0b07221 */ /* 0x000fe80000010000 */
[C---:B------:R-:W-:Y:S01]  /*9be0*/  HMMA.16816.F32 R28, R100.reuse, R120, R28 ;  /* 0x00000078641c723c */ /* 0x040fe2000000181c */
[----:B-----5:R-:W-:Y:S03]  /*9bf0*/  LDSM.16.MT88.4 R144, [R196+0xd800] ;  /* 0x00d80000c490783b */ /* 0x020fe60000004200 */
[----:B------:R-:W5:Y:S01]  /*9c00*/  MUFU.EX2 R237, R237 ;  /* 0x000000ed00ed7308 */ /* 0x000f620000000800 */
[----:B------:R-:W-:Y:S03]  /*9c10*/  FADD.FTZ R176, R177, R176 ;  /* 0x000000b0b1b07221 */ /* 0x000fe60000010000 */
[C---:B------:R-:W-:Y:S01]  /*9c20*/  HMMA.16816.F32 R32, R100.reuse, R122, R32 ;  /* 0x0000007a6420723c */ /* 0x040fe20000001820 */
[----:B------:R-:W-:Y:S03]  /*9c30*/  LDSM.16.MT88.4 R120, [R198+0xd000] ;  /* 0x00d00000c678783b */ /* 0x000fe60000004200 */
[----:B------:R-:W-:Y:S02]  /*9c40*/  FADD.FTZ R181, R181, R176 ;  /* 0x000000b0b5b57221 */ /* 0x000fe40000010000 */
[----:B------:R-:W-:Y:S02]  /*9c50*/  MUFU.EX2 R232, R232 ;  /* 0x000000e800e87308 */ /* 0x000fe40000000800 */
[C---:B------:R-:W-:Y:S04]  /*9c60*/  HMMA.16816.F32 R36, R100.reuse, R124, R36 ;  /* 0x0000007c6424723c */ /* 0x040fe80000001824 */
[----:B------:R-:W-:Y:S04]  /*9c70*/  FADD.FTZ R181, R180, R181 ;  /* 0x000000b5b4b57221 */ /* 0x000fe80000010000 */
[C---:B------:R-:W-:Y:S01]  /*9c80*/  HMMA.16816.F32 R40, R100.reuse, R126, R40 ;  /* 0x0000007e6428723c */ /* 0x040fe20000001828 */
[----:B------:R-:W-:Y:S01]  /*9c90*/  LDSM.16.MT88.4 R124, [R196+0xd000] ;  /* 0x00d00000c47c783b */ /* 0x000fe20000004200 */
[----:B------:R-:W1:Y:S06]  /*9ca0*/  MUFU.EX2 R239, R239 ;  /* 0x000000ef00ef7308 */ /* 0x000e6c0000000800 */
[C---:B------:R-:W-:Y:S04]  /*9cb0*/  HMMA.16816.F32 R44, R100.reuse, R136, R44 ;  /* 0x00000088642c723c */ /* 0x040fe8000000182c */
[----:B------:R-:W-:Y:S04]  /*9cc0*/  MUFU.EX2 R234, R234 ;  /* 0x000000ea00ea7308 */ /* 0x000fe80000000800 */
[C---:B------:R-:W-:Y:S01]  /*9cd0*/  HMMA.16816.F32 R48, R100.reuse, R138, R48 ;  /* 0x0000008a6430723c */ /* 0x040fe20000001830 */
[----:B------:R-:W-:Y:S05]  /*9ce0*/  LDSM.16.MT88.4 R136, [R197+0xf000] ;  /* 0x00f00000c588783b */ /* 0x000fea0000004200 */
[----:B------:R-:W1:Y:S02]  /*9cf0*/  MUFU.EX2 R233, R233 ;  /* 0x000000e900e97308 */ /* 0x000e640000000800 */
[C---:B------:R-:W-:Y:S08]  /*9d00*/  HMMA.16816.F32 R52, R100.reuse, R140, R52 ;  /* 0x0000008c6434723c */ /* 0x040ff00000001834 */
[C---:B------:R-:W-:Y:S01]  /*9d10*/  HMMA.16816.F32 R56, R100.reuse, R142, R56 ;  /* 0x0000008e6438723c */ /* 0x040fe20000001838 */
[----:B------:R-:W-:Y:S01]  /*9d20*/  LDSM.16.MT88.4 R140, [R197+0xd800] ;  /* 0x00d80000c58c783b */ /* 0x000fe20000004200 */
[----:B------:R-:W1:Y:S06]  /*9d30*/  MUFU.EX2 R228, R228 ;  /* 0x000000e400e47308 */ /* 0x000e6c0000000800 */
[C---:B----4-:R-:W-:Y:S04]  /*9d40*/  HMMA.16816.F32 R60, R100.reuse, R104, R60 ;  /* 0x00000068643c723c */ /* 0x050fe8000000183c */
[----:B------:R-:W4:Y:S04]  /*9d50*/  MUFU.EX2 R134, R134 ;  /* 0x0000008600867308 */ /* 0x000f280000000800 */
[C---:B------:R-:W-:Y:S01]  /*9d60*/  HMMA.16816.F32 R64, R100.reuse, R106, R64 ;  /* 0x0000006a6440723c */ /* 0x040fe20000001840 */
[----:B------:R-:W1:Y:S07]  /*9d70*/  LDSM.16.MT88.4 R104, [R196+0x10800] ;  /* 0x01080000c468783b */ /* 0x000e6e0000004200 */
[C---:B--2---:R-:W-:Y:S08]  /*9d80*/  HMMA.16816.F32 R68, R100.reuse, R108, R68 ;  /* 0x0000006c6444723c */ /* 0x044ff00000001844 */
[C---:B------:R-:W-:Y:S01]  /*9d90*/  HMMA.16816.F32 R72, R100.reuse, R110, R72 ;  /* 0x0000006e6448723c */ /* 0x040fe20000001848 */
[----:B------:R-:W2:Y:S07]  /*9da0*/  LDSM.16.MT88.4 R108, [R200+0xd000] ;  /* 0x00d00000c86c783b */ /* 0x000eae0000004200 */
[C---:B------:R-:W-:Y:S08]  /*9db0*/  HMMA.16816.F32 R76, R100.reuse, R112, R76 ;  /* 0x00000070644c723c */ /* 0x040ff0000000184c */
[C---:B------:R-:W-:Y:S01]  /*9dc0*/  HMMA.16816.F32 R80, R100.reuse, R114, R80 ;  /* 0x000000726450723c */ /* 0x040fe20000001850 */
[----:B------:R-:W2:Y:S07]  /*9dd0*/  LDSM.16.MT88.4 R112, [R197+0xd000] ;  /* 0x00d00000c570783b */ /* 0x000eae0000004200 */
[C---:B------:R-:W-:Y:S08]  /*9de0*/  HMMA.16816.F32 R84, R100.reuse, R116, R84 ;  /* 0x000000746454723c */ /* 0x040ff00000001854 */
[C---:B------:R-:W-:Y:S01]  /*9df0*/  HMMA.16816.F32 R88, R100.reuse, R118, R88 ;  /* 0x000000766458723c */ /* 0x040fe20000001858 */
[----:B------:R-:W4:Y:S07]  /*9e00*/  LDSM.16.MT88.4 R116, [R200+0xf000] ;  /* 0x00f00000c874783b */ /* 0x000f2e0000004200 */
[C---:B-1----:R-:W-:Y:S08]  /*9e10*/  HMMA.16816.F32 R92, R100.reuse, R104, R92 ;  /* 0x00000068645c723c */ /* 0x042ff0000000185c */
[----:B------:R-:W-:Y:S01]  /*9e20*/  HMMA.16816.F32 R96, R100, R106, R96 ;  /* 0x0000006a6460723c */ /* 0x000fe20000001860 */
[----:B------:R-:W1:Y:S06]  /*9e30*/  LDSM.16.MT88.4 R104, [R196+0xf000] ;  /* 0x00f00000c468783b */ /* 0x000e6c0000004200 */
[----:B------:R-:W-:Y:S01]  /*9e40*/  F2FP.PACK_AB R100, R245, R242 ;  /* 0x000000f2f564723e */ /* 0x000fe200000000ff */
[----:B------:R-:W-:Y:S01]  /*9e50*/  FADD.FTZ R242, R242, R181 ;  /* 0x000000b5f2f27221 */ /* 0x000fe20000010000 */
[----:B---3--:R-:W-:Y:S03]  /*9e60*/  F2FP.PACK_AB R101, R241, R240 ;  /* 0x000000f0f165723e */ /* 0x008fe600000000ff */
[----:B------:R-:W-:Y:S01]  /*9e70*/  F2FP.PACK_AB R102, R243, R238 ;  /* 0x000000eef366723e */ /* 0x000fe200000000ff */
[----:B------:R-:W-:Y:S01]  /*9e80*/  FADD.FTZ R245, R245, R242 ;  /* 0x000000f2f5f57221 */ /* 0x000fe20000010000 */
[----:B-----5:R-:W-:Y:S03]  /*9e90*/  F2FP.PACK_AB R103, R237, R236 ;  /* 0x000000eced67723e */ /* 0x020fe600000000ff */
[----:B------:R-:W-:Y:S04]  /*9ea0*/  FADD.FTZ R238, R238, R245 ;  /* 0x000000f5eeee7221 */ /* 0x000fe80000010000 */
[C---:B--2---:R-:W-:Y:S03]  /*9eb0*/  HMMA.16816.F32 R4, R100.reuse, R108, R4 ;  /* 0x0000006c6404723c */ /* 0x044fe60000001804 */
[----:B------:R-:W-:Y:S05]  /*9ec0*/  FADD.FTZ R243, R243, R238 ;  /* 0x000000eef3f37221 */ /* 0x000fea0000010000 */
[C---:B------:R-:W-:Y:S01]  /*9ed0*/  HMMA.16816.F32 R8, R100.reuse, R110, R8 ;  /* 0x0000006e6408723c */ /* 0x040fe20000001808 */
[----:B------:R-:W2:Y:S07]  /*9ee0*/  LDSM.16.MT88.4 R108, [R200+0x11000] ;  /* 0x01100000c86c783b */ /* 0x000eae0000004200 */
[C---:B------:R-:W-:Y:S08]  /*9ef0*/  HMMA.16816.F32 R12, R100.reuse, R120, R12 ;  /* 0x00000078640c723c */ /* 0x040ff0000000180c */
[C---:B------:R-:W-:Y:S08]  /*9f00*/  HMMA.16816.F32 R16, R100.reuse, R122, R16 ;  /* 0x0000007a6410723c */ /* 0x040ff00000001810 */
[C---:B------:R-:W-:Y:S08]  /*9f10*/  HMMA.16816.F32 R20, R100.reuse, R112, R20 ;  /* 0x000000706414723c */ /* 0x040ff00000001814 */
[C---:B------:R-:W-:Y:S01]  /*9f20*/  HMMA.16816.F32 R24, R100.reuse, R114, R24 ;  /* 0x000000726418723c */ /* 0x040fe20000001818 */
[----:B------:R-:W3:Y:S07]  /*9f30*/  LDSM.16.MT88.4 R112, [R198+0x11000] ;  /* 0x01100000c670783b */ /* 0x000eee0000004200 */
[C---:B------:R-:W-:Y:S08]  /*9f40*/  HMMA.16816.F32 R28, R100.reuse, R124, R28 ;  /* 0x0000007c641c723c */ /* 0x040ff0000000181c */
[C---:B------:R-:W-:Y:S01]  /*9f50*/  HMMA.16816.F32 R32, R100.reuse, R126, R32 ;  /* 0x0000007e6420723c */ /* 0x040fe20000001820 */
[----:B------:R-:W-:Y:S07]  /*9f60*/  LDSM.16.MT88.4 R124, [R200+0xd800] ;  /* 0x00d80000c87c783b */ /* 0x000fee0000004200 */
[C---:B----4-:R-:W-:Y:S08]  /*9f70*/  HMMA.16816.F32 R36, R100.reuse, R116, R36 ;  /* 0x000000746424723c */ /* 0x050ff00000001824 */
[C---:B------:R-:W-:Y:S01]  /*9f80*/  HMMA.16816.F32 R40, R100.reuse, R118, R40 ;  /* 0x000000766428723c */ /* 0x040fe20000001828 */
[----:B------:R-:W4:Y:S07]  /*9f90*/  LDSM.16.MT88.4 R116, [R197+0x11000] ;  /* 0x01100000c574783b */ /* 0x000f2e0000004200 */
[C---:B------:R-:W-:Y:S08]  /*9fa0*/  HMMA.16816.F32 R44, R100.reuse, R128, R44 ;  /* 0x00000080642c723c */ /* 0x040ff0000000182c */
[C---:B------:R-:W-:Y:S08]  /*9fb0*/  HMMA.16816.F32 R48, R100.reuse, R130, R48 ;  /* 0x000000826430723c */ /* 0x040ff00000001830 */
[C---:B------:R-:W-:Y:S07]  /*9fc0*/  HMMA.16816.F32 R52, R100.reuse, R136, R52 ;  /* 0x000000886434723c */ /* 0x040fee0000001834 */
[----:B------:R-:W-:Y:S01]  /*9fd0*/  F2FP.PACK_AB R136, R239, R232 ;  /* 0x000000e8ef88723e */ /* 0x000fe200000000ff */
[C---:B------:R-:W-:Y:S04]  /*9fe0*/  HMMA.16816.F32 R56, R100.reuse, R138, R56 ;  /* 0x0000008a6438723c */ /* 0x040fe80000001838 */
[----:B------:R-:W-:Y:S01]  /*9ff0*/  F2FP.PACK_AB R137, R233, R234 ;  /* 0x000000eae989723e */ /* 0x000fe200000000ff */
[----:B------:R-:W-:Y:S02]  /*a000*/  FADD.FTZ R232, R232, R243 ;  /* 0x000000f3e8e87221 */ /* 0x000fe40000010000 */
[----:B------:R-:W-:Y:S01]  /*a010*/  F2FP.PACK_AB R138, R235, R228 ;  /* 0x000000e4eb8a723e */ /* 0x000fe200000000ff */
[C---:B-1----:R-:W-:Y:S04]  /*a020*/  HMMA.16816.F32 R60, R100.reuse, R104, R60 ;  /* 0x00000068643c723c */ /* 0x042fe8000000183c */
[----:B------:R-:W-:Y:S01]  /*a030*/  F2FP.PACK_AB R139, R133, R134 ;  /* 0x00000086858b723e */ /* 0x000fe200000000ff */
[----:B------:R-:W-:Y:S03]  /*a040*/  FADD.FTZ R239, R239, R232 ;  /* 0x000000e8efef7221 */ /* 0x000fe60000010000 */
[C---:B------:R-:W-:Y:S01]  /*a050*/  HMMA.16816.F32 R64, R100.reuse, R106, R64 ;  /* 0x0000006a6440723c */ /* 0x040fe20000001840 */
[----:B------:R-:W1:Y:S03]  /*a060*/  LDSM.16.MT88.4 R104, [R196+0x11000] ;  /* 0x01100000c468783b */ /* 0x000e660000004200 */
[----:B------:R-:W-:Y:S04]  /*a070*/  FADD.FTZ R228, R228, R239 ;  /* 0x000000efe4e47221 */ /* 0x000fe80000010000 */
[C---:B--2---:R-:W-:Y:S04]  /*a080*/  HMMA.16816.F32 R68, R100.reuse, R108, R68 ;  /* 0x0000006c6444723c */ /* 0x044fe80000001844 */
[----:B------:R-:W-:Y:S04]  /*a090*/  FADD.FTZ R229, R235, R228 ;  /* 0x000000e4ebe57221 */ /* 0x000fe80000010000 */
[C---:B------:R-:W-:Y:S01]  /*a0a0*/  HMMA.16816.F32 R72, R100.reuse, R110, R72 ;  /* 0x0000006e6448723c */ /* 0x040fe20000001848 */
[----:B------:R-:W2:Y:S07]  /*a0b0*/  LDSM.16.MT88.4 R108, [R198+0xd800] ;  /* 0x00d80000c66c783b */ /* 0x000eae0000004200 */
[C---:B---3--:R-:W-:Y:S08]  /*a0c0*/  HMMA.16816.F32 R76, R100.reuse, R112, R76 ;  /* 0x00000070644c723c */ /* 0x048ff0000000184c */
[C---:B------:R-:W-:Y:S08]  /*a0d0*/  HMMA.16816.F32 R80, R100.reuse, R114, R80 ;  /* 0x000000726450723c */ /* 0x040ff00000001850 */
[C---:B----4-:R-:W-:Y:S08]  /*a0e0*/  HMMA.16816.F32 R84, R100.reuse, R116, R84 ;  /* 0x000000746454723c */ /* 0x050ff00000001854 */
[C---:B------:R-:W-:Y:S08]  /*a0f0*/  HMMA.16816.F32 R88, R100.reuse, R118, R88 ;  /* 0x000000766458723c */ /* 0x040ff00000001858 */
[C---:B-1----:R-:W-:Y:S08]  /*a100*/  HMMA.16816.F32 R92, R100.reuse, R104, R92 ;  /* 0x00000068645c723c */ /* 0x042ff0000000185c */
[----:B------:R-:W-:Y:S08]  /*a110*/  HMMA.16816.F32 R96, R100, R106, R96 ;  /* 0x0000006a6460723c */ /* 0x000ff00000001860 */
[C---:B------:R-:W-:Y:S01]  /*a120*/  HMMA.16816.F32 R128, R136.reuse, R124, R4 ;  /* 0x0000007c8880723c */ /* 0x040fe20000001804 */
[----:B------:R-:W1:Y:S07]  /*a130*/  LDSM.16.MT88.4 R4, [R198+0x11800] ;  /* 0x01180000c604783b */ /* 0x000e6e0000004200 */
[C---:B------:R-:W-:Y:S01]  /*a140*/  HMMA.16816.F32 R124, R136.reuse, R126, R8 ;  /* 0x0000007e887c723c */ /* 0x040fe20000001808 */
[----:B------:R-:W3:Y:S07]  /*a150*/  LDSM.16.MT88.4 R8, [R197+0x11800] ;  /* 0x01180000c508783b */ /* 0x000eee0000004200 */
[C---:B--2---:R-:W-:Y:S01]  /*a160*/  HMMA.16816.F32 R120, R136.reuse, R108, R12 ;  /* 0x0000006c8878723c */ /* 0x044fe2000000180c */
[----:B------:R-:W2:Y:S07]  /*a170*/  LDSM.16.MT88.4 R12, [R196+0x11800] ;  /* 0x01180000c40c783b */ /* 0x000eae0000004200 */
[C---:B------:R-:W-:Y:S08]  /*a180*/  HMMA.16816.F32 R116, R136.reuse, R110, R16 ;  /* 0x0000006e8874723c */ /* 0x040ff00000001810 */
        /* <DEDUP_REMOVED lines=14> */
[C---:B-1----:R-:W-:Y:S07]  /*a270*/  HMMA.16816.F32 R76, R136.reuse, R4, R76 ;  /* 0x00000004884c723c */ /* 0x042fee000000184c */
[----:B------:R-:W-:Y:S01]  /*a280*/  FADD.FTZ R5, R169, R170 ;  /* 0x000000aaa9057221 */ /* 0x000fe20000010000 */
[C---:B------:R-:W-:Y:S04]  /*a290*/  HMMA.16816.F32 R80, R136.reuse, R6, R80 ;  /* 0x000000068850723c */ /* 0x040fe80000001850 */
[----:B------:R-:W-:Y:S04]  /*a2a0*/  FADD.FTZ R5, R168, R5 ;  /* 0x00000005a8057221 */ /* 0x000fe80000010000 */
[C---:B---3--:R-:W-:Y:S04]  /*a2b0*/  HMMA.16816.F32 R84, R136.reuse, R8, R84 ;  /* 0x000000088854723c */ /* 0x048fe80000001854 */
[----:B------:R-:W-:Y:S04]  /*a2c0*/  FADD.FTZ R178, R178, R5 ;  /* 0x00000005b2b27221 */ /* 0x000fe80000010000 */
[C---:B------:R-:W-:Y:S04]  /*a2d0*/  HMMA.16816.F32 R88, R136.reuse, R10, R88 ;  /* 0x0000000a8858723c */ /* 0x040fe80000001858 */
[----:B------:R-:W-:Y:S04]  /*a2e0*/  FADD.FTZ R179, R179, R178 ;  /* 0x000000b2b3b37221 */ /* 0x000fe80000010000 */
[----:B------:R-:W-:Y:S01]  /*a2f0*/  FADD.FTZ R182, R182, R179 ;  /* 0x000000b3b6b67221 */ /* 0x000fe20000010000 */
[C---:B--2---:R-:W-:Y:S03]  /*a300*/  HMMA.16816.F32 R92, R136.reuse, R12, R92 ;  /* 0x0000000c885c723c */ /* 0x044fe6000000185c */
[----:B------:R-:W-:Y:S04]  /*a310*/  FADD.FTZ R183, R183, R182 ;  /* 0x000000b6b7b77221 */ /* 0x000fe80000010000 */
[----:B------:R-:W-:Y:S01]  /*a320*/  FADD.FTZ R240, R240, R183 ;  /* 0x000000b7f0f07221 */ /* 0x000fe20000010000 */
[----:B------:R-:W-:Y:S04]  /*a330*/  HMMA.16816.F32 R96, R136, R14, R96 ;  /* 0x0000000e8860723c */ /* 0x000fe80000001860 */
[----:B------:R-:W-:Y:S04]  /*a340*/  FADD.FTZ R241, R241, R240 ;  /* 0x000000f0f1f17221 */ /* 0x000fe80000010000 */
[----:B------:R-:W-:Y:S04]  /*a350*/  FADD.FTZ R236, R236, R241 ;  /* 0x000000f1ecec7221 */ /* 0x000fe80000010000 */
[----:B------:R-:W-:Y:S04]  /*a360*/  FADD.FTZ R237, R237, R236 ;  /* 0x000000eceded7221 */ /* 0x000fe80000010000 */
[----:B------:R-:W-:Y:S04]  /*a370*/  FADD.FTZ R234, R234, R237 ;  /* 0x000000edeaea7221 */ /* 0x000fe80000010000 */
[----:B------:R-:W-:Y:S04]  /*a380*/  FADD.FTZ R233, R233, R234 ;  /* 0x000000eae9e97221 */ /* 0x000fe80000010000 */
[----:B------:R-:W-:Y:S04]  /*a390*/  FADD.FTZ R134, R134, R233 ;  /* 0x000000e986867221 */ /* 0x000fe80000010000 */
[----:B------:R-:W-:Y:S01]  /*a3a0*/  FADD.FTZ R227, R133, R134 ;  /* 0x0000008685e37221 */ /* 0x000fe20000010000 */
[----:B------:R-:W-:-:S05]  /*a3b0*/  @P1 BRA `(.L_x_778) ;  /* 0xffffc50000001947 */ /* 0x000fca000383ffff */
.L_x_774:
        /* <DEDUP_REMOVED lines=62> */
[C---:B------:R-:W-:Y:S01]  /*a7a0*/  FMUL.FTZ R64, R4.reuse, R64 ;  /* 0x0000004004407220 */ /* 0x040fe20000410000 */
[----:B------:R-:W3:Y:S01]  /*a7b0*/  S2R R57, SR_CTAID.Y ;  /* 0x0000000000397919 */ /* 0x000ee20000002600 */
        /* <DEDUP_REMOVED lines=24> */
[----:B------:R-:W-:Y:S01]  /*a940*/  FMUL.FTZ R97, R4, R97 ;  /* 0x0000006104617220 */ /* 0x000fe20000410000 */
[----:B------:R-:W-:Y:S01]  /*a950*/  F2FP.PACK_AB R92, R93, R92 ;  /* 0x0000005c5d5c723e */ /* 0x000fe200000000ff */
[----:B------:R-:W4:Y:S01]  /*a960*/  S2R R4, SR_TID.X ;  /* 0x0000000000047919 */ /* 0x000f220000002100 */
[C---:B--2---:R-:W-:Y:S02]  /*a970*/  FMUL.FTZ R131, R5.reuse, R131 ;  /* 0x0000008305837220 */ /* 0x044fe40000410000 */
        /* <DEDUP_REMOVED lines=122> */
[----:B------:R-:W-:Y:S04]  /*b120*/  STS [R21+0x400], R106 ;  /* 0x0004006a15007388 */ /* 0x000fe80000000800 */
[----:B------:R-:W-:Y:S04]  /*b130*/  STS [R23], R100 ;  /* 0x0000006417007388 */ /* 0x000fe80000000800 */
[----:B------:R-:W-:Y:S04]  /*b140*/  STS [R23+0x400], R102 ;  /* 0x0004006617007388 */ /* 0x000fe80000000800 */
        /* <DEDUP_REMOVED lines=11> */
[----:B------:R3:W-:Y:S04]  /*b200*/  STS [R19+0x2400], R58 ;  /* 0x0024003a13007388 */ /* 0x0007e80000000800 */
[----:B------:R1:W-:Y:S04]  /*b210*/  STS [R21+0x2000], R60 ;  /* 0x0020003c15007388 */ /* 0x0003e80000000800 */
[----:B------:R2:W-:Y:S04]  /*b220*/  STS [R21+0x2400], R62 ;  /* 0x0024003e15007388 */ /* 0x0005e80000000800 */
[----:B------:R4:W-:Y:S04]  /*b230*/  STS [R23+0x2000], R64 ;  /* 0x0020004017007388 */ /* 0x0009e80000000800 */
[----:B------:R4:W-:Y:S04]  /*b240*/  STS [R23+0x2400], R66 ;  /* 0x0024004217007388 */ /* 0x0009e80000000800 */
[----:B------:R4:W-:Y:S04]  /*b250*/  STS [R9+0x4000], R68 ;  /* 0x0040004409007388 */ /* 0x0009e80000000800 */
[----:B------:R4:W-:Y:S01]  /*b260*/  STS [R9+0x4400], R70 ;  /* 0x0044004609007388 */ /* 0x0009e20000000800 */
[----:B---3--:R-:W-:-:S03]  /*b270*/  @!P2 SHF.R.S32.HI R58, RZ, 0x1f, R57 ;  /* 0x0000001fff3aa819 */ /* 0x008fc60000011439 */
[----:B------:R4:W-:Y:S01]  /*b280*/  STS [R11+0x4000], R72 ;  /* 0x004000480b007388 */ /* 0x0009e20000000800 */
[----:B-1----:R-:W-:-:S03]  /*b290*/  @P2 IMAD.WIDE.U32 R60, R214, c[0x0][0x1e8], RZ ;  /* 0x00007a00d63c2a25 */ /* 0x002fc600078e00ff */
[----:B------:R4:W-:Y:S01]  /*b2a0*/  STS [R11+0x4400], R74 ;  /* 0x0044004a0b007388 */ /* 0x0009e20000000800 */
[----:B------:R-:W-:Y:S01]  /*b2b0*/  @P2 IMAD R59, R214, c[0x0][0x1ec], R61 ;  /* 0x00007b00d63b2a24 */ /* 0x000fe200078e023d */
[----:B------:R-:W-:Y:S01]  /*b2c0*/  LOP3.LUT R61, R5, 0xffffffe0, RZ, 0xc0, !PT ;  /* 0xffffffe0053d7812 */ /* 0x000fe200078ec0ff */
[----:B------:R-:W-:Y:S01]  /*b2d0*/  @!P2 IMAD R58, R58, c[0x0][0x1e0], RZ ;  /* 0x000078003a3aaa24 */ /* 0x000fe200078e02ff */
[----:B------:R4:W-:Y:S01]  /*b2e0*/  STS [R13+0x4000], R76 ;  /* 0x0040004c0d007388 */ /* 0x0009e20000000800 */
[----:B--2---:R-:W-:Y:S01]  /*b2f0*/  @!P2 IMAD.WIDE.U32 R62, R57, c[0x0][0x1e0], RZ ;  /* 0x00007800393eaa25 */ /* 0x004fe200078e00ff */
[----:B------:R-:W-:Y:S02]  /*b300*/  IADD3 R61, -R61, R4, RZ ;  /* 0x000000043d3d7210 */ /* 0x000fe40007ffe1ff */
[----:B------:R4:W-:Y:S01]  /*b310*/  STS [R13+0x4400], R78 ;  /* 0x0044004e0d007388 */ /* 0x0009e20000000800 */
[C---:B------:R-:W-:Y:S01]  /*b320*/  @!P2 IMAD R58, R57.reuse, c[0x0][0x1e4], R58 ;  /* 0x00007900393aaa24 */ /* 0x040fe200078e023a */
[----:B------:R-:W-:Y:S01]  /*b330*/  SHF.R.S32.HI R5, RZ, 0x1f, R6 ;  /* 0x0000001fff057819 */ /* 0x000fe20000011406 */
[----:B------:R-:W-:Y:S01]  /*b340*/  @!P1 IMAD R214, R57, c[0x0][0x214], RZ ;  /* 0x0000850039d69a24 */ /* 0x000fe200078e02ff */
[----:B------:R4:W-:Y:S01]  /*b350*/  STS [R15+0x4000], R80 ;  /* 0x004000500f007388 */ /* 0x0009e20000000800 */
[----:B------:R-:W-:-:S02]  /*b360*/  LOP3.LUT P1, RZ, R61, 0x3, RZ, 0xc0, !PT ;  /* 0x000000033dff7812 */ /* 0x000fc4000782c0ff */
[----:B------:R-:W-:Y:S01]  /*b370*/  @!P2 IADD3 R59, R63, R58, RZ ;  /* 0x0000003a3f3ba210 */ /* 0x000fe20007ffe0ff */
[----:B------:R4:W-:Y:S01]  /*b380*/  STS [R15+0x4400], R82 ;  /* 0x004400520f007388 */ /* 0x0009e20000000800 */
[-C--:B------:R-:W-:Y:S01]  /*b390*/  LEA.HI R5, R5, R6.reuse, RZ, 0x2 ;  /* 0x0000000605057211 */ /* 0x080fe200078f10ff */
[----:B------:R-:W-:Y:S01]  /*b3a0*/  @P3 FMUL.FTZ R63, R2, 0.69314718246459960938 ;  /* 0x3f317218023f3820 */ /* 0x000fe20000410000 */
[----:B------:R-:W-:Y:S01]  /*b3b0*/  SHF.R.S32.HI R58, RZ, 0x1f, R61 ;  /* 0x0000001fff3a7819 */ /* 0x000fe2000001143d */
[----:B------:R4:W-:Y:S01]  /*b3c0*/  STS [R17+0x4000], R84 ;  /* 0x0040005411007388 */ /* 0x0009e20000000800 */
[----:B------:R-:W-:Y:S02]  /*b3d0*/  LOP3.LUT R5, R5, 0xffffffc, RZ, 0xc0, !PT ;  /* 0x0ffffffc05057812 */ /* 0x000fe400078ec0ff */
[----:B------:R-:W-:Y:S01]  /*b3e0*/  LEA.HI R58, R58, R61, RZ, 0x2 ;  /* 0x0000003d3a3a7211 */ /* 0x000fe200078f10ff */
[----:B------:R4:W-:Y:S01]  /*b3f0*/  STS [R17+0x4400], R86 ;  /* 0x0044005611007388 */ /* 0x0009e20000000800 */
[----:B------:R-:W-:-:S02]  /*b400*/  IADD3 R5, -R5, R6, RZ ;  /* 0x0000000605057210 */ /* 0x000fc40007ffe1ff */
[----:B------:R-:W-:Y:S01]  /*b410*/  SHF.R.S32.HI R58, RZ, 0x2, R58 ;  /* 0x00000002ff3a7819 */ /* 0x000fe2000001143a */
[----:B------:R4:W-:Y:S01]  /*b420*/  STS [R19+0x4000], R88 ;  /* 0x0040005813007388 */ /* 0x0009e20000000800 */
[----:B------:R-:W-:Y:S01]  /*b430*/  MOV R6, 0x7f800000 ;  /* 0x7f80000000067802 */ /* 0x000fe20000000f00 */
[----:B------:R-:W-:Y:S01]  /*b440*/  @P3 FFMA.FTZ R6, R132, c[0x0][0x238], R63 ;  /* 0x00008e0084063a23 */ /* 0x000fe2000001003f */
[----:B------:R-:W-:Y:S01]  /*b450*/  MOV R61, 0x7f800000 ;  /* 0x7f800000003d7802 */ /* 0x000fe20000000f00 */
[----:B------:R4:W-:Y:S01]  /*b460*/  STS [R19+0x4400], R90 ;  /* 0x0044005a13007388 */ /* 0x0009e20000000800 */
[----:B------:R-:W-:Y:S01]  /*b470*/  @!P2 MOV R60, R62 ;  /* 0x0000003e003ca202 */ /* 0x000fe20000000f00 */
[----:B------:R-:W-:Y:S01]  /*b480*/  @P0 FFMA.FTZ R61, R3, c[0x0][0x238], R0 ;  /* 0x00008e00033d0a23 */ /* 0x000fe20000010000 */
[----:B------:R-:W-:Y:S01]  /*b490*/  LEA R58, R5, R58, 0x4 ;  /* 0x0000003a053a7211 */ /* 0x000fe200078e20ff */
[----:B------:R4:W-:Y:S04]  /*b4a0*/  STS [R21+0x4000], R92 ;  /* 0x0040005c15007388 */ /* 0x0009e80000000800 */
[----:B------:R4:W-:Y:S04]  /*b4b0*/  STS [R21+0x4400], R94 ;  /* 0x0044005e15007388 */ /* 0x0009e80000000800 */
[----:B------:R4:W-:Y:S04]  /*b4c0*/  STS [R23+0x4000], R96 ;  /* 0x0040006017007388 */ /* 0x0009e80000000800 */
[----:B------:R4:W-:Y:S04]  /*b4d0*/  STS [R23+0x4400], R98 ;  /* 0x0044006217007388 */ /* 0x0009e80000000800 */
[----:B------:R-:W-:Y:S06]  /*b4e0*/  BAR.SYNC.DEFER_BLOCKING 0x0 ;  /* 0x0000000000007b1d */ /* 0x000fec0000010000 */
[----:B------:R-:W1:Y:S04]  /*b4f0*/  S2R R56, SR_CTAID.Z ;  /* 0x0000000000387919 */ /* 0x000e680000002700 */
[----:B------:R4:W2:Y:S04]  /*b500*/  LDS.128 R48, [R215] ;  /* 0x00000000d7307984 */ /* 0x0008a80000000c00 */
[----:B------:R4:W3:Y:S01]  /*b510*/  LDS.128 R44, [R215+0x800] ;  /* 0x00080000d72c7984 */ /* 0x0008e20000000c00 */
[----:B-1----:R-:W-:-:S03]  /*b520*/  @!P4 IMAD R57, R57, c[0x0][0x1c0], R56 ;  /* 0x000070003939ca24 */ /* 0x002fc600078e0238 */
[----:B------:R4:W1:Y:S01]  /*b530*/  LDS.128 R40, [R215+0x1000] ;  /* 0x00100000d7287984 */ /* 0x0008620000000c00 */
[----:B------:R-:W-:Y:S02]  /*b540*/  @P4 IMAD R214, R56, c[0x0][0x234], R214 ;  /* 0x00008d0038d64a24 */ /* 0x000fe400078e02d6 */
[----:B------:R-:W-:Y:S01]  /*b550*/  @!P4 IMAD R214, R57, c[0x0][0x214], RZ ;  /* 0x0000850039d6ca24 */ /* 0x000fe200078e02ff */
[----:B------:R4:W1:Y:S04]  /*b560*/  LDS.128 R36, [R215+0x1800] ;  /* 0x00180000d7247984 */ /* 0x0008680000000c00 */
[----:B------:R4:W1:Y:S04]  /*b570*/  LDS.128 R32, [R215+0x2000] ;  /* 0x00200000d7207984 */ /* 0x0008680000000c00 */
[----:B------:R4:W1:Y:S04]  /*b580*/  LDS.128 R28, [R215+0x2800] ;  /* 0x00280000d71c7984 */ /* 0x0008680000000c00 */
[----:B------:R4:W1:Y:S04]  /*b590*/  LDS.128 R24, [R215+0x3000] ;  /* 0x00300000d7187984 */ /* 0x0008680000000c00 */
[----:B------:R4:W1:Y:S04]  /*b5a0*/  LDS.128 R20, [R215+0x3800] ;  /* 0x00380000d7147984 */ /* 0x0008680000000c00 */
[----:B------:R4:W1:Y:S04]  /*b5b0*/  LDS.128 R16, [R215+0x4000] ;  /* 0x00400000d7107984 */ /* 0x0008680000000c00 */
[----:B------:R4:W1:Y:S04]  /*b5c0*/  LDS.128 R12, [R215+0x4800] ;  /* 0x00480000d70c7984 */ /* 0x0008680000000c00 */
[----:B------:R4:W1:Y:S04]  /*b5d0*/  LDS.128 R8, [R215+0x5000] ;  /* 0x00500000d7087984 */ /* 0x0008680000000c00 */
[----:B------:R4:W1:Y:S01]  /*b5e0*/  LDS.128 R52, [R215+0x5800] ;  /* 0x00580000d7347984 */ /* 0x0008620000000c00 */
[----:B------:R-:W-:Y:S05]  /*b5f0*/  @P1 BRA `(.L_x_780) ;  /* 0x000000c000001947 */ /* 0x000fea0003800000 */
[----:B--23--:R-:W2:Y:S01]  /*b600*/  S2R R5, SR_CTAID.X ;  /* 0x0000000000057919 */ /* 0x00cea20000002500 */
[----:B------:R-:W-:-:S02]  /*b610*/  IADD3 R2, R58, 0x8, RZ ;  /* 0x000000083a027810 */ /* 0x000fc40007ffe0ff */
[-C--:B------:R-:W-:Y:S02]  /*b620*/  ISETP.GE.AND P2, PT, R58, R207.reuse, PT ;  /* 0x000000cf3a00720c */ /* 0x080fe40003f46270 */
[----:B------:R-:W-:Y:S01]  /*b630*/  ISETP.GE.AND P1, PT, R2, R207, PT ;  /* 0x000000cf0200720c */ /* 0x000fe20003f26270 */
[----:B--2---:R-:W-:-:S05]  /*b640*/  IMAD R5, R5, 0x40, R214 ;  /* 0x0000004005057824 */ /* 0x004fca00078e02d6 */
[----:B------:R-:W-:Y:S02]  /*b650*/  SHF.R.S32.HI R3, RZ, 0x1f, R5 ;  /* 0x0000001fff037819 */ /* 0x000fe40000011405 */
[----:B------:R-:W-:-:S04]  /*b660*/  IADD3 R0, P0, R58, R5, RZ ;  /* 0x000000053a007210 */ /* 0x000fc80007f1e0ff */
[----:B------:R-:W-:Y:S02]  /*b670*/  LEA.HI.X.SX32 R3, R58, R3, 0x1, P0 ;  /* 0x000000033a037211 */ /* 0x000fe400000f0eff */
[----:B------:R-:W-:-:S04]  /*b680*/  LEA R2, P0, R0, c[0x0][0x200], 0x2 ;  /* 0x0000800000027a11 */ /* 0x000fc800078010ff */
[----:B------:R-:W-:-:S05]  /*b690*/  LEA.HI.X R3, R0, c[0x0][0x204], R3, 0x2, P0 ;  /* 0x0000810000037a11 */ /* 0x000fca00000f1403 */
[----:B------:R2:W-:Y:S04]  /*b6a0*/  @!P2 STG.E [R2.64], R6 ;  /* 0x000000060200a986 */ /* 0x0005e8000c101904 */
[----:B------:R2:W-:Y:S02]  /*b6b0*/  @!P1 STG.E [R2.64+0x20], R61 ;  /* 0x0000203d02009986 */ /* 0x0005e4000c101904 */
.L_x_780:
[----:B--23--:R-:W-:Y:S05]  /*b6c0*/  BSYNC B0 ;  /* 0x0000000000007941 */ /* 0x00cfea0003800000 */
.L_x_779:
[----:B------:R-:W2:Y:S01]  /*b6d0*/  S2R R3, SR_CTAID.X ;  /* 0x0000000000037919 */ /* 0x000ea20000002500 */
[----:B------:R-:W-:Y:S01]  /*b6e0*/  SHF.R.S32.HI R219, RZ, 0x1f, R218 ;  /* 0x0000001fffdb7819 */ /* 0x000fe200000114da */
[----:B------:R-:W-:Y:S01]  /*b6f0*/  BSSY B0, `(.L_x_781) ;  /* 0x0000024000007945 */ /* 0x000fe20003800000 */
[----:B------:R-:W-:Y:S01]  /*b700*/  LEA.HI R7, R7, R4, RZ, 0x3 ;  /* 0x0000000407077211 */ /* 0x000fe200078f18ff */
[----:B------:R-:W3:Y:S01]  /*b710*/  S2R R0, SR_TID.X ;  /* 0x0000000000007919 */ /* 0x000ee20000002100 */
[----:B------:R-:W-:Y:S01]  /*b720*/  SHF.R.S32.HI R4, RZ, 0x1f, R56 ;  /* 0x0000001fff047819 */ /* 0x000fe20000011438 */
[----:B--2---:R-:W-:-:S04]  /*b730*/  IMAD.SHL.U32 R3, R3, 0x40, RZ ;  /* 0x0000004003037824 */ /* 0x004fc800078e00ff */
[----:B------:R-:W-:Y:S01]  /*b740*/  IMAD.WIDE.U32 R62, R3, c[0x0][0x1e8], R218 ;  /* 0x00007a00033e7a25 */ /* 0x000fe200078e00da */
[----:B------:R-:W-:Y:S02]  /*b750*/  SHF.R.S32.HI R2, RZ, 0x1f, R3 ;  /* 0x0000001fff027819 */ /* 0x000fe40000011403 */
[----:B---3--:R-:W-:Y:S02]  /*b760*/  SHF.R.S32.HI R5, RZ, 0x1f, R0 ;  /* 0x0000001fff057819 */ /* 0x008fe40000011400 */
[----:B------:R-:W-:Y:S01]  /*b770*/  IADD3 R60, P0, R60, R62, RZ ;  /* 0x0000003e3c3c7210 */ /* 0x000fe20007f1e0ff */
[----:B------:R-:W-:Y:S01]  /*b780*/  IMAD R2, R2, c[0x0][0x1e8], RZ ;  /* 0x00007a0002027a24 */ /* 0x000fe200078e02ff */
[----:B------:R-:W-:-:S03]  /*b790*/  LEA.HI R5, R5, R0, RZ, 0x3 ;  /* 0x0000000005057211 */ /* 0x000fc600078f18ff */
[----:B------:R-:W-:Y:S01]  /*b7a0*/  IMAD R2, R3, c[0x0][0x1ec], R2 ;  /* 0x00007b0003027a24 */ /* 0x000fe200078e0202 */
[----:B------:R-:W-:Y:S01]  /*b7b0*/  SHF.R.S32.HI R0, RZ, 0x3, R5 ;  /* 0x00000003ff007819 */ /* 0x000fe20000011405 */
[----:B------:R-:W-:-:S03]  /*b7c0*/  IMAD.IADD R3, R216, 0x1, -R3 ;  /* 0x00000001d8037824 */ /* 0x000fc600078e0a03 */
[----:B------:R-:W-:Y:S02]  /*b7d0*/  IADD3.X R61, R59, R63, R2, P0, !PT ;  /* 0x0000003f3b3d7210 */ /* 0x000fe400007fe402 */
[----:B------:R-:W-:Y:S01]  /*b7e0*/  SHF.R.S32.HI R2, RZ, 0x3, R7 ;  /* 0x00000003ff027819 */ /* 0x000fe20000011407 */
[----:B------:R-:W-:Y:S01]  /*b7f0*/  IMAD R7, R4, c[0x0][0x1f0], RZ ;  /* 0x00007c0004077a24 */ /* 0x000fe200078e02ff */
[----:B------:R-:W-:Y:S01]  /*b800*/  SHF.R.S32.HI R0, RZ, 0x1f, R0 ;  /* 0x0000001fff007819 */ /* 0x000fe20000011400 */
[----:B------:R-:W-:Y:S01]  /*b810*/  IMAD.WIDE.U32 R60, R56, c[0x0][0x1f0], R60 ;  /* 0x00007c00383c7a25 */ /* 0x000fe200078e003c */
[----:B------:R-:W-:-:S03]  /*b820*/  ISETP.GE.AND P0, PT, R2, R3, PT ;  /* 0x000000030200720c */ /* 0x000fc60003f06270 */
[----:B------:R-:W-:-:S04]  /*b830*/  IMAD R7, R56, c[0x0][0x1f4], R7 ;  /* 0x00007d0038077a24 */ /* 0x000fc800078e0207 */
[----:B------:R-:W-:-:S06]  /*b840*/  IMAD.IADD R7, R7, 0x1, R61 ;  /* 0x0000000107077824 */ /* 0x000fcc00078e023d */
        /* <DEDUP_REMOVED lines=11> */
[----:B------:R2:W-:Y:S04]  /*b900*/  @!P2 STG.E.128 [R56.64], R48 ;  /* 0x000000303800a986 */ /* 0x0005e8000c101d04 */
[----:B-1----:R2:W-:Y:S04]  /*b910*/  @!P1 STG.E.128 [R56.64+0x80], R32 ;  /* 0x0000802038009986 */ /* 0x0025e8000c101d04 */
[----:B------:R2:W-:Y:S02]  /*b920*/  @!P0 STG.E.128 [R56.64+0x100], R16 ;  /* 0x0001001038008986 */ /* 0x0005e4000c101d04 */
.L_x_782:
[----:B------:R-:W-:Y:S05]  /*b930*/  BSYNC B0 ;  /* 0x0000000000007941 */ /* 0x000fea0003800000 */
.L_x_781:
[----:B------:R-:W-:Y:S01]  /*b940*/  IADD3 R4, R2, 0x10, RZ ;  /* 0x0000001002047810 */ /* 0x000fe20007ffe0ff */
[----:B------:R-:W-:Y:S03]  /*b950*/  BSSY B0, `(.L_x_783) ;  /* 0x0000013000007945 */ /* 0x000fe60003800000 */
[----:B------:R-:W-:-:S13]  /*b960*/  ISETP.GE.AND P0, PT, R4, R207, PT ;  /* 0x000000cf0400720c */ /* 0x000fda0003f06270 */
[----:B------:R-:W-:Y:S05]  /*b970*/  @P0 BRA `(.L_x_784) ;  /* 0x0000010000000947 */ /* 0x000fea0003800000 */
[----:B------:R-:W-:Y:S01]  /*b980*/  IADD3 R4, P0, R2, 0x10, RZ ;  /* 0x0000001002047810 */ /* 0x000fe20007f1e0ff */
[----:B-12---:R-:W-:Y:S01]  /*b990*/  IMAD.MOV.U32 R16, RZ, RZ, R60 ;  /* 0x000000ffff107224 */ /* 0x006fe200078e003c */
[----:B----4-:R-:W-:Y:S02]  /*b9a0*/  MOV R17, R7 ;  /* 0x0000000700117202 */ /* 0x010fe40000000f00 */
        /* <DEDUP_REMOVED lines=11> */
[----:B------:R1:W-:Y:S04]  /*ba60*/  @!P1 STG.E.128 [R4.64+0x80], R28 ;  /* 0x0000801c04009986 */ /* 0x0003e8000c101d04 */
[----:B------:R1:W-:Y:S02]  /*ba70*/  @!P0 STG.E.128 [R4.64+0x100], R12 ;  /* 0x0001000c04008986 */ /* 0x0003e4000c101d04 */
.L_x_784:
[----:B------:R-:W-:Y:S05]  /*ba80*/  BSYNC B0 ;  /* 0x0000000000007941 */ /* 0x000fea0003800000 */
.L_x_783:
[----:B-1----:R-:W-:Y:S01]  /*ba90*/  IADD3 R4, R2, 0x20, RZ ;  /* 0x0000002002047810 */ /* 0x002fe20007ffe0ff */
[----:B------:R-:W-:Y:S03]  /*baa0*/  BSSY B0, `(.L_x_785) ;  /* 0x0000013000007945 */ /* 0x000fe60003800000 */
[----:B------:R-:W-:-:S13]  /*bab0*/  ISETP.GE.AND P0, PT, R4, R207, PT ;  /* 0x000000cf0400720c */ /* 0x000fda0003f06270 */
[----:B------:R-:W-:Y:S05]  /*bac0*/  @P0 BRA `(.L_x_786) ;  /* 0x0000010000000947 */ /* 0x000fea0003800000 */
[----:B------:R-:W-:Y:S01]  /*bad0*/  IADD3 R4, P0, R2, 0x20, RZ ;  /* 0x0000002002047810 */ /* 0x000fe20007f1e0ff */
[----:B------:R-:W-:Y:S01]  /*bae0*/  IMAD.MOV.U32 R12, RZ, RZ, R60 ;  /* 0x000000ffff0c7224 */ /* 0x000fe200078e003c */
        /* <DEDUP_REMOVED lines=14> */
.L_x_786:
[----:B------:R-:W-:Y:S05]  /*bbd0*/  BSYNC B0 ;  /* 0x0000000000007941 */ /* 0x000fea0003800000 */
.L_x_785:
        /* <DEDUP_REMOVED lines=21> */
.L_x_787:
        /* <DEDUP_REMOVED lines=13> */
.L_x_7353:


//--------------------- .text._ZN5flash24flash_fwd_splitkv_kernelI23Flash_fwd_kernel_traitsILi192ELi64ELi64ELi4ELb0ELb0EN7cutlass6half_tE19Flash_kernel_traitsILi192ELi64ELi64ELi4ES3_EELb0ELb0ELb0ELb0ELb0ELb0ELb0ELb1EEEvNS_16Flash_fwd_paramsE --------------------------
	.section	.text._ZN5flash24flash_fwd_splitkv_kernelI23Flash_fwd_kernel_traitsILi192ELi64ELi64ELi4ELb0ELb0EN7cutlass6half_tE19Flash_kernel_traitsILi192ELi64ELi64ELi4ES3_EELb0ELb0ELb0ELb0ELb0ELb0ELb0ELb1EEEvNS_16Flash_fwd_paramsE,"ax",@progbits
	.sectioninfo	@"SHI_REGISTERS=225"
	.align	128
        .global         _ZN5flash24flash_fwd_splitkv_kernelI23Flash_fwd_kernel_traitsILi192ELi64ELi64ELi4ELb0ELb0EN7cutlass6half_tE19Flash_kernel_traitsILi192ELi64ELi64ELi4ES3_EELb0ELb0ELb0ELb0ELb0ELb0ELb0ELb1EEEvNS_16Flash_fwd_paramsE
        .type           _ZN5flash24flash_fwd_splitkv_kernelI23Flash_fwd_kernel_traitsILi192ELi64ELi64ELi4ELb0ELb0EN7cutlass6half_tE19Flash_kernel_traitsILi192ELi64ELi64ELi4ES3_EELb0ELb0ELb0ELb0ELb0ELb0ELb0ELb1EEEvNS_16Flash_fwd_paramsE,@function
        .size           _ZN5flash24flash_fwd_splitkv_kernelI23Flash_fwd_kernel_traitsILi192ELi64ELi64ELi4ELb0ELb0EN7cutlass6half_tE19Flash_kernel_traitsILi192ELi64ELi64ELi4ES3_EELb0ELb0ELb0ELb0ELb0ELb0ELb0ELb1EEEvNS_16Flash_fwd_paramsE,(.L_x_7354 - _ZN5flash24flash_fwd_splitkv_kernelI23Flash_fwd_kernel_traitsILi192ELi64ELi64ELi4ELb0ELb0EN7cutlass6half_tE19Flash_kernel_traitsILi192ELi64ELi64ELi4ES3_EELb0ELb0ELb0ELb0ELb0ELb0ELb0ELb1EEEvNS_16Flash_fwd_paramsE)
        .other          _ZN5flash24flash_fwd_splitkv_kernelI23Flash_fwd_kernel_traitsILi192ELi64ELi64ELi4ELb0ELb0EN7cutlass6half_tE19Flash_kernel_traitsILi192ELi64ELi64ELi4ES3_EELb0ELb0ELb0ELb0ELb0ELb0ELb0ELb1EEEvNS_16Flash_fwd_paramsE,@"STO_CUDA_ENTRY STV_DEFAULT"
_ZN5flash24flash_fwd_splitkv_kernelI23Flash_fwd_kernel_traitsILi192ELi64ELi64ELi4ELb0ELb0EN7cutlass6half_tE19Flash_kernel_traitsILi192ELi64ELi64ELi4ES3_EELb0ELb0ELb0ELb0ELb0ELb0ELb0ELb1EEEvNS_16Flash_fwd_paramsE:
.text._ZN5flash24flash_fwd_splitkv_kernelI23Flash_fwd_kernel_traitsILi192ELi64ELi64ELi4ELb0ELb0EN7cutlass6half_tE19Flash_kernel_traitsILi192ELi64ELi64ELi4ES3_EELb0ELb0ELb0ELb0ELb0ELb0ELb0ELb1EEEvNS_16Flash_fwd_paramsE:
[----:B------:R-:W-:Y:S02]  /*0000*/  MOV R1, c[0x0][0x28] ;  /* 0x00000a0000017a02 */ /* 0x000fe40000000f00 */
[----:B------:R-:W1:Y:S01]  /*0010*/  S2R R2, SR_CTAID.Y ;  /* 0x0000000000027919 */ /* 0x000e620000002600 */
[----:B------:R-:W2:Y:S01]  /*0020*/  LDC.U8 R0, c[0x0][0x312] ;  /* 0x0000c480ff007b82 */ /* 0x000ea20000000000 */
[----:B------:R-:W-:Y:S01]  /*0030*/  ISETP.NE.U32.AND P1, PT, RZ, c[0x0][0x240], PT ;  /* 0x00009000ff007a0c */ /* 0x000fe20003f25070 */
[----:B------:R-:W-:Y:S01]  /*0040*/  IMAD.MOV.U32 R113, RZ, RZ, 0x4 ;  /* 0x00000004ff717424 */ /* 0x000fe200078e00ff */
[----:B------:R-:W-:Y:S01]  /*0050*/  ISETP.NE.U32.AND P5, PT, RZ, c[0x0][0x250], PT ;  /* 0x00009400ff007a0c */ /* 0x000fe20003fa5070 */
[----:B------:R-:W-:Y:S01]  /*0060*/  IMAD.MOV.U32 R206, RZ, RZ, -0x1 ;  /* 0xffffffffffce7424 */ /* 0x000fe200078e00ff */
[----:B------:R-:W-:Y:S01]  /*0070*/  ISETP.NE.AND.EX P1, PT, RZ, c[0x0][0x244], PT, P1 ;  /* 0x00009100ff007a0c */ /* 0x000fe20003f25310 */
[----:B------:R-:W-:Y:S01]  /*0080*/  ULDC.64 UR6, c[0x0][0x118] ;  /* 0x0000460000067ab9 */ /* 0x000fe20000000a00 */
[----:B------:R-:W-:Y:S02]  /*0090*/  ISETP.NE.AND.EX P5, PT, RZ, c[0x0][0x254], PT, P5 ;  /* 0x00009500ff007a0c */ /* 0x000fe40003fa5350 */
[----:B------:R-:W-:Y:S01]  /*00a0*/  ISETP.EQ.U32.AND P0, PT, RZ, c[0x0][0x248], PT ;  /* 0x00009200ff007a0c */ /* 0x000fe20003f02070 */
[----:B-1----:R-:W-:Y:S01]  /*00b0*/  IMAD.WIDE R4, R2, R113, c[0x0][0x240] ;  /* 0x0000900002047625 */ /* 0x002fe200078e0271 */
[----:B--2---:R-:W-:-:S03]  /*00c0*/  ISETP.NE.AND P2, PT, R0, RZ, PT ;  /* 0x000000ff0000720c */ /* 0x004fc60003f45270 */
[----:B------:R-:W-:-:S04]  /*00d0*/  IMAD.MOV.U32 R0, RZ, RZ, RZ ;  /* 0x000000ffff007224 */ /* 0x000fc800078e00ff */
[----:B------:R1:W2:Y:S01]  /*00e0*/  @P1 LDG.E R206, [R4.64] ;  /* 0x0000000604ce1981 */ /* 0x0002a2000c1e1900 */
[CC--:B------:R-:W-:Y:S01]  /*00f0*/  IMAD.WIDE R160, R2.reuse, R113.reuse, c[0x0][0x250] ;  /* 0x0000940002a07625 */ /* 0x0c0fe200078e0271 */
[----:B------:R-:W-:Y:S02]  /*0100*/  ISETP.EQ.OR.EX P0, PT, RZ, c[0x0][0x24c], !P2, P0 ;  /* 0x00009300ff007a0c */ /* 0x000fe40005702700 */
[----:B------:R1:W2:Y:S04]  /*0110*/  @P1 LDG.E R205, [R4.64+0x4] ;  /* 0x0000040604cd1981 */ /* 0x0002a8000c1e1900 */
[----:B------:R3:W5:Y:S01]  /*0120*/  @P5 LDG.E R0, [R160.64] ;  /* 0x00000006a0005981 */ /* 0x000762000c1e1900 */
[----:B------:R-:W-:Y:S02]  /*0130*/  IMAD.MOV.U32 R19, RZ, RZ, -0x1 ;  /* 0xffffffffff137424 */ /* 0x000fe400078e00ff */
[----:B------:R-:W-:Y:S01]  /*0140*/  IMAD.WIDE R8, R2, R113, c[0x0][0x248] ;  /* 0x0000920002087625 */ /* 0x000fe200078e0271 */
[----:B------:R-:W4:Y:S04]  /*0150*/  S2R R21, SR_CTAID.X ;  /* 0x0000000000157919 */ /* 0x000f280000002500 */
[----:B------:R3:W5:Y:S01]  /*0160*/  @!P0 LDG.E R19, [R8.64] ;  /* 0x0000000608138981 */ /* 0x000762000c1e1900 */
[----:B------:R-:W-:-:S03]  /*0170*/  ISETP.NE.U32.AND P0, PT, RZ, c[0x0][0x248], PT ;  /* 0x00009200ff007a0c */ /* 0x000fc60003f05070 */
[----:B------:R-:W2:Y:S04]  /*0180*/  S2R R156, SR_CTAID.Z ;  /* 0x00000000009c7919 */ /* 0x000ea80000002700 */
[----:B------:R-:W2:Y:S01]  /*0190*/  S2R R57, SR_TID.X ;  /* 0x0000000000397919 */ /* 0x000ea20000002100 */
[----:B------:R-:W-:Y:S02]  /*01a0*/  ISETP.NE.AND.EX P0, PT, RZ, c[0x0][0x24c], PT, P0 ;  /* 0x00009300ff007a0c */ /* 0x000fe40003f05300 */
[----:B------:R-:W-:-:S04]  /*01b0*/  MOV R3, R2 ;  /* 0x0000000200037202 */ /* 0x000fc80000000f00 */
[--C-:B-1----:R-:W-:Y:S01]  /*01c0*/  SHF.R.S32.HI R4, RZ, 0x1f, R3.reuse ;  /* 0x0000001fff047819 */ /* 0x102fe20000011403 */
[----:B------:R-:W-:Y:S02]  /*01d0*/  IMAD.MOV.U32 R7, RZ, RZ, R3 ;  /* 0x000000ffff077224 */ /* 0x000fe400078e0003 */
[----:B--2---:R-:W-:Y:S01]  /*01e0*/  @P1 IMAD.IADD R205, R205, 0x1, -R206 ;  /* 0x00000001cdcd1824 */ /* 0x004fe200078e0ace */
[----:B------:R-:W-:-:S03]  /*01f0*/  @!P1 MOV R205, c[0x0][0x214] ;  /* 0x0000850000cd9a02 */ /* 0x000fc60000000f00 */
[----:B------:R-:W-:Y:S05]  /*0200*/  @!P0 BRA `(.L_x_788) ;  /* 0x0000004000008947 */ /* 0x000fea0003800000 */
[----:B---34-:R-:W2:Y:S02]  /*0210*/  @P2 LDG.E R6, [R8.64+0x4] ;  /* 0x0000040608062981 */ /* 0x018ea4000c1e1900 */
[----:B--2--5:R-:W-:-:S06]  /*0220*/  @P2 IADD3 R81, R6, -R19, RZ ;  /* 0x8000001306512210 */ /* 0x024fcc0007ffe0ff */
[----:B------:R1:W5:Y:S01]  /*0230*/  @!P2 LDG.E R81, [R8.64] ;  /* 0x000000060851a981 */ /* 0x000362000c1e1900 */
[----:B------:R-:W-:Y:S05]  /*0240*/  BRA `(.L_x_789) ;  /* 0x0000001000007947 */ /* 0x000fea0003800000 */
.L_x_788:
[----:B---34-:R-:W-:Y:S02]  /*0250*/  MOV R81, c[0x0][0x218] ;  /* 0x0000860000517a02 */ /* 0x018fe40000000f00 */
.L_x_789:
[----:B------:R-:W-:-:S04]  /*0260*/  ISETP.NE.U32.AND P2, PT, RZ, c[0x0][0x258], PT ;  /* 0x00009600ff007a0c */ /* 0x000fc80003f45070 */
[----:B------:R-:W-:-:S13]  /*0270*/  ISETP.NE.AND.EX P2, PT, RZ, c[0x0][0x25c], PT, P2 ;  /* 0x00009700ff007a0c */ /* 0x000fda0003f45320 */
[----:B-1----:R-:W-:-:S05]  /*0280*/  @P2 IMAD.WIDE R8, R2, R113, c[0x0][0x258] ;  /* 0x0000960002082625 */ /* 0x002fca00078e0271 */
[----:B------:R-:W2:Y:S01]  /*0290*/  @P2 LDG.E R59, [R8.64] ;  /* 0x00000006083b2981 */ /* 0x000ea2000c1e1900 */
[----:B------:R-:W-:Y:S01]  /*02a0*/  IMAD.SHL.U32 R146, R21, 0x40, RZ ;  /* 0x0000004015927824 */ /* 0x000fe200078e00ff */
[----:B------:R-:W-:Y:S01]  /*02b0*/  @!P2 ISETP.NE.U32.AND P1, PT, RZ, c[0x0][0x268], PT ;  /* 0x00009a00ff00aa0c */ /* 0x000fe20003f25070 */
[----:B-----5:R-:W-:-:S03]  /*02c0*/  IMAD.IADD R81, R81, 0x1, -R0 ;  /* 0x0000000151517824 */ /* 0x020fc600078e0a00 */
[----:B------:R-:W-:Y:S02]  /*02d0*/  ISETP.GT.AND P0, PT, R205, R146, PT ;  /* 0x00000092cd00720c */ /* 0x000fe40003f04270 */
[----:B------:R-:W-:-:S04]  /*02e0*/  @!P2 ISETP.NE.AND.EX P1, PT, RZ, c[0x0][0x26c], PT, P1 ;  /* 0x00009b00ff00aa0c */ /* 0x000fc80003f25310 */
[----:B------:R-:W-:Y:S01]  /*02f0*/  @!P2 SEL R6, RZ, c[0x0][0x21c], !P1 ;  /* 0x00008700ff06aa07 */ /* 0x000fe20004800000 */
[----:B--2---:R-:W-:-:S04]  /*0300*/  @P2 IMAD.IADD R59, R59, 0x1, -R0 ;  /* 0x000000013b3b2824 */ /* 0x004fc800078e0a00 */
[----:B------:R-:W-:Y:S02]  /*0310*/  @!P2 IMAD.IADD R59, R81, 0x1, R6 ;  /* 0x00000001513ba824 */ /* 0x000fe400078e0206 */
        /* <DEDUP_REMOVED lines=17> */
[----:B------:R-:W-:Y:S02]  /*0430*/  SHF.R.S32.HI R11, RZ, 0x1f, R146 ;  /* 0x0000001fff0b7819 */ /* 0x000fe40000011492 */
[----:B------:R-:W-:Y:S02]  /*0440*/  LOP3.LUT R2, R0, 0xfffffff8, RZ, 0xc0, !PT ;  /* 0xfffffff800027812 */ /* 0x000fe400078ec0ff */
[----:B------:R-:W-:Y:S01]  /*0450*/  IADD3 R205, -R146, R205, RZ ;  /* 0x000000cd92cd7210 */ /* 0x000fe20007ffe1ff */
[----:B------:R-:W-:Y:S01]  /*0460*/  IMAD R11, R11, c[0x0][0x1e8], RZ ;  /* 0x00007a000b0b7a24 */ /* 0x000fe200078e02ff */
[----:B------:R-:W-:Y:S01]  /*0470*/  SHF.R.S32.HI R0, RZ, 0x3, R0 ;  /* 0x00000003ff007819 */ /* 0x000fe20000011400 */
[----:B------:R-:W-:Y:S01]  /*0480*/  IMAD.IADD R57, R57, 0x1, -R2 ;  /* 0x0000000139397824 */ /* 0x000fe200078e0a02 */
[----:B------:R-:W-:Y:S01]  /*0490*/  SHF.R.S32.HI R15, RZ, 0x1f, R156 ;  /* 0x0000001fff0f7819 */ /* 0x000fe2000001149c */
[----:B------:R-:W-:-:S03]  /*04a0*/  @P0 IMAD.WIDE.U32 R8, R206, c[0x0][0x1e8], RZ ;  /* 0x00007a00ce080a25 */ /* 0x000fc600078e00ff */
[----:B------:R-:W-:Y:S01]  /*04b0*/  SHF.L.U32 R6, R57, 0x3, RZ ;  /* 0x0000000339067819 */ /* 0x000fe200000006ff */
[----:B------:R-:W-:Y:S02]  /*04c0*/  @!P0 IMAD R2, R4, c[0x0][0x1e0], RZ ;  /* 0x0000780004028a24 */ /* 0x000fe400078e02ff */
[----:B------:R-:W-:Y:S01]  /*04d0*/  @!P0 IMAD.WIDE.U32 R12, R3, c[0x0][0x1e0], RZ ;  /* 0x00007800030c8a25 */ /* 0x000fe200078e00ff */
[----:B------:R-:W-:-:S03]  /*04e0*/  SHF.R.S32.HI R7, RZ, 0x1f, R6 ;  /* 0x0000001fff077819 */ /* 0x000fc60000011406 */
[----:B------:R-:W-:Y:S02]  /*04f0*/  @P0 IMAD R5, R206, c[0x0][0x1ec], R9 ;  /* 0x00007b00ce050a24 */ /* 0x000fe400078e0209 */
[----:B------:R-:W-:Y:S01]  /*0500*/  @P0 IMAD.MOV.U32 R4, RZ, RZ, R8 ;  /* 0x000000ffff040224 */ /* 0x000fe200078e0008 */
[----:B------:R-:W-:Y:S01]  /*0510*/  @!P0 MOV R4, R12 ;  /* 0x0000000c00048202 */ /* 0x000fe20000000f00 */
[----:B------:R-:W-:Y:S02]  /*0520*/  @!P0 IMAD R2, R3, c[0x0][0x1e4], R2 ;  /* 0x0000790003028a24 */ /* 0x000fe400078e0202 */
[----:B------:R-:W-:-:S04]  /*0530*/  IMAD.WIDE.U32 R8, R146, c[0x0][0x1e8], R6 ;  /* 0x00007a0092087a25 */ /* 0x000fc800078e0006 */
[----:B------:R-:W-:Y:S01]  /*0540*/  @!P0 IMAD.IADD R5, R13, 0x1, R2 ;  /* 0x000000010d058824 */ /* 0x000fe200078e0202 */
[----:B------:R-:W-:Y:S01]  /*0550*/  IADD3 R4, P0, R4, R8, RZ ;  /* 0x0000000804047210 */ /* 0x000fe20007f1e0ff */
[----:B------:R-:W-:Y:S01]  /*0560*/  IMAD R2, R146, c[0x0][0x1ec], R11 ;  /* 0x00007b0092027a24 */ /* 0x000fe200078e020b */
[----:B------:R-:W-:Y:S01]  /*0570*/  IADD3 R11, R6, 0x40, RZ ;  /* 0x00000040060b7810 */ /* 0x000fe20007ffe0ff */
[----:B------:R-:W-:Y:S02]  /*0580*/  IMAD R15, R15, c[0x0][0x1f0], RZ ;  /* 0x00007c000f0f7a24 */ /* 0x000fe400078e02ff */
[----:B------:R-:W-:Y:S01]  /*0590*/  IMAD R3, R3, c[0x0][0x1c0], R156 ;  /* 0x0000700003037a24 */ /* 0x000fe200078e029c */
[----:B------:R-:W-:Y:S01]  /*05a0*/  IADD3.X R5, R5, R9, R2, P0, !PT ;  /* 0x0000000905057210 */ /* 0x000fe200007fe402 */
[----:B------:R-:W-:Y:S01]  /*05b0*/  IMAD R15, R156, c[0x0][0x1f4], R15 ;  /* 0x00007d009c0f7a24 */ /* 0x000fe200078e020f */
[----:B------:R-:W-:Y:S01]  /*05c0*/  ISETP.GE.AND P0, PT, R0, R205, PT ;  /* 0x000000cd0000720c */ /* 0x000fe20003f06270 */
[----:B------:R-:W-:Y:S01]  /*05d0*/  IMAD R3, R3, c[0x0][0x214], R146 ;  /* 0x0000850003037a24 */ /* 0x000fe200078e0292 */
[----:B------:R-:W-:Y:S01]  /*05e0*/  IADD3 R9, R6, 0x80, RZ ;  /* 0x0000008006097810 */ /* 0x000fe20007ffe0ff */
[----:B------:R-:W-:Y:S01]  /*05f0*/  IMAD.WIDE.U32 R156, R156, c[0x0][0x1f0], R4 ;  /* 0x00007c009c9c7a25 */ /* 0x000fe200078e0004 */
[----:B------:R-:W-:-:S03]  /*0600*/  SHF.R.S32.HI R4, RZ, 0x1f, R0 ;  /* 0x0000001fff047819 */ /* 0x000fc60000011400 */
[----:B------:R-:W-:-:S06]  /*0610*/  IMAD.IADD R15, R157, 0x1, R15 ;  /* 0x000000019d0f7824 */ /* 0x000fcc00078e020f */
        /* <DEDUP_REMOVED lines=14> */
.L_x_792:
[----:B------:R-:W-:Y:S05]  /*0700*/  BSYNC B0 ;  /* 0x0000000000007941 */ /* 0x000fea0003800000 */
.L_x_791:
        /* <DEDUP_REMOVED lines=20> */
.L_x_794:
[----:B------:R-:W-:Y:S05]  /*0850*/  BSYNC B0 ;  /* 0x0000000000007941 */ /* 0x000fea0003800000 */
.L_x_793:
        /* <DEDUP_REMOVED lines=20> */
.L_x_796:
[----:B------:R-:W-:Y:S05]  /*09a0*/  BSYNC B0 ;  /* 0x0000000000007941 */ /* 0x000fea0003800000 */
.L_x_795:
        /* <DEDUP_REMOVED lines=19> */
.L_x_798:
[----:B------:R-:W-:Y:S05]  /*0ae0*/  BSYNC B0 ;  /* 0x0000000000007941 */ /* 0x000fea0003800000 */
.L_x_797:
[----:B------:R-:W-:-:S04]  /*0af0*/  ISETP.NE.AND P4, PT, R57, RZ, PT ;  /* 0x000000ff3900720c */ /* 0x000fc80003f85270 */
[-C--:B------:R-:W-:Y:S02]  /*0b00*/  ISETP.GE.OR P3, PT, R0, R205.reuse, P4 ;  /* 0x000000cd0000720c */ /* 0x080fe40002766670 */
[-C--:B------:R-:W-:Y:S02]  /*0b10*/  ISETP.GE.OR P2, PT, R12, R205.reuse, P4 ;  /* 0x000000cd0c00720c */ /* 0x080fe40002746670 */
[-C--:B------:R-:W-:Y:S02]  /*0b20*/  ISETP.GE.OR P1, PT, R10, R205.reuse, P4 ;  /* 0x000000cd0a00720c */ /* 0x080fe40002726670 */
[C---:B------:R-:W-:Y:S02]  /*0b30*/  IADD3 R0, P0, R3.reuse, R0, RZ ;  /* 0x0000000003007210 */ /* 0x040fe40007f1e0ff */
[----:B------:R-:W-:Y:S02]  /*0b40*/  ISETP.GE.OR P4, PT, R8, R205, P4 ;  /* 0x000000cd0800720c */ /* 0x000fe40002786670 */
[----:B------:R-:W-:-:S02]  /*0b50*/  LEA.HI.X.SX32 R3, R3, R4, 0x1, P0 ;  /* 0x0000000403037211 */ /* 0x000fc400000f0eff */
[----:B------:R-:W-:-:S03]  /*0b60*/  LEA R4, P0, R0, c[0x0][0x200], 0x2 ;  /* 0x0000800000047a11 */ /* 0x000fc600078010ff */
[----:B------:R-:W-:Y:S01]  /*0b70*/  @!P2 IMAD.MOV.U32 R2, RZ, RZ, 0x7f800000 ;  /* 0x7f800000ff02a424 */ /* 0x000fe200078e00ff */
[----:B------:R-:W-:Y:S01]  /*0b80*/  LEA.HI.X R5, R0, c[0x0][0x204], R3, 0x2, P0 ;  /* 0x0000810000057a11 */ /* 0x000fe200000f1403 */
[----:B------:R-:W-:Y:S02]  /*0b90*/  @!P3 IMAD.MOV.U32 R3, RZ, RZ, 0x7f800000 ;  /* 0x7f800000ff03b424 */ /* 0x000fe400078e00ff */
[----:B------:R-:W-:Y:S02]  /*0ba0*/  @!P1 IMAD.MOV.U32 R0, RZ, RZ, 0x7f800000 ;  /* 0x7f800000ff009424 */ /* 0x000fe400078e00ff */
[----:B------:R3:W-:Y:S04]  /*0bb0*/  @!P2 STG.E [R4.64+0x40], R2 ;  /* 0x000040020400a986 */ /* 0x0007e8000c101906 */
[----:B------:R3:W-:Y:S04]  /*0bc0*/  @!P3 STG.E [R4.64], R3 ;  /* 0x000000030400b986 */ /* 0x0007e8000c101906 */
[----:B------:R3:W-:Y:S01]  /*0bd0*/  @!P1 STG.E [R4.64+0x80], R0 ;  /* 0x0000800004009986 */ /* 0x0007e2000c101906 */
[----:B------:R-:W-:Y:S05]  /*0be0*/  @P4 EXIT ;  /* 0x000000000000494d */ /* 0x000fea0003800000 */
[----:B---3--:R-:W-:-:S05]  /*0bf0*/  MOV R3, 0x7f800000 ;  /* 0x7f80000000037802 */ /* 0x008fca0000000f00 */
[----:B------:R-:W-:Y:S01]  /*0c00*/  STG.E [R4.64+0xc0], R3 ;  /* 0x0000c00304007986 */ /* 0x000fe2000c101906 */
[----:B------:R-:W-:Y:S05]  /*0c10*/  EXIT ;  /* 0x000000000000794d */ /* 0x000fea0003800000 */
.L_x_790:
[----:B------:R-:W-:Y:S02]  /*0c20*/  ISETP.NE.U32.AND P0, PT, RZ, c[0x0][0x2b8], PT ;  /* 0x0000ae00ff007a0c */ /* 0x000fe40003f05070 */
[----:B------:R-:W-:Y:S02]  /*0c30*/  ISETP.NE.U32.AND P1, PT, RZ, c[0x0][0x2c0], PT ;  /* 0x0000b000ff007a0c */ /* 0x000fe40003f25070 */
[----:B------:R-:W-:Y:S02]  /*0c40*/  ISETP.NE.AND.EX P0, PT, RZ, c[0x0][0x2bc], PT, P0 ;  /* 0x0000af00ff007a0c */ /* 0x000fe40003f05300 */
[----:B------:R-:W-:-:S11]  /*0c50*/  ISETP.NE.AND.EX P1, PT, RZ, c[0x0][0x2c4], PT, P1 ;  /* 0x0000b100ff007a0c */ /* 0x000fd60003f25310 */
[----:B------:R-:W-:-:S04]  /*0c60*/  @P0 IMAD.WIDE R10, R2, R113, c[0x0][0x2b8] ;  /* 0x0000ae00020a0625 */ /* 0x000fc800078e0271 */
[----:B------:R-:W-:Y:S01]  /*0c70*/  @P1 IMAD R2, R4, c[0x0][0x2c8], RZ ;  /* 0x0000b20004021a24 */ /* 0x000fe200078e02ff */
[----:B------:R-:W-:Y:S01]  /*0c80*/  CS2R R208, SRZ ;  /* 0x0000000000d07805 */ /* 0x000fe2000001ff00 */
[C---:B------:R-:W-:Y:S01]  /*0c90*/  @P1 IMAD.WIDE.U32 R8, R7.reuse, c[0x0][0x2c8], RZ ;  /* 0x0000b20007081a25 */ /* 0x040fe200078e00ff */
[----:B------:R1:W5:Y:S01]  /*0ca0*/  @P0 LDG.E R3, [R10.64] ;  /* 0x000000060a030981 */ /* 0x000362000c1e1900 */
[----:B------:R-:W-:Y:S02]  /*0cb0*/  PLOP3.LUT P3, PT, PT, PT, PT, 0x8, 0x0 ;  /* 0x000000000000781c */ /* 0x000fe40003f6e170 */
[----:B------:R-:W-:Y:S01]  /*0cc0*/  @P1 IMAD R2, R7, c[0x0][0x2cc], R2 ;  /* 0x0000b30007021a24 */ /* 0x000fe200078e0202 */
[----:B------:R-:W-:-:S03]  /*0cd0*/  @P1 LEA R208, P0, R8, c[0x0][0x2c0], 0x2 ;  /* 0x0000b00008d01a11 */ /* 0x000fc600078010ff */
[----:B------:R-:W-:-:S05]  /*0ce0*/  @P1 IMAD.IADD R2, R9, 0x1, R2 ;  /* 0x0000000109021824 */ /* 0x000fca00078e0202 */
[----:B------:R-:W-:-:S04]  /*0cf0*/  @P1 SHF.L.U64.HI R2, R8, 0x2, R2 ;  /* 0x0000000208021819 */ /* 0x000fc80000010202 */
[----:B------:R-:W-:Y:S02]  /*0d00*/  @P1 IADD3.X R209, R2, c[0x0][0x2c4], RZ, P0, !PT ;  /* 0x0000b10002d11a10 */ /* 0x000fe400007fe4ff */
[----:B------:R-:W-:-:S04]  /*0d10*/  @P1 ISETP.NE.U32.AND P0, PT, R208, RZ, PT ;  /* 0x000000ffd000120c */ /* 0x000fc80003f05070 */
[----:B------:R-:W-:-:S13]  /*0d20*/  @P1 ISETP.NE.AND.EX P3, PT, R209, RZ, PT, P0 ;  /* 0x000000ffd100120c */ /* 0x000fda0003f65300 */
[----:B------:R-:W-:Y:S05]  /*0d30*/  @!P3 BRA `(.L_x_799) ;  /* 0x000004800000b947 */ /* 0x000fea0003800000 */
[----:B-1----:R-:W-:Y:S02]  /*0d40*/  IABS R2, c[0x0][0x2d0] ;  /* 0x0000b40000027a13 */ /* 0x002fe40000000000 */
[----:B------:R-:W-:Y:S02]  /*0d50*/  LEA R11, R137, 0xffffffc0, 0x6 ;  /* 0xffffffc0890b7811 */ /* 0x000fe400078e30ff */
[----:B------:R-:W1:Y:S08]  /*0d60*/  I2F.RP R5, R2 ;  /* 0x0000000200057306 */ /* 0x000e700000209400 */
[----:B-1----:R-:W1:Y:S02]  /*0d70*/  MUFU.RCP R8, R5 ;  /* 0x0000000500087308 */ /* 0x002e640000001000 */
[----:B-1----:R-:W-:-:S06]  /*0d80*/  IADD3 R8, R8, 0xffffffe, RZ ;  /* 0x0ffffffe08087810 */ /* 0x002fcc0007ffe0ff */
[----:B------:R-:W1:Y:S02]  /*0d90*/  F2I.FTZ.U32.TRUNC.NTZ R9, R8 ;  /* 0x0000000800097305 */ /* 0x000e64000021f000 */
[----:B-1---5:R-:W-:Y:S02]  /*0da0*/  IMAD.MOV R3, RZ, RZ, -R9 ;  /* 0x000000ffff037224 */ /* 0x022fe400078e0a09 */
[----:B------:R-:W-:Y:S02]  /*0db0*/  IMAD.MOV.U32 R8, RZ, RZ, RZ ;  /* 0x000000ffff087224 */ /* 0x000fe400078e00ff */
[----:B------:R-:W-:Y:S01]  /*0dc0*/  IMAD R0, R3, R2, RZ ;  /* 0x0000000203007224 */ /* 0x000fe200078e02ff */
[----:B------:R-:W-:-:S03]  /*0dd0*/  IABS R3, R11 ;  /* 0x0000000b00037213 */ /* 0x000fc60000000000 */
        /* <DEDUP_REMOVED lines=13> */
[----:B------:R-:W-:-:S05]  /*0eb0*/  @!P1 LOP3.LUT R5, RZ, c[0x0][0x2d0], RZ, 0x33, !PT ;  /* 0x0000b400ff059a12 */ /* 0x000fca00078e33ff */
[----:B------:R-:W-:-:S05]  /*0ec0*/  IMAD.WIDE R14, R5, 0x4, R208 ;  /* 0x00000004050e7825 */ /* 0x000fca00078e02d0 */
[----:B------:R-:W2:Y:S01]  /*0ed0*/  LDG.E R0, [R14.64] ;  /* 0x000000060e007981 */ /* 0x000ea2000c1e1900 */
[----:B------:R-:W-:-:S04]  /*0ee0*/  IABS R3, c[0x0][0x1c8] ;  /* 0x0000720000037a13 */ /* 0x000fc80000000000 */
[----:B------:R-:W1:Y:S08]  /*0ef0*/  I2F.RP R12, R3 ;  /* 0x00000003000c7306 */ /* 0x000e700000209400 */
[----:B-1----:R-:W1:Y:S02]  /*0f00*/  MUFU.RCP R10, R12 ;  /* 0x0000000c000a7308 */ /* 0x002e640000001000 */
[----:B-1----:R-:W-:-:S06]  /*0f10*/  IADD3 R10, R10, 0xffffffe, RZ ;  /* 0x0ffffffe0a0a7810 */ /* 0x002fcc0007ffe0ff */
[----:B------:R-:W1:Y:S02]  /*0f20*/  F2I.FTZ.U32.TRUNC.NTZ R9, R10 ;  /* 0x0000000a00097305 */ /* 0x000e64000021f000 */
[----:B-1----:R-:W-:-:S05]  /*0f30*/  IADD3 R2, RZ, -R9, RZ ;  /* 0x80000009ff027210 */ /* 0x002fca0007ffe0ff */
[----:B------:R-:W-:Y:S01]  /*0f40*/  IMAD R6, R2, R3, RZ ;  /* 0x0000000302067224 */ /* 0x000fe200078e02ff */
[----:B------:R-:W-:-:S03]  /*0f50*/  IABS R2, R156 ;  /* 0x0000009c00027213 */ /* 0x000fc60000000000 */
[----:B------:R-:W-:-:S04]  /*0f60*/  IMAD.HI.U32 R9, R9, R6, R8 ;  /* 0x0000000609097227 */ /* 0x000fc800078e0008 */
[----:B------:R-:W-:-:S04]  /*0f70*/  IMAD.MOV.U32 R8, RZ, RZ, R2 ;  /* 0x000000ffff087224 */ /* 0x000fc800078e0002 */
[----:B------:R-:W-:-:S05]  /*0f80*/  IMAD.HI.U32 R2, R9, R8, RZ ;  /* 0x0000000809027227 */ /* 0x000fca00078e00ff */
[----:B------:R-:W-:-:S05]  /*0f90*/  IADD3 R6, -R2, RZ, RZ ;  /* 0x000000ff02067210 */ /* 0x000fca0007ffe1ff */
[----:B------:R-:W-:-:S05]  /*0fa0*/  IMAD R6, R3, R6, R8 ;  /* 0x0000000603067224 */ /* 0x000fca00078e0208 */
[----:B------:R-:W-:-:S13]  /*0fb0*/  ISETP.GT.U32.AND P0, PT, R3, R6, PT ;  /* 0x000000060300720c */ /* 0x000fda0003f04070 */
[----:B------:R-:W-:Y:S01]  /*0fc0*/  @!P0 IMAD.IADD R6, R6, 0x1, -R3 ;  /* 0x0000000106068824 */ /* 0x000fe200078e0a03 */
[----:B------:R-:W-:-:S04]  /*0fd0*/  @!P0 IADD3 R2, R2, 0x1, RZ ;  /* 0x0000000102028810 */ /* 0x000fc80007ffe0ff */
[----:B------:R-:W-:Y:S02]  /*0fe0*/  ISETP.GE.U32.AND P1, PT, R6, R3, PT ;  /* 0x000000030600720c */ /* 0x000fe40003f26070 */
[----:B------:R-:W-:Y:S02]  /*0ff0*/  LOP3.LUT R3, R156, c[0x0][0x1c8], RZ, 0x3c, !PT ;  /* 0x000072009c037a12 */ /* 0x000fe400078e3cff */
[----:B------:R-:W-:Y:S02]  /*1000*/  IADD3 R6, -R5, RZ, RZ ;  /* 0x000000ff05067210 */ /* 0x000fe40007ffe1ff */
[----:B------:R-:W-:-:S03]  /*1010*/  ISETP.GE.AND P0, PT, R3, RZ, PT ;  /* 0x000000ff0300720c */ /* 0x000fc60003f06270 */
[----:B------:R-:W-:-:S04]  /*1020*/  IMAD R11, R6, c[0x0][0x2d0], R11 ;  /* 0x0000b400060b7a24 */ /* 0x000fc800078e020b */
[----:B------:R-:W-:Y:S02]  /*1030*/  @P1 IADD3 R2, R2, 0x1, RZ ;  /* 0x0000000102021810 */ /* 0x000fe40007ffe0ff */
[----:B------:R-:W-:Y:S02]  /*1040*/  ISETP.NE.AND P1, PT, RZ, c[0x0][0x1c8], PT ;  /* 0x00007200ff007a0c */ /* 0x000fe40003f25270 */
[----:B------:R-:W-:Y:S02]  /*1050*/  SHF.R.S32.HI R153, RZ, 0x1f, R11 ;  /* 0x0000001fff997819 */ /* 0x000fe4000001140b */
[----:B------:R-:W-:-:S03]  /*1060*/  @!P0 IMAD.MOV R2, RZ, RZ, -R2 ;  /* 0x000000ffff028224 */ /* 0x000fc600078e0a02 */
[----:B------:R-:W-:-:S06]  /*1070*/  IMAD R6, R153, c[0x0][0x198], RZ ;  /* 0x0000660099067a24 */ /* 0x000fcc00078e02ff */
[----:B------:R-:W-:-:S04]  /*1080*/  @!P1 LOP3.LUT R2, RZ, c[0x0][0x1c8], RZ, 0x33, !PT ;  /* 0x00007200ff029a12 */ /* 0x000fc800078e33ff */
[----:B------:R-:W-:Y:S02]  /*1090*/  SHF.R.S32.HI R127, RZ, 0x1f, R2 ;  /* 0x0000001fff7f7819 */ /* 0x000fe40000011402 */
[----:B--2---:R-:W-:Y:S01]  /*10a0*/  SHF.R.S32.HI R19, RZ, 0x1f, R0 ;  /* 0x0000001fff137819 */ /* 0x004fe20000011400 */
[----:B------:R-:W-:-:S04]  /*10b0*/  IMAD.WIDE.U32 R8, R0, c[0x0][0x180], RZ ;  /* 0x0000600000087a25 */ /* 0x000fc800078e00ff */
[C---:B------:R-:W-:Y:S02]  /*10c0*/  IMAD R3, R19.reuse, c[0x0][0x180], RZ ;  /* 0x0000600013037a24 */ /* 0x040fe400078e02ff */
[----:B------:R-:W-:Y:S02]  /*10d0*/  IMAD R19, R19, c[0x0][0x188], RZ ;  /* 0x0000620013137a24 */ /* 0x000fe400078e02ff */
[C---:B------:R-:W-:Y:S02]  /*10e0*/  IMAD R3, R0.reuse, c[0x0][0x184], R3 ;  /* 0x0000610000037a24 */ /* 0x040fe400078e0203 */
[----:B------:R-:W-:-:S03]  /*10f0*/  IMAD.WIDE.U32 R12, R0, c[0x0][0x188], RZ ;  /* 0x00006200000c7a25 */ /* 0x000fc600078e00ff */
[----:B------:R-:W-:Y:S01]  /*1100*/  IADD3 R9, R9, R3, RZ ;  /* 0x0000000309097210 */ /* 0x000fe20007ffe0ff */
[C---:B------:R-:W-:Y:S01]  /*1110*/  IMAD R3, R11.reuse, c[0x0][0x19c], R6 ;  /* 0x000067000b037a24 */ /* 0x040fe200078e0206 */
[----:B------:R-:W-:Y:S01]  /*1120*/  MOV R18, R12 ;  /* 0x0000000c00127202 */ /* 0x000fe20000000f00 */
[----:B------:R-:W-:Y:S02]  /*1130*/  IMAD R19, R0, c[0x0][0x18c], R19 ;  /* 0x0000630000137a24 */ /* 0x000fe400078e0213 */
[----:B------:R-:W-:-:S04]  /*1140*/  IMAD.WIDE.U32 R8, R11, c[0x0][0x198], R8 ;  /* 0x000066000b087a25 */ /* 0x000fc800078e0008 */
[----:B------:R-:W-:Y:S02]  /*1150*/  IMAD.IADD R9, R9, 0x1, R3 ;  /* 0x0000000109097824 */ /* 0x000fe400078e0203 */
[----:B------:R-:W-:Y:S02]  /*1160*/  IMAD R3, R127, c[0x0][0x1b0], RZ ;  /* 0x00006c007f037a24 */ /* 0x000fe400078e02ff */
[----:B------:R-:W-:-:S04]  /*1170*/  IMAD.WIDE.U32 R148, R2, c[0x0][0x1b0], R8 ;  /* 0x00006c0002947a25 */ /* 0x000fc800078e0008 */
[----:B------:R-:W-:Y:S02]  /*1180*/  IMAD R3, R2, c[0x0][0x1b4], R3 ;  /* 0x00006d0002037a24 */ /* 0x000fe400078e0203 */
[----:B------:R-:W-:-:S03]  /*1190*/  IMAD.IADD R19, R13, 0x1, R19 ;  /* 0x000000010d137824 */ /* 0x000fc600078e0213 */
[----:B------:R-:W-:Y:S01]  /*11a0*/  IADD3 R5, R149, R3, RZ ;  /* 0x0000000395057210 */ /* 0x000fe20007ffe0ff */
[----:B------:R-:W-:Y:S05]  /*11b0*/  BRA `(.L_x_800) ;  /* 0x0000042000007947 */ /* 0x000fea0003800000 */
.L_x_799:
        /* <DEDUP_REMOVED lines=15> */
.L_x_801:
[----:B------:R-:W-:Y:S02]  /*12b0*/  IABS R9, c[0x0][0x1c8] ;  /* 0x0000720000097a13 */ /* 0x000fe40000000000 */
[----:B------:R-:W-:Y:S02]  /*12c0*/  MOV R10, RZ ;  /* 0x000000ff000a7202 */ /* 0x000fe40000000f00 */
[----:B------:R-:W1:Y:S01]  /*12d0*/  I2F.RP R13, R9 ;  /* 0x00000009000d7306 */ /* 0x000e620000209400 */
[----:B------:R-:W-:-:S07]  /*12e0*/  @P4 IADD3 R19, R0, R19, RZ ;  /* 0x0000001300134210 */ /* 0x000fce0007ffe0ff */
[----:B-1----:R-:W1:Y:S02]  /*12f0*/  MUFU.RCP R12, R13 ;  /* 0x0000000d000c7308 */ /* 0x002e640000001000 */
[----:B-1----:R-:W-:-:S06]  /*1300*/  IADD3 R12, R12, 0xffffffe, RZ ;  /* 0x0ffffffe0c0c7810 */ /* 0x002fcc0007ffe0ff */
[----:B------:R-:W1:Y:S02]  /*1310*/  F2I.FTZ.U32.TRUNC.NTZ R11, R12 ;  /* 0x0000000c000b7305 */ /* 0x000e64000021f000 */
[----:B-1----:R-:W-:-:S04]  /*1320*/  IMAD.MOV R2, RZ, RZ, -R11 ;  /* 0x000000ffff027224 */ /* 0x002fc800078e0a0b */
[----:B------:R-:W-:Y:S01]  /*1330*/  IMAD R6, R2, R9, RZ ;  /* 0x0000000902067224 */ /* 0x000fe200078e02ff */
[----:B------:R-:W-:-:S03]  /*1340*/  IABS R2, R156 ;  /* 0x0000009c00027213 */ /* 0x000fc60000000000 */
[----:B------:R-:W-:-:S04]  /*1350*/  IMAD.HI.U32 R11, R11, R6, R10 ;  /* 0x000000060b0b7227 */ /* 0x000fc800078e000a */
[----:B------:R-:W-:-:S04]  /*1360*/  IMAD.MOV.U32 R10, RZ, RZ, R2 ;  /* 0x000000ffff0a7224 */ /* 0x000fc800078e0002 */
[----:B------:R-:W-:Y:S01]  /*1370*/  IMAD.HI.U32 R2, R11, R10, RZ ;  /* 0x0000000a0b027227 */ /* 0x000fe200078e00ff */
[----:B------:R-:W-:-:S04]  /*1380*/  LEA R11, R137, 0xffffffc0, 0x6 ;  /* 0xffffffc0890b7811 */ /* 0x000fc800078e30ff */
[----:B------:R-:W-:Y:S02]  /*1390*/  IADD3 R6, -R2, RZ, RZ ;  /* 0x000000ff02067210 */ /* 0x000fe40007ffe1ff */
[----:B------:R-:W-:-:S03]  /*13a0*/  SHF.R.S32.HI R153, RZ, 0x1f, R11 ;  /* 0x0000001fff997819 */ /* 0x000fc6000001140b */
[----:B------:R-:W-:-:S05]  /*13b0*/  IMAD R6, R9, R6, R10 ;  /* 0x0000000609067224 */ /* 0x000fca00078e020a */
[----:B------:R-:W-:-:S13]  /*13c0*/  ISETP.GT.U32.AND P0, PT, R9, R6, PT ;  /* 0x000000060900720c */ /* 0x000fda0003f04070 */
[----:B------:R-:W-:Y:S01]  /*13d0*/  @!P0 IMAD.IADD R6, R6, 0x1, -R9 ;  /* 0x0000000106068824 */ /* 0x000fe200078e0a09 */
[----:B------:R-:W-:Y:S02]  /*13e0*/  @!P0 IADD3 R2, R2, 0x1, RZ ;  /* 0x0000000102028810 */ /* 0x000fe40007ffe0ff */
[----:B------:R-:W-:Y:S02]  /*13f0*/  ISETP.NE.AND P0, PT, RZ, c[0x0][0x1c8], PT ;  /* 0x00007200ff007a0c */ /* 0x000fe40003f05270 */
[----:B------:R-:W-:Y:S01]  /*1400*/  ISETP.GE.U32.AND P2, PT, R6, R9, PT ;  /* 0x000000090600720c */ /* 0x000fe20003f46070 */
[----:B------:R-:W-:Y:S01]  /*1410*/  IMAD.MOV.U32 R9, RZ, RZ, R5 ;  /* 0x000000ffff097224 */ /* 0x000fe200078e0005 */
[----:B------:R-:W-:-:S03]  /*1420*/  LOP3.LUT R6, R156, c[0x0][0x1c8], RZ, 0x3c, !PT ;  /* 0x000072009c067a12 */ /* 0x000fc600078e3cff */
[----:B------:R-:W-:Y:S01]  /*1430*/  IMAD.WIDE.U32 R12, R11, c[0x0][0x198], R8 ;  /* 0x000066000b0c7a25 */ /* 0x000fe200078e0008 */
[----:B------:R-:W-:-:S03]  /*1440*/  ISETP.GE.AND P1, PT, R6, RZ, PT ;  /* 0x000000ff0600720c */ /* 0x000fc60003f26270 */
[----:B------:R-:W-:Y:S02]  /*1450*/  IMAD R6, R153, c[0x0][0x198], RZ ;  /* 0x0000660099067a24 */ /* 0x000fe400078e02ff */
[----:B------:R-:W-:Y:S02]  /*1460*/  @P4 IMAD.WIDE.U32 R8, R19, c[0x0][0x1a0], RZ ;  /* 0x0000680013084a25 */ /* 0x000fe400078e00ff */
[----:B------:R-:W-:Y:S02]  /*1470*/  @P2 IADD3 R2, R2, 0x1, RZ ;  /* 0x0000000102022810 */ /* 0x000fe40007ffe0ff */
[----:B------:R-:W-:Y:S01]  /*1480*/  IMAD R5, R11, c[0x0][0x19c], R6 ;  /* 0x000067000b057a24 */ /* 0x000fe200078e0206 */
[----:B------:R-:W-:Y:S01]  /*1490*/  @P4 MOV R18, R8 ;  /* 0x0000000800124202 */ /* 0x000fe20000000f00 */
[----:B------:R-:W-:Y:S02]  /*14a0*/  @P4 IMAD R19, R19, c[0x0][0x1a4], R9 ;  /* 0x0000690013134a24 */ /* 0x000fe400078e0209 */
[----:B------:R-:W-:Y:S01]  /*14b0*/  @!P1 IADD3 R2, -R2, RZ, RZ ;  /* 0x000000ff02029210 */ /* 0x000fe20007ffe1ff */
[----:B------:R-:W-:Y:S01]  /*14c0*/  IMAD.IADD R13, R13, 0x1, R5 ;  /* 0x000000010d0d7824 */ /* 0x000fe200078e0205 */
[----:B------:R-:W-:-:S04]  /*14d0*/  @!P0 LOP3.LUT R2, RZ, c[0x0][0x1c8], RZ, 0x33, !PT ;  /* 0x00007200ff028a12 */ /* 0x000fc800078e33ff */
[----:B------:R-:W-:Y:S01]  /*14e0*/  SHF.R.S32.HI R127, RZ, 0x1f, R2 ;  /* 0x0000001fff7f7819 */ /* 0x000fe20000011402 */
[----:B------:R-:W-:-:S04]  /*14f0*/  IMAD.WIDE.U32 R148, R2, c[0x0][0x1b0], R12 ;  /* 0x00006c0002947a25 */ /* 0x000fc800078e000c */
[----:B------:R-:W-:-:S04]  /*1500*/  IMAD R5, R127, c[0x0][0x1b0], RZ ;  /* 0x00006c007f057a24 */ /* 0x000fc800078e02ff */
[----:B------:R-:W-:-:S04]  /*1510*/  IMAD R5, R2, c[0x0][0x1b4], R5 ;  /* 0x00006d0002057a24 */ /* 0x000fc800078e0205 */
        /* <DEDUP_REMOVED lines=12> */
.L_x_800:
[----:B-----5:R1:W5:Y:S01]  /*15e0*/  @P5 LDG.E R3, [R160.64] ;  /* 0x00000006a0035981 */ /* 0x020362000c1e1900 */
[----:B------:R-:W-:Y:S01]  /*15f0*/  ISETP.NE.AND P0, PT, R206, -0x1, PT ;  /* 0xffffffffce00780c */ /* 0x000fe20003f05270 */
[----:B------:R-:W-:Y:S01]  /*1600*/  IMAD.MOV.U32 R10, RZ, RZ, 0x2 ;  /* 0x00000002ff0a7424 */ /* 0x000fe200078e00ff */
[----:B------:R-:W-:Y:S01]  /*1610*/  SHF.R.S32.HI R6, RZ, 0x1f, R57 ;  /* 0x0000001fff067819 */ /* 0x000fe20000011439 */
[----:B------:R-:W-:Y:S01]  /*1620*/  IMAD.MOV.U32 R143, RZ, RZ, c[0x0][0x230] ;  /* 0x00008c00ff8f7624 */ /* 0x000fe200078e00ff */
[----:B------:R-:W-:Y:S01]  /*1630*/  SHF.R.S32.HI R84, RZ, 0x1f, R81 ;  /* 0x0000001fff547819 */ /* 0x000fe20000011451 */
[----:B------:R-:W-:Y:S01]  /*1640*/  IMAD.MOV.U32 R14, RZ, RZ, RZ ;  /* 0x000000ffff0e7224 */ /* 0x000fe200078e00ff */
[CC--:B------:R-:W-:Y:S01]  /*1650*/  LEA.HI R60, R6.reuse, R57.reuse, RZ, 0x4 ;  /* 0x00000039063c7211 */ /* 0x0c0fe200078f20ff */
[----:B------:R-:W-:Y:S01]  /*1660*/  IMAD.MOV.U32 R15, RZ, RZ, c[0x0][0x230] ;  /* 0x00008c00ff0f7624 */ /* 0x000fe200078e00ff */
[----:B------:R-:W-:Y:S01]  /*1670*/  LEA.HI R154, R6, R57, RZ, 0x3 ;  /* 0x00000039069a7211 */ /* 0x000fe200078f18ff */
[----:B------:R-:W-:Y:S01]  /*1680*/  IMAD.MOV.U32 R43, RZ, RZ, 0x10 ;  /* 0x00000010ff2b7424 */ /* 0x000fe200078e00ff */
[----:B------:R-:W-:Y:S01]  /*1690*/  SHF.R.S32.HI R17, RZ, 0x4, R60 ;  /* 0x00000004ff117819 */ /* 0x000fe2000001143c */
[----:B------:R-:W-:Y:S01]  /*16a0*/  IMAD.HI.U32 R143, R10, R143, R14 ;  /* 0x0000008f0a8f7227 */ /* 0x000fe200078e000e */
[----:B------:R-:W-:-:S02]  /*16b0*/  LOP3.LUT R58, R154, 0xfffffff8, RZ, 0xc0, !PT ;  /* 0xfffffff89a3a7812 */ /* 0x000fc400078ec0ff */
[----:B------:R-:W-:Y:S01]  /*16c0*/  SHF.R.S32.HI R154, RZ, 0x3, R154 ;  /* 0x00000003ff9a7819 */ /* 0x000fe2000001149a */
[----:B------:R-:W-:Y:S01]  /*16d0*/  @!P0 IMAD R0, R4, c[0x0][0x178], RZ ;  /* 0x00005e0004008a24 */ /* 0x000fe200078e02ff */
[----:B------:R-:W-:Y:S01]  /*16e0*/  LEA.HI R84, R84, R81, RZ, 0x6 ;  /* 0x0000005154547211 */ /* 0x000fe200078f30ff */
[----:B------:R-:W-:Y:S01]  /*16f0*/  @P0 IMAD.WIDE.U32 R12, R206, c[0x0][0x190], RZ ;  /* 0x00006400ce0c0a25 */ /* 0x000fe200078e00ff */
[----:B------:R-:W-:Y:S02]  /*1700*/  SHF.R.S32.HI R155, RZ, 0x1f, R154 ;  /* 0x0000001fff9b7819 */ /* 0x000fe4000001149a */
[----:B------:R-:W-:Y:S01]  /*1710*/  SHF.R.S32.HI R84, RZ, 0x6, R84 ;  /* 0x00000006ff547819 */ /* 0x000fe20000011454 */
[C---:B------:R-:W-:Y:S01]  /*1720*/  @!P0 IMAD.WIDE.U32 R8, R7.reuse, c[0x0][0x178], RZ ;  /* 0x00005e0007088a25 */ /* 0x040fe200078e00ff */
[----:B------:R-:W-:Y:S02]  /*1730*/  SHF.R.S32.HI R159, RZ, 0x1f, R156 ;  /* 0x0000001fff9f7819 */ /* 0x000fe4000001149c */
[----:B------:R-:W-:Y:S01]  /*1740*/  IMNMX R84, RZ, R84, !PT ;  /* 0x00000054ff547217 */ /* 0x000fe20007800200 */
[----:B------:R-:W-:Y:S01]  /*1750*/  @!P0 IMAD R0, R7, c[0x0][0x17c], R0 ;  /* 0x00005f0007008a24 */ /* 0x000fe200078e0200 */
[----:B------:R-:W-:Y:S01]  /*1760*/  LEA.HI R6, R6, R57, RZ, 0x6 ;  /* 0x0000003906067211 */ /* 0x000fe200078f30ff */
[----:B------:R-:W-:Y:S01]  /*1770*/  @P0 IMAD R13, R206, c[0x0][0x194], R13 ;  /* 0x00006500ce0d0a24 */ /* 0x000fe200078e020d */
[----:B------:R-:W-:Y:S01]  /*1780*/  SHF.R.S32.HI R141, RZ, 0x1, R143 ;  /* 0x00000001ff8d7819 */ /* 0x000fe2000001148f */
[----:B------:R-:W-:Y:S01]  /*1790*/  @!P0 IMAD.IADD R13, R9, 0x1, R0 ;  /* 0x00000001090d8824 */ /* 0x000fe200078e0200 */
[C---:B------:R-:W-:Y:S01]  /*17a0*/  LOP3.LUT R0, R60.reuse, 0xfffffff0, RZ, 0xc0, !PT ;  /* 0xfffffff03c007812 */ /* 0x040fe200078ec0ff */
[----:B------:R-:W-:Y:S01]  /*17b0*/  IMAD.IADD R58, R57, 0x1, -R58 ;  /* 0x00000001393a7824 */ /* 0x000fe200078e0a3a */
[----:B------:R-:W-:Y:S01]  /*17c0*/  LEA.HI R60, R60, R17, RZ, 0x1 ;  /* 0x000000113c3c7211 */ /* 0x000fe200078f08ff */
[----:B------:R-:W-:-:S02]  /*17d0*/  @!P0 IMAD.MOV.U32 R12, RZ, RZ, R8 ;  /* 0x000000ffff0c8224 */ /* 0x000fc400078e0008 */
[----:B------:R-:W-:Y:S01]  /*17e0*/  IMAD.IADD R15, R57, 0x1, -R0 ;  /* 0x00000001390f7824 */ /* 0x000fe200078e0a00 */
[----:B------:R-:W-:Y:S01]  /*17f0*/  SHF.L.U32 R134, R58, 0x3, RZ ;  /* 0x000000033a867819 */ /* 0x000fe200000006ff */
[----:B------:R-:W-:Y:S01]  /*1800*/  IMAD.WIDE R20, R21, 0x40, R154 ;  /* 0x0000004015147825 */ /* 0x000fe200078e029a */
[----:B------:R-:W-:Y:S02]  /*1810*/  LOP3.LUT R60, R60, 0xfffffffe, RZ, 0xc0, !PT ;  /* 0xfffffffe3c3c7812 */ /* 0x000fe400078ec0ff */
[----:B------:R-:W-:Y:S01]  /*1820*/  SHF.R.S32.HI R0, RZ, 0x1f, R15 ;  /* 0x0000001fff007819 */ /* 0x000fe2000001140f */
[----:B------:R-:W-:Y:S01]  /*1830*/  IMAD.SHL.U32 R145, R154, 0x40, RZ ;  /* 0x000000409a917824 */ /* 0x000fe200078e00ff */
[----:B------:R-:W-:Y:S01]  /*1840*/  IADD3 R12, P0, R134, R12, RZ ;  /* 0x0000000c860c7210 */ /* 0x000fe20007f1e0ff */
[----:B------:R-:W-:Y:S01]  /*1850*/  IMAD.IADD R60, R17, 0x1, -R60 ;  /* 0x00000001113c7824 */ /* 0x000fe200078e0a3c */
[----:B------:R-:W-:Y:S01]  /*1860*/  LEA.HI R9, R0, R15, RZ, 0x3 ;  /* 0x0000000f00097211 */ /* 0x000fe200078f18ff */
[----:B------:R-:W-:Y:S01]  /*1870*/  IMAD R159, R159, c[0x0][0x1a8], RZ ;  /* 0x00006a009f9f7a24 */ /* 0x000fe200078e02ff */
[----:B------:R-:W-:Y:S01]  /*1880*/  SHF.R.S32.HI R135, RZ, 0x1f, R134 ;  /* 0x0000001fff877819 */ /* 0x000fe20000011486 */
[----:B------:R-:W-:Y:S01]  /*1890*/  IMAD R147, R155, c[0x0][0x198], RZ ;  /* 0x000066009b937a24 */ /* 0x000fe200078e02ff */
[----:B------:R-:W-:Y:S01]  /*18a0*/  LOP3.LUT R42, R9, 0xfffffff8, RZ, 0xc0, !PT ;  /* 0xfffffff8092a7812 */ /* 0x000fe200078ec0ff */
[----:B------:R-:W-:Y:S01]  /*18b0*/  IMAD.SHL.U32 R6, R6, 0x8, RZ ;  /* 0x0000000806067824 */ /* 0x000fe200078e00ff */
[----:B------:R-:W-:Y:S01]  /*18c0*/  IADD3 R133, R134, 0x40, RZ ;  /* 0x0000004086857810 */ /* 0x000fe20007ffe0ff */
[----:B------:R-:W-:Y:S01]  /*18d0*/  IMAD.X R13, R135, 0x1, R13, P0 ;  /* 0x00000001870d7824 */ /* 0x000fe200000e060d */
[----:B------:R-:W-:Y:S01]  /*18e0*/  LOP3.LUT R145, R145, 0x1c0, RZ, 0xc0, !PT ;  /* 0x000001c091917812 */ /* 0x000fe200078ec0ff */
[----:B------:R-:W-:Y:S01]  /*18f0*/  IMAD.IADD R42, R15, 0x1, -R42 ;  /* 0x000000010f2a7824 */ /* 0x000fe200078e0a2a */
[----:B------:R-:W-:Y:S01]  /*1900*/  ISETP.GE.AND P0, PT, R133, c[0x0][0x220], PT ;  /* 0x0000880085007a0c */ /* 0x000fe20003f06270 */
[----:B------:R-:W-:Y:S01]  /*1910*/  IMAD R15, R21, c[0x0][0x190], RZ ;  /* 0x00006400150f7a24 */ /* 0x000fe200078e02ff */
[----:B------:R-:W-:Y:S01]  /*1920*/  LOP3.LUT R0, R145, 0x38, R134, 0xf8, !PT ;  /* 0x0000003891007812 */ /* 0x000fe200078ef886 */
[----:B------:R-:W-:Y:S01]  /*1930*/  IMAD.WIDE.U32 R12, R20, c[0x0][0x190], R12 ;  /* 0x00006400140c7a25 */ /* 0x000fe200078e000c */
[----:B------:R-:W-:-:S02]  /*1940*/  LOP3.LUT P4, RZ, R42, 0x4, RZ, 0xc0, !PT ;  /* 0x000000042aff7812 */ /* 0x000fc4000788c0ff */
[----:B------:R-:W-:Y:S01]  /*1950*/  LOP3.LUT P2, RZ, R42, 0x2, RZ, 0xc0, !PT ;  /* 0x000000022aff7812 */ /* 0x000fe2000784c0ff */
[----:B------:R-:W-:Y:S01]  /*1960*/  IMAD R16, R20, c[0x0][0x194], R15 ;  /* 0x0000650014107a24 */ /* 0x000fe200078e020f */
[----:B------:R-:W-:Y:S01]  /*1970*/  SEL R15, RZ, 0xffffffff, P0 ;  /* 0xffffffffff0f7807 */ /* 0x000fe20000000000 */
[----:B------:R-:W-:Y:S01]  /*1980*/  IMAD.SHL.U32 R42, R42, 0x40, RZ ;  /* 0x000000402a2a7824 */ /* 0x000fe200078e00ff */
[----:B------:R-:W-:Y:S01]  /*1990*/  IADD3 R18, P0, R134, R18, RZ ;  /* 0x0000001286127210 */ /* 0x000fe20007f1e0ff */
[----:B------:R-:W-:Y:S01]  /*19a0*/  IMAD.IADD R17, R13, 0x1, R16 ;  /* 0x000000010d117824 */ /* 0x000fe200078e0210 */
[----:B------:R-:W-:Y:S01]  /*19b0*/  SHF.R.U32.HI R145, RZ, 0x3, R145 ;  /* 0x00000003ff917819 */ /* 0x000fe20000011691 */
[----:B------:R-:W-:Y:S01]  /*19c0*/  IMAD R13, R127, c[0x0][0x1b8], RZ ;  /* 0x00006e007f0d7a24 */ /* 0x000fe200078e02ff */
[----:B------:R-:W-:Y:S01]  /*19d0*/  IADD3.X R19, R135, R19, RZ, P0, !PT ;  /* 0x0000001387137210 */ /* 0x000fe200007fe4ff */
[----:B------:R-:W-:Y:S01]  /*19e0*/  IMAD.SHL.U32 R15, R15, 0x2, RZ ;  /* 0x000000020f0f7824 */ /* 0x000fe200078e00ff */
[----:B------:R-:W-:Y:S01]  /*19f0*/  IADD3 R150, P0, R154, R11, RZ ;  /* 0x0000000b9a967210 */ /* 0x000fe20007f1e0ff */
[----:B------:R-:W-:Y:S01]  /*1a00*/  IMAD R10, R2, c[0x0][0x1bc], R13 ;  /* 0x00006f00020a7a24 */ /* 0x000fe200078e020d */
[----:B------:R-:W-:Y:S01]  /*1a10*/  ISETP.GE.AND P1, PT, R134, c[0x0][0x220], PT ;  /* 0x0000880086007a0c */ /* 0x000fe20003f26270 */
[----:B------:R-:W-:Y:S01]  /*1a20*/  IMAD.SHL.U32 R13, R60, 0x8, RZ ;  /* 0x000000083c0d7824 */ /* 0x000fe200078e00ff */
[----:B------:R-:W-:Y:S01]  /*1a30*/  LOP3.LUT R42, R42, 0x1c0, RZ, 0xc0, !PT ;  /* 0x000001c02a2a7812 */ /* 0x000fe200078ec0ff */
[----:B------:R-:W-:Y:S01]  /*1a40*/  IMAD.X R153, R155, 0x1, R153, P0 ;  /* 0x000000019b997824 */ /* 0x000fe200000e0699 */
[----:B------:R-:W-:Y:S01]  /*1a50*/  IADD3 R148, P0, R134, R148, RZ ;  /* 0x0000009486947210 */ /* 0x000fe20007f1e0ff */
[----:B------:R-:W-:Y:S01]  /*1a60*/  IMAD.WIDE.U32 R18, R2, c[0x0][0x1b8], R18 ;  /* 0x00006e0002127a25 */ /* 0x000fe200078e0012 */
[----:B------:R-:W-:-:S02]  /*1a70*/  IADD3 R132, R134, 0x80, RZ ;  /* 0x0000008086847810 */ /* 0x000fc40007ffe0ff */
[----:B------:R-:W-:Y:S01]  /*1a80*/  LOP3.LUT R145, R0, R145, RZ, 0x3c, !PT ;  /* 0x0000009100917212 */ /* 0x000fe200078e3cff */
[----:B------:R-:W-:Y:S01]  /*1a90*/  IMAD.X R149, R135, 0x1, R5, P0 ;  /* 0x0000000187957824 */ /* 0x000fe200000e0605 */
[----:B------:R-:W-:Y:S01]  /*1aa0*/  ISETP.GT.AND P0, PT, R137, R84, PT ;  /* 0x000000548900720c */ /* 0x000fe20003f04270 */
[----:B------:R-:W-:Y:S01]  /*1ab0*/  IMAD.IADD R11, R19, 0x1, R10 ;  /* 0x00000001130b7824 */ /* 0x000fe200078e020a */
[----:B------:R-:W-:Y:S01]  /*1ac0*/  SEL R0, RZ, 0x1, P1 ;  /* 0x00000001ff007807 */ /* 0x000fe20000800000 */
[----:B------:R-:W-:Y:S01]  /*1ad0*/  IMAD R153, R153, c[0x0][0x1a0], RZ ;  /* 0x0000680099997a24 */ /* 0x000fe200078e02ff */
[----:B------:R-:W-:Y:S01]  /*1ae0*/  LOP3.LUT R13, R42, 0x8, R13, 0xf8, !PT ;  /* 0x000000082a0d7812 */ /* 0x000fe200078ef80d */
[----:B------:R-:W-:Y:S01]  /*1af0*/  IMAD.MOV.U32 R16, RZ, RZ, R12 ;  /* 0x000000ffff107224 */ /* 0x000fe200078e000c */
[----:B------:R-:W-:Y:S01]  /*1b00*/  ISETP.GE.AND P1, PT, R132, c[0x0][0x220], PT ;  /* 0x0000880084007a0c */ /* 0x000fe20003f26270 */
[----:B------:R-:W-:Y:S01]  /*1b10*/  IMAD.MOV.U32 R10, RZ, RZ, R18 ;  /* 0x000000ffff0a7224 */ /* 0x000fe200078e0012 */
[----:B------:R-:W-:Y:S01]  /*1b20*/  SHF.R.U32.HI R42, RZ, 0x3, R42 ;  /* 0x00000003ff2a7819 */ /* 0x000fe2000001162a */
[----:B------:R-:W-:Y:S01]  /*1b30*/  IMAD R159, R156, c[0x0][0x1ac], R159 ;  /* 0x00006b009c9f7a24 */ /* 0x000fe200078e029f */
[----:B------:R-:W-:Y:S01]  /*1b40*/  LOP3.LUT R15, R15, 0x2, R0, 0xe2, !PT ;  /* 0x000000020f0f7812 */ /* 0x000fe200078ee200 */
[----:B------:R-:W-:Y:S01]  /*1b50*/  IMAD R153, R150, c[0x0][0x1a4], R153 ;  /* 0x0000690096997a24 */ /* 0x000fe200078e0299 */
[----:B------:R-:W-:Y:S01]  /*1b60*/  SEL R144, RZ, 0x4, P1 ;  /* 0x00000004ff907807 */ /* 0x000fe20000800000 */
[----:B------:R-:W-:Y:S01]  /*1b70*/  IMAD.MOV.U32 R164, RZ, RZ, c[0x0][0x198] ;  /* 0x00006600ffa47624 */ /* 0x000fe200078e00ff */
[----:B------:R-:W-:Y:S01]  /*1b80*/  LOP3.LUT R42, R13, R42, RZ, 0x3c, !PT ;  /* 0x0000002a0d2a7212 */ /* 0x000fe200078e3cff */
[----:B------:R-:W-:Y:S01]  /*1b90*/  IMAD.MOV.U32 R87, RZ, RZ, 0x20 ;  /* 0x00000020ff577424 */ /* 0x000fe200078e00ff */
[----:B------:R-:W-:Y:S01]  /*1ba0*/  SHF.L.U32 R9, R9, 0x6, RZ ;  /* 0x0000000609097819 */ /* 0x000fe200000006ff */
[----:B------:R-:W-:Y:S01]  /*1bb0*/  IMAD.MOV.U32 R0, RZ, RZ, c[0x0][0x1a0] ;  /* 0x00006800ff007624 */ /* 0x000fe200078e00ff */
[----:B------:R-:W-:Y:S01]  /*1bc0*/  LOP3.LUT R145, R145, 0xfffffe00, R6, 0xf8, !PT ;  /* 0xfffffe0091917812 */ /* 0x000fe200078ef806 */
[----:B------:R-:W-:Y:S01]  /*1bd0*/  IMAD.WIDE.U32 R156, R156, c[0x0][0x1a8], R16 ;  /* 0x00006a009c9c7a25 */ /* 0x000fe200078e0010 */
[----:B------:R-:W-:-:S02]  /*1be0*/  LOP3.LUT R144, R15, R144, RZ, 0xfc, !PT ;  /* 0x000000900f907212 */ /* 0x000fc400078efcff */
[----:B------:R-:W-:Y:S01]  /*1bf0*/  LOP3.LUT R42, R42, 0xfffffe00, R9, 0xf8, !PT ;  /* 0xfffffe002a2a7812 */ /* 0x000fe200078ef809 */
[----:B------:R-:W-:Y:S01]  /*1c00*/  IMAD.WIDE.U32 R150, R150, c[0x0][0x1a0], R10 ;  /* 0x0000680096967a25 */ /* 0x000fe200078e000a */
[-C--:B------:R-:W-:Y:S02]  /*1c10*/  SHF.L.U64.HI R203, R164, R113.reuse, c[0x0][0x19c] ;  /* 0x00006700a4cb7619 */ /* 0x080fe40000010271 */
[----:B------:R-:W-:Y:S01]  /*1c20*/  SHF.L.U64.HI R204, R0, R113, c[0x0][0x1a4] ;  /* 0x0000690000cc7619 */ /* 0x000fe20000010271 */
[----:B------:R-:W-:Y:S01]  /*1c30*/  IMAD R147, R154, c[0x0][0x19c], R147 ;  /* 0x000067009a937a24 */ /* 0x000fe200078e0293 */
[----:B------:R-:W-:Y:S01]  /*1c40*/  SHF.L.U32 R139, R0, 0x4, RZ ;  /* 0x00000004008b7819 */ /* 0x000fe200000006ff */
[----:B------:R-:W-:Y:S01]  /*1c50*/  IMAD.WIDE.U32 R148, R154, c[0x0][0x198], R148 ;  /* 0x000066009a947a25 */ /* 0x000fe200078e0094 */
[----:B------:R-:W-:Y:S02]  /*1c60*/  SEL R43, R43, 0xfffffff0, !P2 ;  /* 0xfffffff02b2b7807 */ /* 0x000fe40005000000 */
[----:B------:R-:W-:Y:S01]  /*1c70*/  SEL R41, R87, 0xffffffe0, !P4 ;  /* 0xffffffe057297807 */ /* 0x000fe20006000000 */
[----:B------:R-:W-:-:S02]  /*1c80*/  IMAD.SHL.U32 R56, R164, 0x10, RZ ;  /* 0x00000010a4387824 */ /* 0x000fc400078e00ff */
[----:B------:R-:W-:Y:S02]  /*1c90*/  IMAD.SHL.U32 R142, R58, 0x4, RZ ;  /* 0x000000043a8e7824 */ /* 0x000fe400078e00ff */
[----:B------:R-:W-:Y:S02]  /*1ca0*/  IMAD.IADD R147, R149, 0x1, R147 ;  /* 0x0000000195937824 */ /* 0x000fe400078e0293 */
[----:B------:R-:W-:Y:S02]  /*1cb0*/  IMAD.IADD R153, R151, 0x1, R153 ;  /* 0x0000000197997824 */ /* 0x000fe400078e0299 */
[----:B------:R-:W-:Y:S02]  /*1cc0*/  IMAD.IADD R159, R157, 0x1, R159 ;  /* 0x000000019d9f7824 */ /* 0x000fe400078e029f */
[----:B------:R-:W-:Y:S01]  /*1cd0*/  @!P5 IMAD.MOV.U32 R3, RZ, RZ, RZ ;  /* 0x000000ffff03d224 */ /* 0x000fe200078e00ff */
[----:B------:R-:W-:Y:S05]  /*1ce0*/  @!P0 BRA `(.L_x_802) ;  /* 0x0000926000008947 */ /* 0x000fea0003800000 */
[C---:B-1----:R-:W-:Y:S01]  /*1cf0*/  IMAD R6, R4.reuse, c[0x0][0x280], RZ ;  /* 0x0000a00004067a24 */ /* 0x042fe200078e02ff */
[----:B------:R-:W-:Y:S01]  /*1d00*/  LEA R130, R137, 0xffffffc0, 0x6 ;  /* 0xffffffc089827811 */ /* 0x000fe200078e30ff */
[----:B------:R-:W-:Y:S01]  /*1d10*/  IMAD R4, R4, c[0x0][0x278], RZ ;  /* 0x00009e0004047a24 */ /* 0x000fe200078e02ff */
[--C-:B------:R-:W-:Y:S01]  /*1d20*/  SHF.R.S32.HI R8, RZ, 0x1f, R81.reuse ;  /* 0x0000001fff087819 */ /* 0x100fe20000011451 */
[C---:B------:R-:W-:Y:S01]  /*1d30*/  IMAD R5, R7.reuse, c[0x0][0x284], R6 ;  /* 0x0000a10007057a24 */ /* 0x040fe200078e0206 */
[----:B------:R-:W-:Y:S01]  /*1d40*/  IADD3 R6, P1, P0, R130, R154, -R81 ;  /* 0x0000009a82067210 */ /* 0x000fe2000783e851 */
[C-C-:B------:R-:W-:Y:S01]  /*1d50*/  IMAD.WIDE.U32 R10, R7.reuse, c[0x0][0x280], R134.reuse ;  /* 0x0000a000070a7a25 */ /* 0x140fe200078e0086 */
[C---:B------:R-:W-:Y:S01]  /*1d60*/  IADD3 R93, P4, R56.reuse, 0x40, RZ ;  /* 0x00000040385d7810 */ /* 0x040fe20007f9e0ff */
[----:B------:R-:W-:Y:S01]  /*1d70*/  UMOV UR8, 0x60 ;  /* 0x0000006000087882 */ /* 0x000fe20000000000 */
[----:B------:R-:W-:Y:S01]  /*1d80*/  IADD3 R101, P2, R56, 0x80, RZ ;  /* 0x0000008038657810 */ /* 0x000fe20007f5e0ff */
[C---:B------:R-:W-:Y:S01]  /*1d90*/  IMAD.WIDE.U32 R14, R7.reuse, c[0x0][0x278], R134 ;  /* 0x00009e00070e7a25 */ /* 0x040fe200078e0086 */
[----:B------:R-:W-:Y:S01]  /*1da0*/  ULDC.64 UR4, c[0x0][0x1a0] ;  /* 0x0000680000047ab9 */ /* 0x000fe20000000a00 */
[----:B------:R-:W-:Y:S01]  /*1db0*/  MOV R85, 0x5 ;  /* 0x0000000500557802 */ /* 0x000fe20000000f00 */
[----:B------:R-:W-:Y:S01]  /*1dc0*/  UIMAD UR9, UR8, UR5, URZ ;  /* 0x00000005080972a4 */ /* 0x000fe2000f8e023f */
[----:B------:R-:W-:Y:S01]  /*1dd0*/  IMAD R4, R7, c[0x0][0x27c], R4 ;  /* 0x00009f0007047a24 */ /* 0x000fe200078e0204 */
[----:B------:R-:W-:Y:S01]  /*1de0*/  SHF.R.S32.HI R7, RZ, 0x1f, R130 ;  /* 0x0000001fff077819 */ /* 0x000fe20000011482 */
[----:B------:R-:W-:Y:S01]  /*1df0*/  IMAD.IADD R11, R11, 0x1, R5 ;  /* 0x000000010b0b7824 */ /* 0x000fe200078e0205 */
[----:B------:R-:W-:Y:S01]  /*1e00*/  IADD3.X R102, RZ, R203, RZ, P2, !PT ;  /* 0x000000cbff667210 */ /* 0x000fe200017fe4ff */
[----:B------:R-:W-:Y:S01]  /*1e10*/  IMAD.IADD R15, R15, 0x1, R4 ;  /* 0x000000010f0f7824 */ /* 0x000fe200078e0204 */
[----:B------:R-:W-:Y:S01]  /*1e20*/  IADD3.X R8, R7, R155, ~R8, P1, P0 ;  /* 0x0000009b07087210 */ /* 0x000fe20000fe0c08 */
[----:B-----5:R-:W-:Y:S01]  /*1e30*/  IMAD.IADD R130, R130, 0x1, R3 ;  /* 0x0000000182827824 */ /* 0x020fe200078e0203 */
[----:B------:R-:W-:Y:S01]  /*1e40*/  IADD3 R103, P2, R101, R56, RZ ;  /* 0x0000003865677210 */ /* 0x000fe20007f5e0ff */
[----:B------:R-:W-:Y:S01]  /*1e50*/  IMAD R3, R154, R141, R142 ;  /* 0x0000008d9a037224 */ /* 0x000fe200078e028e */
[----:B------:R-:W-:Y:S01]  /*1e60*/  ULDC UR5, c[0x0][0x294] ;  /* 0x0000a50000057ab9 */ /* 0x000fe20000000800 */
[C---:B------:R-:W-:Y:S01]  /*1e70*/  IMAD R5, R8.reuse, c[0x0][0x288], RZ ;  /* 0x0000a20008057a24 */ /* 0x040fe200078e02ff */
[----:B------:R-:W-:Y:S01]  /*1e80*/  UIMAD UR5, UR8, UR5, URZ ;  /* 0x00000005080572a4 */ /* 0x000fe2000f8e023f */
[----:B------:R-:W-:Y:S01]  /*1e90*/  IMAD R7, R8, c[0x0][0x290], RZ ;  /* 0x0000a40008077a24 */ /* 0x000fe200078e02ff */
[----:B------:R-:W-:Y:S01]  /*1ea0*/  LOP3.LUT R136, R144, 0xffff, RZ, 0xc0, !PT ;  /* 0x0000ffff90887812 */ /* 0x000fe200078ec0ff */
[----:B------:R-:W-:Y:S01]  /*1eb0*/  IMAD.WIDE.U32 R8, R6, c[0x0][0x288], R14 ;  /* 0x0000a20006087a25 */ /* 0x000fe200078e000e */
[----:B------:R-:W-:Y:S01]  /*1ec0*/  UIMAD.WIDE.U32 UR10, UR8, UR4, URZ ;  /* 0x00000004080a72a5 */ /* 0x000fe2000f8e003f */
[----:B------:R-:W-:-:S02]  /*1ed0*/  IADD3 R63, R154, 0x10, RZ ;  /* 0x000000109a3f7810 */ /* 0x000fc40007ffe0ff */
[----:B------:R-:W-:Y:S01]  /*1ee0*/  IMAD R4, R6, c[0x0][0x28c], R5 ;  /* 0x0000a30006047a24 */ /* 0x000fe200078e0205 */
[----:B------:R-:W-:Y:S01]  /*1ef0*/  LOP3.LUT R140, R136, 0x1, RZ, 0xc0, !PT ;  /* 0x00000001888c7812 */ /* 0x000fe200078ec0ff */
[----:B------:R-:W-:Y:S01]  /*1f00*/  IMAD.WIDE.U32 R12, R0, 0x20, RZ ;  /* 0x00000020000c7825 */ /* 0x000fe200078e00ff */
[----:B------:R-:W-:Y:S01]  /*1f10*/  LOP3.LUT R138, R136, 0x2, RZ, 0xc0, !PT ;  /* 0x00000002888a7812 */ /* 0x000fe200078ec0ff */
[----:B------:R-:W-:Y:S01]  /*1f20*/  ULDC UR4, c[0x0][0x230] ;  /* 0x00008c0000047ab9 */ /* 0x000fe20000000800 */
[C---:B------:R-:W-:Y:S01]  /*1f30*/  IADD3 R62, R154.reuse, 0x20, RZ ;  /* 0x000000209a3e7810 */ /* 0x040fe20007ffe0ff */
[----:B------:R-:W-:Y:S01]  /*1f40*/  IMAD R130, R141, R130, RZ ;  /* 0x000000828d827224 */ /* 0x000fe200078e02ff */
[----:B------:R-:W-:Y:S01]  /*1f50*/  IADD3 R61, R154, 0x30, RZ ;  /* 0x000000309a3d7810 */ /* 0x000fe20007ffe0ff */
[----:B------:R-:W-:Y:S01]  /*1f60*/  IMAD.IADD R5, R9, 0x1, R4 ;  /* 0x0000000109057824 */ /* 0x000fe200078e0204 */
[----:B------:R-:W-:Y:S01]  /*1f70*/  LOP3.LUT R136, R136, 0x4, RZ, 0xc0, !PT ;  /* 0x0000000488887812 */ /* 0x000fe200078ec0ff */
[C---:B------:R-:W-:Y:S01]  /*1f80*/  IMAD R125, R127.reuse, c[0x0][0x2a0], RZ ;  /* 0x0000a8007f7d7a24 */ /* 0x040fe200078e02ff */
[----:B------:R-:W-:Y:S01]  /*1f90*/  SHF.R.S32.HI R131, RZ, 0x1f, R130 ;  /* 0x0000001fff837819 */ /* 0x000fe20000011482 */
[----:B------:R-:W-:Y:S01]  /*1fa0*/  IMAD.IADD R0, R142, 0x1, R3 ;  /* 0x000000018e007824 */ /* 0x000fe200078e0203 */
[C---:B------:R-:W-:Y:S01]  /*1fb0*/  IADD3 R44, P1, R130.reuse, R3, RZ ;  /* 0x00000003822c7210 */ /* 0x040fe20007f3e0ff */
[----:B------:R-:W-:Y:S01]  /*1fc0*/  IMAD.MOV.U32 R4, RZ, RZ, R8 ;  /* 0x000000ffff047224 */ /* 0x000fe200078e0008 */
[----:B------:R-:W-:Y:S01]  /*1fd0*/  UIADD3 UR9, UR11, UR9, URZ ;  /* 0x000000090b097290 */ /* 0x000fe2000fffe03f */
[----:B------:R-:W-:Y:S01]  /*1fe0*/  IMAD R127, R127, c[0x0][0x298], RZ ;  /* 0x0000a6007f7f7a24 */ /* 0x000fe200078e02ff */
[----:B------:R-:W-:Y:S01]  /*1ff0*/  IADD3 R130, P0, R130, R0, RZ ;  /* 0x0000000082827210 */ /* 0x000fe20007f1e0ff */
[----:B------:R-:W-:Y:S01]  /*2000*/  IMAD.WIDE.U32 R10, R6, c[0x0][0x290], R10 ;  /* 0x0000a400060a7a25 */ /* 0x000fe200078e000a */
[-C--:B------:R-:W-:Y:S01]  /*2010*/  LEA.HI.X.SX32 R3, R3, R131.reuse, 0x1, P1 ;  /* 0x0000008303037211 */ /* 0x080fe200008f0eff */
[----:B------:R-:W-:Y:S01]  /*2020*/  ULDC.U8 UR8, c[0x0][0x313] ;  /* 0x0000c4c000087ab9 */ /* 0x000fe20000000000 */
[----:B------:R-:W-:Y:S01]  /*2030*/  LEA.HI.X.SX32 R131, R0, R131, 0x1, P0 ;  /* 0x0000008300837211 */ /* 0x000fe200000f0eff */
[----:B------:R-:W-:Y:S01]  /*2040*/  IMAD R7, R6, c[0x0][0x294], R7 ;  /* 0x0000a50006077a24 */ /* 0x000fe200078e0207 */
[----:B------:R-:W-:Y:S01]  /*2050*/  SHF.L.U64.HI R0, R44, 0x1, R3 ;  /* 0x000000012c007819 */ /* 0x000fe20000010203 */
[----:B------:R-:W-:Y:S01]  /*2060*/  IMAD R127, R2, c[0x0][0x29c], R127 ;  /* 0x0000a700027f7a24 */ /* 0x000fe200078e027f */
[----:B------:R-:W-:Y:S01]  /*2070*/  SHF.L.U64.HI R131, R130, 0x1, R131 ;  /* 0x0000000182837819 */ /* 0x000fe20000010283 */
[----:B------:R-:W-:-:S04]  /*2080*/  IMAD.WIDE.U32 R4, R2, c[0x0][0x298], R4 ;  /* 0x0000a60002047a25 */ /* 0x000fc800078e0004 */
[----:B------:R-:W-:Y:S01]  /*2090*/  IMAD.IADD R7, R11, 0x1, R7 ;  /* 0x000000010b077824 */ /* 0x000fe200078e0207 */
[----:B------:R-:W-:Y:S01]  /*20a0*/  LEA R126, P0, R4, c[0x0][0x268], 0x1 ;  /* 0x00009a00047e7a11 */ /* 0x000fe200078008ff */
[----:B------:R-:W-:Y:S02]  /*20b0*/  IMAD.MOV.U32 R6, RZ, RZ, R10 ;  /* 0x000000ffff067224 */ /* 0x000fe400078e000a */
[----:B------:R-:W-:Y:S02]  /*20c0*/  IMAD.IADD R127, R5, 0x1, R127 ;  /* 0x00000001057f7824 */ /* 0x000fe400078e027f */
[C---:B------:R-:W-:Y:S02]  /*20d0*/  IMAD R125, R2.reuse, c[0x0][0x2a4], R125 ;  /* 0x0000a900027d7a24 */ /* 0x040fe400078e027d */
[----:B------:R-:W-:Y:S01]  /*20e0*/  IMAD.WIDE.U32 R6, R2, c[0x0][0x2a0], R6 ;  /* 0x0000a80002067a25 */ /* 0x000fe200078e0006 */
[----:B------:R-:W-:Y:S02]  /*20f0*/  LEA.HI.X R127, R4, c[0x0][0x26c], R127, 0x1, P0 ;  /* 0x00009b00047f7a11 */ /* 0x000fe400000f0c7f */
[----:B------:R-:W-:Y:S01]  /*2100*/  LEA R122, P0, R150, c[0x0][0x170], 0x1 ;  /* 0x00005c00967a7a11 */ /* 0x000fe200078008ff */
[----:B------:R-:W-:Y:S01]  /*2110*/  IMAD.MOV.U32 R88, RZ, RZ, c[0x0][0x288] ;  /* 0x0000a200ff587624 */ /* 0x000fe200078e00ff */
[----:B------:R-:W-:Y:S01]  /*2120*/  LEA R124, P1, R6, c[0x0][0x270], 0x1 ;  /* 0x00009c00067c7a11 */ /* 0x000fe200078208ff */
[----:B------:R-:W-:Y:S01]  /*2130*/  IMAD.IADD R125, R7, 0x1, R125 ;  /* 0x00000001077d7824 */ /* 0x000fe200078e027d */
[----:B------:R-:W-:Y:S01]  /*2140*/  LEA.HI.X R123, R150, c[0x0][0x174], R153, 0x1, P0 ;  /* 0x00005d00967b7a11 */ /* 0x000fe200000f0c99 */
[C---:B------:R-:W-:Y:S01]  /*2150*/  IMAD.SHL.U32 R86, R88.reuse, 0x10, RZ ;  /* 0x0000001058567824 */ /* 0x040fe200078e00ff */
[-C--:B------:R-:W-:Y:S01]  /*2160*/  SHF.L.U64.HI R83, R88, R113.reuse, c[0x0][0x28c] ;  /* 0x0000a30058537619 */ /* 0x080fe20000010271 */
[----:B------:R-:W-:Y:S01]  /*2170*/  IMAD.SHL.U32 R82, R141, 0x10, RZ ;  /* 0x000000108d527824 */ /* 0x000fe200078e00ff */
[----:B------:R-:W-:Y:S01]  /*2180*/  LEA.HI.X R125, R6, c[0x0][0x274], R125, 0x1, P1 ;  /* 0x00009d00067d7a11 */ /* 0x000fe200008f0c7d */
[----:B------:R-:W-:Y:S01]  /*2190*/  IMAD.X R94, RZ, RZ, R203, P4 ;  /* 0x000000ffff5e7224 */ /* 0x000fe200020e06cb */
[----:B------:R-:W-:Y:S01]  /*21a0*/  LEA R120, P1, R148, c[0x0][0x168], 0x1 ;  /* 0x00005a0094787a11 */ /* 0x000fe200078208ff */
[----:B------:R-:W-:Y:S01]  /*21b0*/  IMAD R117, R87, c[0x0][0x1a4], RZ ;  /* 0x0000690057757a24 */ /* 0x000fe200078e02ff */
[----:B------:R-:W-:Y:S01]  /*21c0*/  IADD3 R89, P0, R86, 0x40, RZ ;  /* 0x0000004056597810 */ /* 0x000fe20007f1e0ff */
[----:B------:R-:W-:Y:S01]  /*21d0*/  IMAD.MOV.U32 R162, RZ, RZ, c[0x0][0x290] ;  /* 0x0000a400ffa27624 */ /* 0x000fe200078e00ff */
[----:B------:R-:W-:Y:S01]  /*21e0*/  LEA.HI.X R121, R148, c[0x0][0x16c], R147, 0x1, P1 ;  /* 0x00005b0094797a11 */ /* 0x000fe200008f0c93 */
[----:B------:R-:W-:Y:S01]  /*21f0*/  IMAD.IADD R117, R13, 0x1, R117 ;  /* 0x000000010d757824 */ /* 0x000fe200078e0275 */
[----:B------:R-:W-:Y:S01]  /*2200*/  IADD3 R95, P4, R93, R56, RZ ;  /* 0x000000385d5f7210 */ /* 0x000fe20007f9e0ff */
[----:B------:R-:W-:Y:S01]  /*2210*/  IMAD.X R90, RZ, RZ, R83, P0 ;  /* 0x000000ffff5a7224 */ /* 0x000fe200000e0653 */
[----:B------:R-:W-:Y:S01]  /*2220*/  IADD3 R97, P1, R86, 0x80, RZ ;  /* 0x0000008056617810 */ /* 0x000fe20007f3e0ff */
[--C-:B------:R-:W-:Y:S01]  /*2230*/  IMAD.X R104, R102, 0x1, R203.reuse, P2 ;  /* 0x0000000166687824 */ /* 0x100fe200010e06cb */
[----:B------:R-:W-:Y:S01]  /*2240*/  IADD3 R91, P0, R89, R86, RZ ;  /* 0x00000056595b7210 */ /* 0x000fe20007f1e0ff */
[----:B------:R-:W-:Y:S01]  /*2250*/  IMAD.X R96, R94, 0x1, R203, P4 ;  /* 0x000000015e607824 */ /* 0x000fe200020e06cb */
[C---:B------:R-:W-:Y:S01]  /*2260*/  IADD3 R77, R82.reuse, 0x40, RZ ;  /* 0x00000040524d7810 */ /* 0x040fe20007ffe0ff */
[--C-:B------:R-:W-:Y:S01]  /*2270*/  IMAD.X R98, RZ, RZ, R83.reuse, P1 ;  /* 0x000000ffff627224 */ /* 0x100fe200008e0653 */
[----:B------:R-:W-:Y:S01]  /*2280*/  IADD3 R73, R82, 0x80, RZ ;  /* 0x0000008052497810 */ /* 0x000fe20007ffe0ff */
[----:B------:R-:W-:Y:S01]  /*2290*/  IMAD.X R92, R90, 0x1, R83, P0 ;  /* 0x000000015a5c7824 */ /* 0x000fe200000e0653 */
[----:B------:R-:W-:Y:S01]  /*22a0*/  IADD3 R108, P4, R95, R56, RZ ;  /* 0x000000385f6c7210 */ /* 0x000fe20007f9e0ff */
[----:B------:R-:W-:Y:S01]  /*22b0*/  IMAD.SHL.U32 R44, R44, 0x2, RZ ;  /* 0x000000022c2c7824 */ /* 0x000fe200078e00ff */
[-C--:B------:R-:W-:Y:S01]  /*22c0*/  IADD3 R99, P1, R97, R86.reuse, RZ ;  /* 0x0000005661637210 */ /* 0x080fe20007f3e0ff */
[----:B------:R-:W-:Y:S01]  /*22d0*/  IMAD.SHL.U32 R130, R130, 0x2, RZ ;  /* 0x0000000282827824 */ /* 0x000fe200078e00ff */
[----:B------:R-:W-:Y:S01]  /*22e0*/  IADD3 R106, P0, R91, R86, RZ ;  /* 0x000000565b6a7210 */ /* 0x000fe20007f1e0ff */
[C---:B------:R-:W-:Y:S01]  /*22f0*/  IMAD.IADD R71, R82.reuse, 0x1, R77 ;  /* 0x0000000152477824 */ /* 0x040fe200078e024d */
[----:B------:R-:W-:Y:S01]  /*2300*/  IADD3 R112, P2, R103, R56, RZ ;  /* 0x0000003867707210 */ /* 0x000fe20007f5e0ff */
[----:B------:R-:W-:Y:S01]  /*2310*/  IMAD.IADD R69, R82, 0x1, R73 ;  /* 0x0000000152457824 */ /* 0x000fe200078e0249 */
[C---:B------:R-:W-:Y:S01]  /*2320*/  SHF.L.U64.HI R117, R12.reuse, 0x1, R117 ;  /* 0x000000010c757819 */ /* 0x040fe20000010275 */
[----:B------:R-:W-:Y:S01]  /*2330*/  IMAD.SHL.U32 R118, R12, 0x2, RZ ;  /* 0x000000020c767824 */ /* 0x000fe200078e00ff */
[C---:B------:R-:W-:Y:S01]  /*2340*/  SHF.L.U64.HI R113, R162.reuse, R113, c[0x0][0x294] ;  /* 0x0000a500a2717619 */ /* 0x040fe20000010271 */
[C---:B------:R-:W-:Y:S01]  /*2350*/  IMAD.SHL.U32 R116, R162.reuse, 0x20, RZ ;  /* 0x00000020a2747824 */ /* 0x040fe200078e00ff */
[C---:B------:R-:W-:Y:S01]  /*2360*/  SHF.L.U64.HI R115, R162.reuse, R85, c[0x0][0x294] ;  /* 0x0000a500a2737619 */ /* 0x040fe20000010255 */
[----:B------:R-:W-:Y:S01]  /*2370*/  IMAD.SHL.U32 R114, R162, 0x10, RZ ;  /* 0x00000010a2727824 */ /* 0x000fe200078e00ff */
[----:B------:R-:W-:Y:S01]  /*2380*/  IADD3.X R111, R104, R203, RZ, P2, !PT ;  /* 0x000000cb686f7210 */ /* 0x000fe200017fe4ff */
[----:B------:R-:W-:Y:S01]  /*2390*/  IMAD.X R107, R96, 0x1, R203, P4 ;  /* 0x00000001606b7824 */ /* 0x000fe200020e06cb */
[----:B------:R-:W-:Y:S01]  /*23a0*/  IADD3 R110, P5, R99, R86, RZ ;  /* 0x00000056636e7210 */ /* 0x000fe20007fbe0ff */
[----:B------:R-:W-:Y:S01]  /*23b0*/  IMAD.X R100, R98, 0x1, R83, P1 ;  /* 0x0000000162647824 */ /* 0x000fe200008e0653 */
[----:B------:R-:W-:Y:S01]  /*23c0*/  IADD3 R128, P4, R130, c[0x0][0x2b0], RZ ;  /* 0x0000ac0082807a10 */ /* 0x000fe20007f9e0ff */
[C---:B------:R-:W-:Y:S01]  /*23d0*/  IMAD.SHL.U32 R79, R141.reuse, 0x20, RZ ;  /* 0x000000208d4f7824 */ /* 0x040fe200078e00ff */
[----:B------:R-:W-:Y:S01]  /*23e0*/  IADD3 R12, P1, R44, c[0x0][0x2b0], RZ ;  /* 0x0000ac002c0c7a10 */ /* 0x000fe20007f3e0ff */
[----:B------:R-:W-:Y:S01]  /*23f0*/  IMAD R75, R141, 0x30, RZ ;  /* 0x000000308d4b7824 */ /* 0x000fe200078e02ff */
[----:B------:R-:W-:Y:S01]  /*2400*/  IADD3 R130, P2, R130, c[0x0][0x2a8], RZ ;  /* 0x0000aa0082827a10 */ /* 0x000fe20007f5e0ff */
[----:B------:R-:W-:Y:S01]  /*2410*/  IMAD.WIDE.U32 R162, R162, 0x60, RZ ;  /* 0x00000060a2a27825 */ /* 0x000fe200078e00ff */
[----:B------:R-:W-:-:S02]  /*2420*/  SHF.L.U64.HI R85, R88, R85, c[0x0][0x28c] ;  /* 0x0000a30058557619 */ /* 0x000fc40000010255 */
[----:B------:R-:W-:Y:S01]  /*2430*/  SHF.L.U64.HI R115, R116, 0x1, R115 ;  /* 0x0000000174737819 */ /* 0x000fe20000010273 */
[----:B------:R-:W-:Y:S01]  /*2440*/  IMAD.IADD R67, R82, 0x1, R71 ;  /* 0x0000000152437824 */ /* 0x000fe200078e0247 */
[----:B------:R-:W-:Y:S01]  /*2450*/  SHF.L.U64.HI R113, R114, 0x1, R113 ;  /* 0x0000000172717819 */ /* 0x000fe20000010271 */
[----:B------:R-:W-:Y:S01]  /*2460*/  IMAD.IADD R65, R82, 0x1, R69 ;  /* 0x0000000152417824 */ /* 0x000fe200078e0245 */
[----:B------:R-:W-:Y:S01]  /*2470*/  IADD3.X R129, R131, c[0x0][0x2b4], RZ, P4, !PT ;  /* 0x0000ad0083817a10 */ /* 0x000fe200027fe4ff */
[----:B------:R-:W-:Y:S01]  /*2480*/  IMAD.X R105, R92, 0x1, R83, P0 ;  /* 0x000000015c697824 */ /* 0x000fe200000e0653 */
[----:B------:R-:W-:Y:S01]  /*2490*/  IADD3 R44, P0, R44, c[0x0][0x2a8], RZ ;  /* 0x0000aa002c2c7a10 */ /* 0x000fe20007f1e0ff */
[----:B------:R-:W-:Y:S01]  /*24a0*/  IMAD R87, R87, c[0x0][0x19c], RZ ;  /* 0x0000670057577a24 */ /* 0x000fe200078e02ff */
[----:B------:R-:W-:Y:S01]  /*24b0*/  SHF.R.S32.HI R80, RZ, 0x1f, R82 ;  /* 0x0000001fff507819 */ /* 0x000fe20000011452 */
[----:B------:R-:W-:Y:S01]  /*24c0*/  IMAD.WIDE.U32 R164, R164, 0x20, RZ ;  /* 0x00000020a4a47825 */ /* 0x000fe200078e00ff */
[----:B------:R-:W-:-:S02]  /*24d0*/  SHF.R.S32.HI R78, RZ, 0x1f, R79 ;  /* 0x0000001fff4e7819 */ /* 0x000fc4000001144f */
[----:B------:R-:W-:Y:S01]  /*24e0*/  SHF.R.S32.HI R74, RZ, 0x1f, R75 ;  /* 0x0000001fff4a7819 */ /* 0x000fe2000001144b */
[----:B------:R-:W-:Y:S01]  /*24f0*/  IMAD.MOV.U32 R9, RZ, RZ, R137 ;  /* 0x000000ffff097224 */ /* 0x000fe200078e0089 */
[----:B------:R-:W-:Y:S01]  /*2500*/  SHF.R.S32.HI R76, RZ, 0x1f, R77 ;  /* 0x0000001fff4c7819 */ /* 0x000fe2000001144d */
[----:B------:R-:W-:Y:S01]  /*2510*/  IMAD.SHL.U32 R88, R88, 0x20, RZ ;  /* 0x0000002058587824 */ /* 0x000fe200078e00ff */
[----:B------:R-:W-:Y:S01]  /*2520*/  SHF.R.S32.HI R72, RZ, 0x1f, R73 ;  /* 0x0000001fff487819 */ /* 0x000fe20000011449 */
[----:B------:R-:W-:Y:S01]  /*2530*/  IMAD.IADD R87, R165, 0x1, R87 ;  /* 0x00000001a5577824 */ /* 0x000fe200078e0257 */
[----:B------:R-:W-:Y:S01]  /*2540*/  IADD3 R119, R163, UR5, RZ ;  /* 0x00000005a3777c10 */ /* 0x000fe2000fffe0ff */
[----:B------:R-:W-:Y:S01]  /*2550*/  IMAD.SHL.U32 R116, R116, 0x2, RZ ;  /* 0x0000000274747824 */ /* 0x000fe200078e00ff */
[----:B------:R-:W-:Y:S01]  /*2560*/  SHF.R.S32.HI R70, RZ, 0x1f, R71 ;  /* 0x0000001fff467819 */ /* 0x000fe20000011447 */
[----:B------:R-:W-:Y:S01]  /*2570*/  IMAD.SHL.U32 R114, R114, 0x2, RZ ;  /* 0x0000000272727824 */ /* 0x000fe200078e00ff */
[----:B------:R-:W-:Y:S01]  /*2580*/  SHF.R.S32.HI R68, RZ, 0x1f, R69 ;  /* 0x0000001fff447819 */ /* 0x000fe20000011445 */
[----:B------:R-:W-:Y:S01]  /*2590*/  IMAD.X R109, R100, 0x1, R83, P5 ;  /* 0x00000001646d7824 */ /* 0x000fe200028e0653 */
[----:B------:R-:W-:-:S02]  /*25a0*/  SHF.R.S32.HI R66, RZ, 0x1f, R67 ;  /* 0x0000001fff427819 */ /* 0x000fc40000011443 */
[----:B------:R-:W-:Y:S02]  /*25b0*/  SHF.R.S32.HI R64, RZ, 0x1f, R65 ;  /* 0x0000001fff407819 */ /* 0x000fe40000011441 */
[----:B------:R-:W-:Y:S02]  /*25c0*/  IADD3.X R131, R131, c[0x0][0x2ac], RZ, P2, !PT ;  /* 0x0000ab0083837a10 */ /* 0x000fe400017fe4ff */
[C---:B------:R-:W-:Y:S02]  /*25d0*/  IADD3.X R13, R0.reuse, c[0x0][0x2b4], RZ, P1, !PT ;  /* 0x0000ad00000d7a10 */ /* 0x040fe40000ffe4ff */
[----:B------:R-:W-:Y:S02]  /*25e0*/  IADD3.X R45, R0, c[0x0][0x2ac], RZ, P0, !PT ;  /* 0x0000ab00002d7a10 */ /* 0x000fe400007fe4ff */
.L_x_895:
[----:B------:R-:W-:Y:S01]  /*25f0*/  IMAD.SHL.U32 R11, R9, 0x40, RZ ;  /* 0x00000040090b7824 */ /* 0x000fe200078e00ff */
[----:B------:R-:W-:Y:S04]  /*2600*/  BSSY B0, `(.L_x_803) ;  /* 0x0000011000007945 */ /* 0x000fe80003800000 */
[----:B------:R-:W-:Y:S05]  /*2610*/  IADD3 R10, R11, -0x40, RZ ;  /* 0xffffffc00b0a7810 */ /* 0x000fea0007ffe0ff */
[--C-:B------:R-:W-:Y:S02]  /*2620*/  IMAD.IADD R2, R59, 0x1, -R10.reuse ;  /* 0x000000013b027824 */ /* 0x100fe400078e0a0a */
[----:B------:R-:W-:Y:S03]  /*2630*/  IMAD.IADD R0, R81, 0x1, -R10 ;  /* 0x0000000151007824 */ /* 0x000fe600078e0a0a */
[C---:B------:R-:W-:Y:S04]  /*2640*/  ISETP.GE.AND P6, PT, R154.reuse, R2, PT ;  /* 0x000000029a00720c */ /* 0x040fe80003fc6270 */
[----:B------:R-:W-:Y:S11]  /*2650*/  ISETP.GE.AND P6, PT, R154, R0, !P6 ;  /* 0x000000009a00720c */ /* 0x000ff600077c6270 */
[----:B------:R-:W-:Y:S02]  /*2660*/  @!UPT UIADD3 URZ, URZ, URZ, URZ ;  /* 0x0000003f3f3ff290 */ /* 0x000fe4000fffe03f */
[----:B-1-3--:R-:W-:-:S05]  /*2670*/  @!P6 BRA `(.L_x_804) ;  /* 0x000000900000e947 */ /* 0x00afca0003800000 */
[----:B------:R-:W-:Y:S02]  /*2680*/  ISETP.NE.AND P0, PT, R140, RZ, PT ;  /* 0x000000ff8c00720c */ /* 0x000fe40003f05270 */
[----:B------:R-:W-:Y:S11]  /*2690*/  ISETP.NE.AND P1, PT, R138, RZ, PT ;  /* 0x000000ff8a00720c */ /* 0x000ff60003f25270 */
[----:B------:R-:W2:Y:S04]  /*26a0*/  @P0 LDG.E.128 R20, [R124.64] ;  /* 0x000000067c140981 */ /* 0x000ea8000c1e1d00 */
[----:B--2---:R1:W-:Y:S01]  /*26b0*/  @P0 STG.E.128 [R122.64], R20 ;  /* 0x000000147a000986 */ /* 0x0043e2000c101d06 */
[----:B------:R-:W-:Y:S03]  /*26c0*/  ISETP.NE.AND P0, PT, R136, RZ, PT ;  /* 0x000000ff8800720c */ /* 0x000fe60003f05270 */
[----:B------:R-:W2:Y:S04]  /*26d0*/  @P1 LDG.E.128 R16, [R124.64+0x80] ;  /* 0x000080067c101981 */ /* 0x000ea8000c1e1d00 */
[----:B--2---:R1:W-:Y:S06]  /*26e0*/  @P1 STG.E.128 [R122.64+0x80], R16 ;  /* 0x000080107a001986 */ /* 0x0043ec000c101d06 */
[----:B------:R-:W2:Y:S04]  /*26f0*/  @P0 LDG.E.128 R4, [R124.64+0x100] ;  /* 0x000100067c040981 */ /* 0x000ea8000c1e1d00 */
[----:B--2---:R1:W-:Y:S02]  /*2700*/  @P0 STG.E.128 [R122.64+0x100], R4 ;  /* 0x000100047a000986 */ /* 0x0043e4000c101d06 */
.L_x_804:
[----:B------:R-:W-:Y:S05]  /*2710*/  BSYNC B0 ;  /* 0x0000000000007941 */ /* 0x000fea0003800000 */
.L_x_803:
[C---:B------:R-:W-:Y:S01]  /*2720*/  ISETP.GE.AND P4, PT, R63.reuse, R2, PT ;  /* 0x000000023f00720c */ /* 0x040fe20003f86270 */
[----:B------:R-:W-:Y:S03]  /*2730*/  BSSY B0, `(.L_x_805) ;  /* 0x0000011000007945 */ /* 0x000fe60003800000 */
[----:B------:R-:W-:Y:S11]  /*2740*/  ISETP.GE.AND P4, PT, R63, R0, !P4 ;  /* 0x000000003f00720c */ /* 0x000ff60006786270 */
[----:B------:R-:W-:Y:S02]  /*2750*/  @!UPT UIADD3 URZ, URZ, URZ, URZ ;  /* 0x0000003f3f3ff290 */ /* 0x000fe4000fffe03f */
[----:B------:R-:W-:-:S05]  /*2760*/  @!P4 BRA `(.L_x_806) ;  /* 0x000000d00000c947 */ /* 0x000fca0003800000 */
[----:B------:R-:W-:Y:S02]  /*2770*/  ISETP.NE.AND P1, PT, R140, RZ, PT ;  /* 0x000000ff8c00720c */ /* 0x000fe40003f25270 */
[----:B------:R-:W-:Y:S02]  /*2780*/  IADD3 R24, P0, R124, R114, RZ ;  /* 0x000000727c187210 */ /* 0x000fe40007f1e0ff */
[----:B------:R-:W-:Y:S03]  /*2790*/  LEA R14, P2, R139, R122, 0x1 ;  /* 0x0000007a8b0e7211 */ /* 0x000fe600078408ff */
[----:B------:R-:W-:Y:S01]  /*27a0*/  IMAD.X R25, R125, 0x1, R113, P0 ;  /* 0x000000017d197824 */ /* 0x000fe200000e0671 */
[----:B------:R-:W-:Y:S02]  /*27b0*/  ISETP.NE.AND P0, PT, R138, RZ, PT ;  /* 0x000000ff8a00720c */ /* 0x000fe40003f05270 */
[----:B------:R-:W-:Y:S03]  /*27c0*/  LEA.HI.X R15, R139, R123, R204, 0x1, P2 ;  /* 0x0000007b8b0f7211 */ /* 0x000fe600010f0ccc */
[----:B-1----:R-:W2:Y:S04]  /*27d0*/  @P1 LDG.E.128 R20, [R24.64] ;  /* 0x0000000618141981 */ /* 0x002ea8000c1e1d00 */
[----:B--2---:R1:W-:Y:S01]  /*27e0*/  @P1 STG.E.128 [R14.64], R20 ;  /* 0x000000140e001986 */ /* 0x0043e2000c101d06 */
[----:B------:R-:W-:Y:S03]  /*27f0*/  ISETP.NE.AND P1, PT, R136, RZ, PT ;  /* 0x000000ff8800720c */ /* 0x000fe60003f25270 */
[----:B------:R-:W2:Y:S04]  /*2800*/  @P0 LDG.E.128 R16, [R24.64+0x80] ;  /* 0x0000800618100981 */ /* 0x000ea8000c1e1d00 */
[----:B--2---:R1:W-:Y:S06]  /*2810*/  @P0 STG.E.128 [R14.64+0x80], R16 ;  /* 0x000080100e000986 */ /* 0x0043ec000c101d06 */
[----:B------:R-:W2:Y:S04]  /*2820*/  @P1 LDG.E.128 R4, [R24.64+0x100] ;  /* 0x0001000618041981 */ /* 0x000ea8000c1e1d00 */
[----:B--2---:R1:W-:Y:S02]  /*2830*/  @P1 STG.E.128 [R14.64+0x100], R4 ;  /* 0x000100040e001986 */ /* 0x0043e4000c101d06 */
.L_x_806:
[----:B------:R-:W-:Y:S05]  /*2840*/  BSYNC B0 ;  /* 0x0000000000007941 */ /* 0x000fea0003800000 */
.L_x_805:
[C---:B------:R-:W-:Y:S01]  /*2850*/  ISETP.GE.AND P2, PT, R62.reuse, R2, PT ;  /* 0x000000023e00720c */ /* 0x040fe20003f46270 */
[----:B------:R-:W-:Y:S03]  /*2860*/  BSSY B0, `(.L_x_807) ;  /* 0x0000011000007945 */ /* 0x000fe60003800000 */
[----:B------:R-:W-:Y:S11]  /*2870*/  ISETP.GE.AND P2, PT, R62, R0, !P2 ;  /* 0x000000003e00720c */ /* 0x000ff60005746270 */
[----:B------:R-:W-:Y:S02]  /*2880*/  @!UPT UIADD3 URZ, URZ, URZ, URZ ;  /* 0x0000003f3f3ff290 */ /* 0x000fe4000fffe03f */
[----:B------:R-:W-:-:S05]  /*2890*/  @!P2 BRA `(.L_x_808) ;  /* 0x000000d00000a947 */ /* 0x000fca0003800000 */
[----:B------:R-:W-:Y:S02]  /*28a0*/  ISETP.NE.AND P1, PT, R140, RZ, PT ;  /* 0x000000ff8c00720c */ /* 0x000fe40003f25270 */
[----:B------:R-:W-:Y:S02]  /*28b0*/  IADD3 R24, P0, R124, R116, RZ ;  /* 0x000000747c187210 */ /* 0x000fe40007f1e0ff */
[----:B-1----:R-:W-:Y:S03]  /*28c0*/  IADD3 R14, P5, R122, R118, RZ ;  /* 0x000000767a0e7210 */ /* 0x002fe60007fbe0ff */
[----:B------:R-:W-:Y:S01]  /*28d0*/  IMAD.X R25, R125, 0x1, R115, P0 ;  /* 0x000000017d197824 */ /* 0x000fe200000e0673 */
[----:B------:R-:W-:Y:S01]  /*28e0*/  ISETP.NE.AND P0, PT, R138, RZ, PT ;  /* 0x000000ff8a00720c */ /* 0x000fe20003f05270 */
[----:B------:R-:W-:Y:S04]  /*28f0*/  IMAD.X R15, R123, 0x1, R117, P5 ;  /* 0x000000017b0f7824 */ /* 0x000fe800028e0675 */
[----:B------:R-:W2:Y:S04]  /*2900*/  @P1 LDG.E.128 R20, [R24.64] ;  /* 0x0000000618141981 */ /* 0x000ea8000c1e1d00 */
[----:B--2---:R1:W-:Y:S01]  /*2910*/  @P1 STG.E.128 [R14.64], R20 ;  /* 0x000000140e001986 */ /* 0x0043e2000c101d06 */
[----:B------:R-:W-:Y:S03]  /*2920*/  ISETP.NE.AND P1, PT, R136, RZ, PT ;  /* 0x000000ff8800720c */ /* 0x000fe60003f25270 */
[----:B------:R-:W2:Y:S04]  /*2930*/  @P0 LDG.E.128 R16, [R24.64+0x80] ;  /* 0x0000800618100981 */ /* 0x000ea8000c1e1d00 */
[----:B--2---:R1:W-:Y:S06]  /*2940*/  @P0 STG.E.128 [R14.64+0x80], R16 ;  /* 0x000080100e000986 */ /* 0x0043ec000c101d06 */
[----:B------:R-:W2:Y:S04]  /*2950*/  @P1 LDG.E.128 R4, [R24.64+0x100] ;  /* 0x0001000618041981 */ /* 0x000ea8000c1e1d00 */
[----:B--2---:R1:W-:Y:S02]  /*2960*/  @P1 STG.E.128 [R14.64+0x100], R4 ;  /* 0x000100040e001986 */ /* 0x0043e4000c101d06 */
.L_x_808:
[----:B------:R-:W-:Y:S05]  /*2970*/  BSYNC B0 ;  /* 0x0000000000007941 */ /* 0x000fea0003800000 */
.L_x_807:
[C---:B------:R-:W-:Y:S01]  /*2980*/  ISETP.GE.AND P1, PT, R61.reuse, R2, PT ;  /* 0x000000023d00720c */ /* 0x040fe20003f26270 */
[----:B------:R-:W-:Y:S03]  /*2990*/  BSSY B0, `(.L_x_809) ;  /* 0x0000011000007945 */ /* 0x000fe60003800000 */
[----:B------:R-:W-:Y:S11]  /*29a0*/  ISETP.GE.AND P1, PT, R61, R0, !P1 ;  /* 0x000000003d00720c */ /* 0x000ff60004f26270 */
[----:B------:R-:W-:Y:S02]  /*29b0*/  @!UPT UIADD3 URZ, URZ, URZ, URZ ;  /* 0x0000003f3f3ff290 */ /* 0x000fe4000fffe03f */
[----:B------:R-:W-:-:S05]  /*29c0*/  @!P1 BRA `(.L_x_810) ;  /* 0x000000d000009947 */ /* 0x000fca0003800000 */
[----:B------:R-:W-:Y:S02]  /*29d0*/  ISETP.NE.AND P0, PT, R140, RZ, PT ;  /* 0x000000ff8c00720c */ /* 0x000fe40003f05270 */
[----:B-1----:R-:W-:Y:S05]  /*29e0*/  IADD3 R14, P5, R124, R162, RZ ;  /* 0x000000a27c0e7210 */ /* 0x002fea0007fbe0ff */
[----:B------:R-:W-:Y:S01]  /*29f0*/  IMAD.X R15, R125, 0x1, R119, P5 ;  /* 0x000000017d0f7824 */ /* 0x000fe200028e0677 */
[----:B------:R-:W-:Y:S04]  /*2a00*/  IADD3 R2, P5, R122, UR10, RZ ;  /* 0x0000000a7a027c10 */ /* 0x000fe8000ffbe0ff */
[----:B------:R-:W-:Y:S01]  /*2a10*/  IADD3.X R3, R123, UR9, RZ, P5, !PT ;  /* 0x000000097b037c10 */ /* 0x000fe2000affe4ff */
[----:B------:R-:W2:Y:S01]  /*2a20*/  @P0 LDG.E.128 R20, [R14.64] ;  /* 0x000000060e140981 */ /* 0x000ea2000c1e1d00 */
[----:B------:R-:W-:Y:S03]  /*2a30*/  ISETP.NE.AND P5, PT, R138, RZ, PT ;  /* 0x000000ff8a00720c */ /* 0x000fe60003fa5270 */
[----:B--2---:R1:W-:Y:S01]  /*2a40*/  @P0 STG.E.128 [R2.64], R20 ;  /* 0x0000001402000986 */ /* 0x0043e2000c101d06 */
[----:B------:R-:W-:Y:S09]  /*2a50*/  ISETP.NE.AND P0, PT, R136, RZ, PT ;  /* 0x000000ff8800720c */ /* 0x000ff20003f05270 */
[----:B------:R-:W2:Y:S04]  /*2a60*/  @P5 LDG.E.128 R16, [R14.64+0x80] ;  /* 0x000080060e105981 */ /* 0x000ea8000c1e1d00 */
[----:B--2---:R1:W-:Y:S04]  /*2a70*/  @P5 STG.E.128 [R2.64+0x80], R16 ;  /* 0x0000801002005986 */ /* 0x0043e8000c101d06 */
[----:B------:R-:W2:Y:S04]  /*2a80*/  @P0 LDG.E.128 R4, [R14.64+0x100] ;  /* 0x000100060e040981 */ /* 0x000ea8000c1e1d00 */
[----:B--2---:R1:W-:Y:S02]  /*2a90*/  @P0 STG.E.128 [R2.64+0x100], R4 ;  /* 0x0001000402000986 */ /* 0x0043e4000c101d06 */
.L_x_810:
[----:B------:R-:W-:Y:S05]  /*2aa0*/  BSYNC B0 ;  /* 0x0000000000007941 */ /* 0x000fea0003800000 */
.L_x_809:
[----:B------:R-:W-:Y:S01]  /*2ab0*/  ISETP.NE.AND P5, PT, RZ, UR4, PT ;  /* 0x00000004ff007c0c */ /* 0x000fe2000bfa5270 */
[----:B-1----:R-:W-:Y:S04]  /*2ac0*/  IMAD.MOV.U32 R3, RZ, RZ, c[0x0][0x290] ;  /* 0x0000a400ff037624 */ /* 0x002fe800078e00ff */
[----:B------:R-:W-:Y:S05]  /*2ad0*/  IMAD.U32 R3, R3, -0x40, RZ ;  /* 0xffffffc003037824 */ /* 0x000fea00078e00ff */
[C---:B------:R-:W-:Y:S04]  /*2ae0*/  LEA R124, P0, R3.reuse, R124, 0x1 ;  /* 0x0000007c037c7211 */ /* 0x040fe800078008ff */
[----:B------:R-:W-:Y:S01]  /*2af0*/  LEA.HI.X.SX32 R125, R3, R125, 0x1, P0 ;  /* 0x0000007d037d7211 */ /* 0x000fe200000f0eff */
[----:B------:R-:W-:-:S05]  /*2b00*/  @!P5 BRA `(.L_x_811) ;  /* 0x000078e00000d947 */ /* 0x000fca0003800000 */
[----:B------:R-:W-:Y:S11]  /*2b10*/  ISETP.NE.AND P0, PT, RZ, UR8, PT ;  /* 0x00000008ff007c0c */ /* 0x000ff6000bf05270 */
[----:B------:R-:W-:Y:S02]  /*2b20*/  @!UPT UIADD3 URZ, URZ, URZ, URZ ;  /* 0x0000003f3f3ff290 */ /* 0x000fe4000fffe03f */
[----:B------:R-:W-:-:S05]  /*2b30*/  @!P0 BRA `(.L_x_812) ;  /* 0x00002cd000008947 */ /* 0x000fca0003800000 */
[----:B------:R-:W-:Y:S01]  /*2b40*/  BSSY B1, `(.L_x_813) ;  /* 0x00000a5000017945 */ /* 0x000fe20003800000 */
[----:B------:R-:W-:-:S05]  /*2b50*/  @!P6 BRA `(.L_x_814) ;  /* 0x00000a300000e947 */ /* 0x000fca0003800000 */
[----:B------:R-:W-:Y:S01]  /*2b60*/  ISETP.GE.AND P0, PT, R134, c[0x0][0x220], PT ;  /* 0x0000880086007a0c */ /* 0x000fe20003f06270 */
[----:B------:R-:W-:Y:S01]  /*2b70*/  @!UPT UIADD3 URZ, URZ, URZ, URZ ;  /* 0x0000003f3f3ff290 */ /* 0x000fe2000fffe03f */
[----:B------:R-:W-:Y:S11]  /*2b80*/  BSSY B0, `(.L_x_815) ;  /* 0x0000034000007945 */ /* 0x000ff60003800000 */
[----:B------:R-:W-:-:S05]  /*2b90*/  @P0 BRA `(.L_x_816) ;  /* 0x0000032000000947 */ /* 0x000fca0003800000 */
[----:B------:R-:W-:Y:S01]  /*2ba0*/  ISETP.GE.AND P0, PT, R134, UR4, PT ;  /* 0x0000000486007c0c */ /* 0x000fe2000bf06270 */
[----:B------:R-:W2:Y:S11]  /*2bb0*/  LDG.E.128 R16, [R126.64] ;  /* 0x000000067e107981 */ /* 0x000eb6000c1e1d00 */
[----:B------:R-:W-:Y:S01]  /*2bc0*/  @!UPT UIADD3 URZ, URZ, URZ, URZ ;  /* 0x0000003f3f3ff290 */ /* 0x000fe2000fffe03f */
[----:B------:R-:W3:Y:S06]  /*2bd0*/  @!P0 LDG.E.64 R6, [R12.64] ;  /* 0x000000060c068981 */ /* 0x000eec000c1e1b00 */
[----:B------:R-:W4:Y:S02]  /*2be0*/  @!P0 LDG.E.64 R24, [R44.64] ;  /* 0x000000062c188981 */ /* 0x000f24000c1e1b00 */
[----:B----4-:R-:W-:Y:S01]  /*2bf0*/  @!P0 HADD2.F32 R21, -RZ, R24.H0_H0 ;  /* 0x20000018ff158230 */ /* 0x010fe20000004100 */
[----:B--2---:R-:W-:Y:S01]  /*2c00*/  @!P0 MOV R5, R16 ;  /* 0x0000001000058202 */ /* 0x004fe20000000f00 */
[--C-:B---3--:R-:W-:Y:S02]  /*2c10*/  @!P0 HADD2.F32 R15, -RZ, R6.reuse.H0_H0 ;  /* 0x20000006ff0f8230 */ /* 0x108fe40000004100 */
[----:B------:R-:W-:Y:S01]  /*2c20*/  @!P0 HADD2.F32 R8, -RZ, R6.H1_H1 ;  /* 0x30000006ff088230 */ /* 0x000fe20000004100 */
[----:B------:R-:W-:Y:S01]  /*2c30*/  @!P0 MOV R6, R19 ;  /* 0x0000001300068202 */ /* 0x000fe20000000f00 */
[--C-:B------:R-:W-:Y:S02]  /*2c40*/  @!P0 HADD2.F32 R20, -RZ, R5.reuse.H1_H1 ;  /* 0x30000005ff148230 */ /* 0x100fe40000004100 */
[----:B------:R-:W-:Y:S02]  /*2c50*/  @!P0 HADD2.F32 R14, -RZ, R5.H0_H0 ;  /* 0x20000005ff0e8230 */ /* 0x000fe40000004100 */
[----:B------:R-:W-:Y:S01]  /*2c60*/  @!P0 HADD2.F32 R22, -RZ, R24.H1_H1 ;  /* 0x30000018ff168230 */ /* 0x000fe20000004100 */
[-C--:B------:R-:W-:Y:S01]  /*2c70*/  @!P0 FMUL.FTZ R27, R20, R15.reuse ;  /* 0x0000000f141b8220 */ /* 0x080fe20000410000 */
[----:B------:R-:W-:Y:S01]  /*2c80*/  @!P0 HADD2.F32 R24, -RZ, R6.H1_H1 ;  /* 0x30000006ff188230 */ /* 0x000fe20000004100 */
[C---:B------:R-:W-:Y:S01]  /*2c90*/  @!P0 FMUL.FTZ R0, R14.reuse, R15 ;  /* 0x0000000f0e008220 */ /* 0x040fe20000410000 */
[----:B------:R-:W-:Y:S01]  /*2ca0*/  @!P0 MOV R15, R17 ;  /* 0x00000011000f8202 */ /* 0x000fe20000000f00 */
[-C--:B------:R-:W-:Y:S01]  /*2cb0*/  @!P0 FFMA.FTZ R27, R14, R21.reuse, -R27 ;  /* 0x000000150e1b8223 */ /* 0x080fe2000001081b */
[----:B------:R-:W-:Y:S01]  /*2cc0*/  @!P0 MOV R14, R18 ;  /* 0x00000012000e8202 */ /* 0x000fe20000000f00 */
[----:B------:R-:W-:Y:S01]  /*2cd0*/  @!P0 FFMA.FTZ R0, R20, R21, R0 ;  /* 0x0000001514008223 */ /* 0x000fe20000010000 */
[----:B------:R-:W-:Y:S02]  /*2ce0*/  @!P0 HADD2.F32 R5, -RZ, R7.H0_H0 ;  /* 0x20000007ff058230 */ /* 0x000fe40000004100 */
[--C-:B------:R-:W-:Y:S02]  /*2cf0*/  @!P0 HADD2.F32 R21, -RZ, R15.reuse.H1_H1 ;  /* 0x3000000fff158230 */ /* 0x100fe40000004100 */
[----:B------:R-:W-:Y:S01]  /*2d00*/  @!P0 HADD2.F32 R15, -RZ, R15.H0_H0 ;  /* 0x2000000fff0f8230 */ /* 0x000fe20000004100 */
[----:B------:R-:W-:Y:S01]  /*2d10*/  @!P0 F2FP.PACK_AB R27, R0, R27 ;  /* 0x0000001b001b823e */ /* 0x000fe200000000ff */
[--C-:B------:R-:W-:Y:S01]  /*2d20*/  @!P0 HADD2.F32 R20, -RZ, R14.reuse.H1_H1 ;  /* 0x3000000eff148230 */ /* 0x100fe20000004100 */
[-C--:B------:R-:W-:Y:S01]  /*2d30*/  @!P0 FMUL.FTZ R29, R21, R8.reuse ;  /* 0x00000008151d8220 */ /* 0x080fe20000410000 */
[----:B------:R-:W-:Y:S01]  /*2d40*/  @!P0 HADD2.F32 R14, -RZ, R14.H0_H0 ;  /* 0x2000000eff0e8230 */ /* 0x000fe20000004100 */
[----:B------:R-:W-:Y:S01]  /*2d50*/  @!P0 FMUL.FTZ R2, R15, R8 ;  /* 0x000000080f028220 */ /* 0x000fe20000410000 */
[----:B------:R-:W-:Y:S01]  /*2d60*/  @!P0 HADD2.F32 R6, -RZ, R6.H0_H0 ;  /* 0x20000006ff068230 */ /* 0x000fe20000004100 */
[-C--:B------:R-:W-:Y:S01]  /*2d70*/  @!P0 FMUL.FTZ R26, R20, R5.reuse ;  /* 0x00000005141a8220 */ /* 0x080fe20000410000 */
[----:B------:R-:W-:Y:S01]  /*2d80*/  @!P0 HADD2.F32 R7, -RZ, R7.H1_H1 ;  /* 0x30000007ff078230 */ /* 0x000fe20000004100 */
[----:B------:R-:W-:Y:S01]  /*2d90*/  @!P0 FMUL.FTZ R3, R14, R5 ;  /* 0x000000050e038220 */ /* 0x000fe20000410000 */
[--C-:B------:R-:W-:Y:S01]  /*2da0*/  @!P0 HADD2.F32 R23, -RZ, R25.reuse.H0_H0 ;  /* 0x20000019ff178230 */ /* 0x100fe20000004100 */
[-C--:B------:R-:W-:Y:S01]  /*2db0*/  @!P0 FFMA.FTZ R2, R21, R22.reuse, R2 ;  /* 0x0000001615028223 */ /* 0x080fe20000010002 */
[----:B------:R-:W-:Y:S01]  /*2dc0*/  @!P0 MOV R16, R27 ;  /* 0x0000001b00108202 */ /* 0x000fe20000000f00 */
[-C--:B------:R-:W-:Y:S01]  /*2dd0*/  @!P0 FMUL.FTZ R28, R24, R7.reuse ;  /* 0x00000007181c8220 */ /* 0x080fe20000410000 */
[----:B------:R-:W-:Y:S01]  /*2de0*/  @!P0 HADD2.F32 R25, -RZ, R25.H1_H1 ;  /* 0x30000019ff198230 */ /* 0x000fe20000004100 */
[----:B------:R-:W-:Y:S02]  /*2df0*/  @!P0 FMUL.FTZ R4, R6, R7 ;  /* 0x0000000706048220 */ /* 0x000fe40000410000 */
[-C--:B------:R-:W-:Y:S02]  /*2e00*/  @!P0 FFMA.FTZ R3, R20, R23.reuse, R3 ;  /* 0x0000001714038223 */ /* 0x080fe40000010003 */
[----:B------:R-:W-:Y:S02]  /*2e10*/  @!P0 FFMA.FTZ R29, R15, R22, -R29 ;  /* 0x000000160f1d8223 */ /* 0x000fe4000001081d */
[----:B------:R-:W-:Y:S02]  /*2e20*/  @!P0 FFMA.FTZ R26, R14, R23, -R26 ;  /* 0x000000170e1a8223 */ /* 0x000fe4000001081a */
[----:B------:R-:W-:Y:S01]  /*2e30*/  @!P0 FFMA.FTZ R28, R6, R25, -R28 ;  /* 0x00000019061c8223 */ /* 0x000fe2000001081c */
[----:B------:R-:W-:Y:S01]  /*2e40*/  @!P0 F2FP.PACK_AB R30, R2, R29 ;  /* 0x0000001d021e823e */ /* 0x000fe200000000ff */
[----:B------:R-:W-:Y:S01]  /*2e50*/  @!P0 FFMA.FTZ R4, R24, R25, R4 ;  /* 0x0000001918048223 */ /* 0x000fe20000010004 */
[----:B------:R-:W-:Y:S02]  /*2e60*/  @!P0 F2FP.PACK_AB R26, R3, R26 ;  /* 0x0000001a031a823e */ /* 0x000fe400000000ff */
[----:B------:R-:W-:Y:S02]  /*2e70*/  @!P0 MOV R17, R30 ;  /* 0x0000001e00118202 */ /* 0x000fe40000000f00 */
[----:B------:R-:W-:Y:S02]  /*2e80*/  @!P0 F2FP.PACK_AB R29, R4, R28 ;  /* 0x0000001c041d823e */ /* 0x000fe400000000ff */
[----:B------:R-:W-:Y:S02]  /*2e90*/  @!P0 MOV R18, R26 ;  /* 0x0000001a00128202 */ /* 0x000fe40000000f00 */
[----:B------:R-:W-:Y:S05]  /*2ea0*/  @!P0 MOV R19, R29 ;  /* 0x0000001d00138202 */ /* 0x000fea0000000f00 */
[----:B------:R1:W-:Y:S02]  /*2eb0*/  STG.E.128 [R120.64], R16 ;  /* 0x0000001078007986 */ /* 0x0003e4000c101d06 */
.L_x_816:
[----:B------:R-:W-:Y:S05]  /*2ec0*/  BSYNC B0 ;  /* 0x0000000000007941 */ /* 0x000fea0003800000 */
.L_x_815:
[----:B------:R-:W-:Y:S01]  /*2ed0*/  ISETP.GE.AND P0, PT, R133, c[0x0][0x220], PT ;  /* 0x0000880085007a0c */ /* 0x000fe20003f06270 */
[----:B------:R-:W-:Y:S01]  /*2ee0*/  @!UPT UIADD3 URZ, URZ, URZ, URZ ;  /* 0x0000003f3f3ff290 */ /* 0x000fe2000fffe03f */
[----:B------:R-:W-:Y:S11]  /*2ef0*/  BSSY B0, `(.L_x_817) ;  /* 0x0000034000007945 */ /* 0x000ff60003800000 */
[----:B------:R-:W-:-:S05]  /*2f00*/  @P0 BRA `(.L_x_818) ;  /* 0x0000032000000947 */ /* 0x000fca0003800000 */
[----:B------:R-:W-:Y:S01]  /*2f10*/  ISETP.GE.AND P0, PT, R133, UR4, PT ;  /* 0x0000000485007c0c */ /* 0x000fe2000bf06270 */
[----:B-1----:R-:W2:Y:S11]  /*2f20*/  LDG.E.128 R16, [R126.64+0x80] ;  /* 0x000080067e107981 */ /* 0x002eb6000c1e1d00 */
[----:B------:R-:W-:Y:S01]  /*2f30*/  @!UPT UIADD3 URZ, URZ, URZ, URZ ;  /* 0x0000003f3f3ff290 */ /* 0x000fe2000fffe03f */
[----:B------:R-:W3:Y:S06]  /*2f40*/  @!P0 LDG.E.64 R6, [R12.64+0x40] ;  /* 0x000040060c068981 */ /* 0x000eec000c1e1b00 */
[----:B------:R-:W4:Y:S02]  /*2f50*/  @!P0 LDG.E.64 R24, [R44.64+0x40] ;  /* 0x000040062c188981 */ /* 0x000f24000c1e1b00 */
        /* <DEDUP_REMOVED lines=44> */
[----:B------:R1:W-:Y:S02]  /*3220*/  STG.E.128 [R120.64+0x80], R16 ;  /* 0x0000801078007986 */ /* 0x0003e4000c101d06 */
.L_x_818:
[----:B------:R-:W-:Y:S05]  /*3230*/  BSYNC B0 ;  /* 0x0000000000007941 */ /* 0x000fea0003800000 */
.L_x_817:
[----:B------:R-:W-:Y:S11]  /*3240*/  ISETP.GE.AND P0, PT, R132, c[0x0][0x220], PT ;  /* 0x0000880084007a0c */ /* 0x000ff60003f06270 */
[----:B------:R-:W-:Y:S02]  /*3250*/  @!UPT UIADD3 URZ, URZ, URZ, URZ ;  /* 0x0000003f3f3ff290 */ /* 0x000fe4000fffe03f */
        /* <DEDUP_REMOVED lines=51> */
.L_x_814:
[----:B------:R-:W-:Y:S05]  /*3590*/  BSYNC B1 ;  /* 0x0000000000017941 */ /* 0x000fea0003800000 */
.L_x_813:
[----:B------:R-:W-:Y:S01]  /*35a0*/  BSSY B1, `(.L_x_819) ;  /* 0x00000b3000017945 */ /* 0x000fe20003800000 */
[----:B------:R-:W-:-:S05]  /*35b0*/  @!P4 BRA `(.L_x_820) ;  /* 0x00000b100000c947 */ /* 0x000fca0003800000 */
[----:B------:R-:W-:Y:S01]  /*35c0*/  ISETP.GE.AND P0, PT, R134, c[0x0][0x220], PT ;  /* 0x0000880086007a0c */ /* 0x000fe20003f06270 */
[C---:B------:R-:W-:Y:S01]  /*35d0*/  IMAD.SHL.U32 R5, R82.reuse, 0x2, RZ ;  /* 0x0000000252057824 */ /* 0x040fe200078e00ff */
[----:B------:R-:W-:Y:S01]  /*35e0*/  SHF.L.U64.HI R3, R82, 0x1, R80 ;  /* 0x0000000152037819 */ /* 0x000fe20000010250 */
[----:B------:R-:W-:Y:S03]  /*35f0*/  BSSY B0, `(.L_x_821) ;  /* 0x000003b000007945 */ /* 0x000fe60003800000 */
[-C--:B------:R-:W-:Y:S02]  /*3600*/  IADD3 R28, P5, R44, R5.reuse, RZ ;  /* 0x000000052c1c7210 */ /* 0x080fe40007fbe0ff */
[----:B------:R-:W-:Y:S03]  /*3610*/  IADD3 R14, P4, R12, R5, RZ ;  /* 0x000000050c0e7210 */ /* 0x000fe60007f9e0ff */
[--C-:B------:R-:W-:Y:S02]  /*3620*/  IMAD.X R29, R45, 0x1, R3.reuse, P5 ;  /* 0x000000012d1d7824 */ /* 0x100fe400028e0603 */
[----:B------:R-:W-:Y:S01]  /*3630*/  IMAD.X R15, R13, 0x1, R3, P4 ;  /* 0x000000010d0f7824 */ /* 0x000fe200020e0603 */
[----:B------:R-:W-:-:S05]  /*3640*/  @P0 BRA `(.L_x_822) ;  /* 0x0000035000000947 */ /* 0x000fca0003800000 */
[----:B------:R-:W-:Y:S02]  /*3650*/  LEA R30, P4, R86, R126, 0x1 ;  /* 0x0000007e561e7211 */ /* 0x000fe400078808ff */
[----:B------:R-:W-:Y:S02]  /*3660*/  ISETP.GE.AND P0, PT, R134, UR4, PT ;  /* 0x0000000486007c0c */ /* 0x000fe4000bf06270 */
[----:B------:R-:W-:Y:S02]  /*3670*/  LEA.HI.X R31, R86, R127, R83, 0x1, P4 ;  /* 0x0000007f561f7211 */ /* 0x000fe400020f0c53 */
[C---:B------:R-:W-:Y:S03]  /*3680*/  LEA R36, P4, R56.reuse, R120, 0x1 ;  /* 0x0000007838247211 */ /* 0x040fe600078808ff */
[----:B-1----:R-:W2:Y:S01]  /*3690*/  LDG.E.128 R16, [R30.64] ;  /* 0x000000061e107981 */ /* 0x002ea2000c1e1d00 */
[----:B------:R-:W-:Y:S07]  /*36a0*/  LEA.HI.X R37, R56, R121, R203, 0x1, P4 ;  /* 0x0000007938257211 */ /* 0x000fee00020f0ccb */
[----:B------:R-:W3:Y:S06]  /*36b0*/  @!P0 LDG.E.64 R6, [R14.64] ;  /* 0x000000060e068981 */ /* 0x000eec000c1e1b00 */
[----:B------:R-:W4:Y:S01]  /*36c0*/  @!P0 LDG.E.64 R26, [R28.64] ;  /* 0x000000061c1a8981 */ /* 0x000f22000c1e1b00 */
[--C-:B---3--:R-:W-:Y:S01]  /*36d0*/  @!P0 HADD2.F32 R21, -RZ, R6.reuse.H0_H0 ;  /* 0x20000006ff158230 */ /* 0x108fe20000004100 */
[----:B--2---:R-:W-:Y:S01]  /*36e0*/  @!P0 MOV R5, R16 ;  /* 0x0000001000058202 */ /* 0x004fe20000000f00 */
[----:B------:R-:W-:Y:S01]  /*36f0*/  @!P0 HADD2.F32 R8, -RZ, R6.H1_H1 ;  /* 0x30000006ff088230 */ /* 0x000fe20000004100 */
[----:B------:R-:W-:Y:S03]  /*3700*/  @!P0 MOV R6, R19 ;  /* 0x0000001300068202 */ /* 0x000fe60000000f00 */
[--C-:B------:R-:W-:Y:S02]  /*3710*/  @!P0 HADD2.F32 R22, -RZ, R5.reuse.H1_H1 ;  /* 0x30000005ff168230 */ /* 0x100fe40000004100 */
[----:B------:R-:W-:Y:S02]  /*3720*/  @!P0 HADD2.F32 R20, -RZ, R5.H0_H0 ;  /* 0x20000005ff148230 */ /* 0x000fe40000004100 */
[--C-:B----4-:R-:W-:Y:S01]  /*3730*/  @!P0 HADD2.F32 R23, -RZ, R26.reuse.H0_H0 ;  /* 0x2000001aff178230 */ /* 0x110fe20000004100 */
        /* <DEDUP_REMOVED lines=15> */
[--C-:B------:R-:W-:Y:S01]  /*3830*/  @!P0 HADD2.F32 R26, -RZ, R6.reuse.H1_H1 ;  /* 0x30000006ff1a8230 */ /* 0x100fe20000004100 */
[-C--:B------:R-:W-:Y:S01]  /*3840*/  @!P0 FMUL.FTZ R30, R22, R5.reuse ;  /* 0x00000005161e8220 */ /* 0x080fe20000410000 */
[----:B------:R-:W-:Y:S01]  /*3850*/  @!P0 HADD2.F32 R6, -RZ, R6.H0_H0 ;  /* 0x20000006ff068230 */ /* 0x000fe20000004100 */
[----:B------:R-:W-:Y:S01]  /*3860*/  @!P0 FMUL.FTZ R3, R20, R5 ;  /* 0x0000000514038220 */ /* 0x000fe20000410000 */
[----:B------:R-:W-:Y:S01]  /*3870*/  @!P0 HADD2.F32 R7, -RZ, R7.H1_H1 ;  /* 0x30000007ff078230 */ /* 0x000fe20000004100 */
[-C--:B------:R-:W-:Y:S01]  /*3880*/  @!P0 FFMA.FTZ R2, R23, R24.reuse, R2 ;  /* 0x0000001817028223 */ /* 0x080fe20000010002 */
[----:B------:R-:W-:Y:S01]  /*3890*/  @!P0 MOV R16, R31 ;  /* 0x0000001f00108202 */ /* 0x000fe20000000f00 */
[----:B------:R-:W-:Y:S01]  /*38a0*/  @!P0 FFMA.FTZ R33, R21, R24, -R33 ;  /* 0x0000001815218223 */ /* 0x000fe20000010821 */
[--C-:B------:R-:W-:Y:S01]  /*38b0*/  @!P0 HADD2.F32 R25, -RZ, R27.reuse.H0_H0 ;  /* 0x2000001bff198230 */ /* 0x100fe20000004100 */
[-C--:B------:R-:W-:Y:S01]  /*38c0*/  @!P0 FMUL.FTZ R32, R26, R7.reuse ;  /* 0x000000071a208220 */ /* 0x080fe20000410000 */
[----:B------:R-:W-:Y:S01]  /*38d0*/  @!P0 HADD2.F32 R27, -RZ, R27.H1_H1 ;  /* 0x3000001bff1b8230 */ /* 0x000fe20000004100 */
[----:B------:R-:W-:Y:S01]  /*38e0*/  @!P0 FMUL.FTZ R4, R6, R7 ;  /* 0x0000000706048220 */ /* 0x000fe20000410000 */
[----:B------:R-:W-:Y:S01]  /*38f0*/  @!P0 F2FP.PACK_AB R34, R2, R33 ;  /* 0x000000210222823e */ /* 0x000fe200000000ff */
[-C--:B------:R-:W-:Y:S02]  /*3900*/  @!P0 FFMA.FTZ R3, R22, R25.reuse, R3 ;  /* 0x0000001916038223 */ /* 0x080fe40000010003 */
[----:B------:R-:W-:Y:S01]  /*3910*/  @!P0 FFMA.FTZ R30, R20, R25, -R30 ;  /* 0x00000019141e8223 */ /* 0x000fe2000001081e */
[----:B------:R-:W-:Y:S01]  /*3920*/  @!P0 MOV R17, R34 ;  /* 0x0000002200118202 */ /* 0x000fe20000000f00 */
[-C--:B------:R-:W-:Y:S02]  /*3930*/  @!P0 FFMA.FTZ R32, R6, R27.reuse, -R32 ;  /* 0x0000001b06208223 */ /* 0x080fe40000010820 */
[----:B------:R-:W-:Y:S01]  /*3940*/  @!P0 FFMA.FTZ R4, R26, R27, R4 ;  /* 0x0000001b1a048223 */ /* 0x000fe20000010004 */
[----:B------:R-:W-:Y:S04]  /*3950*/  @!P0 F2FP.PACK_AB R30, R3, R30 ;  /* 0x0000001e031e823e */ /* 0x000fe800000000ff */
[----:B------:R-:W-:Y:S02]  /*3960*/  @!P0 F2FP.PACK_AB R33, R4, R32 ;  /* 0x000000200421823e */ /* 0x000fe400000000ff */
[----:B------:R-:W-:Y:S02]  /*3970*/  @!P0 MOV R18, R30 ;  /* 0x0000001e00128202 */ /* 0x000fe40000000f00 */
[----:B------:R-:W-:Y:S05]  /*3980*/  @!P0 MOV R19, R33 ;  /* 0x0000002100138202 */ /* 0x000fea0000000f00 */
[----:B------:R1:W-:Y:S02]  /*3990*/  STG.E.128 [R36.64], R16 ;  /* 0x0000001024007986 */ /* 0x0003e4000c101d06 */
.L_x_822:
[----:B------:R-:W-:Y:S05]  /*39a0*/  BSYNC B0 ;  /* 0x0000000000007941 */ /* 0x000fea0003800000 */
.L_x_821:
[----:B------:R-:W-:Y:S01]  /*39b0*/  ISETP.GE.AND P0, PT, R133, c[0x0][0x220], PT ;  /* 0x0000880085007a0c */ /* 0x000fe20003f06270 */
[----:B------:R-:W-:Y:S01]  /*39c0*/  @!UPT UIADD3 URZ, URZ, URZ, URZ ;  /* 0x0000003f3f3ff290 */ /* 0x000fe2000fffe03f */
[----:B------:R-:W-:Y:S11]  /*39d0*/  BSSY B0, `(.L_x_823) ;  /* 0x0000037000007945 */ /* 0x000ff60003800000 */
[----:B------:R-:W-:-:S05]  /*39e0*/  @P0 BRA `(.L_x_824) ;  /* 0x0000035000000947 */ /* 0x000fca0003800000 */
[----:B------:R-:W-:Y:S02]  /*39f0*/  LEA R30, P4, R89, R126, 0x1 ;  /* 0x0000007e591e7211 */ /* 0x000fe400078808ff */
[----:B------:R-:W-:Y:S02]  /*3a00*/  ISETP.GE.AND P0, PT, R133, UR4, PT ;  /* 0x0000000485007c0c */ /* 0x000fe4000bf06270 */
[----:B------:R-:W-:Y:S02]  /*3a10*/  LEA.HI.X R31, R89, R127, R90, 0x1, P4 ;  /* 0x0000007f591f7211 */ /* 0x000fe400020f0c5a */
[C---:B-1----:R-:W-:Y:S03]  /*3a20*/  LEA R36, P4, R93.reuse, R120, 0x1 ;  /* 0x000000785d247211 */ /* 0x042fe600078808ff */
[----:B------:R-:W2:Y:S01]  /*3a30*/  LDG.E.128 R16, [R30.64] ;  /* 0x000000061e107981 */ /* 0x000ea2000c1e1d00 */
[----:B------:R-:W-:Y:S07]  /*3a40*/  LEA.HI.X R37, R93, R121, R94, 0x1, P4 ;  /* 0x000000795d257211 */ /* 0x000fee00020f0c5e */
[----:B------:R-:W3:Y:S06]  /*3a50*/  @!P0 LDG.E.64 R6, [R14.64+0x40] ;  /* 0x000040060e068981 */ /* 0x000eec000c1e1b00 */
[----:B------:R-:W4:Y:S01]  /*3a60*/  @!P0 LDG.E.64 R26, [R28.64+0x40] ;  /* 0x000040061c1a8981 */ /* 0x000f22000c1e1b00 */
        /* <DEDUP_REMOVED lines=45> */
.L_x_824:
[----:B------:R-:W-:Y:S05]  /*3d40*/  BSYNC B0 ;  /* 0x0000000000007941 */ /* 0x000fea0003800000 */
.L_x_823:
[----:B------:R-:W-:Y:S11]  /*3d50*/  ISETP.GE.AND P0, PT, R132, c[0x0][0x220], PT ;  /* 0x0000880084007a0c */ /* 0x000ff60003f06270 */
[----:B------:R-:W-:Y:S02]  /*3d60*/  @!UPT UIADD3 URZ, URZ, URZ, URZ ;  /* 0x0000003f3f3ff290 */ /* 0x000fe4000fffe03f */
[----:B------:R-:W-:-:S05]  /*3d70*/  @P0 BRA `(.L_x_820) ;  /* 0x0000035000000947 */ /* 0x000fca0003800000 */
[C---:B------:R-:W-:Y:S02]  /*3d80*/  LEA R30, P4, R97.reuse, R126, 0x1 ;  /* 0x0000007e611e7211 */ /* 0x040fe400078808ff */
        /* <DEDUP_REMOVED lines=10> */
[----:B------:R-:W-:Y:S02]  /*3e30*/  @!P0 MOV R15, R17 ;  /* 0x00000011000f8202 */ /* 0x000fe40000000f00 */
[----:B------:R-:W-:Y:S01]  /*3e40*/  @!P0 MOV R14, R18 ;  /* 0x00000012000e8202 */ /* 0x000fe20000000f00 */
[--C-:B------:R-:W-:Y:S01]  /*3e50*/  @!P0 HADD2.F32 R22, -RZ, R5.reuse.H1_H1 ;  /* 0x30000005ff168230 */ /* 0x100fe20000004100 */
[----:B------:R-:W-:Y:S01]  /*3e60*/  @!P0 MOV R6, R19 ;  /* 0x0000001300068202 */ /* 0x000fe20000000f00 */
[----:B------:R-:W-:Y:S02]  /*3e70*/  @!P0 HADD2.F32 R20, -RZ, R5.H0_H0 ;  /* 0x20000005ff148230 */ /* 0x000fe40000004100 */
[--C-:B----4-:R-:W-:Y:S01]  /*3e80*/  @!P0 HADD2.F32 R23, -RZ, R28.reuse.H0_H0 ;  /* 0x2000001cff178230 */ /* 0x110fe20000004100 */
[-C--:B------:R-:W-:Y:S01]  /*3e90*/  @!P0 FMUL.FTZ R31, R22, R21.reuse ;  /* 0x00000015161f8220 */ /* 0x080fe20000410000 */
[----:B------:R-:W-:Y:S01]  /*3ea0*/  @!P0 HADD2.F32 R24, -RZ, R28.H1_H1 ;  /* 0x3000001cff188230 */ /* 0x000fe20000004100 */
[C---:B------:R-:W-:Y:S01]  /*3eb0*/  @!P0 FMUL.FTZ R0, R20.reuse, R21 ;  /* 0x0000001514008220 */ /* 0x040fe20000410000 */
[--C-:B------:R-:W-:Y:S01]  /*3ec0*/  @!P0 HADD2.F32 R26, -RZ, R6.reuse.H1_H1 ;  /* 0x30000006ff1a8230 */ /* 0x100fe20000004100 */
[-C--:B------:R-:W-:Y:S01]  /*3ed0*/  @!P0 FFMA.FTZ R31, R20, R23.reuse, -R31 ;  /* 0x00000017141f8223 */ /* 0x080fe2000001081f */
[----:B------:R-:W-:Y:S01]  /*3ee0*/  @!P0 HADD2.F32 R6, -RZ, R6.H0_H0 ;  /* 0x20000006ff068230 */ /* 0x000fe20000004100 */
[----:B------:R-:W-:Y:S01]  /*3ef0*/  @!P0 FFMA.FTZ R0, R22, R23, R0 ;  /* 0x0000001716008223 */ /* 0x000fe20000010000 */
[--C-:B------:R-:W-:Y:S02]  /*3f00*/  @!P0 HADD2.F32 R23, -RZ, R15.reuse.H1_H1 ;  /* 0x3000000fff178230 */ /* 0x100fe40000004100 */
[----:B------:R-:W-:Y:S02]  /*3f10*/  @!P0 HADD2.F32 R15, -RZ, R15.H0_H0 ;  /* 0x2000000fff0f8230 */ /* 0x000fe40000004100 */
[--C-:B------:R-:W-:Y:S01]  /*3f20*/  @!P0 HADD2.F32 R22, -RZ, R14.reuse.H1_H1 ;  /* 0x3000000eff168230 */ /* 0x100fe20000004100 */
[-C--:B------:R-:W-:Y:S01]  /*3f30*/  @!P0 FMUL.FTZ R33, R23, R8.reuse ;  /* 0x0000000817218220 */ /* 0x080fe20000410000 */
[----:B------:R-:W-:Y:S01]  /*3f40*/  @!P0 HADD2.F32 R14, -RZ, R14.H0_H0 ;  /* 0x2000000eff0e8230 */ /* 0x000fe20000004100 */
[C---:B------:R-:W-:Y:S01]  /*3f50*/  @!P0 FMUL.FTZ R2, R15.reuse, R8 ;  /* 0x000000080f028220 */ /* 0x040fe20000410000 */
[--C-:B------:R-:W-:Y:S01]  /*3f60*/  @!P0 HADD2.F32 R5, -RZ, R7.reuse.H0_H0 ;  /* 0x20000007ff058230 */ /* 0x100fe20000004100 */
[-C--:B------:R-:W-:Y:S01]  /*3f70*/  @!P0 FFMA.FTZ R33, R15, R24.reuse, -R33 ;  /* 0x000000180f218223 */ /* 0x080fe20000010821 */
[----:B------:R-:W-:Y:S01]  /*3f80*/  @!P0 HADD2.F32 R7, -RZ, R7.H1_H1 ;  /* 0x30000007ff078230 */ /* 0x000fe20000004100 */
[----:B------:R-:W-:Y:S01]  /*3f90*/  @!P0 FFMA.FTZ R2, R23, R24, R2 ;  /* 0x0000001817028223 */ /* 0x000fe20000010002 */
[----:B------:R-:W-:Y:S01]  /*3fa0*/  @!P0 F2FP.PACK_AB R31, R0, R31 ;  /* 0x0000001f001f823e */ /* 0x000fe200000000ff */
[-C--:B------:R-:W-:Y:S01]  /*3fb0*/  @!P0 FMUL.FTZ R3, R14, R5.reuse ;  /* 0x000000050e038220 */ /* 0x080fe20000410000 */
[--C-:B------:R-:W-:Y:S01]  /*3fc0*/  @!P0 HADD2.F32 R25, -RZ, R29.reuse.H0_H0 ;  /* 0x2000001dff198230 */ /* 0x100fe20000004100 */
[----:B------:R-:W-:Y:S01]  /*3fd0*/  @!P0 FMUL.FTZ R30, R22, R5 ;  /* 0x00000005161e8220 */ /* 0x000fe20000410000 */
[----:B------:R-:W-:Y:S01]  /*3fe0*/  @!P0 F2FP.PACK_AB R34, R2, R33 ;  /* 0x000000210222823e */ /* 0x000fe200000000ff */
[----:B------:R-:W-:Y:S01]  /*3ff0*/  @!P0 HADD2.F32 R27, -RZ, R29.H1_H1 ;  /* 0x3000001dff1b8230 */ /* 0x000fe20000004100 */
[----:B------:R-:W-:Y:S01]  /*4000*/  @!P0 MOV R16, R31 ;  /* 0x0000001f00108202 */ /* 0x000fe20000000f00 */
[-C--:B------:R-:W-:Y:S01]  /*4010*/  @!P0 FMUL.FTZ R32, R26, R7.reuse ;  /* 0x000000071a208220 */ /* 0x080fe20000410000 */
[----:B------:R-:W-:Y:S01]  /*4020*/  @!P0 MOV R17, R34 ;  /* 0x0000002200118202 */ /* 0x000fe20000000f00 */
[----:B------:R-:W-:Y:S02]  /*4030*/  @!P0 FMUL.FTZ R4, R6, R7 ;  /* 0x0000000706048220 */ /* 0x000fe40000410000 */
[-C--:B------:R-:W-:Y:S02]  /*4040*/  @!P0 FFMA.FTZ R3, R22, R25.reuse, R3 ;  /* 0x0000001916038223 */ /* 0x080fe40000010003 */
[----:B------:R-:W-:Y:S02]  /*4050*/  @!P0 FFMA.FTZ R30, R14, R25, -R30 ;  /* 0x000000190e1e8223 */ /* 0x000fe4000001081e */
[-C--:B------:R-:W-:Y:S02]  /*4060*/  @!P0 FFMA.FTZ R32, R6, R27.reuse, -R32 ;  /* 0x0000001b06208223 */ /* 0x080fe40000010820 */
[----:B------:R-:W-:Y:S01]  /*4070*/  @!P0 FFMA.FTZ R4, R26, R27, R4 ;  /* 0x0000001b1a048223 */ /* 0x000fe20000010004 */
[----:B------:R-:W-:Y:S04]  /*4080*/  @!P0 F2FP.PACK_AB R30, R3, R30 ;  /* 0x0000001e031e823e */ /* 0x000fe800000000ff */
[----:B------:R-:W-:Y:S02]  /*4090*/  @!P0 F2FP.PACK_AB R33, R4, R32 ;  /* 0x000000200421823e */ /* 0x000fe400000000ff */
[----:B------:R-:W-:Y:S02]  /*40a0*/  @!P0 MOV R18, R30 ;  /* 0x0000001e00128202 */ /* 0x000fe40000000f00 */
[----:B------:R-:W-:Y:S05]  /*40b0*/  @!P0 MOV R19, R33 ;  /* 0x0000002100138202 */ /* 0x000fea0000000f00 */
[----:B------:R1:W-:Y:S02]  /*40c0*/  STG.E.128 [R36.64], R16 ;  /* 0x0000001024007986 */ /* 0x0003e4000c101d06 */
.L_x_820:
[----:B------:R-:W-:Y:S05]  /*40d0*/  BSYNC B1 ;  /* 0x0000000000017941 */ /* 0x000fea0003800000 */
.L_x_819:
        /* <DEDUP_REMOVED lines=14> */
[C---:B-1----:R-:W-:Y:S03]  /*41c0*/  LEA R36, P2, R164.reuse, R120, 0x1 ;  /* 0x00000078a4247211 */ /* 0x042fe600078408ff */
[----:B------:R-:W2:Y:S01]  /*41d0*/  LDG.E.128 R16, [R30.64] ;  /* 0x000000061e107981 */ /* 0x000ea2000c1e1d00 */
        /* <DEDUP_REMOVED lines=48> */
.L_x_828:
[----:B------:R-:W-:Y:S05]  /*44e0*/  BSYNC B0 ;  /* 0x0000000000007941 */ /* 0x000fea0003800000 */
.L_x_827:
        /* <DEDUP_REMOVED lines=57> */
.L_x_830:
[----:B------:R-:W-:Y:S05]  /*4880*/  BSYNC B0 ;  /* 0x0000000000007941 */ /* 0x000fea0003800000 */
.L_x_829:
        /* <DEDUP_REMOVED lines=56> */
.L_x_826:
[----:B------:R-:W-:Y:S05]  /*4c10*/  BSYNC B1 ;  /* 0x0000000000017941 */ /* 0x000fea0003800000 */
.L_x_825:
        /* <DEDUP_REMOVED lines=11> */
[----:B------:R-:W-:Y:S02]  /*4cd0*/  MOV R31, 0x60 ;  /* 0x00000060001f7802 */ /* 0x000fe40000000f00 */
[----:B------:R-:W-:Y:S03]  /*4ce0*/  ISETP.GE.AND P0, PT, R134, UR4, PT ;  /* 0x0000000486007c0c */ /* 0x000fe6000bf06270 */
[C---:B------:R-:W-:Y:S04]  /*4cf0*/  IMAD.WIDE.U32 R32, R31.reuse, c[0x0][0x288], R126 ;  /* 0x0000a2001f207a25 */ /* 0x040fe800078e007e */
[C---:B------:R-:W-:Y:S02]  /*4d00*/  IMAD R30, R31.reuse, c[0x0][0x28c], RZ ;  /* 0x0000a3001f1e7a24 */ /* 0x040fe400078e02ff */
[----:B-1----:R-:W-:Y:S03]  /*4d10*/  IMAD.WIDE.U32 R36, R31, c[0x0][0x198], R120 ;  /* 0x000066001f247a25 */ /* 0x002fe600078e0078 */
[----:B------:R-:W-:Y:S01]  /*4d20*/  IADD3 R33, R33, R30, RZ ;  /* 0x0000001e21217210 */ /* 0x000fe20007ffe0ff */
[----:B------:R-:W-:Y:S01]  /*4d30*/  IMAD R31, R31, c[0x0][0x19c], RZ ;  /* 0x000067001f1f7a24 */ /* 0x000fe200078e02ff */
[----:B------:R-:W2:Y:S04]  /*4d40*/  @!P0 LDG.E.64 R6, [R14.64] ;  /* 0x000000060e068981 */ /* 0x000ea8000c1e1b00 */
[----:B------:R-:W-:Y:S02]  /*4d50*/  IADD3 R37, R37, R31, RZ ;  /* 0x0000001f25257210 */ /* 0x000fe40007ffe0ff */
[----:B------:R-:W3:Y:S08]  /*4d60*/  LDG.E.128 R16, [R32.64] ;  /* 0x0000000620107981 */ /* 0x000ef0000c1e1d00 */
[----:B------:R-:W4:Y:S01]  /*4d70*/  @!P0 LDG.E.64 R26, [R28.64] ;  /* 0x000000061c1a8981 */ /* 0x000f22000c1e1b00 */
[--C-:B--2---:R-:W-:Y:S02]  /*4d80*/  @!P0 HADD2.F32 R21, -RZ, R6.reuse.H0_H0 ;  /* 0x20000006ff158230 */ /* 0x104fe40000004100 */
[----:B------:R-:W-:Y:S01]  /*4d90*/  @!P0 HADD2.F32 R8, -RZ, R6.H1_H1 ;  /* 0x30000006ff088230 */ /* 0x000fe20000004100 */
[----:B---3--:R-:W-:Y:S02]  /*4da0*/  @!P0 MOV R5, R16 ;  /* 0x0000001000058202 */ /* 0x008fe40000000f00 */
        /* <DEDUP_REMOVED lines=42> */
.L_x_834:
[----:B------:R-:W-:Y:S05]  /*5050*/  BSYNC B0 ;  /* 0x0000000000007941 */ /* 0x000fea0003800000 */
.L_x_833:
[----:B------:R-:W-:Y:S01]  /*5060*/  ISETP.GE.AND P0, PT, R133, c[0x0][0x220], PT ;  /* 0x0000880085007a0c */ /* 0x000fe20003f06270 */
[----:B------:R-:W-:Y:S01]  /*5070*/  @!UPT UIADD3 URZ, URZ, URZ, URZ ;  /* 0x0000003f3f3ff290 */ /* 0x000fe2000fffe03f */
[----:B------:R-:W-:Y:S11]  /*5080*/  BSSY B0, `(.L_x_835) ;  /* 0x0000037000007945 */ /* 0x000ff60003800000 */
        /* <DEDUP_REMOVED lines=54> */
.L_x_836:
[----:B------:R-:W-:Y:S05]  /*53f0*/  BSYNC B0 ;  /* 0x0000000000007941 */ /* 0x000fea0003800000 */
.L_x_835:
[----:B------:R-:W-:Y:S11]  /*5400*/  ISETP.GE.AND P0, PT, R132, c[0x0][0x220], PT ;  /* 0x0000880084007a0c */ /* 0x000ff60003f06270 */
[----:B------:R-:W-:Y:S02]  /*5410*/  @!UPT UIADD3 URZ, URZ, URZ, URZ ;  /* 0x0000003f3f3ff290 */ /* 0x000fe4000fffe03f */
        /* <DEDUP_REMOVED lines=54> */
.L_x_832:
[----:B------:R-:W-:Y:S05]  /*5780*/  BSYNC B1 ;  /* 0x0000000000017941 */ /* 0x000fea0003800000 */
.L_x_831:
[----:B------:R-:W-:Y:S01]  /*5790*/  IMAD.MOV.U32 R3, RZ, RZ, c[0x0][0x230] ;  /* 0x00008c00ff037624 */ /* 0x000fe200078e00ff */
[----:B------:R-:W-:Y:S03]  /*57a0*/  ULDC UR4, c[0x0][0x230] ;  /* 0x00008c0000047ab9 */ /* 0x000fe60000000800 */
[----:B------:R-:W-:Y:S05]  /*57b0*/  IMAD.U32 R3, R3, -0x20, RZ ;  /* 0xffffffe003037824 */ /* 0x000fea00078e00ff */
[C---:B------:R-:W-:Y:S02]  /*57c0*/  LEA R44, P1, R3.reuse, R44, 0x1 ;  /* 0x0000002c032c7211 */ /* 0x040fe400078208ff */
[C---:B------:R-:W-:Y:S02]  /*57d0*/  LEA R12, P0, R3.reuse, R12, 0x1 ;  /* 0x0000000c030c7211 */ /* 0x040fe400078008ff */
[C---:B------:R-:W-:Y:S02]  /*57e0*/  LEA.HI.X.SX32 R45, R3.reuse, R45, 0x1, P1 ;  /* 0x0000002d032d7211 */ /* 0x040fe400008f0eff */
[----:B------:R-:W-:Y:S01]  /*57f0*/  LEA.HI.X.SX32 R13, R3, R13, 0x1, P0 ;  /* 0x0000000d030d7211 */ /* 0x000fe200000f0eff */
[----:B------:R-:W-:-:S05]  /*5800*/  BRA `(.L_x_837) ;  /* 0x0000518000007947 */ /* 0x000fca0003800000 */
.L_x_812:
[----:B------:R-:W-:Y:S01]  /*5810*/  BSSY B2, `(.L_x_838) ;  /* 0x0000122000027945 */ /* 0x000fe20003800000 */
[----:B------:R-:W-:-:S05]  /*5820*/  @!P6 BRA `(.L_x_839) ;  /* 0x000012000000e947 */ /* 0x000fca0003800000 */
[----:B------:R-:W-:Y:S01]  /*5830*/  ISETP.GE.AND P0, PT, R134, c[0x0][0x220], PT ;  /* 0x0000880086007a0c */ /* 0x000fe20003f06270 */
[----:B------:R-:W-:Y:S01]  /*5840*/  @!UPT UIADD3 URZ, URZ, URZ, URZ ;  /* 0x0000003f3f3ff290 */ /* 0x000fe2000fffe03f */
[----:B------:R-:W-:Y:S11]  /*5850*/  BSSY B1, `(.L_x_840) ;  /* 0x000005d000017945 */ /* 0x000ff60003800000 */
[----:B------:R-:W-:-:S05]  /*5860*/  @P0 BRA `(.L_x_841) ;  /* 0x000005b000000947 */ /* 0x000fca0003800000 */
[----:B------:R1:W5:Y:S01]  /*5870*/  LDG.E.128 R48, [R126.64] ;  /* 0x000000067e307981 */ /* 0x000362000c1e1d00 */
[----:B------:R-:W-:Y:S01]  /*5880*/  ISETP.GE.AND P0, PT, R134, UR4, PT ;  /* 0x0000000486007c0c */ /* 0x000fe2000bf06270 */
[----:B------:R-:W-:Y:S01]  /*5890*/  @!UPT UIADD3 URZ, URZ, URZ, URZ ;  /* 0x0000003f3f3ff290 */ /* 0x000fe2000fffe03f */
[----:B------:R-:W-:Y:S11]  /*58a0*/  BSSY B0, `(.L_x_842) ;  /* 0x0000056000007945 */ /* 0x000ff60003800000 */
[----:B------:R-:W-:-:S05]  /*58b0*/  @P0 BRA `(.L_x_843) ;  /* 0x0000054000000947 */ /* 0x000fca0003800000 */
[--C-:B-----5:R-:W-:Y:S01]  /*58c0*/  HADD2.F32 R27, -RZ, R48.reuse.H0_H0 ;  /* 0x20000030ff1b7230 */ /* 0x120fe20000004100 */
[----:B------:R-:W-:Y:S01]  /*58d0*/  ULEA.HI UR5, UR4, UR4, URZ, 0x1 ;  /* 0x0000000404057291 */ /* 0x000fe2000f8f083f */
[----:B------:R-:W-:Y:S01]  /*58e0*/  HADD2.F32 R31, -RZ, R48.H1_H1 ;  /* 0x30000030ff1f7230 */ /* 0x000fe20000004100 */
[----:B------:R-:W-:Y:S01]  /*58f0*/  MOV R55, RZ ;  /* 0x000000ff00377202 */ /* 0x000fe20000000f00 */
[----:B------:R-:W-:Y:S01]  /*5900*/  HADD2.F32 R32, -RZ, R49.H0_H0 ;  /* 0x20000031ff207230 */ /* 0x000fe20000004100 */
[----:B------:R-:W-:Y:S01]  /*5910*/  USHF.R.S32.HI UR5, URZ, 0x1, UR5 ;  /* 0x000000013f057899 */ /* 0x000fe20008011405 */
[----:B------:R-:W-:Y:S02]  /*5920*/  MOV R53, RZ ;  /* 0x000000ff00357202 */ /* 0x000fe40000000f00 */
[----:B------:R-:W-:Y:S02]  /*5930*/  MOV R40, R50 ;  /* 0x0000003200287202 */ /* 0x000fe40000000f00 */
[----:B------:R-:W-:Y:S02]  /*5940*/  MOV R47, R51 ;  /* 0x00000033002f7202 */ /* 0x000fe40000000f00 */
[----:B------:R-:W-:Y:S02]  /*5950*/  ISETP.GE.AND P6, PT, R134, UR5, PT ;  /* 0x0000000586007c0c */ /* 0x000fe4000bfc6270 */
[----:B------:R-:W-:Y:S11]  /*5960*/  MOV R167, UR5 ;  /* 0x0000000500a77c02 */ /* 0x000ff60008000f00 */
[----:B------:R-:W-:Y:S02]  /*5970*/  @P6 IADD3 R55, RZ, -UR5, RZ ;  /* 0x80000005ff376c10 */ /* 0x000fe4000fffe0ff */
[----:B------:R-:W-:Y:S02]  /*5980*/  @P6 IADD3 R53, RZ, -UR5, RZ ;  /* 0x80000005ff356c10 */ /* 0x000fe4000fffe0ff */
[C---:B------:R-:W-:Y:S02]  /*5990*/  LEA R36, P0, R55.reuse, R130, 0x1 ;  /* 0x0000008237247211 */ /* 0x040fe400078008ff */
[----:B------:R-:W-:Y:S02]  /*59a0*/  @P6 IADD3 R167, RZ, -UR5, RZ ;  /* 0x80000005ffa76c10 */ /* 0x000fe4000fffe0ff */
[----:B------:R-:W-:Y:S02]  /*59b0*/  LEA.HI.X.SX32 R37, R55, R131, 0x1, P0 ;  /* 0x0000008337257211 */ /* 0x000fe400000f0eff */
[----:B------:R-:W-:Y:S02]  /*59c0*/  LEA R16, P5, R167, R126, 0x1 ;  /* 0x0000007ea7107211 */ /* 0x000fe400078a08ff */
[----:B------:R-:W-:Y:S02]  /*59d0*/  LEA R54, P0, R53, R128, 0x1 ;  /* 0x0000008035367211 */ /* 0x000fe400078008ff */
[----:B------:R-:W-:Y:S01]  /*59e0*/  LEA.HI.X.SX32 R17, R167, R127, 0x1, P5 ;  /* 0x0000007fa7117211 */ /* 0x000fe200028f0eff */
[----:B------:R-:W2:Y:S01]  /*59f0*/  LDG.E.128 R36, [R36.64] ;  /* 0x0000000624247981 */ /* 0x000ea2000c1e1d00 */
[----:B------:R-:W-:Y:S07]  /*5a00*/  LEA.HI.X.SX32 R55, R53, R129, 0x1, P0 ;  /* 0x0000008135377211 */ /* 0x000fee00000f0eff */
[----:B------:R-:W3:Y:S08]  /*5a10*/  LDG.E.128 R20, [R16.64] ;  /* 0x0000000610147981 */ /* 0x000ef0000c1e1d00 */
[----:B------:R-:W4:Y:S01]  /*5a20*/  LDG.E.128 R52, [R54.64] ;  /* 0x0000000636347981 */ /* 0x000f22000c1e1d00 */
[--C-:B--2---:R-:W-:Y:S02]  /*5a30*/  HADD2.F32 R29, -RZ, R36.reuse.H0_H0 ;  /* 0x20000024ff1d7230 */ /* 0x104fe40000004100 */
[----:B------:R-:W-:Y:S02]  /*5a40*/  HADD2.F32 R30, -RZ, R36.H1_H1 ;  /* 0x30000024ff1e7230 */ /* 0x000fe40000004100 */
[--C-:B------:R-:W-:Y:S02]  /*5a50*/  HADD2.F32 R33, -RZ, R37.reuse.H0_H0 ;  /* 0x20000025ff217230 */ /* 0x100fe40000004100 */
[----:B------:R-:W-:Y:S02]  /*5a60*/  HADD2.F32 R34, -RZ, R37.H1_H1 ;  /* 0x30000025ff227230 */ /* 0x000fe40000004100 */
[--C-:B------:R-:W-:Y:S01]  /*5a70*/  HADD2.F32 R35, -RZ, R38.reuse.H0_H0 ;  /* 0x20000026ff237230 */ /* 0x100fe20000004100 */
[----:B---3--:R-:W-:Y:S01]  /*5a80*/  MOV R14, R20 ;  /* 0x00000014000e7202 */ /* 0x008fe20000000f00 */
[----:B------:R-:W-:Y:S01]  /*5a90*/  HADD2.F32 R36, -RZ, R38.H1_H1 ;  /* 0x30000026ff247230 */ /* 0x000fe20000004100 */
[----:B------:R-:W-:Y:S01]  /*5aa0*/  MOV R17, R23 ;  /* 0x0000001700117202 */ /* 0x000fe20000000f00 */
[----:B------:R-:W-:Y:S01]  /*5ab0*/  HADD2.F32 R37, -RZ, R39.H0_H0 ;  /* 0x20000027ff257230 */ /* 0x000fe20000004100 */
[----:B------:R-:W-:Y:S01]  /*5ac0*/  MOV R19, R21 ;  /* 0x0000001500137202 */ /* 0x000fe20000000f00 */
[----:B------:R-:W-:Y:S01]  /*5ad0*/  HADD2.F32 R28, -RZ, R14.H0_H0 ;  /* 0x2000000eff1c7230 */ /* 0x000fe20000004100 */
[----:B------:R-:W-:Y:S01]  /*5ae0*/  MOV R24, R22 ;  /* 0x0000001600187202 */ /* 0x000fe20000000f00 */
[--C-:B----4-:R-:W-:Y:S02]  /*5af0*/  HADD2.F32 R23, -RZ, R52.reuse.H0_H0 ;  /* 0x20000034ff177230 */ /* 0x110fe40000004100 */
[----:B------:R-:W-:Y:S02]  /*5b00*/  HADD2.F32 R21, -RZ, R52.H1_H1 ;  /* 0x30000034ff157230 */ /* 0x000fe40000004100 */
[--C-:B------:R-:W-:Y:S01]  /*5b10*/  HADD2.F32 R22, -RZ, R53.reuse.H0_H0 ;  /* 0x20000035ff167230 */ /* 0x100fe20000004100 */
[----:B------:R-:W-:Y:S01]  /*5b20*/  @!P6 FADD.FTZ R23, -R23, -RZ ;  /* 0x800000ff1717e221 */ /* 0x000fe20000010100 */
[----:B------:R-:W-:Y:S01]  /*5b30*/  HADD2.F32 R20, -RZ, R53.H1_H1 ;  /* 0x30000035ff147230 */ /* 0x000fe20000004100 */
[----:B------:R-:W-:Y:S01]  /*5b40*/  @!P6 FADD.FTZ R21, -R21, -RZ ;  /* 0x800000ff1515e221 */ /* 0x000fe20000010100 */
[----:B------:R-:W-:Y:S01]  /*5b50*/  HADD2.F32 R26, -RZ, R14.H1_H1 ;  /* 0x3000000eff1a7230 */ /* 0x000fe20000004100 */
[----:B------:R-:W-:Y:S01]  /*5b60*/  FMUL.FTZ R0, R28, R23 ;  /* 0x000000171c007220 */ /* 0x000fe20000410000 */
[--C-:B------:R-:W-:Y:S01]  /*5b70*/  HADD2.F32 R16, -RZ, R54.reuse.H1_H1 ;  /* 0x30000036ff107230 */ /* 0x100fe20000004100 */
[----:B------:R-:W-:Y:S01]  /*5b80*/  @!P6 FADD.FTZ R22, -R22, -RZ ;  /* 0x800000ff1616e221 */ /* 0x000fe20000010100 */
[----:B------:R-:W-:Y:S01]  /*5b90*/  HADD2.F32 R18, -RZ, R54.H0_H0 ;  /* 0x20000036ff127230 */ /* 0x000fe20000004100 */
[----:B------:R-:W-:Y:S01]  /*5ba0*/  FMUL.FTZ R2, R26, R21 ;  /* 0x000000151a027220 */ /* 0x000fe20000410000 */
[--C-:B------:R-:W-:Y:S01]  /*5bb0*/  HADD2.F32 R25, -RZ, R19.reuse.H0_H0 ;  /* 0x20000013ff197230 */ /* 0x100fe20000004100 */
[----:B------:R-:W-:Y:S01]  /*5bc0*/  @!P6 FADD.FTZ R20, -R20, -RZ ;  /* 0x800000ff1414e221 */ /* 0x000fe20000010100 */
[----:B------:R-:W-:Y:S01]  /*5bd0*/  HADD2.F32 R23, -RZ, R19.H1_H1 ;  /* 0x30000013ff177230 */ /* 0x000fe20000004100 */
[----:B------:R-:W-:Y:S01]  /*5be0*/  @!P6 FADD.FTZ R16, -R16, -RZ ;  /* 0x800000ff1010e221 */ /* 0x000fe20000010100 */
[--C-:B------:R-:W-:Y:S01]  /*5bf0*/  HADD2.F32 R19, -RZ, R24.reuse.H1_H1 ;  /* 0x30000018ff137230 */ /* 0x100fe20000004100 */
[----:B------:R-:W-:Y:S01]  /*5c00*/  @!P6 FADD.FTZ R18, -R18, -RZ ;  /* 0x800000ff1212e221 */ /* 0x000fe20000010100 */
[--C-:B------:R-:W-:Y:S01]  /*5c10*/  HADD2.F32 R15, -RZ, R55.reuse.H0_H0 ;  /* 0x20000037ff0f7230 */ /* 0x100fe20000004100 */
[----:B------:R-:W-:Y:S01]  /*5c20*/  FMUL.FTZ R3, R25, R22 ;  /* 0x0000001619037220 */ /* 0x000fe20000410000 */
[----:B------:R-:W-:Y:S01]  /*5c30*/  HADD2.F32 R21, -RZ, R24.H0_H0 ;  /* 0x20000018ff157230 */ /* 0x000fe20000004100 */
[----:B------:R-:W-:Y:S01]  /*5c40*/  FFMA.FTZ R0, R27, R29, R0 ;  /* 0x0000001d1b007223 */ /* 0x000fe20000010000 */
[----:B------:R-:W-:Y:S01]  /*5c50*/  HADD2.F32 R14, -RZ, R55.H1_H1 ;  /* 0x30000037ff0e7230 */ /* 0x000fe20000004100 */
[----:B------:R-:W-:Y:S01]  /*5c60*/  FMUL.FTZ R4, R23, R20 ;  /* 0x0000001417047220 */ /* 0x000fe20000410000 */
[----:B------:R-:W-:Y:S01]  /*5c70*/  HADD2.F32 R27, -RZ, R49.H1_H1 ;  /* 0x30000031ff1b7230 */ /* 0x000fe20000004100 */
[----:B------:R-:W-:Y:S01]  /*5c80*/  FFMA.FTZ R2, R31, R30, R2 ;  /* 0x0000001e1f027223 */ /* 0x000fe20000010002 */
[--C-:B------:R-:W-:Y:S01]  /*5c90*/  HADD2.F32 R30, -RZ, R40.reuse.H0_H0 ;  /* 0x20000028ff1e7230 */ /* 0x100fe20000004100 */
[----:B------:R-:W-:Y:S01]  /*5ca0*/  FMUL.FTZ R6, R19, R16 ;  /* 0x0000001013067220 */ /* 0x000fe20000410000 */
[--C-:B------:R-:W-:Y:S01]  /*5cb0*/  HADD2.F32 R16, -RZ, R17.reuse.H0_H0 ;  /* 0x20000011ff107230 */ /* 0x100fe20000004100 */
[----:B------:R-:W-:Y:S01]  /*5cc0*/  FMUL.FTZ R5, R21, R18 ;  /* 0x0000001215057220 */ /* 0x000fe20000410000 */
[----:B------:R-:W-:Y:S01]  /*5cd0*/  HADD2.F32 R17, -RZ, R17.H1_H1 ;  /* 0x30000011ff117230 */ /* 0x000fe20000004100 */
[----:B------:R-:W-:Y:S01]  /*5ce0*/  @!P6 FADD.FTZ R15, -R15, -RZ ;  /* 0x800000ff0f0fe221 */ /* 0x000fe20000010100 */
[----:B------:R-:W-:Y:S01]  /*5cf0*/  HADD2.F32 R29, -RZ, R40.H1_H1 ;  /* 0x30000028ff1d7230 */ /* 0x000fe20000004100 */
[----:B------:R-:W-:Y:S01]  /*5d00*/  FFMA.FTZ R3, R32, R33, R3 ;  /* 0x0000002120037223 */ /* 0x000fe20000010003 */
[----:B------:R-:W-:Y:S01]  /*5d10*/  HADD2.F32 R32, -RZ, R47.H0_H0 ;  /* 0x2000002fff207230 */ /* 0x000fe20000004100 */
[----:B------:R-:W-:Y:S01]  /*5d20*/  @!P6 FADD.FTZ R14, -R14, -RZ ;  /* 0x800000ff0e0ee221 */ /* 0x000fe20000010100 */
[----:B------:R-:W-:Y:S01]  /*5d30*/  HADD2.F32 R38, -RZ, R39.H1_H1 ;  /* 0x30000027ff267230 */ /* 0x000fe20000004100 */
[----:B------:R-:W-:Y:S01]  /*5d40*/  FFMA.FTZ R4, R27, R34, R4 ;  /* 0x000000221b047223 */ /* 0x000fe20000010004 */
[----:B------:R-:W-:Y:S01]  /*5d50*/  HADD2.F32 R31, -RZ, R47.H1_H1 ;  /* 0x3000002fff1f7230 */ /* 0x000fe20000004100 */
[----:B------:R-:W-:Y:S01]  /*5d60*/  FMUL.FTZ R7, R16, R15 ;  /* 0x0000000f10077220 */ /* 0x000fe20000410000 */
[----:B------:R-:W-:Y:S01]  /*5d70*/  F2FP.PACK_AB R48, R2, R0 ;  /* 0x000000000230723e */ /* 0x000fe200000000ff */
[----:B------:R-:W-:Y:S01]  /*5d80*/  FFMA.FTZ R5, R30, R35, R5 ;  /* 0x000000231e057223 */ /* 0x000fe20000010005 */
[----:B------:R-:W-:Y:S01]  /*5d90*/  F2FP.PACK_AB R49, R4, R3 ;  /* 0x000000030431723e */ /* 0x000fe200000000ff */
[----:B------:R-:W-:Y:S02]  /*5da0*/  FMUL.FTZ R8, R17, R14 ;  /* 0x0000000e11087220 */ /* 0x000fe40000410000 */
[----:B------:R-:W-:Y:S02]  /*5db0*/  FFMA.FTZ R6, R29, R36, R6 ;  /* 0x000000241d067223 */ /* 0x000fe40000010006 */
[----:B------:R-:W-:Y:S02]  /*5dc0*/  FFMA.FTZ R7, R32, R37, R7 ;  /* 0x0000002520077223 */ /* 0x000fe40000010007 */
[----:B------:R-:W-:Y:S01]  /*5dd0*/  FFMA.FTZ R8, R31, R38, R8 ;  /* 0x000000261f087223 */ /* 0x000fe20000010008 */
[----:B------:R-:W-:Y:S04]  /*5de0*/  F2FP.PACK_AB R50, R6, R5 ;  /* 0x000000050632723e */ /* 0x000fe800000000ff */
[----:B------:R-:W-:Y:S02]  /*5df0*/  F2FP.PACK_AB R51, R8, R7 ;  /* 0x000000070833723e */ /* 0x000fe400000000ff */
.L_x_843:
[----:B------:R-:W-:Y:S05]  /*5e00*/  BSYNC B0 ;  /* 0x0000000000007941 */ /* 0x000fea0003800000 */
.L_x_842:
[----:B-----5:R2:W-:Y:S02]  /*5e10*/  STG.E.128 [R120.64], R48 ;  /* 0x0000003078007986 */ /* 0x0205e4000c101d06 */
.L_x_841:
[----:B------:R-:W-:Y:S05]  /*5e20*/  BSYNC B1 ;  /* 0x0000000000017941 */ /* 0x000fea0003800000 */
.L_x_840:
[----:B------:R-:W-:Y:S01]  /*5e30*/  ISETP.GE.AND P0, PT, R133, c[0x0][0x220], PT ;  /* 0x0000880085007a0c */ /* 0x000fe20003f06270 */
[----:B------:R-:W-:Y:S01]  /*5e40*/  @!UPT UIADD3 URZ, URZ, URZ, URZ ;  /* 0x0000003f3f3ff290 */ /* 0x000fe2000fffe03f */
[----:B------:R-:W-:Y:S11]  /*5e50*/  BSSY B1, `(.L_x_844) ;  /* 0x000005e000017945 */ /* 0x000ff60003800000 */
[----:B------:R-:W-:-:S05]  /*5e60*/  @P0 BRA `(.L_x_845) ;  /* 0x000005c000000947 */ /* 0x000fca0003800000 */
[----:B------:R-:W-:Y:S01]  /*5e70*/  ISETP.GE.AND P0, PT, R133, UR4, PT ;  /* 0x0000000485007c0c */ /* 0x000fe2000bf06270 */
[----:B--2---:R2:W5:Y:S01]  /*5e80*/  LDG.E.128 R48, [R126.64+0x80] ;  /* 0x000080067e307981 */ /* 0x004562000c1e1d00 */
[----:B------:R-:W-:Y:S01]  /*5e90*/  IADD3 R166, P5, R126, 0x80, RZ ;  /* 0x000000807ea67810 */ /* 0x000fe20007fbe0ff */
[----:B------:R-:W-:Y:S04]  /*5ea0*/  BSSY B0, `(.L_x_846) ;  /* 0x0000057000007945 */ /* 0x000fe80003800000 */
[----:B------:R-:W-:Y:S06]  /*5eb0*/  IMAD.X R167, RZ, RZ, R127, P5 ;  /* 0x000000ffffa77224 */ /* 0x000fec00028e067f */
        /* <DEDUP_REMOVED lines=17> */
[C---:B------:R-:W-:Y:S02]  /*5fd0*/  LEA R16, P5, R46.reuse, R166, 0x1 ;  /* 0x000000a62e107211 */ /* 0x040fe400078a08ff */
[C---:B------:R-:W-:Y:S02]  /*5fe0*/  LEA R54, P0, R53.reuse, R128, 0x1 ;  /* 0x0000008035367211 */ /* 0x040fe400078008ff */
[----:B------:R-:W-:Y:S01]  /*5ff0*/  LEA.HI.X.SX32 R17, R46, R167, 0x1, P5 ;  /* 0x000000a72e117211 */ /* 0x000fe200028f0eff */
[----:B------:R-:W3:Y:S01]  /*6000*/  LDG.E.128 R36, [R36.64+0x80] ;  /* 0x0000800624247981 */ /* 0x000ee2000c1e1d00 */
[----:B------:R-:W-:Y:S07]  /*6010*/  LEA.HI.X.SX32 R55, R53, R129, 0x1, P0 ;  /* 0x0000008135377211 */ /* 0x000fee00000f0eff */
[----:B------:R-:W4:Y:S08]  /*6020*/  LDG.E.128 R20, [R16.64] ;  /* 0x0000000610147981 */ /* 0x000f30000c1e1d00 */
[----:B--2---:R-:W2:Y:S01]  /*6030*/  LDG.E.128 R52, [R54.64+0x80] ;  /* 0x0000800636347981 */ /* 0x004ea2000c1e1d00 */
[--C-:B---3--:R-:W-:Y:S02]  /*6040*/  HADD2.F32 R29, -RZ, R36.reuse.H0_H0 ;  /* 0x20000024ff1d7230 */ /* 0x108fe40000004100 */
[----:B------:R-:W-:Y:S02]  /*6050*/  HADD2.F32 R30, -RZ, R36.H1_H1 ;  /* 0x30000024ff1e7230 */ /* 0x000fe40000004100 */
[--C-:B------:R-:W-:Y:S02]  /*6060*/  HADD2.F32 R33, -RZ, R37.reuse.H0_H0 ;  /* 0x20000025ff217230 */ /* 0x100fe40000004100 */
[----:B------:R-:W-:Y:S02]  /*6070*/  HADD2.F32 R34, -RZ, R37.H1_H1 ;  /* 0x30000025ff227230 */ /* 0x000fe40000004100 */
[--C-:B------:R-:W-:Y:S01]  /*6080*/  HADD2.F32 R35, -RZ, R38.reuse.H0_H0 ;  /* 0x20000026ff237230 */ /* 0x100fe20000004100 */
[----:B----4-:R-:W-:Y:S01]  /*6090*/  MOV R14, R20 ;  /* 0x00000014000e7202 */ /* 0x010fe20000000f00 */
[----:B------:R-:W-:Y:S01]  /*60a0*/  HADD2.F32 R36, -RZ, R38.H1_H1 ;  /* 0x30000026ff247230 */ /* 0x000fe20000004100 */
[----:B------:R-:W-:Y:S01]  /*60b0*/  MOV R17, R23 ;  /* 0x0000001700117202 */ /* 0x000fe20000000f00 */
[----:B------:R-:W-:Y:S01]  /*60c0*/  HADD2.F32 R37, -RZ, R39.H0_H0 ;  /* 0x20000027ff257230 */ /* 0x000fe20000004100 */
[----:B------:R-:W-:Y:S01]  /*60d0*/  MOV R19, R21 ;  /* 0x0000001500137202 */ /* 0x000fe20000000f00 */
[----:B------:R-:W-:Y:S01]  /*60e0*/  HADD2.F32 R28, -RZ, R14.H0_H0 ;  /* 0x2000000eff1c7230 */ /* 0x000fe20000004100 */
[----:B------:R-:W-:Y:S01]  /*60f0*/  MOV R24, R22 ;  /* 0x0000001600187202 */ /* 0x000fe20000000f00 */
[--C-:B--2---:R-:W-:Y:S02]  /*6100*/  HADD2.F32 R23, -RZ, R52.reuse.H0_H0 ;  /* 0x20000034ff177230 */ /* 0x104fe40000004100 */
        /* <DEDUP_REMOVED lines=48> */
.L_x_847:
[----:B------:R-:W-:Y:S05]  /*6410*/  BSYNC B0 ;  /* 0x0000000000007941 */ /* 0x000fea0003800000 */
.L_x_846:
[----:B-----5:R3:W-:Y:S02]  /*6420*/  STG.E.128 [R120.64+0x80], R48 ;  /* 0x0000803078007986 */ /* 0x0207e4000c101d06 */
.L_x_845:
[----:B------:R-:W-:Y:S05]  /*6430*/  BSYNC B1 ;  /* 0x0000000000017941 */ /* 0x000fea0003800000 */
.L_x_844:
[----:B------:R-:W-:Y:S11]  /*6440*/  ISETP.GE.AND P0, PT, R132, c[0x0][0x220], PT ;  /* 0x0000880084007a0c */ /* 0x000ff60003f06270 */
[----:B------:R-:W-:Y:S02]  /*6450*/  @!UPT UIADD3 URZ, URZ, URZ, URZ ;  /* 0x0000003f3f3ff290 */ /* 0x000fe4000fffe03f */
[----:B------:R-:W-:-:S05]  /*6460*/  @P0 BRA `(.L_x_839) ;  /* 0x000005c000000947 */ /* 0x000fca0003800000 */
[----:B------:R-:W-:Y:S01]  /*6470*/  ISETP.GE.AND P0, PT, R132, UR4, PT ;  /* 0x0000000484007c0c */ /* 0x000fe2000bf06270 */
[----:B--23--:R2:W5:Y:S01]  /*6480*/  LDG.E.128 R48, [R126.64+0x100] ;  /* 0x000100067e307981 */ /* 0x00c562000c1e1d00 */
        /* <DEDUP_REMOVED lines=88> */
.L_x_849:
[----:B------:R-:W-:Y:S05]  /*6a10*/  BSYNC B0 ;  /* 0x0000000000007941 */ /* 0x000fea0003800000 */
.L_x_848:
[----:B-----5:R3:W-:Y:S02]  /*6a20*/  STG.E.128 [R120.64+0x100], R48 ;  /* 0x0001003078007986 */ /* 0x0207e4000c101d06 */
.L_x_839:
[----:B------:R-:W-:Y:S05]  /*6a30*/  BSYNC B2 ;  /* 0x0000000000027941 */ /* 0x000fea0003800000 */
.L_x_838:
[----:B------:R-:W-:Y:S01]  /*6a40*/  BSSY B2, `(.L_x_850) ;  /* 0x000012f000027945 */ /* 0x000fe20003800000 */
[----:B------:R-:W-:-:S05]  /*6a50*/  @!P4 BRA `(.L_x_851) ;  /* 0x000012d00000c947 */ /* 0x000fca0003800000 */
[----:B------:R-:W-:Y:S01]  /*6a60*/  ISETP.GE.AND P0, PT, R134, c[0x0][0x220], PT ;  /* 0x0000880086007a0c */ /* 0x000fe20003f06270 */
[----:B------:R-:W-:Y:S01]  /*6a70*/  @!UPT UIADD3 URZ, URZ, URZ, URZ ;  /* 0x0000003f3f3ff290 */ /* 0x000fe2000fffe03f */
[----:B------:R-:W-:Y:S11]  /*6a80*/  BSSY B1, `(.L_x_852) ;  /* 0x0000062000017945 */ /* 0x000ff60003800000 */
[----:B------:R-:W-:-:S05]  /*6a90*/  @P0 BRA `(.L_x_853) ;  /* 0x0000060000000947 */ /* 0x000fca0003800000 */
[C---:B------:R-:W-:Y:S01]  /*6aa0*/  LEA R170, P0, R86.reuse, R126, 0x1 ;  /* 0x0000007e56aa7211 */ /* 0x040fe200078008ff */
[----:B------:R-:W-:Y:S03]  /*6ab0*/  BSSY B0, `(.L_x_854) ;  /* 0x000005b000007945 */ /* 0x000fe60003800000 */
[----:B------:R-:W-:Y:S02]  /*6ac0*/  LEA.HI.X R171, R86, R127, R83, 0x1, P0 ;  /* 0x0000007f56ab7211 */ /* 0x000fe400000f0c53 */
[----:B------:R-:W-:Y:S03]  /*6ad0*/  ISETP.GE.AND P0, PT, R134, UR4, PT ;  /* 0x0000000486007c0c */ /* 0x000fe6000bf06270 */
[----:B------:R4:W5:Y:S10]  /*6ae0*/  LDG.E.128 R52, [R170.64] ;  /* 0x00000006aa347981 */ /* 0x000974000c1e1d00 */
[----:B------:R-:W-:-:S05]  /*6af0*/  @P0 BRA `(.L_x_855) ;  /* 0x0000056000000947 */ /* 0x000fca0003800000 */
[--C-:B-----5:R-:W-:Y:S01]  /*6b00*/  HADD2.F32 R29, -RZ, R52.reuse.H0_H0 ;  /* 0x20000034ff1d7230 */ /* 0x120fe20000004100 */
[----:B------:R-:W-:Y:S01]  /*6b10*/  ULEA.HI UR5, UR4, UR4, URZ, 0x1 ;  /* 0x0000000404057291 */ /* 0x000fe2000f8f083f */
[----:B------:R-:W-:Y:S01]  /*6b20*/  HADD2.F32 R34, -RZ, R53.H0_H0 ;  /* 0x20000035ff227230 */ /* 0x000fe20000004100 */
[----:B------:R-:W-:Y:S02]  /*6b30*/  MOV R167, RZ ;  /* 0x000000ff00a77202 */ /* 0x000fe40000000f00 */
        /* <DEDUP_REMOVED lines=8> */
[----:B------:R-:W-:Y:S02]  /*6bc0*/  LEA R14, P0, R168, R170, 0x1 ;  /* 0x000000aaa80e7211 */ /* 0x000fe400078008ff */
[----:B------:R-:W-:Y:S02]  /*6bd0*/  IADD3 R166, P5, R82, R167, RZ ;  /* 0x000000a752a67210 */ /* 0x000fe40007fbe0ff */
[----:B------:R-:W-:Y:S02]  /*6be0*/  LEA.HI.X.SX32 R15, R168, R171, 0x1, P0 ;  /* 0x000000aba80f7211 */ /* 0x000fe400000f0eff */
[C---:B----4-:R-:W-:Y:S02]  /*6bf0*/  LEA R170, P0, R166.reuse, R128, 0x1 ;  /* 0x00000080a6aa7211 */ /* 0x050fe400078008ff */
[-C--:B------:R-:W-:Y:S01]  /*6c00*/  LEA.HI.X.SX32 R167, R167, R80.reuse, 0x1, P5 ;  /* 0x00000050a7a77211 */ /* 0x080fe200028f0eff */
[----:B------:R-:W4:Y:S01]  /*6c10*/  LDG.E.128 R24, [R14.64] ;  /* 0x000000060e187981 */ /* 0x000f22000c1e1d00 */
[----:B------:R-:W-:Y:S02]  /*6c20*/  @P4 IADD3 R173, RZ, -UR5, RZ ;  /* 0x80000005ffad4c10 */ /* 0x000fe4000fffe0ff */
[----:B------:R-:W-:Y:S02]  /*6c30*/  LEA.HI.X R171, R166, R129, R167, 0x1, P0 ;  /* 0x00000081a6ab7211 */ /* 0x000fe400000f0ca7 */
[----:B------:R-:W-:Y:S04]  /*6c40*/  IADD3 R167, P0, R82, R173, RZ ;  /* 0x000000ad52a77210 */ /* 0x000fe80007f1e0ff */
[----:B------:R-:W-:Y:S01]  /*6c50*/  LEA.HI.X.SX32 R166, R173, R80, 0x1, P0 ;  /* 0x00000050ada67211 */ /* 0x000fe200000f0eff */
[----:B--2---:R-:W2:Y:S01]  /*6c60*/  LDG.E.128 R168, [R170.64] ;  /* 0x00000006aaa87981 */ /* 0x004ea2000c1e1d00 */
[C---:B------:R-:W-:Y:S04]  /*6c70*/  LEA R32, P0, R167.reuse, R130, 0x1 ;  /* 0x00000082a7207211 */ /* 0x040fe800078008ff */
[----:B------:R-:W-:Y:S05]  /*6c80*/  LEA.HI.X R33, R167, R131, R166, 0x1, P0 ;  /* 0x00000083a7217211 */ /* 0x000fea00000f0ca6 */
[----:B---3--:R3:W2:Y:S02]  /*6c90*/  LDG.E.128 R48, [R32.64] ;  /* 0x0000000620307981 */ /* 0x0086a4000c1e1d00 */
[----:B---3--:R-:W-:Y:S02]  /*6ca0*/  HADD2.F32 R33, -RZ, R52.H1_H1 ;  /* 0x30000034ff217230 */ /* 0x008fe40000004100 */
[--C-:B----4-:R-:W-:Y:S01]  /*6cb0*/  HADD2.F32 R30, -RZ, R24.reuse.H0_H0 ;  /* 0x20000018ff1e7230 */ /* 0x110fe20000004100 */
[----:B------:R-:W-:Y:S01]  /*6cc0*/  MOV R22, R26 ;  /* 0x0000001a00167202 */ /* 0x000fe20000000f00 */
[----:B------:R-:W-:Y:S01]  /*6cd0*/  HADD2.F32 R28, -RZ, R24.H1_H1 ;  /* 0x30000018ff1c7230 */ /* 0x000fe20000004100 */
[----:B------:R-:W-:Y:S01]  /*6ce0*/  MOV R15, R27 ;  /* 0x0000001b000f7202 */ /* 0x000fe20000000f00 */
[--C-:B------:R-:W-:Y:S02]  /*6cf0*/  HADD2.F32 R26, -RZ, R25.reuse.H0_H0 ;  /* 0x20000019ff1a7230 */ /* 0x100fe40000004100 */
[----:B------:R-:W-:Y:S02]  /*6d00*/  HADD2.F32 R24, -RZ, R25.H1_H1 ;  /* 0x30000019ff187230 */ /* 0x000fe40000004100 */
[--C-:B--2---:R-:W-:Y:S02]  /*6d10*/  HADD2.F32 R23, -RZ, R168.reuse.H0_H0 ;  /* 0x200000a8ff177230 */ /* 0x104fe40000004100 */
[----:B------:R-:W-:Y:S02]  /*6d20*/  HADD2.F32 R21, -RZ, R168.H1_H1 ;  /* 0x300000a8ff157230 */ /* 0x000fe40000004100 */
[--C-:B------:R-:W-:Y:S01]  /*6d30*/  HADD2.F32 R19, -RZ, R169.reuse.H0_H0 ;  /* 0x200000a9ff137230 */ /* 0x100fe20000004100 */
[----:B------:R-:W-:Y:S01]  /*6d40*/  @!P4 FADD.FTZ R23, -R23, -RZ ;  /* 0x800000ff1717c221 */ /* 0x000fe20000010100 */
[----:B------:R-:W-:Y:S01]  /*6d50*/  HADD2.F32 R17, -RZ, R169.H1_H1 ;  /* 0x300000a9ff117230 */ /* 0x000fe20000004100 */
[----:B------:R-:W-:Y:S01]  /*6d60*/  @!P4 FADD.FTZ R21, -R21, -RZ ;  /* 0x800000ff1515c221 */ /* 0x000fe20000010100 */
[----:B------:R-:W-:Y:S01]  /*6d70*/  HADD2.F32 R20, -RZ, R170.H0_H0 ;  /* 0x200000aaff147230 */ /* 0x000fe20000004100 */
[----:B------:R-:W-:Y:S01]  /*6d80*/  @!P4 FADD.FTZ R19, -R19, -RZ ;  /* 0x800000ff1313c221 */ /* 0x000fe20000010100 */
[----:B------:R-:W-:Y:S01]  /*6d90*/  HADD2.F32 R31, -RZ, R48.H0_H0 ;  /* 0x20000030ff1f7230 */ /* 0x000fe20000004100 */
[----:B------:R-:W-:Y:S01]  /*6da0*/  FMUL.FTZ R0, R30, R23 ;  /* 0x000000171e007220 */ /* 0x000fe20000410000 */
[----:B------:R-:W-:Y:S01]  /*6db0*/  HADD2.F32 R18, -RZ, R170.H1_H1 ;  /* 0x300000aaff127230 */ /* 0x000fe20000004100 */
[----:B------:R-:W-:Y:S01]  /*6dc0*/  @!P4 FADD.FTZ R17, -R17, -RZ ;  /* 0x800000ff1111c221 */ /* 0x000fe20000010100 */
[----:B------:R-:W-:Y:S01]  /*6dd0*/  HADD2.F32 R32, -RZ, R48.H1_H1 ;  /* 0x30000030ff207230 */ /* 0x000fe20000004100 */
[----:B------:R-:W-:Y:S01]  /*6de0*/  FMUL.FTZ R2, R28, R21 ;  /* 0x000000151c027220 */ /* 0x000fe20000410000 */
[----:B------:R-:W-:Y:S01]  /*6df0*/  HADD2.F32 R16, -RZ, R171.H0_H0 ;  /* 0x200000abff107230 */ /* 0x000fe20000004100 */
[----:B------:R-:W-:Y:S01]  /*6e00*/  FMUL.FTZ R3, R26, R19 ;  /* 0x000000131a037220 */ /* 0x000fe20000410000 */
[--C-:B------:R-:W-:Y:S01]  /*6e10*/  HADD2.F32 R21, -RZ, R22.reuse.H0_H0 ;  /* 0x20000016ff157230 */ /* 0x100fe20000004100 */
[----:B------:R-:W-:Y:S01]  /*6e20*/  @!P4 FADD.FTZ R20, -R20, -RZ ;  /* 0x800000ff1414c221 */ /* 0x000fe20000010100 */
[----:B------:R-:W-:Y:S01]  /*6e30*/  HADD2.F32 R35, -RZ, R49.H0_H0 ;  /* 0x20000031ff237230 */ /* 0x000fe20000004100 */
[----:B------:R-:W-:Y:S01]  /*6e40*/  FFMA.FTZ R0, R29, R31, R0 ;  /* 0x0000001f1d007223 */ /* 0x000fe20000010000 */
[----:B------:R-:W-:Y:S01]  /*6e50*/  HADD2.F32 R14, -RZ, R171.H1_H1 ;  /* 0x300000abff0e7230 */ /* 0x000fe20000004100 */
[----:B------:R-:W-:Y:S01]  /*6e60*/  FMUL.FTZ R4, R24, R17 ;  /* 0x0000001118047220 */ /* 0x000fe20000410000 */
[----:B------:R-:W-:Y:S01]  /*6e70*/  HADD2.F32 R19, -RZ, R22.H1_H1 ;  /* 0x30000016ff137230 */ /* 0x000fe20000004100 */
[----:B------:R-:W-:Y:S01]  /*6e80*/  @!P4 FADD.FTZ R18, -R18, -RZ ;  /* 0x800000ff1212c221 */ /* 0x000fe20000010100 */
[----:B------:R-:W-:Y:S01]  /*6e90*/  HADD2.F32 R36, -RZ, R49.H1_H1 ;  /* 0x30000031ff247230 */ /* 0x000fe20000004100 */
[----:B------:R-:W-:Y:S01]  /*6ea0*/  FFMA.FTZ R2, R33, R32, R2 ;  /* 0x0000002021027223 */ /* 0x000fe20000010002 */
[----:B------:R-:W-:Y:S01]  /*6eb0*/  HADD2.F32 R29, -RZ, R53.H1_H1 ;  /* 0x30000035ff1d7230 */ /* 0x000fe20000004100 */
[----:B------:R-:W-:Y:S01]  /*6ec0*/  @!P4 FADD.FTZ R16, -R16, -RZ ;  /* 0x800000ff1010c221 */ /* 0x000fe20000010100 */
[--C-:B------:R-:W-:Y:S01]  /*6ed0*/  HADD2.F32 R17, -RZ, R15.reuse.H0_H0 ;  /* 0x2000000fff117230 */ /* 0x100fe20000004100 */
[----:B------:R-:W-:Y:S01]  /*6ee0*/  FMUL.FTZ R5, R21, R20 ;  /* 0x0000001415057220 */ /* 0x000fe20000410000 */
[----:B------:R-:W-:Y:S01]  /*6ef0*/  HADD2.F32 R37, -RZ, R50.H0_H0 ;  /* 0x20000032ff257230 */ /* 0x000fe20000004100 */
[----:B------:R-:W-:Y:S01]  /*6f00*/  FFMA.FTZ R3, R34, R35, R3 ;  /* 0x0000002322037223 */ /* 0x000fe20000010003 */
[----:B------:R-:W-:Y:S01]  /*6f10*/  HADD2.F32 R32, -RZ, R46.H0_H0 ;  /* 0x2000002eff207230 */ /* 0x000fe20000004100 */
[----:B------:R-:W-:Y:S01]  /*6f20*/  @!P4 FADD.FTZ R14, -R14, -RZ ;  /* 0x800000ff0e0ec221 */ /* 0x000fe20000010100 */
[----:B------:R-:W-:Y:S01]  /*6f30*/  HADD2.F32 R15, -RZ, R15.H1_H1 ;  /* 0x3000000fff0f7230 */ /* 0x000fe20000004100 */
[----:B------:R-:W-:Y:S01]  /*6f40*/  FMUL.FTZ R6, R19, R18 ;  /* 0x0000001213067220 */ /* 0x000fe20000410000 */
[----:B------:R-:W-:Y:S01]  /*6f50*/  HADD2.F32 R38, -RZ, R50.H1_H1 ;  /* 0x30000032ff267230 */ /* 0x000fe20000004100 */
[----:B------:R-:W-:Y:S01]  /*6f60*/  FFMA.FTZ R4, R29, R36, R4 ;  /* 0x000000241d047223 */ /* 0x000fe20000010004 */
[----:B------:R-:W-:Y:S01]  /*6f70*/  HADD2.F32 R31, -RZ, R46.H1_H1 ;  /* 0x3000002eff1f7230 */ /* 0x000fe20000004100 */
[----:B------:R-:W-:Y:S01]  /*6f80*/  FMUL.FTZ R7, R17, R16 ;  /* 0x0000001011077220 */ /* 0x000fe20000410000 */
[----:B------:R-:W-:Y:S01]  /*6f90*/  HADD2.F32 R39, -RZ, R51.H0_H0 ;  /* 0x20000033ff277230 */ /* 0x000fe20000004100 */
[----:B------:R-:W-:Y:S01]  /*6fa0*/  FFMA.FTZ R5, R32, R37, R5 ;  /* 0x0000002520057223 */ /* 0x000fe20000010005 */
[----:B------:R-:W-:Y:S01]  /*6fb0*/  F2FP.PACK_AB R52, R2, R0 ;  /* 0x000000000234723e */ /* 0x000fe200000000ff */
[----:B------:R-:W-:Y:S01]  /*6fc0*/  FMUL.FTZ R8, R15, R14 ;  /* 0x0000000e0f087220 */ /* 0x000fe20000410000 */
[----:B------:R-:W-:Y:S01]  /*6fd0*/  HADD2.F32 R34, -RZ, R47.H0_H0 ;  /* 0x2000002fff227230 */ /* 0x000fe20000004100 */
[----:B------:R-:W-:Y:S01]  /*6fe0*/  F2FP.PACK_AB R53, R4, R3 ;  /* 0x000000030435723e */ /* 0x000fe200000000ff */
[----:B------:R-:W-:Y:S01]  /*6ff0*/  FFMA.FTZ R6, R31, R38, R6 ;  /* 0x000000261f067223 */ /* 0x000fe20000010006 */
[----:B------:R-:W-:Y:S02]  /*7000*/  HADD2.F32 R40, -RZ, R51.H1_H1 ;  /* 0x30000033ff287230 */ /* 0x000fe40000004100 */
[----:B------:R-:W-:Y:S01]  /*7010*/  HADD2.F32 R33, -RZ, R47.H1_H1 ;  /* 0x3000002fff217230 */ /* 0x000fe20000004100 */
[----:B------:R-:W-:Y:S01]  /*7020*/  FFMA.FTZ R7, R34, R39, R7 ;  /* 0x0000002722077223 */ /* 0x000fe20000010007 */
[----:B------:R-:W-:Y:S03]  /*7030*/  F2FP.PACK_AB R54, R6, R5 ;  /* 0x000000050636723e */ /* 0x000fe600000000ff */
[----:B------:R-:W-:Y:S05]  /*7040*/  FFMA.FTZ R8, R33, R40, R8 ;  /* 0x0000002821087223 */ /* 0x000fea0000010008 */
[----:B------:R-:W-:Y:S02]  /*7050*/  F2FP.PACK_AB R55, R8, R7 ;  /* 0x000000070837723e */ /* 0x000fe400000000ff */
.L_x_855:
[----:B------:R-:W-:Y:S05]  /*7060*/  BSYNC B0 ;  /* 0x0000000000007941 */ /* 0x000fea0003800000 */
.L_x_854:
[C---:B------:R-:W-:Y:S04]  /*7070*/  LEA R2, P0, R56.reuse, R120, 0x1 ;  /* 0x0000007838027211 */ /* 0x040fe800078008ff */
[----:B------:R-:W-:Y:S05]  /*7080*/  LEA.HI.X R3, R56, R121, R203, 0x1, P0 ;  /* 0x0000007938037211 */ /* 0x000fea00000f0ccb */
[----:B-----5:R1:W-:Y:S04]  /*7090*/  STG.E.128 [R2.64], R52 ;  /* 0x0000003402007986 */ /* 0x0203e8000c101d06 */
.L_x_853:
[----:B------:R-:W-:Y:S05]  /*70a0*/  BSYNC B1 ;  /* 0x0000000000017941 */ /* 0x000fea0003800000 */
.L_x_852:
[----:B------:R-:W-:Y:S01]  /*70b0*/  ISETP.GE.AND P0, PT, R133, c[0x0][0x220], PT ;  /* 0x0000880085007a0c */ /* 0x000fe20003f06270 */
[----:B------:R-:W-:Y:S01]  /*70c0*/  @!UPT UIADD3 URZ, URZ, URZ, URZ ;  /* 0x0000003f3f3ff290 */ /* 0x000fe2000fffe03f */
[----:B------:R-:W-:Y:S11]  /*70d0*/  BSSY B1, `(.L_x_856) ;  /* 0x0000062000017945 */ /* 0x000ff60003800000 */
[----:B------:R-:W-:-:S05]  /*70e0*/  @P0 BRA `(.L_x_857) ;  /* 0x0000060000000947 */ /* 0x000fca0003800000 */
[C---:B----4-:R-:W-:Y:S01]  /*70f0*/  LEA R170, P0, R89.reuse, R126, 0x1 ;  /* 0x0000007e59aa7211 */ /* 0x050fe200078008ff */
[----:B------:R-:W-:Y:S03]  /*7100*/  BSSY B0, `(.L_x_858) ;  /* 0x000005b000007945 */ /* 0x000fe60003800000 */
[----:B------:R-:W-:Y:S02]  /*7110*/  LEA.HI.X R171, R89, R127, R90, 0x1, P0 ;  /* 0x0000007f59ab7211 */ /* 0x000fe400000f0c5a */
[----:B------:R-:W-:Y:S03]  /*7120*/  ISETP.GE.AND P0, PT, R133, UR4, PT ;  /* 0x0000000485007c0c */ /* 0x000fe6000bf06270 */
[----:B-1----:R1:W5:Y:S10]  /*7130*/  LDG.E.128 R52, [R170.64] ;  /* 0x00000006aa347981 */ /* 0x002374000c1e1d00 */
[----:B------:R-:W-:-:S05]  /*7140*/  @P0 BRA `(.L_x_859) ;  /* 0x0000056000000947 */ /* 0x000fca0003800000 */
[--C-:B-----5:R-:W-:Y:S01]  /*7150*/  HADD2.F32 R29, -RZ, R52.reuse.H0_H0 ;  /* 0x20000034ff1d7230 */ /* 0x120fe20000004100 */
[----:B------:R-:W-:Y:S01]  /*7160*/  ULEA.HI UR5, UR4, UR4, URZ, 0x1 ;  /* 0x0000000404057291 */ /* 0x000fe2000f8f083f */
[----:B------:R-:W-:Y:S01]  /*7170*/  HADD2.F32 R34, -RZ, R53.H0_H0 ;  /* 0x20000035ff227230 */ /* 0x000fe20000004100 */
[----:B------:R-:W-:Y:S02]  /*7180*/  MOV R167, RZ ;  /* 0x000000ff00a77202 */ /* 0x000fe40000000f00 */
[----:B------:R-:W-:Y:S01]  /*7190*/  USHF.R.S32.HI UR5, URZ, 0x1, UR5 ;  /* 0x000000013f057899 */ /* 0x000fe20008011405 */
[----:B------:R-:W-:Y:S02]  /*71a0*/  MOV R46, R54 ;  /* 0x00000036002e7202 */ /* 0x000fe40000000f00 */
[----:B------:R-:W-:Y:S03]  /*71b0*/  MOV R47, R55 ;  /* 0x00000037002f7202 */ /* 0x000fe60000000f00 */
[----:B------:R-:W-:Y:S02]  /*71c0*/  ISETP.GE.AND P4, PT, R133, UR5, PT ;  /* 0x0000000585007c0c */ /* 0x000fe4000bf86270 */
[----:B------:R-:W-:Y:S11]  /*71d0*/  MOV R168, UR5 ;  /* 0x0000000500a87c02 */ /* 0x000ff60008000f00 */
[----:B------:R-:W-:Y:S02]  /*71e0*/  @P4 IADD3 R168, RZ, -UR5, RZ ;  /* 0x80000005ffa84c10 */ /* 0x000fe4000fffe0ff */
[----:B------:R-:W-:Y:S02]  /*71f0*/  @P4 IADD3 R167, RZ, -UR5, RZ ;  /* 0x80000005ffa74c10 */ /* 0x000fe4000fffe0ff */
[C---:B------:R-:W-:Y:S02]  /*7200*/  LEA R14, P0, R168.reuse, R170, 0x1 ;  /* 0x000000aaa80e7211 */ /* 0x040fe400078008ff */
[----:B------:R-:W-:Y:S02]  /*7210*/  IADD3 R166, P5, R77, R167, RZ ;  /* 0x000000a74da67210 */ /* 0x000fe40007fbe0ff */
[----:B------:R-:W-:Y:S02]  /*7220*/  LEA.HI.X.SX32 R15, R168, R171, 0x1, P0 ;  /* 0x000000aba80f7211 */ /* 0x000fe400000f0eff */
[C---:B-1----:R-:W-:Y:S02]  /*7230*/  LEA R170, P0, R166.reuse, R128, 0x1 ;  /* 0x00000080a6aa7211 */ /* 0x042fe400078008ff */
[----:B------:R-:W-:Y:S01]  /*7240*/  LEA.HI.X.SX32 R167, R167, R76, 0x1, P5 ;  /* 0x0000004ca7a77211 */ /* 0x000fe200028f0eff */
[----:B------:R-:W4:Y:S03]  /*7250*/  LDG.E.128 R24, [R14.64] ;  /* 0x000000060e187981 */ /* 0x000f26000c1e1d00 */
[----:B------:R-:W-:Y:S02]  /*7260*/  LEA.HI.X R171, R166, R129, R167, 0x1, P0 ;  /* 0x00000081a6ab7211 */ /* 0x000fe400000f0ca7 */
[----:B------:R-:W-:Y:S02]  /*7270*/  MOV R166, RZ ;  /* 0x000000ff00a67202 */ /* 0x000fe40000000f00 */
[----:B------:R-:W-:Y:S02]  /*7280*/  @P4 IADD3 R166, RZ, -UR5, RZ ;  /* 0x80000005ffa64c10 */ /* 0x000fe4000fffe0ff */
[----:B--2---:R-:W2:Y:S02]  /*7290*/  LDG.E.128 R168, [R170.64] ;  /* 0x00000006aaa87981 */ /* 0x004ea4000c1e1d00 */
[----:B------:R-:W-:Y:S04]  /*72a0*/  IADD3 R167, P0, R77, R166, RZ ;  /* 0x000000a64da77210 */ /* 0x000fe80007f1e0ff */
[----:B------:R-:W-:Y:S02]  /*72b0*/  LEA.HI.X.SX32 R166, R166, R76, 0x1, P0 ;  /* 0x0000004ca6a67211 */ /* 0x000fe400000f0eff */
[C---:B------:R-:W-:Y:S04]  /*72c0*/  LEA R32, P0, R167.reuse, R130, 0x1 ;  /* 0x00000082a7207211 */ /* 0x040fe800078008ff */
[----:B------:R-:W-:Y:S05]  /*72d0*/  LEA.HI.X R33, R167, R131, R166, 0x1, P0 ;  /* 0x00000083a7217211 */ /* 0x000fea00000f0ca6 */
[----:B---3--:R1:W3:Y:S02]  /*72e0*/  LDG.E.128 R48, [R32.64] ;  /* 0x0000000620307981 */ /* 0x0082e4000c1e1d00 */
[----:B-1----:R-:W-:Y:S02]  /*72f0*/  HADD2.F32 R33, -RZ, R52.H1_H1 ;  /* 0x30000034ff217230 */ /* 0x002fe40000004100 */
        /* <DEDUP_REMOVED lines=12> */
[--C-:B------:R-:W-:Y:S01]  /*73c0*/  HADD2.F32 R20, -RZ, R170.reuse.H0_H0 ;  /* 0x200000aaff147230 */ /* 0x100fe20000004100 */
[----:B------:R-:W-:Y:S01]  /*73d0*/  @!P4 FADD.FTZ R19, -R19, -RZ ;  /* 0x800000ff1313c221 */ /* 0x000fe20000010100 */
[----:B------:R-:W-:Y:S01]  /*73e0*/  HADD2.F32 R18, -RZ, R170.H1_H1 ;  /* 0x300000aaff127230 */ /* 0x000fe20000004100 */
[----:B------:R-:W-:Y:S01]  /*73f0*/  FMUL.FTZ R0, R30, R23 ;  /* 0x000000171e007220 */ /* 0x000fe20000410000 */
[--C-:B------:R-:W-:Y:S01]  /*7400*/  HADD2.F32 R16, -RZ, R171.reuse.H0_H0 ;  /* 0x200000abff107230 */ /* 0x100fe20000004100 */
[----:B------:R-:W-:Y:S01]  /*7410*/  @!P4 FADD.FTZ R17, -R17, -RZ ;  /* 0x800000ff1111c221 */ /* 0x000fe20000010100 */
[----:B------:R-:W-:Y:S01]  /*7420*/  HADD2.F32 R14, -RZ, R171.H1_H1 ;  /* 0x300000abff0e7230 */ /* 0x000fe20000004100 */
[----:B------:R-:W-:Y:S01]  /*7430*/  FMUL.FTZ R2, R28, R21 ;  /* 0x000000151c027220 */ /* 0x000fe20000410000 */
[----:B------:R-:W-:Y:S01]  /*7440*/  HADD2.F32 R21, -RZ, R22.H0_H0 ;  /* 0x20000016ff157230 */ /* 0x000fe20000004100 */
[----:B------:R-:W-:Y:S01]  /*7450*/  FMUL.FTZ R3, R26, R19 ;  /* 0x000000131a037220 */ /* 0x000fe20000410000 */
[--C-:B---3--:R-:W-:Y:S01]  /*7460*/  HADD2.F32 R31, -RZ, R48.reuse.H0_H0 ;  /* 0x20000030ff1f7230 */ /* 0x108fe20000004100 */
[----:B------:R-:W-:Y:S01]  /*7470*/  @!P4 FADD.FTZ R20, -R20, -RZ ;  /* 0x800000ff1414c221 */ /* 0x000fe20000010100 */
[----:B------:R-:W-:Y:S01]  /*7480*/  HADD2.F32 R32, -RZ, R48.H1_H1 ;  /* 0x30000030ff207230 */ /* 0x000fe20000004100 */
[----:B------:R-:W-:Y:S01]  /*7490*/  FMUL.FTZ R4, R24, R17 ;  /* 0x0000001118047220 */ /* 0x000fe20000410000 */
[--C-:B------:R-:W-:Y:S01]  /*74a0*/  HADD2.F32 R35, -RZ, R49.reuse.H0_H0 ;  /* 0x20000031ff237230 */ /* 0x100fe20000004100 */
[----:B------:R-:W-:Y:S01]  /*74b0*/  FFMA.FTZ R0, R29, R31, R0 ;  /* 0x0000001f1d007223 */ /* 0x000fe20000010000 */
        /* <DEDUP_REMOVED lines=31> */
.L_x_859:
[----:B------:R-:W-:Y:S05]  /*76b0*/  BSYNC B0 ;  /* 0x0000000000007941 */ /* 0x000fea0003800000 */
.L_x_858:
[C---:B------:R-:W-:Y:S04]  /*76c0*/  LEA R2, P0, R93.reuse, R120, 0x1 ;  /* 0x000000785d027211 */ /* 0x040fe800078008ff */
[----:B------:R-:W-:Y:S05]  /*76d0*/  LEA.HI.X R3, R93, R121, R94, 0x1, P0 ;  /* 0x000000795d037211 */ /* 0x000fea00000f0c5e */
[----:B-----5:R4:W-:Y:S04]  /*76e0*/  STG.E.128 [R2.64], R52 ;  /* 0x0000003402007986 */ /* 0x0209e8000c101d06 */
.L_x_857:
[----:B------:R-:W-:Y:S05]  /*76f0*/  BSYNC B1 ;  /* 0x0000000000017941 */ /* 0x000fea0003800000 */
.L_x_856:
[----:B------:R-:W-:Y:S11]  /*7700*/  ISETP.GE.AND P0, PT, R132, c[0x0][0x220], PT ;  /* 0x0000880084007a0c */ /* 0x000ff60003f06270 */
[----:B------:R-:W-:Y:S02]  /*7710*/  @!UPT UIADD3 URZ, URZ, URZ, URZ ;  /* 0x0000003f3f3ff290 */ /* 0x000fe4000fffe03f */
[----:B------:R-:W-:-:S05]  /*7720*/  @P0 BRA `(.L_x_851) ;  /* 0x0000060000000947 */ /* 0x000fca0003800000 */
[C---:B-1--4-:R-:W-:Y:S01]  /*7730*/  LEA R170, P0, R97.reuse, R126, 0x1 ;  /* 0x0000007e61aa7211 */ /* 0x052fe200078008ff */
        /* <DEDUP_REMOVED lines=91> */
.L_x_861:
[----:B------:R-:W-:Y:S05]  /*7cf0*/  BSYNC B0 ;  /* 0x0000000000007941 */ /* 0x000fea0003800000 */
.L_x_860:
[C---:B------:R-:W-:Y:S04]  /*7d00*/  LEA R2, P0, R101.reuse, R120, 0x1 ;  /* 0x0000007865027211 */ /* 0x040fe800078008ff */
[----:B------:R-:W-:Y:S05]  /*7d10*/  LEA.HI.X R3, R101, R121, R102, 0x1, P0 ;  /* 0x0000007965037211 */ /* 0x000fea00000f0c66 */
[----:B-----5:R4:W-:Y:S04]  /*7d20*/  STG.E.128 [R2.64], R52 ;  /* 0x0000003402007986 */ /* 0x0209e8000c101d06 */
.L_x_851:
[----:B------:R-:W-:Y:S05]  /*7d30*/  BSYNC B2 ;  /* 0x0000000000027941 */ /* 0x000fea0003800000 */
.L_x_850:
[----:B------:R-:W-:Y:S01]  /*7d40*/  BSSY B2, `(.L_x_862) ;  /* 0x000012f000027945 */ /* 0x000fe20003800000 */
[----:B------:R-:W-:-:S05]  /*7d50*/  @!P2 BRA `(.L_x_863) ;  /* 0x000012d00000a947 */ /* 0x000fca0003800000 */
[----:B------:R-:W-:Y:S01]  /*7d60*/  ISETP.GE.AND P0, PT, R134, c[0x0][0x220], PT ;  /* 0x0000880086007a0c */ /* 0x000fe20003f06270 */
[----:B------:R-:W-:Y:S01]  /*7d70*/  @!UPT UIADD3 URZ, URZ, URZ, URZ ;  /* 0x0000003f3f3ff290 */ /* 0x000fe2000fffe03f */
[----:B------:R-:W-:Y:S11]  /*7d80*/  BSSY B1, `(.L_x_864) ;  /* 0x0000062000017945 */ /* 0x000ff60003800000 */
        /* <DEDUP_REMOVED lines=93> */
.L_x_867:
[----:B------:R-:W-:Y:S05]  /*8360*/  BSYNC B0 ;  /* 0x0000000000007941 */ /* 0x000fea0003800000 */
.L_x_866:
[C---:B------:R-:W-:Y:S04]  /*8370*/  LEA R2, P0, R164.reuse, R120, 0x1 ;  /* 0x00000078a4027211 */ /* 0x040fe800078008ff */
[----:B------:R-:W-:Y:S05]  /*8380*/  LEA.HI.X R3, R164, R121, R87, 0x1, P0 ;  /* 0x00000079a4037211 */ /* 0x000fea00000f0c57 */
[----:B-----5:R4:W-:Y:S04]  /*8390*/  STG.E.128 [R2.64], R52 ;  /* 0x0000003402007986 */ /* 0x0209e8000c101d06 */
.L_x_865:
[----:B------:R-:W-:Y:S05]  /*83a0*/  BSYNC B1 ;  /* 0x0000000000017941 */ /* 0x000fea0003800000 */
.L_x_864:
        /* <DEDUP_REMOVED lines=96> */
.L_x_871:
[----:B------:R-:W-:Y:S05]  /*89b0*/  BSYNC B0 ;  /* 0x0000000000007941 */ /* 0x000fea0003800000 */
.L_x_870:
[C---:B------:R-:W-:Y:S04]  /*89c0*/  LEA R2, P0, R95.reuse, R120, 0x1 ;  /* 0x000000785f027211 */ /* 0x040fe800078008ff */
[----:B------:R-:W-:Y:S05]  /*89d0*/  LEA.HI.X R3, R95, R121, R96, 0x1, P0 ;  /* 0x000000795f037211 */ /* 0x000fea00000f0c60 */
[----:B-----5:R4:W-:Y:S04]  /*89e0*/  STG.E.128 [R2.64], R52 ;  /* 0x0000003402007986 */ /* 0x0209e8000c101d06 */
.L_x_869:
[----:B------:R-:W-:Y:S05]  /*89f0*/  BSYNC B1 ;  /* 0x0000000000017941 */ /* 0x000fea0003800000 */
.L_x_868:
        /* <DEDUP_REMOVED lines=95> */
.L_x_873:
[----:B------:R-:W-:Y:S05]  /*8ff0*/  BSYNC B0 ;  /* 0x0000000000007941 */ /* 0x000fea0003800000 */
.L_x_872:
[C---:B------:R-:W-:Y:S04]  /*9000*/  LEA R2, P0, R103.reuse, R120, 0x1 ;  /* 0x0000007867027211 */ /* 0x040fe800078008ff */
[----:B------:R-:W-:Y:S05]  /*9010*/  LEA.HI.X R3, R103, R121, R104, 0x1, P0 ;  /* 0x0000007967037211 */ /* 0x000fea00000f0c68 */
[----:B-----5:R4:W-:Y:S04]  /*9020*/  STG.E.128 [R2.64], R52 ;  /* 0x0000003402007986 */ /* 0x0209e8000c101d06 */
.L_x_863:
[----:B------:R-:W-:Y:S05]  /*9030*/  BSYNC B2 ;  /* 0x0000000000027941 */ /* 0x000fea0003800000 */
.L_x_862:
[----:B------:R-:W-:Y:S01]  /*9040*/  BSSY B2, `(.L_x_874) ;  /* 0x0000132000027945 */ /* 0x000fe20003800000 */
[----:B------:R-:W-:-:S05]  /*9050*/  @!P1 BRA `(.L_x_875) ;  /* 0x0000130000009947 */ /* 0x000fca0003800000 */
[----:B------:R-:W-:Y:S01]  /*9060*/  ISETP.GE.AND P0, PT, R134, c[0x0][0x220], PT ;  /* 0x0000880086007a0c */ /* 0x000fe20003f06270 */
[----:B------:R-:W-:Y:S01]  /*9070*/  @!UPT UIADD3 URZ, URZ, URZ, URZ ;  /* 0x0000003f3f3ff290 */ /* 0x000fe2000fffe03f */
[----:B------:R-:W-:Y:S11]  /*9080*/  BSSY B1, `(.L_x_876) ;  /* 0x0000065000017945 */ /* 0x000ff60003800000 */
[----:B------:R-:W-:-:S05]  /*9090*/  @P0 BRA `(.L_x_877) ;  /* 0x0000063000000947 */ /* 0x000fca0003800000 */
[----:B------:R-:W-:Y:S01]  /*90a0*/  MOV R167, 0x60 ;  /* 0x0000006000a77802 */ /* 0x000fe20000000f00 */
[----:B------:R-:W-:Y:S01]  /*90b0*/  BSSY B0, `(.L_x_878) ;  /* 0x000005d000007945 */ /* 0x000fe20003800000 */
[----:B------:R-:W-:Y:S03]  /*90c0*/  ISETP.GE.AND P0, PT, R134, UR4, PT ;  /* 0x0000000486007c0c */ /* 0x000fe6000bf06270 */
[C---:B-1--4-:R-:W-:Y:S04]  /*90d0*/  IMAD.WIDE.U32 R170, R167.reuse, c[0x0][0x288], R126 ;  /* 0x0000a200a7aa7a25 */ /* 0x052fe800078e007e */
[----:B------:R-:W-:Y:S05]  /*90e0*/  IMAD R0, R167, c[0x0][0x28c], RZ ;  /* 0x0000a300a7007a24 */ /* 0x000fea00078e02ff */
[----:B------:R-:W-:Y:S05]  /*90f0*/  IADD3 R171, R171, R0, RZ ;  /* 0x00000000abab7210 */ /* 0x000fea0007ffe0ff */
[----:B------:R1:W5:Y:S01]  /*9100*/  LDG.E.128 R52, [R170.64] ;  /* 0x00000006aa347981 */ /* 0x000362000c1e1d00 */
        /* <DEDUP_REMOVED lines=12> */
[----:B------:R-:W-:Y:S02]  /*91d0*/  LEA R14, P0, R169, R170, 0x1 ;  /* 0x000000aaa90e7211 */ /* 0x000fe400078008ff */
[----:B------:R-:W-:Y:S02]  /*91e0*/  IADD3 R166, P2, R75, R168, RZ ;  /* 0x000000a84ba67210 */ /* 0x000fe40007f5e0ff */
[----:B------:R-:W-:Y:S02]  /*91f0*/  LEA.HI.X.SX32 R15, R169, R171, 0x1, P0 ;  /* 0x000000aba90f7211 */ /* 0x000fe400000f0eff */
[----:B------:R-:W-:Y:S02]  /*9200*/  LEA.HI.X.SX32 R168, R168, R74, 0x1, P2 ;  /* 0x0000004aa8a87211 */ /* 0x000fe400010f0eff */
[C---:B-1----:R-:W-:Y:S01]  /*9210*/  LEA R170, P0, R166.reuse, R128, 0x1 ;  /* 0x00000080a6aa7211 */ /* 0x042fe200078008ff */
        /* <DEDUP_REMOVED lines=70> */
.L_x_879:
[----:B------:R-:W-:Y:S05]  /*9680*/  BSYNC B0 ;  /* 0x0000000000007941 */ /* 0x000fea0003800000 */
.L_x_878:
[C---:B------:R-:W-:Y:S02]  /*9690*/  IMAD R0, R167.reuse, c[0x0][0x19c], RZ ;  /* 0x00006700a7007a24 */ /* 0x040fe400078e02ff */
[----:B------:R-:W-:Y:S05]  /*96a0*/  IMAD.WIDE.U32 R2, R167, c[0x0][0x198], R120 ;  /* 0x00006600a7027a25 */ /* 0x000fea00078e0078 */
[----:B------:R-:W-:Y:S05]  /*96b0*/  IADD3 R3, R3, R0, RZ ;  /* 0x0000000003037210 */ /* 0x000fea0007ffe0ff */
[----:B-----5:R4:W-:Y:S02]  /*96c0*/  STG.E.128 [R2.64], R52 ;  /* 0x0000003402007986 */ /* 0x0209e4000c101d06 */
.L_x_877:
[----:B------:R-:W-:Y:S05]  /*96d0*/  BSYNC B1 ;  /* 0x0000000000017941 */ /* 0x000fea0003800000 */
.L_x_876:
        /* <DEDUP_REMOVED lines=96> */
.L_x_883:
[----:B------:R-:W-:Y:S05]  /*9ce0*/  BSYNC B0 ;  /* 0x0000000000007941 */ /* 0x000fea0003800000 */
.L_x_882:
[C---:B------:R-:W-:Y:S04]  /*9cf0*/  LEA R2, P0, R108.reuse, R120, 0x1 ;  /* 0x000000786c027211 */ /* 0x040fe800078008ff */
[----:B------:R-:W-:Y:S05]  /*9d00*/  LEA.HI.X R3, R108, R121, R107, 0x1, P0 ;  /* 0x000000796c037211 */ /* 0x000fea00000f0c6b */
[----:B-----5:R4:W-:Y:S04]  /*9d10*/  STG.E.128 [R2.64], R52 ;  /* 0x0000003402007986 */ /* 0x0209e8000c101d06 */
.L_x_881:
[----:B------:R-:W-:Y:S05]  /*9d20*/  BSYNC B1 ;  /* 0x0000000000017941 */ /* 0x000fea0003800000 */
.L_x_880:
        /* <DEDUP_REMOVED lines=95> */
.L_x_885:
[----:B------:R-:W-:Y:S05]  /*a320*/  BSYNC B0 ;  /* 0x0000000000007941 */ /* 0x000fea0003800000 */
.L_x_884:
[C---:B------:R-:W-:Y:S04]  /*a330*/  LEA R2, P0, R112.reuse, R120, 0x1 ;  /* 0x0000007870027211 */ /* 0x040fe800078008ff */
[----:B------:R-:W-:Y:S05]  /*a340*/  LEA.HI.X R3, R112, R121, R111, 0x1, P0 ;  /* 0x0000007970037211 */ /* 0x000fea00000f0c6f */
[----:B-----5:R4:W-:Y:S04]  /*a350*/  STG.E.128 [R2.64], R52 ;  /* 0x0000003402007986 */ /* 0x0209e8000c101d06 */
.L_x_875:
[----:B------:R-:W-:Y:S05]  /*a360*/  BSYNC B2 ;  /* 0x0000000000027941 */ /* 0x000fea0003800000 */
.L_x_874:
[----:B-1--4-:R-:W-:Y:S01]  /*a370*/  IMAD.MOV.U32 R3, RZ, RZ, c[0x0][0x230] ;  /* 0x00008c00ff037624 */ /* 0x012fe200078e00ff */
[----:B------:R-:W-:Y:S03]  /*a380*/  ULDC UR4, c[0x0][0x230] ;  /* 0x00008c0000047ab9 */ /* 0x000fe60000000800 */
[----:B------:R-:W-:Y:S05]  /*a390*/  IMAD.U32 R3, R3, -0x20, RZ ;  /* 0xffffffe003037824 */ /* 0x000fea00078e00ff */
[C---:B------:R-:W-:Y:S02]  /*a3a0*/  LEA R130, P1, R3.reuse, R130, 0x1 ;  /* 0x0000008203827211 */ /* 0x040fe400078208ff */
[C---:B------:R-:W-:Y:S02]  /*a3b0*/  LEA R128, P0, R3.reuse, R128, 0x1 ;  /* 0x0000008003807211 */ /* 0x040fe400078008ff */
[C---:B------:R-:W-:Y:S02]  /*a3c0*/  LEA.HI.X.SX32 R131, R3.reuse, R131, 0x1, P1 ;  /* 0x0000008303837211 */ /* 0x040fe400008f0eff */
[----:B------:R-:W-:Y:S01]  /*a3d0*/  LEA.HI.X.SX32 R129, R3, R129, 0x1, P0 ;  /* 0x0000008103817211 */ /* 0x000fe200000f0eff */
[----:B------:R-:W-:-:S05]  /*a3e0*/  BRA `(.L_x_837) ;  /* 0x000005a000007947 */ /* 0x000fca0003800000 */
.L_x_811:
[----:B------:R-:W-:Y:S01]  /*a3f0*/  BSSY B0, `(.L_x_886) ;  /* 0x000000b000007945 */ /* 0x000fe20003800000 */
[----:B------:R-:W-:-:S05]  /*a400*/  @!P6 BRA `(.L_x_887) ;  /* 0x000000900000e947 */ /* 0x000fca0003800000 */
        /* <DEDUP_REMOVED lines=9> */
.L_x_887:
[----:B------:R-:W-:Y:S05]  /*a4a0*/  BSYNC B0 ;  /* 0x0000000000007941 */ /* 0x000fea0003800000 */
.L_x_886:
[----:B------:R-:W-:Y:S01]  /*a4b0*/  BSSY B0, `(.L_x_888) ;  /* 0x0000018000007945 */ /* 0x000fe20003800000 */
[----:B------:R-:W-:-:S05]  /*a4c0*/  @!P4 BRA `(.L_x_889) ;  /* 0x000001600000c947 */ /* 0x000fca0003800000 */
[----:B------:R-:W-:Y:S02]  /*a4d0*/  ISETP.NE.AND P5, PT, R140, RZ, PT ;  /* 0x000000ff8c00720c */ /* 0x000fe40003fa5270 */
[----:B------:R-:W-:Y:S11]  /*a4e0*/  ISETP.NE.AND P6, PT, R138, RZ, PT ;  /* 0x000000ff8a00720c */ /* 0x000ff60003fc5270 */
[----:B-1----:R-:W-:Y:S02]  /*a4f0*/  @P5 LEA R4, P0, R86, R126, 0x1 ;  /* 0x0000007e56045211 */ /* 0x002fe400078008ff */
[----:B------:R-:W-:Y:S02]  /*a500*/  @P5 LEA R26, P4, R56, R120, 0x1 ;  /* 0x00000078381a5211 */ /* 0x000fe400078808ff */
[----:B------:R-:W-:Y:S02]  /*a510*/  @P5 LEA.HI.X R5, R86, R127, R83, 0x1, P0 ;  /* 0x0000007f56055211 */ /* 0x000fe400000f0c53 */
[CC--:B------:R-:W-:Y:S02]  /*a520*/  @P6 LEA R24, P0, R89.reuse, R126.reuse, 0x1 ;  /* 0x0000007e59186211 */ /* 0x0c0fe400078008ff */
[----:B------:R-:W-:Y:S01]  /*a530*/  @P5 LEA.HI.X R27, R56, R121, R203, 0x1, P4 ;  /* 0x00000079381b5211 */ /* 0x000fe200020f0ccb */
[----:B------:R-:W2:Y:S01]  /*a540*/  @P5 LDG.E.128 R20, [R4.64] ;  /* 0x0000000604145981 */ /* 0x000ea2000c1e1d00 */
[-C--:B------:R-:W-:Y:S02]  /*a550*/  @P6 LEA.HI.X R25, R89, R127.reuse, R90, 0x1, P0 ;  /* 0x0000007f59196211 */ /* 0x080fe400000f0c5a */
[----:B------:R-:W-:Y:S11]  /*a560*/  ISETP.NE.AND P4, PT, R136, RZ, PT ;  /* 0x000000ff8800720c */ /* 0x000ff60003f85270 */
[----:B------:R-:W-:Y:S02]  /*a570*/  @!UPT UIADD3 URZ, URZ, URZ, URZ ;  /* 0x0000003f3f3ff290 */ /* 0x000fe4000fffe03f */
[C---:B------:R-:W-:Y:S04]  /*a580*/  @P4 LEA R2, P0, R97.reuse, R126, 0x1 ;  /* 0x0000007e61024211 */ /* 0x040fe800078008ff */
[----:B------:R-:W-:Y:S02]  /*a590*/  @P4 LEA.HI.X R3, R97, R127, R98, 0x1, P0 ;  /* 0x0000007f61034211 */ /* 0x000fe400000f0c62 */
[CC--:B------:R-:W-:Y:S04]  /*a5a0*/  @P4 LEA R28, P0, R101.reuse, R120.reuse, 0x1 ;  /* 0x00000078651c4211 */ /* 0x0c0fe800078008ff */
[-C--:B------:R-:W-:Y:S01]  /*a5b0*/  @P4 LEA.HI.X R29, R101, R121.reuse, R102, 0x1, P0 ;  /* 0x00000079651d4211 */ /* 0x080fe200000f0c66 */
[----:B--2---:R1:W-:Y:S01]  /*a5c0*/  @P5 STG.E.128 [R26.64], R20 ;  /* 0x000000141a005986 */ /* 0x0043e2000c101d06 */
[C---:B------:R-:W-:Y:S03]  /*a5d0*/  @P6 LEA R14, P5, R93.reuse, R120, 0x1 ;  /* 0x000000785d0e6211 */ /* 0x040fe600078a08ff */
[----:B------:R-:W2:Y:S01]  /*a5e0*/  @P6 LDG.E.128 R16, [R24.64] ;  /* 0x0000000618106981 */ /* 0x000ea2000c1e1d00 */
[----:B------:R-:W-:Y:S05]  /*a5f0*/  @P6 LEA.HI.X R15, R93, R121, R94, 0x1, P5 ;  /* 0x000000795d0f6211 */ /* 0x000fea00028f0c5e */
[----:B--2---:R1:W-:Y:S04]  /*a600*/  @P6 STG.E.128 [R14.64], R16 ;  /* 0x000000100e006986 */ /* 0x0043e8000c101d06 */
[----:B------:R-:W2:Y:S04]  /*a610*/  @P4 LDG.E.128 R4, [R2.64] ;  /* 0x0000000602044981 */ /* 0x000ea8000c1e1d00 */
[----:B--2---:R1:W-:Y:S02]  /*a620*/  @P4 STG.E.128 [R28.64], R4 ;  /* 0x000000041c004986 */ /* 0x0043e4000c101d06 */
.L_x_889:
[----:B------:R-:W-:Y:S05]  /*a630*/  BSYNC B0 ;  /* 0x0000000000007941 */ /* 0x000fea0003800000 */
.L_x_888:
        /* <DEDUP_REMOVED lines=24> */
.L_x_891:
[----:B------:R-:W-:Y:S05]  /*a7c0*/  BSYNC B0 ;  /* 0x0000000000007941 */ /* 0x000fea0003800000 */
.L_x_890:
[----:B------:R-:W-:Y:S01]  /*a7d0*/  UMOV UR4, URZ ;  /* 0x0000003f00047c82 */ /* 0x000fe20008000000 */
[----:B------:R-:W-:Y:S01]  /*a7e0*/  BSSY B0, `(.L_x_837) ;  /* 0x000001a000007945 */ /* 0x000fe20003800000 */
[----:B------:R-:W-:-:S05]  /*a7f0*/  @!P1 BRA `(.L_x_892) ;  /* 0x0000018000009947 */ /* 0x000fca0003800000 */
[----:B------:R-:W-:Y:S02]  /*a800*/  ISETP.NE.AND P1, PT, R140, RZ, PT ;  /* 0x000000ff8c00720c */ /* 0x000fe40003f25270 */
[----:B------:R-:W-:Y:S11]  /*a810*/  ISETP.NE.AND P4, PT, R138, RZ, PT ;  /* 0x000000ff8a00720c */ /* 0x000ff60003f85270 */
[----:B------:R-:W-:Y:S02]  /*a820*/  @P1 IMAD.MOV.U32 R3, RZ, RZ, 0x60 ;  /* 0x00000060ff031424 */ /* 0x000fe400078e00ff */
[----:B------:R-:W-:Y:S02]  /*a830*/  @P4 LEA R2, P0, R106, R126, 0x1 ;  /* 0x0000007e6a024211 */ /* 0x000fe400078008ff */
[C---:B-1----:R-:W-:Y:S01]  /*a840*/  @P1 IMAD.WIDE.U32 R4, R3.reuse, c[0x0][0x288], R126 ;  /* 0x0000a20003041a25 */ /* 0x042fe200078e007e */
[C---:B------:R-:W-:Y:S03]  /*a850*/  @P4 LEA R24, P2, R108.reuse, R120, 0x1 ;  /* 0x000000786c184211 */ /* 0x040fe600078408ff */
[----:B------:R-:W-:Y:S01]  /*a860*/  @P1 IMAD R0, R3, c[0x0][0x28c], RZ ;  /* 0x0000a30003001a24 */ /* 0x000fe200078e02ff */
[----:B------:R-:W-:Y:S03]  /*a870*/  @P4 LEA.HI.X R25, R108, R121, R107, 0x1, P2 ;  /* 0x000000796c194211 */ /* 0x000fe600010f0c6b */
[----:B------:R-:W-:Y:S02]  /*a880*/  @P1 IMAD.IADD R5, R5, 0x1, R0 ;  /* 0x0000000105051824 */ /* 0x000fe400078e0200 */
[C---:B------:R-:W-:Y:S03]  /*a890*/  @P1 IMAD R0, R3.reuse, c[0x0][0x19c], RZ ;  /* 0x0000670003001a24 */ /* 0x040fe600078e02ff */
[----:B------:R1:W2:Y:S02]  /*a8a0*/  @P1 LDG.E.128 R20, [R4.64] ;  /* 0x0000000604141981 */ /* 0x0002a4000c1e1d00 */
[----:B-1----:R-:W-:Y:S01]  /*a8b0*/  @P1 IMAD.WIDE.U32 R4, R3, c[0x0][0x198], R120 ;  /* 0x0000660003041a25 */ /* 0x002fe200078e0078 */
[-C--:B------:R-:W-:Y:S03]  /*a8c0*/  @P4 LEA.HI.X R3, R106, R127.reuse, R105, 0x1, P0 ;  /* 0x0000007f6a034211 */ /* 0x080fe600000f0c69 */
[----:B------:R-:W-:Y:S05]  /*a8d0*/  @P1 IMAD.IADD R5, R5, 0x1, R0 ;  /* 0x0000000105051824 */ /* 0x000fea00078e0200 */
[----:B--2---:R1:W-:Y:S01]  /*a8e0*/  @P1 STG.E.128 [R4.64], R20 ;  /* 0x0000001404001986 */ /* 0x0043e2000c101d06 */
[----:B------:R-:W-:Y:S03]  /*a8f0*/  ISETP.NE.AND P1, PT, R136, RZ, PT ;  /* 0x000000ff8800720c */ /* 0x000fe60003f25270 */
[----:B------:R-:W2:Y:S10]  /*a900*/  @P4 LDG.E.128 R16, [R2.64] ;  /* 0x0000000602104981 */ /* 0x000eb4000c1e1d00 */
[C---:B------:R-:W-:Y:S04]  /*a910*/  @P1 LEA R14, P0, R110.reuse, R126, 0x1 ;  /* 0x0000007e6e0e1211 */ /* 0x040fe800078008ff */
[----:B------:R-:W-:Y:S02]  /*a920*/  @P1 LEA.HI.X R15, R110, R127, R109, 0x1, P0 ;  /* 0x0000007f6e0f1211 */ /* 0x000fe400000f0c6d */
[C---:B------:R-:W-:Y:S04]  /*a930*/  @P1 LEA R26, P0, R112.reuse, R120, 0x1 ;  /* 0x00000078701a1211 */ /* 0x040fe800078008ff */
[----:B------:R-:W-:Y:S01]  /*a940*/  @P1 LEA.HI.X R27, R112, R121, R111, 0x1, P0 ;  /* 0x00000079701b1211 */ /* 0x000fe200000f0c6f */
[----:B--2---:R2:W-:Y:S04]  /*a950*/  @P4 STG.E.128 [R24.64], R16 ;  /* 0x0000001018004986 */ /* 0x0045e8000c101d06 */
[----:B-1----:R-:W3:Y:S04]  /*a960*/  @P1 LDG.E.128 R4, [R14.64] ;  /* 0x000000060e041981 */ /* 0x002ee8000c1e1d00 */
[----:B---3--:R2:W-:Y:S02]  /*a970*/  @P1 STG.E.128 [R26.64], R4 ;  /* 0x000000041a001986 */ /* 0x0085e4000c101d06 */
.L_x_892:
[----:B------:R-:W-:Y:S05]  /*a980*/  BSYNC B0 ;  /* 0x0000000000007941 */ /* 0x000fea0003800000 */
.L_x_837:
[----:B------:R-:W-:Y:S04]  /*a990*/  IMAD.MOV.U32 R0, RZ, RZ, c[0x0][0x288] ;  /* 0x0000a200ff007624 */ /* 0x000fe800078e00ff */
[----:B------:R-:W-:Y:S05]  /*a9a0*/  IMAD.U32 R3, R0, -0x40, RZ ;  /* 0xffffffc000037824 */ /* 0x000fea00078e00ff */
[C---:B--2---:R-:W-:Y:S04]  /*a9b0*/  LEA R126, P0, R3.reuse, R126, 0x1 ;  /* 0x0000007e037e7211 */ /* 0x044fe800078008ff */
[----:B------:R-:W-:Y:S01]  /*a9c0*/  LEA.HI.X.SX32 R127, R3, R127, 0x1, P0 ;  /* 0x0000007f037f7211 */ /* 0x000fe200000f0eff */
[----:B------:R-:W-:-:S05]  /*a9d0*/  @!P3 BRA `(.L_x_893) ;  /* 0x000004b00000b947 */ /* 0x000fca0003800000 */
[----:B------:R-:W-:Y:S04]  /*a9e0*/  IADD3 R3, R9, -0x1, RZ ;  /* 0xffffffff09037810 */ /* 0x000fe80007ffe0ff */
[----:B------:R-:W-:Y:S11]  /*a9f0*/  ISETP.GT.AND P0, PT, R3, R84, PT ;  /* 0x000000540300720c */ /* 0x000ff60003f04270 */
[----:B------:R-:W-:Y:S02]  /*aa00*/  @!UPT UIADD3 URZ, URZ, URZ, URZ ;  /* 0x0000003f3f3ff290 */ /* 0x000fe4000fffe03f */
[----:B------:R-:W-:-:S05]  /*aa10*/  @!P0 BRA `(.L_x_894) ;  /* 0x000004f000008947 */ /* 0x000fca0003800000 */
[----:B-1----:R-:W-:Y:S01]  /*aa20*/  IMAD.MOV.U32 R16, RZ, RZ, RZ ;  /* 0x000000ffff107224 */ /* 0x002fe200078e00ff */
[----:B------:R-:W-:Y:S02]  /*aa30*/  IABS R5, c[0x0][0x2d0] ;  /* 0x0000b40000057a13 */ /* 0x000fe40000000000 */
[----:B------:R-:W-:Y:S02]  /*aa40*/  IADD3 R11, R11, -0x80, RZ ;  /* 0xffffff800b0b7810 */ /* 0x000fe40007ffe0ff */
[----:B------:R-:W1:Y:S01]  /*aa50*/  I2F.RP R15, R5 ;  /* 0x00000005000f7306 */ /* 0x000e620000209400 */
[----:B------:R-:W-:Y:S02]  /*aa60*/  IABS R14, R10 ;  /* 0x0000000a000e7213 */ /* 0x000fe40000000000 */
[----:B------:R-:W-:Y:S01]  /*aa70*/  IMAD.IADD R0, R11, 0x1, -R10 ;  /* 0x000000010b007824 */ /* 0x000fe200078e0a0a */
[----:B------:R-:W-:Y:S02]  /*aa80*/  IABS R7, R11 ;  /* 0x0000000b00077213 */ /* 0x000fe40000000000 */
[----:B------:R-:W-:Y:S04]  /*aa90*/  LOP3.LUT R3, RZ, c[0x0][0x2d0], RZ, 0x33, !PT ;  /* 0x0000b400ff037a12 */ /* 0x000fe800078e33ff */
[----:B-1----:R-:W1:Y:S02]  /*aaa0*/  MUFU.RCP R6, R15 ;  /* 0x0000000f00067308 */ /* 0x002e640000001000 */
[----:B-1----:R-:W-:Y:S08]  /*aab0*/  IADD3 R8, R6, 0xffffffe, RZ ;  /* 0x0ffffffe06087810 */ /* 0x002ff00007ffe0ff */
[----:B------:R-:W1:Y:S02]  /*aac0*/  F2I.FTZ.U32.TRUNC.NTZ R17, R8 ;  /* 0x0000000800117305 */ /* 0x000e64000021f000 */
[--C-:B-1----:R-:W-:Y:S04]  /*aad0*/  IMAD.MOV R6, RZ, RZ, -R17.reuse ;  /* 0x000000ffff067224 */ /* 0x102fe800078e0a11 */
[----:B------:R-:W-:Y:S04]  /*aae0*/  IMAD R6, R6, R5, RZ ;  /* 0x0000000506067224 */ /* 0x000fe800078e02ff */
[----:B------:R-:W-:Y:S06]  /*aaf0*/  IMAD.HI.U32 R6, R17, R6, R16 ;  /* 0x0000000611067227 */ /* 0x000fec00078e0010 */
[C---:B------:R-:W-:Y:S04]  /*ab00*/  IMAD.HI.U32 R2, R6.reuse, R7, RZ ;  /* 0x0000000706027227 */ /* 0x040fe800078e00ff */
[----:B------:R-:W-:Y:S04]  /*ab10*/  IMAD.HI.U32 R4, R6, R14, RZ ;  /* 0x0000000e06047227 */ /* 0x000fe800078e00ff */
[----:B------:R-:W-:Y:S02]  /*ab20*/  IMAD.MOV R6, RZ, RZ, -R2 ;  /* 0x000000ffff067224 */ /* 0x000fe400078e0a02 */
[----:B------:R-:W-:Y:S02]  /*ab30*/  IMAD.MOV R8, RZ, RZ, -R4 ;  /* 0x000000ffff087224 */ /* 0x000fe400078e0a04 */
[C---:B------:R-:W-:Y:S01]  /*ab40*/  IMAD R7, R5.reuse, R6, R7 ;  /* 0x0000000605077224 */ /* 0x040fe200078e0207 */
[----:B------:R-:W-:Y:S01]  /*ab50*/  LOP3.LUT R6, R10, c[0x0][0x2d0], RZ, 0x3c, !PT ;  /* 0x0000b4000a067a12 */ /* 0x000fe200078e3cff */
[C---:B------:R-:W-:Y:S03]  /*ab60*/  IMAD R14, R5.reuse, R8, R14 ;  /* 0x00000008050e7224 */ /* 0x040fe600078e020e */
[C---:B------:R-:W-:Y:S02]  /*ab70*/  ISETP.GT.U32.AND P0, PT, R5.reuse, R7, PT ;  /* 0x000000070500720c */ /* 0x040fe40003f04070 */
[----:B------:R-:W-:Y:S02]  /*ab80*/  ISETP.GT.U32.AND P4, PT, R5, R14, PT ;  /* 0x0000000e0500720c */ /* 0x000fe40003f84070 */
[----:B------:R-:W-:Y:S09]  /*ab90*/  ISETP.GE.AND P2, PT, R6, RZ, PT ;  /* 0x000000ff0600720c */ /* 0x000ff20003f46270 */
[----:B------:R-:W-:Y:S01]  /*aba0*/  @!P0 IADD3 R2, R2, 0x1, RZ ;  /* 0x0000000102028810 */ /* 0x000fe20007ffe0ff */
[----:B------:R-:W-:Y:S01]  /*abb0*/  @!P0 IMAD.IADD R7, R7, 0x1, -R5 ;  /* 0x0000000107078824 */ /* 0x000fe200078e0a05 */
[-C--:B------:R-:W-:Y:S02]  /*abc0*/  @!P4 IADD3 R14, R14, -R5.reuse, RZ ;  /* 0x800000050e0ec210 */ /* 0x080fe40007ffe0ff */
[----:B------:R-:W-:Y:S02]  /*abd0*/  @!P4 IADD3 R4, R4, 0x1, RZ ;  /* 0x000000010404c810 */ /* 0x000fe40007ffe0ff */
[-C--:B------:R-:W-:Y:S02]  /*abe0*/  ISETP.GE.U32.AND P5, PT, R7, R5.reuse, PT ;  /* 0x000000050700720c */ /* 0x080fe40003fa6070 */
[----:B------:R-:W-:Y:S02]  /*abf0*/  ISETP.GE.U32.AND P6, PT, R14, R5, PT ;  /* 0x000000050e00720c */ /* 0x000fe40003fc6070 */
[----:B------:R-:W-:Y:S02]  /*ac00*/  LOP3.LUT R5, R11, c[0x0][0x2d0], RZ, 0x3c, !PT ;  /* 0x0000b4000b057a12 */ /* 0x000fe400078e3cff */
[----:B------:R-:W-:Y:S02]  /*ac10*/  ISETP.NE.AND P0, PT, RZ, c[0x0][0x2d0], PT ;  /* 0x0000b400ff007a0c */ /* 0x000fe40003f05270 */
[----:B------:R-:W-:Y:S05]  /*ac20*/  ISETP.GE.AND P1, PT, R5, RZ, PT ;  /* 0x000000ff0500720c */ /* 0x000fea0003f26270 */
[----:B------:R-:W-:Y:S02]  /*ac30*/  @P5 IADD3 R2, R2, 0x1, RZ ;  /* 0x0000000102025810 */ /* 0x000fe40007ffe0ff */
[----:B------:R-:W-:Y:S05]  /*ac40*/  @P6 IADD3 R4, R4, 0x1, RZ ;  /* 0x0000000104046810 */ /* 0x000fea0007ffe0ff */
[----:B------:R-:W-:Y:S02]  /*ac50*/  @!P2 IMAD.MOV R4, RZ, RZ, -R4 ;  /* 0x000000ffff04a224 */ /* 0x000fe400078e0a04 */
[----:B------:R-:W-:Y:S05]  /*ac60*/  @!P1 IMAD.MOV R2, RZ, RZ, -R2 ;  /* 0x000000ffff029224 */ /* 0x000fea00078e0a02 */
[C---:B------:R-:W-:Y:S02]  /*ac70*/  SEL R2, R3.reuse, R2, !P0 ;  /* 0x0000000203027207 */ /* 0x040fe40004000000 */
[----:B------:R-:W-:Y:S02]  /*ac80*/  SEL R3, R3, R4, !P0 ;  /* 0x0000000403037207 */ /* 0x000fe40004000000 */
[CC--:B------:R-:W-:Y:S02]  /*ac90*/  LEA R20, P1, R2.reuse, R208.reuse, 0x2 ;  /* 0x000000d002147211 */ /* 0x0c0fe400078210ff */
[C---:B------:R-:W-:Y:S02]  /*aca0*/  LEA R16, P0, R3.reuse, R208, 0x2 ;  /* 0x000000d003107211 */ /* 0x040fe400078010ff */
[-C--:B------:R-:W-:Y:S02]  /*acb0*/  LEA.HI.X.SX32 R21, R2, R209.reuse, 0x2, P1 ;  /* 0x000000d102157211 */ /* 0x080fe400008f16ff */
[C---:B------:R-:W-:Y:S02]  /*acc0*/  LEA.HI.X.SX32 R17, R3.reuse, R209, 0x2, P0 ;  /* 0x000000d103117211 */ /* 0x040fe400000f16ff */
[----:B------:R-:W-:Y:S01]  /*acd0*/  IADD3 R3, R3, -R2, RZ ;  /* 0x8000000203037210 */ /* 0x000fe20007ffe0ff */
[----:B------:R-:W2:Y:S04]  /*ace0*/  LDG.E R5, [R20.64] ;  /* 0x0000000614057981 */ /* 0x000ea8000c1e1900 */
[----:B------:R-:W-:Y:S01]  /*acf0*/  IMAD R0, R3, c[0x0][0x2d0], R0 ;  /* 0x0000b40003007a24 */ /* 0x000fe200078e0200 */
[----:B------:R-:W2:Y:S03]  /*ad00*/  LDG.E R6, [R16.64] ;  /* 0x0000000610067981 */ /* 0x000ea6000c1e1900 */
[----:B------:R-:W-:Y:S01]  /*ad10*/  IMAD.WIDE.U32 R18, R0, c[0x0][0x1a0], RZ ;  /* 0x0000680000127a25 */ /* 0x000fe200078e00ff */
[----:B------:R-:W-:Y:S03]  /*ad20*/  SHF.R.S32.HI R7, RZ, 0x1f, R0 ;  /* 0x0000001fff077819 */ /* 0x000fe60000011400 */
[----:B--2---:R-:W-:Y:S02]  /*ad30*/  IMAD.IADD R14, R5, 0x1, -R6 ;  /* 0x00000001050e7824 */ /* 0x004fe400078e0a06 */
[----:B------:R-:W-:Y:S02]  /*ad40*/  IMAD R6, R7, c[0x0][0x1a0], RZ ;  /* 0x0000680007067a24 */ /* 0x000fe400078e02ff */
[----:B------:R-:W-:Y:S01]  /*ad50*/  IMAD.WIDE.U32 R16, R14, c[0x0][0x180], RZ ;  /* 0x000060000e107a25 */ /* 0x000fe200078e00ff */
[----:B------:R-:W-:Y:S03]  /*ad60*/  SHF.R.S32.HI R8, RZ, 0x1f, R14 ;  /* 0x0000001fff087819 */ /* 0x000fe6000001140e */
[----:B------:R-:W-:Y:S02]  /*ad70*/  IMAD R6, R0, c[0x0][0x1a4], R6 ;  /* 0x0000690000067a24 */ /* 0x000fe400078e0206 */
[----:B------:R-:W-:Y:S02]  /*ad80*/  IMAD R5, R8, c[0x0][0x180], RZ ;  /* 0x0000600008057a24 */ /* 0x000fe400078e02ff */
[----:B------:R-:W-:Y:S02]  /*ad90*/  IMAD.IADD R19, R19, 0x1, R6 ;  /* 0x0000000113137824 */ /* 0x000fe400078e0206 */
[----:B------:R-:W-:Y:S02]  /*ada0*/  IMAD R5, R14, c[0x0][0x184], R5 ;  /* 0x000061000e057a24 */ /* 0x000fe400078e0205 */
[----:B------:R-:W-:Y:S02]  /*adb0*/  IMAD R7, R7, c[0x0][0x198], RZ ;  /* 0x0000660007077a24 */ /* 0x000fe400078e02ff */
[----:B------:R-:W-:Y:S02]  /*adc0*/  IMAD.IADD R17, R17, 0x1, R5 ;  /* 0x0000000111117824 */ /* 0x000fe400078e0205 */
[----:B------:R-:W-:Y:S02]  /*add0*/  IMAD R5, R8, c[0x0][0x188], RZ ;  /* 0x0000620008057a24 */ /* 0x000fe400078e02ff */
[----:B------:R-:W-:Y:S04]  /*ade0*/  IMAD.WIDE.U32 R18, R14, c[0x0][0x188], R18 ;  /* 0x000062000e127a25 */ /* 0x000fe800078e0012 */
[----:B------:R-:W-:Y:S01]  /*adf0*/  IMAD.WIDE.U32 R16, R0, c[0x0][0x198], R16 ;  /* 0x0000660000107a25 */ /* 0x000fe200078e0010 */
[----:B------:R-:W-:Y:S03]  /*ae00*/  LEA R122, P1, R18, R122, 0x1 ;  /* 0x0000007a127a7211 */ /* 0x000fe600078208ff */
[----:B------:R-:W-:Y:S01]  /*ae10*/  IMAD R5, R14, c[0x0][0x18c], R5 ;  /* 0x000063000e057a24 */ /* 0x000fe200078e0205 */
[----:B---3--:R-:W-:Y:S01]  /*ae20*/  LEA R120, P0, R16, R120, 0x1 ;  /* 0x0000007810787211 */ /* 0x008fe200078008ff */
[----:B------:R-:W-:Y:S03]  /*ae30*/  IMAD R7, R0, c[0x0][0x19c], R7 ;  /* 0x0000670000077a24 */ /* 0x000fe600078e0207 */
[----:B------:R-:W-:Y:S01]  /*ae40*/  IADD3 R6, R19, R5, RZ ;  /* 0x0000000513067210 */ /* 0x000fe20007ffe0ff */
[----:B------:R-:W-:Y:S03]  /*ae50*/  IMAD.IADD R8, R17, 0x1, R7 ;  /* 0x0000000111087824 */ /* 0x000fe600078e0207 */
[----:B------:R-:W-:Y:S02]  /*ae60*/  LEA.HI.X R123, R18, R123, R6, 0x1, P1 ;  /* 0x0000007b127b7211 */ /* 0x000fe400008f0c06 */
[----:B------:R-:W-:Y:S01]  /*ae70*/  LEA.HI.X R121, R16, R121, R8, 0x1, P0 ;  /* 0x0000007910797211 */ /* 0x000fe200000f0c08 */
[----:B------:R-:W-:-:S05]  /*ae80*/  BRA `(.L_x_894) ;  /* 0x0000008000007947 */ /* 0x000fca0003800000 */
.L_x_893:
[----:B------:R-:W-:Y:S02]  /*ae90*/  IMAD.MOV.U32 R2, RZ, RZ, c[0x0][0x1a0] ;  /* 0x00006800ff027624 */ /* 0x000fe400078e00ff */
[----:B------:R-:W-:Y:S02]  /*aea0*/  IMAD.MOV.U32 R0, RZ, RZ, c[0x0][0x198] ;  /* 0x00006600ff007624 */ /* 0x000fe400078e00ff */
[----:B------:R-:W-:Y:S02]  /*aeb0*/  IMAD.U32 R3, R2, -0x40, RZ ;  /* 0xffffffc002037824 */ /* 0x000fe400078e00ff */
[----:B-1----:R-:W-:Y:S03]  /*aec0*/  IMAD.U32 R5, R0, -0x40, RZ ;  /* 0xffffffc000057824 */ /* 0x002fe600078e00ff */
[----:B------:R-:W-:Y:S02]  /*aed0*/  LEA R122, P1, R3, R122, 0x1 ;  /* 0x0000007a037a7211 */ /* 0x000fe400078208ff */
[----:B---3--:R-:W-:Y:S02]  /*aee0*/  LEA R120, P0, R5, R120, 0x1 ;  /* 0x0000007805787211 */ /* 0x008fe400078008ff */
[----:B------:R-:W-:Y:S02]  /*aef0*/  LEA.HI.X.SX32 R123, R3, R123, 0x1, P1 ;  /* 0x0000007b037b7211 */ /* 0x000fe400008f0eff */
[----:B------:R-:W-:Y:S02]  /*af00*/  LEA.HI.X.SX32 R121, R5, R121, 0x1, P0 ;  /* 0x0000007905797211 */ /* 0x000fe400000f0eff */
.L_x_894:
[----:B------:R-:W-:Y:S04]  /*af10*/  IADD3 R9, R9, -0x1, RZ ;  /* 0xffffffff09097810 */ /* 0x000fe80007ffe0ff */
[----:B------:R-:W-:Y:S11]  /*af20*/  ISETP.GT.AND P0, PT, R9, R84, PT ;  /* 0x000000540900720c */ /* 0x000ff60003f04270 */
[----:B------:R-:W-:Y:S02]  /*af30*/  @!UPT UIADD3 URZ, URZ, URZ, URZ ;  /* 0x0000003f3f3ff290 */ /* 0x000fe4000fffe03f */
[----:B------:R-:W-:-:S05]  /*af40*/  @P0 BRA `(.L_x_895) ;  /* 0xffff76a000000947 */ /* 0x000fca000383ffff */
.L_x_802:
[----:B-1----:R-:W-:Y:S01]  /*af50*/  BAR.SYNC.DEFER_BLOCKING 0x0 ;  /* 0x0000000000007b1d */ /* 0x002fe20000010000 */
[----:B------:R-:W-:Y:S01]  /*af60*/  ISETP.NE.AND P2, PT, RZ, c[0x0][0x230], PT ;  /* 0x00008c00ff007a0c */ /* 0x000fe20003f45270 */
[----:B-----5:R-:W-:Y:S01]  /*af70*/  IMAD.MOV.U32 R3, RZ, RZ, c[0x0][0x190] ;  /* 0x00006400ff037624 */ /* 0x020fe200078e00ff */
[----:B------:R-:W-:Y:S01]  /*af80*/  ISETP.GE.AND P1, PT, R133, c[0x0][0x220], PT ;  /* 0x0000880085007a0c */ /* 0x000fe20003f26270 */
[----:B------:R-:W-:Y:S01]  /*af90*/  IMAD.MOV.U32 R0, RZ, RZ, 0x4 ;  /* 0x00000004ff007424 */ /* 0x000fe200078e00ff */
[----:B------:R-:W-:Y:S01]  /*afa0*/  ISETP.GE.AND P0, PT, R132, c[0x0][0x220], PT ;  /* 0x0000880084007a0c */ /* 0x000fe20003f06270 */
[----:B------:R-:W-:Y:S01]  /*afb0*/  BSSY B3, `(.L_x_896) ;  /* 0x000076a000037945 */ /* 0x000fe20003800000 */
[----:B------:R-:W-:Y:S02]  /*afc0*/  IMAD.SHL.U32 R207, R145, 0x2, RZ ;  /* 0x0000000291cf7824 */ /* 0x000fe400078e00ff */
[C---:B------:R-:W-:Y:S01]  /*afd0*/  SHF.L.U64.HI R5, R3.reuse, R0, c[0x0][0x194] ;  /* 0x0000650003057619 */ /* 0x040fe20000010200 */
[----:B------:R-:W-:-:S04]  /*afe0*/  IMAD.SHL.U32 R7, R3, 0x10, RZ ;  /* 0x0000001003077824 */ /* 0x000fc800078e00ff */
[----:B------:R-:W-:Y:S05]  /*aff0*/  @!P2 BRA `(.L_x_897) ;  /* 0x00006ec00000a947 */ /* 0x000fea0003800000 */
[----:B------:R-:W-:Y:S01]  /*b000*/  ISETP.NE.U32.AND P2, PT, RZ, c[0x0][0x250], PT ;  /* 0x00009400ff007a0c */ /* 0x000fe20003f45070 */
[----:B------:R-:W-:-:S03]  /*b010*/  IMAD.MOV.U32 R8, RZ, RZ, RZ ;  /* 0x000000ffff087224 */ /* 0x000fc600078e00ff */
[----:B------:R-:W-:-:S13]  /*b020*/  ISETP.NE.AND.EX P2, PT, RZ, c[0x0][0x254], PT, P2 ;  /* 0x00009500ff007a0c */ /* 0x000fda0003f45320 */
[----:B------:R-:W2:Y:S01]  /*b030*/  @P2 LDG.E R8, [R160.64] ;  /* 0x00000006a0082981 */ /* 0x000ea2000c1e1900 */
[----:B------:R-:W-:Y:S01]  /*b040*/  IMAD.MOV.U32 R2, RZ, RZ, c[0x0][0x194] ;  /* 0x00006500ff027624 */ /* 0x000fe200078e00ff */
[-C--:B------:R-:W-:Y:S01]  /*b050*/  IADD3 R4, P2, R7, R156.reuse, RZ ;  /* 0x0000009c07047210 */ /* 0x080fe20007f5e0ff */
[----:B------:R-:W-:Y:S01]  /*b060*/  IMAD.MOV.U32 R158, RZ, RZ, R156 ;  /* 0x000000ffff9e7224 */ /* 0x000fe200078e009c */
[----:B------:R-:W-:Y:S01]  /*b070*/  LEA R12, P5, R156, c[0x0][0x160], 0x1 ;  /* 0x000058009c0c7a11 */ /* 0x000fe200078a08ff */
[----:B------:R-:W-:Y:S01]  /*b080*/  IMAD R6, R2, 0x30, RZ ;  /* 0x0000003002067824 */ /* 0x000fe200078e02ff */
[----:B------:R-:W-:Y:S01]  /*b090*/  ULDC.U8 UR4, c[0x0][0x313] ;  /* 0x0000c4c000047ab9 */ /* 0x000fe20000000000 */
[----:B------:R-:W-:Y:S01]  /*b0a0*/  IMAD.WIDE.U32 R10, R3, 0x30, R158 ;  /* 0x00000030030a7825 */ /* 0x000fe200078e009e */
[--C-:B------:R-:W-:Y:S02]  /*b0b0*/  LEA.HI.X R13, R156, c[0x0][0x164], R159.reuse, 0x1, P5 ;  /* 0x000059009c0d7a11 */ /* 0x100fe400028f0c9f */
[----:B------:R-:W-:Y:S01]  /*b0c0*/  LEA R16, P5, R4, c[0x0][0x160], 0x1 ;  /* 0x0000580004107a11 */ /* 0x000fe200078a08ff */
[----:B------:R-:W-:Y:S01]  /*b0d0*/  IMAD.X R7, R5, 0x1, R159, P2 ;  /* 0x0000000105077824 */ /* 0x000fe200010e069f */
[----:B------:R-:W-:Y:S01]  /*b0e0*/  LEA R14, P2, R10, c[0x0][0x160], 0x1 ;  /* 0x000058000a0e7a11 */ /* 0x000fe200078408ff */
[----:B------:R-:W-:Y:S01]  /*b0f0*/  IMAD.IADD R6, R11, 0x1, R6 ;  /* 0x000000010b067824 */ /* 0x000fe200078e0206 */
[----:B------:R-:W-:-:S02]  /*b100*/  LEA R0, P4, R3, R156, 0x5 ;  /* 0x0000009c03007211 */ /* 0x000fc400078828ff */
[----:B------:R-:W-:Y:S02]  /*b110*/  LEA.HI.X R17, R4, c[0x0][0x164], R7, 0x1, P5 ;  /* 0x0000590004117a11 */ /* 0x000fe400028f0c07 */
[----:B------:R-:W-:Y:S02]  /*b120*/  LEA.HI.X R15, R10, c[0x0][0x164], R6, 0x1, P2 ;  /* 0x000059000a0f7a11 */ /* 0x000fe400010f0c06 */
[----:B------:R-:W-:Y:S02]  /*b130*/  ISETP.NE.AND P2, PT, RZ, UR4, PT ;  /* 0x00000004ff007c0c */ /* 0x000fe4000bf45270 */
[----:B------:R-:W-:Y:S01]  /*b140*/  LEA.HI.X R159, R3, R159, R2, 0x5, P4 ;  /* 0x0000009f039f7211 */ /* 0x000fe200020f2c02 */
[----:B------:R-:W-:-:S05]  /*b150*/  IMAD.IADD R3, R205, 0x1, -R146 ;  /* 0x00000001cd037824 */ /* 0x000fca00078e0a92 */
[----:B------:R-:W-:-:S04]  /*b160*/  ISETP.GE.AND P4, PT, R154, R3, PT ;  /* 0x000000039a00720c */ /* 0x000fc80003f86270 */
[----:B------:R-:W-:Y:S01]  /*b170*/  ISETP.GT.AND P4, PT, R57, -0x8, !P4 ;  /* 0xfffffff83900780c */ /* 0x000fe20006784270 */
[----:B--2---:R-:W-:-:S04]  /*b180*/  IMAD.IADD R8, R81, 0x1, R8 ;  /* 0x0000000151087824 */ /* 0x004fc800078e0208 */
[----:B------:R-:W-:-:S05]  /*b190*/  IMAD R5, R141, R8, RZ ;  /* 0x000000088d057224 */ /* 0x000fca00078e02ff */
[----:B------:R-:W-:Y:S02]  /*b1a0*/  SHF.R.S32.HI R9, RZ, 0x1f, R5 ;  /* 0x0000001fff097819 */ /* 0x000fe40000011405 */
[-C--:B------:R-:W-:Y:S02]  /*b1b0*/  IADD3 R4, P5, R142, R5.reuse, RZ ;  /* 0x000000058e047210 */ /* 0x080fe40007fbe0ff */
[----:B------:R-:W-:Y:S02]  /*b1c0*/  IADD3 R2, P6, R134, R5, RZ ;  /* 0x0000000586027210 */ /* 0x000fe40007fde0ff */
[----:B------:R-:W-:Y:S02]  /*b1d0*/  LEA.HI.X.SX32 R7, R142, R9, 0x1, P5 ;  /* 0x000000098e077211 */ /* 0x000fe400028f0eff */
[----:B------:R-:W-:-:S04]  /*b1e0*/  LEA R18, P5, R0, c[0x0][0x160], 0x1 ;  /* 0x0000580000127a11 */ /* 0x000fc800078a08ff */
[----:B------:R-:W-:Y:S01]  /*b1f0*/  LEA.HI.X R19, R0, c[0x0][0x164], R159, 0x1, P5 ;  /* 0x0000590000137a11 */ /* 0x000fe200028f0c9f */
[----:B------:R-:W-:Y:S01]  /*b200*/  IMAD.X R0, R135, 0x1, R9, P6 ;  /* 0x0000000187007824 */ /* 0x000fe200030e0609 */
[----:B------:R-:W-:Y:S05]  /*b210*/  @!P2 BRA `(.L_x_898) ;  /* 0x000027300000a947 */ /* 0x000fea0003800000 */
[C---:B------:R-:W-:Y:S01]  /*b220*/  IMAD.SHL.U32 R10, R4.reuse, 0x2, RZ ;  /* 0x00000002040a7824 */ /* 0x040fe200078e00ff */
[----:B------:R-:W-:Y:S01]  /*b230*/  SHF.L.U64.HI R7, R4, 0x1, R7 ;  /* 0x0000000104077819 */ /* 0x000fe20000010207 */
[----:B------:R-:W-:Y:S03]  /*b240*/  BSSY B2, `(.L_x_899) ;  /* 0x0000099000027945 */ /* 0x000fe60003800000 */
[C---:B------:R-:W-:Y:S02]  /*b250*/  IADD3 R8, P5, R10.reuse, c[0x0][0x2a8], RZ ;  /* 0x0000aa000a087a10 */ /* 0x040fe40007fbe0ff */
[----:B------:R-:W-:Y:S02]  /*b260*/  IADD3 R10, P2, R10, c[0x0][0x2b0], RZ ;  /* 0x0000ac000a0a7a10 */ /* 0x000fe40007f5e0ff */
[----:B------:R-:W-:-:S02]  /*b270*/  IADD3.X R9, R7, c[0x0][0x2ac], RZ, P5, !PT ;  /* 0x0000ab0007097a10 */ /* 0x000fc40002ffe4ff */
[----:B------:R-:W-:Y:S01]  /*b280*/  IADD3.X R11, R7, c[0x0][0x2b4], RZ, P2, !PT ;  /* 0x0000ad00070b7a10 */ /* 0x000fe200017fe4ff */
[----:B------:R-:W-:Y:S05]  /*b290*/  @!P4 BRA `(.L_x_900) ;  /* 0x000009300000c947 */ /* 0x000fea0003800000 */
[----:B------:R-:W-:Y:S01]  /*b2a0*/  ISETP.GE.AND P2, PT, R134, c[0x0][0x220], PT ;  /* 0x0000880086007a0c */ /* 0x000fe20003f46270 */
[----:B------:R-:W-:-:S12]  /*b2b0*/  BSSY B1, `(.L_x_901) ;  /* 0x0000030000017945 */ /* 0x000fd80003800000 */
[----:B------:R1:W-:Y:S01]  /*b2c0*/  @P2 STS.128 [R207], RZ ;  /* 0x000000ffcf002388 */ /* 0x0003e20000000c00 */
[----:B------:R-:W-:Y:S05]  /*b2d0*/  @P2 BRA `(.L_x_902) ;  /* 0x000002d000002947 */ /* 0x000fea0003800000 */
[----:B------:R2:W5:Y:S01]  /*b2e0*/  LDG.E.128 R20, [R12.64] ;  /* 0x000000060c147981 */ /* 0x000562000c1e1d00 */
[----:B------:R-:W-:Y:S01]  /*b2f0*/  ISETP.GE.AND P2, PT, R134, c[0x0][0x230], PT ;  /* 0x00008c0086007a0c */ /* 0x000fe20003f46270 */
[----:B------:R-:W-:-:S12]  /*b300*/  BSSY B0, `(.L_x_903) ;  /* 0x0000029000007945 */ /* 0x000fd80003800000 */
[----:B------:R-:W-:Y:S05]  /*b310*/  @P2 BRA `(.L_x_904) ;  /* 0x0000027000002947 */ /* 0x000fea0003800000 */
[----:B------:R-:W4:Y:S04]  /*b320*/  LDG.E.64 R4, [R10.64] ;  /* 0x000000060a047981 */ /* 0x000f28000c1e1b00 */
[----:B--2---:R-:W2:Y:S01]  /*b330*/  LDG.E.64 R6, [R8.64] ;  /* 0x0000000608067981 */ /* 0x004ea2000c1e1b00 */
[--C-:B-----5:R-:W-:Y:S01]  /*b340*/  HADD2.F32 R29, -RZ, R21.reuse.H0_H0 ;  /* 0x20000015ff1d7230 */ /* 0x120fe20000004100 */
[----:B------:R-:W-:Y:S01]  /*b350*/  MOV R27, R22 ;  /* 0x00000016001b7202 */ /* 0x000fe20000000f00 */
[----:B------:R-:W-:Y:S02]  /*b360*/  HADD2.F32 R28, -RZ, R21.H1_H1 ;  /* 0x30000015ff1c7230 */ /* 0x000fe40000004100 */
[--C-:B------:R-:W-:Y:S02]  /*b370*/  HADD2.F32 R25, -RZ, R23.reuse.H1_H1 ;  /* 0x30000017ff197230 */ /* 0x100fe40000004100 */
[----:B------:R-:W-:-:S02]  /*b380*/  HADD2.F32 R26, -RZ, R23.H0_H0 ;  /* 0x20000017ff1a7230 */ /* 0x000fc40000004100 */
[----:B----4-:R-:W-:Y:S02]  /*b390*/  HADD2.F32 R0, -RZ, R5.H1_H1 ;  /* 0x30000005ff007230 */ /* 0x010fe40000004100 */
[----:B------:R-:W-:Y:S02]  /*b3a0*/  HADD2.F32 R21, -RZ, R4.H1_H1 ;  /* 0x30000004ff157230 */ /* 0x000fe40000004100 */
[----:B--2---:R-:W-:Y:S01]  /*b3b0*/  HADD2.F32 R23, -RZ, R7.H1_H1 ;  /* 0x30000007ff177230 */ /* 0x004fe20000004100 */
[-C--:B------:R-:W-:Y:S01]  /*b3c0*/  FMUL.FTZ R2, R25, R0.reuse ;  /* 0x0000000019027220 */ /* 0x080fe20000410000 */
[----:B------:R-:W-:Y:S01]  /*b3d0*/  HADD2.F32 R24, -RZ, R6.H1_H1 ;  /* 0x30000006ff187230 */ /* 0x000fe20000004100 */
[----:B------:R-:W-:Y:S01]  /*b3e0*/  FMUL.FTZ R22, R28, R21 ;  /* 0x000000151c167220 */ /* 0x000fe20000410000 */
[----:B------:R-:W-:Y:S01]  /*b3f0*/  HADD2.F32 R4, -RZ, R4.H0_H0 ;  /* 0x20000004ff047230 */ /* 0x000fe20000004100 */
[C---:B------:R-:W-:Y:S01]  /*b400*/  FMUL.FTZ R0, R26.reuse, R0 ;  /* 0x000000001a007220 */ /* 0x040fe20000410000 */
[----:B------:R-:W-:Y:S01]  /*b410*/  HADD2.F32 R5, -RZ, R5.H0_H0 ;  /* 0x20000005ff057230 */ /* 0x000fe20000004100 */
[----:B------:R-:W-:Y:S01]  /*b420*/  FFMA.FTZ R2, R26, R23, -R2 ;  /* 0x000000171a027223 */ /* 0x000fe20000010802 */
[----:B------:R-:W-:Y:S01]  /*b430*/  HADD2.F32 R6, -RZ, R6.H0_H0 ;  /* 0x20000006ff067230 */ /* 0x000fe20000004100 */
[----:B------:R-:W-:-:S02]  /*b440*/  FMUL.FTZ R21, R29, R21 ;  /* 0x000000151d157220 */ /* 0x000fc40000410000 */
[-C--:B------:R-:W-:Y:S01]  /*b450*/  FFMA.FTZ R22, R29, R24.reuse, -R22 ;  /* 0x000000181d167223 */ /* 0x080fe20000010816 */
[--C-:B------:R-:W-:Y:S01]  /*b460*/  HADD2.F32 R29, -RZ, R20.reuse.H1_H1 ;  /* 0x30000014ff1d7230 */ /* 0x100fe20000004100 */
[----:B------:R-:W-:Y:S01]  /*b470*/  FFMA.FTZ R23, R25, R23, R0 ;  /* 0x0000001719177223 */ /* 0x000fe20000010000 */
[----:B------:R-:W-:Y:S01]  /*b480*/  HADD2.F32 R25, -RZ, R20.H0_H0 ;  /* 0x20000014ff197230 */ /* 0x000fe20000004100 */
[----:B------:R-:W-:Y:S01]  /*b490*/  FFMA.FTZ R21, R28, R24, R21 ;  /* 0x000000181c157223 */ /* 0x000fe20000010015 */
[--C-:B------:R-:W-:Y:S02]  /*b4a0*/  HADD2.F32 R20, -RZ, R27.reuse.H1_H1 ;  /* 0x3000001bff147230 */ /* 0x100fe40000004100 */
[----:B------:R-:W-:Y:S01]  /*b4b0*/  HADD2.F32 R0, -RZ, R27.H0_H0 ;  /* 0x2000001bff007230 */ /* 0x000fe20000004100 */
[-C--:B------:R-:W-:Y:S01]  /*b4c0*/  FMUL.FTZ R24, R25, R4.reuse ;  /* 0x0000000419187220 */ /* 0x080fe20000410000 */
[----:B------:R-:W-:Y:S01]  /*b4d0*/  HADD2.F32 R27, -RZ, R7.H0_H0 ;  /* 0x20000007ff1b7230 */ /* 0x000fe20000004100 */
[----:B------:R-:W-:Y:S01]  /*b4e0*/  FMUL.FTZ R7, R29, R4 ;  /* 0x000000041d077220 */ /* 0x000fe20000410000 */
[----:B------:R-:W-:Y:S01]  /*b4f0*/  F2FP.PACK_AB R21, R21, R22 ;  /* 0x000000161515723e */ /* 0x000fe200000000ff */
[-C--:B------:R-:W-:Y:S01]  /*b500*/  FMUL.FTZ R4, R20, R5.reuse ;  /* 0x0000000514047220 */ /* 0x080fe20000410000 */
[----:B------:R-:W-:Y:S01]  /*b510*/  F2FP.PACK_AB R23, R23, R2 ;  /* 0x000000021717723e */ /* 0x000fe200000000ff */
[----:B------:R-:W-:-:S02]  /*b520*/  FMUL.FTZ R5, R0, R5 ;  /* 0x0000000500057220 */ /* 0x000fc40000410000 */
[-C--:B------:R-:W-:Y:S02]  /*b530*/  FFMA.FTZ R7, R25, R6.reuse, -R7 ;  /* 0x0000000619077223 */ /* 0x080fe40000010807 */
[----:B------:R-:W-:Y:S02]  /*b540*/  FFMA.FTZ R24, R29, R6, R24 ;  /* 0x000000061d187223 */ /* 0x000fe40000010018 */
[-C--:B------:R-:W-:Y:S02]  /*b550*/  FFMA.FTZ R4, R0, R27.reuse, -R4 ;  /* 0x0000001b00047223 */ /* 0x080fe40000010804 */
[----:B------:R-:W-:Y:S01]  /*b560*/  FFMA.FTZ R5, R20, R27, R5 ;  /* 0x0000001b14057223 */ /* 0x000fe20000010005 */
[----:B------:R-:W-:-:S04]  /*b570*/  F2FP.PACK_AB R20, R24, R7 ;  /* 0x000000071814723e */ /* 0x000fc800000000ff */
[----:B------:R-:W-:Y:S02]  /*b580*/  F2FP.PACK_AB R22, R5, R4 ;  /* 0x000000040516723e */ /* 0x000fe400000000ff */
.L_x_904:
[----:B------:R-:W-:Y:S05]  /*b590*/  BSYNC B0 ;  /* 0x0000000000007941 */ /* 0x000fea0003800000 */
.L_x_903:
[----:B-----5:R4:W-:Y:S02]  /*b5a0*/  STS.128 [R207], R20 ;  /* 0x00000014cf007388 */ /* 0x0209e40000000c00 */
.L_x_902:
[----:B------:R-:W-:Y:S05]  /*b5b0*/  BSYNC B1 ;  /* 0x0000000000017941 */ /* 0x000fea0003800000 */
.L_x_901:
[----:B------:R1:W-:Y:S01]  /*b5c0*/  @P1 STS.128 [R207+0x2000], RZ ;  /* 0x002000ffcf001388 */ /* 0x0003e20000000c00 */
[----:B------:R-:W-:Y:S01]  /*b5d0*/  BSSY B1, `(.L_x_905) ;  /* 0x000002f000017945 */ /* 0x000fe20003800000 */
[----:B------:R-:W-:Y:S05]  /*b5e0*/  @P1 BRA `(.L_x_906) ;  /* 0x000002d000001947 */ /* 0x000fea0003800000 */
[----:B----4-:R4:W5:Y:S01]  /*b5f0*/  LDG.E.128 R20, [R12.64+0x80] ;  /* 0x000080060c147981 */ /* 0x010962000c1e1d00 */
[----:B------:R-:W-:Y:S01]  /*b600*/  ISETP.GE.AND P2, PT, R133, c[0x0][0x230], PT ;  /* 0x00008c0085007a0c */ /* 0x000fe20003f46270 */
[----:B------:R-:W-:-:S12]  /*b610*/  BSSY B0, `(.L_x_907) ;  /* 0x0000029000007945 */ /* 0x000fd80003800000 */
[----:B------:R-:W-:Y:S05]  /*b620*/  @P2 BRA `(.L_x_908) ;  /* 0x0000027000002947 */ /* 0x000fea0003800000 */
[----:B--2---:R-:W2:Y:S04]  /*b630*/  LDG.E.64 R4, [R10.64+0x40] ;  /* 0x000040060a047981 */ /* 0x004ea8000c1e1b00 */
[----:B---3--:R-:W3:Y:S01]  /*b640*/  LDG.E.64 R6, [R8.64+0x40] ;  /* 0x0000400608067981 */ /* 0x008ee2000c1e1b00 */
[--C-:B-----5:R-:W-:Y:S01]  /*b650*/  HADD2.F32 R29, -RZ, R21.reuse.H0_H0 ;  /* 0x20000015ff1d7230 */ /* 0x120fe20000004100 */
[----:B------:R-:W-:Y:S01]  /*b660*/  MOV R27, R22 ;  /* 0x00000016001b7202 */ /* 0x000fe20000000f00 */
[----:B------:R-:W-:Y:S02]  /*b670*/  HADD2.F32 R28, -RZ, R21.H1_H1 ;  /* 0x30000015ff1c7230 */ /* 0x000fe40000004100 */
[--C-:B------:R-:W-:Y:S02]  /*b680*/  HADD2.F32 R25, -RZ, R23.reuse.H1_H1 ;  /* 0x30000017ff197230 */ /* 0x100fe40000004100 */
[----:B------:R-:W-:-:S02]  /*b690*/  HADD2.F32 R26, -RZ, R23.H0_H0 ;  /* 0x20000017ff1a7230 */ /* 0x000fc40000004100 */
[----:B--2---:R-:W-:Y:S02]  /*b6a0*/  HADD2.F32 R0, -RZ, R5.H1_H1 ;  /* 0x30000005ff007230 */ /* 0x004fe40000004100 */
[----:B------:R-:W-:Y:S02]  /*b6b0*/  HADD2.F32 R21, -RZ, R4.H1_H1 ;  /* 0x30000004ff157230 */ /* 0x000fe40000004100 */
[----:B---3--:R-:W-:Y:S01]  /*b6c0*/  HADD2.F32 R23, -RZ, R7.H1_H1 ;  /* 0x30000007ff177230 */ /* 0x008fe20000004100 */
        /* <DEDUP_REMOVED lines=29> */
.L_x_908:
[----:B------:R-:W-:Y:S05]  /*b8a0*/  BSYNC B0 ;  /* 0x0000000000007941 */ /* 0x000fea0003800000 */
.L_x_907:
[----:B-----5:R1:W-:Y:S02]  /*b8b0*/  STS.128 [R207+0x2000], R20 ;  /* 0x00200014cf007388 */ /* 0x0203e40000000c00 */
.L_x_906:
[----:B------:R-:W-:Y:S05]  /*b8c0*/  BSYNC B1 ;  /* 0x0000000000017941 */ /* 0x000fea0003800000 */
.L_x_905:
[----:B------:R1:W-:Y:S01]  /*b8d0*/  @P0 STS.128 [R207+0x4000], RZ ;  /* 0x004000ffcf000388 */ /* 0x0003e20000000c00 */
[----:B------:R-:W-:Y:S05]  /*b8e0*/  @P0 BRA `(.L_x_900) ;  /* 0x000002e000000947 */ /* 0x000fea0003800000 */
[----:B-1--4-:R1:W5:Y:S01]  /*b8f0*/  LDG.E.128 R20, [R12.64+0x100] ;  /* 0x000100060c147981 */ /* 0x012362000c1e1d00 */
[----:B------:R-:W-:Y:S01]  /*b900*/  ISETP.GE.AND P2, PT, R132, c[0x0][0x230], PT ;  /* 0x00008c0084007a0c */ /* 0x000fe20003f46270 */
[----:B------:R-:W-:-:S12]  /*b910*/  BSSY B0, `(.L_x_909) ;  /* 0x000002a000007945 */ /* 0x000fd80003800000 */
[----:B------:R-:W-:Y:S05]  /*b920*/  @P2 BRA `(.L_x_910) ;  /* 0x0000028000002947 */ /* 0x000fea0003800000 */
[----:B------:R-:W4:Y:S04]  /*b930*/  LDG.E.64 R4, [R10.64+0x80] ;  /* 0x000080060a047981 */ /* 0x000f28000c1e1b00 */
[----:B--2---:R-:W2:Y:S01]  /*b940*/  LDG.E.64 R6, [R8.64+0x80] ;  /* 0x0000800608067981 */ /* 0x004ea2000c1e1b00 */
[----:B-----5:R-:W-:Y:S01]  /*b950*/  HADD2.F32 R24, -RZ, R23.H0_H0 ;  /* 0x20000017ff187230 */ /* 0x020fe20000004100 */
[----:B------:R-:W-:Y:S01]  /*b960*/  MOV R25, R22 ;  /* 0x0000001600197202 */ /* 0x000fe20000000f00 */
[----:B------:R-:W-:Y:S02]  /*b970*/  HADD2.F32 R27, -RZ, R21.H1_H1 ;  /* 0x30000015ff1b7230 */ /* 0x000fe40000004100 */
[----:B------:R-:W-:Y:S02]  /*b980*/  HADD2.F32 R23, -RZ, R23.H1_H1 ;  /* 0x30000017ff177230 */ /* 0x000fe40000004100 */
[----:B------:R-:W-:-:S02]  /*b990*/  HADD2.F32 R26, -RZ, R21.H0_H0 ;  /* 0x20000015ff1a7230 */ /* 0x000fc40000004100 */
[----:B-1--4-:R-:W-:Y:S02]  /*b9a0*/  HADD2.F32 R12, -RZ, R4.H1_H1 ;  /* 0x30000004ff0c7230 */ /* 0x012fe40000004100 */
[----:B------:R-:W-:Y:S02]  /*b9b0*/  HADD2.F32 R0, -RZ, R5.H1_H1 ;  /* 0x30000005ff007230 */ /* 0x000fe40000004100 */
[----:B--2---:R-:W-:Y:S01]  /*b9c0*/  HADD2.F32 R21, -RZ, R7.H1_H1 ;  /* 0x30000007ff157230 */ /* 0x004fe20000004100 */
[----:B------:R-:W-:Y:S01]  /*b9d0*/  FMUL.FTZ R13, R27, R12 ;  /* 0x0000000c1b0d7220 */ /* 0x000fe20000410000 */
[----:B------:R-:W-:Y:S01]  /*b9e0*/  HADD2.F32 R22, -RZ, R6.H1_H1 ;  /* 0x30000006ff167230 */ /* 0x000fe20000004100 */
[----:B------:R-:W-:Y:S01]  /*b9f0*/  FMUL.FTZ R2, R23, R0 ;  /* 0x0000000017027220 */ /* 0x000fe20000410000 */
[----:B------:R-:W-:Y:S01]  /*ba00*/  HADD2.F32 R4, -RZ, R4.H0_H0 ;  /* 0x20000004ff047230 */ /* 0x000fe20000004100 */
[----:B------:R-:W-:Y:S01]  /*ba10*/  FMUL.FTZ R12, R26, R12 ;  /* 0x0000000c1a0c7220 */ /* 0x000fe20000410000 */
[----:B------:R-:W-:Y:S01]  /*ba20*/  HADD2.F32 R5, -RZ, R5.H0_H0 ;  /* 0x20000005ff057230 */ /* 0x000fe20000004100 */
[C---:B------:R-:W-:Y:S01]  /*ba30*/  FMUL.FTZ R0, R24.reuse, R0 ;  /* 0x0000000018007220 */ /* 0x040fe20000410000 */
[----:B------:R-:W-:Y:S01]  /*ba40*/  HADD2.F32 R6, -RZ, R6.H0_H0 ;  /* 0x20000006ff067230 */ /* 0x000fe20000004100 */
[----:B------:R-:W-:-:S02]  /*ba50*/  FFMA.FTZ R2, R24, R21, -R2 ;  /* 0x0000001518027223 */ /* 0x000fc40000010802 */
[-C--:B------:R-:W-:Y:S01]  /*ba60*/  FFMA.FTZ R12, R27, R22.reuse, R12 ;  /* 0x000000161b0c7223 */ /* 0x080fe2000001000c */
[--C-:B------:R-:W-:Y:S01]  /*ba70*/  HADD2.F32 R27, -RZ, R20.reuse.H1_H1 ;  /* 0x30000014ff1b7230 */ /* 0x100fe20000004100 */
[----:B------:R-:W-:Y:S01]  /*ba80*/  FFMA.FTZ R21, R23, R21, R0 ;  /* 0x0000001517157223 */ /* 0x000fe20000010000 */
[----:B------:R-:W-:Y:S01]  /*ba90*/  HADD2.F32 R23, -RZ, R20.H0_H0 ;  /* 0x20000014ff177230 */ /* 0x000fe20000004100 */
[----:B------:R-:W-:Y:S01]  /*baa0*/  FFMA.FTZ R13, R26, R22, -R13 ;  /* 0x000000161a0d7223 */ /* 0x000fe2000001080d */
[--C-:B------:R-:W-:Y:S02]  /*bab0*/  HADD2.F32 R20, -RZ, R25.reuse.H1_H1 ;  /* 0x30000019ff147230 */ /* 0x100fe40000004100 */
[----:B------:R-:W-:Y:S01]  /*bac0*/  HADD2.F32 R0, -RZ, R25.H0_H0 ;  /* 0x20000019ff007230 */ /* 0x000fe20000004100 */
[-C--:B------:R-:W-:Y:S01]  /*bad0*/  FMUL.FTZ R22, R23, R4.reuse ;  /* 0x0000000417167220 */ /* 0x080fe20000410000 */
[----:B------:R-:W-:Y:S01]  /*bae0*/  HADD2.F32 R25, -RZ, R7.H0_H0 ;  /* 0x20000007ff197230 */ /* 0x000fe20000004100 */
[----:B------:R-:W-:Y:S01]  /*baf0*/  FMUL.FTZ R7, R27, R4 ;  /* 0x000000041b077220 */ /* 0x000fe20000410000 */
[----:B------:R-:W-:Y:S01]  /*bb00*/  F2FP.PACK_AB R12, R12, R13 ;  /* 0x0000000d0c0c723e */ /* 0x000fe200000000ff */
[----:B------:R-:W-:-:S02]  /*bb10*/  FMUL.FTZ R4, R20, R5 ;  /* 0x0000000514047220 */ /* 0x000fc40000410000 */
[C---:B------:R-:W-:Y:S02]  /*bb20*/  FMUL.FTZ R5, R0.reuse, R5 ;  /* 0x0000000500057220 */ /* 0x040fe40000410000 */
[----:B------:R-:W-:Y:S01]  /*bb30*/  FFMA.FTZ R7, R23, R6, -R7 ;  /* 0x0000000617077223 */ /* 0x000fe20000010807 */
[----:B------:R-:W-:Y:S01]  /*bb40*/  F2FP.PACK_AB R23, R21, R2 ;  /* 0x000000021517723e */ /* 0x000fe200000000ff */
[----:B------:R-:W-:Y:S01]  /*bb50*/  FFMA.FTZ R22, R27, R6, R22 ;  /* 0x000000061b167223 */ /* 0x000fe20000010016 */
[----:B------:R-:W-:Y:S01]  /*bb60*/  MOV R21, R12 ;  /* 0x0000000c00157202 */ /* 0x000fe20000000f00 */
[-C--:B------:R-:W-:Y:S02]  /*bb70*/  FFMA.FTZ R4, R0, R25.reuse, -R4 ;  /* 0x0000001900047223 */ /* 0x080fe40000010804 */
[----:B------:R-:W-:Y:S01]  /*bb80*/  FFMA.FTZ R5, R20, R25, R5 ;  /* 0x0000001914057223 */ /* 0x000fe20000010005 */
[----:B------:R-:W-:-:S04]  /*bb90*/  F2FP.PACK_AB R20, R22, R7 ;  /* 0x000000071614723e */ /* 0x000fc800000000ff */
[----:B------:R-:W-:Y:S02]  /*bba0*/  F2FP.PACK_AB R22, R5, R4 ;  /* 0x000000040516723e */ /* 0x000fe400000000ff */
.L_x_910:
[----:B------:R-:W-:Y:S05]  /*bbb0*/  BSYNC B0 ;  /* 0x0000000000007941 */ /* 0x000fea0003800000 */
.L_x_909:
[----:B-----5:R4:W-:Y:S02]  /*bbc0*/  STS.128 [R207+0x4000], R20 ;  /* 0x00400014cf007388 */ /* 0x0209e40000000c00 */
.L_x_900:
[----:B------:R-:W-:Y:S05]  /*bbd0*/  BSYNC B2 ;  /* 0x0000000000027941 */ /* 0x000fea0003800000 */
.L_x_899:
[----:B-12-4-:R-:W-:Y:S01]  /*bbe0*/  IADD3 R12, R154, 0x10, RZ ;  /* 0x000000109a0c7810 */ /* 0x016fe20007ffe0ff */
[----:B------:R-:W-:Y:S03]  /*bbf0*/  BSSY B2, `(.L_x_911) ;  /* 0x000009b000027945 */ /* 0x000fe60003800000 */
[----:B------:R-:W-:-:S04]  /*bc00*/  ISETP.GE.AND P2, PT, R12, R3, PT ;  /* 0x000000030c00720c */ /* 0x000fc80003f46270 */
[----:B------:R-:W-:-:S13]  /*bc10*/  ISETP.LT.OR P2, PT, R57, -0x87, P2 ;  /* 0xffffff793900780c */ /* 0x000fda0001741670 */
[----:B------:R-:W-:Y:S05]  /*bc20*/  @P2 BRA `(.L_x_912) ;  /* 0x0000097000002947 */ /* 0x000fea0003800000 */
[----:B------:R-:W-:Y:S01]  /*bc30*/  ISETP.GE.AND P2, PT, R134, c[0x0][0x220], PT ;  /* 0x0000880086007a0c */ /* 0x000fe20003f46270 */
[----:B------:R-:W-:-:S12]  /*bc40*/  BSSY B1, `(.L_x_913) ;  /* 0x0000031000017945 */ /* 0x000fd80003800000 */
[----:B------:R1:W-:Y:S01]  /*bc50*/  @P2 STS.128 [R207+0x800], RZ ;  /* 0x000800ffcf002388 */ /* 0x0003e20000000c00 */
        /* <DEDUP_REMOVED lines=10> */
[--C-:B------:R-:W-:Y:S02]  /*bd00*/  HADD2.F32 R28, -RZ, R21.reuse.H0_H0 ;  /* 0x20000015ff1c7230 */ /* 0x100fe40000004100 */
[----:B------:R-:W-:-:S02]  /*bd10*/  HADD2.F32 R27, -RZ, R21.H1_H1 ;  /* 0x30000015ff1b7230 */ /* 0x000fc40000004100 */
[----:B----4-:R-:W-:Y:S02]  /*bd20*/  HADD2.F32 R0, -RZ, R5.H1_H1 ;  /* 0x30000005ff007230 */ /* 0x010fe40000004100 */
[----:B------:R-:W-:Y:S02]  /*bd30*/  HADD2.F32 R22, -RZ, R4.H1_H1 ;  /* 0x30000004ff167230 */ /* 0x000fe40000004100 */
[----:B--2---:R-:W-:Y:S01]  /*bd40*/  HADD2.F32 R2, -RZ, R7.H1_H1 ;  /* 0x30000007ff027230 */ /* 0x004fe20000004100 */
[C---:B------:R-:W-:Y:S01]  /*bd50*/  FMUL.FTZ R21, R0.reuse, R23 ;  /* 0x0000001700157220 */ /* 0x040fe20000410000 */
[----:B------:R-:W-:Y:S01]  /*bd60*/  HADD2.F32 R13, -RZ, R6.H1_H1 ;  /* 0x30000006ff0d7230 */ /* 0x000fe20000004100 */
[----:B------:R-:W-:Y:S01]  /*bd70*/  FMUL.FTZ R0, R0, R25 ;  /* 0x0000001900007220 */ /* 0x000fe20000410000 */
[----:B------:R-:W-:Y:S01]  /*bd80*/  HADD2.F32 R4, -RZ, R4.H0_H0 ;  /* 0x20000004ff047230 */ /* 0x000fe20000004100 */
[----:B------:R-:W-:Y:S01]  /*bd90*/  FMUL.FTZ R24, R22, R27 ;  /* 0x0000001b16187220 */ /* 0x000fe20000410000 */
[----:B------:R-:W-:Y:S01]  /*bda0*/  HADD2.F32 R5, -RZ, R5.H0_H0 ;  /* 0x20000005ff057230 */ /* 0x000fe20000004100 */
[C---:B------:R-:W-:Y:S01]  /*bdb0*/  FFMA.FTZ R21, R2.reuse, R25, -R21 ;  /* 0x0000001902157223 */ /* 0x040fe20000010815 */
[--C-:B------:R-:W-:Y:S01]  /*bdc0*/  HADD2.F32 R25, -RZ, R20.reuse.H1_H1 ;  /* 0x30000014ff197230 */ /* 0x100fe20000004100 */
[----:B------:R-:W-:Y:S01]  /*bdd0*/  FFMA.FTZ R0, R2, R23, R0 ;  /* 0x0000001702007223 */ /* 0x000fe20000010000 */
[----:B------:R-:W-:Y:S01]  /*bde0*/  HADD2.F32 R23, -RZ, R20.H0_H0 ;  /* 0x20000014ff177230 */ /* 0x000fe20000004100 */
[-C--:B------:R-:W-:Y:S01]  /*bdf0*/  FMUL.FTZ R22, R22, R28.reuse ;  /* 0x0000001c16167220 */ /* 0x080fe20000410000 */
[--C-:B------:R-:W-:Y:S01]  /*be00*/  HADD2.F32 R2, -RZ, R26.reuse.H0_H0 ;  /* 0x2000001aff027230 */ /* 0x100fe20000004100 */
[C---:B------:R-:W-:Y:S01]  /*be10*/  FFMA.FTZ R24, R13.reuse, R28, -R24 ;  /* 0x0000001c0d187223 */ /* 0x040fe20000010818 */
[----:B------:R-:W-:Y:S01]  /*be20*/  HADD2.F32 R26, -RZ, R26.H1_H1 ;  /* 0x3000001aff1a7230 */ /* 0x000fe20000004100 */
[----:B------:R-:W-:Y:S01]  /*be30*/  FFMA.FTZ R13, R13, R27, R22 ;  /* 0x0000001b0d0d7223 */ /* 0x000fe20000010016 */
[----:B------:R-:W-:Y:S01]  /*be40*/  HADD2.F32 R6, -RZ, R6.H0_H0 ;  /* 0x20000006ff067230 */ /* 0x000fe20000004100 */
[C---:B------:R-:W-:Y:S01]  /*be50*/  FMUL.FTZ R20, R4.reuse, R25 ;  /* 0x0000001904147220 */ /* 0x040fe20000410000 */
[----:B------:R-:W-:Y:S01]  /*be60*/  HADD2.F32 R7, -RZ, R7.H0_H0 ;  /* 0x20000007ff077230 */ /* 0x000fe20000004100 */
[----:B------:R-:W-:Y:S01]  /*be70*/  FMUL.FTZ R22, R4, R23 ;  /* 0x0000001704167220 */ /* 0x000fe20000410000 */
[----:B------:R-:W-:Y:S01]  /*be80*/  F2FP.PACK_AB R13, R13, R24 ;  /* 0x000000180d0d723e */ /* 0x000fe200000000ff */
[----:B------:R-:W-:-:S02]  /*be90*/  FMUL.FTZ R4, R5, R26 ;  /* 0x0000001a05047220 */ /* 0x000fc40000410000 */
[-C--:B------:R-:W-:Y:S02]  /*bea0*/  FMUL.FTZ R5, R5, R2.reuse ;  /* 0x0000000205057220 */ /* 0x080fe40000410000 */
[----:B------:R-:W-:Y:S01]  /*beb0*/  FFMA.FTZ R20, R6, R23, -R20 ;  /* 0x0000001706147223 */ /* 0x000fe20000010814 */
[----:B------:R-:W-:Y:S01]  /*bec0*/  F2FP.PACK_AB R23, R0, R21 ;  /* 0x000000150017723e */ /* 0x000fe200000000ff */
[----:B------:R-:W-:Y:S01]  /*bed0*/  FFMA.FTZ R25, R6, R25, R22 ;  /* 0x0000001906197223 */ /* 0x000fe20000010016 */
[----:B------:R-:W-:Y:S01]  /*bee0*/  MOV R21, R13 ;  /* 0x0000000d00157202 */ /* 0x000fe20000000f00 */
[C---:B------:R-:W-:Y:S02]  /*bef0*/  FFMA.FTZ R4, R7.reuse, R2, -R4 ;  /* 0x0000000207047223 */ /* 0x040fe40000010804 */
[----:B------:R-:W-:Y:S01]  /*bf00*/  FFMA.FTZ R5, R7, R26, R5 ;  /* 0x0000001a07057223 */ /* 0x000fe20000010005 */
[----:B------:R-:W-:-:S04]  /*bf10*/  F2FP.PACK_AB R20, R25, R20 ;  /* 0x000000141914723e */ /* 0x000fc800000000ff */
[----:B------:R-:W-:Y:S02]  /*bf20*/  F2FP.PACK_AB R22, R5, R4 ;  /* 0x000000040516723e */ /* 0x000fe400000000ff */
.L_x_916:
[----:B------:R-:W-:Y:S05]  /*bf30*/  BSYNC B0 ;  /* 0x0000000000007941 */ /* 0x000fea0003800000 */
.L_x_915:
[----:B-----5:R4:W-:Y:S02]  /*bf40*/  STS.128 [R207+0x800], R20 ;  /* 0x00080014cf007388 */ /* 0x0209e40000000c00 */
.L_x_914:
[----:B------:R-:W-:Y:S05]  /*bf50*/  BSYNC B1 ;  /* 0x0000000000017941 */ /* 0x000fea0003800000 */
.L_x_913:
        /* <DEDUP_REMOVED lines=12> */
[--C-:B------:R-:W-:Y:S02]  /*c020*/  HADD2.F32 R28, -RZ, R21.reuse.H0_H0 ;  /* 0x20000015ff1c7230 */ /* 0x100fe40000004100 */
[----:B------:R-:W-:-:S02]  /*c030*/  HADD2.F32 R27, -RZ, R21.H1_H1 ;  /* 0x30000015ff1b7230 */ /* 0x000fc40000004100 */
[----:B--2---:R-:W-:Y:S02]  /*c040*/  HADD2.F32 R0, -RZ, R5.H1_H1 ;  /* 0x30000005ff007230 */ /* 0x004fe40000004100 */
[----:B------:R-:W-:Y:S02]  /*c050*/  HADD2.F32 R22, -RZ, R4.H1_H1 ;  /* 0x30000004ff167230 */ /* 0x000fe40000004100 */
[----:B---3--:R-:W-:Y:S01]  /*c060*/  HADD2.F32 R2, -RZ, R7.H1_H1 ;  /* 0x30000007ff027230 */ /* 0x008fe20000004100 */
        /* <DEDUP_REMOVED lines=30> */
.L_x_920:
[----:B------:R-:W-:Y:S05]  /*c250*/  BSYNC B0 ;  /* 0x0000000000007941 */ /* 0x000fea0003800000 */
.L_x_919:
[----:B-----5:R1:W-:Y:S02]  /*c260*/  STS.128 [R207+0x2800], R20 ;  /* 0x00280014cf007388 */ /* 0x0203e40000000c00 */
.L_x_918:
[----:B------:R-:W-:Y:S05]  /*c270*/  BSYNC B1 ;  /* 0x0000000000017941 */ /* 0x000fea0003800000 */
.L_x_917:
        /* <DEDUP_REMOVED lines=8> */
[----:B-----5:R-:W-:Y:S02]  /*c300*/  MOV R25, R21 ;  /* 0x0000001500197202 */ /* 0x020fe40000000f00 */
[----:B------:R-:W-:Y:S02]  /*c310*/  MOV R21, R23 ;  /* 0x0000001700157202 */ /* 0x000fe40000000f00 */
[----:B------:R-:W-:Y:S01]  /*c320*/  MOV R24, R22 ;  /* 0x0000001600187202 */ /* 0x000fe20000000f00 */
[----:B------:R-:W-:-:S02]  /*c330*/  HADD2.F32 R26, -RZ, R25.H0_H0 ;  /* 0x20000019ff1a7230 */ /* 0x000fc40000004100 */
[--C-:B------:R-:W-:Y:S02]  /*c340*/  HADD2.F32 R23, -RZ, R21.reuse.H0_H0 ;  /* 0x20000015ff177230 */ /* 0x100fe40000004100 */
[----:B------:R-:W-:Y:S02]  /*c350*/  HADD2.F32 R21, -RZ, R21.H1_H1 ;  /* 0x30000015ff157230 */ /* 0x000fe40000004100 */
[----:B------:R-:W-:Y:S02]  /*c360*/  HADD2.F32 R25, -RZ, R25.H1_H1 ;  /* 0x30000019ff197230 */ /* 0x000fe40000004100 */
[----:B----4-:R-:W-:Y:S02]  /*c370*/  HADD2.F32 R0, -RZ, R5.H1_H1 ;  /* 0x30000005ff007230 */ /* 0x010fe40000004100 */
[----:B-1----:R-:W-:Y:S02]  /*c380*/  HADD2.F32 R16, -RZ, R4.H1_H1 ;  /* 0x30000004ff107230 */ /* 0x002fe40000004100 */
        /* <DEDUP_REMOVED lines=22> */
[----:B------:R-:W-:Y:S02]  /*c4f0*/  FMUL.FTZ R5, R5, R2 ;  /* 0x0000000205057220 */ /* 0x000fe40000410000 */
[C---:B------:R-:W-:Y:S01]  /*c500*/  FFMA.FTZ R16, R6.reuse, R21, -R16 ;  /* 0x0000001506107223 */ /* 0x040fe20000010810 */
[----:B------:R-:W-:Y:S01]  /*c510*/  F2FP.PACK_AB R21, R13, R22 ;  /* 0x000000160d15723e */ /* 0x000fe200000000ff */
[----:B------:R-:W-:Y:S02]  /*c520*/  FFMA.FTZ R23, R6, R23, R20 ;  /* 0x0000001706177223 */ /* 0x000fe40000010014 */
[C---:B------:R-:W-:Y:S02]  /*c530*/  FFMA.FTZ R4, R7.reuse, R2, -R4 ;  /* 0x0000000207047223 */ /* 0x040fe40000010804 */
[----:B------:R-:W-:Y:S01]  /*c540*/  FFMA.FTZ R5, R7, R24, R5 ;  /* 0x0000001807057223 */ /* 0x000fe20000010005 */
[----:B------:R-:W-:Y:S02]  /*c550*/  F2FP.PACK_AB R20, R23, R16 ;  /* 0x000000101714723e */ /* 0x000fe400000000ff */
[----:B------:R-:W-:-:S02]  /*c560*/  MOV R23, R0 ;  /* 0x0000000000177202 */ /* 0x000fc40000000f00 */
[----:B------:R-:W-:Y:S02]  /*c570*/  F2FP.PACK_AB R22, R5, R4 ;  /* 0x000000040516723e */ /* 0x000fe400000000ff */
.L_x_922:
[----:B------:R-:W-:Y:S05]  /*c580*/  BSYNC B0 ;  /* 0x0000000000007941 */ /* 0x000fea0003800000 */
.L_x_921:
[----:B-----5:R4:W-:Y:S02]  /*c590*/  STS.128 [R207+0x4800], R20 ;  /* 0x00480014cf007388 */ /* 0x0209e40000000c00 */
.L_x_912:
[----:B------:R-:W-:Y:S05]  /*c5a0*/  BSYNC B2 ;  /* 0x0000000000027941 */ /* 0x000fea0003800000 */
.L_x_911:
        /* <DEDUP_REMOVED lines=23> */
[----:B------:R-:W-:Y:S02]  /*c720*/  HADD2.F32 R22, -RZ, R4.H1_H1 ;  /* 0x30000004ff167230 */ /* 0x000fe40000004100 */
[----:B--2---:R-:W-:Y:S01]  /*c730*/  HADD2.F32 R2, -RZ, R7.H1_H1 ;  /* 0x30000007ff027230 */ /* 0x004fe20000004100 */
[C---:B------:R-:W-:Y:S01]  /*c740*/  FMUL.FTZ R17, R0.reuse, R21 ;  /* 0x0000001500117220 */ /* 0x040fe20000410000 */
[----:B------:R-:W-:Y:S01]  /*c750*/  HADD2.F32 R13, -RZ, R6.H1_H1 ;  /* 0x30000006ff0d7230 */ /* 0x000fe20000004100 */
[-C--:B------:R-:W-:Y:S01]  /*c760*/  FMUL.FTZ R0, R0, R23.reuse ;  /* 0x0000001700007220 */ /* 0x080fe20000410000 */
[----:B------:R-:W-:Y:S01]  /*c770*/  HADD2.F32 R4, -RZ, R4.H0_H0 ;  /* 0x20000004ff047230 */ /* 0x000fe20000004100 */
[-C--:B------:R-:W-:Y:S01]  /*c780*/  FMUL.FTZ R24, R22, R26.reuse ;  /* 0x0000001a16187220 */ /* 0x080fe20000410000 */
[----:B------:R-:W-:Y:S01]  /*c790*/  HADD2.F32 R5, -RZ, R5.H0_H0 ;  /* 0x20000005ff057230 */ /* 0x000fe20000004100 */
[C---:B------:R-:W-:Y:S01]  /*c7a0*/  FFMA.FTZ R17, R2.reuse, R23, -R17 ;  /* 0x0000001702117223 */ /* 0x040fe20000010811 */
[--C-:B------:R-:W-:Y:S01]  /*c7b0*/  HADD2.F32 R23, -RZ, R20.reuse.H1_H1 ;  /* 0x30000014ff177230 */ /* 0x100fe20000004100 */
[----:B------:R-:W-:Y:S01]  /*c7c0*/  FFMA.FTZ R0, R2, R21, R0 ;  /* 0x0000001502007223 */ /* 0x000fe20000010000 */
[----:B------:R-:W-:Y:S01]  /*c7d0*/  HADD2.F32 R21, -RZ, R20.H0_H0 ;  /* 0x20000014ff157230 */ /* 0x000fe20000004100 */
[-C--:B------:R-:W-:Y:S01]  /*c7e0*/  FMUL.FTZ R22, R22, R27.reuse ;  /* 0x0000001b16167220 */ /* 0x080fe20000410000 */
[--C-:B------:R-:W-:Y:S01]  /*c7f0*/  HADD2.F32 R20, -RZ, R25.reuse.H1_H1 ;  /* 0x30000019ff147230 */ /* 0x100fe20000004100 */
[C---:B------:R-:W-:Y:S01]  /*c800*/  FFMA.FTZ R24, R13.reuse, R27, -R24 ;  /* 0x0000001b0d187223 */ /* 0x040fe20000010818 */
[----:B------:R-:W-:Y:S01]  /*c810*/  HADD2.F32 R2, -RZ, R25.H0_H0 ;  /* 0x20000019ff027230 */ /* 0x000fe20000004100 */
[----:B------:R-:W-:Y:S01]  /*c820*/  FFMA.FTZ R13, R13, R26, R22 ;  /* 0x0000001a0d0d7223 */ /* 0x000fe20000010016 */
[----:B------:R-:W-:Y:S01]  /*c830*/  HADD2.F32 R6, -RZ, R6.H0_H0 ;  /* 0x20000006ff067230 */ /* 0x000fe20000004100 */
[C---:B------:R-:W-:Y:S01]  /*c840*/  FMUL.FTZ R22, R4.reuse, R23 ;  /* 0x0000001704167220 */ /* 0x040fe20000410000 */
[----:B------:R-:W-:Y:S01]  /*c850*/  HADD2.F32 R7, -RZ, R7.H0_H0 ;  /* 0x20000007ff077230 */ /* 0x000fe20000004100 */
[----:B------:R-:W-:-:S02]  /*c860*/  FMUL.FTZ R25, R4, R21 ;  /* 0x0000001504197220 */ /* 0x000fc40000410000 */
[C---:B------:R-:W-:Y:S02]  /*c870*/  FMUL.FTZ R4, R5.reuse, R20 ;  /* 0x0000001405047220 */ /* 0x040fe40000410000 */
[----:B------:R-:W-:Y:S02]  /*c880*/  FMUL.FTZ R5, R5, R2 ;  /* 0x0000000205057220 */ /* 0x000fe40000410000 */
[C---:B------:R-:W-:Y:S01]  /*c890*/  FFMA.FTZ R22, R6.reuse, R21, -R22 ;  /* 0x0000001506167223 */ /* 0x040fe20000010816 */
[----:B------:R-:W-:Y:S01]  /*c8a0*/  F2FP.PACK_AB R21, R13, R24 ;  /* 0x000000180d15723e */ /* 0x000fe200000000ff */
[----:B------:R-:W-:Y:S01]  /*c8b0*/  FFMA.FTZ R25, R6, R23, R25 ;  /* 0x0000001706197223 */ /* 0x000fe20000010019 */
[----:B------:R-:W-:Y:S01]  /*c8c0*/  F2FP.PACK_AB R23, R0, R17 ;  /* 0x000000110017723e */ /* 0x000fe200000000ff */
[C---:B------:R-:W-:Y:S02]  /*c8d0*/  FFMA.FTZ R4, R7.reuse, R2, -R4 ;  /* 0x0000000207047223 */ /* 0x040fe40000010804 */
[----:B------:R-:W-:Y:S01]  /*c8e0*/  FFMA.FTZ R5, R7, R20, R5 ;  /* 0x0000001407057223 */ /* 0x000fe20000010005 */
[----:B------:R-:W-:-:S04]  /*c8f0*/  F2FP.PACK_AB R20, R25, R22 ;  /* 0x000000161914723e */ /* 0x000fc800000000ff */
[----:B------:R-:W-:Y:S02]  /*c900*/  F2FP.PACK_AB R22, R5, R4 ;  /* 0x000000040516723e */ /* 0x000fe400000000ff */
.L_x_928:
[----:B------:R-:W-:Y:S05]  /*c910*/  BSYNC B0 ;  /* 0x0000000000007941 */ /* 0x000fea0003800000 */
.L_x_927:
[----:B-----5:R4:W-:Y:S02]  /*c920*/  STS.128 [R207+0x1000], R20 ;  /* 0x00100014cf007388 */ /* 0x0209e40000000c00 */
.L_x_926:
[----:B------:R-:W-:Y:S05]  /*c930*/  BSYNC B1 ;  /* 0x0000000000017941 */ /* 0x000fea0003800000 */
.L_x_925:
        /* <DEDUP_REMOVED lines=9> */
[----:B-----5:R-:W-:Y:S02]  /*c9d0*/  MOV R26, R21 ;  /* 0x00000015001a7202 */ /* 0x020fe40000000f00 */
[----:B------:R-:W-:Y:S02]  /*c9e0*/  MOV R21, R23 ;  /* 0x0000001700157202 */ /* 0x000fe40000000f00 */
[----:B------:R-:W-:Y:S01]  /*c9f0*/  MOV R25, R22 ;  /* 0x0000001600197202 */ /* 0x000fe20000000f00 */
[----:B------:R-:W-:-:S02]  /*ca00*/  HADD2.F32 R27, -RZ, R26.H0_H0 ;  /* 0x2000001aff1b7230 */ /* 0x000fc40000004100 */
[--C-:B------:R-:W-:Y:S02]  /*ca10*/  HADD2.F32 R23, -RZ, R21.reuse.H0_H0 ;  /* 0x20000015ff177230 */ /* 0x100fe40000004100 */
[----:B------:R-:W-:Y:S02]  /*ca20*/  HADD2.F32 R21, -RZ, R21.H1_H1 ;  /* 0x30000015ff157230 */ /* 0x000fe40000004100 */
[----:B------:R-:W-:Y:S02]  /*ca30*/  HADD2.F32 R26, -RZ, R26.H1_H1 ;  /* 0x3000001aff1a7230 */ /* 0x000fe40000004100 */
[----:B--2---:R-:W-:Y:S02]  /*ca40*/  HADD2.F32 R0, -RZ, R5.H1_H1 ;  /* 0x30000005ff007230 */ /* 0x004fe40000004100 */
[----:B------:R-:W-:Y:S02]  /*ca50*/  HADD2.F32 R22, -RZ, R4.H1_H1 ;  /* 0x30000004ff167230 */ /* 0x000fe40000004100 */
[----:B---3--:R-:W-:Y:S01]  /*ca60*/  HADD2.F32 R2, -RZ, R7.H1_H1 ;  /* 0x30000007ff027230 */ /* 0x008fe20000004100 */
        /* <DEDUP_REMOVED lines=29> */
.L_x_932:
[----:B------:R-:W-:Y:S05]  /*cc40*/  BSYNC B0 ;  /* 0x0000000000007941 */ /* 0x000fea0003800000 */
.L_x_931:
[----:B-----5:R1:W-:Y:S02]  /*cc50*/  STS.128 [R207+0x3000], R20 ;  /* 0x00300014cf007388 */ /* 0x0203e40000000c00 */
.L_x_930:
[----:B------:R-:W-:Y:S05]  /*cc60*/  BSYNC B1 ;  /* 0x0000000000017941 */ /* 0x000fea0003800000 */
.L_x_929:
        /* <DEDUP_REMOVED lines=8> */
[----:B-1---5:R-:W-:Y:S01]  /*ccf0*/  MOV R19, R23 ;  /* 0x0000001700137202 */ /* 0x022fe20000000f00 */
[--C-:B------:R-:W-:Y:S01]  /*cd00*/  HADD2.F32 R25, -RZ, R21.reuse.H0_H0 ;  /* 0x20000015ff197230 */ /* 0x100fe20000004100 */
[----:B------:R-:W-:Y:S01]  /*cd10*/  MOV R24, R22 ;  /* 0x0000001600187202 */ /* 0x000fe20000000f00 */
[----:B------:R-:W-:Y:S02]  /*cd20*/  HADD2.F32 R23, -RZ, R21.H1_H1 ;  /* 0x30000015ff177230 */ /* 0x000fe40000004100 */
[----:B------:R-:W-:-:S02]  /*cd30*/  HADD2.F32 R21, -RZ, R19.H0_H0 ;  /* 0x20000013ff157230 */ /* 0x000fc40000004100 */
[----:B------:R-:W-:Y:S02]  /*cd40*/  HADD2.F32 R19, -RZ, R19.H1_H1 ;  /* 0x30000013ff137230 */ /* 0x000fe40000004100 */
        /* <DEDUP_REMOVED lines=23> */
[C---:B------:R-:W-:Y:S01]  /*cec0*/  FMUL.FTZ R4, R5.reuse, R24 ;  /* 0x0000001805047220 */ /* 0x040fe20000410000 */
[----:B------:R-:W-:Y:S01]  /*ced0*/  F2FP.PACK_AB R23, R0, R17 ;  /* 0x000000110017723e */ /* 0x000fe200000000ff */
[----:B------:R-:W-:-:S02]  /*cee0*/  FMUL.FTZ R5, R5, R2 ;  /* 0x0000000205057220 */ /* 0x000fc40000410000 */
[C---:B------:R-:W-:Y:S02]  /*cef0*/  FFMA.FTZ R18, R6.reuse, R19, -R18 ;  /* 0x0000001306127223 */ /* 0x040fe40000010812 */
[----:B------:R-:W-:Y:S02]  /*cf00*/  FFMA.FTZ R21, R6, R21, R20 ;  /* 0x0000001506157223 */ /* 0x000fe40000010014 */
[C---:B------:R-:W-:Y:S02]  /*cf10*/  FFMA.FTZ R4, R7.reuse, R2, -R4 ;  /* 0x0000000207047223 */ /* 0x040fe40000010804 */
[----:B------:R-:W-:Y:S01]  /*cf20*/  FFMA.FTZ R5, R7, R24, R5 ;  /* 0x0000001807057223 */ /* 0x000fe20000010005 */
[----:B------:R-:W-:Y:S02]  /*cf30*/  F2FP.PACK_AB R20, R21, R18 ;  /* 0x000000121514723e */ /* 0x000fe400000000ff */
[----:B------:R-:W-:Y:S02]  /*cf40*/  MOV R21, R13 ;  /* 0x0000000d00157202 */ /* 0x000fe40000000f00 */
[----:B------:R-:W-:-:S02]  /*cf50*/  F2FP.PACK_AB R22, R5, R4 ;  /* 0x000000040516723e */ /* 0x000fc400000000ff */
.L_x_934:
[----:B------:R-:W-:Y:S05]  /*cf60*/  BSYNC B0 ;  /* 0x0000000000007941 */ /* 0x000fea0003800000 */
.L_x_933:
[----:B-----5:R4:W-:Y:S02]  /*cf70*/  STS.128 [R207+0x5000], R20 ;  /* 0x00500014cf007388 */ /* 0x0209e40000000c00 */
.L_x_924:
[----:B------:R-:W-:Y:S05]  /*cf80*/  BSYNC B2 ;  /* 0x0000000000027941 */ /* 0x000fea0003800000 */
.L_x_923:
[----:B-12-4-:R-:W-:-:S04]  /*cf90*/  IADD3 R18, R154, 0x30, RZ ;  /* 0x000000309a127810 */ /* 0x016fc80007ffe0ff */
        /* <DEDUP_REMOVED lines=17> */
[----:B------:R-:W-:Y:S02]  /*d0b0*/  HADD2.F32 R23, -RZ, R0.H1_H1 ;  /* 0x30000000ff177230 */ /* 0x000fe40000004100 */
[--C-:B------:R-:W-:Y:S02]  /*d0c0*/  HADD2.F32 R19, -RZ, R17.reuse.H0_H0 ;  /* 0x20000011ff137230 */ /* 0x100fe40000004100 */
        /* <DEDUP_REMOVED lines=34> */
.L_x_939:
[----:B------:R-:W-:Y:S05]  /*d2f0*/  BSYNC B0 ;  /* 0x0000000000007941 */ /* 0x000fea0003800000 */
.L_x_938:
[----:B-----5:R4:W-:Y:S02]  /*d300*/  STS.128 [R207+0x1800], R20 ;  /* 0x00180014cf007388 */ /* 0x0209e40000000c00 */
.L_x_937:
[----:B------:R-:W-:Y:S05]  /*d310*/  BSYNC B1 ;  /* 0x0000000000017941 */ /* 0x000fea0003800000 */
.L_x_936:
        /* <DEDUP_REMOVED lines=13> */
[----:B------:R-:W-:Y:S02]  /*d3f0*/  HADD2.F32 R23, -RZ, R0.H1_H1 ;  /* 0x30000000ff177230 */ /* 0x000fe40000004100 */
[--C-:B------:R-:W-:Y:S02]  /*d400*/  HADD2.F32 R19, -RZ, R17.reuse.H0_H0 ;  /* 0x20000011ff137230 */ /* 0x100fe40000004100 */
[----:B------:R-:W-:Y:S02]  /*d410*/  HADD2.F32 R17, -RZ, R17.H1_H1 ;  /* 0x30000011ff117230 */ /* 0x000fe40000004100 */
        /* <DEDUP_REMOVED lines=33> */
.L_x_943:
[----:B------:R-:W-:Y:S05]  /*d630*/  BSYNC B0 ;  /* 0x0000000000007941 */ /* 0x000fea0003800000 */
.L_x_942:
[----:B-----5:R1:W-:Y:S02]  /*d640*/  STS.128 [R207+0x3800], R20 ;  /* 0x00380014cf007388 */ /* 0x0203e40000000c00 */
.L_x_941:
[----:B------:R-:W-:Y:S05]  /*d650*/  BSYNC B1 ;  /* 0x0000000000017941 */ /* 0x000fea0003800000 */
.L_x_940:
[----:B------:R1:W-:Y:S01]  /*d660*/  @P0 STS.128 [R207+0x5800], RZ ;  /* 0x005800ffcf000388 */ /* 0x0003e20000000c00 */
[----:B------:R-:W-:Y:S05]  /*d670*/  @P0 BRA `(.L_x_935) ;  /* 0x00004fd000000947 */ /* 0x000fea0003800000 */
[----:B-1--4-:R1:W5:Y:S01]  /*d680*/  LDG.E.128 R20, [R14.64+0x100] ;  /* 0x000100060e147981 */ /* 0x012362000c1e1d00 */
[----:B------:R-:W-:Y:S01]  /*d690*/  ISETP.GE.AND P0, PT, R132, c[0x0][0x230], PT ;  /* 0x00008c0084007a0c */ /* 0x000fe20003f06270 */
[----:B------:R-:W-:-:S12]  /*d6a0*/  BSSY B0, `(.L_x_944) ;  /* 0x0000028000007945 */ /* 0x000fd80003800000 */
[----:B------:R-:W-:Y:S05]  /*d6b0*/  @P0 BRA `(.L_x_945) ;  /* 0x0000026000000947 */ /* 0x000fea0003800000 */
[----:B--2---:R4:W2:Y:S04]  /*d6c0*/  LDG.E.64 R2, [R10.64+0x80] ;  /* 0x000080060a027981 */ /* 0x0048a8000c1e1b00 */
[----:B---3--:R-:W3:Y:S01]  /*d6d0*/  LDG.E.64 R4, [R8.64+0x80] ;  /* 0x0000800608047981 */ /* 0x008ee2000c1e1b00 */
[--C-:B-----5:R-:W-:Y:S02]  /*d6e0*/  HADD2.F32 R13, -RZ, R23.reuse.H1_H1 ;  /* 0x30000017ff0d7230 */ /* 0x120fe40000004100 */
[----:B-1----:R-:W-:Y:S02]  /*d6f0*/  HADD2.F32 R15, -RZ, R23.H0_H0 ;  /* 0x20000017ff0f7230 */ /* 0x002fe40000004100 */
[--C-:B------:R-:W-:Y:S02]  /*d700*/  HADD2.F32 R14, -RZ, R21.reuse.H1_H1 ;  /* 0x30000015ff0e7230 */ /* 0x100fe40000004100 */
[----:B------:R-:W-:-:S02]  /*d710*/  HADD2.F32 R17, -RZ, R21.H0_H0 ;  /* 0x20000015ff117230 */ /* 0x000fc40000004100 */
[----:B----4-:R-:W-:Y:S02]  /*d720*/  HADD2.F32 R11, -RZ, R20.H0_H0 ;  /* 0x20000014ff0b7230 */ /* 0x010fe40000004100 */
[----:B--2---:R-:W-:Y:S02]  /*d730*/  HADD2.F32 R0, -RZ, R3.H1_H1 ;  /* 0x30000003ff007230 */ /* 0x004fe40000004100 */
[----:B------:R-:W-:Y:S02]  /*d740*/  HADD2.F32 R19, -RZ, R2.H1_H1 ;  /* 0x30000002ff137230 */ /* 0x000fe40000004100 */
[----:B---3--:R-:W-:Y:S01]  /*d750*/  HADD2.F32 R6, -RZ, R5.H1_H1 ;  /* 0x30000005ff067230 */ /* 0x008fe20000004100 */
[C---:B------:R-:W-:Y:S01]  /*d760*/  FMUL.FTZ R9, R0.reuse, R13 ;  /* 0x0000000d00097220 */ /* 0x040fe20000410000 */
[----:B------:R-:W-:Y:S01]  /*d770*/  HADD2.F32 R7, -RZ, R4.H1_H1 ;  /* 0x30000004ff077230 */ /* 0x000fe20000004100 */
[-C--:B------:R-:W-:Y:S01]  /*d780*/  FMUL.FTZ R0, R0, R15.reuse ;  /* 0x0000000f00007220 */ /* 0x080fe20000410000 */
[----:B------:R-:W-:Y:S01]  /*d790*/  HADD2.F32 R2, -RZ, R2.H0_H0 ;  /* 0x20000002ff027230 */ /* 0x000fe20000004100 */
[CC--:B------:R-:W-:Y:S01]  /*d7a0*/  FMUL.FTZ R10, R19.reuse, R14.reuse ;  /* 0x0000000e130a7220 */ /* 0x0c0fe20000410000 */
[----:B------:R-:W-:Y:S01]  /*d7b0*/  HADD2.F32 R3, -RZ, R3.H0_H0 ;  /* 0x20000003ff037230 */ /* 0x000fe20000004100 */
[C---:B------:R-:W-:Y:S01]  /*d7c0*/  FFMA.FTZ R9, R6.reuse, R15, -R9 ;  /* 0x0000000f06097223 */ /* 0x040fe20000010809 */
[----:B------:R-:W-:Y:S01]  /*d7d0*/  HADD2.F32 R4, -RZ, R4.H0_H0 ;  /* 0x20000004ff047230 */ /* 0x000fe20000004100 */
[----:B------:R-:W-:Y:S01]  /*d7e0*/  FFMA.FTZ R0, R6, R13, R0 ;  /* 0x0000000d06007223 */ /* 0x000fe20000010000 */
[----:B------:R-:W-:Y:S01]  /*d7f0*/  HADD2.F32 R13, -RZ, R20.H1_H1 ;  /* 0x30000014ff0d7230 */ /* 0x000fe20000004100 */
[-C--:B------:R-:W-:Y:S01]  /*d800*/  FMUL.FTZ R8, R19, R17.reuse ;  /* 0x0000001113087220 */ /* 0x080fe20000410000 */
[--C-:B------:R-:W-:Y:S01]  /*d810*/  HADD2.F32 R6, -RZ, R22.reuse.H0_H0 ;  /* 0x20000016ff067230 */ /* 0x100fe20000004100 */
[C---:B------:R-:W-:Y:S01]  /*d820*/  FFMA.FTZ R10, R7.reuse, R17, -R10 ;  /* 0x00000011070a7223 */ /* 0x040fe2000001080a */
[----:B------:R-:W-:Y:S01]  /*d830*/  HADD2.F32 R22, -RZ, R22.H1_H1 ;  /* 0x30000016ff167230 */ /* 0x000fe20000004100 */
[----:B------:R-:W-:Y:S01]  /*d840*/  FFMA.FTZ R7, R7, R14, R8 ;  /* 0x0000000e07077223 */ /* 0x000fe20000010008 */
[----:B------:R-:W-:Y:S01]  /*d850*/  HADD2.F32 R5, -RZ, R5.H0_H0 ;  /* 0x20000005ff057230 */ /* 0x000fe20000004100 */
[----:B------:R-:W-:Y:S01]  /*d860*/  FMUL.FTZ R8, R2, R13 ;  /* 0x0000000d02087220 */ /* 0x000fe20000410000 */
[----:B------:R-:W-:Y:S01]  /*d870*/  F2FP.PACK_AB R23, R0, R9 ;  /* 0x000000090017723e */ /* 0x000fe200000000ff */
[----:B------:R-:W-:Y:S01]  /*d880*/  FMUL.FTZ R14, R2, R11 ;  /* 0x0000000b020e7220 */ /* 0x000fe20000410000 */
[----:B------:R-:W-:Y:S01]  /*d890*/  F2FP.PACK_AB R21, R7, R10 ;  /* 0x0000000a0715723e */ /* 0x000fe200000000ff */
[----:B------:R-:W-:-:S02]  /*d8a0*/  FMUL.FTZ R2, R3, R22 ;  /* 0x0000001603027220 */ /* 0x000fc40000410000 */
[-C--:B------:R-:W-:Y:S02]  /*d8b0*/  FMUL.FTZ R3, R3, R6.reuse ;  /* 0x0000000603037220 */ /* 0x080fe40000410000 */
[C---:B------:R-:W-:Y:S02]  /*d8c0*/  FFMA.FTZ R8, R4.reuse, R11, -R8 ;  /* 0x0000000b04087223 */ /* 0x040fe40000010808 */
[----:B------:R-:W-:Y:S02]  /*d8d0*/  FFMA.FTZ R13, R4, R13, R14 ;  /* 0x0000000d040d7223 */ /* 0x000fe4000001000e */
[C---:B------:R-:W-:Y:S02]  /*d8e0*/  FFMA.FTZ R2, R5.reuse, R6, -R2 ;  /* 0x0000000605027223 */ /* 0x040fe40000010802 */
[----:B------:R-:W-:Y:S01]  /*d8f0*/  FFMA.FTZ R3, R5, R22, R3 ;  /* 0x0000001605037223 */ /* 0x000fe20000010003 */
[----:B------:R-:W-:-:S04]  /*d900*/  F2FP.PACK_AB R20, R13, R8 ;  /* 0x000000080d14723e */ /* 0x000fc800000000ff */
[----:B------:R-:W-:Y:S02]  /*d910*/  F2FP.PACK_AB R22, R3, R2 ;  /* 0x000000020316723e */ /* 0x000fe400000000ff */
.L_x_945:
[----:B------:R-:W-:Y:S05]  /*d920*/  BSYNC B0 ;  /* 0x0000000000007941 */ /* 0x000fea0003800000 */
.L_x_944:
[----:B-----5:R4:W-:Y:S01]  /*d930*/  STS.128 [R207+0x5800], R20 ;  /* 0x00580014cf007388 */ /* 0x0209e20000000c00 */
[----:B------:R-:W-:Y:S05]  /*d940*/  BRA `(.L_x_935) ;  /* 0x00004d0000007947 */ /* 0x000fea0003800000 */
.L_x_898:
[----:B------:R-:W-:Y:S01]  /*d950*/  BSSY B2, `(.L_x_946) ;  /* 0x0000114000027945 */ /* 0x000fe20003800000 */
        /* <DEDUP_REMOVED lines=9> */
[-C--:B------:R-:W-:Y:S02]  /*d9f0*/  ISETP.GE.AND P2, PT, R134, R141.reuse, PT ;  /* 0x0000008d8600720c */ /* 0x080fe40003f46270 */
[----:B------:R-:W-:Y:S02]  /*da00*/  MOV R7, RZ ;  /* 0x000000ff00077202 */ /* 0x000fe40000000f00 */
[----:B------:R-:W-:-:S09]  /*da10*/  MOV R9, R141 ;  /* 0x0000008d00097202 */ /* 0x000fd20000000f00 */
[----:B------:R-:W-:-:S04]  /*da20*/  @P2 SHF.R.S32.HI R4, RZ, 0x1, R143 ;  /* 0x00000001ff042819 */ /* 0x000fc8000001148f */
[C---:B------:R-:W-:Y:S02]  /*da30*/  @P2 IADD3 R7, -R4.reuse, RZ, RZ ;  /* 0x000000ff04072210 */ /* 0x040fe40007ffe1ff */
[----:B------:R-:W-:Y:S02]  /*da40*/  @P2 IADD3 R9, -R4, RZ, RZ ;  /* 0x000000ff04092210 */ /* 0x000fe40007ffe1ff */
[----:B------:R-:W-:-:S03]  /*da50*/  IADD3 R5, P4, R7, R2, RZ ;  /* 0x0000000207057210 */ /* 0x000fc60007f9e0ff */
[----:B------:R-:W-:Y:S01]  /*da60*/  IMAD.WIDE R20, R9, 0x2, R12 ;  /* 0x0000000209147825 */ /* 0x000fe200078e020c */
[----:B------:R-:W-:Y:S02]  /*da70*/  LEA.HI.X.SX32 R4, R7, R0, 0x1, P4 ;  /* 0x0000000007047211 */ /* 0x000fe400020f0eff */
[C---:B------:R-:W-:Y:S02]  /*da80*/  LEA R6, P4, R5.reuse, c[0x0][0x2b0], 0x1 ;  /* 0x0000ac0005067a11 */ /* 0x040fe400078808ff */
[----:B------:R-:W-:Y:S01]  /*da90*/  @P2 SHF.R.S32.HI R8, RZ, 0x1, R143 ;  /* 0x00000001ff082819 */ /* 0x000fe2000001148f */
[----:B------:R-:W4:Y:S01]  /*daa0*/  LDG.E.128 R20, [R20.64] ;  /* 0x0000000614147981 */ /* 0x000f22000c1e1d00 */
[----:B------:R-:W-:Y:S02]  /*dab0*/  LEA.HI.X R7, R5, c[0x0][0x2b4], R4, 0x1, P4 ;  /* 0x0000ad0005077a11 */ /* 0x000fe400020f0c04 */
[----:B------:R-:W-:Y:S02]  /*dac0*/  MOV R9, RZ ;  /* 0x000000ff00097202 */ /* 0x000fe40000000f00 */
[----:B------:R-:W-:-:S02]  /*dad0*/  @P2 IADD3 R9, -R8, RZ, RZ ;  /* 0x000000ff08092210 */ /* 0x000fc40007ffe1ff */
[----:B--2---:R-:W2:Y:S02]  /*dae0*/  LDG.E.128 R4, [R6.64] ;  /* 0x0000000606047981 */ /* 0x004ea4000c1e1d00 */
[----:B------:R-:W-:-:S04]  /*daf0*/  IADD3 R8, P4, R9, R2, RZ ;  /* 0x0000000209087210 */ /* 0x000fc80007f9e0ff */
[----:B------:R-:W-:Y:S02]  /*db00*/  LEA.HI.X.SX32 R9, R9, R0, 0x1, P4 ;  /* 0x0000000009097211 */ /* 0x000fe400020f0eff */
[----:B------:R-:W-:-:S04]  /*db10*/  LEA R10, P4, R8, c[0x0][0x2a8], 0x1 ;  /* 0x0000aa00080a7a11 */ /* 0x000fc800078808ff */
[----:B------:R-:W-:-:S06]  /*db20*/  LEA.HI.X R11, R8, c[0x0][0x2ac], R9, 0x1, P4 ;  /* 0x0000ab00080b7a11 */ /* 0x000fcc00020f0c09 */
[----:B---3--:R-:W3:Y:S01]  /*db30*/  LDG.E.128 R8, [R10.64] ;  /* 0x000000060a087981 */ /* 0x008ee2000c1e1d00 */
[----:B----4-:R-:W-:Y:S01]  /*db40*/  MOV R28, R23 ;  /* 0x00000017001c7202 */ /* 0x010fe20000000f00 */
[--C-:B--2---:R-:W-:Y:S02]  /*db50*/  HADD2.F32 R23, -RZ, R5.reuse.H0_H0 ;  /* 0x20000005ff177230 */ /* 0x104fe40000004100 */
[----:B------:R-:W-:Y:S02]  /*db60*/  HADD2.F32 R29, -RZ, R5.H1_H1 ;  /* 0x30000005ff1d7230 */ /* 0x000fe40000004100 */
[--C-:B------:R-:W-:Y:S02]  /*db70*/  HADD2.F32 R5, -RZ, R7.reuse.H0_H0 ;  /* 0x20000007ff057230 */ /* 0x100fe40000004100 */
[----:B------:R-:W-:Y:S02]  /*db80*/  HADD2.F32 R7, -RZ, R7.H1_H1 ;  /* 0x30000007ff077230 */ /* 0x000fe40000004100 */
[----:B------:R-:W-:Y:S01]  /*db90*/  HADD2.F32 R34, -RZ, R28.H0_H0 ;  /* 0x2000001cff227230 */ /* 0x000fe20000004100 */
[----:B------:R-:W-:Y:S01]  /*dba0*/  @!P2 FADD.FTZ R5, -R5, -RZ ;  /* 0x800000ff0505a221 */ /* 0x000fe20000010100 */
[--C-:B------:R-:W-:Y:S01]  /*dbb0*/  HADD2.F32 R30, -RZ, R4.reuse.H0_H0 ;  /* 0x20000004ff1e7230 */ /* 0x100fe20000004100 */
[----:B------:R-:W-:Y:S01]  /*dbc0*/  @!P2 FADD.FTZ R7, -R7, -RZ ;  /* 0x800000ff0707a221 */ /* 0x000fe20000010100 */
[----:B------:R-:W-:-:S02]  /*dbd0*/  HADD2.F32 R31, -RZ, R4.H1_H1 ;  /* 0x30000004ff1f7230 */ /* 0x000fc40000004100 */
[----:B------:R-:W-:Y:S02]  /*dbe0*/  HADD2.F32 R28, -RZ, R28.H1_H1 ;  /* 0x3000001cff1c7230 */ /* 0x000fe40000004100 */
[--C-:B------:R-:W-:Y:S02]  /*dbf0*/  HADD2.F32 R4, -RZ, R6.reuse.H0_H0 ;  /* 0x20000006ff047230 */ /* 0x100fe40000004100 */
[----:B------:R-:W-:Y:S01]  /*dc00*/  HADD2.F32 R6, -RZ, R6.H1_H1 ;  /* 0x30000006ff067230 */ /* 0x000fe20000004100 */
[----:B------:R-:W-:Y:S01]  /*dc10*/  FMUL.FTZ R34, R34, R5 ;  /* 0x0000000522227220 */ /* 0x000fe20000410000 */
[--C-:B------:R-:W-:Y:S01]  /*dc20*/  HADD2.F32 R5, -RZ, R22.reuse.H1_H1 ;  /* 0x30000016ff057230 */ /* 0x100fe20000004100 */
[----:B------:R-:W-:Y:S01]  /*dc30*/  FMUL.FTZ R28, R28, R7 ;  /* 0x000000071c1c7220 */ /* 0x000fe20000410000 */
[----:B------:R-:W-:Y:S01]  /*dc40*/  HADD2.F32 R7, -RZ, R22.H0_H0 ;  /* 0x20000016ff077230 */ /* 0x000fe20000004100 */
[----:B------:R-:W-:Y:S01]  /*dc50*/  @!P2 FADD.FTZ R4, -R4, -RZ ;  /* 0x800000ff0404a221 */ /* 0x000fe20000010100 */
[--C-:B------:R-:W-:Y:S01]  /*dc60*/  HADD2.F32 R32, -RZ, R21.reuse.H0_H0 ;  /* 0x20000015ff207230 */ /* 0x100fe20000004100 */
[----:B------:R-:W-:Y:S01]  /*dc70*/  @!P2 FADD.FTZ R6, -R6, -RZ ;  /* 0x800000ff0606a221 */ /* 0x000fe20000010100 */
[----:B------:R-:W-:Y:S01]  /*dc80*/  HADD2.F32 R36, -RZ, R21.H1_H1 ;  /* 0x30000015ff247230 */ /* 0x000fe20000004100 */
[----:B------:R-:W-:Y:S01]  /*dc90*/  @!P2 FADD.FTZ R23, -R23, -RZ ;  /* 0x800000ff1717a221 */ /* 0x000fe20000010100 */
[--C-:B------:R-:W-:Y:S01]  /*dca0*/  HADD2.F32 R21, -RZ, R20.reuse.H0_H0 ;  /* 0x20000014ff157230 */ /* 0x100fe20000004100 */
[----:B------:R-:W-:Y:S01]  /*dcb0*/  FMUL.FTZ R4, R7, R4 ;  /* 0x0000000407047220 */ /* 0x000fe20000410000 */
[----:B------:R-:W-:Y:S01]  /*dcc0*/  HADD2.F32 R20, -RZ, R20.H1_H1 ;  /* 0x30000014ff147230 */ /* 0x000fe20000004100 */
[----:B------:R-:W-:Y:S01]  /*dcd0*/  FMUL.FTZ R6, R5, R6 ;  /* 0x0000000605067220 */ /* 0x000fe20000410000 */
[----:B-----5:R-:W-:Y:S01]  /*dce0*/  HADD2.F32 R5, -RZ, R25.H0_H0 ;  /* 0x20000019ff057230 */ /* 0x020fe20000004100 */
[----:B------:R-:W-:Y:S01]  /*dcf0*/  @!P2 FADD.FTZ R29, -R29, -RZ ;  /* 0x800000ff1d1da221 */ /* 0x000fe20000010100 */
[----:B---3--:R-:W-:Y:S01]  /*dd00*/  HADD2.F32 R7, -RZ, R9.H0_H0 ;  /* 0x20000009ff077230 */ /* 0x008fe20000004100 */
[----:B------:R-:W-:-:S02]  /*dd10*/  @!P2 FADD.FTZ R31, -R31, -RZ ;  /* 0x800000ff1f1fa221 */ /* 0x000fc40000010100 */
[----:B------:R-:W-:Y:S02]  /*dd20*/  FMUL.FTZ R32, R32, R23 ;  /* 0x0000001720207220 */ /* 0x000fe40000410000 */
[----:B------:R-:W-:Y:S01]  /*dd30*/  @!P2 FADD.FTZ R30, -R30, -RZ ;  /* 0x800000ff1e1ea221 */ /* 0x000fe20000010100 */
[--C-:B------:R-:W-:Y:S01]  /*dd40*/  HADD2.F32 R33, -RZ, R10.reuse.H1_H1 ;  /* 0x3000000aff217230 */ /* 0x100fe20000004100 */
[----:B------:R-:W-:Y:S01]  /*dd50*/  FMUL.FTZ R36, R36, R29 ;  /* 0x0000001d24247220 */ /* 0x000fe20000410000 */
[----:B------:R-:W-:Y:S01]  /*dd60*/  HADD2.F32 R29, -RZ, R10.H0_H0 ;  /* 0x2000000aff1d7230 */ /* 0x000fe20000004100 */
[----:B------:R-:W-:Y:S01]  /*dd70*/  FMUL.FTZ R31, R20, R31 ;  /* 0x0000001f141f7220 */ /* 0x000fe20000410000 */
[----:B------:R-:W-:Y:S01]  /*dd80*/  HADD2.F32 R20, -RZ, R9.H1_H1 ;  /* 0x30000009ff147230 */ /* 0x000fe20000004100 */
[----:B------:R-:W-:Y:S01]  /*dd90*/  FMUL.FTZ R30, R21, R30 ;  /* 0x0000001e151e7220 */ /* 0x000fe20000410000 */
[----:B------:R-:W-:Y:S01]  /*dda0*/  HADD2.F32 R21, -RZ, R27.H0_H0 ;  /* 0x2000001bff157230 */ /* 0x000fe20000004100 */
[----:B------:R-:W-:Y:S01]  /*ddb0*/  FFMA.FTZ R5, R5, R7, R32 ;  /* 0x0000000705057223 */ /* 0x000fe20000010020 */
[----:B------:R-:W-:-:S02]  /*ddc0*/  HADD2.F32 R9, -RZ, R11.H0_H0 ;  /* 0x2000000bff097230 */ /* 0x000fc40000004100 */
[----:B------:R-:W-:Y:S02]  /*ddd0*/  HADD2.F32 R23, -RZ, R8.H0_H0 ;  /* 0x20000008ff177230 */ /* 0x000fe40000004100 */
[----:B------:R-:W-:Y:S02]  /*dde0*/  HADD2.F32 R7, -RZ, R24.H0_H0 ;  /* 0x20000018ff077230 */ /* 0x000fe40000004100 */
[----:B------:R-:W-:Y:S02]  /*ddf0*/  HADD2.F32 R10, -RZ, R26.H0_H0 ;  /* 0x2000001aff0a7230 */ /* 0x000fe40000004100 */
[----:B------:R-:W-:Y:S02]  /*de00*/  HADD2.F32 R25, -RZ, R25.H1_H1 ;  /* 0x30000019ff197230 */ /* 0x000fe40000004100 */
[----:B------:R-:W-:Y:S02]  /*de10*/  HADD2.F32 R11, -RZ, R11.H1_H1 ;  /* 0x3000000bff0b7230 */ /* 0x000fe40000004100 */
[----:B------:R-:W-:-:S02]  /*de20*/  HADD2.F32 R8, -RZ, R8.H1_H1 ;  /* 0x30000008ff087230 */ /* 0x000fc40000004100 */
[----:B------:R-:W-:Y:S02]  /*de30*/  HADD2.F32 R27, -RZ, R27.H1_H1 ;  /* 0x3000001bff1b7230 */ /* 0x000fe40000004100 */
[----:B------:R-:W-:Y:S02]  /*de40*/  HADD2.F32 R24, -RZ, R24.H1_H1 ;  /* 0x30000018ff187230 */ /* 0x000fe40000004100 */
[----:B------:R-:W-:Y:S01]  /*de50*/  HADD2.F32 R26, -RZ, R26.H1_H1 ;  /* 0x3000001aff1a7230 */ /* 0x000fe20000004100 */
[----:B------:R-:W-:Y:S02]  /*de60*/  FFMA.FTZ R20, R25, R20, R36 ;  /* 0x0000001419147223 */ /* 0x000fe40000010024 */
[----:B------:R-:W-:Y:S02]  /*de70*/  FFMA.FTZ R9, R21, R9, R34 ;  /* 0x0000000915097223 */ /* 0x000fe40000010022 */
[----:B------:R-:W-:Y:S02]  /*de80*/  FFMA.FTZ R28, R27, R11, R28 ;  /* 0x0000000b1b1c7223 */ /* 0x000fe4000001001c */
[----:B------:R-:W-:-:S02]  /*de90*/  FFMA.FTZ R7, R7, R23, R30 ;  /* 0x0000001707077223 */ /* 0x000fc4000001001e */
[----:B------:R-:W-:Y:S02]  /*dea0*/  FFMA.FTZ R8, R24, R8, R31 ;  /* 0x0000000818087223 */ /* 0x000fe4000001001f */
[----:B------:R-:W-:Y:S02]  /*deb0*/  FFMA.FTZ R4, R10, R29, R4 ;  /* 0x0000001d0a047223 */ /* 0x000fe40000010004 */
[----:B------:R-:W-:Y:S01]  /*dec0*/  FFMA.FTZ R33, R26, R33, R6 ;  /* 0x000000211a217223 */ /* 0x000fe20000010006 */
[----:B------:R-:W-:Y:S02]  /*ded0*/  F2FP.PACK_AB R25, R20, R5 ;  /* 0x000000051419723e */ /* 0x000fe400000000ff */
[----:B------:R-:W-:Y:S02]  /*dee0*/  F2FP.PACK_AB R24, R8, R7 ;  /* 0x000000070818723e */ /* 0x000fe400000000ff */
[----:B------:R-:W-:Y:S02]  /*def0*/  F2FP.PACK_AB R27, R28, R9 ;  /* 0x000000091c1b723e */ /* 0x000fe400000000ff */
[----:B------:R-:W-:-:S02]  /*df00*/  F2FP.PACK_AB R26, R33, R4 ;  /* 0x00000004211a723e */ /* 0x000fc400000000ff */
.L_x_951:
[----:B------:R-:W-:Y:S05]  /*df10*/  BSYNC B0 ;  /* 0x0000000000007941 */ /* 0x000fea0003800000 */
.L_x_950:
[----:B-----5:R4:W-:Y:S02]  /*df20*/  STS.128 [R207], R24 ;  /* 0x00000018cf007388 */ /* 0x0209e40000000c00 */
.L_x_949:
[----:B------:R-:W-:Y:S05]  /*df30*/  BSYNC B1 ;  /* 0x0000000000017941 */ /* 0x000fea0003800000 */
.L_x_948:
[----:B------:R1:W-:Y:S01]  /*df40*/  @P1 STS.128 [R207+0x2000], RZ ;  /* 0x002000ffcf001388 */ /* 0x0003e20000000c00 */
[----:B------:R-:W-:Y:S01]  /*df50*/  BSSY B1, `(.L_x_952) ;  /* 0x000005a000017945 */ /* 0x000fe20003800000 */
[----:B------:R-:W-:Y:S05]  /*df60*/  @P1 BRA `(.L_x_953) ;  /* 0x0000058000001947 */ /* 0x000fea0003800000 */
[----:B----4-:R4:W5:Y:S01]  /*df70*/  LDG.E.128 R24, [R12.64+0x80] ;  /* 0x000080060c187981 */ /* 0x010962000c1e1d00 */
        /* <DEDUP_REMOVED lines=14> */
[----:B--2---:R-:W2:Y:S01]  /*e060*/  LDG.E.128 R20, [R20.64+0x80] ;  /* 0x0000800614147981 */ /* 0x004ea2000c1e1d00 */
[----:B------:R-:W-:Y:S02]  /*e070*/  LEA.HI.X R7, R5, c[0x0][0x2b4], R4, 0x1, P4 ;  /* 0x0000ad0005077a11 */ /* 0x000fe400020f0c04 */
[----:B------:R-:W-:Y:S02]  /*e080*/  MOV R9, RZ ;  /* 0x000000ff00097202 */ /* 0x000fe40000000f00 */
[----:B------:R-:W-:-:S02]  /*e090*/  @P2 IADD3 R9, -R8, RZ, RZ ;  /* 0x000000ff08092210 */ /* 0x000fc40007ffe1ff */
[----:B---3--:R-:W3:Y:S02]  /*e0a0*/  LDG.E.128 R4, [R6.64+0x80] ;  /* 0x0000800606047981 */ /* 0x008ee4000c1e1d00 */
[----:B------:R-:W-:-:S04]  /*e0b0*/  IADD3 R8, P4, R9, R2, RZ ;  /* 0x0000000209087210 */ /* 0x000fc80007f9e0ff */
[----:B------:R-:W-:Y:S02]  /*e0c0*/  LEA.HI.X.SX32 R9, R9, R0, 0x1, P4 ;  /* 0x0000000009097211 */ /* 0x000fe400020f0eff */
[----:B------:R-:W-:-:S04]  /*e0d0*/  LEA R10, P4, R8, c[0x0][0x2a8], 0x1 ;  /* 0x0000aa00080a7a11 */ /* 0x000fc800078808ff */
[----:B------:R-:W-:-:S06]  /*e0e0*/  LEA.HI.X R11, R8, c[0x0][0x2ac], R9, 0x1, P4 ;  /* 0x0000ab00080b7a11 */ /* 0x000fcc00020f0c09 */
[----:B----4-:R-:W4:Y:S01]  /*e0f0*/  LDG.E.128 R8, [R10.64+0x80] ;  /* 0x000080060a087981 */ /* 0x010f22000c1e1d00 */
[----:B--2---:R-:W-:Y:S01]  /*e100*/  MOV R28, R23 ;  /* 0x00000017001c7202 */ /* 0x004fe20000000f00 */
[--C-:B---3--:R-:W-:Y:S02]  /*e110*/  HADD2.F32 R23, -RZ, R5.reuse.H0_H0 ;  /* 0x20000005ff177230 */ /* 0x108fe40000004100 */
        /* <DEDUP_REMOVED lines=26> */
[----:B----4-:R-:W-:Y:S01]  /*e2c0*/  HADD2.F32 R7, -RZ, R9.H0_H0 ;  /* 0x20000009ff077230 */ /* 0x010fe20000004100 */
        /* <DEDUP_REMOVED lines=32> */
.L_x_955:
[----:B------:R-:W-:Y:S05]  /*e4d0*/  BSYNC B0 ;  /* 0x0000000000007941 */ /* 0x000fea0003800000 */
.L_x_954:
[----:B-----5:R1:W-:Y:S02]  /*e4e0*/  STS.128 [R207+0x2000], R24 ;  /* 0x00200018cf007388 */ /* 0x0203e40000000c00 */
.L_x_953:
[----:B------:R-:W-:Y:S05]  /*e4f0*/  BSYNC B1 ;  /* 0x0000000000017941 */ /* 0x000fea0003800000 */
.L_x_952:
[----:B------:R1:W-:Y:S01]  /*e500*/  @P0 STS.128 [R207+0x4000], RZ ;  /* 0x004000ffcf000388 */ /* 0x0003e20000000c00 */
[----:B------:R-:W-:Y:S05]  /*e510*/  @P0 BRA `(.L_x_947) ;  /* 0x0000057000000947 */ /* 0x000fea0003800000 */
[----:B-1--4-:R1:W5:Y:S01]  /*e520*/  LDG.E.128 R24, [R12.64+0x100] ;  /* 0x000100060c187981 */ /* 0x012362000c1e1d00 */
        /* <DEDUP_REMOVED lines=9> */
[----:B------:R-:W-:Y:S02]  /*e5c0*/  IADD3 R5, P4, R7, R2, RZ ;  /* 0x0000000207057210 */ /* 0x000fe40007f9e0ff */
[----:B------:R-:W-:Y:S01]  /*e5d0*/  @P2 SHF.R.S32.HI R8, RZ, 0x1, R143 ;  /* 0x00000001ff082819 */ /* 0x000fe2000001148f */
[----:B------:R-:W-:Y:S01]  /*e5e0*/  IMAD.WIDE R20, R9, 0x2, R12 ;  /* 0x0000000209147825 */ /* 0x000fe200078e020c */
[----:B------:R-:W-:Y:S02]  /*e5f0*/  LEA.HI.X.SX32 R4, R7, R0, 0x1, P4 ;  /* 0x0000000007047211 */ /* 0x000fe400020f0eff */
[----:B------:R-:W-:-:S02]  /*e600*/  LEA R6, P4, R5, c[0x0][0x2b0], 0x1 ;  /* 0x0000ac0005067a11 */ /* 0x000fc400078808ff */
[----:B------:R-:W-:Y:S01]  /*e610*/  MOV R9, RZ ;  /* 0x000000ff00097202 */ /* 0x000fe20000000f00 */
[----:B------:R-:W4:Y:S01]  /*e620*/  LDG.E.128 R20, [R20.64+0x100] ;  /* 0x0001000614147981 */ /* 0x000f22000c1e1d00 */
[----:B------:R-:W-:Y:S02]  /*e630*/  LEA.HI.X R7, R5, c[0x0][0x2b4], R4, 0x1, P4 ;  /* 0x0000ad0005077a11 */ /* 0x000fe400020f0c04 */
[----:B------:R-:W-:-:S04]  /*e640*/  @P2 IADD3 R9, -R8, RZ, RZ ;  /* 0x000000ff08092210 */ /* 0x000fc80007ffe1ff */
[----:B--2---:R-:W2:Y:S01]  /*e650*/  LDG.E.128 R4, [R6.64+0x100] ;  /* 0x0001000606047981 */ /* 0x004ea2000c1e1d00 */
[----:B------:R-:W-:-:S04]  /*e660*/  IADD3 R8, P4, R9, R2, RZ ;  /* 0x0000000209087210 */ /* 0x000fc80007f9e0ff */
[----:B------:R-:W-:Y:S02]  /*e670*/  LEA.HI.X.SX32 R9, R9, R0, 0x1, P4 ;  /* 0x0000000009097211 */ /* 0x000fe400020f0eff */
[----:B------:R-:W-:-:S04]  /*e680*/  LEA R10, P4, R8, c[0x0][0x2a8], 0x1 ;  /* 0x0000aa00080a7a11 */ /* 0x000fc800078808ff */
[----:B------:R-:W-:-:S06]  /*e690*/  LEA.HI.X R11, R8, c[0x0][0x2ac], R9, 0x1, P4 ;  /* 0x0000ab00080b7a11 */ /* 0x000fcc00020f0c09 */
[----:B---3--:R-:W3:Y:S01]  /*e6a0*/  LDG.E.128 R8, [R10.64+0x100] ;  /* 0x000100060a087981 */ /* 0x008ee2000c1e1d00 */
[----:B----4-:R-:W-:Y:S02]  /*e6b0*/  HADD2.F32 R31, -RZ, R20.H0_H0 ;  /* 0x20000014ff1f7230 */ /* 0x010fe40000004100 */
[----:B------:R-:W-:Y:S02]  /*e6c0*/  HADD2.F32 R33, -RZ, R21.H0_H0 ;  /* 0x20000015ff217230 */ /* 0x000fe40000004100 */
[--C-:B-12---:R-:W-:Y:S02]  /*e6d0*/  HADD2.F32 R12, -RZ, R4.reuse.H0_H0 ;  /* 0x20000004ff0c7230 */ /* 0x106fe40000004100 */
[----:B------:R-:W-:Y:S02]  /*e6e0*/  HADD2.F32 R13, -RZ, R4.H1_H1 ;  /* 0x30000004ff0d7230 */ /* 0x000fe40000004100 */
[--C-:B------:R-:W-:Y:S02]  /*e6f0*/  HADD2.F32 R4, -RZ, R5.reuse.H0_H0 ;  /* 0x20000005ff047230 */ /* 0x100fe40000004100 */
[----:B------:R-:W-:Y:S01]  /*e700*/  HADD2.F32 R28, -RZ, R5.H1_H1 ;  /* 0x30000005ff1c7230 */ /* 0x000fe20000004100 */
[----:B------:R-:W-:Y:S01]  /*e710*/  @!P2 FADD.FTZ R12, -R12, -RZ ;  /* 0x800000ff0c0ca221 */ /* 0x000fe20000010100 */
[--C-:B------:R-:W-:Y:S01]  /*e720*/  HADD2.F32 R5, -RZ, R6.reuse.H0_H0 ;  /* 0x20000006ff057230 */ /* 0x100fe20000004100 */
[----:B------:R-:W-:Y:S01]  /*e730*/  @!P2 FADD.FTZ R4, -R4, -RZ ;  /* 0x800000ff0404a221 */ /* 0x000fe20000010100 */
[----:B------:R-:W-:-:S02]  /*e740*/  HADD2.F32 R29, -RZ, R6.H1_H1 ;  /* 0x30000006ff1d7230 */ /* 0x000fc40000004100 */
[--C-:B------:R-:W-:Y:S02]  /*e750*/  HADD2.F32 R6, -RZ, R7.reuse.H0_H0 ;  /* 0x20000007ff067230 */ /* 0x100fe40000004100 */
[----:B------:R-:W-:Y:S01]  /*e760*/  HADD2.F32 R7, -RZ, R7.H1_H1 ;  /* 0x30000007ff077230 */ /* 0x000fe20000004100 */
[----:B------:R-:W-:Y:S01]  /*e770*/  FMUL.FTZ R31, R31, R12 ;  /* 0x0000000c1f1f7220 */ /* 0x000fe20000410000 */
[----:B------:R-:W-:Y:S01]  /*e780*/  HADD2.F32 R20, -RZ, R20.H1_H1 ;  /* 0x30000014ff147230 */ /* 0x000fe20000004100 */
[----:B------:R-:W-:Y:S01]  /*e790*/  FMUL.FTZ R33, R33, R4 ;  /* 0x0000000421217220 */ /* 0x000fe20000410000 */
[--C-:B------:R-:W-:Y:S01]  /*e7a0*/  HADD2.F32 R12, -RZ, R22.reuse.H0_H0 ;  /* 0x20000016ff0c7230 */ /* 0x100fe20000004100 */
[----:B------:R-:W-:Y:S01]  /*e7b0*/  @!P2 FADD.FTZ R13, -R13, -RZ ;  /* 0x800000ff0d0da221 */ /* 0x000fe20000010100 */
[----:B------:R-:W-:Y:S01]  /*e7c0*/  HADD2.F32 R4, -RZ, R23.H1_H1 ;  /* 0x30000017ff047230 */ /* 0x000fe20000004100 */
[----:B------:R-:W-:Y:S02]  /*e7d0*/  @!P2 FADD.FTZ R5, -R5, -RZ ;  /* 0x800000ff0505a221 */ /* 0x000fe40000010100 */
[----:B------:R-:W-:Y:S01]  /*e7e0*/  @!P2 FADD.FTZ R7, -R7, -RZ ;  /* 0x800000ff0707a221 */ /* 0x000fe20000010100 */
[----:B------:R-:W-:Y:S01]  /*e7f0*/  HADD2.F32 R21, -RZ, R21.H1_H1 ;  /* 0x30000015ff157230 */ /* 0x000fe20000004100 */
[----:B------:R-:W-:Y:S01]  /*e800*/  FMUL.FTZ R20, R20, R13 ;  /* 0x0000000d14147220 */ /* 0x000fe20000410000 */
[----:B------:R-:W-:Y:S01]  /*e810*/  HADD2.F32 R13, -RZ, R23.H0_H0 ;  /* 0x20000017ff0d7230 */ /* 0x000fe20000004100 */
[----:B------:R-:W-:Y:S01]  /*e820*/  @!P2 FADD.FTZ R28, -R28, -RZ ;  /* 0x800000ff1c1ca221 */ /* 0x000fe20000010100 */
[----:B------:R-:W-:Y:S01]  /*e830*/  HADD2.F32 R22, -RZ, R22.H1_H1 ;  /* 0x30000016ff167230 */ /* 0x000fe20000004100 */
[----:B------:R-:W-:Y:S01]  /*e840*/  FMUL.FTZ R5, R12, R5 ;  /* 0x000000050c057220 */ /* 0x000fe20000410000 */
[----:B---3--:R-:W-:Y:S01]  /*e850*/  HADD2.F32 R12, -RZ, R8.H0_H0 ;  /* 0x20000008ff0c7230 */ /* 0x008fe20000004100 */
[----:B------:R-:W-:Y:S01]  /*e860*/  FMUL.FTZ R7, R4, R7 ;  /* 0x0000000704077220 */ /* 0x000fe20000410000 */
[----:B-----5:R-:W-:Y:S01]  /*e870*/  HADD2.F32 R4, -RZ, R24.H0_H0 ;  /* 0x20000018ff047230 */ /* 0x020fe20000004100 */
[----:B------:R-:W-:-:S02]  /*e880*/  @!P2 FADD.FTZ R6, -R6, -RZ ;  /* 0x800000ff0606a221 */ /* 0x000fc40000010100 */
[----:B------:R-:W-:Y:S01]  /*e890*/  @!P2 FADD.FTZ R29, -R29, -RZ ;  /* 0x800000ff1d1da221 */ /* 0x000fe20000010100 */
[----:B------:R-:W-:Y:S01]  /*e8a0*/  HADD2.F32 R23, -RZ, R8.H1_H1 ;  /* 0x30000008ff177230 */ /* 0x000fe20000004100 */
[----:B------:R-:W-:Y:S01]  /*e8b0*/  FMUL.FTZ R21, R21, R28 ;  /* 0x0000001c15157220 */ /* 0x000fe20000410000 */
[--C-:B------:R-:W-:Y:S01]  /*e8c0*/  HADD2.F32 R8, -RZ, R9.reuse.H0_H0 ;  /* 0x20000009ff087230 */ /* 0x100fe20000004100 */
[----:B------:R-:W-:Y:S01]  /*e8d0*/  FMUL.FTZ R6, R13, R6 ;  /* 0x000000060d067220 */ /* 0x000fe20000410000 */
[----:B------:R-:W-:Y:S01]  /*e8e0*/  HADD2.F32 R28, -RZ, R9.H1_H1 ;  /* 0x30000009ff1c7230 */ /* 0x000fe20000004100 */
[----:B------:R-:W-:Y:S01]  /*e8f0*/  FMUL.FTZ R29, R22, R29 ;  /* 0x0000001d161d7220 */ /* 0x000fe20000410000 */
[----:B------:R-:W-:Y:S01]  /*e900*/  HADD2.F32 R13, -RZ, R24.H1_H1 ;  /* 0x30000018ff0d7230 */ /* 0x000fe20000004100 */
[----:B------:R-:W-:Y:S01]  /*e910*/  FFMA.FTZ R4, R4, R12, R31 ;  /* 0x0000000c04047223 */ /* 0x000fe2000001001f */
[--C-:B------:R-:W-:Y:S02]  /*e920*/  HADD2.F32 R9, -RZ, R11.reuse.H0_H0 ;  /* 0x2000000bff097230 */ /* 0x100fe40000004100 */
[----:B------:R-:W-:-:S02]  /*e930*/  HADD2.F32 R30, -RZ, R11.H1_H1 ;  /* 0x3000000bff1e7230 */ /* 0x000fc40000004100 */
[----:B------:R-:W-:Y:S02]  /*e940*/  HADD2.F32 R22, -RZ, R25.H0_H0 ;  /* 0x20000019ff167230 */ /* 0x000fe40000004100 */
[----:B------:R-:W-:Y:S02]  /*e950*/  HADD2.F32 R24, -RZ, R10.H0_H0 ;  /* 0x2000000aff187230 */ /* 0x000fe40000004100 */
[----:B------:R-:W-:Y:S02]  /*e960*/  HADD2.F32 R11, -RZ, R26.H0_H0 ;  /* 0x2000001aff0b7230 */ /* 0x000fe40000004100 */
[----:B------:R-:W-:Y:S02]  /*e970*/  HADD2.F32 R12, -RZ, R27.H0_H0 ;  /* 0x2000001bff0c7230 */ /* 0x000fe40000004100 */
[----:B------:R-:W-:Y:S02]  /*e980*/  HADD2.F32 R10, -RZ, R10.H1_H1 ;  /* 0x3000000aff0a7230 */ /* 0x000fe40000004100 */
[----:B------:R-:W-:-:S02]  /*e990*/  HADD2.F32 R25, -RZ, R25.H1_H1 ;  /* 0x30000019ff197230 */ /* 0x000fc40000004100 */
[----:B------:R-:W-:Y:S02]  /*e9a0*/  HADD2.F32 R26, -RZ, R26.H1_H1 ;  /* 0x3000001aff1a7230 */ /* 0x000fe40000004100 */
[----:B------:R-:W-:Y:S01]  /*e9b0*/  HADD2.F32 R27, -RZ, R27.H1_H1 ;  /* 0x3000001bff1b7230 */ /* 0x000fe20000004100 */
[----:B------:R-:W-:Y:S02]  /*e9c0*/  FFMA.FTZ R13, R13, R23, R20 ;  /* 0x000000170d0d7223 */ /* 0x000fe40000010014 */
[----:B------:R-:W-:Y:S02]  /*e9d0*/  FFMA.FTZ R8, R22, R8, R33 ;  /* 0x0000000816087223 */ /* 0x000fe40000010021 */
[----:B------:R-:W-:Y:S02]  /*e9e0*/  FFMA.FTZ R21, R25, R28, R21 ;  /* 0x0000001c19157223 */ /* 0x000fe40000010015 */
[----:B------:R-:W-:Y:S02]  /*e9f0*/  FFMA.FTZ R5, R11, R24, R5 ;  /* 0x000000180b057223 */ /* 0x000fe40000010005 */
[----:B------:R-:W-:-:S02]  /*ea00*/  FFMA.FTZ R10, R26, R10, R29 ;  /* 0x0000000a1a0a7223 */ /* 0x000fc4000001001d */
[----:B------:R-:W-:Y:S02]  /*ea10*/  FFMA.FTZ R6, R12, R9, R6 ;  /* 0x000000090c067223 */ /* 0x000fe40000010006 */
[----:B------:R-:W-:Y:S01]  /*ea20*/  FFMA.FTZ R7, R27, R30, R7 ;  /* 0x0000001e1b077223 */ /* 0x000fe20000010007 */
[----:B------:R-:W-:Y:S02]  /*ea30*/  F2FP.PACK_AB R24, R13, R4 ;  /* 0x000000040d18723e */ /* 0x000fe400000000ff */
[----:B------:R-:W-:Y:S02]  /*ea40*/  F2FP.PACK_AB R25, R21, R8 ;  /* 0x000000081519723e */ /* 0x000fe400000000ff */
[----:B------:R-:W-:Y:S02]  /*ea50*/  F2FP.PACK_AB R26, R10, R5 ;  /* 0x000000050a1a723e */ /* 0x000fe400000000ff */
[----:B------:R-:W-:Y:S02]  /*ea60*/  F2FP.PACK_AB R27, R7, R6 ;  /* 0x00000006071b723e */ /* 0x000fe400000000ff */
.L_x_957:
[----:B------:R-:W-:Y:S05]  /*ea70*/  BSYNC B0 ;  /* 0x0000000000007941 */ /* 0x000fea0003800000 */
.L_x_956:
[----:B-----5:R4:W-:Y:S02]  /*ea80*/  STS.128 [R207+0x4000], R24 ;  /* 0x00400018cf007388 */ /* 0x0209e40000000c00 */
.L_x_947:
[----:B------:R-:W-:Y:S05]  /*ea90*/  BSYNC B2 ;  /* 0x0000000000027941 */ /* 0x000fea0003800000 */
.L_x_946:
        /* <DEDUP_REMOVED lines=25> */
[----:B------:R-:W4:Y:S01]  /*ec30*/  LDG.E.128 R20, [R20.64] ;  /* 0x0000000614147981 */ /* 0x000f22000c1e1d00 */
[----:B------:R-:W-:Y:S02]  /*ec40*/  LEA.HI.X R7, R5, c[0x0][0x2b4], R4, 0x1, P4 ;  /* 0x0000ad0005077a11 */ /* 0x000fe400020f0c04 */
[----:B------:R-:W-:-:S04]  /*ec50*/  @P2 IADD3 R9, -R8, RZ, RZ ;  /* 0x000000ff08092210 */ /* 0x000fc80007ffe1ff */
[----:B--2---:R-:W2:Y:S01]  /*ec60*/  LDG.E.128 R4, [R6.64] ;  /* 0x0000000606047981 */ /* 0x004ea2000c1e1d00 */
[----:B------:R-:W-:-:S04]  /*ec70*/  IADD3 R8, P4, R9, R2, RZ ;  /* 0x0000000209087210 */ /* 0x000fc80007f9e0ff */
[----:B------:R-:W-:Y:S02]  /*ec80*/  LEA.HI.X.SX32 R9, R9, R0, 0x1, P4 ;  /* 0x0000000009097211 */ /* 0x000fe400020f0eff */
[----:B------:R-:W-:-:S04]  /*ec90*/  LEA R10, P4, R8, c[0x0][0x2a8], 0x1 ;  /* 0x0000aa00080a7a11 */ /* 0x000fc800078808ff */
[----:B------:R-:W-:-:S06]  /*eca0*/  LEA.HI.X R11, R8, c[0x0][0x2ac], R9, 0x1, P4 ;  /* 0x0000ab00080b7a11 */ /* 0x000fcc00020f0c09 */
[----:B---3--:R-:W3:Y:S01]  /*ecb0*/  LDG.E.128 R8, [R10.64] ;  /* 0x000000060a087981 */ /* 0x008ee2000c1e1d00 */
[----:B----4-:R-:W-:Y:S02]  /*ecc0*/  HADD2.F32 R34, -RZ, R23.H0_H0 ;  /* 0x20000017ff227230 */ /* 0x010fe40000004100 */
[--C-:B--2---:R-:W-:Y:S02]  /*ecd0*/  HADD2.F32 R13, -RZ, R5.reuse.H0_H0 ;  /* 0x20000005ff0d7230 */ /* 0x104fe40000004100 */
[----:B------:R-:W-:Y:S02]  /*ece0*/  HADD2.F32 R28, -RZ, R5.H1_H1 ;  /* 0x30000005ff1c7230 */ /* 0x000fe40000004100 */
[--C-:B------:R-:W-:Y:S02]  /*ecf0*/  HADD2.F32 R5, -RZ, R7.reuse.H0_H0 ;  /* 0x20000007ff057230 */ /* 0x100fe40000004100 */
[----:B------:R-:W-:Y:S02]  /*ed00*/  HADD2.F32 R7, -RZ, R7.H1_H1 ;  /* 0x30000007ff077230 */ /* 0x000fe40000004100 */
[--C-:B------:R-:W-:Y:S01]  /*ed10*/  HADD2.F32 R29, -RZ, R4.reuse.H0_H0 ;  /* 0x20000004ff1d7230 */ /* 0x100fe20000004100 */
[----:B------:R-:W-:Y:S01]  /*ed20*/  @!P2 FADD.FTZ R5, -R5, -RZ ;  /* 0x800000ff0505a221 */ /* 0x000fe20000010100 */
[----:B------:R-:W-:Y:S01]  /*ed30*/  HADD2.F32 R30, -RZ, R4.H1_H1 ;  /* 0x30000004ff1e7230 */ /* 0x000fe20000004100 */
[----:B------:R-:W-:Y:S01]  /*ed40*/  @!P2 FADD.FTZ R7, -R7, -RZ ;  /* 0x800000ff0707a221 */ /* 0x000fe20000010100 */
[----:B------:R-:W-:-:S02]  /*ed50*/  HADD2.F32 R36, -RZ, R23.H1_H1 ;  /* 0x30000017ff247230 */ /* 0x000fc40000004100 */
[--C-:B------:R-:W-:Y:S02]  /*ed60*/  HADD2.F32 R4, -RZ, R6.reuse.H0_H0 ;  /* 0x20000006ff047230 */ /* 0x100fe40000004100 */
[----:B------:R-:W-:Y:S01]  /*ed70*/  HADD2.F32 R6, -RZ, R6.H1_H1 ;  /* 0x30000006ff067230 */ /* 0x000fe20000004100 */
[----:B------:R-:W-:Y:S01]  /*ed80*/  FMUL.FTZ R34, R34, R5 ;  /* 0x0000000522227220 */ /* 0x000fe20000410000 */
[--C-:B------:R-:W-:Y:S01]  /*ed90*/  HADD2.F32 R32, -RZ, R21.reuse.H0_H0 ;  /* 0x20000015ff207230 */ /* 0x100fe20000004100 */
[----:B------:R-:W-:Y:S01]  /*eda0*/  FMUL.FTZ R36, R36, R7 ;  /* 0x0000000724247220 */ /* 0x000fe20000410000 */
[----:B------:R-:W-:Y:S01]  /*edb0*/  HADD2.F32 R21, -RZ, R21.H1_H1 ;  /* 0x30000015ff157230 */ /* 0x000fe20000004100 */
[----:B------:R-:W-:Y:S01]  /*edc0*/  @!P2 FADD.FTZ R28, -R28, -RZ ;  /* 0x800000ff1c1ca221 */ /* 0x000fe20000010100 */
[--C-:B------:R-:W-:Y:S01]  /*edd0*/  HADD2.F32 R7, -RZ, R22.reuse.H0_H0 ;  /* 0x20000016ff077230 */ /* 0x100fe20000004100 */
[----:B------:R-:W-:Y:S01]  /*ede0*/  @!P2 FADD.FTZ R13, -R13, -RZ ;  /* 0x800000ff0d0da221 */ /* 0x000fe20000010100 */
[----:B------:R-:W-:Y:S01]  /*edf0*/  HADD2.F32 R5, -RZ, R22.H1_H1 ;  /* 0x30000016ff057230 */ /* 0x000fe20000004100 */
[----:B------:R-:W-:-:S02]  /*ee00*/  @!P2 FADD.FTZ R4, -R4, -RZ ;  /* 0x800000ff0404a221 */ /* 0x000fc40000010100 */
[----:B------:R-:W-:Y:S02]  /*ee10*/  @!P2 FADD.FTZ R6, -R6, -RZ ;  /* 0x800000ff0606a221 */ /* 0x000fe40000010100 */
[----:B------:R-:W-:Y:S01]  /*ee20*/  FMUL.FTZ R21, R21, R28 ;  /* 0x0000001c15157220 */ /* 0x000fe20000410000 */
[--C-:B------:R-:W-:Y:S01]  /*ee30*/  HADD2.F32 R28, -RZ, R20.reuse.H0_H0 ;  /* 0x20000014ff1c7230 */ /* 0x100fe20000004100 */
[----:B------:R-:W-:Y:S01]  /*ee40*/  FMUL.FTZ R32, R32, R13 ;  /* 0x0000000d20207220 */ /* 0x000fe20000410000 */
        /* <DEDUP_REMOVED lines=9> */
[----:B------:R-:W-:Y:S01]  /*eee0*/  HADD2.F32 R22, -RZ, R9.H1_H1 ;  /* 0x30000009ff167230 */ /* 0x000fe20000004100 */
[----:B------:R-:W-:Y:S01]  /*eef0*/  FMUL.FTZ R30, R13, R30 ;  /* 0x0000001e0d1e7220 */ /* 0x000fe20000410000 */
[--C-:B------:R-:W-:Y:S01]  /*ef00*/  HADD2.F32 R28, -RZ, R8.reuse.H0_H0 ;  /* 0x20000008ff1c7230 */ /* 0x100fe20000004100 */
[----:B------:R-:W-:Y:S01]  /*ef10*/  FFMA.FTZ R5, R5, R7, R32 ;  /* 0x0000000705057223 */ /* 0x000fe20000010020 */
[----:B------:R-:W-:Y:S02]  /*ef20*/  HADD2.F32 R25, -RZ, R8.H1_H1 ;  /* 0x30000008ff197230 */ /* 0x000fe40000004100 */
[----:B------:R-:W-:Y:S02]  /*ef30*/  HADD2.F32 R13, -RZ, R27.H0_H0 ;  /* 0x2000001bff0d7230 */ /* 0x000fe40000004100 */
[----:B------:R-:W-:-:S02]  /*ef40*/  HADD2.F32 R9, -RZ, R11.H0_H0 ;  /* 0x2000000bff097230 */ /* 0x000fc40000004100 */
[----:B------:R-:W-:Y:S02]  /*ef50*/  HADD2.F32 R7, -RZ, R24.H0_H0 ;  /* 0x20000018ff077230 */ /* 0x000fe40000004100 */
[----:B------:R-:W-:Y:S02]  /*ef60*/  HADD2.F32 R8, -RZ, R26.H0_H0 ;  /* 0x2000001aff087230 */ /* 0x000fe40000004100 */
[----:B------:R-:W-:Y:S02]  /*ef70*/  HADD2.F32 R11, -RZ, R11.H1_H1 ;  /* 0x3000000bff0b7230 */ /* 0x000fe40000004100 */
[--C-:B------:R-:W-:Y:S02]  /*ef80*/  HADD2.F32 R23, -RZ, R10.reuse.H0_H0 ;  /* 0x2000000aff177230 */ /* 0x100fe40000004100 */
        /* <DEDUP_REMOVED lines=15> */
.L_x_963:
[----:B------:R-:W-:Y:S05]  /*f080*/  BSYNC B0 ;  /* 0x0000000000007941 */ /* 0x000fea0003800000 */
.L_x_962:
[----:B-----5:R4:W-:Y:S02]  /*f090*/  STS.128 [R207+0x800], R24 ;  /* 0x00080018cf007388 */ /* 0x0209e40000000c00 */
.L_x_961:
[----:B------:R-:W-:Y:S05]  /*f0a0*/  BSYNC B1 ;  /* 0x0000000000017941 */ /* 0x000fea0003800000 */
.L_x_960:
        /* <DEDUP_REMOVED lines=19> */
[----:B--2---:R-:W2:Y:S01]  /*f1e0*/  LDG.E.128 R20, [R20.64+0x80] ;  /* 0x0000800614147981 */ /* 0x004ea2000c1e1d00 */
[----:B------:R-:W-:Y:S02]  /*f1f0*/  LEA.HI.X R7, R5, c[0x0][0x2b4], R4, 0x1, P4 ;  /* 0x0000ad0005077a11 */ /* 0x000fe400020f0c04 */
[----:B------:R-:W-:-:S04]  /*f200*/  @P2 IADD3 R9, -R8, RZ, RZ ;  /* 0x000000ff08092210 */ /* 0x000fc80007ffe1ff */
[----:B---3--:R-:W3:Y:S01]  /*f210*/  LDG.E.128 R4, [R6.64+0x80] ;  /* 0x0000800606047981 */ /* 0x008ee2000c1e1d00 */
[----:B------:R-:W-:-:S04]  /*f220*/  IADD3 R8, P4, R9, R2, RZ ;  /* 0x0000000209087210 */ /* 0x000fc80007f9e0ff */
[----:B------:R-:W-:Y:S02]  /*f230*/  LEA.HI.X.SX32 R9, R9, R0, 0x1, P4 ;  /* 0x0000000009097211 */ /* 0x000fe400020f0eff */
[----:B------:R-:W-:-:S04]  /*f240*/  LEA R10, P4, R8, c[0x0][0x2a8], 0x1 ;  /* 0x0000aa00080a7a11 */ /* 0x000fc800078808ff */
[----:B------:R-:W-:-:S06]  /*f250*/  LEA.HI.X R11, R8, c[0x0][0x2ac], R9, 0x1, P4 ;  /* 0x0000ab00080b7a11 */ /* 0x000fcc00020f0c09 */
[----:B----4-:R-:W4:Y:S01]  /*f260*/  LDG.E.128 R8, [R10.64+0x80] ;  /* 0x000080060a087981 */ /* 0x010f22000c1e1d00 */
[----:B--2---:R-:W-:Y:S02]  /*f270*/  HADD2.F32 R34, -RZ, R23.H0_H0 ;  /* 0x20000017ff227230 */ /* 0x004fe40000004100 */
[--C-:B---3--:R-:W-:Y:S02]  /*f280*/  HADD2.F32 R13, -RZ, R5.reuse.H0_H0 ;  /* 0x20000005ff0d7230 */ /* 0x108fe40000004100 */
        /* <DEDUP_REMOVED lines=25> */
[----:B----4-:R-:W-:Y:S01]  /*f420*/  HADD2.F32 R7, -RZ, R9.H0_H0 ;  /* 0x20000009ff077230 */ /* 0x010fe20000004100 */
        /* <DEDUP_REMOVED lines=32> */
.L_x_967:
[----:B------:R-:W-:Y:S05]  /*f630*/  BSYNC B0 ;  /* 0x0000000000007941 */ /* 0x000fea0003800000 */
.L_x_966:
[----:B-----5:R1:W-:Y:S02]  /*f640*/  STS.128 [R207+0x2800], R24 ;  /* 0x00280018cf007388 */ /* 0x0203e40000000c00 */
.L_x_965:
[----:B------:R-:W-:Y:S05]  /*f650*/  BSYNC B1 ;  /* 0x0000000000017941 */ /* 0x000fea0003800000 */
.L_x_964:
        /* <DEDUP_REMOVED lines=29> */
[--C-:B--2---:R-:W-:Y:S02]  /*f830*/  HADD2.F32 R13, -RZ, R4.reuse.H0_H0 ;  /* 0x20000004ff0d7230 */ /* 0x104fe40000004100 */
[----:B-1----:R-:W-:Y:S02]  /*f840*/  HADD2.F32 R16, -RZ, R4.H1_H1 ;  /* 0x30000004ff107230 */ /* 0x002fe40000004100 */
        /* <DEDUP_REMOVED lines=19> */
[--C-:B------:R-:W-:Y:S01]  /*f980*/  HADD2.F32 R17, -RZ, R22.reuse.H1_H1 ;  /* 0x30000016ff117230 */ /* 0x100fe20000004100 */
[----:B------:R-:W-:Y:S01]  /*f990*/  FMUL.FTZ R31, R31, R16 ;  /* 0x000000101f1f7220 */ /* 0x000fe20000410000 */
[----:B------:R-:W-:Y:S01]  /*f9a0*/  HADD2.F32 R16, -RZ, R22.H0_H0 ;  /* 0x20000016ff107230 */ /* 0x000fe20000004100 */
[----:B------:R-:W-:Y:S01]  /*f9b0*/  FMUL.FTZ R6, R13, R6 ;  /* 0x000000060d067220 */ /* 0x000fe20000410000 */
[----:B-----5:R-:W-:Y:S01]  /*f9c0*/  HADD2.F32 R13, -RZ, R24.H0_H0 ;  /* 0x20000018ff0d7230 */ /* 0x020fe20000004100 */
[----:B------:R-:W-:Y:S01]  /*f9d0*/  FMUL.FTZ R7, R4, R7 ;  /* 0x0000000704077220 */ /* 0x000fe20000410000 */
[----:B---3--:R-:W-:Y:S01]  /*f9e0*/  HADD2.F32 R4, -RZ, R8.H0_H0 ;  /* 0x20000008ff047230 */ /* 0x008fe20000004100 */
[----:B------:R-:W-:-:S02]  /*f9f0*/  @!P2 FADD.FTZ R28, -R28, -RZ ;  /* 0x800000ff1c1ca221 */ /* 0x000fc40000010100 */
[----:B------:R-:W-:Y:S01]  /*fa00*/  @!P2 FADD.FTZ R5, -R5, -RZ ;  /* 0x800000ff0505a221 */ /* 0x000fe20000010100 */
[--C-:B------:R-:W-:Y:S01]  /*fa10*/  HADD2.F32 R22, -RZ, R10.reuse.H0_H0 ;  /* 0x2000000aff167230 */ /* 0x100fe20000004100 */
[----:B------:R-:W-:Y:S01]  /*fa20*/  FMUL.FTZ R28, R17, R28 ;  /* 0x0000001c111c7220 */ /* 0x000fe20000410000 */
[----:B------:R-:W-:Y:S01]  /*fa30*/  HADD2.F32 R23, -RZ, R10.H1_H1 ;  /* 0x3000000aff177230 */ /* 0x000fe20000004100 */
[----:B------:R-:W-:Y:S01]  /*fa40*/  FMUL.FTZ R5, R16, R5 ;  /* 0x0000000510057220 */ /* 0x000fe20000410000 */
[----:B------:R-:W-:Y:S01]  /*fa50*/  HADD2.F32 R17, -RZ, R8.H1_H1 ;  /* 0x30000008ff117230 */ /* 0x000fe20000004100 */
[----:B------:R-:W-:Y:S01]  /*fa60*/  FFMA.FTZ R4, R13, R4, R30 ;  /* 0x000000040d047223 */ /* 0x000fe2000001001e */
[--C-:B------:R-:W-:Y:S02]  /*fa70*/  HADD2.F32 R21, -RZ, R11.reuse.H0_H0 ;  /* 0x2000000bff157230 */ /* 0x100fe40000004100 */
[----:B------:R-:W-:Y:S02]  /*fa80*/  HADD2.F32 R10, -RZ, R11.H1_H1 ;  /* 0x3000000bff0a7230 */ /* 0x000fe40000004100 */
        /* <DEDUP_REMOVED lines=20> */
.L_x_969:
[----:B------:R-:W-:Y:S05]  /*fbd0*/  BSYNC B0 ;  /* 0x0000000000007941 */ /* 0x000fea0003800000 */
.L_x_968:
[----:B-----5:R4:W-:Y:S02]  /*fbe0*/  STS.128 [R207+0x4800], R24 ;  /* 0x00480018cf007388 */ /* 0x0209e40000000c00 */
.L_x_959:
[----:B------:R-:W-:Y:S05]  /*fbf0*/  BSYNC B2 ;  /* 0x0000000000027941 */ /* 0x000fea0003800000 */
.L_x_958:
        /* <DEDUP_REMOVED lines=66> */
[----:B------:R-:W-:Y:S01]  /*10020*/  @!P2 FADD.FTZ R29, -R29, -RZ ;  /* 0x800000ff1d1da221 */ /* 0x000fe20000010100 */
[--C-:B------:R-:W-:Y:S01]  /*10030*/  HADD2.F32 R23, -RZ, R10.reuse.H0_H0 ;  /* 0x2000000aff177230 */ /* 0x100fe20000004100 */
[----:B------:R-:W-:Y:S01]  /*10040*/  FMUL.FTZ R28, R13, R28 ;  /* 0x0000001c0d1c7220 */ /* 0x000fe20000410000 */
[----:B------:R-:W-:Y:S01]  /*10050*/  HADD2.F32 R31, -RZ, R10.H1_H1 ;  /* 0x3000000aff1f7230 */ /* 0x000fe20000004100 */
[----:B------:R-:W-:Y:S01]  /*10060*/  FFMA.FTZ R5, R5, R7, R30 ;  /* 0x0000000705057223 */ /* 0x000fe2000001001e */
[----:B------:R-:W-:Y:S02]  /*10070*/  HADD2.F32 R13, -RZ, R27.H0_H0 ;  /* 0x2000001bff0d7230 */ /* 0x000fe40000004100 */
[----:B------:R-:W-:-:S02]  /*10080*/  HADD2.F32 R9, -RZ, R11.H0_H0 ;  /* 0x2000000bff097230 */ /* 0x000fc40000004100 */
[----:B------:R-:W-:Y:S02]  /*10090*/  HADD2.F32 R21, -RZ, R8.H0_H0 ;  /* 0x20000008ff157230 */ /* 0x000fe40000004100 */
[----:B------:R-:W-:Y:S02]  /*100a0*/  HADD2.F32 R7, -RZ, R24.H0_H0 ;  /* 0x20000018ff077230 */ /* 0x000fe40000004100 */
[----:B------:R-:W-:Y:S01]  /*100b0*/  HADD2.F32 R10, -RZ, R26.H0_H0 ;  /* 0x2000001aff0a7230 */ /* 0x000fe20000004100 */
[----:B------:R-:W-:Y:S01]  /*100c0*/  FMUL.FTZ R29, R20, R29 ;  /* 0x0000001d141d7220 */ /* 0x000fe20000410000 */
        /* <DEDUP_REMOVED lines=17> */
.L_x_975:
[----:B------:R-:W-:Y:S05]  /*101e0*/  BSYNC B0 ;  /* 0x0000000000007941 */ /* 0x000fea0003800000 */
.L_x_974:
[----:B-----5:R4:W-:Y:S02]  /*101f0*/  STS.128 [R207+0x1000], R24 ;  /* 0x00100018cf007388 */ /* 0x0209e40000000c00 */
.L_x_973:
[----:B------:R-:W-:Y:S05]  /*10200*/  BSYNC B1 ;  /* 0x0000000000017941 */ /* 0x000fea0003800000 */
.L_x_972:
        /* <DEDUP_REMOVED lines=88> */
.L_x_979:
[----:B------:R-:W-:Y:S05]  /*10790*/  BSYNC B0 ;  /* 0x0000000000007941 */ /* 0x000fea0003800000 */
.L_x_978:
[----:B-----5:R1:W-:Y:S02]  /*107a0*/  STS.128 [R207+0x3000], R24 ;  /* 0x00300018cf007388 */ /* 0x0203e40000000c00 */
.L_x_977:
[----:B------:R-:W-:Y:S05]  /*107b0*/  BSYNC B1 ;  /* 0x0000000000017941 */ /* 0x000fea0003800000 */
.L_x_976:
[----:B------:R1:W-:Y:S01]  /*107c0*/  @P0 STS.128 [R207+0x5000], RZ ;  /* 0x005000ffcf000388 */ /* 0x0003e20000000c00 */
[----:B------:R-:W-:Y:S05]  /*107d0*/  @P0 BRA `(.L_x_971) ;  /* 0x0000057000000947 */ /* 0x000fea0003800000 */
[----:B------:R1:W5:Y:S01]  /*107e0*/  LDG.E.128 R20, [R18.64+0x100] ;  /* 0x0001000612147981 */ /* 0x000362000c1e1d00 */
        /* <DEDUP_REMOVED lines=11> */
[----:B-1--4-:R-:W-:Y:S01]  /*108a0*/  IMAD.WIDE R24, R9, 0x2, R18 ;  /* 0x0000000209187825 */ /* 0x012fe200078e0212 */
        /* <DEDUP_REMOVED lines=39> */
[----:B-----5:R-:W-:Y:S01]  /*10b20*/  HADD2.F32 R13, -RZ, R20.H0_H0 ;  /* 0x20000014ff0d7230 */ /* 0x020fe20000004100 */
[----:B------:R-:W-:Y:S01]  /*10b30*/  FMUL.FTZ R24, R24, R17 ;  /* 0x0000001118187220 */ /* 0x000fe20000410000 */
[----:B---3--:R-:W-:Y:S01]  /*10b40*/  HADD2.F32 R4, -RZ, R8.H0_H0 ;  /* 0x20000008ff047230 */ /* 0x008fe20000004100 */
[----:B------:R-:W-:Y:S01]  /*10b50*/  @!P2 FADD.FTZ R5, -R5, -RZ ;  /* 0x800000ff0505a221 */ /* 0x000fe20000010100 */
[----:B------:R-:W-:Y:S01]  /*10b60*/  HADD2.F32 R17, -RZ, R20.H1_H1 ;  /* 0x30000014ff117230 */ /* 0x000fe20000004100 */
[----:B------:R-:W-:Y:S01]  /*10b70*/  @!P2 FADD.FTZ R19, -R19, -RZ ;  /* 0x800000ff1313a221 */ /* 0x000fe20000010100 */
[----:B------:R-:W-:Y:S01]  /*10b80*/  HADD2.F32 R20, -RZ, R8.H1_H1 ;  /* 0x30000008ff147230 */ /* 0x000fe20000004100 */
[----:B------:R-:W-:Y:S01]  /*10b90*/  FMUL.FTZ R5, R18, R5 ;  /* 0x0000000512057220 */ /* 0x000fe20000410000 */
[--C-:B------:R-:W-:Y:S01]  /*10ba0*/  HADD2.F32 R8, -RZ, R9.reuse.H0_H0 ;  /* 0x20000009ff087230 */ /* 0x100fe20000004100 */
[----:B------:R-:W-:Y:S01]  /*10bb0*/  FMUL.FTZ R19, R26, R19 ;  /* 0x000000131a137220 */ /* 0x000fe20000410000 */
[----:B------:R-:W-:Y:S01]  /*10bc0*/  HADD2.F32 R30, -RZ, R9.H1_H1 ;  /* 0x30000009ff1e7230 */ /* 0x000fe20000004100 */
[----:B------:R-:W-:Y:S01]  /*10bd0*/  FFMA.FTZ R4, R13, R4, R28 ;  /* 0x000000040d047223 */ /* 0x000fe2000001001c */
[----:B------:R-:W-:-:S02]  /*10be0*/  HADD2.F32 R9, -RZ, R11.H0_H0 ;  /* 0x2000000bff097230 */ /* 0x000fc40000004100 */
[----:B------:R-:W-:Y:S02]  /*10bf0*/  HADD2.F32 R32, -RZ, R11.H1_H1 ;  /* 0x3000000bff207230 */ /* 0x000fe40000004100 */
[----:B------:R-:W-:Y:S02]  /*10c00*/  HADD2.F32 R18, -RZ, R21.H0_H0 ;  /* 0x20000015ff127230 */ /* 0x000fe40000004100 */
[----:B------:R-:W-:Y:S02]  /*10c10*/  HADD2.F32 R26, -RZ, R10.H0_H0 ;  /* 0x2000000aff1a7230 */ /* 0x000fe40000004100 */
[----:B------:R-:W-:Y:S02]  /*10c20*/  HADD2.F32 R11, -RZ, R22.H0_H0 ;  /* 0x20000016ff0b7230 */ /* 0x000fe40000004100 */
[----:B------:R-:W-:Y:S02]  /*10c30*/  HADD2.F32 R13, -RZ, R23.H0_H0 ;  /* 0x20000017ff0d7230 */ /* 0x000fe40000004100 */
        /* <DEDUP_REMOVED lines=15> */
.L_x_981:
[----:B------:R-:W-:Y:S05]  /*10d30*/  BSYNC B0 ;  /* 0x0000000000007941 */ /* 0x000fea0003800000 */
.L_x_980:
[----:B-----5:R1:W-:Y:S02]  /*10d40*/  STS.128 [R207+0x5000], R20 ;  /* 0x00500014cf007388 */ /* 0x0203e40000000c00 */
.L_x_971:
[----:B------:R-:W-:Y:S05]  /*10d50*/  BSYNC B2 ;  /* 0x0000000000027941 */ /* 0x000fea0003800000 */
.L_x_970:
        /* <DEDUP_REMOVED lines=35> */
[----:B------:R-:W-:Y:S01]  /*10f90*/  HADD2.F32 R5, -RZ, R7.H0_H0 ;  /* 0x20000007ff057230 */ /* 0x000fe20000004100 */
[----:B------:R-:W-:Y:S01]  /*10fa0*/  @!P2 FADD.FTZ R3, -R3, -RZ ;  /* 0x800000ff0303a221 */ /* 0x000fe20000010100 */
[--C-:B------:R-:W-:Y:S02]  /*10fb0*/  HADD2.F32 R17, -RZ, R4.reuse.H0_H0 ;  /* 0x20000004ff117230 */ /* 0x100fe40000004100 */
[----:B------:R-:W-:Y:S01]  /*10fc0*/  HADD2.F32 R19, -RZ, R4.H1_H1 ;  /* 0x30000004ff137230 */ /* 0x000fe20000004100 */
[----:B------:R-:W-:Y:S01]  /*10fd0*/  @!P2 FADD.FTZ R5, -R5, -RZ ;  /* 0x800000ff0505a221 */ /* 0x000fe20000010100 */
[----:B------:R-:W-:-:S02]  /*10fe0*/  HADD2.F32 R28, -RZ, R21.H0_H0 ;  /* 0x20000015ff1c7230 */ /* 0x000fc40000004100 */
[--C-:B------:R-:W-:Y:S02]  /*10ff0*/  HADD2.F32 R4, -RZ, R6.reuse.H0_H0 ;  /* 0x20000006ff047230 */ /* 0x100fe40000004100 */
[----:B------:R-:W-:Y:S02]  /*11000*/  HADD2.F32 R7, -RZ, R7.H1_H1 ;  /* 0x30000007ff077230 */ /* 0x000fe40000004100 */
        /* <DEDUP_REMOVED lines=10> */
[----:B------:R-:W-:Y:S01]  /*110b0*/  @!P2 FADD.FTZ R6, -R6, -RZ ;  /* 0x800000ff0606a221 */ /* 0x000fe20000010100 */
[--C-:B------:R-:W-:Y:S01]  /*110c0*/  HADD2.F32 R36, -RZ, R20.reuse.H0_H0 ;  /* 0x20000014ff247230 */ /* 0x100fe20000004100 */
[----:B------:R-:W-:Y:S01]  /*110d0*/  FMUL.FTZ R32, R32, R13 ;  /* 0x0000000d20207220 */ /* 0x000fe20000410000 */
[--C-:B---3--:R-:W-:Y:S01]  /*110e0*/  HADD2.F32 R13, -RZ, R9.reuse.H1_H1 ;  /* 0x30000009ff0d7230 */ /* 0x108fe20000004100 */
[----:B------:R-:W-:Y:S01]  /*110f0*/  FMUL.FTZ R4, R5, R4 ;  /* 0x0000000405047220 */ /* 0x000fe20000410000 */
[----:B------:R-:W-:Y:S01]  /*11100*/  HADD2.F32 R5, -RZ, R9.H0_H0 ;  /* 0x20000009ff057230 */ /* 0x000fe20000004100 */
[----:B------:R-:W-:Y:S01]  /*11110*/  FMUL.FTZ R34, R34, R7 ;  /* 0x0000000722227220 */ /* 0x000fe20000410000 */
[----:B------:R-:W-:Y:S01]  /*11120*/  HADD2.F32 R20, -RZ, R20.H1_H1 ;  /* 0x30000014ff147230 */ /* 0x000fe20000004100 */
[----:B------:R-:W-:Y:S01]  /*11130*/  FMUL.FTZ R6, R3, R6 ;  /* 0x0000000603067220 */ /* 0x000fe20000410000 */
[----:B-----5:R-:W-:Y:S01]  /*11140*/  HADD2.F32 R3, -RZ, R25.H0_H0 ;  /* 0x20000019ff037230 */ /* 0x020fe20000004100 */
[----:B------:R-:W-:Y:S01]  /*11150*/  @!P2 FADD.FTZ R19, -R19, -RZ ;  /* 0x800000ff1313a221 */ /* 0x000fe20000010100 */
[----:B------:R-:W-:-:S02]  /*11160*/  HADD2.F32 R7, -RZ, R27.H0_H0 ;  /* 0x2000001bff077230 */ /* 0x000fc40000004100 */
[----:B------:R-:W-:Y:S01]  /*11170*/  HADD2.F32 R9, -RZ, R11.H0_H0 ;  /* 0x2000000bff097230 */ /* 0x000fe20000004100 */
[----:B------:R-:W-:Y:S02]  /*11180*/  @!P2 FADD.FTZ R17, -R17, -RZ ;  /* 0x800000ff1111a221 */ /* 0x000fe40000010100 */
[----:B------:R-:W-:Y:S01]  /*11190*/  FMUL.FTZ R19, R20, R19 ;  /* 0x0000001314137220 */ /* 0x000fe20000410000 */
[----:B------:R-:W-:Y:S01]  /*111a0*/  HADD2.F32 R20, -RZ, R8.H0_H0 ;  /* 0x20000008ff147230 */ /* 0x000fe20000004100 */
[----:B------:R-:W-:Y:S01]  /*111b0*/  FFMA.FTZ R3, R3, R5, R28 ;  /* 0x0000000503037223 */ /* 0x000fe2000001001c */
[----:B------:R-:W-:Y:S01]  /*111c0*/  HADD2.F32 R5, -RZ, R24.H0_H0 ;  /* 0x20000018ff057230 */ /* 0x000fe20000004100 */
[----:B------:R-:W-:Y:S01]  /*111d0*/  FFMA.FTZ R7, R7, R9, R30 ;  /* 0x0000000907077223 */ /* 0x000fe2000001001e */
[----:B------:R-:W-:Y:S01]  /*111e0*/  HADD2.F32 R9, -RZ, R26.H0_H0 ;  /* 0x2000001aff097230 */ /* 0x000fe20000004100 */
[----:B------:R-:W-:Y:S01]  /*111f0*/  FMUL.FTZ R17, R36, R17 ;  /* 0x0000001124117220 */ /* 0x000fe20000410000 */
[----:B------:R-:W-:-:S02]  /*11200*/  HADD2.F32 R25, -RZ, R25.H1_H1 ;  /* 0x30000019ff197230 */ /* 0x000fc40000004100 */
[----:B------:R-:W-:Y:S02]  /*11210*/  HADD2.F32 R11, -RZ, R11.H1_H1 ;  /* 0x3000000bff0b7230 */ /* 0x000fe40000004100 */
[----:B------:R-:W-:Y:S02]  /*11220*/  HADD2.F32 R8, -RZ, R8.H1_H1 ;  /* 0x30000008ff087230 */ /* 0x000fe40000004100 */
[--C-:B------:R-:W-:Y:S02]  /*11230*/  HADD2.F32 R21, -RZ, R10.reuse.H0_H0 ;  /* 0x2000000aff157230 */ /* 0x100fe40000004100 */
[----:B------:R-:W-:Y:S02]  /*11240*/  HADD2.F32 R23, -RZ, R10.H1_H1 ;  /* 0x3000000aff177230 */ /* 0x000fe40000004100 */
[----:B------:R-:W-:Y:S02]  /*11250*/  HADD2.F32 R27, -RZ, R27.H1_H1 ;  /* 0x3000001bff1b7230 */ /* 0x000fe40000004100 */
[----:B------:R-:W-:-:S02]  /*11260*/  HADD2.F32 R24, -RZ, R24.H1_H1 ;  /* 0x30000018ff187230 */ /* 0x000fc40000004100 */
[----:B------:R-:W-:Y:S01]  /*11270*/  HADD2.F32 R26, -RZ, R26.H1_H1 ;  /* 0x3000001aff1a7230 */ /* 0x000fe20000004100 */
[----:B------:R-:W-:Y:S02]  /*11280*/  FFMA.FTZ R32, R25, R13, R32 ;  /* 0x0000000d19207223 */ /* 0x000fe40000010020 */
[----:B------:R-:W-:Y:S02]  /*11290*/  FFMA.FTZ R34, R27, R11, R34 ;  /* 0x0000000b1b227223 */ /* 0x000fe40000010022 */
[----:B------:R-:W-:Y:S02]  /*112a0*/  FFMA.FTZ R5, R5, R20, R17 ;  /* 0x0000001405057223 */ /* 0x000fe40000010011 */
[----:B------:R-:W-:Y:S02]  /*112b0*/  FFMA.FTZ R8, R24, R8, R19 ;  /* 0x0000000818087223 */ /* 0x000fe40000010013 */
[----:B------:R-:W-:Y:S02]  /*112c0*/  FFMA.FTZ R4, R9, R21, R4 ;  /* 0x0000001509047223 */ /* 0x000fe40000010004 */
[----:B------:R-:W-:Y:S01]  /*112d0*/  FFMA.FTZ R23, R26, R23, R6 ;  /* 0x000000171a177223 */ /* 0x000fe20000010006 */
[----:B------:R-:W-:-:S02]  /*112e0*/  F2FP.PACK_AB R25, R32, R3 ;  /* 0x000000032019723e */ /* 0x000fc400000000ff */
[----:B------:R-:W-:Y:S02]  /*112f0*/  F2FP.PACK_AB R24, R8, R5 ;  /* 0x000000050818723e */ /* 0x000fe400000000ff */
[----:B------:R-:W-:Y:S02]  /*11300*/  F2FP.PACK_AB R27, R34, R7 ;  /* 0x00000007221b723e */ /* 0x000fe400000000ff */
[----:B------:R-:W-:Y:S02]  /*11310*/  F2FP.PACK_AB R26, R23, R4 ;  /* 0x00000004171a723e */ /* 0x000fe400000000ff */
.L_x_985:
[----:B------:R-:W-:Y:S05]  /*11320*/  BSYNC B0 ;  /* 0x0000000000007941 */ /* 0x000fea0003800000 */
.L_x_984:
[----:B-----5:R4:W-:Y:S02]  /*11330*/  STS.128 [R207+0x1800], R24 ;  /* 0x00180018cf007388 */ /* 0x0209e40000000c00 */
.L_x_983:
[----:B------:R-:W-:Y:S05]  /*11340*/  BSYNC B1 ;  /* 0x0000000000017941 */ /* 0x000fea0003800000 */
.L_x_982:
        /* <DEDUP_REMOVED lines=51> */
[--C-:B----4-:R-:W-:Y:S01]  /*11680*/  HADD2.F32 R13, -RZ, R9.reuse.H1_H1 ;  /* 0x30000009ff0d7230 */ /* 0x110fe20000004100 */
        /* <DEDUP_REMOVED lines=35> */
.L_x_989:
[----:B------:R-:W-:Y:S05]  /*118c0*/  BSYNC B0 ;  /* 0x0000000000007941 */ /* 0x000fea0003800000 */
.L_x_988:
[----:B-----5:R1:W-:Y:S02]  /*118d0*/  STS.128 [R207+0x3800], R24 ;  /* 0x00380018cf007388 */ /* 0x0203e40000000c00 */
.L_x_987:
[----:B------:R-:W-:Y:S05]  /*118e0*/  BSYNC B1 ;  /* 0x0000000000017941 */ /* 0x000fea0003800000 */
.L_x_986:
[----:B------:R1:W-:Y:S01]  /*118f0*/  @P0 STS.128 [R207+0x5800], RZ ;  /* 0x005800ffcf000388 */ /* 0x0003e20000000c00 */
[----:B------:R-:W-:Y:S05]  /*11900*/  @P0 BRA `(.L_x_935) ;  /* 0x00000d4000000947 */ /* 0x000fea0003800000 */
[----:B------:R1:W5:Y:S01]  /*11910*/  LDG.E.128 R20, [R14.64+0x100] ;  /* 0x000100060e147981 */ /* 0x000362000c1e1d00 */
[----:B------:R-:W-:Y:S01]  /*11920*/  ISETP.GE.AND P0, PT, R132, c[0x0][0x230], PT ;  /* 0x00008c0084007a0c */ /* 0x000fe20003f06270 */
[----:B------:R-:W-:-:S12]  /*11930*/  BSSY B0, `(.L_x_990) ;  /* 0x0000056000007945 */ /* 0x000fd80003800000 */
[----:B------:R-:W-:Y:S05]  /*11940*/  @P0 BRA `(.L_x_991) ;  /* 0x0000054000000947 */ /* 0x000fea0003800000 */
[----:B------:R-:W-:Y:S02]  /*11950*/  ISETP.GE.AND P0, PT, R132, R141, PT ;  /* 0x0000008d8400720c */ /* 0x000fe40003f06270 */
[----:B------:R-:W-:Y:S02]  /*11960*/  MOV R3, RZ ;  /* 0x000000ff00037202 */ /* 0x000fe40000000f00 */
[----:B------:R-:W-:Y:S02]  /*11970*/  IADD3 R2, P1, R2, 0x80, RZ ;  /* 0x0000008002027810 */ /* 0x000fe40007f3e0ff */
[----:B------:R-:W-:Y:S02]  /*11980*/  IADD3 R6, P2, R14, 0x100, RZ ;  /* 0x000001000e067810 */ /* 0x000fe40007f5e0ff */
[----:B------:R-:W-:Y:S02]  /*11990*/  IADD3.X R0, RZ, R0, RZ, P1, !PT ;  /* 0x00000000ff007210 */ /* 0x000fe40000ffe4ff */
[----:B------:R-:W-:-:S03]  /*119a0*/  IADD3.X R7, RZ, R15, RZ, P2, !PT ;  /* 0x0000000fff077210 */ /* 0x000fc600017fe4ff */
[----:B------:R-:W-:-:S04]  /*119b0*/  @P0 SHF.R.S32.HI R4, RZ, 0x1, R143 ;  /* 0x00000001ff040819 */ /* 0x000fc8000001148f */
[C---:B------:R-:W-:Y:S02]  /*119c0*/  @P0 IADD3 R3, -R4.reuse, RZ, RZ ;  /* 0x000000ff04030210 */ /* 0x040fe40007ffe1ff */
[----:B------:R-:W-:Y:S02]  /*119d0*/  @P0 IADD3 R141, -R4, RZ, RZ ;  /* 0x000000ff048d0210 */ /* 0x000fe40007ffe1ff */
[----:B------:R-:W-:Y:S02]  /*119e0*/  IADD3 R5, P1, R3, R2, RZ ;  /* 0x0000000203057210 */ /* 0x000fe40007f3e0ff */
[----:B------:R-:W-:Y:S01]  /*119f0*/  @P0 SHF.R.S32.HI R143, RZ, 0x1, R143 ;  /* 0x00000001ff8f0819 */ /* 0x000fe2000001148f */
[----:B-1--4-:R-:W-:Y:S01]  /*11a00*/  IMAD.WIDE R24, R141, 0x2, R6 ;  /* 0x000000028d187825 */ /* 0x012fe200078e0206 */
[----:B------:R-:W-:Y:S02]  /*11a10*/  LEA.HI.X.SX32 R4, R3, R0, 0x1, P1 ;  /* 0x0000000003047211 */ /* 0x000fe400008f0eff */
[----:B--2---:R-:W-:-:S02]  /*11a20*/  LEA R14, P1, R5, c[0x0][0x2b0], 0x1 ;  /* 0x0000ac00050e7a11 */ /* 0x004fc400078208ff */
[----:B------:R-:W-:Y:S01]  /*11a30*/  MOV R3, RZ ;  /* 0x000000ff00037202 */ /* 0x000fe20000000f00 */
[----:B------:R-:W2:Y:S01]  /*11a40*/  LDG.E.128 R24, [R24.64] ;  /* 0x0000000618187981 */ /* 0x000ea2000c1e1d00 */
[----:B------:R-:W-:Y:S02]  /*11a50*/  LEA.HI.X R15, R5, c[0x0][0x2b4], R4, 0x1, P1 ;  /* 0x0000ad00050f7a11 */ /* 0x000fe400008f0c04 */
[----:B------:R-:W-:-:S03]  /*11a60*/  @P0 IADD3 R3, -R143, RZ, RZ ;  /* 0x000000ff8f030210 */ /* 0x000fc60007ffe1ff */
[----:B------:R2:W4:Y:S01]  /*11a70*/  LDG.E.128 R4, [R14.64] ;  /* 0x000000060e047981 */ /* 0x000522000c1e1d00 */
[----:B------:R-:W-:-:S04]  /*11a80*/  IADD3 R2, P1, R3, R2, RZ ;  /* 0x0000000203027210 */ /* 0x000fc80007f3e0ff */
[----:B------:R-:W-:Y:S02]  /*11a90*/  LEA.HI.X.SX32 R3, R3, R0, 0x1, P1 ;  /* 0x0000000003037211 */ /* 0x000fe400008f0eff */
[----:B------:R-:W-:-:S04]  /*11aa0*/  LEA R8, P1, R2, c[0x0][0x2a8], 0x1 ;  /* 0x0000aa0002087a11 */ /* 0x000fc800078208ff */
[----:B------:R-:W-:-:S06]  /*11ab0*/  LEA.HI.X R9, R2, c[0x0][0x2ac], R3, 0x1, P1 ;  /* 0x0000ab0002097a11 */ /* 0x000fcc00008f0c03 */
[----:B---3--:R-:W3:Y:S01]  /*11ac0*/  LDG.E.128 R8, [R8.64] ;  /* 0x0000000608087981 */ /* 0x008ee2000c1e1d00 */
[----:B--2---:R-:W-:Y:S02]  /*11ad0*/  HADD2.F32 R15, -RZ, R24.H0_H0 ;  /* 0x20000018ff0f7230 */ /* 0x004fe40000004100 */
[--C-:B----4-:R-:W-:Y:S02]  /*11ae0*/  HADD2.F32 R2, -RZ, R5.reuse.H0_H0 ;  /* 0x20000005ff027230 */ /* 0x110fe40000004100 */
[----:B------:R-:W-:Y:S02]  /*11af0*/  HADD2.F32 R0, -RZ, R4.H0_H0 ;  /* 0x20000004ff007230 */ /* 0x000fe40000004100 */
[----:B------:R-:W-:Y:S01]  /*11b00*/  HADD2.F32 R5, -RZ, R5.H1_H1 ;  /* 0x30000005ff057230 */ /* 0x000fe20000004100 */
[----:B------:R-:W-:Y:S01]  /*11b10*/  @!P0 FADD.FTZ R2, -R2, -RZ ;  /* 0x800000ff02028221 */ /* 0x000fe20000010100 */
[--C-:B------:R-:W-:Y:S01]  /*11b20*/  HADD2.F32 R3, -RZ, R6.reuse.H0_H0 ;  /* 0x20000006ff037230 */ /* 0x100fe20000004100 */
[----:B------:R-:W-:Y:S01]  /*11b30*/  @!P0 FADD.FTZ R0, -R0, -RZ ;  /* 0x800000ff00008221 */ /* 0x000fe20000010100 */
[----:B------:R-:W-:Y:S01]  /*11b40*/  HADD2.F32 R13, -RZ, R6.H1_H1 ;  /* 0x30000006ff0d7230 */ /* 0x000fe20000004100 */
[----:B------:R-:W-:Y:S01]  /*11b50*/  @!P0 FADD.FTZ R5, -R5, -RZ ;  /* 0x800000ff05058221 */ /* 0x000fe20000010100 */
[----:B------:R-:W-:-:S02]  /*11b60*/  HADD2.F32 R17, -RZ, R25.H0_H0 ;  /* 0x20000019ff117230 */ /* 0x000fc40000004100 */
[----:B------:R-:W-:Y:S02]  /*11b70*/  HADD2.F32 R14, -RZ, R25.H1_H1 ;  /* 0x30000019ff0e7230 */ /* 0x000fe40000004100 */
[--C-:B------:R-:W-:Y:S02]  /*11b80*/  HADD2.F32 R6, -RZ, R7.reuse.H0_H0 ;  /* 0x20000007ff067230 */ /* 0x100fe40000004100 */
[----:B------:R-:W-:Y:S02]  /*11b90*/  HADD2.F32 R4, -RZ, R4.H1_H1 ;  /* 0x30000004ff047230 */ /* 0x000fe40000004100 */
[----:B------:R-:W-:Y:S01]  /*11ba0*/  HADD2.F32 R7, -RZ, R7.H1_H1 ;  /* 0x30000007ff077230 */ /* 0x000fe20000004100 */
[----:B------:R-:W-:Y:S01]  /*11bb0*/  FMUL.FTZ R15, R15, R0 ;  /* 0x000000000f0f7220 */ /* 0x000fe20000410000 */
[----:B------:R-:W-:Y:S01]  /*11bc0*/  HADD2.F32 R19, -RZ, R24.H1_H1 ;  /* 0x30000018ff137230 */ /* 0x000fe20000004100 */
[----:B------:R-:W-:Y:S01]  /*11bd0*/  FMUL.FTZ R17, R17, R2 ;  /* 0x0000000211117220 */ /* 0x000fe20000410000 */
[----:B------:R-:W-:Y:S01]  /*11be0*/  HADD2.F32 R2, -RZ, R26.H0_H0 ;  /* 0x2000001aff027230 */ /* 0x000fe20000004100 */
[----:B------:R-:W-:Y:S01]  /*11bf0*/  FMUL.FTZ R14, R14, R5 ;  /* 0x000000050e0e7220 */ /* 0x000fe20000410000 */
[--C-:B------:R-:W-:Y:S01]  /*11c00*/  HADD2.F32 R5, -RZ, R27.reuse.H0_H0 ;  /* 0x2000001bff057230 */ /* 0x100fe20000004100 */
[----:B------:R-:W-:Y:S01]  /*11c10*/  @!P0 FADD.FTZ R4, -R4, -RZ ;  /* 0x800000ff04048221 */ /* 0x000fe20000010100 */
[----:B------:R-:W-:Y:S01]  /*11c20*/  HADD2.F32 R0, -RZ, R27.H1_H1 ;  /* 0x3000001bff007230 */ /* 0x000fe20000004100 */
[----:B------:R-:W-:-:S02]  /*11c30*/  @!P0 FADD.FTZ R3, -R3, -RZ ;  /* 0x800000ff03038221 */ /* 0x000fc40000010100 */
[----:B------:R-:W-:Y:S02]  /*11c40*/  @!P0 FADD.FTZ R6, -R6, -RZ ;  /* 0x800000ff06068221 */ /* 0x000fe40000010100 */
[----:B------:R-:W-:Y:S02]  /*11c50*/  @!P0 FADD.FTZ R7, -R7, -RZ ;  /* 0x800000ff07078221 */ /* 0x000fe40000010100 */
[----:B------:R-:W-:Y:S01]  /*11c60*/  FMUL.FTZ R19, R19, R4 ;  /* 0x0000000413137220 */ /* 0x000fe20000410000 */
[----:B-----5:R-:W-:Y:S01]  /*11c70*/  HADD2.F32 R4, -RZ, R21.H0_H0 ;  /* 0x20000015ff047230 */ /* 0x020fe20000004100 */
[----:B------:R-:W-:Y:S01]  /*11c80*/  FMUL.FTZ R3, R2, R3 ;  /* 0x0000000302037220 */ /* 0x000fe20000410000 */
[----:B---3--:R-:W-:Y:S01]  /*11c90*/  HADD2.F32 R2, -RZ, R8.H0_H0 ;  /* 0x20000008ff027230 */ /* 0x008fe20000004100 */
[----:B------:R-:W-:Y:S01]  /*11ca0*/  FMUL.FTZ R6, R5, R6 ;  /* 0x0000000605067220 */ /* 0x000fe20000410000 */
[----:B------:R-:W-:Y:S01]  /*11cb0*/  HADD2.F32 R5, -RZ, R9.H0_H0 ;  /* 0x20000009ff057230 */ /* 0x000fe20000004100 */
[----:B------:R-:W-:Y:S01]  /*11cc0*/  FMUL.FTZ R7, R0, R7 ;  /* 0x0000000700077220 */ /* 0x000fe20000410000 */
[----:B------:R-:W-:Y:S01]  /*11cd0*/  HADD2.F32 R0, -RZ, R20.H0_H0 ;  /* 0x20000014ff007230 */ /* 0x000fe20000004100 */
[----:B------:R-:W-:Y:S01]  /*11ce0*/  @!P0 FADD.FTZ R13, -R13, -RZ ;  /* 0x800000ff0d0d8221 */ /* 0x000fe20000010100 */
[----:B------:R-:W-:Y:S01]  /*11cf0*/  HADD2.F32 R26, -RZ, R26.H1_H1 ;  /* 0x3000001aff1a7230 */ /* 0x000fe20000004100 */
[----:B------:R-:W-:Y:S01]  /*11d00*/  FFMA.FTZ R4, R4, R5, R17 ;  /* 0x0000000504047223 */ /* 0x000fe20000010011 */
[----:B------:R-:W-:Y:S01]  /*11d10*/  HADD2.F32 R24, -RZ, R10.H0_H0 ;  /* 0x2000000aff187230 */ /* 0x000fe20000004100 */
[----:B------:R-:W-:Y:S01]  /*11d20*/  FFMA.FTZ R0, R0, R2, R15 ;  /* 0x0000000200007223 */ /* 0x000fe2000001000f */
[----:B------:R-:W-:Y:S01]  /*11d30*/  HADD2.F32 R2, -RZ, R22.H0_H0 ;  /* 0x20000016ff027230 */ /* 0x000fe20000004100 */
[----:B------:R-:W-:Y:S01]  /*11d40*/  FMUL.FTZ R13, R26, R13 ;  /* 0x0000000d1a0d7220 */ /* 0x000fe20000410000 */
[----:B------:R-:W-:-:S02]  /*11d50*/  HADD2.F32 R5, -RZ, R23.H0_H0 ;  /* 0x20000017ff057230 */ /* 0x000fc40000004100 */
[----:B------:R-:W-:Y:S02]  /*11d60*/  HADD2.F32 R20, -RZ, R20.H1_H1 ;  /* 0x30000014ff147230 */ /* 0x000fe40000004100 */
[----:B------:R-:W-:Y:S02]  /*11d70*/  HADD2.F32 R8, -RZ, R8.H1_H1 ;  /* 0x30000008ff087230 */ /* 0x000fe40000004100 */
[----:B------:R-:W-:Y:S02]  /*11d80*/  HADD2.F32 R9, -RZ, R9.H1_H1 ;  /* 0x30000009ff097230 */ /* 0x000fe40000004100 */
[----:B------:R-:W-:Y:S02]  /*11d90*/  HADD2.F32 R10, -RZ, R10.H1_H1 ;  /* 0x3000000aff0a7230 */ /* 0x000fe40000004100 */
[--C-:B------:R-:W-:Y:S02]  /*11da0*/  HADD2.F32 R25, -RZ, R11.reuse.H0_H0 ;  /* 0x2000000bff197230 */ /* 0x100fe40000004100 */
        /* <DEDUP_REMOVED lines=14> */
.L_x_991:
[----:B------:R-:W-:Y:S05]  /*11e90*/  BSYNC B0 ;  /* 0x0000000000007941 */ /* 0x000fea0003800000 */
.L_x_990:
[----:B-----5:R1:W-:Y:S01]  /*11ea0*/  STS.128 [R207+0x5800], R20 ;  /* 0x00580014cf007388 */ /* 0x0203e20000000c00 */
[----:B------:R-:W-:Y:S05]  /*11eb0*/  BRA `(.L_x_935) ;  /* 0x0000079000007947 */ /* 0x000fea0003800000 */
.L_x_897:
[----:B------:R-:W-:Y:S01]  /*11ec0*/  IADD3 R9, -R146, R205, RZ ;  /* 0x000000cd92097210 */ /* 0x000fe20007ffe1ff */
[----:B------:R-:W-:Y:S03]  /*11ed0*/  BSSY B0, `(.L_x_992) ;  /* 0x000001a000007945 */ /* 0x000fe60003800000 */
[----:B------:R-:W-:-:S13]  /*11ee0*/  ISETP.GE.AND P2, PT, R154, R9, PT ;  /* 0x000000099a00720c */ /* 0x000fda0003f46270 */
[----:B------:R-:W-:Y:S05]  /*11ef0*/  @P2 BRA `(.L_x_993) ;  /* 0x0000017000002947 */ /* 0x000fea0003800000 */
[----:B------:R-:W-:Y:S02]  /*11f00*/  ISETP.GE.AND P5, PT, R134, c[0x0][0x220], PT ;  /* 0x0000880086007a0c */ /* 0x000fe40003fa6270 */
[----:B------:R-:W-:-:S04]  /*11f10*/  @!P1 LEA R10, P2, R156, c[0x0][0x160], 0x1 ;  /* 0x000058009c0a9a11 */ /* 0x000fc800078408ff */
[----:B------:R-:W-:-:S07]  /*11f20*/  @!P1 LEA.HI.X R11, R156, c[0x0][0x164], R159, 0x1, P2 ;  /* 0x000059009c0b9a11 */ /* 0x000fce00010f0c9f */
[C---:B------:R-:W-:Y:S01]  /*11f30*/  @!P5 LEA R12, P4, R156.reuse, c[0x0][0x160], 0x1 ;  /* 0x000058009c0cda11 */ /* 0x040fe200078808ff */
[----:B------:R1:W-:Y:S03]  /*11f40*/  @P5 STS.128 [R207], RZ ;  /* 0x000000ffcf005388 */ /* 0x0003e60000000c00 */
[----:B------:R-:W-:-:S05]  /*11f50*/  @!P5 LEA.HI.X R13, R156, c[0x0][0x164], R159, 0x1, P4 ;  /* 0x000059009c0dda11 */ /* 0x000fca00020f0c9f */
        /* <DEDUP_REMOVED lines=17> */
.L_x_993:
[----:B------:R-:W-:Y:S05]  /*12070*/  BSYNC B0 ;  /* 0x0000000000007941 */ /* 0x000fea0003800000 */
.L_x_992:
[----:B-1----:R-:W-:Y:S01]  /*12080*/  IADD3 R12, R154, 0x10, RZ ;  /* 0x000000109a0c7810 */ /* 0x002fe20007ffe0ff */
[----:B------:R-:W-:Y:S03]  /*12090*/  BSSY B0, `(.L_x_994) ;  /* 0x000001c000007945 */ /* 0x000fe60003800000 */
[----:B------:R-:W-:-:S13]  /*120a0*/  ISETP.GE.AND P2, PT, R12, R9, PT ;  /* 0x000000090c00720c */ /* 0x000fda0003f46270 */
[----:B------:R-:W-:Y:S05]  /*120b0*/  @P2 BRA `(.L_x_995) ;  /* 0x0000019000002947 */ /* 0x000fea0003800000 */
[----:B------:R-:W-:Y:S02]  /*120c0*/  ISETP.GE.AND P4, PT, R134, c[0x0][0x220], PT ;  /* 0x0000880086007a0c */ /* 0x000fe40003f86270 */
[----:B------:R-:W-:-:S05]  /*120d0*/  IADD3 R7, P2, R7, R156, RZ ;  /* 0x0000009c07077210 */ /* 0x000fca0007f5e0ff */
[----:B------:R-:W-:Y:S01]  /*120e0*/  IMAD.X R0, R5, 0x1, R159, P2 ;  /* 0x0000000105007824 */ /* 0x000fe200010e069f */
[----:B------:R-:W-:-:S04]  /*120f0*/  @!P1 LEA R4, P2, R7, c[0x0][0x160], 0x1 ;  /* 0x0000580007049a11 */ /* 0x000fc800078408ff */
[C---:B------:R-:W-:Y:S01]  /*12100*/  @!P1 LEA.HI.X R5, R7.reuse, c[0x0][0x164], R0, 0x1, P2 ;  /* 0x0000590007059a11 */ /* 0x040fe200010f0c00 */
[----:B------:R1:W-:Y:S01]  /*12110*/  @P4 STS.128 [R207+0x800], RZ ;  /* 0x000800ffcf004388 */ /* 0x0003e20000000c00 */
[----:B------:R-:W-:-:S04]  /*12120*/  @!P4 LEA R10, P5, R7, c[0x0][0x160], 0x1 ;  /* 0x00005800070aca11 */ /* 0x000fc800078a08ff */
[----:B------:R-:W-:-:S05]  /*12130*/  @!P4 LEA.HI.X R11, R7, c[0x0][0x164], R0, 0x1, P5 ;  /* 0x00005900070bca11 */ /* 0x000fca00028f0c00 */
        /* <DEDUP_REMOVED lines=17> */
.L_x_995:
[----:B------:R-:W-:Y:S05]  /*12250*/  BSYNC B0 ;  /* 0x0000000000007941 */ /* 0x000fea0003800000 */
.L_x_994:
[----:B------:R-:W-:Y:S01]  /*12260*/  IADD3 R16, R154, 0x20, RZ ;  /* 0x000000209a107810 */ /* 0x000fe20007ffe0ff */
[----:B------:R-:W-:Y:S03]  /*12270*/  BSSY B0, `(.L_x_996) ;  /* 0x000001d000007945 */ /* 0x000fe60003800000 */
[----:B------:R-:W-:-:S13]  /*12280*/  ISETP.GE.AND P2, PT, R16, R9, PT ;  /* 0x000000091000720c */ /* 0x000fda0003f46270 */
[----:B------:R-:W-:Y:S05]  /*12290*/  @P2 BRA `(.L_x_997) ;  /* 0x000001a000002947 */ /* 0x000fea0003800000 */
[----:B------:R-:W-:Y:S01]  /*122a0*/  ISETP.GE.AND P4, PT, R134, c[0x0][0x220], PT ;  /* 0x0000880086007a0c */ /* 0x000fe20003f86270 */
[----:B------:R-:W-:Y:S01]  /*122b0*/  IMAD.MOV.U32 R0, RZ, RZ, c[0x0][0x194] ;  /* 0x00006500ff007624 */ /* 0x000fe200078e00ff */
[----:B-1----:R-:W-:-:S04]  /*122c0*/  LEA R5, P2, R3, R156, 0x5 ;  /* 0x0000009c03057211 */ /* 0x002fc800078428ff */
[----:B------:R-:W-:Y:S02]  /*122d0*/  LEA.HI.X R0, R3, R159, R0, 0x5, P2 ;  /* 0x0000009f03007211 */ /* 0x000fe400010f2c00 */
        /* <DEDUP_REMOVED lines=22> */
.L_x_997:
[----:B------:R-:W-:Y:S05]  /*12440*/  BSYNC B0 ;  /* 0x0000000000007941 */ /* 0x000fea0003800000 */
.L_x_996:
[----:B------:R-:W-:-:S04]  /*12450*/  IADD3 R18, R154, 0x30, RZ ;  /* 0x000000309a127810 */ /* 0x000fc80007ffe0ff */
[----:B------:R-:W-:-:S13]  /*12460*/  ISETP.GE.AND P2, PT, R18, R9, PT ;  /* 0x000000091200720c */ /* 0x000fda0003f46270 */
[----:B------:R-:W-:Y:S05]  /*12470*/  @P2 BRA `(.L_x_935) ;  /* 0x000001d000002947 */ /* 0x000fea0003800000 */
[----:B------:R-:W-:Y:S01]  /*12480*/  ISETP.GE.AND P4, PT, R134, c[0x0][0x220], PT ;  /* 0x0000880086007a0c */ /* 0x000fe20003f86270 */
[----:B-12---:R-:W-:Y:S01]  /*12490*/  IMAD.MOV.U32 R4, RZ, RZ, R156 ;  /* 0x000000ffff047224 */ /* 0x006fe200078e009c */
[----:B------:R-:W-:Y:S01]  /*124a0*/  ULDC UR4, c[0x0][0x194] ;  /* 0x0000650000047ab9 */ /* 0x000fe20000000800 */
[----:B------:R-:W-:Y:S01]  /*124b0*/  IMAD.MOV.U32 R5, RZ, RZ, R159 ;  /* 0x000000ffff057224 */ /* 0x000fe200078e009f */
[----:B------:R-:W-:-:S03]  /*124c0*/  UIMAD UR4, UR4, 0x30, URZ ;  /* 0x00000030040478a4 */ /* 0x000fc6000f8e023f */
[----:B------:R-:W-:-:S05]  /*124d0*/  IMAD.WIDE.U32 R4, R3, 0x30, R4 ;  /* 0x0000003003047825 */ /* 0x000fca00078e0004 */
[----:B------:R-:W-:Y:S01]  /*124e0*/  IADD3 R0, R5, UR4, RZ ;  /* 0x0000000405007c10 */ /* 0x000fe2000fffe0ff */
[----:B------:R1:W-:Y:S01]  /*124f0*/  @P4 STS.128 [R207+0x1800], RZ ;  /* 0x001800ffcf004388 */ /* 0x0003e20000000c00 */
[C---:B------:R-:W-:Y:S02]  /*12500*/  @!P4 LEA R6, P5, R4.reuse, c[0x0][0x160], 0x1 ;  /* 0x000058000406ca11 */ /* 0x040fe400078a08ff */
        /* <DEDUP_REMOVED lines=20> */
.L_x_935:
[----:B------:R-:W-:Y:S05]  /*12650*/  BSYNC B3 ;  /* 0x0000000000037941 */ /* 0x000fea0003800000 */
.L_x_896:
[----:B-1----:R-:W-:Y:S01]  /*12660*/  LEA R2, R137, 0xffffffc0, 0x6 ;  /* 0xffffffc089027811 */ /* 0x002fe200078e30ff */
[----:B------:R-:W-:Y:S01]  /*12670*/  BSSY B0, `(.L_x_998) ;  /* 0x000001d000007945 */ /* 0x000fe20003800000 */
[----:B------:R-:W-:Y:S02]  /*12680*/  LEA R210, P0, R148, c[0x0][0x168], 0x1 ;  /* 0x00005a0094d27a11 */ /* 0x000fe400078008ff */
[----:B------:R-:W-:Y:S01]  /*12690*/  LOP3.LUT R3, R144, 0xff, RZ, 0xc0, !PT ;  /* 0x000000ff90037812 */ /* 0x000fe200078ec0ff */
[----:B--2---:R-:W-:Y:S01]  /*126a0*/  IMAD.IADD R5, R59, 0x1, -R2 ;  /* 0x000000013b057824 */ /* 0x004fe200078e0a02 */
[----:B------:R-:W-:-:S04]  /*126b0*/  LEA.HI.X R211, R148, c[0x0][0x16c], R147, 0x1, P0 ;  /* 0x00005b0094d37a11 */ /* 0x000fc800000f0c93 */
[----:B------:R-:W-:-:S13]  /*126c0*/  ISETP.GE.AND P1, PT, R154, R5, PT ;  /* 0x000000059a00720c */ /* 0x000fda0003f26270 */
[----:B------:R-:W-:Y:S05]  /*126d0*/  @P1 BRA `(.L_x_999) ;  /* 0x0000016000001947 */ /* 0x000fea0003800000 */
[C---:B------:R-:W-:Y:S02]  /*126e0*/  LOP3.LUT R0, R3.reuse, 0x1, RZ, 0xc0, !PT ;  /* 0x0000000103007812 */ /* 0x040fe400078ec0ff */
[----:B------:R-:W-:Y:S02]  /*126f0*/  R2P PR, R3, 0x6 ;  /* 0x0000000603007804 */ /* 0x000fe40000000000 */
[----:B------:R-:W-:-:S13]  /*12700*/  ISETP.NE.U32.AND P0, PT, R0, 0x1, PT ;  /* 0x000000010000780c */ /* 0x000fda0003f05070 */
[----:B------:R-:W-:Y:S02]  /*12710*/  @!P0 IMAD.MOV.U32 R6, RZ, RZ, R210 ;  /* 0x000000ffff068224 */ /* 0x000fe400078e00d2 */
        /* <DEDUP_REMOVED lines=9> */
[----:B------:R1:W-:Y:S04]  /*127b0*/  @P1 LDGSTS.E.BYPASS.LTC128B.128 [R207+0x8000], [R210.64+0x80] ;  /* 0x08000080d2cf1fae */ /* 0x0003e8000b901d46 */
[----:B------:R1:W-:Y:S01]  /*127c0*/  @!P1 STS.128 [R207+0x8000], RZ ;  /* 0x008000ffcf009388 */ /* 0x0003e20000000c00 */
[----:B------:R-:W-:Y:S05]  /*127d0*/  @!P2 BRA `(.L_x_1000) ;  /* 0x000000500000a947 */ /* 0x000fea0003800000 */
[----:B------:R-:W-:Y:S01]  /*127e0*/  @!PT LDS RZ, [RZ] ;  /* 0x00000000fffff984 */ /* 0x000fe20000000800 */
[----:B------:R-:W-:Y:S01]  /*127f0*/  @!PT LDS RZ, [RZ] ;  /* 0x00000000fffff984 */ /* 0x000fe20000000800 */
[----:B------:R-:W-:Y:S01]  /*12800*/  @!PT LDS RZ, [RZ] ;  /* 0x00000000fffff984 */ /* 0x000fe20000000800 */
[----:B------:R2:W-:Y:S01]  /*12810*/  LDGSTS.E.BYPASS.LTC128B.128 [R207+0xa000], [R210.64+0x100] ;  /* 0x0a000100d2cf7fae */ /* 0x0005e2000b901d46 */
[----:B------:R-:W-:Y:S05]  /*12820*/  BRA `(.L_x_999) ;  /* 0x0000001000007947 */ /* 0x000fea0003800000 */
.L_x_1000:
[----:B------:R2:W-:Y:S02]  /*12830*/  STS.128 [R207+0xa000], RZ ;  /* 0x00a000ffcf007388 */ /* 0x0005e40000000c00 */
.L_x_999:
[----:B------:R-:W-:Y:S05]  /*12840*/  BSYNC B0 ;  /* 0x0000000000007941 */ /* 0x000fea0003800000 */
.L_x_998:
[----:B------:R-:W-:Y:S01]  /*12850*/  ISETP.GE.AND P0, PT, R12, R5, PT ;  /* 0x000000050c00720c */ /* 0x000fe20003f06270 */
[----:B------:R-:W-:-:S12]  /*12860*/  BSSY B0, `(.L_x_1001) ;  /* 0x000001f000007945 */ /* 0x000fd80003800000 */
[----:B------:R-:W-:Y:S05]  /*12870*/  @P0 BRA `(.L_x_1002) ;  /* 0x000001d000000947 */ /* 0x000fea0003800000 */
[C---:B------:R-:W-:Y:S02]  /*12880*/  LOP3.LUT R0, R3.reuse, 0x1, RZ, 0xc0, !PT ;  /* 0x0000000103007812 */ /* 0x040fe400078ec0ff */
[----:B------:R-:W-:Y:S02]  /*12890*/  LOP3.LUT P0, RZ, R3, 0x2, RZ, 0xc0, !PT ;  /* 0x0000000203ff7812 */ /* 0x000fe4000780c0ff */
[----:B------:R-:W-:Y:S02]  /*128a0*/  ISETP.NE.U32.AND P1, PT, R0, 0x1, PT ;  /* 0x000000010000780c */ /* 0x000fe40003f25070 */
[----:B-1----:R-:W-:-:S05]  /*128b0*/  IADD3 R7, P2, R56, R148, RZ ;  /* 0x0000009438077210 */ /* 0x002fca0007f5e0ff */
[----:B------:R-:W-:-:S04]  /*128c0*/  IMAD.X R0, R203, 0x1, R147, P2 ;  /* 0x00000001cb007824 */ /* 0x000fc800010e0693 */
[C---:B------:R-:W-:Y:S02]  /*128d0*/  @P0 LEA R8, P2, R7.reuse, c[0x0][0x168], 0x1 ;  /* 0x00005a0007080a11 */ /* 0x040fe400078408ff */
[C---:B------:R-:W-:Y:S02]  /*128e0*/  @!P1 LEA R10, P4, R56.reuse, R210, 0x1 ;  /* 0x000000d2380a9211 */ /* 0x040fe400078808ff */
[----:B------:R-:W-:Y:S02]  /*128f0*/  @P0 LEA.HI.X R9, R7, c[0x0][0x16c], R0, 0x1, P2 ;  /* 0x00005b0007090a11 */ /* 0x000fe400010f0c00 */
[----:B------:R-:W-:-:S05]  /*12900*/  @!P1 LEA.HI.X R11, R56, R211, R203, 0x1, P4 ;  /* 0x000000d3380b9211 */ /* 0x000fca00020f0ccb */
        /* <DEDUP_REMOVED lines=10> */
[----:B------:R-:W-:-:S13]  /*129b0*/  LOP3.LUT P0, RZ, R3, 0x4, RZ, 0xc0, !PT ;  /* 0x0000000403ff7812 */ /* 0x000fda000780c0ff */
[----:B------:R-:W-:Y:S05]  /*129c0*/  @!P0 BRA `(.L_x_1003) ;  /* 0x0000007000008947 */ /* 0x000fea0003800000 */
[----:B------:R-:W-:-:S04]  /*129d0*/  LEA R6, P0, R7, c[0x0][0x168], 0x1 ;  /* 0x00005a0007067a11 */ /* 0x000fc800078008ff */
[----:B------:R-:W-:-:S05]  /*129e0*/  LEA.HI.X R7, R7, c[0x0][0x16c], R0, 0x1, P0 ;  /* 0x00005b0007077a11 */ /* 0x000fca00000f0c00 */
[----:B------:R-:W-:Y:S01]  /*129f0*/  @!PT LDS RZ, [RZ] ;  /* 0x00000000fffff984 */ /* 0x000fe20000000800 */
[----:B------:R-:W-:Y:S01]  /*12a00*/  @!PT LDS RZ, [RZ] ;  /* 0x00000000fffff984 */ /* 0x000fe20000000800 */
[----:B------:R-:W-:Y:S01]  /*12a10*/  @!PT LDS RZ, [RZ] ;  /* 0x00000000fffff984 */ /* 0x000fe20000000800 */
[----:B------:R1:W-:Y:S01]  /*12a20*/  LDGSTS.E.BYPASS.LTC128B.128 [R207+0xa800], [R6.64+0x100] ;  /* 0x0a80010006cf7fae */ /* 0x0003e2000b901d46 */
[----:B------:R-:W-:Y:S05]  /*12a30*/  BRA `(.L_x_1002) ;  /* 0x0000001000007947 */ /* 0x000fea0003800000 */
.L_x_1003:
[----:B------:R1:W-:Y:S02]  /*12a40*/  STS.128 [R207+0xa800], RZ ;  /* 0x00a800ffcf007388 */ /* 0x0003e40000000c00 */
.L_x_1002:
[----:B------:R-:W-:Y:S05]  /*12a50*/  BSYNC B0 ;  /* 0x0000000000007941 */ /* 0x000fea0003800000 */
.L_x_1001:
[----:B------:R-:W-:Y:S01]  /*12a60*/  ISETP.GE.AND P0, PT, R16, R5, PT ;  /* 0x000000051000720c */ /* 0x000fe20003f06270 */
[----:B------:R-:W-:-:S12]  /*12a70*/  BSSY B0, `(.L_x_1004) ;  /* 0x0000023000007945 */ /* 0x000fd80003800000 */
[----:B------:R-:W-:Y:S05]  /*12a80*/  @P0 BRA `(.L_x_1005) ;  /* 0x0000021000000947 */ /* 0x000fea0003800000 */
[C---:B------:R-:W-:Y:S01]  /*12a90*/  LOP3.LUT R0, R3.reuse, 0x1, RZ, 0xc0, !PT ;  /* 0x0000000103007812 */ /* 0x040fe200078ec0ff */
[----:B-1----:R-:W-:Y:S01]  /*12aa0*/  IMAD.MOV.U32 R7, RZ, RZ, c[0x0][0x198] ;  /* 0x00006600ff077624 */ /* 0x002fe200078e00ff */
[----:B------:R-:W-:Y:S01]  /*12ab0*/  LOP3.LUT P0, RZ, R3, 0x2, RZ, 0xc0, !PT ;  /* 0x0000000203ff7812 */ /* 0x000fe2000780c0ff */
[----:B------:R-:W-:Y:S01]  /*12ac0*/  IMAD.MOV.U32 R4, RZ, RZ, 0x5 ;  /* 0x00000005ff047424 */ /* 0x000fe200078e00ff */
[----:B------:R-:W-:Y:S01]  /*12ad0*/  ISETP.NE.U32.AND P1, PT, R0, 0x1, PT ;  /* 0x000000010000780c */ /* 0x000fe20003f25070 */
[----:B------:R-:W-:-:S03]  /*12ae0*/  IMAD.SHL.U32 R9, R7, 0x20, RZ ;  /* 0x0000002007097824 */ /* 0x000fc600078e00ff */
[----:B------:R-:W-:Y:S02]  /*12af0*/  SHF.L.U64.HI R4, R7, R4, c[0x0][0x19c] ;  /* 0x0000670007047619 */ /* 0x000fe40000010204 */
[----:B------:R-:W-:-:S05]  /*12b00*/  IADD3 R7, P2, R9, R148, RZ ;  /* 0x0000009409077210 */ /* 0x000fca0007f5e0ff */
[----:B------:R-:W-:Y:S01]  /*12b10*/  IMAD.X R0, R4, 0x1, R147, P2 ;  /* 0x0000000104007824 */ /* 0x000fe200010e0693 */
[----:B------:R-:W-:Y:S02]  /*12b20*/  @P0 LEA R8, P2, R7, c[0x0][0x168], 0x1 ;  /* 0x00005a0007080a11 */ /* 0x000fe400078408ff */
[----:B------:R-:W-:-:S04]  /*12b30*/  @!P1 LEA R10, P4, R9, R210, 0x1 ;  /* 0x000000d2090a9211 */ /* 0x000fc800078808ff */
[----:B------:R-:W-:Y:S02]  /*12b40*/  @!P1 LEA.HI.X R11, R9, R211, R4, 0x1, P4 ;  /* 0x000000d3090b9211 */ /* 0x000fe400020f0c04 */
[----:B------:R-:W-:-:S03]  /*12b50*/  @P0 LEA.HI.X R9, R7, c[0x0][0x16c], R0, 0x1, P2 ;  /* 0x00005b0007090a11 */ /* 0x000fc600010f0c00 */
        /* <DEDUP_REMOVED lines=19> */
.L_x_1006:
[----:B------:R1:W-:Y:S02]  /*12c90*/  STS.128 [R207+0xb000], RZ ;  /* 0x00b000ffcf007388 */ /* 0x0003e40000000c00 */
.L_x_1005:
[----:B------:R-:W-:Y:S05]  /*12ca0*/  BSYNC B0 ;  /* 0x0000000000007941 */ /* 0x000fea0003800000 */
.L_x_1004:
[----:B------:R-:W-:Y:S01]  /*12cb0*/  ISETP.GE.AND P0, PT, R18, R5, PT ;  /* 0x000000051200720c */ /* 0x000fe20003f06270 */
[----:B------:R-:W-:-:S12]  /*12cc0*/  BSSY B0, `(.L_x_1007) ;  /* 0x0000022000007945 */ /* 0x000fd80003800000 */
[----:B------:R-:W-:Y:S05]  /*12cd0*/  @P0 BRA `(.L_x_1008) ;  /* 0x0000020000000947 */ /* 0x000fea0003800000 */
[C---:B------:R-:W-:Y:S01]  /*12ce0*/  LOP3.LUT R0, R3.reuse, 0x1, RZ, 0xc0, !PT ;  /* 0x0000000103007812 */ /* 0x040fe200078ec0ff */
[----:B-1----:R-:W-:Y:S01]  /*12cf0*/  IMAD.MOV.U32 R7, RZ, RZ, c[0x0][0x198] ;  /* 0x00006600ff077624 */ /* 0x002fe200078e00ff */
[C---:B------:R-:W-:Y:S02]  /*12d00*/  LOP3.LUT P2, RZ, R3.reuse, 0x2, RZ, 0xc0, !PT ;  /* 0x0000000203ff7812 */ /* 0x040fe4000784c0ff */
[----:B------:R-:W-:Y:S01]  /*12d10*/  ISETP.NE.U32.AND P4, PT, R0, 0x1, PT ;  /* 0x000000010000780c */ /* 0x000fe20003f85070 */
[----:B------:R-:W-:Y:S01]  /*12d20*/  IMAD.MOV.U32 R0, RZ, RZ, c[0x0][0x19c] ;  /* 0x00006700ff007624 */ /* 0x000fe200078e00ff */
[----:B------:R-:W-:Y:S02]  /*12d30*/  LOP3.LUT P1, RZ, R3, 0x4, RZ, 0xc0, !PT ;  /* 0x0000000403ff7812 */ /* 0x000fe4000782c0ff */
[----:B------:R-:W-:Y:S01]  /*12d40*/  MOV R146, R148 ;  /* 0x0000009400927202 */ /* 0x000fe20000000f00 */
[----:B------:R-:W-:-:S04]  /*12d50*/  IMAD R4, R0, 0x30, RZ ;  /* 0x0000003000047824 */ /* 0x000fc800078e02ff */
[----:B------:R-:W-:-:S04]  /*12d60*/  IMAD.WIDE.U32 R8, R7, 0x30, R146 ;  /* 0x0000003007087825 */ /* 0x000fc800078e0092 */
[----:B------:R-:W-:Y:S01]  /*12d70*/  @!P4 IMAD.WIDE.U32 R6, R7, 0x60, R210 ;  /* 0x000000600706c825 */ /* 0x000fe200078e00d2 */
[C---:B----4-:R-:W-:Y:S02]  /*12d80*/  @P2 LEA R14, P5, R8.reuse, c[0x0][0x168], 0x1 ;  /* 0x00005a00080e2a11 */ /* 0x050fe400078a08ff */
[----:B------:R-:W-:Y:S01]  /*12d90*/  @P1 LEA R10, P0, R8, c[0x0][0x168], 0x1 ;  /* 0x00005a00080a1a11 */ /* 0x000fe200078008ff */
[----:B------:R-:W-:Y:S02]  /*12da0*/  @!P4 IMAD R0, R0, 0x60, RZ ;  /* 0x000000600000c824 */ /* 0x000fe400078e02ff */
[----:B------:R-:W-:-:S03]  /*12db0*/  IMAD.IADD R4, R9, 0x1, R4 ;  /* 0x0000000109047824 */ /* 0x000fc600078e0204 */
[----:B------:R-:W-:Y:S02]  /*12dc0*/  @!P4 IADD3 R7, R7, R0, RZ ;  /* 0x000000000707c210 */ /* 0x000fe40007ffe0ff */
[C-C-:B------:R-:W-:Y:S02]  /*12dd0*/  @P2 LEA.HI.X R15, R8.reuse, c[0x0][0x16c], R4.reuse, 0x1, P5 ;  /* 0x00005b00080f2a11 */ /* 0x140fe400028f0c04 */
[----:B------:R-:W-:Y:S01]  /*12de0*/  @P1 LEA.HI.X R11, R8, c[0x0][0x16c], R4, 0x1, P0 ;  /* 0x00005b00080b1a11 */ /* 0x000fe200000f0c04 */
        /* <DEDUP_REMOVED lines=9> */
[----:B------:R1:W-:Y:S04]  /*12e80*/  @!P2 STS.128 [R207+0x9800], RZ ;  /* 0x009800ffcf00a388 */ /* 0x0003e80000000c00 */
[----:B------:R-:W-:Y:S01]  /*12e90*/  @!PT LDS RZ, [RZ] ;  /* 0x00000000fffff984 */ /* 0x000fe20000000800 */
[----:B------:R-:W-:Y:S01]  /*12ea0*/  @!PT LDS RZ, [RZ] ;  /* 0x00000000fffff984 */ /* 0x000fe20000000800 */
[----:B------:R-:W-:Y:S01]  /*12eb0*/  @!PT LDS RZ, [RZ] ;  /* 0x00000000fffff984 */ /* 0x000fe20000000800 */
[----:B------:R1:W-:Y:S04]  /*12ec0*/  @P1 LDGSTS.E.BYPASS.LTC128B.128 [R207+0xb800], [R10.64+0x100] ;  /* 0x0b8001000acf1fae */ /* 0x0003e8000b901d46 */
[----:B------:R1:W-:Y:S02]  /*12ed0*/  @!P1 STS.128 [R207+0xb800], RZ ;  /* 0x00b800ffcf009388 */ /* 0x0003e40000000c00 */
.L_x_1008:
[----:B------:R-:W-:Y:S05]  /*12ee0*/  BSYNC B0 ;  /* 0x0000000000007941 */ /* 0x000fea0003800000 */
.L_x_1007:
        /* <DEDUP_REMOVED lines=11> */
[C---:B------:R-:W-:Y:S02]  /*12fa0*/  LOP3.LUT R0, R3.reuse, 0x1, RZ, 0xc0, !PT ;  /* 0x0000000103007812 */ /* 0x040fe400078ec0ff */
[----:B------:R-:W-:-:S02]  /*12fb0*/  R2P PR, R3, 0x6 ;  /* 0x0000000603007804 */ /* 0x000fc40000000000 */
[----:B------:R-:W-:-:S13]  /*12fc0*/  ISETP.NE.U32.AND P0, PT, R0, 0x1, PT ;  /* 0x000000010000780c */ /* 0x000fda0003f05070 */
[----:B-1----:R-:W-:Y:S02]  /*12fd0*/  @!P0 IMAD.MOV.U32 R6, RZ, RZ, R168 ;  /* 0x000000ffff068224 */ /* 0x002fe400078e00a8 */
        /* <DEDUP_REMOVED lines=17> */
.L_x_1011:
[----:B------:R1:W-:Y:S02]  /*130f0*/  STS.128 [R207+0x10000], RZ ;  /* 0x010000ffcf007388 */ /* 0x0003e40000000c00 */
.L_x_1010:
[----:B------:R-:W-:Y:S05]  /*13100*/  BSYNC B0 ;  /* 0x0000000000007941 */ /* 0x000fea0003800000 */
.L_x_1009:
[----:B------:R-:W-:Y:S01]  /*13110*/  ISETP.GE.AND P0, PT, R12, R5, PT ;  /* 0x000000050c00720c */ /* 0x000fe20003f06270 */
[----:B------:R-:W-:-:S12]  /*13120*/  BSSY B0, `(.L_x_1012) ;  /* 0x0000022000007945 */ /* 0x000fd80003800000 */
[----:B------:R1:W-:Y:S04]  /*13130*/  @P0 STS.128 [R207+0xc800], RZ ;  /* 0x00c800ffcf000388 */ /* 0x0003e80000000c00 */
[----:B------:R1:W-:Y:S04]  /*13140*/  @P0 STS.128 [R207+0xe800], RZ ;  /* 0x00e800ffcf000388 */ /* 0x0003e80000000c00 */
[----:B------:R1:W-:Y:S01]  /*13150*/  @P0 STS.128 [R207+0x10800], RZ ;  /* 0x010800ffcf000388 */ /* 0x0003e20000000c00 */
[----:B------:R-:W-:Y:S05]  /*13160*/  @P0 BRA `(.L_x_1013) ;  /* 0x000001d000000947 */ /* 0x000fea0003800000 */
[C---:B------:R-:W-:Y:S02]  /*13170*/  LOP3.LUT R0, R3.reuse, 0x1, RZ, 0xc0, !PT ;  /* 0x0000000103007812 */ /* 0x040fe400078ec0ff */
[----:B------:R-:W-:-:S02]  /*13180*/  LOP3.LUT P0, RZ, R3, 0x2, RZ, 0xc0, !PT ;  /* 0x0000000203ff7812 */ /* 0x000fc4000780c0ff */
[----:B------:R-:W-:Y:S02]  /*13190*/  ISETP.NE.U32.AND P1, PT, R0, 0x1, PT ;  /* 0x000000010000780c */ /* 0x000fe40003f25070 */
[----:B-1----:R-:W-:-:S05]  /*131a0*/  IADD3 R7, P2, R139, R150, RZ ;  /* 0x000000968b077210 */ /* 0x002fca0007f5e0ff */
[----:B------:R-:W-:-:S04]  /*131b0*/  IMAD.X R0, R204, 0x1, R153, P2 ;  /* 0x00000001cc007824 */ /* 0x000fc800010e0699 */
[----:B------:R-:W-:Y:S02]  /*131c0*/  @P0 LEA R8, P2, R7, c[0x0][0x170], 0x1 ;  /* 0x00005c0007080a11 */ /* 0x000fe400078408ff */
[----:B------:R-:W-:Y:S02]  /*131d0*/  @!P1 LEA R10, P4, R139, R168, 0x1 ;  /* 0x000000a88b0a9211 */ /* 0x000fe400078808ff */
        /* <DEDUP_REMOVED lines=21> */
.L_x_1014:
[----:B------:R1:W-:Y:S02]  /*13330*/  STS.128 [R207+0x10800], RZ ;  /* 0x010800ffcf007388 */ /* 0x0003e40000000c00 */
.L_x_1013:
[----:B------:R-:W-:Y:S05]  /*13340*/  BSYNC B0 ;  /* 0x0000000000007941 */ /* 0x000fea0003800000 */
.L_x_1012:
[----:B------:R-:W-:Y:S01]  /*13350*/  ISETP.GE.AND P0, PT, R16, R5, PT ;  /* 0x000000051000720c */ /* 0x000fe20003f06270 */
[----:B------:R-:W-:-:S12]  /*13360*/  BSSY B0, `(.L_x_1015) ;  /* 0x0000026000007945 */ /* 0x000fd80003800000 */
[----:B------:R1:W-:Y:S04]  /*13370*/  @P0 STS.128 [R207+0xd000], RZ ;  /* 0x00d000ffcf000388 */ /* 0x0003e80000000c00 */
[----:B------:R1:W-:Y:S04]  /*13380*/  @P0 STS.128 [R207+0xf000], RZ ;  /* 0x00f000ffcf000388 */ /* 0x0003e80000000c00 */
[----:B------:R1:W-:Y:S01]  /*13390*/  @P0 STS.128 [R207+0x11000], RZ ;  /* 0x011000ffcf000388 */ /* 0x0003e20000000c00 */
        /* <DEDUP_REMOVED lines=33> */
.L_x_1017:
[----:B------:R1:W-:Y:S02]  /*135b0*/  STS.128 [R207+0x11000], RZ ;  /* 0x011000ffcf007388 */ /* 0x0003e40000000c00 */
.L_x_1016:
[----:B------:R-:W-:Y:S05]  /*135c0*/  BSYNC B0 ;  /* 0x0000000000007941 */ /* 0x000fea0003800000 */
.L_x_1015:
[----:B------:R-:W-:Y:S01]  /*135d0*/  ISETP.GE.AND P0, PT, R18, R5, PT ;  /* 0x000000051200720c */ /* 0x000fe20003f06270 */
[----:B------:R-:W-:Y:S01]  /*135e0*/  BSSY B0, `(.L_x_1018) ;  /* 0x0000028000007945 */ /* 0x000fe20003800000 */
[----:B------:R-:W-:-:S04]  /*135f0*/  SHF.R.S32.HI R0, RZ, 0x1f, R57 ;  /* 0x0000001fff007819 */ /* 0x000fc80000011439 */
[----:B------:R-:W-:-:S04]  /*13600*/  LEA.HI R0, R0, R57, RZ, 0x5 ;  /* 0x0000003900007211 */ /* 0x000fc800078f28ff */
[----:B-1----:R-:W-:-:S03]  /*13610*/  SHF.R.S32.HI R7, RZ, 0x5, R0 ;  /* 0x00000005ff077819 */ /* 0x002fc60000011400 */
[----:B------:R1:W-:Y:S04]  /*13620*/  @P0 STS.128 [R207+0xd800], RZ ;  /* 0x00d800ffcf000388 */ /* 0x0003e80000000c00 */
[----:B------:R1:W-:Y:S04]  /*13630*/  @P0 STS.128 [R207+0xf800], RZ ;  /* 0x00f800ffcf000388 */ /* 0x0003e80000000c00 */
[----:B------:R1:W-:Y:S01]  /*13640*/  @P0 STS.128 [R207+0x11800], RZ ;  /* 0x011800ffcf000388 */ /* 0x0003e20000000c00 */
[----:B------:R-:W-:Y:S05]  /*13650*/  @P0 BRA `(.L_x_1019) ;  /* 0x0000020000000947 */ /* 0x000fea0003800000 */
[C---:B------:R-:W-:Y:S01]  /*13660*/  LOP3.LUT R0, R3.reuse, 0x1, RZ, 0xc0, !PT ;  /* 0x0000000103007812 */ /* 0x040fe200078ec0ff */
[----:B------:R-:W-:Y:S01]  /*13670*/  IMAD.MOV.U32 R5, RZ, RZ, c[0x0][0x1a0] ;  /* 0x00006800ff057624 */ /* 0x000fe200078e00ff */
[----:B------:R-:W-:-:S02]  /*13680*/  LOP3.LUT P2, RZ, R3, 0x2, RZ, 0xc0, !PT ;  /* 0x0000000203ff7812 */ /* 0x000fc4000784c0ff */
[----:B------:R-:W-:Y:S01]  /*13690*/  ISETP.NE.U32.AND P4, PT, R0, 0x1, PT ;  /* 0x000000010000780c */ /* 0x000fe20003f85070 */
[----:B------:R-:W-:Y:S01]  /*136a0*/  IMAD.MOV.U32 R0, RZ, RZ, c[0x0][0x1a4] ;  /* 0x00006900ff007624 */ /* 0x000fe200078e00ff */
[----:B------:R-:W-:Y:S02]  /*136b0*/  LOP3.LUT P1, RZ, R3, 0x4, RZ, 0xc0, !PT ;  /* 0x0000000403ff7812 */ /* 0x000fe4000782c0ff */
[----:B------:R-:W-:Y:S01]  /*136c0*/  MOV R152, R150 ;  /* 0x0000009600987202 */ /* 0x000fe20000000f00 */
[----:B------:R-:W-:-:S04]  /*136d0*/  IMAD R4, R0, 0x30, RZ ;  /* 0x0000003000047824 */ /* 0x000fc800078e02ff */
[----:B------:R-:W-:-:S04]  /*136e0*/  IMAD.WIDE.U32 R152, R5, 0x30, R152 ;  /* 0x0000003005987825 */ /* 0x000fc800078e0098 */
[----:B------:R-:W-:Y:S01]  /*136f0*/  @!P4 IMAD.WIDE.U32 R8, R5, 0x60, R168 ;  /* 0x000000600508c825 */ /* 0x000fe200078e00a8 */
[C---:B------:R-:W-:Y:S02]  /*13700*/  @P2 LEA R12, P5, R152.reuse, c[0x0][0x170], 0x1 ;  /* 0x00005c00980c2a11 */ /* 0x040fe400078a08ff */
        /* <DEDUP_REMOVED lines=21> */
.L_x_1019:
[----:B------:R-:W-:Y:S05]  /*13860*/  BSYNC B0 ;  /* 0x0000000000007941 */ /* 0x000fea0003800000 */
.L_x_1018:
[C---:B------:R-:W-:Y:S01]  /*13870*/  IMAD.SHL.U32 R0, R58.reuse, 0x40, RZ ;  /* 0x000000403a007824 */ /* 0x040fe200078e00ff */
[----:B------:R-:W-:Y:S01]  /*13880*/  R2P PR, R58, 0x6 ;  /* 0x000000063a007804 */ /* 0x000fe20000000000 */
[----:B------:R-:W-:Y:S01]  /*13890*/  IMAD.SHL.U32 R154, R154, 0x8, RZ ;  /* 0x000000089a9a7824 */ /* 0x000fe200078e00ff */
[----:B------:R-:W0:Y:S01]  /*138a0*/  LDGDEPBAR ;  /* 0x00000000000079af */ /* 0x000e220000000000 */
[----:B------:R-:W-:Y:S01]  /*138b0*/  IMAD R202, R7, 0x400, R42 ;  /* 0x0000040007ca7824 */ /* 0x000fe200078e022a */
[----:B------:R-:W-:Y:S01]  /*138c0*/  LOP3.LUT R5, R0, 0x1c0, RZ, 0xc0, !PT ;  /* 0x000001c000057812 */ /* 0x000fe200078ec0ff */
[----:B------:R-:W-:-:S02]  /*138d0*/  IMAD.SHL.U32 R57, R57, 0x2, RZ ;  /* 0x0000000239397824 */ /* 0x000fc400078e00ff */
        /* <DEDUP_REMOVED lines=10> */
[----:B----4-:R-:W-:Y:S03]  /*13980*/  LDSM.16.M88.4 R24, [R198] ;  /* 0x00000000c618783b */ /* 0x010fe60000000200 */
[----:B------:R-:W-:Y:S01]  /*13990*/  IMAD.SHL.U32 R201, R201, 0x2, RZ ;  /* 0x00000002c9c97824 */ /* 0x000fe200078e00ff */
[----:B------:R-:W-:Y:S04]  /*139a0*/  LDSM.16.M88.4 R68, [R197] ;  /* 0x00000000c544783b */ /* 0x000fe80000000200 */
[----:B-1----:R-:W1:Y:S01]  /*139b0*/  LDSM.16.M88.4 R12, [R201+0x6800] ;  /* 0x00680000c90c783b */ /* 0x002e620000000200 */
[----:B------:R-:W-:-:S02]  /*139c0*/  IADD3 R0, R201, 0x6000, RZ ;  /* 0x00006000c9007810 */ /* 0x000fc40007ffe0ff */
[----:B------:R-:W-:Y:S01]  /*139d0*/  IADD3 R199, R201, 0x6020, RZ ;  /* 0x00006020c9c77810 */ /* 0x000fe20007ffe0ff */
[----:B------:R-:W4:Y:S01]  /*139e0*/  LDSM.16.M88.4 R36, [R201+0x6000] ;  /* 0x00600000c924783b */ /* 0x000f220000000200 */
[----:B------:R-:W-:Y:S01]  /*139f0*/  @P1 IADD3 R199, R0, -0x20, RZ ;  /* 0xffffffe000c71810 */ /* 0x000fe20007ffe0ff */
[----:B------:R-:W-:Y:S02]  /*13a00*/  IMAD.MOV.U32 R0, RZ, RZ, 0x40 ;  /* 0x00000040ff007424 */ /* 0x000fe400078e00ff */
[----:B------:R-:W-:Y:S01]  /*13a10*/  LDSM.16.M88.4 R4, [R201+0x7000] ;  /* 0x00700000c904783b */ /* 0x000fe20000000200 */
[C---:B------:R-:W-:Y:S02]  /*13a20*/  IADD3 R191, R199.reuse, 0x800, RZ ;  /* 0x00000800c7bf7810 */ /* 0x040fe40007ffe0ff */
[----:B------:R-:W-:Y:S01]  /*13a30*/  SEL R0, R0, 0xffffffc0, !P2 ;  /* 0xffffffc000007807 */ /* 0x000fe20005000000 */
[----:B------:R-:W5:Y:S01]  /*13a40*/  LDSM.16.M88.4 R20, [R199+0x800] ;  /* 0x00080000c714783b */ /* 0x000f620000000200 */
[----:B------:R-:W-:-:S02]  /*13a50*/  IADD3 R190, R199, 0x1000, RZ ;  /* 0x00001000c7be7810 */ /* 0x000fc40007ffe0ff */
[----:B------:R-:W-:Y:S01]  /*13a60*/  IADD3 R189, R199, 0x1800, RZ ;  /* 0x00001800c7bd7810 */ /* 0x000fe20007ffe0ff */
[----:B------:R-:W2:Y:S01]  /*13a70*/  LDSM.16.M88.4 R64, [R201+0x7800] ;  /* 0x00780000c940783b */ /* 0x000ea20000000200 */
[----:B------:R-:W-:Y:S01]  /*13a80*/  IMAD.IADD R195, R201, 0x1, R0 ;  /* 0x00000001c9c37824 */ /* 0x000fe200078e0200 */
[C---:B------:R-:W-:Y:S01]  /*13a90*/  IADD3 R187, R199.reuse, 0x2000, RZ ;  /* 0x00002000c7bb7810 */ /* 0x040fe20007ffe0ff */
[----:B------:R-:W-:Y:S01]  /*13aa0*/  IMAD.IADD R188, R0, 0x1, R199 ;  /* 0x0000000100bc7824 */ /* 0x000fe200078e02c7 */
[----:B------:R-:W3:Y:S01]  /*13ab0*/  LDSM.16.M88.4 R60, [R199] ;  /* 0x00000000c73c783b */ /* 0x000ee20000000200 */
[C---:B------:R-:W-:Y:S02]  /*13ac0*/  IADD3 R186, R199.reuse, 0x2800, RZ ;  /* 0x00002800c7ba7810 */ /* 0x040fe40007ffe0ff */
[C---:B------:R-:W-:Y:S01]  /*13ad0*/  IADD3 R185, R199.reuse, 0x3000, RZ ;  /* 0x00003000c7b97810 */ /* 0x040fe20007ffe0ff */
[----:B------:R-:W2:Y:S01]  /*13ae0*/  LDSM.16.M88.4 R52, [R199+0x1000] ;  /* 0x00100000c734783b */ /* 0x000ea20000000200 */
[----:B------:R-:W-:-:S02]  /*13af0*/  IADD3 R184, R199, 0x3800, RZ ;  /* 0x00003800c7b87810 */ /* 0x000fc40007ffe0ff */
[C---:B------:R-:W-:Y:S01]  /*13b00*/  IADD3 R183, R199.reuse, 0x4000, RZ ;  /* 0x00004000c7b77810 */ /* 0x040fe20007ffe0ff */
[----:B---3--:R-:W3:Y:S01]  /*13b10*/  LDSM.16.M88.4 R48, [R199+0x1800] ;  /* 0x00180000c730783b */ /* 0x008ee20000000200 */
        /* <DEDUP_REMOVED lines=8> */
[C---:B----4-:R-:W-:Y:S08]  /*13ba0*/  HMMA.16816.F32 R44, R72.reuse, R36, RZ ;  /* 0x00000024482c723c */ /* 0x050ff000000018ff */
[----:B------:R-:W-:Y:S08]  /*13bb0*/  HMMA.16816.F32 R36, R72, R38, RZ ;  /* 0x000000264824723c */ /* 0x000ff000000018ff */
[C---:B-----5:R-:W-:Y:S08]  /*13bc0*/  HMMA.16816.F32 R16, R32.reuse, R20, R16 ;  /* 0x000000142010723c */ /* 0x060ff00000001810 */
[----:B------:R-:W-:Y:S01]  /*13bd0*/  HMMA.16816.F32 R12, R32, R22, R12 ;  /* 0x00000016200c723c */ /* 0x000fe2000000180c */
[----:B------:R-:W1:Y:S07]  /*13be0*/  LDSM.16.M88.4 R20, [R195+0x6800] ;  /* 0x00680000c314783b */ /* 0x000e6e0000000200 */
[C---:B------:R-:W-:Y:S08]  /*13bf0*/  HMMA.16816.F32 R8, R72.reuse, R4, RZ ;  /* 0x000000044808723c */ /* 0x040ff000000018ff */
[C---:B------:R-:W-:Y:S08]  /*13c00*/  HMMA.16816.F32 R4, R72.reuse, R6, RZ ;  /* 0x000000064804723c */ /* 0x040ff000000018ff */
[C---:B--2---:R-:W-:Y:S08]  /*13c10*/  HMMA.16816.F32 R76, R72.reuse, R64, RZ ;  /* 0x00000040484c723c */ /* 0x044ff000000018ff */
[----:B------:R-:W-:Y:S01]  /*13c20*/  HMMA.16816.F32 R72, R72, R66, RZ ;  /* 0x000000424848723c */ /* 0x000fe200000018ff */
[----:B------:R-:W2:Y:S07]  /*13c30*/  LDSM.16.M88.4 R64, [R188] ;  /* 0x00000000bc40783b */ /* 0x000eae0000000200 */
[C---:B------:R-:W-:Y:S08]  /*13c40*/  HMMA.16816.F32 R44, R32.reuse, R60, R44 ;  /* 0x0000003c202c723c */ /* 0x040ff0000000182c */
[C---:B------:R-:W-:Y:S01]  /*13c50*/  HMMA.16816.F32 R36, R32.reuse, R62, R36 ;  /* 0x0000003e2024723c */ /* 0x040fe20000001824 */
[----:B------:R-:W4:Y:S07]  /*13c60*/  LDSM.16.M88.4 R60, [R188+0x800] ;  /* 0x00080000bc3c783b */ /* 0x000f2e0000000200 */
[C---:B------:R-:W-:Y:S08]  /*13c70*/  HMMA.16816.F32 R8, R32.reuse, R52, R8 ;  /* 0x000000342008723c */ /* 0x040ff00000001808 */
[C---:B------:R-:W-:Y:S01]  /*13c80*/  HMMA.16816.F32 R4, R32.reuse, R54, R4 ;  /* 0x000000362004723c */ /* 0x040fe20000001804 */
[----:B------:R-:W5:Y:S07]  /*13c90*/  LDSM.16.M88.4 R52, [R188+0x1000] ;  /* 0x00100000bc34783b */ /* 0x000f6e0000000200 */
[C---:B---3--:R-:W-:Y:S08]  /*13ca0*/  HMMA.16816.F32 R76, R32.reuse, R48, R76 ;  /* 0x00000030204c723c */ /* 0x048ff0000000184c */
[----:B------:R-:W-:Y:S01]  /*13cb0*/  HMMA.16816.F32 R72, R32, R50, R72 ;  /* 0x000000322048723c */ /* 0x000fe20000001848 */
[----:B------:R-:W3:Y:S04]  /*13cc0*/  LDSM.16.M88.4 R48, [R188+0x1800] ;  /* 0x00180000bc30783b */ /* 0x000ee80000000200 */
        /* <DEDUP_REMOVED lines=16> */
[C---:B----4-:R-:W-:Y:S01]  /*13dd0*/  HMMA.16816.F32 R84, R68.reuse, R60, R16 ;  /* 0x0000003c4454723c */ /* 0x050fe20000001810 */
[----:B------:R-:W2:Y:S07]  /*13de0*/  LDSM.16.M88.4 R16, [R199+0x2000] ;  /* 0x00200000c710783b */ /* 0x000eae0000000200 */
[C---:B------:R-:W-:Y:S08]  /*13df0*/  HMMA.16816.F32 R12, R68.reuse, R62, R12 ;  /* 0x0000003e440c723c */ /* 0x040ff0000000180c */
[C---:B-----5:R-:W-:Y:S08]  /*13e00*/  HMMA.16816.F32 R8, R68.reuse, R52, R8 ;  /* 0x000000344408723c */ /* 0x060ff00000001808 */
[C---:B------:R-:W-:Y:S01]  /*13e10*/  HMMA.16816.F32 R4, R68.reuse, R54, R4 ;  /* 0x000000364404723c */ /* 0x040fe20000001804 */
[----:B------:R-:W4:Y:S07]  /*13e20*/  LDSM.16.M88.4 R52, [R199+0x2800] ;  /* 0x00280000c734783b */ /* 0x000f2e0000000200 */
[C---:B---3--:R-:W-:Y:S08]  /*13e30*/  HMMA.16816.F32 R76, R68.reuse, R48, R76 ;  /* 0x00000030444c723c */ /* 0x048ff0000000184c */
[----:B------:R-:W-:Y:S01]  /*13e40*/  HMMA.16816.F32 R72, R68, R50, R72 ;  /* 0x000000324448723c */ /* 0x000fe20000001848 */
[----:B------:R-:W3:Y:S04]  /*13e50*/  LDSM.16.M88.4 R48, [R199+0x3000] ;  /* 0x00300000c730783b */ /* 0x000ee80000000200 */
        /* <DEDUP_REMOVED lines=18> */
[C---:B----4-:R-:W-:Y:S08]  /*13f80*/  HMMA.16816.F32 R84, R80.reuse, R52, R84 ;  /* 0x000000345054723c */ /* 0x050ff00000001854 */
[C---:B------:R-:W-:Y:S01]  /*13f90*/  HMMA.16816.F32 R12, R80.reuse, R54, R12 ;  /* 0x00000036500c723c */ /* 0x040fe2000000180c */
[----:B------:R-:W-:Y:S07]  /*13fa0*/  LDSM.16.M88.4 R52, [R188+0x3000] ;  /* 0x00300000bc34783b */ /* 0x000fee0000000200 */
[C---:B---3--:R-:W-:Y:S08]  /*13fb0*/  HMMA.16816.F32 R8, R80.reuse, R48, R8 ;  /* 0x000000305008723c */ /* 0x048ff00000001808 */
        /* <DEDUP_REMOVED lines=66> */
[----:B------:R-:W-:Y:S02]  /*143e0*/  IADD3 R26, R24, -0x40, RZ ;  /* 0xffffffc0181a7810 */ /* 0x000fe40007ffe0ff */
[-C--:B------:R-:W-:Y:S02]  /*143f0*/  ISETP.GE.AND P1, PT, R0, R59.reuse, PT ;  /* 0x0000003b0000720c */ /* 0x080fe40003f26270 */
[----:B------:R-:W-:Y:S01]  /*14400*/  IADD3 R0, R24, -0x30, RZ ;  /* 0xffffffd018007810 */ /* 0x000fe20007ffe0ff */
[----:B------:R-:W-:Y:S01]  /*14410*/  HMMA.16816.F32 R72, R8, R38, R72 ;  /* 0x000000260848723c */ /* 0x000fe20000001848 */
[----:B------:R-:W3:Y:S01]  /*14420*/  LDSM.16.M88.4 R8, [R188+0x5800] ;  /* 0x00580000bc08783b */ /* 0x000ee20000000200 */
[----:B------:R-:W-:Y:S01]  /*14430*/  ISETP.GE.AND P4, PT, R26, R59, PT ;  /* 0x0000003b1a00720c */ /* 0x000fe20003f86270 */
[----:B------:R-:W-:-:S04]  /*14440*/  DEPBAR.LE SB0, 0x0 ;  /* 0x000080000000791a */ /* 0x000fc80000000000 */
[----:B------:R-:W-:Y:S01]  /*14450*/  ISETP.GE.AND P6, PT, R0, R59, PT ;  /* 0x0000003b0000720c */ /* 0x000fe20003fc6270 */
[----:B----4-:R-:W-:Y:S01]  /*14460*/  HMMA.16816.F32 R44, R52, R48, R44 ;  /* 0x00000030342c723c */ /* 0x010fe2000000182c */
[----:B------:R-:W-:-:S07]  /*14470*/  IADD3 R0, R24, -0x28, RZ ;  /* 0xffffffd818007810 */ /* 0x000fce0007ffe0ff */
[C---:B------:R-:W-:Y:S08]  /*14480*/  HMMA.16816.F32 R60, R52.reuse, R50, R60 ;  /* 0x00000032343c723c */ /* 0x040ff0000000183c */
[C---:B-1----:R-:W-:Y:S07]  /*14490*/  HMMA.16816.F32 R84, R52.reuse, R20, R84 ;  /* 0x000000143454723c */ /* 0x042fee0000001854 */
[----:B------:R-:W-:Y:S01]  /*144a0*/  IADD3 R20, R24, -0x3f, RZ ;  /* 0xffffffc118147810 */ /* 0x000fe20007ffe0ff */
[----:B------:R-:W-:Y:S01]  /*144b0*/  HMMA.16816.F32 R12, R52, R22, R12 ;  /* 0x00000016340c723c */ /* 0x000fe2000000180c */
[----:B------:R-:W-:-:S02]  /*144c0*/  FSEL R46, R46, -INF , !P4 ;  /* 0xff8000002e2e7808 */ /* 0x000fc40006000000 */
[----:B------:R-:W-:Y:S02]  /*144d0*/  FSEL R21, R44, -INF , !P4 ;  /* 0xff8000002c157808 */ /* 0x000fe40006000000 */
[-C--:B------:R-:W-:Y:S02]  /*144e0*/  ISETP.GE.AND P4, PT, R0, R59.reuse, PT ;  /* 0x0000003b0000720c */ /* 0x080fe40003f86270 */
[----:B------:R-:W-:Y:S01]  /*144f0*/  IADD3 R0, R24, -0x20, RZ ;  /* 0xffffffe018007810 */ /* 0x000fe20007ffe0ff */
[----:B--2---:R-:W-:Y:S01]  /*14500*/  HMMA.16816.F32 R68, R52, R6, R68 ;  /* 0x000000063444723c */ /* 0x004fe20000001844 */
[----:B------:R-:W-:Y:S02]  /*14510*/  ISETP.GE.AND P2, PT, R20, R59, PT ;  /* 0x0000003b1400720c */ /* 0x000fe40003f46270 */
[----:B------:R-:W-:Y:S02]  /*14520*/  IADD3 R20, R24, -0x37, RZ ;  /* 0xffffffc918147810 */ /* 0x000fe40007ffe0ff */
[----:B------:R-:W-:-:S02]  /*14530*/  FSEL R62, R62, -INF , !P1 ;  /* 0xff8000003e3e7808 */ /* 0x000fc40004800000 */
[----:B------:R-:W-:Y:S01]  /*14540*/  FSEL R23, R60, -INF , !P1 ;  /* 0xff8000003c177808 */ /* 0x000fe20004800000 */
[C---:B---3--:R-:W-:Y:S01]  /*14550*/  HMMA.16816.F32 R80, R52.reuse, R8, R80 ;  /* 0x000000083450723c */ /* 0x048fe20000001850 */
[-C--:B------:R-:W-:Y:S02]  /*14560*/  ISETP.GE.AND P1, PT, R0, R59.reuse, PT ;  /* 0x0000003b0000720c */ /* 0x080fe40003f26270 */
[C---:B------:R-:W-:Y:S02]  /*14570*/  IADD3 R22, R24.reuse, -0x2f, RZ ;  /* 0xffffffd118167810 */ /* 0x040fe40007ffe0ff */
[----:B------:R-:W-:Y:S02]  /*14580*/  IADD3 R0, R24, -0x18, RZ ;  /* 0xffffffe818007810 */ /* 0x000fe40007ffe0ff */
[----:B------:R-:W-:Y:S01]  /*14590*/  ISETP.GE.AND P0, PT, R20, R59, PT ;  /* 0x0000003b1400720c */ /* 0x000fe20003f06270 */
[----:B------:R-:W-:Y:S01]  /*145a0*/  HMMA.16816.F32 R16, R52, R4, R16 ;  /* 0x000000043410723c */ /* 0x000fe20000001810 */
[----:B------:R-:W-:-:S02]  /*145b0*/  FSEL R20, R86, -INF , !P6 ;  /* 0xff80000056147808 */ /* 0x000fc40007000000 */
[----:B------:R-:W-:Y:S02]  /*145c0*/  FSEL R7, R84, -INF , !P6 ;  /* 0xff80000054077808 */ /* 0x000fe40007000000 */
[-C--:B------:R-:W-:Y:S02]  /*145d0*/  ISETP.GE.AND P5, PT, R22, R59.reuse, PT ;  /* 0x0000003b1600720c */ /* 0x080fe40003fa6270 */
[----:B------:R-:W-:Y:S01]  /*145e0*/  ISETP.GE.AND P6, PT, R0, R59, PT ;  /* 0x0000003b0000720c */ /* 0x000fe20003fc6270 */
[----:B------:R-:W-:Y:S01]  /*145f0*/  HMMA.16816.F32 R72, R52, R10, R72 ;  /* 0x0000000a3448723c */ /* 0x000fe20000001848 */
[----:B------:R-:W-:Y:S02]  /*14600*/  IADD3 R0, R24, -0x17, RZ ;  /* 0xffffffe918007810 */ /* 0x000fe40007ffe0ff */
[----:B------:R-:W-:Y:S02]  /*14610*/  FSEL R8, R87, -INF , !P5 ;  /* 0xff80000057087808 */ /* 0x000fe40006800000 */
[----:B------:R-:W-:-:S02]  /*14620*/  FSEL R9, R85, -INF , !P5 ;  /* 0xff80000055097808 */ /* 0x000fc40006800000 */
[-C--:B------:R-:W-:Y:S02]  /*14630*/  ISETP.GE.AND P5, PT, R0, R59.reuse, PT ;  /* 0x0000003b0000720c */ /* 0x080fe40003fa6270 */
[C---:B------:R-:W-:Y:S02]  /*14640*/  IADD3 R0, R24.reuse, -0x10, RZ ;  /* 0xfffffff018007810 */ /* 0x040fe40007ffe0ff */
[----:B------:R-:W-:Y:S02]  /*14650*/  IADD3 R4, R24, -0x27, RZ ;  /* 0xffffffd918047810 */ /* 0x000fe40007ffe0ff */
[----:B------:R-:W-:Y:S02]  /*14660*/  FSEL R14, R14, -INF , !P4 ;  /* 0xff8000000e0e7808 */ /* 0x000fe40006000000 */
[----:B------:R-:W-:Y:S02]  /*14670*/  FSEL R5, R12, -INF , !P4 ;  /* 0xff8000000c057808 */ /* 0x000fe40006000000 */
[----:B------:R-:W-:-:S02]  /*14680*/  ISETP.GE.AND P4, PT, R0, R59, PT ;  /* 0x0000003b0000720c */ /* 0x000fc40003f86270 */
[----:B------:R-:W-:Y:S02]  /*14690*/  IADD3 R6, R24, -0x1f, RZ ;  /* 0xffffffe118067810 */ /* 0x000fe40007ffe0ff */
[----:B------:R-:W-:Y:S02]  /*146a0*/  FSEL R47, R47, -INF , !P2 ;  /* 0xff8000002f2f7808 */ /* 0x000fe40005000000 */
[----:B------:R-:W-:Y:S02]  /*146b0*/  FSEL R45, R45, -INF , !P2 ;  /* 0xff8000002d2d7808 */ /* 0x000fe40005000000 */
[----:B------:R-:W-:Y:S02]  /*146c0*/  ISETP.GE.AND P2, PT, R4, R59, PT ;  /* 0x0000003b0400720c */ /* 0x000fe40003f46270 */
[----:B------:R-:W-:Y:S02]  /*146d0*/  FSEL R4, R63, -INF , !P0 ;  /* 0xff8000003f047808 */ /* 0x000fe40004000000 */
[----:B------:R-:W-:-:S02]  /*146e0*/  FSEL R61, R61, -INF , !P0 ;  /* 0xff8000003d3d7808 */ /* 0x000fc40004000000 */
[----:B------:R-:W-:Y:S02]  /*146f0*/  FSEL R170, R82, -INF , !P4 ;  /* 0xff80000052aa7808 */ /* 0x000fe40006000000 */
[----:B------:R-:W-:Y:S02]  /*14700*/  FSEL R177, R80, -INF , !P4 ;  /* 0xff80000050b17808 */ /* 0x000fe40006000000 */
[----:B------:R-:W-:Y:S02]  /*14710*/  ISETP.GE.AND P0, PT, R6, R59, PT ;  /* 0x0000003b0600720c */ /* 0x000fe40003f06270 */
[----:B------:R-:W-:Y:S02]  /*14720*/  ISETP.GE.AND P4, PT, R137, 0x2, PT ;  /* 0x000000028900780c */ /* 0x000fe40003f86270 */
[----:B------:R-:W-:Y:S02]  /*14730*/  IADD3 R6, R24, -0xf, RZ ;  /* 0xfffffff118067810 */ /* 0x000fe40007ffe0ff */
[----:B------:R-:W-:-:S02]  /*14740*/  FSEL R0, R15, -INF , !P2 ;  /* 0xff8000000f007808 */ /* 0x000fc40005000000 */
[----:B------:R-:W-:Y:S02]  /*14750*/  FSEL R13, R13, -INF , !P2 ;  /* 0xff8000000d0d7808 */ /* 0x000fe40005000000 */
[----:B------:R-:W-:Y:S02]  /*14760*/  ISETP.GE.AND P2, PT, R6, R59, PT ;  /* 0x0000003b0600720c */ /* 0x000fe40003f46270 */
[C---:B------:R-:W-:Y:S02]  /*14770*/  IADD3 R6, R24.reuse, -0x8, RZ ;  /* 0xfffffff818067810 */ /* 0x040fe40007ffe0ff */
[----:B------:R-:W-:Y:S02]  /*14780*/  IADD3 R24, R24, -0x7, RZ ;  /* 0xfffffff918187810 */ /* 0x000fe40007ffe0ff */
[----:B------:R-:W-:Y:S02]  /*14790*/  FSEL R166, R18, -INF , !P1 ;  /* 0xff80000012a67808 */ /* 0x000fe40004800000 */
[----:B------:R-:W-:-:S02]  /*147a0*/  FSEL R173, R16, -INF , !P1 ;  /* 0xff80000010ad7808 */ /* 0x000fc40004800000 */
[----:B------:R-:W-:Y:S02]  /*147b0*/  FSEL R178, R19, -INF , !P0 ;  /* 0xff80000013b27808 */ /* 0x000fe40004000000 */
[----:B------:R-:W-:Y:S02]  /*147c0*/  FSEL R163, R17, -INF , !P0 ;  /* 0xff80000011a37808 */ /* 0x000fe40004000000 */
[-C--:B------:R-:W-:Y:S02]  /*147d0*/  ISETP.GE.AND P1, PT, R6, R59.reuse, PT ;  /* 0x0000003b0600720c */ /* 0x080fe40003f26270 */
[----:B------:R-:W-:Y:S02]  /*147e0*/  ISETP.GE.AND P0, PT, R24, R59, PT ;  /* 0x0000003b1800720c */ /* 0x000fe40003f06270 */
[----:B------:R-:W-:Y:S02]  /*147f0*/  FSEL R172, R70, -INF , !P6 ;  /* 0xff80000046ac7808 */ /* 0x000fe40007000000 */
[----:B------:R-:W-:-:S02]  /*14800*/  FSEL R171, R68, -INF , !P6 ;  /* 0xff80000044ab7808 */ /* 0x000fc40007000000 */
[----:B------:R-:W-:Y:S02]  /*14810*/  FSEL R176, R71, -INF , !P5 ;  /* 0xff80000047b07808 */ /* 0x000fe40006800000 */
[----:B------:R-:W-:Y:S02]  /*14820*/  FSEL R165, R69, -INF , !P5 ;  /* 0xff80000045a57808 */ /* 0x000fe40006800000 */
[----:B------:R-:W-:Y:S02]  /*14830*/  FSEL R164, R83, -INF , !P2 ;  /* 0xff80000053a47808 */ /* 0x000fe40005000000 */
[----:B------:R-:W-:Y:S02]  /*14840*/  FSEL R175, R81, -INF , !P2 ;  /* 0xff80000051af7808 */ /* 0x000fe40005000000 */
[----:B------:R-:W-:Y:S02]  /*14850*/  FSEL R144, R74, -INF , !P1 ;  /* 0xff8000004a907808 */ /* 0x000fe40004800000 */
[----:B------:R-:W-:-:S02]  /*14860*/  FSEL R174, R72, -INF , !P1 ;  /* 0xff80000048ae7808 */ /* 0x000fc40004800000 */
[----:B------:R-:W-:Y:S02]  /*14870*/  FSEL R162, R75, -INF , !P0 ;  /* 0xff8000004ba27808 */ /* 0x000fe40004000000 */
[----:B------:R-:W-:Y:S01]  /*14880*/  FSEL R145, R73, -INF , !P0 ;  /* 0xff80000049917808 */ /* 0x000fe20004000000 */
[----:B------:R-:W-:Y:S06]  /*14890*/  BAR.SYNC.DEFER_BLOCKING 0x0 ;  /* 0x0000000000007b1d */ /* 0x000fec0000010000 */
[----:B------:R-:W-:Y:S05]  /*148a0*/  @!P4 BRA `(.L_x_1020) ;  /* 0x00000ac00000c947 */ /* 0x000fea0003800000 */
[----:B------:R-:W-:Y:S05]  /*148b0*/  @!P3 BRA `(.L_x_1021) ;  /* 0x000003a00000b947 */ /* 0x000fea0003800000 */
[----:B------:R-:W-:Y:S02]  /*148c0*/  IABS R6, c[0x0][0x2d0] ;  /* 0x0000b40000067a13 */ /* 0x000fe40000000000 */
[----:B------:R-:W-:-:S02]  /*148d0*/  IADD3 R17, R2, -0x40, RZ ;  /* 0xffffffc002117810 */ /* 0x000fc40007ffe0ff */
[----:B------:R-:W1:Y:S01]  /*148e0*/  I2F.RP R15, R6 ;  /* 0x00000006000f7306 */ /* 0x000e620000209400 */
[----:B------:R-:W-:Y:S02]  /*148f0*/  IABS R12, R2 ;  /* 0x00000002000c7213 */ /* 0x000fe40000000000 */
[----:B------:R-:W-:Y:S02]  /*14900*/  IABS R10, R17 ;  /* 0x00000011000a7213 */ /* 0x000fe40000000000 */
[----:B------:R-:W-:Y:S02]  /*14910*/  LOP3.LUT R2, R2, c[0x0][0x2d0], RZ, 0x3c, !PT ;  /* 0x0000b40002027a12 */ /* 0x000fe400078e3cff */
[----:B------:R-:W-:Y:S02]  /*14920*/  LOP3.LUT R17, R17, c[0x0][0x2d0], RZ, 0x3c, !PT ;  /* 0x0000b40011117a12 */ /* 0x000fe400078e3cff */
[----:B------:R-:W-:Y:S02]  /*14930*/  ISETP.GE.AND P2, PT, R2, RZ, PT ;  /* 0x000000ff0200720c */ /* 0x000fe40003f46270 */
[----:B------:R-:W-:Y:S01]  /*14940*/  LOP3.LUT R2, RZ, c[0x0][0x2d0], RZ, 0x33, !PT ;  /* 0x0000b400ff027a12 */ /* 0x000fe200078e33ff */
        /* <DEDUP_REMOVED lines=12> */
[----:B------:R-:W-:-:S03]  /*14a10*/  IMAD R15, R6, R15, R12 ;  /* 0x0000000f060f7224 */ /* 0x000fc600078e020c */
[C---:B------:R-:W-:Y:S02]  /*14a20*/  ISETP.GT.U32.AND P1, PT, R6.reuse, R11, PT ;  /* 0x0000000b0600720c */ /* 0x040fe40003f24070 */
[----:B------:R-:W-:-:S11]  /*14a30*/  ISETP.GT.U32.AND P0, PT, R6, R15, PT ;  /* 0x0000000f0600720c */ /* 0x000fd60003f04070 */
[--C-:B------:R-:W-:Y:S01]  /*14a40*/  @!P1 IMAD.IADD R11, R11, 0x1, -R6.reuse ;  /* 0x000000010b0b9824 */ /* 0x100fe200078e0a06 */
[----:B------:R-:W-:Y:S01]  /*14a50*/  @!P1 IADD3 R16, R16, 0x1, RZ ;  /* 0x0000000110109810 */ /* 0x000fe20007ffe0ff */
[----:B------:R-:W-:Y:S01]  /*14a60*/  @!P0 IMAD.IADD R15, R15, 0x1, -R6 ;  /* 0x000000010f0f8824 */ /* 0x000fe200078e0a06 */
[----:B------:R-:W-:Y:S02]  /*14a70*/  @!P0 IADD3 R18, R18, 0x1, RZ ;  /* 0x0000000112128810 */ /* 0x000fe40007ffe0ff */
[-C--:B------:R-:W-:Y:S02]  /*14a80*/  ISETP.GE.U32.AND P5, PT, R11, R6.reuse, PT ;  /* 0x000000060b00720c */ /* 0x080fe40003fa6070 */
[----:B------:R-:W-:Y:S02]  /*14a90*/  ISETP.GE.U32.AND P6, PT, R15, R6, PT ;  /* 0x000000060f00720c */ /* 0x000fe40003fc6070 */
[----:B------:R-:W-:Y:S02]  /*14aa0*/  ISETP.GE.AND P0, PT, R17, RZ, PT ;  /* 0x000000ff1100720c */ /* 0x000fe40003f06270 */
[----:B------:R-:W-:-:S07]  /*14ab0*/  ISETP.NE.AND P1, PT, RZ, c[0x0][0x2d0], PT ;  /* 0x0000b400ff007a0c */ /* 0x000fce0003f25270 */
[----:B------:R-:W-:Y:S02]  /*14ac0*/  @P5 IADD3 R16, R16, 0x1, RZ ;  /* 0x0000000110105810 */ /* 0x000fe40007ffe0ff */
[----:B------:R-:W-:-:S03]  /*14ad0*/  @P6 IADD3 R18, R18, 0x1, RZ ;  /* 0x0000000112126810 */ /* 0x000fc60007ffe0ff */
[----:B------:R-:W-:Y:S01]  /*14ae0*/  @!P0 IMAD.MOV R16, RZ, RZ, -R16 ;  /* 0x000000ffff108224 */ /* 0x000fe200078e0a10 */
[----:B------:R-:W-:-:S04]  /*14af0*/  @!P2 IADD3 R18, -R18, RZ, RZ ;  /* 0x000000ff1212a210 */ /* 0x000fc80007ffe1ff */
[C---:B------:R-:W-:Y:S02]  /*14b00*/  SEL R11, R2.reuse, R18, !P1 ;  /* 0x00000012020b7207 */ /* 0x040fe40004800000 */
[----:B------:R-:W-:-:S03]  /*14b10*/  SEL R2, R2, R16, !P1 ;  /* 0x0000001002027207 */ /* 0x000fc60004800000 */
[----:B------:R-:W-:-:S04]  /*14b20*/  IMAD.WIDE R24, R11, 0x4, R208 ;  /* 0x000000040b187825 */ /* 0x000fc800078e02d0 */
[----:B------:R-:W-:Y:S01]  /*14b30*/  IMAD.WIDE R18, R2, 0x4, R208 ;  /* 0x0000000402127825 */ /* 0x000fe200078e02d0 */
[----:B------:R-:W2:Y:S04]  /*14b40*/  LDG.E R15, [R24.64] ;  /* 0x00000006180f7981 */ /* 0x000ea8000c1e1900 */
[----:B------:R-:W2:Y:S01]  /*14b50*/  LDG.E R10, [R18.64] ;  /* 0x00000006120a7981 */ /* 0x000ea2000c1e1900 */
[----:B------:R-:W-:Y:S01]  /*14b60*/  IMAD.IADD R2, R11, 0x1, -R2 ;  /* 0x000000010b027824 */ /* 0x000fe200078e0a02 */
[----:B------:R-:W-:-:S05]  /*14b70*/  MOV R11, 0x40 ;  /* 0x00000040000b7802 */ /* 0x000fca0000000f00 */
[----:B------:R-:W-:-:S04]  /*14b80*/  IMAD R11, R2, c[0x0][0x2d0], -R11 ;  /* 0x0000b400020b7a24 */ /* 0x000fc800078e0a0b */
[----:B------:R-:W-:Y:S01]  /*14b90*/  IMAD.WIDE.U32 R16, R11, c[0x0][0x198], RZ ;  /* 0x000066000b107a25 */ /* 0x000fe200078e00ff */
[----:B------:R-:W-:-:S05]  /*14ba0*/  SHF.R.S32.HI R2, RZ, 0x1f, R11 ;  /* 0x0000001fff027819 */ /* 0x000fca000001140b */
[----:B------:R-:W-:-:S04]  /*14bb0*/  IMAD R2, R2, c[0x0][0x198], RZ ;  /* 0x0000660002027a24 */ /* 0x000fc800078e02ff */
[----:B------:R-:W-:-:S04]  /*14bc0*/  IMAD R2, R11, c[0x0][0x19c], R2 ;  /* 0x000067000b027a24 */ /* 0x000fc800078e0202 */
[----:B------:R-:W-:Y:S02]  /*14bd0*/  IMAD.IADD R17, R17, 0x1, R2 ;  /* 0x0000000111117824 */ /* 0x000fe400078e0202 */
[----:B--2---:R-:W-:-:S04]  /*14be0*/  IMAD.IADD R10, R10, 0x1, -R15 ;  /* 0x000000010a0a7824 */ /* 0x004fc800078e0a0f */
[----:B------:R-:W-:Y:S01]  /*14bf0*/  IMAD.WIDE.U32 R16, R10, c[0x0][0x180], R16 ;  /* 0x000060000a107a25 */ /* 0x000fe200078e0010 */
[----:B------:R-:W-:-:S03]  /*14c00*/  SHF.R.S32.HI R6, RZ, 0x1f, R10 ;  /* 0x0000001fff067819 */ /* 0x000fc6000001140a */
[----:B------:R-:W-:Y:S02]  /*14c10*/  IMAD.MOV.U32 R15, RZ, RZ, R16 ;  /* 0x000000ffff0f7224 */ /* 0x000fe400078e0010 */
[----:B------:R-:W-:-:S04]  /*14c20*/  IMAD R11, R6, c[0x0][0x180], RZ ;  /* 0x00006000060b7a24 */ /* 0x000fc800078e02ff */
[----:B------:R-:W-:-:S05]  /*14c30*/  IMAD R11, R10, c[0x0][0x184], R11 ;  /* 0x000061000a0b7a24 */ /* 0x000fca00078e020b */
[----:B------:R-:W-:Y:S01]  /*14c40*/  IADD3 R6, R17, R11, RZ ;  /* 0x0000000b11067210 */ /* 0x000fe20007ffe0ff */
[----:B------:R-:W-:Y:S05]  /*14c50*/  BRA `(.L_x_1022) ;  /* 0x0000003000007947 */ /* 0x000fea0003800000 */
.L_x_1021:
[----:B------:R-:W-:-:S05]  /*14c60*/  IMAD.MOV.U32 R15, RZ, RZ, c[0x0][0x198] ;  /* 0x00006600ff0f7624 */ /* 0x000fca00078e00ff */
[----:B------:R-:W-:-:S04]  /*14c70*/  LEA R15, -R15, RZ, 0x6 ;  /* 0x000000ff0f0f7211 */ /* 0x000fc800078e31ff */
[----:B------:R-:W-:Y:S02]  /*14c80*/  SHF.R.S32.HI R6, RZ, 0x1f, R15 ;  /* 0x0000001fff067819 */ /* 0x000fe4000001140f */
.L_x_1022:
[C---:B------:R-:W-:Y:S02]  /*14c90*/  LOP3.LUT P2, RZ, R3.reuse, 0x2, RZ, 0xc0, !PT ;  /* 0x0000000203ff7812 */ /* 0x040fe4000784c0ff */
[----:B------:R-:W-:Y:S02]  /*14ca0*/  LOP3.LUT P1, RZ, R3, 0x4, RZ, 0xc0, !PT ;  /* 0x0000000403ff7812 */ /* 0x000fe4000782c0ff */
[----:B------:R-:W-:Y:S02]  /*14cb0*/  IADD3 R2, P5, R15, R148, RZ ;  /* 0x000000940f027210 */ /* 0x000fe40007fbe0ff */
[----:B------:R-:W-:Y:S02]  /*14cc0*/  LOP3.LUT P6, RZ, R3, 0x1, RZ, 0xc0, !PT ;  /* 0x0000000103ff7812 */ /* 0x000fe400078cc0ff */
[----:B------:R-:W-:Y:S01]  /*14cd0*/  LEA R16, P0, R15, R210, 0x1 ;  /* 0x000000d20f107211 */ /* 0x000fe200078008ff */
[----:B------:R-:W-:-:S03]  /*14ce0*/  IMAD.X R11, R6, 0x1, R147, P5 ;  /* 0x00000001060b7824 */ /* 0x000fc600028e0693 */
[CC--:B------:R-:W-:Y:S02]  /*14cf0*/  LEA.HI.X R17, R15.reuse, R211.reuse, R6, 0x1, P0 ;  /* 0x000000d30f117211 */ /* 0x0c0fe400000f0c06 */
[C---:B------:R-:W-:Y:S02]  /*14d00*/  @P2 LEA R28, P5, R2.reuse, c[0x0][0x168], 0x1 ;  /* 0x00005a00021c2a11 */ /* 0x040fe400078a08ff */
[C---:B------:R-:W-:Y:S02]  /*14d10*/  @P1 LEA R18, P0, R2.reuse, c[0x0][0x168], 0x1 ;  /* 0x00005a0002121a11 */ /* 0x040fe400078008ff */
[C-C-:B------:R-:W-:Y:S01]  /*14d20*/  @P2 LEA.HI.X R29, R2.reuse, c[0x0][0x16c], R11.reuse, 0x1, P5 ;  /* 0x00005b00021d2a11 */ /* 0x140fe200028f0c0b */
[----:B------:R-:W-:Y:S01]  /*14d30*/  @!PT LDS RZ, [RZ] ;  /* 0x00000000fffff984 */ /* 0x000fe20000000800 */
[----:B------:R-:W-:Y:S01]  /*14d40*/  @!PT LDS RZ, [RZ] ;  /* 0x00000000fffff984 */ /* 0x000fe20000000800 */
[----:B------:R-:W-:Y:S01]  /*14d50*/  @!PT LDS RZ, [RZ] ;  /* 0x00000000fffff984 */ /* 0x000fe20000000800 */
[----:B------:R1:W-:Y:S01]  /*14d60*/  @P6 LDGSTS.E.BYPASS.LTC128B.128 [R207+0x6000], [R16.64] ;  /* 0x0600000010cf6fae */ /* 0x0003e2000b901d46 */
[----:B------:R-:W-:Y:S02]  /*14d70*/  IADD3 R3, P5, R15, R56, RZ ;  /* 0x000000380f037210 */ /* 0x000fe40007fbe0ff */
[----:B------:R-:W-:Y:S01]  /*14d80*/  @P1 LEA.HI.X R19, R2, c[0x0][0x16c], R11, 0x1, P0 ;  /* 0x00005b0002131a11 */ /* 0x000fe200000f0c0b */
[----:B------:R1:W-:Y:S01]  /*14d90*/  @!P6 STS.128 [R207+0x6000], RZ ;  /* 0x006000ffcf00e388 */ /* 0x0003e20000000c00 */
[C---:B------:R-:W-:Y:S01]  /*14da0*/  @P2 IADD3 R11, P0, R3.reuse, R148, RZ ;  /* 0x00000094030b2210 */ /* 0x040fe20007f1e0ff */
[----:B------:R-:W-:Y:S01]  /*14db0*/  IMAD.X R146, R6, 0x1, R203, P5 ;  /* 0x0000000106927824 */ /* 0x000fe200028e06cb */
[C---:B------:R-:W-:Y:S01]  /*14dc0*/  @P6 LEA R26, P5, R3.reuse, R210, 0x1 ;  /* 0x000000d2031a6211 */ /* 0x040fe200078a08ff */
[----:B------:R-:W-:Y:S01]  /*14dd0*/  @!PT LDS RZ, [RZ] ;  /* 0x00000000fffff984 */ /* 0x000fe20000000800 */
[----:B------:R-:W-:Y:S01]  /*14de0*/  @!PT LDS RZ, [RZ] ;  /* 0x00000000fffff984 */ /* 0x000fe20000000800 */
[----:B------:R-:W-:Y:S01]  /*14df0*/  @!PT LDS RZ, [RZ] ;  /* 0x00000000fffff984 */ /* 0x000fe20000000800 */
[----:B------:R1:W-:Y:S02]  /*14e00*/  @P2 LDGSTS.E.BYPASS.LTC128B.128 [R207+0x8000], [R28.64+0x80] ;  /* 0x080000801ccf2fae */ /* 0x0003e4000b901d46 */
[----:B------:R-:W-:Y:S01]  /*14e10*/  @P2 IMAD.X R6, R146, 0x1, R147, P0 ;  /* 0x0000000192062824 */ /* 0x000fe200000e0693 */
[----:B------:R-:W-:Y:S01]  /*14e20*/  @P6 LEA.HI.X R27, R3, R211, R146, 0x1, P5 ;  /* 0x000000d3031b6211 */ /* 0x000fe200028f0c92 */
[----:B------:R1:W-:Y:S01]  /*14e30*/  @!P2 STS.128 [R207+0x8000], RZ ;  /* 0x008000ffcf00a388 */ /* 0x0003e20000000c00 */
[----:B------:R-:W-:-:S02]  /*14e40*/  @P2 LEA R24, P5, R11, c[0x0][0x168], 0x1 ;  /* 0x00005a000b182a11 */ /* 0x000fc400078a08ff */
[----:B------:R-:W-:Y:S01]  /*14e50*/  @P1 IADD3 R2, P0, R3, R148, RZ ;  /* 0x0000009403021210 */ /* 0x000fe20007f1e0ff */
[----:B------:R-:W-:Y:S01]  /*14e60*/  @!PT LDS RZ, [RZ] ;  /* 0x00000000fffff984 */ /* 0x000fe20000000800 */
[----:B------:R-:W-:Y:S01]  /*14e70*/  @!PT LDS RZ, [RZ] ;  /* 0x00000000fffff984 */ /* 0x000fe20000000800 */
[----:B------:R-:W-:Y:S01]  /*14e80*/  @!PT LDS RZ, [RZ] ;  /* 0x00000000fffff984 */ /* 0x000fe20000000800 */
[----:B------:R1:W-:Y:S01]  /*14e90*/  @P1 LDGSTS.E.BYPASS.LTC128B.128 [R207+0xa000], [R18.64+0x100] ;  /* 0x0a00010012cf1fae */ /* 0x0003e2000b901d46 */
[----:B------:R-:W-:Y:S02]  /*14ea0*/  @P2 LEA.HI.X R25, R11, c[0x0][0x16c], R6, 0x1, P5 ;  /* 0x00005b000b192a11 */ /* 0x000fe400028f0c06 */
[----:B------:R-:W-:Y:S01]  /*14eb0*/  IADD3 R3, P5, R3, R56, RZ ;  /* 0x0000003803037210 */ /* 0x000fe20007fbe0ff */
[----:B------:R-:W-:Y:S01]  /*14ec0*/  @P1 IMAD.X R11, R146, 0x1, R147, P0 ;  /* 0x00000001920b1824 */ /* 0x000fe200000e0693 */
[----:B------:R-:W-:Y:S01]  /*14ed0*/  @P1 LEA R30, P0, R2, c[0x0][0x168], 0x1 ;  /* 0x00005a00021e1a11 */ /* 0x000fe200078008ff */
[----:B------:R1:W-:Y:S02]  /*14ee0*/  @!P1 STS.128 [R207+0xa000], RZ ;  /* 0x00a000ffcf009388 */ /* 0x0003e40000000c00 */
[----:B------:R-:W-:Y:S01]  /*14ef0*/  IMAD.X R146, R146, 0x1, R203, P5 ;  /* 0x0000000192927824 */ /* 0x000fe200028e06cb */
[----:B------:R-:W-:Y:S01]  /*14f00*/  @P1 LEA.HI.X R31, R2, c[0x0][0x16c], R11, 0x1, P0 ;  /* 0x00005b00021f1a11 */ /* 0x000fe200000f0c0b */
[----:B------:R-:W-:Y:S01]  /*14f10*/  @!PT LDS RZ, [RZ] ;  /* 0x00000000fffff984 */ /* 0x000fe20000000800 */
[----:B------:R-:W-:Y:S01]  /*14f20*/  @!PT LDS RZ, [RZ] ;  /* 0x00000000fffff984 */ /* 0x000fe20000000800 */
[----:B------:R-:W-:Y:S01]  /*14f30*/  @!PT LDS RZ, [RZ] ;  /* 0x00000000fffff984 */ /* 0x000fe20000000800 */
[----:B------:R1:W-:Y:S01]  /*14f40*/  @P6 LDGSTS.E.BYPASS.LTC128B.128 [R207+0x6800], [R26.64] ;  /* 0x068000001acf6fae */ /* 0x0003e2000b901d46 */
[----:B------:R-:W-:-:S02]  /*14f50*/  @P2 IADD3 R11, P0, R3, R148, RZ ;  /* 0x00000094030b2210 */ /* 0x000fc40007f1e0ff */
[----:B------:R-:W-:Y:S01]  /*14f60*/  @P6 LEA R34, P5, R3, R210, 0x1 ;  /* 0x000000d203226211 */ /* 0x000fe200078a08ff */
[----:B------:R1:W-:Y:S02]  /*14f70*/  @!P6 STS.128 [R207+0x6800], RZ ;  /* 0x006800ffcf00e388 */ /* 0x0003e40000000c00 */
[----:B------:R-:W-:Y:S01]  /*14f80*/  @P2 IMAD.X R6, R146, 0x1, R147, P0 ;  /* 0x0000000192062824 */ /* 0x000fe200000e0693 */
[----:B------:R-:W-:Y:S01]  /*14f90*/  @P2 LEA R32, P0, R11, c[0x0][0x168], 0x1 ;  /* 0x00005a000b202a11 */ /* 0x000fe200078008ff */
[----:B------:R-:W-:Y:S01]  /*14fa0*/  @!PT LDS RZ, [RZ] ;  /* 0x00000000fffff984 */ /* 0x000fe20000000800 */
[----:B------:R-:W-:Y:S01]  /*14fb0*/  @!PT LDS RZ, [RZ] ;  /* 0x00000000fffff984 */ /* 0x000fe20000000800 */
[----:B------:R-:W-:Y:S01]  /*14fc0*/  @!PT LDS RZ, [RZ] ;  /* 0x00000000fffff984 */ /* 0x000fe20000000800 */
[----:B------:R1:W-:Y:S01]  /*14fd0*/  @P2 LDGSTS.E.BYPASS.LTC128B.128 [R207+0x8800], [R24.64+0x80] ;  /* 0x0880008018cf2fae */ /* 0x0003e2000b901d46 */
[C---:B------:R-:W-:Y:S02]  /*14fe0*/  @P6 LEA.HI.X R35, R3.reuse, R211, R146, 0x1, P5 ;  /* 0x000000d303236211 */ /* 0x040fe400028f0c92 */
[----:B------:R-:W-:Y:S01]  /*14ff0*/  @P1 IADD3 R2, P5, R3, R148, RZ ;  /* 0x0000009403021210 */ /* 0x000fe20007fbe0ff */
[----:B------:R1:W-:Y:S01]  /*15000*/  @!P2 STS.128 [R207+0x8800], RZ ;  /* 0x008800ffcf00a388 */ /* 0x0003e20000000c00 */
[----:B------:R-:W-:-:S02]  /*15010*/  @P2 LEA.HI.X R33, R11, c[0x0][0x16c], R6, 0x1, P0 ;  /* 0x00005b000b212a11 */ /* 0x000fc400000f0c06 */
[----:B------:R-:W-:Y:S01]  /*15020*/  IADD3 R11, P0, R3, R56, RZ ;  /* 0x00000038030b7210 */ /* 0x000fe20007f1e0ff */
[----:B------:R-:W-:Y:S01]  /*15030*/  @P1 IMAD.X R3, R146, 0x1, R147, P5 ;  /* 0x0000000192031824 */ /* 0x000fe200028e0693 */
[----:B------:R-:W-:Y:S01]  /*15040*/  @P1 LEA R36, P5, R2, c[0x0][0x168], 0x1 ;  /* 0x00005a0002241a11 */ /* 0x000fe200078a08ff */
[----:B------:R-:W-:Y:S01]  /*15050*/  @!PT LDS RZ, [RZ] ;  /* 0x00000000fffff984 */ /* 0x000fe20000000800 */
[----:B------:R-:W-:Y:S01]  /*15060*/  @!PT LDS RZ, [RZ] ;  /* 0x00000000fffff984 */ /* 0x000fe20000000800 */
[----:B------:R-:W-:Y:S01]  /*15070*/  @!PT LDS RZ, [RZ] ;  /* 0x00000000fffff984 */ /* 0x000fe20000000800 */
[----:B------:R1:W-:Y:S02]  /*15080*/  @P1 LDGSTS.E.BYPASS.LTC128B.128 [R207+0xa800], [R30.64+0x100] ;  /* 0x0a8001001ecf1fae */ /* 0x0003e4000b901d46 */
[----:B------:R-:W-:Y:S01]  /*15090*/  IMAD.X R146, R146, 0x1, R203, P0 ;  /* 0x0000000192927824 */ /* 0x000fe200000e06cb */
[C---:B------:R-:W-:Y:S01]  /*150a0*/  @P6 LEA R38, P0, R11.reuse, R210, 0x1 ;  /* 0x000000d20b266211 */ /* 0x040fe200078008ff */
[----:B------:R1:W-:Y:S01]  /*150b0*/  @!P1 STS.128 [R207+0xa800], RZ ;  /* 0x00a800ffcf009388 */ /* 0x0003e20000000c00 */
[----:B------:R-:W-:Y:S01]  /*150c0*/  @P1 LEA.HI.X R37, R2, c[0x0][0x16c], R3, 0x1, P5 ;  /* 0x00005b0002251a11 */ /* 0x000fe200028f0c03 */
[----:B------:R-:W-:Y:S01]  /*150d0*/  IMAD.MOV.U32 R210, RZ, RZ, R16 ;  /* 0x000000ffffd27224 */ /* 0x000fe200078e0010 */
[CC--:B------:R-:W-:Y:S01]  /*150e0*/  @P2 IADD3 R2, P5, R11.reuse, R148.reuse, RZ ;  /* 0x000000940b022210 */ /* 0x0c0fe20007fbe0ff */
[----:B------:R-:W-:Y:S01]  /*150f0*/  @!PT LDS RZ, [RZ] ;  /* 0x00000000fffff984 */ /* 0x000fe20000000800 */
[----:B------:R-:W-:Y:S01]  /*15100*/  @!PT LDS RZ, [RZ] ;  /* 0x00000000fffff984 */ /* 0x000fe20000000800 */
[----:B------:R-:W-:Y:S01]  /*15110*/  @!PT LDS RZ, [RZ] ;  /* 0x00000000fffff984 */ /* 0x000fe20000000800 */
[----:B------:R1:W-:Y:S01]  /*15120*/  @P6 LDGSTS.E.BYPASS.LTC128B.128 [R207+0x7000], [R34.64] ;  /* 0x0700000022cf6fae */ /* 0x0003e2000b901d46 */
[C---:B------:R-:W-:Y:S01]  /*15130*/  @P6 LEA.HI.X R39, R11.reuse, R211, R146, 0x1, P0 ;  /* 0x000000d30b276211 */ /* 0x040fe200000f0c92 */
[----:B------:R-:W-:Y:S01]  /*15140*/  IMAD.MOV.U32 R211, RZ, RZ, R17 ;  /* 0x000000ffffd37224 */ /* 0x000fe200078e0011 */
[----:B------:R-:W-:Y:S01]  /*15150*/  @P1 IADD3 R11, P0, R11, R148, RZ ;  /* 0x000000940b0b1210 */ /* 0x000fe20007f1e0ff */
[--C-:B------:R-:W-:Y:S01]  /*15160*/  @P2 IMAD.X R3, R146, 0x1, R147.reuse, P5 ;  /* 0x0000000192032824 */ /* 0x100fe200028e0693 */
[----:B------:R-:W-:Y:S01]  /*15170*/  @P2 LEA R48, P5, R2, c[0x0][0x168], 0x1 ;  /* 0x00005a0002302a11 */ /* 0x000fe200078a08ff */
[----:B------:R1:W-:Y:S02]  /*15180*/  @!P6 STS.128 [R207+0x7000], RZ ;  /* 0x007000ffcf00e388 */ /* 0x0003e40000000c00 */
[----:B------:R-:W-:Y:S01]  /*15190*/  @P1 IMAD.X R146, R146, 0x1, R147, P0 ;  /* 0x0000000192921824 */ /* 0x000fe200000e0693 */
[----:B------:R-:W-:Y:S01]  /*151a0*/  @P1 LEA R10, P0, R11, c[0x0][0x168], 0x1 ;  /* 0x00005a000b0a1a11 */ /* 0x000fe200078008ff */
[----:B------:R-:W-:Y:S01]  /*151b0*/  @!PT LDS RZ, [RZ] ;  /* 0x00000000fffff984 */ /* 0x000fe20000000800 */
[----:B------:R-:W-:Y:S01]  /*151c0*/  @!PT LDS RZ, [RZ] ;  /* 0x00000000fffff984 */ /* 0x000fe20000000800 */
[----:B------:R-:W-:Y:S01]  /*151d0*/  @!PT LDS RZ, [RZ] ;  /* 0x00000000fffff984 */ /* 0x000fe20000000800 */
[----:B------:R1:W-:Y:S01]  /*151e0*/  @P2 LDGSTS.E.BYPASS.LTC128B.128 [R207+0x9000], [R32.64+0x80] ;  /* 0x0900008020cf2fae */ /* 0x0003e2000b901d46 */
[----:B------:R-:W-:-:S02]  /*151f0*/  @P2 LEA.HI.X R49, R2, c[0x0][0x16c], R3, 0x1, P5 ;  /* 0x00005b0002312a11 */ /* 0x000fc400028f0c03 */
[----:B------:R-:W-:Y:S01]  /*15200*/  @P1 LEA.HI.X R11, R11, c[0x0][0x16c], R146, 0x1, P0 ;  /* 0x00005b000b0b1a11 */ /* 0x000fe200000f0c92 */
[----:B------:R1:W-:Y:S04]  /*15210*/  @!P2 STS.128 [R207+0x9000], RZ ;  /* 0x009000ffcf00a388 */ /* 0x0003e80000000c00 */
        /* <DEDUP_REMOVED lines=8> */
[----:B------:R1:W-:Y:S04]  /*152a0*/  @P6 LDGSTS.E.BYPASS.LTC128B.128 [R207+0x7800], [R38.64] ;  /* 0x0780000026cf6fae */ /* 0x0003e8000b901d46 */
        /* <DEDUP_REMOVED lines=10> */
[----:B------:R1:W-:Y:S04]  /*15350*/  @!P1 STS.128 [R207+0xb800], RZ ;  /* 0x00b800ffcf009388 */ /* 0x0003e80000000c00 */
[----:B------:R-:W0:Y:S02]  /*15360*/  LDGDEPBAR ;  /* 0x00000000000079af */ /* 0x000e240000000000 */
.L_x_1020:
        /* <DEDUP_REMOVED lines=30> */
[----:B------:R-:W-:Y:S01]  /*15550*/  SHF.L.U32 R196, R42, 0x1, RZ ;  /* 0x000000012ac47819 */ /* 0x000fe200000006ff */
[----:B-1----:R-:W1:Y:S03]  /*15560*/  SHFL.BFLY PT, R11, R6, 0x2, 0x1f ;  /* 0x0c401f00060b7f89 */ /* 0x002e6600000e0000 */
[-C--:B------:R-:W-:Y:S01]  /*15570*/  LEA R193, R41, R196.reuse, 0x1 ;  /* 0x000000c429c17211 */ /* 0x080fe200078e08ff */
[----:B------:R-:W2:Y:S01]  /*15580*/  SHFL.BFLY PT, R2, R15, 0x2, 0x1f ;  /* 0x0c401f000f027f89 */ /* 0x000ea200000e0000 */
[----:B------:R-:W-:-:S03]  /*15590*/  LEA R194, R43, R196, 0x1 ;  /* 0x000000c42bc27211 */ /* 0x000fc600078e08ff */
[----:B------:R-:W-:Y:S01]  /*155a0*/  LDSM.16.MT88.4 R68, [R196+0xe000] ;  /* 0x00e00000c444783b */ /* 0x000fe20000004200 */
[----:B------:R-:W-:-:S03]  /*155b0*/  LEA R192, R41, R194, 0x1 ;  /* 0x000000c229c07211 */ /* 0x000fc600078e08ff */
[----:B------:R-:W-:Y:S04]  /*155c0*/  LDSM.16.MT88.4 R84, [R193+0xe000] ;  /* 0x00e00000c154783b */ /* 0x000fe80000004200 */
[----:B------:R-:W-:Y:S04]  /*155d0*/  LDSM.16.MT88.4 R36, [R196+0xc000] ;  /* 0x00c00000c424783b */ /* 0x000fe80000004200 */
[----:B------:R-:W-:Y:S01]  /*155e0*/  LDSM.16.MT88.4 R52, [R193+0xc000] ;  /* 0x00c00000c134783b */ /* 0x000fe20000004200 */
[----:B-1----:R-:W-:-:S03]  /*155f0*/  FMNMX.FTZ R11, R6, R11, !PT ;  /* 0x0000000b060b7209 */ /* 0x002fc60007810000 */
[----:B------:R-:W-:Y:S01]  /*15600*/  LDSM.16.MT88.4 R76, [R194+0xe000] ;  /* 0x00e00000c24c783b */ /* 0x000fe20000004200 */
[----:B--2---:R-:W-:-:S03]  /*15610*/  FMNMX.FTZ R2, R15, R2, !PT ;  /* 0x000000020f027209 */ /* 0x004fc60007810000 */
        /* <DEDUP_REMOVED lines=20> */
[--C-:B------:R-:W-:Y:S02]  /*15760*/  FFMA.FTZ R155, R23, c[0x0][0x23c], -R146.reuse ;  /* 0x00008f00179b7a23 */ /* 0x100fe40000010892 */
[----:B------:R-:W-:Y:S01]  /*15770*/  FFMA.FTZ R150, R61, c[0x0][0x23c], -R146 ;  /* 0x00008f003d967a23 */ /* 0x000fe20000010892 */
[----:B------:R-:W-:Y:S01]  /*15780*/  MUFU.EX2 R157, R157 ;  /* 0x0000009d009d7308 */ /* 0x000fe20000000800 */
[--C-:B------:R-:W-:Y:S01]  /*15790*/  FFMA.FTZ R156, R46, c[0x0][0x23c], -R167.reuse ;  /* 0x00008f002e9c7a23 */ /* 0x100fe200000108a7 */
[----:B------:R-:W-:Y:S01]  /*157a0*/  LDSM.16.MT88.4 R24, [R194+0xe800] ;  /* 0x00e80000c218783b */ /* 0x000fe20000004200 */
[----:B------:R-:W-:-:S02]  /*157b0*/  FFMA.FTZ R159, R47, c[0x0][0x23c], -R167 ;  /* 0x00008f002f9f7a23 */ /* 0x000fc400000108a7 */
[--C-:B------:R-:W-:Y:S01]  /*157c0*/  FFMA.FTZ R161, R62, c[0x0][0x23c], -R167.reuse ;  /* 0x00008f003ea17a23 */ /* 0x100fe200000108a7 */
[----:B------:R-:W1:Y:S01]  /*157d0*/  LDSM.16.MT88.4 R44, [R194+0xc000] ;  /* 0x00c00000c22c783b */ /* 0x000e620000004200 */
[--C-:B------:R-:W-:Y:S01]  /*157e0*/  FFMA.FTZ R152, R4, c[0x0][0x23c], -R167.reuse ;  /* 0x00008f0004987a23 */ /* 0x100fe200000108a7 */
[----:B------:R-:W2:Y:S01]  /*157f0*/  MUFU.EX2 R154, R154 ;  /* 0x0000009a009a7308 */ /* 0x000ea20000000800 */
[--C-:B------:R-:W-:Y:S01]  /*15800*/  FFMA.FTZ R153, R7, c[0x0][0x23c], -R146.reuse ;  /* 0x00008f0007997a23 */ /* 0x100fe20000010892 */
[----:B------:R-:W3:Y:S01]  /*15810*/  LDSM.16.MT88.4 R60, [R192+0xc000] ;  /* 0x00c00000c03c783b */ /* 0x000ee20000004200 */
[--C-:B------:R-:W-:Y:S02]  /*15820*/  FFMA.FTZ R149, R5, c[0x0][0x23c], -R146.reuse ;  /* 0x00008f0005957a23 */ /* 0x100fe40000010892 */
[--C-:B------:R-:W-:Y:S01]  /*15830*/  FFMA.FTZ R148, R9, c[0x0][0x23c], -R146.reuse ;  /* 0x00008f0009947a23 */ /* 0x100fe20000010892 */
[----:B------:R-:W4:Y:S01]  /*15840*/  LDSM.16.MT88.4 R4, [R192+0x10000] ;  /* 0x01000000c004783b */ /* 0x000f220000004200 */
[--C-:B------:R-:W-:Y:S01]  /*15850*/  FFMA.FTZ R138, R8, c[0x0][0x23c], -R167.reuse ;  /* 0x00008f00088a7a23 */ /* 0x100fe200000108a7 */
[----:B------:R-:W-:Y:S01]  /*15860*/  MUFU.EX2 R155, R155 ;  /* 0x0000009b009b7308 */ /* 0x000fe20000000800 */
[----:B------:R-:W-:Y:S01]  /*15870*/  FFMA.FTZ R2, R13, c[0x0][0x23c], -R146 ;  /* 0x00008f000d027a23 */ /* 0x000fe20000010892 */
[----:B------:R-:W5:Y:S01]  /*15880*/  LDSM.16.MT88.4 R8, [R196+0xe800] ;  /* 0x00e80000c408783b */ /* 0x000f620000004200 */
[----:B------:R-:W-:-:S02]  /*15890*/  FFMA.FTZ R151, R20, c[0x0][0x23c], -R167 ;  /* 0x00008f0014977a23 */ /* 0x000fc400000108a7 */
[--C-:B------:R-:W-:Y:S01]  /*158a0*/  FFMA.FTZ R139, R14, c[0x0][0x23c], -R167.reuse ;  /* 0x00008f000e8b7a23 */ /* 0x100fe200000108a7 */
[----:B------:R-:W1:Y:S01]  /*158b0*/  LDSM.16.MT88.4 R20, [R196+0xc800] ;  /* 0x00c80000c414783b */ /* 0x000e620000004200 */
[----:B------:R-:W-:Y:S01]  /*158c0*/  FFMA.FTZ R0, R0, c[0x0][0x23c], -R167 ;  /* 0x00008f0000007a23 */ /* 0x000fe200000108a7 */
[----:B------:R-:W3:Y:S01]  /*158d0*/  MUFU.EX2 R150, R150 ;  /* 0x0000009600967308 */ /* 0x000ee20000000800 */
[----:B--2---:R-:W-:Y:S01]  /*158e0*/  F2FP.PACK_AB R116, R154, R157 ;  /* 0x0000009d9a74723e */ /* 0x004fe200000000ff */
[----:B------:R-:W2:Y:S01]  /*158f0*/  LDSM.16.MT88.4 R12, [R192+0xe800] ;  /* 0x00e80000c00c783b */ /* 0x000ea20000004200 */
[--C-:B------:R-:W-:Y:S02]  /*15900*/  FFMA.FTZ R158, R173, c[0x0][0x23c], -R146.reuse ;  /* 0x00008f00ad9e7a23 */ /* 0x100fe40000010892 */
[--C-:B------:R-:W-:Y:S02]  /*15910*/  FFMA.FTZ R160, R171, c[0x0][0x23c], -R146.reuse ;  /* 0x00008f00aba07a23 */ /* 0x100fe40000010892 */
[--C-:B------:R-:W-:Y:S01]  /*15920*/  FFMA.FTZ R163, R163, c[0x0][0x23c], -R146.reuse ;  /* 0x00008f00a3a37a23 */ /* 0x100fe20000010892 */
[----:B------:R-:W-:Y:S01]  /*15930*/  MUFU.EX2 R156, R156 ;  /* 0x0000009c009c7308 */ /* 0x000fe20000000800 */
[----:B------:R-:W-:-:S02]  /*15940*/  FFMA.FTZ R165, R165, c[0x0][0x23c], -R146 ;  /* 0x00008f00a5a57a23 */ /* 0x000fc40000010892 */
[--C-:B------:R-:W-:Y:S02]  /*15950*/  FFMA.FTZ R166, R166, c[0x0][0x23c], -R167.reuse ;  /* 0x00008f00a6a67a23 */ /* 0x100fe400000108a7 */
[--C-:B------:R-:W-:Y:S02]  /*15960*/  FFMA.FTZ R171, R178, c[0x0][0x23c], -R167.reuse ;  /* 0x00008f00b2ab7a23 */ /* 0x100fe400000108a7 */
[--C-:B------:R-:W-:Y:S01]  /*15970*/  FFMA.FTZ R172, R172, c[0x0][0x23c], -R167.reuse ;  /* 0x00008f00acac7a23 */ /* 0x100fe200000108a7 */
[----:B------:R-:W4:Y:S01]  /*15980*/  MUFU.EX2 R159, R159 ;  /* 0x0000009f009f7308 */ /* 0x000f220000000800 */
[----:B---3--:R-:W-:Y:S01]  /*15990*/  F2FP.PACK_AB R118, R150, R155 ;  /* 0x0000009b9676723e */ /* 0x008fe200000000ff */
[--C-:B------:R-:W-:Y:S02]  /*159a0*/  FFMA.FTZ R173, R176, c[0x0][0x23c], -R167.reuse ;  /* 0x00008f00b0ad7a23 */ /* 0x100fe400000108a7 */
[----:B------:R-:W-:Y:S02]  /*159b0*/  FFMA.FTZ R176, R177, c[0x0][0x23c], -R146 ;  /* 0x00008f00b1b07a23 */ /* 0x000fe40000010892 */
[----:B------:R-:W-:-:S02]  /*159c0*/  FFMA.FTZ R177, R164, c[0x0][0x23c], -R167 ;  /* 0x00008f00a4b17a23 */ /* 0x000fc400000108a7 */
[----:B------:R-:W-:Y:S01]  /*159d0*/  MUFU.EX2 R161, R161 ;  /* 0x000000a100a17308 */ /* 0x000fe20000000800 */
[--C-:B------:R-:W-:Y:S02]  /*159e0*/  FFMA.FTZ R175, R175, c[0x0][0x23c], -R146.reuse ;  /* 0x00008f00afaf7a23 */ /* 0x100fe40000010892 */
[--C-:B------:R-:W-:Y:S02]  /*159f0*/  FFMA.FTZ R174, R174, c[0x0][0x23c], -R146.reuse ;  /* 0x00008f00aeae7a23 */ /* 0x100fe40000010892 */
[----:B------:R-:W-:Y:S02]  /*15a00*/  FFMA.FTZ R217, R145, c[0x0][0x23c], -R146 ;  /* 0x00008f0091d97a23 */ /* 0x000fe40000010892 */
[--C-:B------:R-:W-:Y:S01]  /*15a10*/  FFMA.FTZ R170, R170, c[0x0][0x23c], -R167.reuse ;  /* 0x00008f00aaaa7a23 */ /* 0x100fe200000108a7 */
[----:B------:R-:W3:Y:S01]  /*15a20*/  MUFU.EX2 R152, R152 ;  /* 0x0000009800987308 */ /* 0x000ee20000000800 */
[----:B----4-:R-:W-:Y:S01]  /*15a30*/  F2FP.PACK_AB R117, R159, R156 ;  /* 0x0000009c9f75723e */ /* 0x010fe200000000ff */
        /* <DEDUP_REMOVED lines=8> */
[----:B---3--:R-:W-:Y:S01]  /*15ac0*/  F2FP.PACK_AB R119, R152, R161 ;  /* 0x000000a19877723e */ /* 0x008fe200000000ff */
[----:B------:R-:W3:Y:S01]  /*15ad0*/  MUFU.EX2 R148, R148 ;  /* 0x0000009400947308 */ /* 0x000ee20000000800 */
        /* <DEDUP_REMOVED lines=9> */
[----:B------:R-:W4:Y:S06]  /*15b70*/  MUFU.EX2 R138, R138 ;  /* 0x0000008a008a7308 */ /* 0x000f2c0000000800 */
        /* <DEDUP_REMOVED lines=39> */
[----:B----4-:R-:W-:Y:S01]  /*15df0*/  F2FP.PACK_AB R5, R138, R151 ;  /* 0x000000978a05723e */ /* 0x010fe200000000ff */
        /* <DEDUP_REMOVED lines=9> */
[----:B-----5:R-:W-:Y:S01]  /*15e90*/  HMMA.16816.F32 R64, R4, R8, R64 ;  /* 0x000000080440723c */ /* 0x020fe20000001840 */
        /* <DEDUP_REMOVED lines=128> */
[----:B------:R-:W-:Y:S01]  /*166a0*/  ULDC UR5, c[0x0][0x1a0] ;  /* 0x0000680000057ab9 */ /* 0x000fe20000000800 */
[----:B------:R-:W-:Y:S01]  /*166b0*/  IMAD.MOV.U32 R137, RZ, RZ, R136 ;  /* 0x000000ffff897224 */ /* 0x000fe200078e0088 */
[----:B------:R-:W-:-:S02]  /*166c0*/  USHF.R.S32.HI UR7, URZ, 0x1f, UR6 ;  /* 0x0000001f3f077899 */ /* 0x000fc40008011406 */
[----:B------:R-:W-:Y:S01]  /*166d0*/  MOV R214, UR6 ;  /* 0x0000000600d67c02 */ /* 0x000fe20008000f00 */
[----:B------:R-:W-:Y:S02]  /*166e0*/  ULDC UR4, c[0x0][0x198] ;  /* 0x0000660000047ab9 */ /* 0x000fe40000000800 */
[----:B------:R-:W-:Y:S01]  /*166f0*/  USHF.L.U32 UR5, UR5, 0x4, URZ ;  /* 0x0000000405057899 */ /* 0x000fe2000800063f */
[----:B------:R-:W-:Y:S01]  /*16700*/  MOV R212, UR7 ;  /* 0x0000000700d47c02 */ /* 0x000fe20008000f00 */
[----:B------:R-:W-:Y:S02]  /*16710*/  USHF.L.U32 UR4, UR4, 0x4, URZ ;  /* 0x0000000404047899 */ /* 0x000fe4000800063f */
[----:B------:R-:W-:Y:S02]  /*16720*/  ULDC.64 UR8, c[0x0][0x118] ;  /* 0x0000460000087ab9 */ /* 0x000fe40000000a00 */
.L_x_1027:
        /* <DEDUP_REMOVED lines=11> */
[C---:B------:R-:W-:Y:S02]  /*167e0*/  IADD3 R10, R3.reuse, 0x40, RZ ;  /* 0x00000040030a7810 */ /* 0x040fe40007ffe0ff */
[----:B------:R-:W-:Y:S02]  /*167f0*/  IABS R4, R3 ;  /* 0x0000000300047213 */ /* 0x000fe40000000000 */
[----:B------:R-:W-:Y:S02]  /*16800*/  IABS R6, R10 ;  /* 0x0000000a00067213 */ /* 0x000fe40000000000 */
[----:B------:R-:W-:Y:S02]  /*16810*/  LOP3.LUT R10, R10, c[0x0][0x2d0], RZ, 0x3c, !PT ;  /* 0x0000b4000a0a7a12 */ /* 0x000fe400078e3cff */
        /* <DEDUP_REMOVED lines=49> */
.L_x_1024:
[----:B------:R-:W-:Y:S02]  /*16b30*/  ISETP.GE.AND P0, PT, R132, c[0x0][0x220], PT ;  /* 0x0000880084007a0c */ /* 0x000fe40003f06270 */
[----:B------:R-:W-:Y:S02]  /*16b40*/  ISETP.GE.AND P4, PT, R134, c[0x0][0x220], PT ;  /* 0x0000880086007a0c */ /* 0x000fe40003f86270 */
[----:B------:R-:W-:Y:S02]  /*16b50*/  SEL R2, RZ, 0x3fffc, P0 ;  /* 0x0003fffcff027807 */ /* 0x000fe40000000000 */
[----:B------:R-:W-:Y:S02]  /*16b60*/  IADD3 R7, P1, R4, UR5, RZ ;  /* 0x0000000504077c10 */ /* 0x000fe4000ff3e0ff */
[----:B------:R-:W-:Y:S02]  /*16b70*/  LOP3.LUT P6, RZ, R2, 0x4, RZ, 0xc0, !PT ;  /* 0x0000000402ff7812 */ /* 0x000fe400078cc0ff */
[-C--:B------:R-:W-:Y:S01]  /*16b80*/  LEA R2, P2, R4, R168.reuse, 0x1 ;  /* 0x000000a804027211 */ /* 0x080fe200078408ff */
[--C-:B------:R-:W-:Y:S01]  /*16b90*/  IMAD.X R6, R204, 0x1, R3.reuse, P1 ;  /* 0x00000001cc067824 */ /* 0x100fe200008e0603 */
[----:B------:R-:W-:Y:S02]  /*16ba0*/  ISETP.GE.AND P0, PT, R133, c[0x0][0x220], PT ;  /* 0x0000880085007a0c */ /* 0x000fe40003f06270 */
[-C--:B------:R-:W-:Y:S02]  /*16bb0*/  LEA.HI.X R3, R4, R169.reuse, R3, 0x1, P2 ;  /* 0x000000a904037211 */ /* 0x080fe400010f0c03 */
[CC--:B------:R-:W-:Y:S02]  /*16bc0*/  @!P4 LEA R14, P5, R7.reuse, R168.reuse, 0x1 ;  /* 0x000000a8070ec211 */ /* 0x0c0fe400078a08ff */
[C---:B------:R-:W-:Y:S01]  /*16bd0*/  IADD3 R5, P1, R7.reuse, UR5, RZ ;  /* 0x0000000507057c10 */ /* 0x040fe2000ff3e0ff */
[----:B------:R-:W-:Y:S01]  /*16be0*/  @!PT LDS RZ, [RZ] ;  /* 0x00000000fffff984 */ /* 0x000fe20000000800 */
[----:B------:R-:W-:Y:S01]  /*16bf0*/  @!PT LDS RZ, [RZ] ;  /* 0x00000000fffff984 */ /* 0x000fe20000000800 */
[----:B------:R-:W-:Y:S01]  /*16c00*/  @!PT LDS RZ, [RZ] ;  /* 0x00000000fffff984 */ /* 0x000fe20000000800 */
[----:B------:R1:W-:Y:S01]  /*16c10*/  @!P4 LDGSTS.E.BYPASS.LTC128B.128 [R207+0xc000], [R2.64] ;  /* 0x0c00000002cfcfae */ /* 0x0003e2000b901d48 */
[-CC-:B------:R-:W-:Y:S02]  /*16c20*/  @!P4 LEA.HI.X R15, R7, R169.reuse, R6.reuse, 0x1, P5 ;  /* 0x000000a9070fc211 */ /* 0x180fe400028f0c06 */
[-C--:B------:R-:W-:Y:S01]  /*16c30*/  @!P4 LEA R12, P5, R5, R168.reuse, 0x1 ;  /* 0x000000a8050cc211 */ /* 0x080fe200078a08ff */
[----:B------:R-:W-:Y:S01]  /*16c40*/  @P4 STS.128 [R207+0xc000], RZ ;  /* 0x00c000ffcf004388 */ /* 0x000fe20000000c00 */
[--C-:B------:R-:W-:Y:S01]  /*16c50*/  IMAD.X R4, R204, 0x1, R6.reuse, P1 ;  /* 0x00000001cc047824 */ /* 0x100fe200008e0606 */
[CC--:B------:R-:W-:Y:S02]  /*16c60*/  @!P0 LEA R10, P2, R7.reuse, R168.reuse, 0x1 ;  /* 0x000000a8070a8211 */ /* 0x0c0fe400078408ff */
[----:B------:R-:W-:Y:S01]  /*16c70*/  @!PT LDS RZ, [RZ] ;  /* 0x00000000fffff984 */ /* 0x000fe20000000800 */
[----:B------:R-:W-:Y:S01]  /*16c80*/  @!PT LDS RZ, [RZ] ;  /* 0x00000000fffff984 */ /* 0x000fe20000000800 */
[----:B------:R-:W-:Y:S01]  /*16c90*/  @!PT LDS RZ, [RZ] ;  /* 0x00000000fffff984 */ /* 0x000fe20000000800 */
[----:B------:R1:W-:Y:S01]  /*16ca0*/  @!P0 LDGSTS.E.BYPASS.LTC128B.128 [R207+0xe000], [R2.64+0x80] ;  /* 0x0e00008002cf8fae */ /* 0x0003e2000b901d48 */
[CC--:B------:R-:W-:Y:S02]  /*16cb0*/  @P6 LEA R8, P1, R7.reuse, R168.reuse, 0x1 ;  /* 0x000000a807086211 */ /* 0x0c0fe400078208ff */
[CCC-:B------:R-:W-:Y:S01]  /*16cc0*/  @!P0 LEA.HI.X R11, R7.reuse, R169.reuse, R6.reuse, 0x1, P2 ;  /* 0x000000a9070b8211 */ /* 0x1c0fe200010f0c06 */
[----:B------:R-:W-:Y:S01]  /*16cd0*/  @P0 STS.128 [R207+0xe000], RZ ;  /* 0x00e000ffcf000388 */ /* 0x000fe20000000c00 */
[-C--:B------:R-:W-:Y:S02]  /*16ce0*/  @P6 LEA.HI.X R9, R7, R169.reuse, R6, 0x1, P1 ;  /* 0x000000a907096211 */ /* 0x080fe400008f0c06 */
[CCC-:B------:R-:W-:Y:S01]  /*16cf0*/  @!P4 LEA.HI.X R13, R5.reuse, R169.reuse, R4.reuse, 0x1, P5 ;  /* 0x000000a9050dc211 */ /* 0x1c0fe200028f0c04 */
[----:B------:R-:W-:Y:S01]  /*16d00*/  @!PT LDS RZ, [RZ] ;  /* 0x00000000fffff984 */ /* 0x000fe20000000800 */
[----:B------:R-:W-:Y:S01]  /*16d10*/  @!PT LDS RZ, [RZ] ;  /* 0x00000000fffff984 */ /* 0x000fe20000000800 */
[----:B------:R-:W-:Y:S01]  /*16d20*/  @!PT LDS RZ, [RZ] ;  /* 0x00000000fffff984 */ /* 0x000fe20000000800 */
[----:B------:R1:W-:Y:S01]  /*16d30*/  @P6 LDGSTS.E.BYPASS.LTC128B.128 [R207+0x10000], [R2.64+0x100] ;  /* 0x1000010002cf6fae */ /* 0x0003e2000b901d48 */
[CC--:B------:R-:W-:Y:S02]  /*16d40*/  @!P0 LEA R16, P2, R5.reuse, R168.reuse, 0x1 ;  /* 0x000000a805108211 */ /* 0x0c0fe400078408ff */
[CC--:B------:R-:W-:Y:S01]  /*16d50*/  @P6 LEA R20, P1, R5.reuse, R168.reuse, 0x1 ;  /* 0x000000a805146211 */ /* 0x0c0fe200078208ff */
[----:B------:R-:W-:Y:S01]  /*16d60*/  @!P6 STS.128 [R207+0x10000], RZ ;  /* 0x010000ffcf00e388 */ /* 0x000fe20000000c00 */
[CCC-:B------:R-:W-:Y:S02]  /*16d70*/  @!P0 LEA.HI.X R17, R5.reuse, R169.reuse, R4.reuse, 0x1, P2 ;  /* 0x000000a905118211 */ /* 0x1c0fe400010f0c04 */
[C---:B------:R-:W-:Y:S01]  /*16d80*/  IADD3 R6, P5, R5.reuse, UR5, RZ ;  /* 0x0000000505067c10 */ /* 0x040fe2000ffbe0ff */
[----:B------:R-:W-:Y:S01]  /*16d90*/  @!PT LDS RZ, [RZ] ;  /* 0x00000000fffff984 */ /* 0x000fe20000000800 */
[----:B------:R-:W-:Y:S01]  /*16da0*/  @!PT LDS RZ, [RZ] ;  /* 0x00000000fffff984 */ /* 0x000fe20000000800 */
[----:B------:R-:W-:Y:S01]  /*16db0*/  @!PT LDS RZ, [RZ] ;  /* 0x00000000fffff984 */ /* 0x000fe20000000800 */
[----:B------:R2:W-:Y:S01]  /*16dc0*/  @!P4 LDGSTS.E.BYPASS.LTC128B.128 [R207+0xc800], [R14.64] ;  /* 0x0c8000000ecfcfae */ /* 0x0005e2000b901d48 */
[-CC-:B------:R-:W-:Y:S02]  /*16dd0*/  @P6 LEA.HI.X R21, R5, R169.reuse, R4.reuse, 0x1, P1 ;  /* 0x000000a905156211 */ /* 0x180fe400008f0c04 */
        /* <DEDUP_REMOVED lines=8> */
[C---:B------:R-:W-:Y:S02]  /*16e60*/  @P6 LEA R30, P1, R6.reuse, R168, 0x1 ;  /* 0x000000a8061e6211 */ /* 0x040fe400078208ff */
[CCC-:B------:R-:W-:Y:S01]  /*16e70*/  @!P4 LEA.HI.X R29, R6.reuse, R169.reuse, R4.reuse, 0x1, P5 ;  /* 0x000000a9061dc211 */ /* 0x1c0fe200028f0c04 */
[----:B------:R-:W-:Y:S01]  /*16e80*/  @P0 STS.128 [R207+0xe800], RZ ;  /* 0x00e800ffcf000388 */ /* 0x000fe20000000c00 */
[CCC-:B------:R-:W-:Y:S02]  /*16e90*/  @!P0 LEA.HI.X R23, R6.reuse, R169.reuse, R4.reuse, 0x1, P2 ;  /* 0x000000a906178211 */ /* 0x1c0fe400010f0c04 */
[----:B------:R-:W-:Y:S01]  /*16ea0*/  @P6 LEA.HI.X R31, R6, R169, R4, 0x1, P1 ;  /* 0x000000a9061f6211 */ /* 0x000fe200008f0c04 */
[----:B------:R-:W-:Y:S01]  /*16eb0*/  @!PT LDS RZ, [RZ] ;  /* 0x00000000fffff984 */ /* 0x000fe20000000800 */
[----:B------:R-:W-:Y:S01]  /*16ec0*/  @!PT LDS RZ, [RZ] ;  /* 0x00000000fffff984 */ /* 0x000fe20000000800 */
[----:B------:R-:W-:Y:S01]  /*16ed0*/  @!PT LDS RZ, [RZ] ;  /* 0x00000000fffff984 */ /* 0x000fe20000000800 */
[----:B------:R3:W-:Y:S04]  /*16ee0*/  @P6 LDGSTS.E.BYPASS.LTC128B.128 [R207+0x10800], [R8.64+0x100] ;  /* 0x1080010008cf6fae */ /* 0x0007e8000b901d48 */
[----:B------:R-:W-:Y:S04]  /*16ef0*/  @!P6 STS.128 [R207+0x10800], RZ ;  /* 0x010800ffcf00e388 */ /* 0x000fe80000000c00 */
        /* <DEDUP_REMOVED lines=24> */
[----:B------:R-:W-:Y:S01]  /*17080*/  @P0 STS.128 [R207+0xf800], RZ ;  /* 0x00f800ffcf000388 */ /* 0x000fe20000000c00 */
[----:B------:R-:W-:Y:S03]  /*17090*/  ISETP.GE.AND P0, PT, R215, 0x1, PT ;  /* 0x00000001d700780c */ /* 0x000fe60003f06270 */
[----:B------:R-:W-:Y:S01]  /*170a0*/  @!PT LDS RZ, [RZ] ;  /* 0x00000000fffff984 */ /* 0x000fe20000000800 */
[----:B------:R-:W-:Y:S01]  /*170b0*/  @!PT LDS RZ, [RZ] ;  /* 0x00000000fffff984 */ /* 0x000fe20000000800 */
[----:B------:R-:W-:Y:S01]  /*170c0*/  @!PT LDS RZ, [RZ] ;  /* 0x00000000fffff984 */ /* 0x000fe20000000800 */
[----:B------:R1:W-:Y:S04]  /*170d0*/  @P6 LDGSTS.E.BYPASS.LTC128B.128 [R207+0x11800], [R30.64+0x100] ;  /* 0x118001001ecf6fae */ /* 0x0003e8000b901d48 */
[----:B------:R-:W-:Y:S04]  /*170e0*/  @!P6 STS.128 [R207+0x11800], RZ ;  /* 0x011800ffcf00e388 */ /* 0x000fe80000000c00 */
[----:B------:R-:W-:Y:S04]  /*170f0*/  LDSM.16.M88.4 R140, [R202] ;  /* 0x00000000ca8c783b */ /* 0x000fe80000000200 */
[----:B---3--:R-:W3:Y:S04]  /*17100*/  LDSM.16.M88.4 R8, [R201+0x6000] ;  /* 0x00600000c908783b */ /* 0x008ee80000000200 */
[----:B----4-:R-:W2:Y:S04]  /*17110*/  LDSM.16.M88.4 R16, [R201+0x6800] ;  /* 0x00680000c910783b */ /* 0x010ea80000000200 */
[----:B------:R-:W5:Y:S04]  /*17120*/  LDSM.16.M88.4 R24, [R201+0x7000] ;  /* 0x00700000c918783b */ /* 0x000f680000000200 */
[----:B------:R-:W0:Y:S04]  /*17130*/  LDGDEPBAR ;  /* 0x00000000000079af */ /* 0x000e280000000000 */
[----:B------:R-:W1:Y:S04]  /*17140*/  LDSM.16.M88.4 R32, [R201+0x7800] ;  /* 0x00780000c920783b */ /* 0x000e680000000200 */
[----:B------:R-:W-:Y:S04]  /*17150*/  LDSM.16.M88.4 R144, [R200] ;  /* 0x00000000c890783b */ /* 0x000fe80000000200 */
[----:B------:R-:W4:Y:S04]  /*17160*/  LDSM.16.M88.4 R148, [R199] ;  /* 0x00000000c794783b */ /* 0x000f280000000200 */
[----:B------:R-:W1:Y:S04]  /*17170*/  LDSM.16.M88.4 R152, [R191] ;  /* 0x00000000bf98783b */ /* 0x000e680000000200 */
[----:B------:R-:W1:Y:S04]  /*17180*/  LDSM.16.M88.4 R156, [R190] ;  /* 0x00000000be9c783b */ /* 0x000e680000000200 */
[----:B------:R-:W1:Y:S01]  /*17190*/  LDSM.16.M88.4 R160, [R189] ;  /* 0x00000000bda0783b */ /* 0x000e620000000200 */
[C---:B---3--:R-:W-:Y:S03]  /*171a0*/  HMMA.16816.F32 R4, R140.reuse, R8, RZ ;  /* 0x000000088c04723c */ /* 0x048fe600000018ff */
[----:B------:R-:W-:Y:S04]  /*171b0*/  LDSM.16.M88.4 R164, [R198] ;  /* 0x00000000c6a4783b */ /* 0x000fe80000000200 */
[----:B------:R-:W3:Y:S01]  /*171c0*/  LDSM.16.M88.4 R168, [R195+0x6000] ;  /* 0x00600000c3a8783b */ /* 0x000ee20000000200 */
[C---:B------:R-:W-:Y:S03]  /*171d0*/  HMMA.16816.F32 R8, R140.reuse, R10, RZ ;  /* 0x0000000a8c08723c */ /* 0x040fe600000018ff */
[----:B------:R-:W3:Y:S04]  /*171e0*/  LDSM.16.M88.4 R172, [R195+0x6800] ;  /* 0x00680000c3ac783b */ /* 0x000ee80000000200 */
[----:B------:R-:W-:Y:S01]  /*171f0*/  LDSM.16.M88.4 R176, [R195+0x7800] ;  /* 0x00780000c3b0783b */ /* 0x000fe20000000200 */
[C---:B--2---:R-:W-:Y:S08]  /*17200*/  HMMA.16816.F32 R12, R140.reuse, R16, RZ ;  /* 0x000000108c0c723c */ /* 0x044ff000000018ff */
[C---:B------:R-:W-:Y:S08]  /*17210*/  HMMA.16816.F32 R16, R140.reuse, R18, RZ ;  /* 0x000000128c10723c */ /* 0x040ff000000018ff */
[C---:B-----5:R-:W-:Y:S08]  /*17220*/  HMMA.16816.F32 R20, R140.reuse, R24, RZ ;  /* 0x000000188c14723c */ /* 0x060ff000000018ff */
[C---:B------:R-:W-:Y:S08]  /*17230*/  HMMA.16816.F32 R24, R140.reuse, R26, RZ ;  /* 0x0000001a8c18723c */ /* 0x040ff000000018ff */
[C---:B-1----:R-:W-:Y:S08]  /*17240*/  HMMA.16816.F32 R28, R140.reuse, R32, RZ ;  /* 0x000000208c1c723c */ /* 0x042ff000000018ff */
[----:B------:R-:W-:Y:S01]  /*17250*/  HMMA.16816.F32 R32, R140, R34, RZ ;  /* 0x000000228c20723c */ /* 0x000fe200000018ff */
[----:B------:R-:W1:Y:S07]  /*17260*/  LDSM.16.M88.4 R140, [R195+0x7000] ;  /* 0x00700000c38c783b */ /* 0x000e6e0000000200 */
[C---:B----4-:R-:W-:Y:S08]  /*17270*/  HMMA.16816.F32 R4, R144.reuse, R148, R4 ;  /* 0x000000949004723c */ /* 0x050ff00000001804 */
[C---:B------:R-:W-:Y:S01]  /*17280*/  HMMA.16816.F32 R8, R144.reuse, R150, R8 ;  /* 0x000000969008723c */ /* 0x040fe20000001808 */
[----:B------:R-:W-:Y:S07]  /*17290*/  LDSM.16.M88.4 R148, [R197] ;  /* 0x00000000c594783b */ /* 0x000fee0000000200 */
[C---:B------:R-:W-:Y:S08]  /*172a0*/  HMMA.16816.F32 R12, R144.reuse, R152, R12 ;  /* 0x00000098900c723c */ /* 0x040ff0000000180c */
[C---:B------:R-:W-:Y:S01]  /*172b0*/  HMMA.16816.F32 R16, R144.reuse, R154, R16 ;  /* 0x0000009a9010723c */ /* 0x040fe20000001810 */
[----:B------:R-:W2:Y:S07]  /*172c0*/  LDSM.16.M88.4 R152, [R188] ;  /* 0x00000000bc98783b */ /* 0x000eae0000000200 */
[C---:B------:R-:W-:Y:S08]  /*172d0*/  HMMA.16816.F32 R20, R144.reuse, R156, R20 ;  /* 0x0000009c9014723c */ /* 0x040ff00000001814 */
[C---:B------:R-:W-:Y:S01]  /*172e0*/  HMMA.16816.F32 R24, R144.reuse, R158, R24 ;  /* 0x0000009e9018723c */ /* 0x040fe20000001818 */
[----:B------:R-:W4:Y:S07]  /*172f0*/  LDSM.16.M88.4 R156, [R188+0x800] ;  /* 0x00080000bc9c783b */ /* 0x000f2e0000000200 */
[C---:B------:R-:W-:Y:S08]  /*17300*/  HMMA.16816.F32 R28, R144.reuse, R160, R28 ;  /* 0x000000a0901c723c */ /* 0x040ff0000000181c */
[----:B------:R-:W-:Y:S01]  /*17310*/  HMMA.16816.F32 R32, R144, R162, R32 ;  /* 0x000000a29020723c */ /* 0x000fe20000001820 */
[----:B------:R-:W5:Y:S04]  /*17320*/  LDSM.16.M88.4 R144, [R188+0x1000] ;  /* 0x00100000bc90783b */ /* 0x000f680000000200 */
[----:B------:R-:W2:Y:S03]  /*17330*/  LDSM.16.M88.4 R160, [R188+0x1800] ;  /* 0x00180000bca0783b */ /* 0x000ea60000000200 */
[C---:B---3--:R-:W-:Y:S08]  /*17340*/  HMMA.16816.F32 R4, R164.reuse, R168, R4 ;  /* 0x000000a8a404723c */ /* 0x048ff00000001804 */
[C---:B------:R-:W-:Y:S01]  /*17350*/  HMMA.16816.F32 R8, R164.reuse, R170, R8 ;  /* 0x000000aaa408723c */ /* 0x040fe20000001808 */
[----:B------:R-:W-:Y:S07]  /*17360*/  LDSM.16.M88.4 R168, [R201+0x8000] ;  /* 0x00800000c9a8783b */ /* 0x000fee0000000200 */
[C---:B------:R-:W-:Y:S08]  /*17370*/  HMMA.16816.F32 R12, R164.reuse, R172, R12 ;  /* 0x000000aca40c723c */ /* 0x040ff0000000180c */
[C---:B------:R-:W-:Y:S01]  /*17380*/  HMMA.16816.F32 R16, R164.reuse, R174, R16 ;  /* 0x000000aea410723c */ /* 0x040fe20000001810 */
[----:B------:R-:W-:Y:S07]  /*17390*/  LDSM.16.M88.4 R172, [R201+0x8800] ;  /* 0x00880000c9ac783b */ /* 0x000fee0000000200 */
[C---:B-1----:R-:W-:Y:S08]  /*173a0*/  HMMA.16816.F32 R20, R164.reuse, R140, R20 ;  /* 0x0000008ca414723c */ /* 0x042ff00000001814 */
[C---:B------:R-:W-:Y:S01]  /*173b0*/  HMMA.16816.F32 R24, R164.reuse, R142, R24 ;  /* 0x0000008ea418723c */ /* 0x040fe20000001818 */
[----:B------:R-:W1:Y:S07]  /*173c0*/  LDSM.16.M88.4 R140, [R202+0x2000] ;  /* 0x00200000ca8c783b */ /* 0x000e6e0000000200 */
[C---:B------:R-:W-:Y:S08]  /*173d0*/  HMMA.16816.F32 R28, R164.reuse, R176, R28 ;  /* 0x000000b0a41c723c */ /* 0x040ff0000000181c */
[----:B------:R-:W-:Y:S01]  /*173e0*/  HMMA.16816.F32 R32, R164, R178, R32 ;  /* 0x000000b2a420723c */ /* 0x000fe20000001820 */
[----:B------:R-:W3:Y:S04]  /*173f0*/  LDSM.16.M88.4 R164, [R201+0x9000] ;  /* 0x00900000c9a4783b */ /* 0x000ee80000000200 */
[----:B------:R-:W1:Y:S03]  /*17400*/  LDSM.16.M88.4 R176, [R201+0x9800] ;  /* 0x00980000c9b0783b */ /* 0x000e660000000200 */
[C---:B--2---:R-:W-:Y:S08]  /*17410*/  HMMA.16816.F32 R4, R148.reuse, R152, R4 ;  /* 0x000000989404723c */ /* 0x044ff00000001804 */
[C---:B------:R-:W-:Y:S01]  /*17420*/  HMMA.16816.F32 R8, R148.reuse, R154, R8 ;  /* 0x0000009a9408723c */ /* 0x040fe20000001808 */
[----:B------:R-:W-:Y:S07]  /*17430*/  LDSM.16.M88.4 R152, [R187] ;  /* 0x00000000bb98783b */ /* 0x000fee0000000200 */
[C---:B----4-:R-:W-:Y:S08]  /*17440*/  HMMA.16816.F32 R12, R148.reuse, R156, R12 ;  /* 0x0000009c940c723c */ /* 0x050ff0000000180c */
[C---:B------:R-:W-:Y:S01]  /*17450*/  HMMA.16816.F32 R16, R148.reuse, R158, R16 ;  /* 0x0000009e9410723c */ /* 0x040fe20000001810 */
[----:B------:R-:W-:Y:S07]  /*17460*/  LDSM.16.M88.4 R156, [R186] ;  /* 0x00000000ba9c783b */ /* 0x000fee0000000200 */
[C---:B-----5:R-:W-:Y:S08]  /*17470*/  HMMA.16816.F32 R20, R148.reuse, R144, R20 ;  /* 0x000000909414723c */ /* 0x060ff00000001814 */
[C---:B------:R-:W-:Y:S01]  /*17480*/  HMMA.16816.F32 R24, R148.reuse, R146, R24 ;  /* 0x000000929418723c */ /* 0x040fe20000001818 */
[----:B------:R-:W2:Y:S07]  /*17490*/  LDSM.16.M88.4 R144, [R200+0x2000] ;  /* 0x00200000c890783b */ /* 0x000eae0000000200 */
[C---:B------:R-:W-:Y:S08]  /*174a0*/  HMMA.16816.F32 R28, R148.reuse, R160, R28 ;  /* 0x000000a0941c723c */ /* 0x040ff0000000181c */
[----:B------:R-:W-:Y:S01]  /*174b0*/  HMMA.16816.F32 R32, R148, R162, R32 ;  /* 0x000000a29420723c */ /* 0x000fe20000001820 */
[----:B------:R-:W4:Y:S04]  /*174c0*/  LDSM.16.M88.4 R148, [R185] ;  /* 0x00000000b994783b */ /* 0x000f280000000200 */
[----:B------:R-:W5:Y:S03]  /*174d0*/  LDSM.16.M88.4 R160, [R184] ;  /* 0x00000000b8a0783b */ /* 0x000f660000000200 */
        /* <DEDUP_REMOVED lines=15> */
[----:B------:R-:W-:Y:S07]  /*175d0*/  LDSM.16.M88.4 R152, [R188+0x2000] ;  /* 0x00200000bc98783b */ /* 0x000fee0000000200 */
[C---:B------:R-:W-:Y:S08]  /*175e0*/  HMMA.16816.F32 R12, R144.reuse, R156, R12 ;  /* 0x0000009c900c723c */ /* 0x040ff0000000180c */
[C---:B------:R-:W-:Y:S01]  /*175f0*/  HMMA.16816.F32 R16, R144.reuse, R158, R16 ;  /* 0x0000009e9010723c */ /* 0x040fe20000001810 */
[----:B------:R-:W-:Y:S07]  /*17600*/  LDSM.16.M88.4 R156, [R188+0x2800] ;  /* 0x00280000bc9c783b */ /* 0x000fee0000000200 */
[C---:B----4-:R-:W-:Y:S08]  /*17610*/  HMMA.16816.F32 R20, R144.reuse, R148, R20 ;  /* 0x000000949014723c */ /* 0x050ff00000001814 */
[C---:B------:R-:W-:Y:S01]  /*17620*/  HMMA.16816.F32 R24, R144.reuse, R150, R24 ;  /* 0x000000969018723c */ /* 0x040fe20000001818 */
[----:B------:R-:W2:Y:S07]  /*17630*/  LDSM.16.M88.4 R148, [R197+0x2000] ;  /* 0x00200000c594783b */ /* 0x000eae0000000200 */
[C---:B-----5:R-:W-:Y:S08]  /*17640*/  HMMA.16816.F32 R28, R144.reuse, R160, R28 ;  /* 0x000000a0901c723c */ /* 0x060ff0000000181c */
[----:B------:R-:W-:Y:S01]  /*17650*/  HMMA.16816.F32 R32, R144, R162, R32 ;  /* 0x000000a29020723c */ /* 0x000fe20000001820 */
[----:B------:R-:W4:Y:S04]  /*17660*/  LDSM.16.M88.4 R144, [R188+0x3000] ;  /* 0x00300000bc90783b */ /* 0x000f280000000200 */
[----:B------:R-:W5:Y:S03]  /*17670*/  LDSM.16.M88.4 R160, [R188+0x3800] ;  /* 0x00380000bca0783b */ /* 0x000f660000000200 */
        /* <DEDUP_REMOVED lines=16> */
[C---:B------:R-:W-:Y:S08]  /*17780*/  HMMA.16816.F32 R12, R148.reuse, R156, R12 ;  /* 0x0000009c940c723c */ /* 0x040ff0000000180c */
[C---:B------:R-:W-:Y:S01]  /*17790*/  HMMA.16816.F32 R16, R148.reuse, R158, R16 ;  /* 0x0000009e9410723c */ /* 0x040fe20000001810 */
[----:B------:R-:W-:Y:S07]  /*177a0*/  LDSM.16.M88.4 R156, [R182] ;  /* 0x00000000b69c783b */ /* 0x000fee0000000200 */
[C---:B----4-:R-:W-:Y:S08]  /*177b0*/  HMMA.16816.F32 R20, R148.reuse, R144, R20 ;  /* 0x000000909414723c */ /* 0x050ff00000001814 */
[C---:B------:R-:W-:Y:S01]  /*177c0*/  HMMA.16816.F32 R24, R148.reuse, R146, R24 ;  /* 0x000000929418723c */ /* 0x040fe20000001818 */
[----:B------:R-:W2:Y:S07]  /*177d0*/  LDSM.16.M88.4 R144, [R200+0x4000] ;  /* 0x00400000c890783b */ /* 0x000eae0000000200 */
[C---:B-----5:R-:W-:Y:S08]  /*177e0*/  HMMA.16816.F32 R28, R148.reuse, R160, R28 ;  /* 0x000000a0941c723c */ /* 0x060ff0000000181c */
        /* <DEDUP_REMOVED lines=29> */
[C---:B-1----:R-:W-:Y:S01]  /*179c0*/  HMMA.16816.F32 R4, R164.reuse, R168, R4 ;  /* 0x000000a8a404723c */ /* 0x042fe20000001804 */
[----:B------:R-:W-:Y:S04]  /*179d0*/  DEPBAR.LE SB0, 0x0 ;  /* 0x000080000000791a */ /* 0x000fe80000000000 */
[----:B------:R-:W-:Y:S02]  /*179e0*/  BAR.SYNC.DEFER_BLOCKING 0x0 ;  /* 0x0000000000007b1d */ /* 0x000fe40000010000 */
[----:B------:R-:W-:Y:S01]  /*179f0*/  IMAD.MOV.U32 R168, RZ, RZ, R2 ;  /* 0x000000ffffa87224 */ /* 0x000fe200078e0002 */
[C---:B------:R-:W-:Y:S05]  /*17a00*/  HMMA.16816.F32 R8, R164.reuse, R170, R8 ;  /* 0x000000aaa408723c */ /* 0x040fea0000001808 */
[----:B------:R-:W-:Y:S03]  /*17a10*/  IMAD.MOV.U32 R169, RZ, RZ, R3 ;  /* 0x000000ffffa97224 */ /* 0x000fe600078e0003 */
[C---:B------:R-:W-:Y:S08]  /*17a20*/  HMMA.16816.F32 R12, R164.reuse, R172, R12 ;  /* 0x000000aca40c723c */ /* 0x040ff0000000180c */
[C---:B------:R-:W-:Y:S08]  /*17a30*/  HMMA.16816.F32 R16, R164.reuse, R174, R16 ;  /* 0x000000aea410723c */ /* 0x040ff00000001810 */
[C---:B---3--:R-:W-:Y:S08]  /*17a40*/  HMMA.16816.F32 R20, R164.reuse, R140, R20 ;  /* 0x0000008ca414723c */ /* 0x048ff00000001814 */
[C---:B------:R-:W-:Y:S08]  /*17a50*/  HMMA.16816.F32 R24, R164.reuse, R142, R24 ;  /* 0x0000008ea418723c */ /* 0x040ff00000001818 */
[C---:B------:R-:W-:Y:S08]  /*17a60*/  HMMA.16816.F32 R28, R164.reuse, R176, R28 ;  /* 0x000000b0a41c723c */ /* 0x040ff0000000181c */
[----:B------:R-:W-:Y:S08]  /*17a70*/  HMMA.16816.F32 R32, R164, R178, R32 ;  /* 0x000000b2a420723c */ /* 0x000ff00000001820 */
[C---:B--2---:R-:W-:Y:S08]  /*17a80*/  HMMA.16816.F32 R4, R148.reuse, R152, R4 ;  /* 0x000000989404723c */ /* 0x044ff00000001804 */
[C---:B------:R-:W-:Y:S08]  /*17a90*/  HMMA.16816.F32 R8, R148.reuse, R154, R8 ;  /* 0x0000009a9408723c */ /* 0x040ff00000001808 */
[C---:B------:R-:W-:Y:S08]  /*17aa0*/  HMMA.16816.F32 R12, R148.reuse, R156, R12 ;  /* 0x0000009c940c723c */ /* 0x040ff0000000180c */
[C---:B------:R-:W-:Y:S08]  /*17ab0*/  HMMA.16816.F32 R16, R148.reuse, R158, R16 ;  /* 0x0000009e9410723c */ /* 0x040ff00000001810 */
[C---:B----4-:R-:W-:Y:S08]  /*17ac0*/  HMMA.16816.F32 R20, R148.reuse, R144, R20 ;  /* 0x000000909414723c */ /* 0x050ff00000001814 */
[C---:B------:R-:W-:Y:S08]  /*17ad0*/  HMMA.16816.F32 R24, R148.reuse, R146, R24 ;  /* 0x000000929418723c */ /* 0x040ff00000001818 */
[C---:B-----5:R-:W-:Y:S08]  /*17ae0*/  HMMA.16816.F32 R28, R148.reuse, R160, R28 ;  /* 0x000000a0941c723c */ /* 0x060ff0000000181c */
        /* <DEDUP_REMOVED lines=15> */
[C---:B------:R-:W-:Y:S02]  /*17be0*/  IADD3 R142, R3.reuse, -0x40, RZ ;  /* 0xffffffc0038e7810 */ /* 0x040fe40007ffe0ff */
[----:B------:R-:W-:Y:S02]  /*17bf0*/  LOP3.LUT R3, R3, c[0x0][0x2d0], RZ, 0x3c, !PT ;  /* 0x0000b40003037a12 */ /* 0x000fe400078e3cff */
[----:B------:R-:W-:Y:S02]  /*17c00*/  IABS R136, R142 ;  /* 0x0000008e00887213 */ /* 0x000fe40000000000 */
[----:B------:R-:W-:Y:S01]  /*17c10*/  LOP3.LUT R142, R142, c[0x0][0x2d0], RZ, 0x3c, !PT ;  /* 0x0000b4008e8e7a12 */ /* 0x000fe200078e3cff */
        /* <DEDUP_REMOVED lines=14> */
[----:B------:R-:W-:Y:S01]  /*17d00*/  ISETP.GE.AND P0, PT, R142, RZ, PT ;  /* 0x000000ff8e00720c */ /* 0x000fe20003f06270 */
[----:B------:R-:W-:Y:S01]  /*17d10*/  @!P1 IMAD.IADD R138, R138, 0x1, -R2 ;  /* 0x000000018a8a9824 */ /* 0x000fe200078e0a02 */
[----:B------:R-:W-:Y:S02]  /*17d20*/  @!P1 IADD3 R143, R143, 0x1, RZ ;  /* 0x000000018f8f9810 */ /* 0x000fe40007ffe0ff */
[-C--:B------:R-:W-:Y:S02]  /*17d30*/  ISETP.GE.U32.AND P2, PT, R136, R2.reuse, PT ;  /* 0x000000028800720c */ /* 0x080fe40003f46070 */
[----:B------:R-:W-:Y:S02]  /*17d40*/  ISETP.GE.U32.AND P5, PT, R138, R2, PT ;  /* 0x000000028a00720c */ /* 0x000fe40003fa6070 */
[----:B------:R-:W-:Y:S02]  /*17d50*/  ISETP.GE.AND P1, PT, R3, RZ, PT ;  /* 0x000000ff0300720c */ /* 0x000fe40003f26270 */
[----:B------:R-:W-:Y:S07]  /*17d60*/  LOP3.LUT R2, RZ, c[0x0][0x2d0], RZ, 0x33, !PT ;  /* 0x0000b400ff027a12 */ /* 0x000fee00078e33ff */
[----:B------:R-:W-:Y:S02]  /*17d70*/  @P2 IADD3 R140, R140, 0x1, RZ ;  /* 0x000000018c8c2810 */ /* 0x000fe40007ffe0ff */
[----:B------:R-:W-:Y:S02]  /*17d80*/  @P5 IADD3 R143, R143, 0x1, RZ ;  /* 0x000000018f8f5810 */ /* 0x000fe40007ffe0ff */
[----:B------:R-:W-:Y:S01]  /*17d90*/  ISETP.NE.AND P2, PT, RZ, c[0x0][0x2d0], PT ;  /* 0x0000b400ff007a0c */ /* 0x000fe20003f45270 */
        /* <DEDUP_REMOVED lines=24> */
.L_x_1026:
[CC--:B------:R-:W-:Y:S02]  /*17f20*/  LEA R146, P2, R138.reuse, R210.reuse, 0x1 ;  /* 0x000000d28a927211 */ /* 0x0c0fe400078408ff */
[----:B------:R-:W-:Y:S02]  /*17f30*/  ISETP.GE.AND P0, PT, R133, c[0x0][0x220], PT ;  /* 0x0000880085007a0c */ /* 0x000fe40003f06270 */
[CC--:B------:R-:W-:Y:S02]  /*17f40*/  LEA.HI.X R147, R138.reuse, R211.reuse, R2, 0x1, P2 ;  /* 0x000000d38a937211 */ /* 0x0c0fe400010f0c02 */
[----:B------:R-:W-:Y:S03]  /*17f50*/  IADD3 R139, P1, R138, UR4, RZ ;  /* 0x000000048a8b7c10 */ /* 0x000fe6000ff3e0ff */
[----:B------:R-:W-:Y:S01]  /*17f60*/  @!PT LDS RZ, [RZ] ;  /* 0x00000000fffff984 */ /* 0x000fe20000000800 */
[----:B------:R-:W-:Y:S01]  /*17f70*/  @!PT LDS RZ, [RZ] ;  /* 0x00000000fffff984 */ /* 0x000fe20000000800 */
[----:B------:R-:W-:Y:S01]  /*17f80*/  @!PT LDS RZ, [RZ] ;  /* 0x00000000fffff984 */ /* 0x000fe20000000800 */
[----:B------:R1:W-:Y:S01]  /*17f90*/  @!P4 LDGSTS.E.BYPASS.LTC128B.128 [R207+0x6000], [R146.64] ;  /* 0x0600000092cfcfae */ /* 0x0003e2000b901d48 */
[CC--:B------:R-:W-:Y:S01]  /*17fa0*/  @!P4 LEA R144, P5, R139.reuse, R210.reuse, 0x1 ;  /* 0x000000d28b90c211 */ /* 0x0c0fe200078a08ff */
[--C-:B------:R-:W-:Y:S01]  /*17fb0*/  IMAD.X R136, R2, 0x1, R203.reuse, P1 ;  /* 0x0000000102887824 */ /* 0x100fe200008e06cb */
[C---:B------:R-:W-:Y:S01]  /*17fc0*/  IADD3 R3, P1, R139.reuse, UR4, RZ ;  /* 0x000000048b037c10 */ /* 0x040fe2000ff3e0ff */
[----:B------:R1:W-:Y:S02]  /*17fd0*/  @P4 STS.128 [R207+0x6000], RZ ;  /* 0x006000ffcf004388 */ /* 0x0003e40000000c00 */
[CC--:B------:R-:W-:Y:S02]  /*17fe0*/  @!P0 LEA R140, P2, R139.reuse, R210.reuse, 0x1 ;  /* 0x000000d28b8c8211 */ /* 0x0c0fe400078408ff */
[----:B------:R-:W-:Y:S01]  /*17ff0*/  @!PT LDS RZ, [RZ] ;  /* 0x00000000fffff984 */ /* 0x000fe20000000800 */
[----:B------:R-:W-:Y:S01]  /*18000*/  @!PT LDS RZ, [RZ] ;  /* 0x00000000fffff984 */ /* 0x000fe20000000800 */
[----:B------:R-:W-:Y:S01]  /*18010*/  @!PT LDS RZ, [RZ] ;  /* 0x00000000fffff984 */ /* 0x000fe20000000800 */
[----:B------:R1:W-:Y:S01]  /*18020*/  @!P0 LDGSTS.E.BYPASS.LTC128B.128 [R207+0x8000], [R146.64+0x80] ;  /* 0x0800008092cf8fae */ /* 0x0003e2000b901d48 */
[CCC-:B------:R-:W-:Y:S01]  /*18030*/  @!P4 LEA.HI.X R145, R139.reuse, R211.reuse, R136.reuse, 0x1, P5 ;  /* 0x000000d38b91c211 */ /* 0x1c0fe200028f0c88 */
[--C-:B------:R-:W-:Y:S01]  /*18040*/  IMAD.X R2, R136, 0x1, R203.reuse, P1 ;  /* 0x0000000188027824 */ /* 0x100fe200008e06cb */
[CCC-:B------:R-:W-:Y:S01]  /*18050*/  @!P0 LEA.HI.X R141, R139.reuse, R211.reuse, R136.reuse, 0x1, P2 ;  /* 0x000000d38b8d8211 */ /* 0x1c0fe200010f0c88 */
[----:B------:R1:W-:Y:S01]  /*18060*/  @P0 STS.128 [R207+0x8000], RZ ;  /* 0x008000ffcf000388 */ /* 0x0003e20000000c00 */
[-C--:B------:R-:W-:Y:S02]  /*18070*/  @P6 LEA R138, P1, R139, R210.reuse, 0x1 ;  /* 0x000000d28b8a6211 */ /* 0x080fe400078208ff */
[-C--:B------:R-:W-:Y:S01]  /*18080*/  @!P4 LEA R142, P5, R3, R210.reuse, 0x1 ;  /* 0x000000d2038ec211 */ /* 0x080fe200078a08ff */
[----:B------:R-:W-:Y:S01]  /*18090*/  @!PT LDS RZ, [RZ] ;  /* 0x00000000fffff984 */ /* 0x000fe20000000800 */
[----:B------:R-:W-:Y:S01]  /*180a0*/  @!PT LDS RZ, [RZ] ;  /* 0x00000000fffff984 */ /* 0x000fe20000000800 */
[----:B------:R-:W-:Y:S01]  /*180b0*/  @!PT LDS RZ, [RZ] ;  /* 0x00000000fffff984 */ /* 0x000fe20000000800 */
[----:B------:R1:W-:Y:S01]  /*180c0*/  @P6 LDGSTS.E.BYPASS.LTC128B.128 [R207+0xa000], [R146.64+0x100] ;  /* 0x0a00010092cf6fae */ /* 0x0003e2000b901d48 */
[-C--:B------:R-:W-:Y:S02]  /*180d0*/  @P6 LEA.HI.X R139, R139, R211.reuse, R136, 0x1, P1 ;  /* 0x000000d38b8b6211 */ /* 0x080fe400008f0c88 */
[CCC-:B------:R-:W-:Y:S01]  /*180e0*/  @!P4 LEA.HI.X R143, R3.reuse, R211.reuse, R2.reuse, 0x1, P5 ;  /* 0x000000d3038fc211 */ /* 0x1c0fe200028f0c02 */
[----:B------:R1:W-:Y:S01]  /*180f0*/  @!P6 STS.128 [R207+0xa000], RZ ;  /* 0x00a000ffcf00e388 */ /* 0x0003e20000000c00 */
[CC--:B------:R-:W-:Y:S02]  /*18100*/  @!P0 LEA R150, P2, R3.reuse, R210.reuse, 0x1 ;  /* 0x000000d203968211 */ /* 0x0c0fe400078408ff */
[CC--:B------:R-:W-:Y:S01]  /*18110*/  @P6 LEA R148, P1, R3.reuse, R210.reuse, 0x1 ;  /* 0x000000d203946211 */ /* 0x0c0fe200078208ff */
[----:B------:R-:W-:Y:S01]  /*18120*/  @!PT LDS RZ, [RZ] ;  /* 0x00000000fffff984 */ /* 0x000fe20000000800 */
[----:B------:R-:W-:Y:S01]  /*18130*/  @!PT LDS RZ, [RZ] ;  /* 0x00000000fffff984 */ /* 0x000fe20000000800 */
[----:B------:R-:W-:Y:S01]  /*18140*/  @!PT LDS RZ, [RZ] ;  /* 0x00000000fffff984 */ /* 0x000fe20000000800 */
[----:B------:R1:W-:Y:S01]  /*18150*/  @!P4 LDGSTS.E.BYPASS.LTC128B.128 [R207+0x6800], [R144.64] ;  /* 0x0680000090cfcfae */ /* 0x0003e2000b901d48 */
[CCC-:B------:R-:W-:Y:S02]  /*18160*/  @!P0 LEA.HI.X R151, R3.reuse, R211.reuse, R2.reuse, 0x1, P2 ;  /* 0x000000d303978211 */ /* 0x1c0fe400010f0c02 */
[CC--:B------:R-:W-:Y:S01]  /*18170*/  @P6 LEA.HI.X R149, R3.reuse, R211.reuse, R2, 0x1, P1 ;  /* 0x000000d303956211 */ /* 0x0c0fe200008f0c02 */
[----:B------:R1:W-:Y:S01]  /*18180*/  @P4 STS.128 [R207+0x6800], RZ ;  /* 0x006800ffcf004388 */ /* 0x0003e20000000c00 */
[----:B------:R-:W-:Y:S03]  /*18190*/  IADD3 R136, P5, R3, UR4, RZ ;  /* 0x0000000403887c10 */ /* 0x000fe6000ffbe0ff */
[----:B------:R-:W-:Y:S01]  /*181a0*/  @!PT LDS RZ, [RZ] ;  /* 0x00000000fffff984 */ /* 0x000fe20000000800 */
[----:B------:R-:W-:Y:S01]  /*181b0*/  @!PT LDS RZ, [RZ] ;  /* 0x00000000fffff984 */ /* 0x000fe20000000800 */
[----:B------:R-:W-:Y:S01]  /*181c0*/  @!PT LDS RZ, [RZ] ;  /* 0x00000000fffff984 */ /* 0x000fe20000000800 */
[----:B------:R1:W-:Y:S01]  /*181d0*/  @!P0 LDGSTS.E.BYPASS.LTC128B.128 [R207+0x8800], [R140.64+0x80] ;  /* 0x088000808ccf8fae */ /* 0x0003e2000b901d48 */
[-C--:B------:R-:W-:Y:S01]  /*181e0*/  @!P0 LEA R152, P2, R136, R210.reuse, 0x1 ;  /* 0x000000d288988211 */ /* 0x080fe200078408ff */
[----:B------:R-:W-:Y:S01]  /*181f0*/  IMAD.X R2, R2, 0x1, R203, P5 ;  /* 0x0000000102027824 */ /* 0x000fe200028e06cb */
[CC--:B------:R-:W-:Y:S01]  /*18200*/  @!P4 LEA R154, P5, R136.reuse, R210.reuse, 0x1 ;  /* 0x000000d2889ac211 */ /* 0x0c0fe200078a08ff */
[----:B------:R1:W-:Y:S01]  /*18210*/  @P0 STS.128 [R207+0x8800], RZ ;  /* 0x008800ffcf000388 */ /* 0x0003e20000000c00 */
[C---:B------:R-:W-:Y:S01]  /*18220*/  @P6 LEA R156, P1, R136.reuse, R210, 0x1 ;  /* 0x000000d2889c6211 */ /* 0x040fe200078208ff */
[----:B------:R-:W-:Y:S01]  /*18230*/  IMAD.MOV.U32 R210, RZ, RZ, R146 ;  /* 0x000000ffffd27224 */ /* 0x000fe200078e0092 */
[CCC-:B------:R-:W-:Y:S01]  /*18240*/  @!P4 LEA.HI.X R155, R136.reuse, R211.reuse, R2.reuse, 0x1, P5 ;  /* 0x000000d3889bc211 */ /* 0x1c0fe200028f0c02 */
[----:B------:R-:W-:Y:S01]  /*18250*/  @!PT LDS RZ, [RZ] ;  /* 0x00000000fffff984 */ /* 0x000fe20000000800 */
[----:B------:R-:W-:Y:S01]  /*18260*/  @!PT LDS RZ, [RZ] ;  /* 0x00000000fffff984 */ /* 0x000fe20000000800 */
[----:B------:R-:W-:Y:S01]  /*18270*/  @!PT LDS RZ, [RZ] ;  /* 0x00000000fffff984 */ /* 0x000fe20000000800 */
[----:B------:R1:W-:Y:S01]  /*18280*/  @P6 LDGSTS.E.BYPASS.LTC128B.128 [R207+0xa800], [R138.64+0x100] ;  /* 0x0a8001008acf6fae */ /* 0x0003e2000b901d48 */
[CCC-:B------:R-:W-:Y:S02]  /*18290*/  @!P0 LEA.HI.X R153, R136.reuse, R211.reuse, R2.reuse, 0x1, P2 ;  /* 0x000000d388998211 */ /* 0x1c0fe400010f0c02 */
[----:B------:R-:W-:Y:S01]  /*182a0*/  @P6 LEA.HI.X R157, R136, R211, R2, 0x1, P1 ;  /* 0x000000d3889d6211 */ /* 0x000fe200008f0c02 */
[----:B------:R1:W-:Y:S01]  /*182b0*/  @!P6 STS.128 [R207+0xa800], RZ ;  /* 0x00a800ffcf00e388 */ /* 0x0003e20000000c00 */
[----:B------:R-:W-:Y:S03]  /*182c0*/  IMAD.MOV.U32 R211, RZ, RZ, R147 ;  /* 0x000000ffffd37224 */ /* 0x000fe600078e0093 */
        /* <DEDUP_REMOVED lines=30> */
[----:B------:R-:W0:Y:S02]  /*184b0*/  LDGDEPBAR ;  /* 0x00000000000079af */ /* 0x000e240000000000 */
.L_x_1025:
        /* <DEDUP_REMOVED lines=410> */
.L_x_1023:
[----:B------:R-:W1:Y:S01]  /*19e60*/  SHFL.BFLY PT, R2, R217, 0x2, 0x1f ;  /* 0x0c401f00d9027f89 */ /* 0x000e6200000e0000 */
[----:B------:R-:W-:Y:S01]  /*19e70*/  MOV R4, 0x3f800000 ;  /* 0x3f80000000047802 */ /* 0x000fe20000000f00 */
[----:B------:R-:W-:Y:S01]  /*19e80*/  ULDC.U8 UR4, c[0x0][0x328] ;  /* 0x0000ca0000047ab9 */ /* 0x000fe20000000000 */
[----:B------:R-:W-:Y:S01]  /*19e90*/  MOV R5, 0x3f800000 ;  /* 0x3f80000000057802 */ /* 0x000fe20000000f00 */
[----:B------:R-:W2:Y:S01]  /*19ea0*/  SHFL.BFLY PT, R0, R213, 0x2, 0x1f ;  /* 0x0c401f00d5007f89 */ /* 0x000ea200000e0000 */
        /* <DEDUP_REMOVED lines=82> */
[----:B------:R-:W1:Y:S01]  /*1a3d0*/  S2R R4, SR_TID.X ;  /* 0x0000000000047919 */ /* 0x000e620000002100 */
        /* <DEDUP_REMOVED lines=17> */
[----:B-1----:R-:W-:Y:S01]  /*1a4f0*/  SHF.R.S32.HI R7, RZ, 0x1f, R4 ;  /* 0x0000001fff077819 */ /* 0x002fe20000011404 */
        /* <DEDUP_REMOVED lines=70> */
[----:B------:R-:W-:Y:S02]  /*1a960*/  LEA.HI R5, R7, R4, RZ, 0x5 ;  /* 0x0000000407057211 */ /* 0x000fe400078f28ff */
        /* <DEDUP_REMOVED lines=17> */
[----:B------:R1:W2:Y:S01]  /*1aa80*/  @P4 MUFU.LG2 R8, R2 ;  /* 0x0000000200084308 */ /* 0x0002a20000000c00 */
[-C--:B------:R-:W-:Y:S01]  /*1aa90*/  IADD3 R21, R13, R10.reuse, RZ ;  /* 0x0000000a0d157210 */ /* 0x080fe20007ffe0ff */
[----:B------:R-:W-:Y:S01]  /*1aaa0*/  STS [R11+0x400], R38 ;  /* 0x000400260b007388 */ /* 0x000fe20000000800 */
[----:B------:R-:W-:-:S02]  /*1aab0*/  IADD3 R23, R15, R10, RZ ;  /* 0x0000000a0f177210 */ /* 0x000fc40007ffe0ff */
[----:B------:R-:W-:Y:S01]  /*1aac0*/  ISETP.NE.AND P0, PT, RZ, UR4, PT ;  /* 0x00000004ff007c0c */ /* 0x000fe2000bf05270 */
[----:B------:R-:W-:Y:S04]  /*1aad0*/  STS [R13], R40 ;  /* 0x000000280d007388 */ /* 0x000fe80000000800 */
[----:B------:R-:W-:Y:S04]  /*1aae0*/  STS [R13+0x400], R42 ;  /* 0x0004002a0d007388 */ /* 0x000fe80000000800 */
[----:B------:R-:W-:Y:S01]  /*1aaf0*/  STS [R15], R44 ;  /* 0x0000002c0f007388 */ /* 0x000fe20000000800 */
[----:B-1----:R-:W-:-:S03]  /*1ab00*/  MOV R2, 0x7f800000 ;  /* 0x7f80000000027802 */ /* 0x002fc60000000f00 */
[----:B------:R-:W-:Y:S04]  /*1ab10*/  STS [R15+0x400], R46 ;  /* 0x0004002e0f007388 */ /* 0x000fe80000000800 */
[----:B------:R-:W-:Y:S04]  /*1ab20*/  STS [R17], R48 ;  /* 0x0000003011007388 */ /* 0x000fe80000000800 */
[----:B------:R-:W-:Y:S04]  /*1ab30*/  STS [R17+0x400], R50 ;  /* 0x0004003211007388 */ /* 0x000fe80000000800 */
[----:B------:R-:W-:Y:S04]  /*1ab40*/  STS [R19], R52 ;  /* 0x0000003413007388 */ /* 0x000fe80000000800 */
[----:B------:R-:W-:Y:S04]  /*1ab50*/  STS [R19+0x400], R54 ;  /* 0x0004003613007388 */ /* 0x000fe80000000800 */
[----:B------:R1:W-:Y:S04]  /*1ab60*/  STS [R21], R56 ;  /* 0x0000003815007388 */ /* 0x0003e80000000800 */
[----:B------:R-:W-:Y:S04]  /*1ab70*/  STS [R21+0x400], R58 ;  /* 0x0004003a15007388 */ /* 0x000fe80000000800 */
[----:B------:R-:W-:Y:S04]  /*1ab80*/  STS [R23], R60 ;  /* 0x0000003c17007388 */ /* 0x000fe80000000800 */
[----:B------:R-:W-:Y:S04]  /*1ab90*/  STS [R23+0x400], R62 ;  /* 0x0004003e17007388 */ /* 0x000fe80000000800 */
[----:B------:R-:W-:Y:S04]  /*1aba0*/  STS [R9+0x2000], R64 ;  /* 0x0020004009007388 */ /* 0x000fe80000000800 */
[----:B------:R-:W-:Y:S04]  /*1abb0*/  STS [R9+0x2400], R66 ;  /* 0x0024004209007388 */ /* 0x000fe80000000800 */
[----:B------:R-:W-:Y:S01]  /*1abc0*/  STS [R11+0x2000], R68 ;  /* 0x002000440b007388 */ /* 0x000fe20000000800 */
[----:B-1----:R-:W-:-:S03]  /*1abd0*/  MOV R56, 0x7f800000 ;  /* 0x7f80000000387802 */ /* 0x002fc60000000f00 */
        /* <DEDUP_REMOVED lines=21> */
[----:B--2---:R-:W-:-:S02]  /*1ad30*/  @P4 FMUL.FTZ R9, R8, 0.69314718246459960938 ;  /* 0x3f31721808094820 */ /* 0x004fc40000410000 */
[----:B------:R-:W-:Y:S01]  /*1ad40*/  @P3 FMUL.FTZ R8, R0, 0.69314718246459960938 ;  /* 0x3f31721800083820 */ /* 0x000fe20000410000 */
[----:B------:R1:W-:Y:S01]  /*1ad50*/  STS [R17+0x4000], R108 ;  /* 0x0040006c11007388 */ /* 0x0003e20000000800 */
[----:B------:R-:W-:Y:S02]  /*1ad60*/  @P4 FFMA.FTZ R2, R136, c[0x0][0x238], R9 ;  /* 0x00008e0088024a23 */ /* 0x000fe40000010009 */
[----:B------:R-:W-:Y:S01]  /*1ad70*/  @P3 FFMA.FTZ R56, R3, c[0x0][0x238], R8 ;  /* 0x00008e0003383a23 */ /* 0x000fe20000010008 */
[----:B------:R1:W-:Y:S04]  /*1ad80*/  STS [R17+0x4400], R110 ;  /* 0x0044006e11007388 */ /* 0x0003e80000000800 */
[----:B------:R1:W-:Y:S04]  /*1ad90*/  STS [R19+0x4000], R112 ;  /* 0x0040007013007388 */ /* 0x0003e80000000800 */
[----:B------:R1:W-:Y:S04]  /*1ada0*/  STS [R19+0x4400], R114 ;  /* 0x0044007213007388 */ /* 0x0003e80000000800 */
[----:B------:R1:W-:Y:S04]  /*1adb0*/  STS [R21+0x4000], R120 ;  /* 0x0040007815007388 */ /* 0x0003e80000000800 */
[----:B------:R1:W-:Y:S04]  /*1adc0*/  STS [R21+0x4400], R122 ;  /* 0x0044007a15007388 */ /* 0x0003e80000000800 */
[----:B------:R1:W-:Y:S04]  /*1add0*/  STS [R23+0x4000], R116 ;  /* 0x0040007417007388 */ /* 0x0003e80000000800 */
[----:B------:R1:W-:Y:S01]  /*1ade0*/  STS [R23+0x4400], R118 ;  /* 0x0044007617007388 */ /* 0x0003e20000000800 */
[----:B------:R-:W-:Y:S05]  /*1adf0*/  @!P0 BRA `(.L_x_1028) ;  /* 0x0000007000008947 */ /* 0x000fea0003800000 */
[----:B------:R-:W2:Y:S01]  /*1ae00*/  S2R R0, SR_CTAID.Y ;  /* 0x0000000000007919 */ /* 0x000ea20000002600 */
[----:B------:R-:W-:-:S03]  /*1ae10*/  ISETP.NE.AND P0, PT, R206, -0x1, PT ;  /* 0xffffffffce00780c */ /* 0x000fc60003f05270 */
[----:B------:R-:W3:Y:S01]  /*1ae20*/  S2R R3, SR_CTAID.Z ;  /* 0x0000000000037919 */ /* 0x000ee20000002700 */
[----:B--2---:R-:W-:-:S05]  /*1ae30*/  IMAD R9, R0, c[0x0][0x214], RZ ;  /* 0x0000850000097a24 */ /* 0x004fca00078e02ff */
[----:B------:R-:W-:-:S05]  /*1ae40*/  SEL R8, R9, R206, !P0 ;  /* 0x000000ce09087207 */ /* 0x000fca0004000000 */
[----:B---3--:R-:W-:Y:S01]  /*1ae50*/  IMAD R57, R3, c[0x0][0x234], R8 ;  /* 0x00008d0003397a24 */ /* 0x008fe200078e0208 */
[----:B------:R-:W-:Y:S05]  /*1ae60*/  BRA `(.L_x_1029) ;  /* 0x0000004000007947 */ /* 0x000fea0003800000 */
.L_x_1028:
[----:B------:R-:W2:Y:S04]  /*1ae70*/  S2R R3, SR_CTAID.Z ;  /* 0x0000000000037919 */ /* 0x000ea80000002700 */
[----:B------:R-:W2:Y:S02]  /*1ae80*/  S2R R0, SR_CTAID.Y ;  /* 0x0000000000007919 */ /* 0x000ea40000002600 */
[----:B--2---:R-:W-:-:S04]  /*1ae90*/  IMAD R57, R0, c[0x0][0x1c0], R3 ;  /* 0x0000700000397a24 */ /* 0x004fc800078e0203 */
[----:B------:R-:W-:Y:S02]  /*1aea0*/  IMAD R57, R57, c[0x0][0x214], RZ ;  /* 0x0000850039397a24 */ /* 0x000fe400078e02ff */
.L_x_1029:
[----:B------:R-:W-:Y:S01]  /*1aeb0*/  BAR.SYNC.DEFER_BLOCKING 0x0 ;  /* 0x0000000000007b1d */ /* 0x000fe20000010000 */
[----:B------:R-:W-:Y:S01]  /*1aec0*/  LOP3.LUT R61, R5, 0xffffffe0, RZ, 0xc0, !PT ;  /* 0xffffffe0053d7812 */ /* 0x000fe200078ec0ff */
[----:B------:R-:W-:Y:S01]  /*1aed0*/  IMAD.WIDE.U32 R62, R0, c[0x0][0x1e0], RZ ;  /* 0x00007800003e7a25 */ /* 0x000fe200078e00ff */
[----:B------:R-:W-:Y:S02]  /*1aee0*/  SHF.R.S32.HI R59, RZ, 0x1f, R6 ;  /* 0x0000001fff3b7819 */ /* 0x000fe40000011406 */
[----:B------:R-:W-:Y:S01]  /*1aef0*/  SHF.R.S32.HI R5, RZ, 0x1f, R0 ;  /* 0x0000001fff057819 */ /* 0x000fe20000011400 */
[----:B------:R-:W-:Y:S01]  /*1af00*/  IMAD.IADD R61, R4, 0x1, -R61 ;  /* 0x00000001043d7824 */ /* 0x000fe200078e0a3d */
[----:B------:R-:W-:Y:S01]  /*1af10*/  ISETP.NE.AND P0, PT, R206, -0x1, PT ;  /* 0xffffffffce00780c */ /* 0x000fe20003f05270 */
[----:B------:R-:W-:Y:S01]  /*1af20*/  ULDC.64 UR4, c[0x0][0x118] ;  /* 0x0000460000047ab9 */ /* 0x000fe20000000a00 */
[----:B------:R-:W-:Y:S01]  /*1af30*/  LEA.HI R59, R59, R6, RZ, 0x2 ;  /* 0x000000063b3b7211 */ /* 0x000fe200078f10ff */
[----:B------:R-:W-:Y:S01]  /*1af40*/  IMAD R5, R5, c[0x0][0x1e0], RZ ;  /* 0x0000780005057a24 */ /* 0x000fe200078e02ff */
[----:B------:R-:W-:Y:S01]  /*1af50*/  LOP3.LUT P1, RZ, R61, 0x3, RZ, 0xc0, !PT ;  /* 0x000000033dff7812 */ /* 0x000fe2000782c0ff */
[----:B------:R-:W-:Y:S01]  /*1af60*/  BSSY B0, `(.L_x_1030) ;  /* 0x0000026000007945 */ /* 0x000fe20003800000 */
[----:B------:R-:W-:Y:S01]  /*1af70*/  SHF.R.S32.HI R58, RZ, 0x1f, R61 ;  /* 0x0000001fff3a7819 */ /* 0x000fe2000001143d */
[----:B------:R-:W-:Y:S01]  /*1af80*/  IMAD R5, R0, c[0x0][0x1e4], R5 ;  /* 0x0000790000057a24 */ /* 0x000fe200078e0205 */
[----:B------:R-:W-:-:S02]  /*1af90*/  LOP3.LUT R59, R59, 0xffffffc, RZ, 0xc0, !PT ;  /* 0x0ffffffc3b3b7812 */ /* 0x000fc400078ec0ff */
[----:B------:R-:W-:Y:S01]  /*1afa0*/  LEA.HI R58, R58, R61, RZ, 0x2 ;  /* 0x0000003d3a3a7211 */ /* 0x000fe200078f10ff */
[----:B------:R-:W-:-:S03]  /*1afb0*/  IMAD.WIDE.U32 R60, R206, c[0x0][0x1e8], RZ ;  /* 0x00007a00ce3c7a25 */ /* 0x000fc600078e00ff */
[----:B------:R-:W-:Y:S01]  /*1afc0*/  SHF.R.S32.HI R58, RZ, 0x2, R58 ;  /* 0x00000002ff3a7819 */ /* 0x000fe2000001143a */
[----:B------:R-:W-:Y:S01]  /*1afd0*/  IMAD.IADD R59, R6, 0x1, -R59 ;  /* 0x00000001063b7824 */ /* 0x000fe200078e0a3b */
[----:B------:R-:W-:Y:S01]  /*1afe0*/  SEL R0, R62, R60, !P0 ;  /* 0x0000003c3e007207 */ /* 0x000fe20004000000 */
[----:B------:R2:W3:Y:S01]  /*1aff0*/  LDS.128 R48, [R207] ;  /* 0x00000000cf307984 */ /* 0x0004e20000000c00 */
[----:B------:R-:W-:Y:S02]  /*1b000*/  IMAD R206, R206, c[0x0][0x1ec], R61 ;  /* 0x00007b00cece7a24 */ /* 0x000fe400078e023d */
[----:B------:R-:W-:Y:S01]  /*1b010*/  @!P0 IMAD.IADD R206, R63, 0x1, R5 ;  /* 0x000000013fce8824 */ /* 0x000fe200078e0205 */
[----:B------:R2:W4:Y:S01]  /*1b020*/  LDS.128 R44, [R207+0x800] ;  /* 0x00080000cf2c7984 */ /* 0x0005220000000c00 */
[----:B------:R-:W-:-:S03]  /*1b030*/  IMAD R5, R59, 0x10, R58 ;  /* 0x000000103b057824 */ /* 0x000fc600078e023a */
[----:B------:R2:W1:Y:S04]  /*1b040*/  LDS.128 R40, [R207+0x1000] ;  /* 0x00100000cf287984 */ /* 0x0004680000000c00 */
[----:B------:R2:W1:Y:S04]  /*1b050*/  LDS.128 R36, [R207+0x1800] ;  /* 0x00180000cf247984 */ /* 0x0004680000000c00 */
[----:B------:R2:W1:Y:S04]  /*1b060*/  LDS.128 R32, [R207+0x2000] ;  /* 0x00200000cf207984 */ /* 0x0004680000000c00 */
[----:B------:R2:W1:Y:S04]  /*1b070*/  LDS.128 R28, [R207+0x2800] ;  /* 0x00280000cf1c7984 */ /* 0x0004680000000c00 */
[----:B------:R2:W1:Y:S04]  /*1b080*/  LDS.128 R24, [R207+0x3000] ;  /* 0x00300000cf187984 */ /* 0x0004680000000c00 */
[----:B-1----:R2:W1:Y:S04]  /*1b090*/  LDS.128 R20, [R207+0x3800] ;  /* 0x00380000cf147984 */ /* 0x0024680000000c00 */
[----:B------:R2:W1:Y:S04]  /*1b0a0*/  LDS.128 R16, [R207+0x4000] ;  /* 0x00400000cf107984 */ /* 0x0004680000000c00 */
[----:B------:R2:W1:Y:S04]  /*1b0b0*/  LDS.128 R12, [R207+0x4800] ;  /* 0x00480000cf0c7984 */ /* 0x0004680000000c00 */
[----:B------:R2:W1:Y:S04]  /*1b0c0*/  LDS.128 R8, [R207+0x5000] ;  /* 0x00500000cf087984 */ /* 0x0004680000000c00 */
[----:B------:R2:W1:Y:S01]  /*1b0d0*/  LDS.128 R52, [R207+0x5800] ;  /* 0x00580000cf347984 */ /* 0x0004620000000c00 */
[----:B------:R-:W-:Y:S05]  /*1b0e0*/  @P1 BRA `(.L_x_1031) ;  /* 0x000000d000001947 */ /* 0x000fea0003800000 */
[----:B---34-:R-:W3:Y:S01]  /*1b0f0*/  S2R R6, SR_CTAID.X ;  /* 0x0000000000067919 */ /* 0x018ee20000002500 */
[----:B------:R-:W-:Y:S01]  /*1b100*/  IADD3 R59, R5, 0x8, RZ ;  /* 0x00000008053b7810 */ /* 0x000fe20007ffe0ff */
[----:B---3--:R-:W-:-:S02]  /*1b110*/  IMAD R60, R6, 0x40, R57 ;  /* 0x00000040063c7824 */ /* 0x008fc400078e0239 */
[----:B------:R-:W-:-:S03]  /*1b120*/  IMAD R6, R6, -0x40, R205 ;  /* 0xffffffc006067824 */ /* 0x000fc600078e02cd */
[----:B------:R-:W-:Y:S02]  /*1b130*/  SHF.R.S32.HI R58, RZ, 0x1f, R60 ;  /* 0x0000001fff3a7819 */ /* 0x000fe4000001143c */
[C---:B------:R-:W-:Y:S02]  /*1b140*/  IADD3 R57, P0, R5.reuse, R60, RZ ;  /* 0x0000003c05397210 */ /* 0x040fe40007f1e0ff */
[-C--:B------:R-:W-:Y:S02]  /*1b150*/  ISETP.GE.AND P2, PT, R5, R6.reuse, PT ;  /* 0x000000060500720c */ /* 0x080fe40003f46270 */
[----:B------:R-:W-:Y:S02]  /*1b160*/  ISETP.GE.AND P1, PT, R59, R6, PT ;  /* 0x000000063b00720c */ /* 0x000fe40003f26270 */
[----:B------:R-:W-:Y:S02]  /*1b170*/  LEA.HI.X.SX32 R58, R5, R58, 0x1, P0 ;  /* 0x0000003a053a7211 */ /* 0x000fe400000f0eff */
[----:B------:R-:W-:-:S04]  /*1b180*/  LEA R60, P0, R57, c[0x0][0x200], 0x2 ;  /* 0x00008000393c7a11 */ /* 0x000fc800078010ff */
[----:B------:R-:W-:-:S05]  /*1b190*/  LEA.HI.X R61, R57, c[0x0][0x204], R58, 0x2, P0 ;  /* 0x00008100393d7a11 */ /* 0x000fca00000f143a */
[----:B------:R3:W-:Y:S04]  /*1b1a0*/  @!P2 STG.E [R60.64], R2 ;  /* 0x000000023c00a986 */ /* 0x0007e8000c101904 */
[----:B------:R3:W-:Y:S02]  /*1b1b0*/  @!P1 STG.E [R60.64+0x20], R56 ;  /* 0x000020383c009986 */ /* 0x0007e4000c101904 */
.L_x_1031:
[----:B---34-:R-:W-:Y:S05]  /*1b1c0*/  BSYNC B0 ;  /* 0x0000000000007941 */ /* 0x018fea0003800000 */
.L_x_1030:
[----:B------:R-:W3:Y:S01]  /*1b1d0*/  S2R R5, SR_CTAID.X ;  /* 0x0000000000057919 */ /* 0x000ee20000002500 */
[----:B------:R-:W-:Y:S01]  /*1b1e0*/  LEA.HI R7, R7, R4, RZ, 0x3 ;  /* 0x0000000407077211 */ /* 0x000fe200078f18ff */
[----:B------:R-:W-:Y:S02]  /*1b1f0*/  BSSY B0, `(.L_x_1032) ;  /* 0x0000026000007945 */ /* 0x000fe40003800000 */
[----:B------:R-:W4:Y:S01]  /*1b200*/  S2R R2, SR_TID.X ;  /* 0x0000000000027919 */ /* 0x000f220000002100 */
[----:B------:R-:W-:-:S05]  /*1b210*/  LOP3.LUT R7, R7, 0xfffffff8, RZ, 0xc0, !PT ;  /* 0xfffffff807077812 */ /* 0x000fca00078ec0ff */
[----:B------:R-:W-:-:S04]  /*1b220*/  IMAD.IADD R6, R4, 0x1, -R7 ;  /* 0x0000000104067824 */ /* 0x000fc800078e0a07 */
[----:B------:R-:W-:Y:S01]  /*1b230*/  IMAD.SHL.U32 R56, R6, 0x8, RZ ;  /* 0x0000000806387824 */ /* 0x000fe200078e00ff */
[----:B------:R-:W-:-:S04]  /*1b240*/  SHF.R.S32.HI R6, RZ, 0x1f, R3 ;  /* 0x0000001fff067819 */ /* 0x000fc80000011403 */
[----:B------:R-:W-:Y:S01]  /*1b250*/  SHF.R.S32.HI R57, RZ, 0x1f, R56 ;  /* 0x0000001fff397819 */ /* 0x000fe20000011438 */
[----:B------:R-:W-:Y:S02]  /*1b260*/  IMAD R6, R6, c[0x0][0x1f0], RZ ;  /* 0x00007c0006067a24 */ /* 0x000fe400078e02ff */
[----:B---3--:R-:W-:Y:S02]  /*1b270*/  IMAD.SHL.U32 R4, R5, 0x40, RZ ;  /* 0x0000004005047824 */ /* 0x008fe400078e00ff */
[----:B------:R-:W-:Y:S01]  /*1b280*/  IMAD R6, R3, c[0x0][0x1f4], R6 ;  /* 0x00007d0003067a24 */ /* 0x000fe200078e0206 */
[----:B----4-:R-:W-:Y:S01]  /*1b290*/  SHF.R.S32.HI R5, RZ, 0x1f, R2 ;  /* 0x0000001fff057819 */ /* 0x010fe20000011402 */
[----:B------:R-:W-:Y:S01]  /*1b2a0*/  IMAD.WIDE.U32 R58, R4, c[0x0][0x1e8], R56 ;  /* 0x00007a00043a7a25 */ /* 0x000fe200078e0038 */
[----:B------:R-:W-:Y:S02]  /*1b2b0*/  SHF.R.S32.HI R7, RZ, 0x1f, R4 ;  /* 0x0000001fff077819 */ /* 0x000fe40000011404 */
[----:B------:R-:W-:-:S02]  /*1b2c0*/  LEA.HI R5, R5, R2, RZ, 0x3 ;  /* 0x0000000205057211 */ /* 0x000fc400078f18ff */
[----:B------:R-:W-:Y:S01]  /*1b2d0*/  IADD3 R58, P0, R0, R58, RZ ;  /* 0x0000003a003a7210 */ /* 0x000fe20007f1e0ff */
[----:B------:R-:W-:Y:S01]  /*1b2e0*/  IMAD R7, R7, c[0x0][0x1e8], RZ ;  /* 0x00007a0007077a24 */ /* 0x000fe200078e02ff */
[----:B------:R-:W-:-:S03]  /*1b2f0*/  SHF.R.S32.HI R5, RZ, 0x3, R5 ;  /* 0x00000003ff057819 */ /* 0x000fc60000011405 */
[----:B------:R-:W-:Y:S01]  /*1b300*/  IMAD R7, R4, c[0x0][0x1ec], R7 ;  /* 0x00007b0004077a24 */ /* 0x000fe200078e0207 */
[----:B------:R-:W-:Y:S01]  /*1b310*/  SHF.R.S32.HI R0, RZ, 0x1f, R5 ;  /* 0x0000001fff007819 */ /* 0x000fe20000011405 */
[----:B------:R-:W-:-:S03]  /*1b320*/  IMAD.IADD R4, R205, 0x1, -R4 ;  /* 0x00000001cd047824 */ /* 0x000fc600078e0a04 */
[----:B------:R-:W-:Y:S02]  /*1b330*/  IADD3.X R59, R206, R59, R7, P0, !PT ;  /* 0x0000003bce3b7210 */ /* 0x000fe400007fe407 */
[----:B------:R-:W-:-:S03]  /*1b340*/  ISETP.GE.AND P0, PT, R5, R4, PT ;  /* 0x000000040500720c */ /* 0x000fc60003f06270 */
[----:B------:R-:W-:-:S04]  /*1b350*/  IMAD.WIDE.U32 R58, R3, c[0x0][0x1f0], R58 ;  /* 0x00007c00033a7a25 */ /* 0x000fc800078e003a */
        /* <DEDUP_REMOVED lines=12> */
[----:B------:R3:W-:Y:S04]  /*1b420*/  @!P2 STG.E.128 [R62.64], R48 ;  /* 0x000000303e00a986 */ /* 0x0007e8000c101d04 */
[----:B------:R3:W-:Y:S04]  /*1b430*/  @!P1 STG.E.128 [R62.64+0x80], R32 ;  /* 0x000080203e009986 */ /* 0x0007e8000c101d04 */
[----:B-1----:R3:W-:Y:S02]  /*1b440*/  @!P0 STG.E.128 [R62.64+0x100], R16 ;  /* 0x000100103e008986 */ /* 0x0027e4000c101d04 */
.L_x_1033:
[----:B------:R-:W-:Y:S05]  /*1b450*/  BSYNC B0 ;  /* 0x0000000000007941 */ /* 0x000fea0003800000 */
.L_x_1032:
[----:B------:R-:W-:Y:S01]  /*1b460*/  IADD3 R3, R5, 0x10, RZ ;  /* 0x0000001005037810 */ /* 0x000fe20007ffe0ff */
[----:B------:R-:W-:Y:S03]  /*1b470*/  BSSY B0, `(.L_x_1034) ;  /* 0x0000013000007945 */ /* 0x000fe60003800000 */
[----:B------:R-:W-:-:S13]  /*1b480*/  ISETP.GE.AND P0, PT, R3, R4, PT ;  /* 0x000000040300720c */ /* 0x000fda0003f06270 */
[----:B------:R-:W-:Y:S05]  /*1b490*/  @P0 BRA `(.L_x_1035) ;  /* 0x0000010000000947 */ /* 0x000fea0003800000 */
[----:B------:R-:W-:Y:S01]  /*1b4a0*/  IADD3 R3, P0, R5, 0x10, RZ ;  /* 0x0000001005037810 */ /* 0x000fe20007f1e0ff */
[----:B-1-3--:R-:W-:Y:S01]  /*1b4b0*/  IMAD.MOV.U32 R16, RZ, RZ, R58 ;  /* 0x000000ffff107224 */ /* 0x00afe200078e003a */
        /* <DEDUP_REMOVED lines=11> */
[----:B------:R1:W-:Y:S04]  /*1b570*/  @!P2 STG.E.128 [R18.64], R44 ;  /* 0x0000002c1200a986 */ /* 0x0003e8000c101d04 */
[----:B------:R1:W-:Y:S04]  /*1b580*/  @!P1 STG.E.128 [R18.64+0x80], R28 ;  /* 0x0000801c12009986 */ /* 0x0003e8000c101d04 */
[----:B------:R1:W-:Y:S02]  /*1b590*/  @!P0 STG.E.128 [R18.64+0x100], R12 ;  /* 0x0001000c12008986 */ /* 0x0003e4000c101d04 */
.L_x_1035:
[----:B------:R-:W-:Y:S05]  /*1b5a0*/  BSYNC B0 ;  /* 0x0000000000007941 */ /* 0x000fea0003800000 */
.L_x_1034:
        /* <DEDUP_REMOVED lines=20> */
.L_x_1037:
[----:B------:R-:W-:Y:S05]  /*1b6f0*/  BSYNC B0 ;  /* 0x0000000000007941 */ /* 0x000fea0003800000 */
.L_x_1036:
[----:B------:R-:W-:-:S04]  /*1b700*/  IADD3 R3, R5, 0x30, RZ ;  /* 0x0000003005037810 */ /* 0x000fc80007ffe0ff */
        /* <DEDUP_REMOVED lines=14> */
[----:B-1----:R1:W-:Y:S01]  /*1b7f0*/  @!P0 STG.E.128 [R4.64+0x80], R20 ;  /* 0x0000801404008986 */ /* 0x0023e2000c101d04 */
[----:B------:R-:W-:-:S03]  /*1b800*/  ISETP.GE.AND P0, PT, R132, c[0x0][0x220], PT ;  /* 0x0000880084007a0c */ /* 0x000fc60003f06270 */
[----:B------:R1:W-:Y:S10]  /*1b810*/  @!P1 STG.E.128 [R4.64], R36 ;  /* 0x0000002404009986 */ /* 0x0003f4000c101d04 */
[----:B------:R-:W-:Y:S05]  /*1b820*/  @P0 EXIT ;  /* 0x000000000000094d */ /* 0x000fea0003800000 */
[----:B------:R-:W-:Y:S01]  /*1b830*/  STG.E.128 [R4.64+0x100], R52 ;  /* 0x0001003404007986 */ /* 0x000fe2000c101d04 */
[----:B------:R-:W-:Y:S05]  /*1b840*/  EXIT ;  /* 0x000000000000794d */ /* 0x000fea0003800000 */
.L_x_1038:
        /* <DEDUP_REMOVED lines=11> */
.L_x_7354:


//--------------------- .text._ZN5flash24flash_fwd_splitkv_kernelI23Flash_fwd_kernel_traitsILi192ELi64ELi64ELi4ELb0ELb0EN7cutlass6half_tE19Flash_kernel_traitsILi192ELi64ELi64ELi4ES3_EELb0ELb0ELb0ELb0ELb0ELb1ELb0ELb1EEEvNS_16Flash_fwd_paramsE --------------------------
	.section	.text._ZN5flash24flash_fwd_splitkv_kernelI23Flash_fwd_kernel_traitsILi192ELi64ELi64ELi4ELb0ELb0EN7cutlass6half_tE19Flash_kernel_traitsILi192ELi64ELi64ELi4ES3_EELb0ELb0ELb0ELb0ELb0ELb1ELb0ELb1EEEvNS_16Flash_fwd_paramsE,"ax",@progbits
	.sectioninfo	@"SHI_REGISTERS=244"
	.align	128
        .global         _ZN5flash24flash_fwd_splitkv_kernelI23Flash_fwd_kernel_traitsILi192ELi64ELi64ELi4ELb0ELb0EN7cutlass6half_tE19Flash_kernel_traitsILi192ELi64ELi64ELi4ES3_EELb0ELb0ELb0ELb0ELb0ELb1ELb0ELb1EEEvNS_16Flash_fwd_paramsE
        .type           _ZN5flash24flash_fwd_splitkv_kernelI23Flash_fwd_kernel_traitsILi192ELi64ELi64ELi4ELb0ELb0EN7cutlass6half_tE19Flash_kernel_traitsILi192ELi64ELi64ELi4ES3_EELb0ELb0ELb0ELb0ELb0ELb1ELb0ELb1EEEvNS_16Flash_fwd_paramsE,@function
        .size           _ZN5flash24flash_fwd_splitkv_kernelI23Flash_fwd_kernel_traitsILi192ELi64ELi64ELi4ELb0ELb0EN7cutlass6half_tE19Flash_kernel_traitsILi192ELi64ELi64ELi4ES3_EELb0ELb0ELb0ELb0ELb0ELb1ELb0ELb1EEEvNS_16Flash_fwd_paramsE,(.L_x_7355 - _ZN5flash24flash_fwd_splitkv_kernelI23Flash_fwd_kernel_traitsILi192ELi64ELi64ELi4ELb0ELb0EN7cutlass6half_tE19Flash_kernel_traitsILi192ELi64ELi64ELi4ES3_EELb0ELb0ELb0ELb0ELb0ELb1ELb0ELb1EEEvNS_16Flash_fwd_paramsE)
        .other          _ZN5flash24flash_fwd_splitkv_kernelI23Flash_fwd_kernel_traitsILi192ELi64ELi64ELi4ELb0ELb0EN7cutlass6half_tE19Flash_kernel_traitsILi192ELi64ELi64ELi4ES3_EELb0ELb0ELb0ELb0ELb0ELb1ELb0ELb1EEEvNS_16Flash_fwd_paramsE,@"STO_CUDA_ENTRY STV_DEFAULT"
_ZN5flash24flash_fwd_splitkv_kernelI23Flash_fwd_kernel_traitsILi192ELi64ELi64ELi4ELb0ELb0EN7cutlass6half_tE19Flash_kernel_traitsILi192ELi64ELi64ELi4ES3_EELb0ELb0ELb0ELb0ELb0ELb1ELb0ELb1EEEvNS_16Flash_fwd_paramsE:
.text._ZN5flash24flash_fwd_splitkv_kernelI23Flash_fwd_kernel_traitsILi192ELi64ELi64ELi4ELb0ELb0EN7cutlass6half_tE19Flash_kernel_traitsILi192ELi64ELi64ELi4ES3_EELb0ELb0ELb0ELb0ELb0ELb1ELb0ELb1EEEvNS_16Flash_fwd_paramsE:
        /* <DEDUP_REMOVED lines=37> */
.L_x_1039:
[----:B---34-:R-:W-:Y:S02]  /*0250*/  MOV R81, c[0x0][0x218] ;  /* 0x0000860000517a02 */ /* 0x018fe40000000f00 */
.L_x_1040:
        /* <DEDUP_REMOVED lines=74> */
.L_x_1043:
[----:B------:R-:W-:Y:S05]  /*0700*/  BSYNC B0 ;  /* 0x0000000000007941 */ /* 0x000fea0003800000 */
.L_x_1042:
        /* <DEDUP_REMOVED lines=20> */
.L_x_1045:
[----:B------:R-:W-:Y:S05]  /*0850*/  BSYNC B0 ;  /* 0x0000000000007941 */ /* 0x000fea0003800000 */
.L_x_1044:
        /* <DEDUP_REMOVED lines=20> */
.L_x_1047:
[----:B------:R-:W-:Y:S05]  /*09a0*/  BSYNC B0 ;  /* 0x0000000000007941 */ /* 0x000fea0003800000 */
.L_x_1046:
        /* <DEDUP_REMOVED lines=19> */
.L_x_1049:
[----:B------:R-:W-:Y:S05]  /*0ae0*/  BSYNC B0 ;  /* 0x0000000000007941 */ /* 0x000fea0003800000 */
.L_x_1048:
        /* <DEDUP_REMOVED lines=19> */
.L_x_1041:
        /* <DEDUP_REMOVED lines=90> */
.L_x_1050:
        /* <DEDUP_REMOVED lines=15> */
.L_x_1052:
        /* <DEDUP_REMOVED lines=51> */
.L_x_1051:
        /* <DEDUP_REMOVED lines=257> */
.L_x_1146:
        /* <DEDUP_REMOVED lines=18> */
.L_x_1055:
[----:B------:R-:W-:Y:S05]  /*2710*/  BSYNC B0 ;  /* 0x0000000000007941 */ /* 0x000fea0003800000 */
.L_x_1054:
        /* <DEDUP_REMOVED lines=18> */
.L_x_1057:
[----:B------:R-:W-:Y:S05]  /*2840*/  BSYNC B0 ;  /* 0x0000000000007941 */ /* 0x000fea0003800000 */
.L_x_1056:
        /* <DEDUP_REMOVED lines=18> */
.L_x_1059:
[----:B------:R-:W-:Y:S05]  /*2970*/  BSYNC B0 ;  /* 0x0000000000007941 */ /* 0x000fea0003800000 */
.L_x_1058:
        /* <DEDUP_REMOVED lines=18> */
.L_x_1061:
[----:B------:R-:W-:Y:S05]  /*2aa0*/  BSYNC B0 ;  /* 0x0000000000007941 */ /* 0x000fea0003800000 */
.L_x_1060:
        /* <DEDUP_REMOVED lines=65> */
.L_x_1067:
[----:B------:R-:W-:Y:S05]  /*2ec0*/  BSYNC B0 ;  /* 0x0000000000007941 */ /* 0x000fea0003800000 */
.L_x_1066:
        /* <DEDUP_REMOVED lines=54> */
.L_x_1069:
[----:B------:R-:W-:Y:S05]  /*3230*/  BSYNC B0 ;  /* 0x0000000000007941 */ /* 0x000fea0003800000 */
.L_x_1068:
        /* <DEDUP_REMOVED lines=53> */
.L_x_1065:
[----:B------:R-:W-:Y:S05]  /*3590*/  BSYNC B1 ;  /* 0x0000000000017941 */ /* 0x000fea0003800000 */
.L_x_1064:
        /* <DEDUP_REMOVED lines=64> */
.L_x_1073:
[----:B------:R-:W-:Y:S05]  /*39a0*/  BSYNC B0 ;  /* 0x0000000000007941 */ /* 0x000fea0003800000 */
.L_x_1072:
        /* <DEDUP_REMOVED lines=57> */
.L_x_1075:
[----:B------:R-:W-:Y:S05]  /*3d40*/  BSYNC B0 ;  /* 0x0000000000007941 */ /* 0x000fea0003800000 */
.L_x_1074:
        /* <DEDUP_REMOVED lines=56> */
.L_x_1071:
[----:B------:R-:W-:Y:S05]  /*40d0*/  BSYNC B1 ;  /* 0x0000000000017941 */ /* 0x000fea0003800000 */
.L_x_1070:
        /* <DEDUP_REMOVED lines=64> */
.L_x_1079:
[----:B------:R-:W-:Y:S05]  /*44e0*/  BSYNC B0 ;  /* 0x0000000000007941 */ /* 0x000fea0003800000 */
.L_x_1078:
        /* <DEDUP_REMOVED lines=57> */
.L_x_1081:
[----:B------:R-:W-:Y:S05]  /*4880*/  BSYNC B0 ;  /* 0x0000000000007941 */ /* 0x000fea0003800000 */
.L_x_1080:
        /* <DEDUP_REMOVED lines=56> */
.L_x_1077:
[----:B------:R-:W-:Y:S05]  /*4c10*/  BSYNC B1 ;  /* 0x0000000000017941 */ /* 0x000fea0003800000 */
.L_x_1076:
        /* <DEDUP_REMOVED lines=67> */
.L_x_1085:
[----:B------:R-:W-:Y:S05]  /*5050*/  BSYNC B0 ;  /* 0x0000000000007941 */ /* 0x000fea0003800000 */
.L_x_1084:
        /* <DEDUP_REMOVED lines=57> */
.L_x_1087:
[----:B------:R-:W-:Y:S05]  /*53f0*/  BSYNC B0 ;  /* 0x0000000000007941 */ /* 0x000fea0003800000 */
.L_x_1086:
        /* <DEDUP_REMOVED lines=56> */
.L_x_1083:
[----:B------:R-:W-:Y:S05]  /*5780*/  BSYNC B1 ;  /* 0x0000000000017941 */ /* 0x000fea0003800000 */
.L_x_1082:
        /* <DEDUP_REMOVED lines=8> */
.L_x_1063:
        /* <DEDUP_REMOVED lines=95> */
.L_x_1094:
[----:B------:R-:W-:Y:S05]  /*5e00*/  BSYNC B0 ;  /* 0x0000000000007941 */ /* 0x000fea0003800000 */
.L_x_1093:
[----:B-----5:R2:W-:Y:S02]  /*5e10*/  STG.E.128 [R120.64], R48 ;  /* 0x0000003078007986 */ /* 0x0205e4000c101d06 */
.L_x_1092:
[----:B------:R-:W-:Y:S05]  /*5e20*/  BSYNC B1 ;  /* 0x0000000000017941 */ /* 0x000fea0003800000 */
.L_x_1091:
        /* <DEDUP_REMOVED lines=94> */
.L_x_1098:
[----:B------:R-:W-:Y:S05]  /*6410*/  BSYNC B0 ;  /* 0x0000000000007941 */ /* 0x000fea0003800000 */
.L_x_1097:
[----:B-----5:R3:W-:Y:S02]  /*6420*/  STG.E.128 [R120.64+0x80], R48 ;  /* 0x0000803078007986 */ /* 0x0207e4000c101d06 */
.L_x_1096:
[----:B------:R-:W-:Y:S05]  /*6430*/  BSYNC B1 ;  /* 0x0000000000017941 */ /* 0x000fea0003800000 */
.L_x_1095:
        /* <DEDUP_REMOVED lines=93> */
.L_x_1100:
[----:B------:R-:W-:Y:S05]  /*6a10*/  BSYNC B0 ;  /* 0x0000000000007941 */ /* 0x000fea0003800000 */
.L_x_1099:
[----:B-----5:R3:W-:Y:S02]  /*6a20*/  STG.E.128 [R120.64+0x100], R48 ;  /* 0x0001003078007986 */ /* 0x0207e4000c101d06 */
.L_x_1090:
[----:B------:R-:W-:Y:S05]  /*6a30*/  BSYNC B2 ;  /* 0x0000000000027941 */ /* 0x000fea0003800000 */
.L_x_1089:
        /* <DEDUP_REMOVED lines=98> */
.L_x_1106:
[----:B------:R-:W-:Y:S05]  /*7060*/  BSYNC B0 ;  /* 0x0000000000007941 */ /* 0x000fea0003800000 */
.L_x_1105:
[C---:B------:R-:W-:Y:S04]  /*7070*/  LEA R2, P0, R56.reuse, R120, 0x1 ;  /* 0x0000007838027211 */ /* 0x040fe800078008ff */
[----:B------:R-:W-:Y:S05]  /*7080*/  LEA.HI.X R3, R56, R121, R211, 0x1, P0 ;  /* 0x0000007938037211 */ /* 0x000fea00000f0cd3 */
[----:B-----5:R1:W-:Y:S04]  /*7090*/  STG.E.128 [R2.64], R52 ;  /* 0x0000003402007986 */ /* 0x0203e8000c101d06 */
.L_x_1104:
[----:B------:R-:W-:Y:S05]  /*70a0*/  BSYNC B1 ;  /* 0x0000000000017941 */ /* 0x000fea0003800000 */
.L_x_1103:
        /* <DEDUP_REMOVED lines=96> */
.L_x_1110:
[----:B------:R-:W-:Y:S05]  /*76b0*/  BSYNC B0 ;  /* 0x0000000000007941 */ /* 0x000fea0003800000 */
.L_x_1109:
[C---:B------:R-:W-:Y:S04]  /*76c0*/  LEA R2, P0, R93.reuse, R120, 0x1 ;  /* 0x000000785d027211 */ /* 0x040fe800078008ff */
[----:B------:R-:W-:Y:S05]  /*76d0*/  LEA.HI.X R3, R93, R121, R94, 0x1, P0 ;  /* 0x000000795d037211 */ /* 0x000fea00000f0c5e */
[----:B-----5:R4:W-:Y:S04]  /*76e0*/  STG.E.128 [R2.64], R52 ;  /* 0x0000003402007986 */ /* 0x0209e8000c101d06 */
.L_x_1108:
[----:B------:R-:W-:Y:S05]  /*76f0*/  BSYNC B1 ;  /* 0x0000000000017941 */ /* 0x000fea0003800000 */
.L_x_1107:
        /* <DEDUP_REMOVED lines=95> */
.L_x_1112:
[----:B------:R-:W-:Y:S05]  /*7cf0*/  BSYNC B0 ;  /* 0x0000000000007941 */ /* 0x000fea0003800000 */
.L_x_1111:
[C---:B------:R-:W-:Y:S04]  /*7d00*/  LEA R2, P0, R101.reuse, R120, 0x1 ;  /* 0x0000007865027211 */ /* 0x040fe800078008ff */
[----:B------:R-:W-:Y:S05]  /*7d10*/  LEA.HI.X R3, R101, R121, R102, 0x1, P0 ;  /* 0x0000007965037211 */ /* 0x000fea00000f0c66 */
[----:B-----5:R4:W-:Y:S04]  /*7d20*/  STG.E.128 [R2.64], R52 ;  /* 0x0000003402007986 */ /* 0x0209e8000c101d06 */
.L_x_1102:
[----:B------:R-:W-:Y:S05]  /*7d30*/  BSYNC B2 ;  /* 0x0000000000027941 */ /* 0x000fea0003800000 */
.L_x_1101:
        /* <DEDUP_REMOVED lines=98> */
.L_x_1118:
[----:B------:R-:W-:Y:S05]  /*8360*/  BSYNC B0 ;  /* 0x0000000000007941 */ /* 0x000fea0003800000 */
.L_x_1117:
[C---:B------:R-:W-:Y:S04]  /*8370*/  LEA R2, P0, R164.reuse, R120, 0x1 ;  /* 0x00000078a4027211 */ /* 0x040fe800078008ff */
[----:B------:R-:W-:Y:S05]  /*8380*/  LEA.HI.X R3, R164, R121, R87, 0x1, P0 ;  /* 0x00000079a4037211 */ /* 0x000fea00000f0c57 */
[----:B-----5:R4:W-:Y:S04]  /*8390*/  STG.E.128 [R2.64], R52 ;  /* 0x0000003402007986 */ /* 0x0209e8000c101d06 */
.L_x_1116:
[----:B------:R-:W-:Y:S05]  /*83a0*/  BSYNC B1 ;  /* 0x0000000000017941 */ /* 0x000fea0003800000 */
.L_x_1115:
        /* <DEDUP_REMOVED lines=96> */
.L_x_1122:
[----:B------:R-:W-:Y:S05]  /*89b0*/  BSYNC B0 ;  /* 0x0000000000007941 */ /* 0x000fea0003800000 */
.L_x_1121:
[C---:B------:R-:W-:Y:S04]  /*89c0*/  LEA R2, P0, R95.reuse, R120, 0x1 ;  /* 0x000000785f027211 */ /* 0x040fe800078008ff */
[----:B------:R-:W-:Y:S05]  /*89d0*/  LEA.HI.X R3, R95, R121, R96, 0x1, P0 ;  /* 0x000000795f037211 */ /* 0x000fea00000f0c60 */
[----:B-----5:R4:W-:Y:S04]  /*89e0*/  STG.E.128 [R2.64], R52 ;  /* 0x0000003402007986 */ /* 0x0209e8000c101d06 */
.L_x_1120:
[----:B------:R-:W-:Y:S05]  /*89f0*/  BSYNC B1 ;  /* 0x0000000000017941 */ /* 0x000fea0003800000 */
.L_x_1119:
        /* <DEDUP_REMOVED lines=95> */
.L_x_1124:
[----:B------:R-:W-:Y:S05]  /*8ff0*/  BSYNC B0 ;  /* 0x0000000000007941 */ /* 0x000fea0003800000 */
.L_x_1123:
[C---:B------:R-:W-:Y:S04]  /*9000*/  LEA R2, P0, R103.reuse, R120, 0x1 ;  /* 0x0000007867027211 */ /* 0x040fe800078008ff */
[----:B------:R-:W-:Y:S05]  /*9010*/  LEA.HI.X R3, R103, R121, R104, 0x1, P0 ;  /* 0x0000007967037211 */ /* 0x000fea00000f0c68 */
[----:B-----5:R4:W-:Y:S04]  /*9020*/  STG.E.128 [R2.64], R52 ;  /* 0x0000003402007986 */ /* 0x0209e8000c101d06 */
.L_x_1114:
[----:B------:R-:W-:Y:S05]  /*9030*/  BSYNC B2 ;  /* 0x0000000000027941 */ /* 0x000fea0003800000 */
.L_x_1113:
        /* <DEDUP_REMOVED lines=100> */
.L_x_1130:
[----:B------:R-:W-:Y:S05]  /*9680*/  BSYNC B0 ;  /* 0x0000000000007941 */ /* 0x000fea0003800000 */
.L_x_1129:
[C---:B------:R-:W-:Y:S02]  /*9690*/  IMAD R0, R167.reuse, c[0x0][0x19c], RZ ;  /* 0x00006700a7007a24 */ /* 0x040fe400078e02ff */
[----:B------:R-:W-:Y:S05]  /*96a0*/  IMAD.WIDE.U32 R2, R167, c[0x0][0x198], R120 ;  /* 0x00006600a7027a25 */ /* 0x000fea00078e0078 */
[----:B------:R-:W-:Y:S05]  /*96b0*/  IADD3 R3, R3, R0, RZ ;  /* 0x0000000003037210 */ /* 0x000fea0007ffe0ff */
[----:B-----5:R4:W-:Y:S02]  /*96c0*/  STG.E.128 [R2.64], R52 ;  /* 0x0000003402007986 */ /* 0x0209e4000c101d06 */
.L_x_1128:
[----:B------:R-:W-:Y:S05]  /*96d0*/  BSYNC B1 ;  /* 0x0000000000017941 */ /* 0x000fea0003800000 */
.L_x_1127:
        /* <DEDUP_REMOVED lines=96> */
.L_x_1134:
[----:B------:R-:W-:Y:S05]  /*9ce0*/  BSYNC B0 ;  /* 0x0000000000007941 */ /* 0x000fea0003800000 */
.L_x_1133:
[C---:B------:R-:W-:Y:S04]  /*9cf0*/  LEA R2, P0, R108.reuse, R120, 0x1 ;  /* 0x000000786c027211 */ /* 0x040fe800078008ff */
[----:B------:R-:W-:Y:S05]  /*9d00*/  LEA.HI.X R3, R108, R121, R107, 0x1, P0 ;  /* 0x000000796c037211 */ /* 0x000fea00000f0c6b */
[----:B-----5:R4:W-:Y:S04]  /*9d10*/  STG.E.128 [R2.64], R52 ;  /* 0x0000003402007986 */ /* 0x0209e8000c101d06 */
.L_x_1132:
[----:B------:R-:W-:Y:S05]  /*9d20*/  BSYNC B1 ;  /* 0x0000000000017941 */ /* 0x000fea0003800000 */
.L_x_1131:
        /* <DEDUP_REMOVED lines=95> */
.L_x_1136:
[----:B------:R-:W-:Y:S05]  /*a320*/  BSYNC B0 ;  /* 0x0000000000007941 */ /* 0x000fea0003800000 */
.L_x_1135:
[C---:B------:R-:W-:Y:S04]  /*a330*/  LEA R2, P0, R112.reuse, R120, 0x1 ;  /* 0x0000007870027211 */ /* 0x040fe800078008ff */
[----:B------:R-:W-:Y:S05]  /*a340*/  LEA.HI.X R3, R112, R121, R111, 0x1, P0 ;  /* 0x0000007970037211 */ /* 0x000fea00000f0c6f */
[----:B-----5:R4:W-:Y:S04]  /*a350*/  STG.E.128 [R2.64], R52 ;  /* 0x0000003402007986 */ /* 0x0209e8000c101d06 */
.L_x_1126:
[----:B------:R-:W-:Y:S05]  /*a360*/  BSYNC B2 ;  /* 0x0000000000027941 */ /* 0x000fea0003800000 */
.L_x_1125:
        /* <DEDUP_REMOVED lines=8> */
.L_x_1062:
        /* <DEDUP_REMOVED lines=11> */
.L_x_1138:
[----:B------:R-:W-:Y:S05]  /*a4a0*/  BSYNC B0 ;  /* 0x0000000000007941 */ /* 0x000fea0003800000 */
.L_x_1137:
        /* <DEDUP_REMOVED lines=24> */
.L_x_1140:
[----:B------:R-:W-:Y:S05]  /*a630*/  BSYNC B0 ;  /* 0x0000000000007941 */ /* 0x000fea0003800000 */
.L_x_1139:
        /* <DEDUP_REMOVED lines=24> */
.L_x_1142:
[----:B------:R-:W-:Y:S05]  /*a7c0*/  BSYNC B0 ;  /* 0x0000000000007941 */ /* 0x000fea0003800000 */
.L_x_1141:
        /* <DEDUP_REMOVED lines=27> */
.L_x_1143:
[----:B------:R-:W-:Y:S05]  /*a980*/  BSYNC B0 ;  /* 0x0000000000007941 */ /* 0x000fea0003800000 */
.L_x_1088:
        /* <DEDUP_REMOVED lines=80> */
.L_x_1144:
        /* <DEDUP_REMOVED lines=8> */
.L_x_1145:
[----:B------:R-:W-:Y:S04]  /*af10*/  IADD3 R9, R9, -0x1, RZ ;  /* 0xffffffff09097810 */ /* 0x000fe80007ffe0ff */
[----:B------:R-:W-:Y:S11]  /*af20*/  ISETP.GT.AND P0, PT, R9, R84, PT ;  /* 0x000000540900720c */ /* 0x000ff60003f04270 */
[----:B------:R-:W-:Y:S02]  /*af30*/  @!UPT UIADD3 URZ, URZ, URZ, URZ ;  /* 0x0000003f3f3ff290 */ /* 0x000fe4000fffe03f */
[----:B------:R-:W-:-:S05]  /*af40*/  @P0 BRA `(.L_x_1146) ;  /* 0xffff76a000000947 */ /* 0x000fca000383ffff */
.L_x_1053:
        /* <DEDUP_REMOVED lines=100> */
.L_x_1155:
[----:B------:R-:W-:Y:S05]  /*b590*/  BSYNC B0 ;  /* 0x0000000000007941 */ /* 0x000fea0003800000 */
.L_x_1154:
[----:B-----5:R4:W-:Y:S02]  /*b5a0*/  STS.128 [R215], R20 ;  /* 0x00000014d7007388 */ /* 0x0209e40000000c00 */
.L_x_1153:
[----:B------:R-:W-:Y:S05]  /*b5b0*/  BSYNC B1 ;  /* 0x0000000000017941 */ /* 0x000fea0003800000 */
.L_x_1152:
        /* <DEDUP_REMOVED lines=46> */
.L_x_1159:
[----:B------:R-:W-:Y:S05]  /*b8a0*/  BSYNC B0 ;  /* 0x0000000000007941 */ /* 0x000fea0003800000 */
.L_x_1158:
[----:B-----5:R1:W-:Y:S02]  /*b8b0*/  STS.128 [R215+0x2000], R20 ;  /* 0x00200014d7007388 */ /* 0x0203e40000000c00 */
.L_x_1157:
[----:B------:R-:W-:Y:S05]  /*b8c0*/  BSYNC B1 ;  /* 0x0000000000017941 */ /* 0x000fea0003800000 */
.L_x_1156:
        /* <DEDUP_REMOVED lines=46> */
.L_x_1161:
[----:B------:R-:W-:Y:S05]  /*bbb0*/  BSYNC B0 ;  /* 0x0000000000007941 */ /* 0x000fea0003800000 */
.L_x_1160:
[----:B-----5:R4:W-:Y:S02]  /*bbc0*/  STS.128 [R215+0x4000], R20 ;  /* 0x00400014d7007388 */ /* 0x0209e40000000c00 */
.L_x_1151:
[----:B------:R-:W-:Y:S05]  /*bbd0*/  BSYNC B2 ;  /* 0x0000000000027941 */ /* 0x000fea0003800000 */
.L_x_1150:
        /* <DEDUP_REMOVED lines=53> */
.L_x_1167:
[----:B------:R-:W-:Y:S05]  /*bf30*/  BSYNC B0 ;  /* 0x0000000000007941 */ /* 0x000fea0003800000 */
.L_x_1166:
[----:B-----5:R4:W-:Y:S02]  /*bf40*/  STS.128 [R215+0x800], R20 ;  /* 0x00080014d7007388 */ /* 0x0209e40000000c00 */
.L_x_1165:
[----:B------:R-:W-:Y:S05]  /*bf50*/  BSYNC B1 ;  /* 0x0000000000017941 */ /* 0x000fea0003800000 */
.L_x_1164:
        /* <DEDUP_REMOVED lines=47> */
.L_x_1171:
[----:B------:R-:W-:Y:S05]  /*c250*/  BSYNC B0 ;  /* 0x0000000000007941 */ /* 0x000fea0003800000 */
.L_x_1170:
[----:B-----5:R1:W-:Y:S02]  /*c260*/  STS.128 [R215+0x2800], R20 ;  /* 0x00280014d7007388 */ /* 0x0203e40000000c00 */
.L_x_1169:
[----:B------:R-:W-:Y:S05]  /*c270*/  BSYNC B1 ;  /* 0x0000000000017941 */ /* 0x000fea0003800000 */
.L_x_1168:
        /* <DEDUP_REMOVED lines=48> */
.L_x_1173:
[----:B------:R-:W-:Y:S05]  /*c580*/  BSYNC B0 ;  /* 0x0000000000007941 */ /* 0x000fea0003800000 */
.L_x_1172:
[----:B-----5:R4:W-:Y:S02]  /*c590*/  STS.128 [R215+0x4800], R20 ;  /* 0x00480014d7007388 */ /* 0x0209e40000000c00 */
.L_x_1163:
[----:B------:R-:W-:Y:S05]  /*c5a0*/  BSYNC B2 ;  /* 0x0000000000027941 */ /* 0x000fea0003800000 */
.L_x_1162:
        /* <DEDUP_REMOVED lines=54> */
.L_x_1179:
[----:B------:R-:W-:Y:S05]  /*c910*/  BSYNC B0 ;  /* 0x0000000000007941 */ /* 0x000fea0003800000 */
.L_x_1178:
[----:B-----5:R4:W-:Y:S02]  /*c920*/  STS.128 [R215+0x1000], R20 ;  /* 0x00100014d7007388 */ /* 0x0209e40000000c00 */
.L_x_1177:
[----:B------:R-:W-:Y:S05]  /*c930*/  BSYNC B1 ;  /* 0x0000000000017941 */ /* 0x000fea0003800000 */
.L_x_1176:
        /* <DEDUP_REMOVED lines=48> */
.L_x_1183:
[----:B------:R-:W-:Y:S05]  /*cc40*/  BSYNC B0 ;  /* 0x0000000000007941 */ /* 0x000fea0003800000 */
.L_x_1182:
[----:B-----5:R1:W-:Y:S02]  /*cc50*/  STS.128 [R215+0x3000], R20 ;  /* 0x00300014d7007388 */ /* 0x0203e40000000c00 */
.L_x_1181:
[----:B------:R-:W-:Y:S05]  /*cc60*/  BSYNC B1 ;  /* 0x0000000000017941 */ /* 0x000fea0003800000 */
.L_x_1180:
        /* <DEDUP_REMOVED lines=47> */
.L_x_1185:
[----:B------:R-:W-:Y:S05]  /*cf60*/  BSYNC B0 ;  /* 0x0000000000007941 */ /* 0x000fea0003800000 */
.L_x_1184:
[----:B-----5:R4:W-:Y:S02]  /*cf70*/  STS.128 [R215+0x5000], R20 ;  /* 0x00500014d7007388 */ /* 0x0209e40000000c00 */
.L_x_1175:
[----:B------:R-:W-:Y:S05]  /*cf80*/  BSYNC B2 ;  /* 0x0000000000027941 */ /* 0x000fea0003800000 */
.L_x_1174:
        /* <DEDUP_REMOVED lines=54> */
.L_x_1190:
[----:B------:R-:W-:Y:S05]  /*d2f0*/  BSYNC B0 ;  /* 0x0000000000007941 */ /* 0x000fea0003800000 */
.L_x_1189:
[----:B-----5:R4:W-:Y:S02]  /*d300*/  STS.128 [R215+0x1800], R20 ;  /* 0x00180014d7007388 */ /* 0x0209e40000000c00 */
.L_x_1188:
[----:B------:R-:W-:Y:S05]  /*d310*/  BSYNC B1 ;  /* 0x0000000000017941 */ /* 0x000fea0003800000 */
.L_x_1187:
        /* <DEDUP_REMOVED lines=49> */
.L_x_1194:
[----:B------:R-:W-:Y:S05]  /*d630*/  BSYNC B0 ;  /* 0x0000000000007941 */ /* 0x000fea0003800000 */
.L_x_1193:
[----:B-----5:R1:W-:Y:S02]  /*d640*/  STS.128 [R215+0x3800], R20 ;  /* 0x00380014d7007388 */ /* 0x0203e40000000c00 */
.L_x_1192:
[----:B------:R-:W-:Y:S05]  /*d650*/  BSYNC B1 ;  /* 0x0000000000017941 */ /* 0x000fea0003800000 */
.L_x_1191:
        /* <DEDUP_REMOVED lines=44> */
.L_x_1196:
[----:B------:R-:W-:Y:S05]  /*d920*/  BSYNC B0 ;  /* 0x0000000000007941 */ /* 0x000fea0003800000 */
.L_x_1195:
[----:B-----5:R4:W-:Y:S01]  /*d930*/  STS.128 [R215+0x5800], R20 ;  /* 0x00580014d7007388 */ /* 0x0209e20000000c00 */
[----:B------:R-:W-:Y:S05]  /*d940*/  BRA `(.L_x_1186) ;  /* 0x00004d0000007947 */ /* 0x000fea0003800000 */
.L_x_1149:
        /* <DEDUP_REMOVED lines=92> */
.L_x_1202:
[----:B------:R-:W-:Y:S05]  /*df10*/  BSYNC B0 ;  /* 0x0000000000007941 */ /* 0x000fea0003800000 */
.L_x_1201:
[----:B-----5:R4:W-:Y:S02]  /*df20*/  STS.128 [R215], R24 ;  /* 0x00000018d7007388 */ /* 0x0209e40000000c00 */
.L_x_1200:
[----:B------:R-:W-:Y:S05]  /*df30*/  BSYNC B1 ;  /* 0x0000000000017941 */ /* 0x000fea0003800000 */
.L_x_1199:
        /* <DEDUP_REMOVED lines=89> */
.L_x_1206:
[----:B------:R-:W-:Y:S05]  /*e4d0*/  BSYNC B0 ;  /* 0x0000000000007941 */ /* 0x000fea0003800000 */
.L_x_1205:
[----:B-----5:R1:W-:Y:S02]  /*e4e0*/  STS.128 [R215+0x2000], R24 ;  /* 0x00200018d7007388 */ /* 0x0203e40000000c00 */
.L_x_1204:
[----:B------:R-:W-:Y:S05]  /*e4f0*/  BSYNC B1 ;  /* 0x0000000000017941 */ /* 0x000fea0003800000 */
.L_x_1203:
        /* <DEDUP_REMOVED lines=87> */
.L_x_1208:
[----:B------:R-:W-:Y:S05]  /*ea70*/  BSYNC B0 ;  /* 0x0000000000007941 */ /* 0x000fea0003800000 */
.L_x_1207:
[----:B-----5:R4:W-:Y:S02]  /*ea80*/  STS.128 [R215+0x4000], R24 ;  /* 0x00400018d7007388 */ /* 0x0209e40000000c00 */
.L_x_1198:
[----:B------:R-:W-:Y:S05]  /*ea90*/  BSYNC B2 ;  /* 0x0000000000027941 */ /* 0x000fea0003800000 */
.L_x_1197:
        /* <DEDUP_REMOVED lines=94> */
.L_x_1214:
[----:B------:R-:W-:Y:S05]  /*f080*/  BSYNC B0 ;  /* 0x0000000000007941 */ /* 0x000fea0003800000 */
.L_x_1213:
[----:B-----5:R4:W-:Y:S02]  /*f090*/  STS.128 [R215+0x800], R24 ;  /* 0x00080018d7007388 */ /* 0x0209e40000000c00 */
.L_x_1212:
[----:B------:R-:W-:Y:S05]  /*f0a0*/  BSYNC B1 ;  /* 0x0000000000017941 */ /* 0x000fea0003800000 */
.L_x_1211:
        /* <DEDUP_REMOVED lines=88> */
.L_x_1218:
[----:B------:R-:W-:Y:S05]  /*f630*/  BSYNC B0 ;  /* 0x0000000000007941 */ /* 0x000fea0003800000 */
.L_x_1217:
[----:B-----5:R1:W-:Y:S02]  /*f640*/  STS.128 [R215+0x2800], R24 ;  /* 0x00280018d7007388 */ /* 0x0203e40000000c00 */
.L_x_1216:
[----:B------:R-:W-:Y:S05]  /*f650*/  BSYNC B1 ;  /* 0x0000000000017941 */ /* 0x000fea0003800000 */
.L_x_1215:
        /* <DEDUP_REMOVED lines=87> */
.L_x_1220:
[----:B------:R-:W-:Y:S05]  /*fbd0*/  BSYNC B0 ;  /* 0x0000000000007941 */ /* 0x000fea0003800000 */
.L_x_1219:
[----:B-----5:R4:W-:Y:S02]  /*fbe0*/  STS.128 [R215+0x4800], R24 ;  /* 0x00480018d7007388 */ /* 0x0209e40000000c00 */
.L_x_1210:
[----:B------:R-:W-:Y:S05]  /*fbf0*/  BSYNC B2 ;  /* 0x0000000000027941 */ /* 0x000fea0003800000 */
.L_x_1209:
        /* <DEDUP_REMOVED lines=94> */
.L_x_1226:
[----:B------:R-:W-:Y:S05]  /*101e0*/  BSYNC B0 ;  /* 0x0000000000007941 */ /* 0x000fea0003800000 */
.L_x_1225:
[----:B-----5:R4:W-:Y:S02]  /*101f0*/  STS.128 [R215+0x1000], R24 ;  /* 0x00100018d7007388 */ /* 0x0209e40000000c00 */
.L_x_1224:
[----:B------:R-:W-:Y:S05]  /*10200*/  BSYNC B1 ;  /* 0x0000000000017941 */ /* 0x000fea0003800000 */
.L_x_1223:
        /* <DEDUP_REMOVED lines=88> */
.L_x_1230:
[----:B------:R-:W-:Y:S05]  /*10790*/  BSYNC B0 ;  /* 0x0000000000007941 */ /* 0x000fea0003800000 */
.L_x_1229:
[----:B-----5:R1:W-:Y:S02]  /*107a0*/  STS.128 [R215+0x3000], R24 ;  /* 0x00300018d7007388 */ /* 0x0203e40000000c00 */
.L_x_1228:
[----:B------:R-:W-:Y:S05]  /*107b0*/  BSYNC B1 ;  /* 0x0000000000017941 */ /* 0x000fea0003800000 */
.L_x_1227:
        /* <DEDUP_REMOVED lines=87> */
.L_x_1232:
[----:B------:R-:W-:Y:S05]  /*10d30*/  BSYNC B0 ;  /* 0x0000000000007941 */ /* 0x000fea0003800000 */
.L_x_1231:
[----:B-----5:R1:W-:Y:S02]  /*10d40*/  STS.128 [R215+0x5000], R20 ;  /* 0x00500014d7007388 */ /* 0x0203e40000000c00 */
.L_x_1222:
[----:B------:R-:W-:Y:S05]  /*10d50*/  BSYNC B2 ;  /* 0x0000000000027941 */ /* 0x000fea0003800000 */
.L_x_1221:
        /* <DEDUP_REMOVED lines=92> */
.L_x_1236:
[----:B------:R-:W-:Y:S05]  /*11320*/  BSYNC B0 ;  /* 0x0000000000007941 */ /* 0x000fea0003800000 */
.L_x_1235:
[----:B-----5:R4:W-:Y:S02]  /*11330*/  STS.128 [R215+0x1800], R24 ;  /* 0x00180018d7007388 */ /* 0x0209e40000000c00 */
.L_x_1234:
[----:B------:R-:W-:Y:S05]  /*11340*/  BSYNC B1 ;  /* 0x0000000000017941 */ /* 0x000fea0003800000 */
.L_x_1233:
        /* <DEDUP_REMOVED lines=87> */
.L_x_1240:
[----:B------:R-:W-:Y:S05]  /*118c0*/  BSYNC B0 ;  /* 0x0000000000007941 */ /* 0x000fea0003800000 */
.L_x_1239:
[----:B-----5:R1:W-:Y:S02]  /*118d0*/  STS.128 [R215+0x3800], R24 ;  /* 0x00380018d7007388 */ /* 0x0203e40000000c00 */
.L_x_1238:
[----:B------:R-:W-:Y:S05]  /*118e0*/  BSYNC B1 ;  /* 0x0000000000017941 */ /* 0x000fea0003800000 */
.L_x_1237:
        /* <DEDUP_REMOVED lines=90> */
.L_x_1242:
[----:B------:R-:W-:Y:S05]  /*11e90*/  BSYNC B0 ;  /* 0x0000000000007941 */ /* 0x000fea0003800000 */
.L_x_1241:
[----:B-----5:R1:W-:Y:S01]  /*11ea0*/  STS.128 [R215+0x5800], R20 ;  /* 0x00580014d7007388 */ /* 0x0203e20000000c00 */
[----:B------:R-:W-:Y:S05]  /*11eb0*/  BRA `(.L_x_1186) ;  /* 0x0000079000007947 */ /* 0x000fea0003800000 */
.L_x_1148:
        /* <DEDUP_REMOVED lines=27> */
.L_x_1244:
[----:B------:R-:W-:Y:S05]  /*12070*/  BSYNC B0 ;  /* 0x0000000000007941 */ /* 0x000fea0003800000 */
.L_x_1243:
        /* <DEDUP_REMOVED lines=29> */
.L_x_1246:
[----:B------:R-:W-:Y:S05]  /*12250*/  BSYNC B0 ;  /* 0x0000000000007941 */ /* 0x000fea0003800000 */
.L_x_1245:
        /* <DEDUP_REMOVED lines=30> */
.L_x_1248:
[----:B------:R-:W-:Y:S05]  /*12440*/  BSYNC B0 ;  /* 0x0000000000007941 */ /* 0x000fea0003800000 */
.L_x_1247:
        /* <DEDUP_REMOVED lines=32> */
.L_x_1186:
[----:B------:R-:W-:Y:S05]  /*12650*/  BSYNC B3 ;  /* 0x0000000000037941 */ /* 0x000fea0003800000 */
.L_x_1147:
        /* <DEDUP_REMOVED lines=29> */
.L_x_1251:
[----:B------:R2:W-:Y:S02]  /*12830*/  STS.128 [R215+0xa000], RZ ;  /* 0x00a000ffd7007388 */ /* 0x0005e40000000c00 */
.L_x_1250:
[----:B------:R-:W-:Y:S05]  /*12840*/  BSYNC B0 ;  /* 0x0000000000007941 */ /* 0x000fea0003800000 */
.L_x_1249:
        /* <DEDUP_REMOVED lines=31> */
.L_x_1254:
[----:B------:R1:W-:Y:S02]  /*12a40*/  STS.128 [R215+0xa800], RZ ;  /* 0x00a800ffd7007388 */ /* 0x0003e40000000c00 */
.L_x_1253:
[----:B------:R-:W-:Y:S05]  /*12a50*/  BSYNC B0 ;  /* 0x0000000000007941 */ /* 0x000fea0003800000 */
.L_x_1252:
        /* <DEDUP_REMOVED lines=35> */
.L_x_1257:
[----:B------:R1:W-:Y:S02]  /*12c90*/  STS.128 [R215+0xb000], RZ ;  /* 0x00b000ffd7007388 */ /* 0x0003e40000000c00 */
.L_x_1256:
[----:B------:R-:W-:Y:S05]  /*12ca0*/  BSYNC B0 ;  /* 0x0000000000007941 */ /* 0x000fea0003800000 */
.L_x_1255:
        /* <DEDUP_REMOVED lines=35> */
.L_x_1259:
[----:B------:R-:W-:Y:S05]  /*12ee0*/  BSYNC B0 ;  /* 0x0000000000007941 */ /* 0x000fea0003800000 */
.L_x_1258:
        /* <DEDUP_REMOVED lines=32> */
.L_x_1262:
[----:B------:R1:W-:Y:S02]  /*130f0*/  STS.128 [R215+0x10000], RZ ;  /* 0x010000ffd7007388 */ /* 0x0003e40000000c00 */
.L_x_1261:
[----:B------:R-:W-:Y:S05]  /*13100*/  BSYNC B0 ;  /* 0x0000000000007941 */ /* 0x000fea0003800000 */
.L_x_1260:
        /* <DEDUP_REMOVED lines=34> */
.L_x_1265:
[----:B------:R1:W-:Y:S02]  /*13330*/  STS.128 [R215+0x10800], RZ ;  /* 0x010800ffd7007388 */ /* 0x0003e40000000c00 */
.L_x_1264:
[----:B------:R-:W-:Y:S05]  /*13340*/  BSYNC B0 ;  /* 0x0000000000007941 */ /* 0x000fea0003800000 */
.L_x_1263:
        /* <DEDUP_REMOVED lines=38> */
.L_x_1268:
[----:B------:R1:W-:Y:S02]  /*135b0*/  STS.128 [R215+0x11000], RZ ;  /* 0x011000ffd7007388 */ /* 0x0003e40000000c00 */
.L_x_1267:
[----:B------:R-:W-:Y:S05]  /*135c0*/  BSYNC B0 ;  /* 0x0000000000007941 */ /* 0x000fea0003800000 */
.L_x_1266:
        /* <DEDUP_REMOVED lines=41> */
.L_x_1270:
[----:B------:R-:W-:Y:S05]  /*13860*/  BSYNC B0 ;  /* 0x0000000000007941 */ /* 0x000fea0003800000 */
.L_x_1269:
        /* <DEDUP_REMOVED lines=20> */
[----:B----4-:R-:W4:Y:S01]  /*139b0*/  LDSM.16.M88.4 R24, [R209+0x6000] ;  /* 0x00600000d118783b */ /* 0x010f220000000200 */
        /* <DEDUP_REMOVED lines=8> */
[----:B-1----:R-:W1:Y:S01]  /*13a40*/  LDSM.16.M88.4 R8, [R207] ;  /* 0x00000000cf08783b */ /* 0x002e620000000200 */
[----:B------:R-:W-:-:S02]  /*13a50*/  IADD3 R198, R207, 0x1000, RZ ;  /* 0x00001000cfc67810 */ /* 0x000fc40007ffe0ff */
[----:B------:R-:W-:Y:S01]  /*13a60*/  IADD3 R197, R207, 0x1800, RZ ;  /* 0x00001800cfc57810 */ /* 0x000fe20007ffe0ff */
[----:B------:R-:W2:Y:S01]  /*13a70*/  LDSM.16.M88.4 R20, [R209+0x7800] ;  /* 0x00780000d114783b */ /* 0x000ea20000000200 */
[----:B------:R-:W-:Y:S01]  /*13a80*/  IMAD.IADD R203, R209, 0x1, R0 ;  /* 0x00000001d1cb7824 */ /* 0x000fe200078e0200 */
[C---:B------:R-:W-:Y:S01]  /*13a90*/  IADD3 R195, R207.reuse, 0x2000, RZ ;  /* 0x00002000cfc37810 */ /* 0x040fe20007ffe0ff */
[----:B------:R-:W-:Y:S01]  /*13aa0*/  IMAD.IADD R196, R0, 0x1, R207 ;  /* 0x0000000100c47824 */ /* 0x000fe200078e02cf */
[----:B------:R-:W3:Y:S01]  /*13ab0*/  LDSM.16.M88.4 R4, [R207+0x800] ;  /* 0x00080000cf04783b */ /* 0x000ee20000000200 */
[C---:B------:R-:W-:Y:S02]  /*13ac0*/  IADD3 R194, R207.reuse, 0x2800, RZ ;  /* 0x00002800cfc27810 */ /* 0x040fe40007ffe0ff */
[C---:B------:R-:W-:Y:S01]  /*13ad0*/  IADD3 R193, R207.reuse, 0x3000, RZ ;  /* 0x00003000cfc17810 */ /* 0x040fe20007ffe0ff */
[----:B---3--:R-:W3:Y:S01]  /*13ae0*/  LDSM.16.M88.4 R48, [R203+0x6000] ;  /* 0x00600000cb30783b */ /* 0x008ee20000000200 */
[----:B------:R-:W-:-:S02]  /*13af0*/  IADD3 R192, R207, 0x3800, RZ ;  /* 0x00003800cfc07810 */ /* 0x000fc40007ffe0ff */
[C---:B------:R-:W-:Y:S01]  /*13b00*/  IADD3 R191, R207.reuse, 0x4000, RZ ;  /* 0x00004000cfbf7810 */ /* 0x040fe20007ffe0ff */
[----:B------:R-:W1:Y:S01]  /*13b10*/  LDSM.16.M88.4 R88, [R207+0x1000] ;  /* 0x00100000cf58783b */ /* 0x000e620000000200 */
[C---:B------:R-:W-:Y:S02]  /*13b20*/  IADD3 R190, R207.reuse, 0x4800, RZ ;  /* 0x00004800cfbe7810 */ /* 0x040fe40007ffe0ff */
[C---:B------:R-:W-:Y:S01]  /*13b30*/  IADD3 R189, R207.reuse, 0x5000, RZ ;  /* 0x00005000cfbd7810 */ /* 0x040fe20007ffe0ff */
[----:B------:R-:W1:Y:S01]  /*13b40*/  LDSM.16.M88.4 R84, [R207+0x1800] ;  /* 0x00180000cf54783b */ /* 0x000e620000000200 */
[----:B------:R-:W-:-:S03]  /*13b50*/  IADD3 R188, R207, 0x5800, RZ ;  /* 0x00005800cfbc7810 */ /* 0x000fc60007ffe0ff */
[----:B------:R-:W2:Y:S01]  /*13b60*/  LDSM.16.M88.4 R28, [R203+0x6800] ;  /* 0x00680000cb1c783b */ /* 0x000ea20000000200 */
[C---:B----4-:R-:W-:Y:S03]  /*13b70*/  HMMA.16816.F32 R12, R16.reuse, R24, RZ ;  /* 0x00000018100c723c */ /* 0x050fe600000018ff */
[----:B------:R-:W-:Y:S04]  /*13b80*/  LDSM.16.M88.4 R76, [R203+0x7000] ;  /* 0x00700000cb4c783b */ /* 0x000fe80000000200 */
[----:B------:R-:W-:Y:S01]  /*13b90*/  LDSM.16.M88.4 R52, [R196+0x1000] ;  /* 0x00100000c434783b */ /* 0x000fe20000000200 */
[C---:B-----5:R-:W-:Y:S03]  /*13ba0*/  HMMA.16816.F32 R44, R16.reuse, R36, RZ ;  /* 0x00000024102c723c */ /* 0x060fe600000018ff */
[----:B------:R-:W-:Y:S05]  /*13bb0*/  LDSM.16.M88.4 R92, [R207+0x4000] ;  /* 0x00400000cf5c783b */ /* 0x000fea0000000200 */
[C---:B------:R-:W-:Y:S08]  /*13bc0*/  HMMA.16816.F32 R24, R16.reuse, R26, RZ ;  /* 0x0000001a1018723c */ /* 0x040ff000000018ff */
[----:B------:R-:W-:Y:S08]  /*13bd0*/  HMMA.16816.F32 R36, R16, R38, RZ ;  /* 0x000000261024723c */ /* 0x000ff000000018ff */
[----:B-1----:R-:W-:Y:S08]  /*13be0*/  HMMA.16816.F32 R12, R72, R8, R12 ;  /* 0x00000008480c723c */ /* 0x002ff0000000180c */
[C---:B------:R-:W-:Y:S08]  /*13bf0*/  HMMA.16816.F32 R68, R16.reuse, R64, RZ ;  /* 0x000000401044723c */ /* 0x040ff000000018ff */
[C---:B------:R-:W-:Y:S08]  /*13c00*/  HMMA.16816.F32 R64, R16.reuse, R66, RZ ;  /* 0x000000421040723c */ /* 0x040ff000000018ff */
[C---:B--2---:R-:W-:Y:S08]  /*13c10*/  HMMA.16816.F32 R60, R16.reuse, R20, RZ ;  /* 0x00000014103c723c */ /* 0x044ff000000018ff */
[----:B------:R-:W-:Y:S01]  /*13c20*/  HMMA.16816.F32 R16, R16, R22, RZ ;  /* 0x000000161010723c */ /* 0x000fe200000018ff */
[----:B------:R-:W-:Y:S07]  /*13c30*/  LDSM.16.M88.4 R20, [R203+0x7800] ;  /* 0x00780000cb14783b */ /* 0x000fee0000000200 */
[C---:B------:R-:W-:Y:S01]  /*13c40*/  HMMA.16816.F32 R24, R72.reuse, R10, R24 ;  /* 0x0000000a4818723c */ /* 0x040fe20000001818 */
[----:B------:R-:W1:Y:S07]  /*13c50*/  LDSM.16.M88.4 R8, [R196] ;  /* 0x00000000c408783b */ /* 0x000e6e0000000200 */
[C---:B------:R-:W-:Y:S08]  /*13c60*/  HMMA.16816.F32 R44, R72.reuse, R4, R44 ;  /* 0x00000004482c723c */ /* 0x040ff0000000182c */
[----:B------:R-:W-:Y:S01]  /*13c70*/  HMMA.16816.F32 R36, R72, R6, R36 ;  /* 0x000000064824723c */ /* 0x000fe20000001824 */
[----:B------:R-:W-:Y:S07]  /*13c80*/  LDSM.16.M88.4 R4, [R196+0x800] ;  /* 0x00080000c404783b */ /* 0x000fee0000000200 */
[----:B---3--:R-:W-:Y:S08]  /*13c90*/  HMMA.16816.F32 R12, R80, R48, R12 ;  /* 0x00000030500c723c */ /* 0x008ff0000000180c */
        /* <DEDUP_REMOVED lines=85> */
[----:B------:R-:W-:Y:S01]  /*141f0*/  HMMA.16816.F32 R84, R84, R90, R80 ;  /* 0x0000005a5454723c */ /* 0x000fe20000001850 */
[----:B------:R-:W-:Y:S07]  /*14200*/  LDSM.16.M88.4 R80, [R203+0xa800] ;  /* 0x00a80000cb50783b */ /* 0x000fee0000000200 */
        /* <DEDUP_REMOVED lines=10> */
[----:B---3--:R-:W-:Y:S01]  /*142b0*/  HMMA.16816.F32 R60, R76, R48, R60 ;  /* 0x000000304c3c723c */ /* 0x008fe2000000183c */
[----:B------:R-:W-:Y:S06]  /*142c0*/  MUFU.TANH R0, R0 ;  /* 0x0000000000007308 */ /* 0x000fec0000002400 */
[----:B------:R-:W-:Y:S01]  /*142d0*/  FMUL.FTZ R48, R14, c[0x0][0x2ec] ;  /* 0x0000bb000e307a20 */ /* 0x000fe20000410000 */
[C---:B----4-:R-:W-:Y:S01]  /*142e0*/  HMMA.16816.F32 R68, R52.reuse, R92, R68 ;  /* 0x0000005c3444723c */ /* 0x050fe20000001844 */
[----:B------:R-:W-:Y:S01]  /*142f0*/  FMUL.FTZ R49, R15, c[0x0][0x2ec] ;  /* 0x0000bb000f317a20 */ /* 0x000fe20000410000 */
[----:B------:R-:W3:Y:S01]  /*14300*/  MUFU.TANH R40, R40 ;  /* 0x0000002800287308 */ /* 0x000ee20000002400 */
[----:B------:R-:W4:Y:S05]  /*14310*/  LDSM.16.M88.4 R12, [R207+0x5800] ;  /* 0x00580000cf0c783b */ /* 0x000f2a0000000200 */
[----:B------:R-:W-:Y:S02]  /*14320*/  HMMA.16816.F32 R72, R52, R94, R72 ;  /* 0x0000005e3448723c */ /* 0x000fe40000001848 */
[----:B------:R-:W5:Y:S06]  /*14330*/  MUFU.TANH R49, R49 ;  /* 0x0000003100317308 */ /* 0x000f6c0000002400 */
[----:B------:R-:W-:Y:S02]  /*14340*/  HMMA.16816.F32 R84, R76, R50, R84 ;  /* 0x000000324c54723c */ /* 0x000fe40000001854 */
[----:B------:R-:W-:Y:S06]  /*14350*/  MUFU.TANH R48, R48 ;  /* 0x0000003000307308 */ /* 0x000fec0000002400 */
[----:B------:R-:W-:Y:S01]  /*14360*/  HMMA.16816.F32 R24, R8, R6, R24 ;  /* 0x000000060818723c */ /* 0x000fe20000001818 */
[----:B------:R-:W3:Y:S07]  /*14370*/  LDSM.16.M88.4 R4, [R203+0xb000] ;  /* 0x00b00000cb04783b */ /* 0x000eee0000000200 */
[----:B-1----:R-:W-:Y:S08]  /*14380*/  HMMA.16816.F32 R60, R52, R28, R60 ;  /* 0x0000001c343c723c */ /* 0x002ff0000000183c */
[C---:B--2---:R-:W-:Y:S08]  /*14390*/  HMMA.16816.F32 R68, R32.reuse, R16, R68 ;  /* 0x000000102044723c */ /* 0x044ff00000001844 */
[----:B------:R-:W-:Y:S01]  /*143a0*/  HMMA.16816.F32 R72, R32, R18, R72 ;  /* 0x000000122048723c */ /* 0x000fe20000001848 */
[----:B------:R-:W1:Y:S01]  /*143b0*/  LDSM.16.M88.4 R16, [R203+0xb800] ;  /* 0x00b80000cb10783b */ /* 0x000e620000000200 */
[----:B------:R-:W-:-:S02]  /*143c0*/  FMUL.FTZ R24, R24, c[0x0][0x2ec] ;  /* 0x0000bb0018187a20 */ /* 0x000fc40000410000 */
[----:B------:R-:W-:Y:S02]  /*143d0*/  FMUL.FTZ R26, R26, c[0x0][0x2ec] ;  /* 0x0000bb001a1a7a20 */ /* 0x000fe40000410000 */
[----:B------:R-:W-:Y:S02]  /*143e0*/  FMUL.FTZ R25, R25, c[0x0][0x2ec] ;  /* 0x0000bb0019197a20 */ /* 0x000fe40000410000 */
[----:B------:R-:W-:Y:S01]  /*143f0*/  HMMA.16816.F32 R84, R52, R30, R84 ;  /* 0x0000001e3454723c */ /* 0x000fe20000001854 */
[----:B------:R-:W-:Y:S01]  /*14400*/  FMUL.FTZ R27, R27, c[0x0][0x2ec] ;  /* 0x0000bb001b1b7a20 */ /* 0x000fe20000410000 */
[----:B------:R-:W-:Y:S06]  /*14410*/  MUFU.TANH R24, R24 ;  /* 0x0000001800187308 */ /* 0x000fec0000002400 */
[C---:B------:R-:W-:Y:S02]  /*14420*/  HMMA.16816.F32 R44, R20.reuse, R80, R44 ;  /* 0x00000050142c723c */ /* 0x040fe4000000182c */
[----:B------:R-:W2:Y:S06]  /*14430*/  MUFU.TANH R26, R26 ;  /* 0x0000001a001a7308 */ /* 0x000eac0000002400 */
[----:B------:R-:W-:Y:S01]  /*14440*/  HMMA.16816.F32 R36, R20, R82, R36 ;  /* 0x000000521424723c */ /* 0x000fe20000001824 */
[----:B------:R-:W2:Y:S01]  /*14450*/  LDSM.16.M88.4 R80, [R196+0x5000] ;  /* 0x00500000c450783b */ /* 0x000ea20000000200 */
[----:B------:R-:W1:Y:S06]  /*14460*/  MUFU.TANH R25, R25 ;  /* 0x0000001900197308 */ /* 0x000e6c0000002400 */
[----:B----4-:R-:W-:Y:S02]  /*14470*/  HMMA.16816.F32 R60, R32, R12, R60 ;  /* 0x0000000c203c723c */ /* 0x010fe4000000183c */
[----:B------:R-:W4:Y:S06]  /*14480*/  MUFU.TANH R27, R27 ;  /* 0x0000001b001b7308 */ /* 0x000f2c0000002400 */
[C---:B---3--:R-:W-:Y:S08]  /*14490*/  HMMA.16816.F32 R68, R20.reuse, R4, R68 ;  /* 0x000000041444723c */ /* 0x048ff00000001844 */
[----:B------:R-:W-:Y:S01]  /*144a0*/  HMMA.16816.F32 R72, R20, R6, R72 ;  /* 0x000000061448723c */ /* 0x000fe20000001848 */
[----:B------:R-:W3:Y:S01]  /*144b0*/  LDSM.16.M88.4 R4, [R196+0x5800] ;  /* 0x00580000c404783b */ /* 0x000ee20000000200 */
[----:B------:R-:W-:-:S06]  /*144c0*/  DEPBAR.LE SB0, 0x0 ;  /* 0x000080000000791a */ /* 0x000fcc0000000000 */
[----:B------:R-:W-:Y:S08]  /*144d0*/  HMMA.16816.F32 R84, R32, R14, R84 ;  /* 0x0000000e2054723c */ /* 0x000ff00000001854 */
[----:B-1----:R-:W-:Y:S07]  /*144e0*/  HMMA.16816.F32 R60, R20, R16, R60 ;  /* 0x00000010143c723c */ /* 0x002fee000000183c */
[----:B------:R-:W-:Y:S01]  /*144f0*/  LOP3.LUT R16, R57, 0x6, RZ, 0xc0, !PT ;  /* 0x0000000639107812 */ /* 0x000fe200078ec0ff */
[----:B------:R-:W-:Y:S04]  /*14500*/  HMMA.16816.F32 R44, R8, R64, R44 ;  /* 0x00000040082c723c */ /* 0x000fe8000000182c */
[----:B------:R-:W-:-:S04]  /*14510*/  IMAD R16, R137, 0x40, R16 ;  /* 0x0000004089107824 */ /* 0x000fc800078e0210 */
[----:B------:R-:W-:Y:S01]  /*14520*/  HMMA.16816.F32 R84, R20, R18, R84 ;  /* 0x000000121454723c */ /* 0x000fe20000001854 */
[C---:B------:R-:W-:Y:S02]  /*14530*/  IADD3 R14, R16.reuse, -0x3f, RZ ;  /* 0xffffffc1100e7810 */ /* 0x040fe40007ffe0ff */
[----:B------:R-:W-:Y:S02]  /*14540*/  IADD3 R12, R16, -0x38, RZ ;  /* 0xffffffc8100c7810 */ /* 0x000fe40007ffe0ff */
[-C--:B------:R-:W-:Y:S02]  /*14550*/  ISETP.GE.AND P2, PT, R14, R59.reuse, PT ;  /* 0x0000003b0e00720c */ /* 0x080fe40003f46270 */
[----:B------:R-:W-:Y:S01]  /*14560*/  IADD3 R14, R16, -0x37, RZ ;  /* 0xffffffc9100e7810 */ /* 0x000fe20007ffe0ff */
[----:B--2---:R-:W-:Y:S01]  /*14570*/  HMMA.16816.F32 R72, R8, R82, R72 ;  /* 0x000000520848723c */ /* 0x004fe20000001848 */
[----:B------:R-:W-:Y:S02]  /*14580*/  FSEL R40, R40, -INF , !P2 ;  /* 0xff80000028287808 */ /* 0x000fe40005000000 */
[----:B------:R-:W-:-:S02]  /*14590*/  ISETP.GE.AND P0, PT, R14, R59, PT ;  /* 0x0000003b0e00720c */ /* 0x000fc40003f06270 */
[----:B-----5:R-:W-:Y:S02]  /*145a0*/  FSEL R14, R49, -INF , !P2 ;  /* 0xff800000310e7808 */ /* 0x020fe40005000000 */
[----:B------:R-:W-:Y:S01]  /*145b0*/  ISETP.GE.AND P1, PT, R12, R59, PT ;  /* 0x0000003b0c00720c */ /* 0x000fe20003f26270 */
[C---:B------:R-:W-:Y:S01]  /*145c0*/  HMMA.16816.F32 R36, R8.reuse, R66, R36 ;  /* 0x000000420824723c */ /* 0x040fe20000001824 */
[----:B------:R-:W-:Y:S01]  /*145d0*/  FMUL.FTZ R28, R44, c[0x0][0x2ec] ;  /* 0x0000bb002c1c7a20 */ /* 0x000fe20000410000 */
[----:B------:R-:W-:Y:S01]  /*145e0*/  IADD3 R12, R16, -0x30, RZ ;  /* 0xffffffd0100c7810 */ /* 0x000fe20007ffe0ff */
[----:B------:R-:W-:Y:S01]  /*145f0*/  FMUL.FTZ R44, R46, c[0x0][0x2ec] ;  /* 0x0000bb002e2c7a20 */ /* 0x000fe20000410000 */
[----:B------:R-:W-:Y:S01]  /*14600*/  FSEL R26, R26, -INF , !P1 ;  /* 0xff8000001a1a7808 */ /* 0x000fe20004800000 */
[----:B------:R-:W-:Y:S01]  /*14610*/  FMUL.FTZ R29, R45, c[0x0][0x2ec] ;  /* 0x0000bb002d1d7a20 */ /* 0x000fe20000410000 */
[----:B------:R-:W-:Y:S01]  /*14620*/  FSEL R17, R24, -INF , !P1 ;  /* 0xff80000018117808 */ /* 0x000fe20004800000 */
[----:B------:R-:W-:Y:S01]  /*14630*/  FMUL.FTZ R13, R47, c[0x0][0x2ec] ;  /* 0x0000bb002f0d7a20 */ /* 0x000fe20000410000 */
[----:B---3--:R-:W-:Y:S01]  /*14640*/  HMMA.16816.F32 R60, R8, R4, R60 ;  /* 0x00000004083c723c */ /* 0x008fe2000000183c */
[----:B------:R-:W-:Y:S01]  /*14650*/  MUFU.TANH R28, R28 ;  /* 0x0000001c001c7308 */ /* 0x000fe20000002400 */
[----:B------:R-:W-:-:S02]  /*14660*/  FSEL R25, R25, -INF , !P0 ;  /* 0xff80000019197808 */ /* 0x000fc40004000000 */
[----:B------:R-:W-:-:S03]  /*14670*/  ISETP.GE.AND P4, PT, R12, R59, PT ;  /* 0x0000003b0c00720c */ /* 0x000fc60003f86270 */
[----:B------:R-:W-:Y:S01]  /*14680*/  IADD3 R4, R16, -0x40, RZ ;  /* 0xffffffc010047810 */ /* 0x000fe20007ffe0ff */
[C---:B------:R-:W-:Y:S01]  /*14690*/  HMMA.16816.F32 R68, R8.reuse, R80, R68 ;  /* 0x000000500844723c */ /* 0x040fe20000001844 */
[----:B------:R-:W1:Y:S01]  /*146a0*/  MUFU.TANH R44, R44 ;  /* 0x0000002c002c7308 */ /* 0x000e620000002400 */
[----:B------:R-:W-:Y:S01]  /*146b0*/  FMUL.FTZ R72, R72, c[0x0][0x2ec] ;  /* 0x0000bb0048487a20 */ /* 0x000fe20000410000 */
[-C--:B------:R-:W-:Y:S01]  /*146c0*/  ISETP.GE.AND P5, PT, R4, R59.reuse, PT ;  /* 0x0000003b0400720c */ /* 0x080fe20003fa6270 */
[----:B------:R-:W-:Y:S01]  /*146d0*/  FMUL.FTZ R74, R74, c[0x0][0x2ec] ;  /* 0x0000bb004a4a7a20 */ /* 0x000fe20000410000 */
[----:B------:R-:W-:Y:S01]  /*146e0*/  IADD3 R4, R16, -0x2f, RZ ;  /* 0xffffffd110047810 */ /* 0x000fe20007ffe0ff */
[----:B------:R-:W-:Y:S01]  /*146f0*/  FMUL.FTZ R73, R73, c[0x0][0x2ec] ;  /* 0x0000bb0049497a20 */ /* 0x000fe20000410000 */
[----:B------:R-:W-:Y:S01]  /*14700*/  FSEL R15, R0, -INF , !P5 ;  /* 0xff800000000f7808 */ /* 0x000fe20006800000 */
[----:B------:R-:W-:Y:S01]  /*14710*/  HMMA.16816.F32 R84, R8, R6, R84 ;  /* 0x000000060854723c */ /* 0x000fe20000001854 */
[----:B------:R-:W-:Y:S01]  /*14720*/  IADD3 R0, R16, -0x27, RZ ;  /* 0xffffffd910007810 */ /* 0x000fe20007ffe0ff */
[----:B------:R-:W-:Y:S01]  /*14730*/  FMUL.FTZ R36, R36, c[0x0][0x2ec] ;  /* 0x0000bb0024247a20 */ /* 0x000fe20000410000 */
[----:B------:R-:W-:Y:S01]  /*14740*/  MUFU.TANH R29, R29 ;  /* 0x0000001d001d7308 */ /* 0x000fe20000002400 */
[----:B------:R-:W-:Y:S01]  /*14750*/  FMUL.FTZ R31, R38, c[0x0][0x2ec] ;  /* 0x0000bb00261f7a20 */ /* 0x000fe20000410000 */
[-C--:B------:R-:W-:Y:S01]  /*14760*/  ISETP.GE.AND P2, PT, R0, R59.reuse, PT ;  /* 0x0000003b0000720c */ /* 0x080fe20003f46270 */
[----:B------:R-:W-:Y:S01]  /*14770*/  FMUL.FTZ R37, R37, c[0x0][0x2ec] ;  /* 0x0000bb0025257a20 */ /* 0x000fe20000410000 */
[----:B------:R-:W-:Y:S01]  /*14780*/  IADD3 R0, R16, -0x20, RZ ;  /* 0xffffffe010007810 */ /* 0x000fe20007ffe0ff */
[----:B------:R-:W-:Y:S01]  /*14790*/  FMUL.FTZ R30, R39, c[0x0][0x2ec] ;  /* 0x0000bb00271e7a20 */ /* 0x000fe20000410000 */
[-C--:B------:R-:W-:Y:S01]  /*147a0*/  ISETP.GE.AND P6, PT, R4, R59.reuse, PT ;  /* 0x0000003b0400720c */ /* 0x080fe20003fc6270 */
[----:B------:R-:W-:Y:S01]  /*147b0*/  FMUL.FTZ R75, R75, c[0x0][0x2ec] ;  /* 0x0000bb004b4b7a20 */ /* 0x000fe20000410000 */
[----:B------:R-:W2:Y:S01]  /*147c0*/  MUFU.TANH R13, R13 ;  /* 0x0000000d000d7308 */ /* 0x000ea20000002400 */
[----:B------:R-:W-:Y:S01]  /*147d0*/  IADD3 R4, R16, -0x28, RZ ;  /* 0xffffffd810047810 */ /* 0x000fe20007ffe0ff */
[----:B------:R-:W-:Y:S01]  /*147e0*/  FMUL.FTZ R60, R60, c[0x0][0x2ec] ;  /* 0x0000bb003c3c7a20 */ /* 0x000fe20000410000 */
[-C--:B------:R-:W-:Y:S01]  /*147f0*/  ISETP.GE.AND P1, PT, R0, R59.reuse, PT ;  /* 0x0000003b0000720c */ /* 0x080fe20003f26270 */
[----:B------:R-:W-:Y:S01]  /*14800*/  FMUL.FTZ R61, R61, c[0x0][0x2ec] ;  /* 0x0000bb003d3d7a20 */ /* 0x000fe20000410000 */
[----:B------:R-:W-:Y:S01]  /*14810*/  IADD3 R0, R16, -0x1f, RZ ;  /* 0xffffffe110007810 */ /* 0x000fe20007ffe0ff */
[----:B------:R-:W-:Y:S01]  /*14820*/  FMUL.FTZ R68, R68, c[0x0][0x2ec] ;  /* 0x0000bb0044447a20 */ /* 0x000fe20000410000 */
[----:B------:R-:W-:Y:S01]  /*14830*/  FSEL R48, R48, -INF , !P5 ;  /* 0xff80000030307808 */ /* 0x000fe20006800000 */
[----:B------:R-:W-:Y:S01]  /*14840*/  MUFU.TANH R169, R72 ;  /* 0x0000004800a97308 */ /* 0x000fe20000002400 */
[-C--:B------:R-:W-:Y:S01]  /*14850*/  ISETP.GE.AND P5, PT, R4, R59.reuse, PT ;  /* 0x0000003b0400720c */ /* 0x080fe20003fa6270 */
[----:B------:R-:W-:Y:S01]  /*14860*/  FMUL.FTZ R69, R69, c[0x0][0x2ec] ;  /* 0x0000bb0045457a20 */ /* 0x000fe20000410000 */
[----:B----4-:R-:W-:Y:S01]  /*14870*/  FSEL R4, R27, -INF , !P0 ;  /* 0xff8000001b047808 */ /* 0x010fe20004000000 */
[----:B------:R-:W-:Y:S01]  /*14880*/  FMUL.FTZ R70, R70, c[0x0][0x2ec] ;  /* 0x0000bb0046467a20 */ /* 0x000fe20000410000 */
[-C--:B------:R-:W-:Y:S01]  /*14890*/  ISETP.GE.AND P0, PT, R0, R59.reuse, PT ;  /* 0x0000003b0000720c */ /* 0x080fe20003f06270 */
[----:B------:R-:W-:Y:S01]  /*148a0*/  FMUL.FTZ R71, R71, c[0x0][0x2ec] ;  /* 0x0000bb0047477a20 */ /* 0x000fe20000410000 */
[----:B------:R-:W-:Y:S01]  /*148b0*/  IADD3 R0, R16, -0x18, RZ ;  /* 0xffffffe810007810 */ /* 0x000fe20007ffe0ff */
[----:B------:R-:W3:Y:S01]  /*148c0*/  MUFU.TANH R170, R74 ;  /* 0x0000004a00aa7308 */ /* 0x000ee20000002400 */
[----:B-1----:R-:W-:Y:S01]  /*148d0*/  FSEL R12, R44, -INF , !P4 ;  /* 0xff8000002c0c7808 */ /* 0x002fe20006000000 */
[----:B------:R-:W-:Y:S01]  /*148e0*/  FMUL.FTZ R62, R62, c[0x0][0x2ec] ;  /* 0x0000bb003e3e7a20 */ /* 0x000fe20000410000 */
[----:B------:R-:W-:Y:S01]  /*148f0*/  FSEL R11, R28, -INF , !P4 ;  /* 0xff8000001c0b7808 */ /* 0x000fe20006000000 */
[----:B------:R-:W-:Y:S01]  /*14900*/  FMUL.FTZ R63, R63, c[0x0][0x2ec] ;  /* 0x0000bb003f3f7a20 */ /* 0x000fe20000410000 */
[-C--:B------:R-:W-:Y:S01]  /*14910*/  ISETP.GE.AND P4, PT, R0, R59.reuse, PT ;  /* 0x0000003b0000720c */ /* 0x080fe20003f86270 */
[----:B------:R-:W-:Y:S01]  /*14920*/  FMUL.FTZ R84, R84, c[0x0][0x2ec] ;  /* 0x0000bb0054547a20 */ /* 0x000fe20000410000 */
[----:B------:R-:W-:Y:S01]  /*14930*/  IADD3 R0, R16, -0x17, RZ ;  /* 0xffffffe910007810 */ /* 0x000fe20007ffe0ff */
[----:B------:R-:W1:Y:S01]  /*14940*/  MUFU.TANH R36, R36 ;  /* 0x0000002400247308 */ /* 0x000e620000002400 */
[----:B------:R-:W-:Y:S01]  /*14950*/  FMUL.FTZ R86, R86, c[0x0][0x2ec] ;  /* 0x0000bb0056567a20 */ /* 0x000fe20000410000 */
[----:B--2---:R-:W-:Y:S01]  /*14960*/  FSEL R10, R13, -INF , !P6 ;  /* 0xff8000000d0a7808 */ /* 0x004fe20007000000 */
[----:B------:R-:W-:Y:S01]  /*14970*/  FMUL.FTZ R85, R85, c[0x0][0x2ec] ;  /* 0x0000bb0055557a20 */ /* 0x000fe20000410000 */
[----:B------:R-:W-:Y:S01]  /*14980*/  FSEL R9, R29, -INF , !P6 ;  /* 0xff8000001d097808 */ /* 0x000fe20007000000 */
[----:B------:R-:W-:Y:S01]  /*14990*/  FMUL.FTZ R87, R87, c[0x0][0x2ec] ;  /* 0x0000bb0057577a20 */ /* 0x000fe20000410000 */
[----:B------:R-:W-:-:S02]  /*149a0*/  ISETP.GE.AND P6, PT, R0, R59, PT ;  /* 0x0000003b0000720c */ /* 0x000fc40003fc6270 */
[----:B------:R-:W2:Y:S01]  /*149b0*/  MUFU.TANH R31, R31 ;  /* 0x0000001f001f7308 */ /* 0x000ea20000002400 */
[----:B------:R-:W-:Y:S02]  /*149c0*/  IADD3 R0, R16, -0x10, RZ ;  /* 0xfffffff010007810 */ /* 0x000fe40007ffe0ff */
[----:B---3--:R-:W-:Y:S02]  /*149d0*/  FSEL R170, R170, -INF , !P4 ;  /* 0xff800000aaaa7808 */ /* 0x008fe40006000000 */
[----:B------:R-:W-:Y:S02]  /*149e0*/  FSEL R169, R169, -INF , !P4 ;  /* 0xff800000a9a97808 */ /* 0x000fe40006000000 */
[----:B------:R-:W-:Y:S01]  /*149f0*/  ISETP.GE.AND P4, PT, R137, 0x2, PT ;  /* 0x000000028900780c */ /* 0x000fe20003f86270 */
[----:B------:R-:W3:Y:S01]  /*14a00*/  MUFU.TANH R37, R37 ;  /* 0x0000002500257308 */ /* 0x000ee20000002400 */
[----:B------:R-:W-:Y:S02]  /*14a10*/  IADD3 R6, R16, -0xf, RZ ;  /* 0xfffffff110067810 */ /* 0x000fe40007ffe0ff */
[----:B-1----:R-:W-:-:S05]  /*14a20*/  FSEL R7, R36, -INF , !P5 ;  /* 0xff80000024077808 */ /* 0x002fca0006800000 */
[----:B------:R-:W1:Y:S01]  /*14a30*/  MUFU.TANH R30, R30 ;  /* 0x0000001e001e7308 */ /* 0x000e620000002400 */
[----:B--2---:R-:W-:Y:S02]  /*14a40*/  FSEL R8, R31, -INF , !P5 ;  /* 0xff8000001f087808 */ /* 0x004fe40006800000 */
[----:B------:R-:W-:-:S05]  /*14a50*/  ISETP.GE.AND P5, PT, R0, R59, PT ;  /* 0x0000003b0000720c */ /* 0x000fca0003fa6270 */
[----:B------:R-:W2:Y:S01]  /*14a60*/  MUFU.TANH R171, R68 ;  /* 0x0000004400ab7308 */ /* 0x000ea20000002400 */
[----:B---3--:R-:W-:-:S07]  /*14a70*/  FSEL R5, R37, -INF , !P2 ;  /* 0xff80000025057808 */ /* 0x008fce0005000000 */
[----:B------:R-:W3:Y:S01]  /*14a80*/  MUFU.TANH R163, R69 ;  /* 0x0000004500a37308 */ /* 0x000ee20000002400 */
[----:B-1----:R-:W-:Y:S02]  /*14a90*/  FSEL R0, R30, -INF , !P2 ;  /* 0xff8000001e007808 */ /* 0x002fe40005000000 */
[----:B------:R-:W-:Y:S02]  /*14aa0*/  ISETP.GE.AND P2, PT, R6, R59, PT ;  /* 0x0000003b0600720c */ /* 0x000fe40003f46270 */
[C---:B------:R-:W-:Y:S02]  /*14ab0*/  IADD3 R6, R16.reuse, -0x8, RZ ;  /* 0xfffffff810067810 */ /* 0x040fe40007ffe0ff */
[----:B------:R-:W-:Y:S01]  /*14ac0*/  IADD3 R16, R16, -0x7, RZ ;  /* 0xfffffff910107810 */ /* 0x000fe20007ffe0ff */
[----:B------:R-:W1:Y:S01]  /*14ad0*/  MUFU.TANH R166, R70 ;  /* 0x0000004600a67308 */ /* 0x000e620000002400 */
[----:B--2---:R-:W-:-:S07]  /*14ae0*/  FSEL R171, R171, -INF , !P1 ;  /* 0xff800000abab7808 */ /* 0x004fce0004800000 */
[----:B------:R-:W2:Y:S01]  /*14af0*/  MUFU.TANH R178, R71 ;  /* 0x0000004700b27308 */ /* 0x000ea20000002400 */
[----:B---3--:R-:W-:-:S07]  /*14b00*/  FSEL R163, R163, -INF , !P0 ;  /* 0xff800000a3a37808 */ /* 0x008fce0004000000 */
[----:B------:R-:W3:Y:S01]  /*14b10*/  MUFU.TANH R165, R73 ;  /* 0x0000004900a57308 */ /* 0x000ee20000002400 */
[----:B-1----:R-:W-:Y:S02]  /*14b20*/  FSEL R166, R166, -INF , !P1 ;  /* 0xff800000a6a67808 */ /* 0x002fe40004800000 */
[----:B------:R-:W-:-:S05]  /*14b30*/  ISETP.GE.AND P1, PT, R6, R59, PT ;  /* 0x0000003b0600720c */ /* 0x000fca0003f26270 */
[----:B------:R-:W1:Y:S01]  /*14b40*/  MUFU.TANH R176, R75 ;  /* 0x0000004b00b07308 */ /* 0x000e620000002400 */
[----:B--2---:R-:W-:Y:S02]  /*14b50*/  FSEL R178, R178, -INF , !P0 ;  /* 0xff800000b2b27808 */ /* 0x004fe40004000000 */
[----:B------:R-:W-:-:S05]  /*14b60*/  ISETP.GE.AND P0, PT, R16, R59, PT ;  /* 0x0000003b1000720c */ /* 0x000fca0003f06270 */
[----:B------:R-:W2:Y:S01]  /*14b70*/  MUFU.TANH R177, R60 ;  /* 0x0000003c00b17308 */ /* 0x000ea20000002400 */
[----:B---3--:R-:W-:-:S07]  /*14b80*/  FSEL R165, R165, -INF , !P6 ;  /* 0xff800000a5a57808 */ /* 0x008fce0007000000 */
[----:B------:R-:W3:Y:S01]  /*14b90*/  MUFU.TANH R175, R61 ;  /* 0x0000003d00af7308 */ /* 0x000ee20000002400 */
[----:B-1----:R-:W-:-:S07]  /*14ba0*/  FSEL R176, R176, -INF , !P6 ;  /* 0xff800000b0b07808 */ /* 0x002fce0007000000 */
[----:B------:R-:W1:Y:S01]  /*14bb0*/  MUFU.TANH R168, R62 ;  /* 0x0000003e00a87308 */ /* 0x000e620000002400 */
[----:B--2---:R-:W-:-:S07]  /*14bc0*/  FSEL R177, R177, -INF , !P5 ;  /* 0xff800000b1b17808 */ /* 0x004fce0006800000 */
        /* <DEDUP_REMOVED lines=9> */
[----:B-1----:R-:W-:Y:S02]  /*14c60*/  FSEL R144, R144, -INF , !P1 ;  /* 0xff80000090907808 */ /* 0x002fe40004800000 */
[----:B--2---:R-:W-:Y:S02]  /*14c70*/  FSEL R162, R162, -INF , !P0 ;  /* 0xff800000a2a27808 */ /* 0x004fe40004000000 */
[----:B---3--:R-:W-:Y:S01]  /*14c80*/  FSEL R145, R145, -INF , !P0 ;  /* 0xff80000091917808 */ /* 0x008fe20004000000 */
        /* <DEDUP_REMOVED lines=47> */
[----:B------:R-:W-:-:S05]  /*14f80*/  IMAD R13, R2, c[0x0][0x2d0], -R13 ;  /* 0x0000b400020d7a24 */ /* 0x000fca00078e0a0d */
[----:B------:R-:W-:-:S05]  /*14f90*/  SHF.R.S32.HI R2, RZ, 0x1f, R13 ;  /* 0x0000001fff027819 */ /* 0x000fca000001140d */
[----:B------:R-:W-:-:S04]  /*14fa0*/  IMAD R2, R2, c[0x0][0x198], RZ ;  /* 0x0000660002027a24 */ /* 0x000fc800078e02ff */
[C---:B------:R-:W-:Y:S02]  /*14fb0*/  IMAD R2, R13.reuse, c[0x0][0x19c], R2 ;  /* 0x000067000d027a24 */ /* 0x040fe400078e0202 */
[----:B--2---:R-:W-:Y:S02]  /*14fc0*/  IMAD.IADD R16, R16, 0x1, -R19 ;  /* 0x0000000110107824 */ /* 0x004fe400078e0a13 */
[----:B------:R-:W-:-:S03]  /*14fd0*/  IMAD.WIDE.U32 R18, R13, c[0x0][0x198], RZ ;  /* 0x000066000d127a25 */ /* 0x000fc600078e00ff */
[----:B------:R-:W-:Y:S01]  /*14fe0*/  SHF.R.S32.HI R6, RZ, 0x1f, R16 ;  /* 0x0000001fff067819 */ /* 0x000fe20000011410 */
[----:B------:R-:W-:-:S04]  /*14ff0*/  IMAD.IADD R19, R19, 0x1, R2 ;  /* 0x0000000113137824 */ /* 0x000fc800078e0202 */
[----:B------:R-:W-:Y:S02]  /*15000*/  IMAD R13, R6, c[0x0][0x180], RZ ;  /* 0x00006000060d7a24 */ /* 0x000fe400078e02ff */
[----:B------:R-:W-:-:S04]  /*15010*/  IMAD.WIDE.U32 R18, R16, c[0x0][0x180], R18 ;  /* 0x0000600010127a25 */ /* 0x000fc800078e0012 */
[----:B------:R-:W-:Y:S02]  /*15020*/  IMAD R13, R16, c[0x0][0x184], R13 ;  /* 0x00006100100d7a24 */ /* 0x000fe400078e020d */
[----:B------:R-:W-:-:S03]  /*15030*/  IMAD.MOV.U32 R21, RZ, RZ, R18 ;  /* 0x000000ffff157224 */ /* 0x000fc600078e0012 */
[----:B------:R-:W-:Y:S01]  /*15040*/  IADD3 R6, R19, R13, RZ ;  /* 0x0000000d13067210 */ /* 0x000fe20007ffe0ff */
[----:B------:R-:W-:Y:S05]  /*15050*/  BRA `(.L_x_1273) ;  /* 0x0000003000007947 */ /* 0x000fea0003800000 */
.L_x_1272:
[----:B------:R-:W-:-:S05]  /*15060*/  IMAD.MOV.U32 R21, RZ, RZ, c[0x0][0x198] ;  /* 0x00006600ff157624 */ /* 0x000fca00078e00ff */
[----:B------:R-:W-:-:S04]  /*15070*/  LEA R21, -R21, RZ, 0x6 ;  /* 0x000000ff15157211 */ /* 0x000fc800078e31ff */
[----:B------:R-:W-:Y:S02]  /*15080*/  SHF.R.S32.HI R6, RZ, 0x1f, R21 ;  /* 0x0000001fff067819 */ /* 0x000fe40000011415 */
.L_x_1273:
        /* <DEDUP_REMOVED lines=110> */
.L_x_1271:
[----:B------:R-:W-:Y:S02]  /*15770*/  FMNMX.FTZ R2, R15, R40, !PT ;  /* 0x000000280f027209 */ /* 0x000fe40007810000 */
[----:B-1----:R-:W-:-:S02]  /*15780*/  FMNMX.FTZ R19, R48, R14, !PT ;  /* 0x0000000e30137209 */ /* 0x002fc40007810000 */
        /* <DEDUP_REMOVED lines=29> */
[----:B------:R-:W1:Y:S03]  /*15960*/  SHFL.BFLY PT, R13, R6, 0x2, 0x1f ;  /* 0x0c401f00060d7f89 */ /* 0x000e6600000e0000 */
[-C--:B------:R-:W-:Y:S01]  /*15970*/  LEA R202, R43, R204.reuse, 0x1 ;  /* 0x000000cc2bca7211 */ /* 0x080fe200078e08ff */
[----:B------:R-:W2:Y:S01]  /*15980*/  SHFL.BFLY PT, R2, R19, 0x2, 0x1f ;  /* 0x0c401f0013027f89 */ /* 0x000ea200000e0000 */
[----:B------:R-:W-:-:S02]  /*15990*/  LEA R201, R41, R204, 0x1 ;  /* 0x000000cc29c97211 */ /* 0x000fc400078e08ff */
[----:B------:R-:W-:Y:S01]  /*159a0*/  LEA R200, R41, R202, 0x1 ;  /* 0x000000ca29c87211 */ /* 0x000fe200078e08ff */
[----:B------:R-:W-:Y:S04]  /*159b0*/  LDSM.16.MT88.4 R124, [R204+0xc000] ;  /* 0x00c00000cc7c783b */ /* 0x000fe80000004200 */
        /* <DEDUP_REMOVED lines=14> */
[C---:B------:R-:W-:Y:S01]  /*15aa0*/  FSETP.NEU.FTZ.AND P0, PT, R136.reuse, -INF , PT ;  /* 0xff8000008800780b */ /* 0x040fe20003f1d000 */
[----:B------:R-:W-:Y:S01]  /*15ab0*/  FMUL.FTZ R146, R136, c[0x0][0x23c] ;  /* 0x00008f0088927a20 */ /* 0x000fe20000410000 */
[----:B--2---:R-:W-:Y:S01]  /*15ac0*/  FMNMX.FTZ R3, R2, R3, !PT ;  /* 0x0000000302037209 */ /* 0x004fe20007810000 */
[----:B------:R-:W-:Y:S03]  /*15ad0*/  LDSM.16.MT88.4 R140, [R202+0xc800] ;  /* 0x00c80000ca8c783b */ /* 0x000fe60000004200 */
[----:B------:R-:W-:Y:S01]  /*15ae0*/  FSEL R146, R146, RZ, P0 ;  /* 0x000000ff92927208 */ /* 0x000fe20000000000 */
[C---:B------:R-:W-:Y:S01]  /*15af0*/  FMUL.FTZ R167, R3.reuse, c[0x0][0x23c] ;  /* 0x00008f0003a77a20 */ /* 0x040fe20000410000 */
[----:B------:R-:W-:Y:S01]  /*15b00*/  FSETP.NEU.FTZ.AND P0, PT, R3, -INF , PT ;  /* 0xff8000000300780b */ /* 0x000fe20003f1d000 */
[----:B------:R-:W-:Y:S02]  /*15b10*/  LDSM.16.MT88.4 R32, [R201+0xc800] ;  /* 0x00c80000c920783b */ /* 0x000fe40000004200 */
[--C-:B------:R-:W-:Y:S01]  /*15b20*/  FFMA.FTZ R154, R40, c[0x0][0x23c], -R146.reuse ;  /* 0x00008f00289a7a23 */ /* 0x100fe20000010892 */
[----:B------:R-:W-:Y:S01]  /*15b30*/  FSEL R167, R167, RZ, P0 ;  /* 0x000000ffa7a77208 */ /* 0x000fe20000000000 */
[----:B------:R-:W1:Y:S01]  /*15b40*/  LDSM.16.MT88.4 R40, [R204+0xe000] ;  /* 0x00e00000cc28783b */ /* 0x000e620000004200 */
[----:B------:R-:W-:-:S02]  /*15b50*/  FFMA.FTZ R157, R15, c[0x0][0x23c], -R146 ;  /* 0x00008f000f9d7a23 */ /* 0x000fc40000010892 */
[--C-:B------:R-:W-:Y:S01]  /*15b60*/  FFMA.FTZ R155, R17, c[0x0][0x23c], -R146.reuse ;  /* 0x00008f00119b7a23 */ /* 0x100fe20000010892 */
[----:B------:R-:W-:Y:S01]  /*15b70*/  MUFU.EX2 R154, R154 ;  /* 0x0000009a009a7308 */ /* 0x000fe20000000800 */
[--C-:B------:R-:W-:Y:S01]  /*15b80*/  FFMA.FTZ R150, R25, c[0x0][0x23c], -R146.reuse ;  /* 0x00008f0019967a23 */ /* 0x100fe20000010892 */
[----:B------:R-:W-:Y:S01]  /*15b90*/  LDSM.16.MT88.4 R16, [R201+0xe800] ;  /* 0x00e80000c910783b */ /* 0x000fe20000004200 */
[--C-:B------:R-:W-:Y:S02]  /*15ba0*/  FFMA.FTZ R156, R48, c[0x0][0x23c], -R167.reuse ;  /* 0x00008f00309c7a23 */ /* 0x100fe400000108a7 */
[--C-:B------:R-:W-:Y:S01]  /*15bb0*/  FFMA.FTZ R159, R14, c[0x0][0x23c], -R167.reuse ;  /* 0x00008f000e9f7a23 */ /* 0x100fe200000108a7 */
[----:B------:R-:W2:Y:S01]  /*15bc0*/  LDSM.16.MT88.4 R48, [R202+0xe000] ;  /* 0x00e00000ca30783b */ /* 0x000ea20000004200 */
[--C-:B------:R-:W-:Y:S01]  /*15bd0*/  FFMA.FTZ R161, R26, c[0x0][0x23c], -R167.reuse ;  /* 0x00008f001aa17a23 */ /* 0x100fe200000108a7 */
[----:B------:R-:W3:Y:S01]  /*15be0*/  MUFU.EX2 R157, R157 ;  /* 0x0000009d009d7308 */ /* 0x000ee20000000800 */
[----:B------:R-:W-:Y:S01]  /*15bf0*/  FFMA.FTZ R152, R4, c[0x0][0x23c], -R167 ;  /* 0x00008f0004987a23 */ /* 0x000fe200000108a7 */
[----:B------:R-:W-:Y:S01]  /*15c00*/  LDSM.16.MT88.4 R28, [R200+0xc800] ;  /* 0x00c80000c81c783b */ /* 0x000fe20000004200 */
[----:B------:R-:W-:-:S02]  /*15c10*/  FFMA.FTZ R149, R7, c[0x0][0x23c], -R146 ;  /* 0x00008f0007957a23 */ /* 0x000fc40000010892 */
[--C-:B------:R-:W-:Y:S01]  /*15c20*/  FFMA.FTZ R2, R5, c[0x0][0x23c], -R146.reuse ;  /* 0x00008f0005027a23 */ /* 0x100fe20000010892 */
[----:B------:R-:W-:Y:S01]  /*15c30*/  LDSM.16.MT88.4 R24, [R202+0xe800] ;  /* 0x00e80000ca18783b */ /* 0x000fe20000004200 */
[--C-:B------:R-:W-:Y:S01]  /*15c40*/  FFMA.FTZ R153, R11, c[0x0][0x23c], -R146.reuse ;  /* 0x00008f000b997a23 */ /* 0x100fe20000010892 */
[----:B------:R-:W-:Y:S01]  /*15c50*/  MUFU.EX2 R155, R155 ;  /* 0x0000009b009b7308 */ /* 0x000fe20000000800 */
[----:B------:R-:W-:Y:S01]  /*15c60*/  FFMA.FTZ R148, R9, c[0x0][0x23c], -R146 ;  /* 0x00008f0009947a23 */ /* 0x000fe20000010892 */
[----:B------:R-:W4:Y:S01]  /*15c70*/  LDSM.16.MT88.4 R4, [R200+0x10000] ;  /* 0x01000000c804783b */ /* 0x000f220000004200 */
[--C-:B------:R-:W-:Y:S02]  /*15c80*/  FFMA.FTZ R138, R10, c[0x0][0x23c], -R167.reuse ;  /* 0x00008f000a8a7a23 */ /* 0x100fe400000108a7 */
[--C-:B------:R-:W-:Y:S02]  /*15c90*/  FFMA.FTZ R139, R8, c[0x0][0x23c], -R167.reuse ;  /* 0x00008f00088b7a23 */ /* 0x100fe400000108a7 */
[----:B------:R-:W5:Y:S01]  /*15ca0*/  LDSM.16.MT88.4 R8, [R204+0xe800] ;  /* 0x00e80000cc08783b */ /* 0x000f620000004200 */
[----:B------:R-:W1:Y:S01]  /*15cb0*/  MUFU.EX2 R150, R150 ;  /* 0x0000009600967308 */ /* 0x000e620000000800 */
[----:B---3--:R-:W-:Y:S01]  /*15cc0*/  F2FP.PACK_AB R96, R154, R157 ;  /* 0x0000009d9a60723e */ /* 0x008fe200000000ff */
[----:B------:R-:W-:-:S02]  /*15cd0*/  FFMA.FTZ R151, R12, c[0x0][0x23c], -R167 ;  /* 0x00008f000c977a23 */ /* 0x000fc400000108a7 */
[--C-:B------:R-:W-:Y:S01]  /*15ce0*/  FFMA.FTZ R0, R0, c[0x0][0x23c], -R167.reuse ;  /* 0x00008f0000007a23 */ /* 0x100fe200000108a7 */
[----:B------:R-:W3:Y:S01]  /*15cf0*/  LDSM.16.MT88.4 R12, [R200+0xe800] ;  /* 0x00e80000c80c783b */ /* 0x000ee20000004200 */
[--C-:B------:R-:W-:Y:S02]  /*15d00*/  FFMA.FTZ R158, R171, c[0x0][0x23c], -R146.reuse ;  /* 0x00008f00ab9e7a23 */ /* 0x100fe40000010892 */
[----:B------:R-:W-:Y:S01]  /*15d10*/  MUFU.EX2 R156, R156 ;  /* 0x0000009c009c7308 */ /* 0x000fe20000000800 */
[--C-:B------:R-:W-:Y:S02]  /*15d20*/  FFMA.FTZ R160, R169, c[0x0][0x23c], -R146.reuse ;  /* 0x00008f00a9a07a23 */ /* 0x100fe40000010892 */
[--C-:B------:R-:W-:Y:S02]  /*15d30*/  FFMA.FTZ R163, R163, c[0x0][0x23c], -R146.reuse ;  /* 0x00008f00a3a37a23 */ /* 0x100fe40000010892 */
[----:B------:R-:W-:Y:S02]  /*15d40*/  FFMA.FTZ R165, R165, c[0x0][0x23c], -R146 ;  /* 0x00008f00a5a57a23 */ /* 0x000fe40000010892 */
[--C-:B------:R-:W-:Y:S01]  /*15d50*/  FFMA.FTZ R166, R166, c[0x0][0x23c], -R167.reuse ;  /* 0x00008f00a6a67a23 */ /* 0x100fe200000108a7 */
[----:B------:R-:W2:Y:S01]  /*15d60*/  MUFU.EX2 R159, R159 ;  /* 0x0000009f009f7308 */ /* 0x000ea20000000800 */
[----:B-1----:R-:W-:Y:S01]  /*15d70*/  F2FP.PACK_AB R98, R150, R155 ;  /* 0x0000009b9662723e */ /* 0x002fe200000000ff */
        /* <DEDUP_REMOVED lines=8> */
[----:B------:R-:W1:Y:S01]  /*15e00*/  MUFU.EX2 R152, R152 ;  /* 0x0000009800987308 */ /* 0x000e620000000800 */
[----:B--2---:R-:W-:Y:S01]  /*15e10*/  F2FP.PACK_AB R97, R159, R156 ;  /* 0x0000009c9f61723e */ /* 0x004fe200000000ff */
[----:B------:R-:W-:-:S02]  /*15e20*/  FFMA.FTZ R225, R145, c[0x0][0x23c], -R146 ;  /* 0x00008f0091e17a23 */ /* 0x000fc40000010892 */
[--C-:B------:R-:W-:Y:S02]  /*15e30*/  FFMA.FTZ R168, R168, c[0x0][0x23c], -R167.reuse ;  /* 0x00008f00a8a87a23 */ /* 0x100fe400000108a7 */
[--C-:B------:R-:W-:Y:S02]  /*15e40*/  FFMA.FTZ R164, R144, c[0x0][0x23c], -R167.reuse ;  /* 0x00008f0090a47a23 */ /* 0x100fe400000108a7 */
[----:B------:R-:W-:Y:S01]  /*15e50*/  MUFU.EX2 R153, R153 ;  /* 0x0000009900997308 */ /* 0x000fe20000000800 */
[----:B------:R-:W-:Y:S01]  /*15e60*/  FFMA.FTZ R221, R162, c[0x0][0x23c], -R167 ;  /* 0x00008f00a2dd7a23 */ /* 0x000fe200000108a7 */
[----:B------:R-:W-:Y:S01]  /*15e70*/  LDSM.16.MT88.4 R144, [R202+0xd800] ;  /* 0x00d80000ca90783b */ /* 0x000fe20000004200 */
[----:B------:R-:W-:Y:S02]  /*15e80*/  FADD.FTZ R154, R157, R154 ;  /* 0x0000009a9d9a7221 */ /* 0x000fe40000010000 */
[----:B------:R-:W-:Y:S02]  /*15e90*/  FADD.FTZ R156, R156, R159 ;  /* 0x0000009f9c9c7221 */ /* 0x000fe40000010000 */
[----:B------:R-:W-:Y:S01]  /*15ea0*/  FADD.FTZ R155, R155, R154 ;  /* 0x0000009a9b9b7221 */ /* 0x000fe20000010000 */
[----:B-1----:R-:W-:Y:S01]  /*15eb0*/  F2FP.PACK_AB R99, R152, R161 ;  /* 0x000000a19863723e */ /* 0x002fe200000000ff */
[----:B------:R-:W1:Y:S01]  /*15ec0*/  MUFU.EX2 R148, R148 ;  /* 0x0000009400947308 */ /* 0x000e620000000800 */
[----:B------:R-:W-:-:S02]  /*15ed0*/  FADD.FTZ R161, R161, R156 ;  /* 0x0000009ca1a17221 */ /* 0x000fc40000010000 */
        /* <DEDUP_REMOVED lines=9> */
[----:B------:R-:W2:Y:S06]  /*15f70*/  MUFU.EX2 R138, R138 ;  /* 0x0000008a008a7308 */ /* 0x000eac0000000800 */
        /* <DEDUP_REMOVED lines=35> */
[----:B------:R-:W3:Y:S06]  /*161b0*/  MUFU.EX2 R221, R221 ;  /* 0x000000dd00dd7308 */ /* 0x000eec0000000800 */
[C---:B----4-:R-:W-:Y:S07]  /*161c0*/  HMMA.16816.F32 R92, R96.reuse, R4, RZ ;  /* 0x00000004605c723c */ /* 0x050fee00000018ff */
[----:B-1----:R-:W-:Y:S01]  /*161d0*/  F2FP.PACK_AB R4, R148, R153 ;  /* 0x000000999404723e */ /* 0x002fe200000000ff */
[----:B------:R-:W-:Y:S01]  /*161e0*/  HMMA.16816.F32 R96, R96, R6, RZ ;  /* 0x000000066060723c */ /* 0x000fe200000018ff */
[----:B--2---:R-:W-:Y:S01]  /*161f0*/  F2FP.PACK_AB R5, R138, R151 ;  /* 0x000000978a05723e */ /* 0x004fe200000000ff */
        /* <DEDUP_REMOVED lines=15> */
[----:B------:R-:W2:Y:S07]  /*162f0*/  LDSM.16.MT88.4 R16, [R201+0x10800] ;  /* 0x01080000c910783b */ /* 0x000eae0000004200 */
[C---:B------:R-:W-:Y:S08]  /*16300*/  HMMA.16816.F32 R128, R4.reuse, R20, R128 ;  /* 0x000000140480723c */ /* 0x040ff00000001880 */
[C---:B------:R-:W-:Y:S01]  /*16310*/  HMMA.16816.F32 R124, R4.reuse, R22, R124 ;  /* 0x00000016047c723c */ /* 0x040fe2000000187c */
[----:B------:R-:W4:Y:S07]  /*16320*/  LDSM.16.MT88.4 R20, [R204+0x10800] ;  /* 0x01080000cc14783b */ /* 0x000f2e0000004200 */
[C---:B---3--:R-:W-:Y:S08]  /*16330*/  HMMA.16816.F32 R60, R4.reuse, R12, R60 ;  /* 0x0000000c043c723c */ /* 0x048ff0000000183c */
[C---:B------:R-:W-:Y:S01]  /*16340*/  HMMA.16816.F32 R64, R4.reuse, R14, R64 ;  /* 0x0000000e0440723c */ /* 0x040fe20000001840 */
[----:B------:R-:W3:Y:S07]  /*16350*/  LDSM.16.MT88.4 R12, [R200+0x10800] ;  /* 0x01080000c80c783b */ /* 0x000eee0000004200 */
[C---:B-1----:R-:W-:Y:S08]  /*16360*/  HMMA.16816.F32 R76, R4.reuse, R8, R76 ;  /* 0x00000008044c723c */ /* 0x042ff0000000184c */
[C---:B------:R-:W-:Y:S01]  /*16370*/  HMMA.16816.F32 R80, R4.reuse, R10, R80 ;  /* 0x0000000a0450723c */ /* 0x040fe20000001850 */
[----:B------:R-:W1:Y:S07]  /*16380*/  LDSM.16.MT88.4 R8, [R204+0xd000] ;  /* 0x00d00000cc08783b */ /* 0x000e6e0000004200 */
[C---:B--2---:R-:W-:Y:S08]  /*16390*/  HMMA.16816.F32 R84, R4.reuse, R16, R84 ;  /* 0x000000100454723c */ /* 0x044ff00000001854 */
[C---:B------:R-:W-:Y:S01]  /*163a0*/  HMMA.16816.F32 R88, R4.reuse, R18, R88 ;  /* 0x000000120458723c */ /* 0x040fe20000001858 */
[----:B------:R-:W2:Y:S07]  /*163b0*/  LDSM.16.MT88.4 R16, [R202+0xd000] ;  /* 0x00d00000ca10783b */ /* 0x000eae0000004200 */
        /* <DEDUP_REMOVED lines=15> */
[C---:B---3--:R-:W-:Y:S08]  /*164b0*/  HMMA.16816.F32 R92, R4.reuse, R12, R92 ;  /* 0x0000000c045c723c */ /* 0x048ff0000000185c */
        /* <DEDUP_REMOVED lines=17> */
[C---:B--2---:R-:W-:Y:S08]  /*165d0*/  HMMA.16816.F32 R120, R4.reuse, R16, R120 ;  /* 0x000000100478723c */ /* 0x044ff00000001878 */
[C---:B------:R-:W-:Y:S01]  /*165e0*/  HMMA.16816.F32 R116, R4.reuse, R18, R116 ;  /* 0x000000120474723c */ /* 0x040fe20000001874 */
[----:B------:R-:W2:Y:S07]  /*165f0*/  LDSM.16.MT88.4 R16, [R200+0xf000] ;  /* 0x00f00000c810783b */ /* 0x000eae0000004200 */
[C---:B---3--:R-:W-:Y:S08]  /*16600*/  HMMA.16816.F32 R36, R4.reuse, R12, R36 ;  /* 0x0000000c0424723c */ /* 0x048ff00000001824 */
[C---:B------:R-:W-:Y:S01]  /*16610*/  HMMA.16816.F32 R40, R4.reuse, R14, R40 ;  /* 0x0000000e0428723c */ /* 0x040fe20000001828 */
[----:B------:R-:W3:Y:S07]  /*16620*/  LDSM.16.MT88.4 R12, [R202+0x11000] ;  /* 0x01100000ca0c783b */ /* 0x000eee0000004200 */
[C---:B------:R-:W-:Y:S08]  /*16630*/  HMMA.16816.F32 R68, R4.reuse, R20, R68 ;  /* 0x000000140444723c */ /* 0x040ff00000001844 */
[C---:B-1----:R-:W-:Y:S08]  /*16640*/  HMMA.16816.F32 R52, R4.reuse, R8, R52 ;  /* 0x000000080434723c */ /* 0x042ff00000001834 */
        /* <DEDUP_REMOVED lines=8> */
[C---:B------:R-:W-:Y:S01]  /*166d0*/  HMMA.16816.F32 R72, R4.reuse, R22, R72 ;  /* 0x000000160448723c */ /* 0x040fe20000001848 */
[----:B------:R-:W-:Y:S07]  /*166e0*/  LDSM.16.MT88.4 R20, [R200+0xf800] ;  /* 0x00f80000c814783b */ /* 0x000fee0000004200 */
        /* <DEDUP_REMOVED lines=25> */
[----:B---3--:R-:W-:Y:S01]  /*16880*/  HMMA.16816.F32 R128, R4, R12, R128 ;  /* 0x0000000c0480723c */ /* 0x008fe20000001880 */
[----:B------:R-:W-:Y:S02]  /*16890*/  FADD.FTZ R225, R225, R174 ;  /* 0x000000aee1e17221 */ /* 0x000fe40000010000 */
[----:B------:R-:W-:-:S05]  /*168a0*/  FADD.FTZ R221, R221, R164 ;  /* 0x000000a4dddd7221 */ /* 0x000fca0000010000 */
        /* <DEDUP_REMOVED lines=20> */
[C---:B---3--:R-:W-:Y:S08]  /*169f0*/  HMMA.16816.F32 R76, R4.reuse, R12, R76 ;  /* 0x0000000c044c723c */ /* 0x048ff0000000184c */
[C---:B------:R-:W-:Y:S08]  /*16a00*/  HMMA.16816.F32 R80, R4.reuse, R14, R80 ;  /* 0x0000000e0450723c */ /* 0x040ff00000001850 */
[C---:B-1----:R-:W-:Y:S08]  /*16a10*/  HMMA.16816.F32 R84, R4.reuse, R8, R84 ;  /* 0x000000080454723c */ /* 0x042ff00000001854 */
[C---:B------:R-:W-:Y:S08]  /*16a20*/  HMMA.16816.F32 R88, R4.reuse, R10, R88 ;  /* 0x0000000a0458723c */ /* 0x040ff00000001858 */
[C---:B--2---:R-:W-:Y:S08]  /*16a30*/  HMMA.16816.F32 R92, R4.reuse, R16, R92 ;  /* 0x00000010045c723c */ /* 0x044ff0000000185c */
        /* <DEDUP_REMOVED lines=15> */
.L_x_1278:
        /* <DEDUP_REMOVED lines=64> */
.L_x_1275:
[----:B------:R-:W-:Y:S02]  /*16f30*/  ISETP.GE.AND P0, PT, R132, c[0x0][0x220], PT ;  /* 0x0000880084007a0c */ /* 0x000fe40003f06270 */
[----:B------:R-:W-:Y:S02]  /*16f40*/  ISETP.GE.AND P4, PT, R134, c[0x0][0x220], PT ;  /* 0x0000880086007a0c */ /* 0x000fe40003f86270 */
[----:B------:R-:W-:Y:S02]  /*16f50*/  SEL R2, RZ, 0x3fffc, P0 ;  /* 0x0003fffcff027807 */ /* 0x000fe40000000000 */
[----:B------:R-:W-:Y:S02]  /*16f60*/  IADD3 R7, P1, R4, UR5, RZ ;  /* 0x0000000504077c10 */ /* 0x000fe4000ff3e0ff */
[----:B------:R-:W-:Y:S02]  /*16f70*/  LOP3.LUT P6, RZ, R2, 0x4, RZ, 0xc0, !PT ;  /* 0x0000000402ff7812 */ /* 0x000fe400078cc0ff */
[-C--:B------:R-:W-:Y:S02]  /*16f80*/  LEA R2, P2, R4, R172.reuse, 0x1 ;  /* 0x000000ac04027211 */ /* 0x080fe400078408ff */
[----:B------:R-:W-:Y:S02]  /*16f90*/  IADD3.X R6, R212, R3, RZ, P1, !PT ;  /* 0x00000003d4067210 */ /* 0x000fe40000ffe4ff */
[-C--:B------:R-:W-:Y:S02]  /*16fa0*/  LEA.HI.X R3, R4, R173.reuse, R3, 0x1, P2 ;  /* 0x000000ad04037211 */ /* 0x080fe400010f0c03 */
[----:B------:R-:W-:Y:S02]  /*16fb0*/  ISETP.GE.AND P0, PT, R133, c[0x0][0x220], PT ;  /* 0x0000880085007a0c */ /* 0x000fe40003f06270 */
[C---:B------:R-:W-:Y:S01]  /*16fc0*/  @!P4 LEA R14, P5, R7.reuse, R172, 0x1 ;  /* 0x000000ac070ec211 */ /* 0x040fe200078a08ff */
[----:B------:R-:W-:Y:S01]  /*16fd0*/  @!PT LDS RZ, [RZ] ;  /* 0x00000000fffff984 */ /* 0x000fe20000000800 */
[----:B------:R-:W-:Y:S01]  /*16fe0*/  @!PT LDS RZ, [RZ] ;  /* 0x00000000fffff984 */ /* 0x000fe20000000800 */
[----:B------:R-:W-:Y:S01]  /*16ff0*/  @!PT LDS RZ, [RZ] ;  /* 0x00000000fffff984 */ /* 0x000fe20000000800 */
[----:B------:R1:W-:Y:S01]  /*17000*/  @!P4 LDGSTS.E.BYPASS.LTC128B.128 [R215+0xc000], [R2.64] ;  /* 0x0c00000002d7cfae */ /* 0x0003e2000b901d48 */
[C---:B------:R-:W-:Y:S02]  /*17010*/  IADD3 R5, P1, R7.reuse, UR5, RZ ;  /* 0x0000000507057c10 */ /* 0x040fe4000ff3e0ff */
[CCC-:B------:R-:W-:Y:S02]  /*17020*/  @!P4 LEA.HI.X R15, R7.reuse, R173.reuse, R6.reuse, 0x1, P5 ;  /* 0x000000ad070fc211 */ /* 0x1c0fe400028f0c06 */
[C---:B------:R-:W-:Y:S01]  /*17030*/  IADD3.X R4, R212.reuse, R6, RZ, P1, !PT ;  /* 0x00000006d4047210 */ /* 0x040fe20000ffe4ff */
[----:B------:R-:W-:Y:S01]  /*17040*/  @P4 STS.128 [R215+0xc000], RZ ;  /* 0x00c000ffd7004388 */ /* 0x000fe20000000c00 */
[-C--:B------:R-:W-:Y:S02]  /*17050*/  @P6 LEA R8, P1, R7, R172.reuse, 0x1 ;  /* 0x000000ac07086211 */ /* 0x080fe400078208ff */
[-C--:B------:R-:W-:Y:S02]  /*17060*/  @!P4 LEA R12, P5, R5, R172.reuse, 0x1 ;  /* 0x000000ac050cc211 */ /* 0x080fe400078a08ff */
[CC--:B------:R-:W-:Y:S01]  /*17070*/  @!P0 LEA R10, P2, R7.reuse, R172.reuse, 0x1 ;  /* 0x000000ac070a8211 */ /* 0x0c0fe200078408ff */
[----:B------:R-:W-:Y:S01]  /*17080*/  @!PT LDS RZ, [RZ] ;  /* 0x00000000fffff984 */ /* 0x000fe20000000800 */
[----:B------:R-:W-:Y:S01]  /*17090*/  @!PT LDS RZ, [RZ] ;  /* 0x00000000fffff984 */ /* 0x000fe20000000800 */
[----:B------:R-:W-:Y:S01]  /*170a0*/  @!PT LDS RZ, [RZ] ;  /* 0x00000000fffff984 */ /* 0x000fe20000000800 */
[----:B------:R1:W-:Y:S01]  /*170b0*/  @!P0 LDGSTS.E.BYPASS.LTC128B.128 [R215+0xe000], [R2.64+0x80] ;  /* 0x0e00008002d78fae */ /* 0x0003e2000b901d48 */
[CCC-:B------:R-:W-:Y:S02]  /*170c0*/  @P6 LEA.HI.X R9, R7.reuse, R173.reuse, R6.reuse, 0x1, P1 ;  /* 0x000000ad07096211 */ /* 0x1c0fe400008f0c06 */
[-C--:B------:R-:W-:Y:S02]  /*170d0*/  @!P0 LEA.HI.X R11, R7, R173.reuse, R6, 0x1, P2 ;  /* 0x000000ad070b8211 */ /* 0x080fe400010f0c06 */
[CCC-:B------:R-:W-:Y:S01]  /*170e0*/  @!P4 LEA.HI.X R13, R5.reuse, R173.reuse, R4.reuse, 0x1, P5 ;  /* 0x000000ad050dc211 */ /* 0x1c0fe200028f0c04 */
[----:B------:R-:W-:Y:S01]  /*170f0*/  @P0 STS.128 [R215+0xe000], RZ ;  /* 0x00e000ffd7000388 */ /* 0x000fe20000000c00 */
[CC--:B------:R-:W-:Y:S02]  /*17100*/  @!P0 LEA R16, P2, R5.reuse, R172.reuse, 0x1 ;  /* 0x000000ac05108211 */ /* 0x0c0fe400078408ff */
[C---:B------:R-:W-:Y:S02]  /*17110*/  @P6 LEA R20, P1, R5.reuse, R172, 0x1 ;  /* 0x000000ac05146211 */ /* 0x040fe400078208ff */
[CCC-:B------:R-:W-:Y:S01]  /*17120*/  @!P0 LEA.HI.X R17, R5.reuse, R173.reuse, R4.reuse, 0x1, P2 ;  /* 0x000000ad05118211 */ /* 0x1c0fe200010f0c04 */
[----:B------:R-:W-:Y:S01]  /*17130*/  @!PT LDS RZ, [RZ] ;  /* 0x00000000fffff984 */ /* 0x000fe20000000800 */
[----:B------:R-:W-:Y:S01]  /*17140*/  @!PT LDS RZ, [RZ] ;  /* 0x00000000fffff984 */ /* 0x000fe20000000800 */
[----:B------:R-:W-:Y:S01]  /*17150*/  @!PT LDS RZ, [RZ] ;  /* 0x00000000fffff984 */ /* 0x000fe20000000800 */
[----:B------:R1:W-:Y:S01]  /*17160*/  @P6 LDGSTS.E.BYPASS.LTC128B.128 [R215+0x10000], [R2.64+0x100] ;  /* 0x1000010002d76fae */ /* 0x0003e2000b901d48 */
[CC--:B------:R-:W-:Y:S02]  /*17170*/  @P6 LEA.HI.X R21, R5.reuse, R173.reuse, R4, 0x1, P1 ;  /* 0x000000ad05156211 */ /* 0x0c0fe400008f0c04 */
[----:B------:R-:W-:Y:S03]  /*17180*/  IADD3 R6, P5, R5, UR5, RZ ;  /* 0x0000000505067c10 */ /* 0x000fe6000ffbe0ff */
[----:B------:R-:W-:Y:S01]  /*17190*/  @!P6 STS.128 [R215+0x10000], RZ ;  /* 0x010000ffd700e388 */ /* 0x000fe20000000c00 */
[----:B------:R-:W-:Y:S02]  /*171a0*/  IADD3.X R4, R212, R4, RZ, P5, !PT ;  /* 0x00000004d4047210 */ /* 0x000fe40002ffe4ff */
[CC--:B------:R-:W-:Y:S02]  /*171b0*/  @!P4 LEA R28, P5, R6.reuse, R172.reuse, 0x1 ;  /* 0x000000ac061cc211 */ /* 0x0c0fe400078a08ff */
[CC--:B------:R-:W-:Y:S01]  /*171c0*/  @!P0 LEA R22, P2, R6.reuse, R172.reuse, 0x1 ;  /* 0x000000ac06168211 */ /* 0x0c0fe200078408ff */
[----:B------:R-:W-:Y:S01]  /*171d0*/  @!PT LDS RZ, [RZ] ;  /* 0x00000000fffff984 */ /* 0x000fe20000000800 */
[----:B------:R-:W-:Y:S01]  /*171e0*/  @!PT LDS RZ, [RZ] ;  /* 0x00000000fffff984 */ /* 0x000fe20000000800 */
[----:B------:R-:W-:Y:S01]  /*171f0*/  @!PT LDS RZ, [RZ] ;  /* 0x00000000fffff984 */ /* 0x000fe20000000800 */
[----:B------:R2:W-:Y:S01]  /*17200*/  @!P4 LDGSTS.E.BYPASS.LTC128B.128 [R215+0xc800], [R14.64] ;  /* 0x0c8000000ed7cfae */ /* 0x0005e2000b901d48 */
[CCC-:B------:R-:W-:Y:S02]  /*17210*/  @!P4 LEA.HI.X R29, R6.reuse, R173.reuse, R4.reuse, 0x1, P5 ;  /* 0x000000ad061dc211 */ /* 0x1c0fe400028f0c04 */
[CCC-:B------:R-:W-:Y:S02]  /*17220*/  @!P0 LEA.HI.X R23, R6.reuse, R173.reuse, R4.reuse, 0x1, P2 ;  /* 0x000000ad06178211 */ /* 0x1c0fe400010f0c04 */
[C---:B------:R-:W-:Y:S01]  /*17230*/  @P6 LEA R30, P1, R6.reuse, R172, 0x1 ;  /* 0x000000ac061e6211 */ /* 0x040fe200078208ff */
[----:B------:R-:W-:Y:S03]  /*17240*/  @P4 STS.128 [R215+0xc800], RZ ;  /* 0x00c800ffd7004388 */ /* 0x000fe60000000c00 */
[----:B------:R-:W-:Y:S03]  /*17250*/  @P6 LEA.HI.X R31, R6, R173, R4, 0x1, P1 ;  /* 0x000000ad061f6211 */ /* 0x000fe600008f0c04 */
        /* <DEDUP_REMOVED lines=8> */
[----:B------:R3:W-:Y:S06]  /*172e0*/  @P6 LDGSTS.E.BYPASS.LTC128B.128 [R215+0x10800], [R8.64+0x100] ;  /* 0x1080010008d76fae */ /* 0x0007ec000b901d48 */
[----:B------:R-:W-:Y:S06]  /*172f0*/  @!P6 STS.128 [R215+0x10800], RZ ;  /* 0x010800ffd700e388 */ /* 0x000fec0000000c00 */
        /* <DEDUP_REMOVED lines=24> */
[----:B------:R-:W-:Y:S01]  /*17480*/  @P0 STS.128 [R215+0xf800], RZ ;  /* 0x00f800ffd7000388 */ /* 0x000fe20000000c00 */
[----:B------:R-:W-:Y:S05]  /*17490*/  ISETP.GE.AND P0, PT, R223, 0x1, PT ;  /* 0x00000001df00780c */ /* 0x000fea0003f06270 */
[----:B------:R-:W-:Y:S01]  /*174a0*/  @!PT LDS RZ, [RZ] ;  /* 0x00000000fffff984 */ /* 0x000fe20000000800 */
[----:B------:R-:W-:Y:S01]  /*174b0*/  @!PT LDS RZ, [RZ] ;  /* 0x00000000fffff984 */ /* 0x000fe20000000800 */
[----:B------:R-:W-:Y:S01]  /*174c0*/  @!PT LDS RZ, [RZ] ;  /* 0x00000000fffff984 */ /* 0x000fe20000000800 */
[----:B------:R1:W-:Y:S06]  /*174d0*/  @P6 LDGSTS.E.BYPASS.LTC128B.128 [R215+0x11800], [R30.64+0x100] ;  /* 0x118001001ed76fae */ /* 0x0003ec000b901d48 */
[----:B------:R-:W-:Y:S06]  /*174e0*/  @!P6 STS.128 [R215+0x11800], RZ ;  /* 0x011800ffd700e388 */ /* 0x000fec0000000c00 */
[----:B------:R-:W-:Y:S06]  /*174f0*/  LDSM.16.M88.4 R140, [R210] ;  /* 0x00000000d28c783b */ /* 0x000fec0000000200 */
[----:B---3--:R-:W3:Y:S06]  /*17500*/  LDSM.16.M88.4 R8, [R209+0x6000] ;  /* 0x00600000d108783b */ /* 0x008eec0000000200 */
[----:B----4-:R-:W2:Y:S06]  /*17510*/  LDSM.16.M88.4 R16, [R209+0x6800] ;  /* 0x00680000d110783b */ /* 0x010eac0000000200 */
[----:B------:R-:W5:Y:S06]  /*17520*/  LDSM.16.M88.4 R24, [R209+0x7000] ;  /* 0x00700000d118783b */ /* 0x000f6c0000000200 */
[----:B------:R-:W0:Y:S06]  /*17530*/  LDGDEPBAR ;  /* 0x00000000000079af */ /* 0x000e2c0000000000 */
[----:B------:R-:W1:Y:S06]  /*17540*/  LDSM.16.M88.4 R32, [R209+0x7800] ;  /* 0x00780000d120783b */ /* 0x000e6c0000000200 */
[----:B------:R-:W-:Y:S06]  /*17550*/  LDSM.16.M88.4 R144, [R208] ;  /* 0x00000000d090783b */ /* 0x000fec0000000200 */
[----:B------:R-:W4:Y:S01]  /*17560*/  LDSM.16.M88.4 R148, [R207] ;  /* 0x00000000cf94783b */ /* 0x000f220000000200 */
[C---:B---3--:R-:W-:Y:S05]  /*17570*/  HMMA.16816.F32 R4, R140.reuse, R8, RZ ;  /* 0x000000088c04723c */ /* 0x048fea00000018ff */
[----:B------:R-:W3:Y:S03]  /*17580*/  LDSM.16.M88.4 R152, [R199] ;  /* 0x00000000c798783b */ /* 0x000ee60000000200 */
[C---:B------:R-:W-:Y:S03]  /*17590*/  HMMA.16816.F32 R8, R140.reuse, R10, RZ ;  /* 0x0000000a8c08723c */ /* 0x040fe600000018ff */
[----:B------:R-:W3:Y:S06]  /*175a0*/  LDSM.16.M88.4 R156, [R198] ;  /* 0x00000000c69c783b */ /* 0x000eec0000000200 */
[----:B------:R-:W3:Y:S01]  /*175b0*/  LDSM.16.M88.4 R160, [R197] ;  /* 0x00000000c5a0783b */ /* 0x000ee20000000200 */
[C---:B--2---:R-:W-:Y:S05]  /*175c0*/  HMMA.16816.F32 R12, R140.reuse, R16, RZ ;  /* 0x000000108c0c723c */ /* 0x044fea00000018ff */
[----:B------:R-:W-:Y:S03]  /*175d0*/  LDSM.16.M88.4 R164, [R206] ;  /* 0x00000000cea4783b */ /* 0x000fe60000000200 */
[C---:B------:R-:W-:Y:S03]  /*175e0*/  HMMA.16816.F32 R16, R140.reuse, R18, RZ ;  /* 0x000000128c10723c */ /* 0x040fe600000018ff */
[----:B------:R-:W2:Y:S05]  /*175f0*/  LDSM.16.M88.4 R168, [R203+0x6000] ;  /* 0x00600000cba8783b */ /* 0x000eaa0000000200 */
[C---:B-----5:R-:W-:Y:S01]  /*17600*/  HMMA.16816.F32 R20, R140.reuse, R24, RZ ;  /* 0x000000188c14723c */ /* 0x060fe200000018ff */
[----:B------:R-:W-:Y:S06]  /*17610*/  LDSM.16.M88.4 R172, [R203+0x7000] ;  /* 0x00700000cbac783b */ /* 0x000fec0000000200 */
[----:B------:R-:W-:Y:S01]  /*17620*/  LDSM.16.M88.4 R176, [R203+0x7800] ;  /* 0x00780000cbb0783b */ /* 0x000fe20000000200 */
[C---:B------:R-:W-:Y:S05]  /*17630*/  HMMA.16816.F32 R24, R140.reuse, R26, RZ ;  /* 0x0000001a8c18723c */ /* 0x040fea00000018ff */
[----:B------:R-:W-:Y:S03]  /*17640*/  LDSM.16.M88.4 R180, [R205] ;  /* 0x00000000cdb4783b */ /* 0x000fe60000000200 */
[C---:B-1----:R-:W-:Y:S03]  /*17650*/  HMMA.16816.F32 R28, R140.reuse, R32, RZ ;  /* 0x000000208c1c723c */ /* 0x042fe600000018ff */
[----:B------:R-:W-:Y:S05]  /*17660*/  LDSM.16.M88.4 R184, [R196] ;  /* 0x00000000c4b8783b */ /* 0x000fea0000000200 */
[----:B------:R-:W-:Y:S01]  /*17670*/  HMMA.16816.F32 R32, R140, R34, RZ ;  /* 0x000000228c20723c */ /* 0x000fe200000018ff */
[----:B------:R-:W1:Y:S07]  /*17680*/  LDSM.16.M88.4 R140, [R203+0x6800] ;  /* 0x00680000cb8c783b */ /* 0x000e6e0000000200 */
[C---:B----4-:R-:W-:Y:S08]  /*17690*/  HMMA.16816.F32 R4, R144.reuse, R148, R4 ;  /* 0x000000949004723c */ /* 0x050ff00000001804 */
[C---:B------:R-:W-:Y:S01]  /*176a0*/  HMMA.16816.F32 R8, R144.reuse, R150, R8 ;  /* 0x000000969008723c */ /* 0x040fe20000001808 */
[----:B------:R-:W-:Y:S07]  /*176b0*/  LDSM.16.M88.4 R148, [R196+0x1000] ;  /* 0x00100000c494783b */ /* 0x000fee0000000200 */
[C---:B---3--:R-:W-:Y:S08]  /*176c0*/  HMMA.16816.F32 R12, R144.reuse, R152, R12 ;  /* 0x00000098900c723c */ /* 0x048ff0000000180c */
[C---:B------:R-:W-:Y:S01]  /*176d0*/  HMMA.16816.F32 R16, R144.reuse, R154, R16 ;  /* 0x0000009a9010723c */ /* 0x040fe20000001810 */
[----:B------:R-:W-:Y:S07]  /*176e0*/  LDSM.16.M88.4 R152, [R196+0x1800] ;  /* 0x00180000c498783b */ /* 0x000fee0000000200 */
[C---:B------:R-:W-:Y:S08]  /*176f0*/  HMMA.16816.F32 R20, R144.reuse, R156, R20 ;  /* 0x0000009c9014723c */ /* 0x040ff00000001814 */
[C---:B------:R-:W-:Y:S01]  /*17700*/  HMMA.16816.F32 R24, R144.reuse, R158, R24 ;  /* 0x0000009e9018723c */ /* 0x040fe20000001818 */
[----:B------:R-:W-:Y:S07]  /*17710*/  LDSM.16.M88.4 R156, [R210+0x2000] ;  /* 0x00200000d29c783b */ /* 0x000fee0000000200 */
[C---:B------:R-:W-:Y:S08]  /*17720*/  HMMA.16816.F32 R28, R144.reuse, R160, R28 ;  /* 0x000000a0901c723c */ /* 0x040ff0000000181c */
[----:B------:R-:W-:Y:S01]  /*17730*/  HMMA.16816.F32 R32, R144, R162, R32 ;  /* 0x000000a29020723c */ /* 0x000fe20000001820 */
[----:B------:R-:W3:Y:S06]  /*17740*/  LDSM.16.M88.4 R144, [R196+0x800] ;  /* 0x00080000c490783b */ /* 0x000eec0000000200 */
[----:B------:R-:W4:Y:S01]  /*17750*/  LDSM.16.M88.4 R160, [R209+0x8000] ;  /* 0x00800000d1a0783b */ /* 0x000f220000000200 */
[C---:B--2---:R-:W-:Y:S08]  /*17760*/  HMMA.16816.F32 R4, R164.reuse, R168, R4 ;  /* 0x000000a8a404723c */ /* 0x044ff00000001804 */
[C---:B------:R-:W-:Y:S01]  /*17770*/  HMMA.16816.F32 R8, R164.reuse, R170, R8 ;  /* 0x000000aaa408723c */ /* 0x040fe20000001808 */
[----:B------:R-:W-:Y:S07]  /*17780*/  LDSM.16.M88.4 R168, [R209+0x9800] ;  /* 0x00980000d1a8783b */ /* 0x000fee0000000200 */
[C---:B-1----:R-:W-:Y:S08]  /*17790*/  HMMA.16816.F32 R12, R164.reuse, R140, R12 ;  /* 0x0000008ca40c723c */ /* 0x042ff0000000180c */
[C---:B------:R-:W-:Y:S01]  /*177a0*/  HMMA.16816.F32 R16, R164.reuse, R142, R16 ;  /* 0x0000008ea410723c */ /* 0x040fe20000001810 */
[----:B------:R-:W1:Y:S07]  /*177b0*/  LDSM.16.M88.4 R140, [R209+0x8800] ;  /* 0x00880000d18c783b */ /* 0x000e6e0000000200 */
[C---:B------:R-:W-:Y:S08]  /*177c0*/  HMMA.16816.F32 R20, R164.reuse, R172, R20 ;  /* 0x000000aca414723c */ /* 0x040ff00000001814 */
[C---:B------:R-:W-:Y:S01]  /*177d0*/  HMMA.16816.F32 R24, R164.reuse, R174, R24 ;  /* 0x000000aea418723c */ /* 0x040fe20000001818 */
[----:B------:R-:W-:Y:S07]  /*177e0*/  LDSM.16.M88.4 R172, [R208+0x2000] ;  /* 0x00200000d0ac783b */ /* 0x000fee0000000200 */
[C---:B------:R-:W-:Y:S08]  /*177f0*/  HMMA.16816.F32 R28, R164.reuse, R176, R28 ;  /* 0x000000b0a41c723c */ /* 0x040ff0000000181c */
[----:B------:R-:W-:Y:S01]  /*17800*/  HMMA.16816.F32 R32, R164, R178, R32 ;  /* 0x000000b2a420723c */ /* 0x000fe20000001820 */
[----:B------:R-:W2:Y:S06]  /*17810*/  LDSM.16.M88.4 R164, [R209+0x9000] ;  /* 0x00900000d1a4783b */ /* 0x000eac0000000200 */
[----:B------:R-:W5:Y:S01]  /*17820*/  LDSM.16.M88.4 R176, [R195] ;  /* 0x00000000c3b0783b */ /* 0x000f620000000200 */
[C---:B------:R-:W-:Y:S08]  /*17830*/  HMMA.16816.F32 R4, R180.reuse, R184, R4 ;  /* 0x000000b8b404723c */ /* 0x040ff00000001804 */
[C---:B------:R-:W-:Y:S01]  /*17840*/  HMMA.16816.F32 R8, R180.reuse, R186, R8 ;  /* 0x000000bab408723c */ /* 0x040fe20000001808 */
[----:B------:R-:W-:Y:S07]  /*17850*/  LDSM.16.M88.4 R184, [R203+0x8000] ;  /* 0x00800000cbb8783b */ /* 0x000fee0000000200 */
[C---:B---3--:R-:W-:Y:S08]  /*17860*/  HMMA.16816.F32 R12, R180.reuse, R144, R12 ;  /* 0x00000090b40c723c */ /* 0x048ff0000000180c */
[C---:B------:R-:W-:Y:S01]  /*17870*/  HMMA.16816.F32 R16, R180.reuse, R146, R16 ;  /* 0x00000092b410723c */ /* 0x040fe20000001810 */
[----:B------:R-:W3:Y:S07]  /*17880*/  LDSM.16.M88.4 R144, [R194] ;  /* 0x00000000c290783b */ /* 0x000eee0000000200 */
[C---:B------:R-:W-:Y:S08]  /*17890*/  HMMA.16816.F32 R20, R180.reuse, R148, R20 ;  /* 0x00000094b414723c */ /* 0x040ff00000001814 */
[C---:B------:R-:W-:Y:S01]  /*178a0*/  HMMA.16816.F32 R24, R180.reuse, R150, R24 ;  /* 0x00000096b418723c */ /* 0x040fe20000001818 */
[----:B------:R-:W2:Y:S07]  /*178b0*/  LDSM.16.M88.4 R148, [R193] ;  /* 0x00000000c194783b */ /* 0x000eae0000000200 */
[C---:B------:R-:W-:Y:S08]  /*178c0*/  HMMA.16816.F32 R28, R180.reuse, R152, R28 ;  /* 0x00000098b41c723c */ /* 0x040ff0000000181c */
[----:B------:R-:W-:Y:S01]  /*178d0*/  HMMA.16816.F32 R32, R180, R154, R32 ;  /* 0x0000009ab420723c */ /* 0x000fe20000001820 */
[----:B------:R-:W3:Y:S06]  /*178e0*/  LDSM.16.M88.4 R152, [R192] ;  /* 0x00000000c098783b */ /* 0x000eec0000000200 */
[----:B------:R-:W3:Y:S01]  /*178f0*/  LDSM.16.M88.4 R180, [R206+0x2000] ;  /* 0x00200000ceb4783b */ /* 0x000ee20000000200 */
[C---:B----4-:R-:W-:Y:S08]  /*17900*/  HMMA.16816.F32 R4, R156.reuse, R160, R4 ;  /* 0x000000a09c04723c */ /* 0x050ff00000001804 */
[C---:B------:R-:W-:Y:S01]  /*17910*/  HMMA.16816.F32 R8, R156.reuse, R162, R8 ;  /* 0x000000a29c08723c */ /* 0x040fe20000001808 */
[----:B------:R-:W-:Y:S07]  /*17920*/  LDSM.16.M88.4 R160, [R203+0x9800] ;  /* 0x00980000cba0783b */ /* 0x000fee0000000200 */
[C---:B-1----:R-:W-:Y:S08]  /*17930*/  HMMA.16816.F32 R12, R156.reuse, R140, R12 ;  /* 0x0000008c9c0c723c */ /* 0x042ff0000000180c */
[C---:B------:R-:W-:Y:S01]  /*17940*/  HMMA.16816.F32 R16, R156.reuse, R142, R16 ;  /* 0x0000008e9c10723c */ /* 0x040fe20000001810 */
[----:B------:R-:W1:Y:S07]  /*17950*/  LDSM.16.M88.4 R140, [R203+0x8800] ;  /* 0x00880000cb8c783b */ /* 0x000e6e0000000200 */
[C---:B--2---:R-:W-:Y:S08]  /*17960*/  HMMA.16816.F32 R20, R156.reuse, R164, R20 ;  /* 0x000000a49c14723c */ /* 0x044ff00000001814 */
[C---:B------:R-:W-:Y:S01]  /*17970*/  HMMA.16816.F32 R24, R156.reuse, R166, R24 ;  /* 0x000000a69c18723c */ /* 0x040fe20000001818 */
[----:B------:R-:W-:Y:S07]  /*17980*/  LDSM.16.M88.4 R164, [R205+0x2000] ;  /* 0x00200000cda4783b */ /* 0x000fee0000000200 */
[C---:B------:R-:W-:Y:S08]  /*17990*/  HMMA.16816.F32 R28, R156.reuse, R168, R28 ;  /* 0x000000a89c1c723c */ /* 0x040ff0000000181c */
[----:B------:R-:W-:Y:S01]  /*179a0*/  HMMA.16816.F32 R32, R156, R170, R32 ;  /* 0x000000aa9c20723c */ /* 0x000fe20000001820 */
[----:B------:R-:W2:Y:S06]  /*179b0*/  LDSM.16.M88.4 R156, [R203+0x9000] ;  /* 0x00900000cb9c783b */ /* 0x000eac0000000200 */
[----:B------:R-:W4:Y:S01]  /*179c0*/  LDSM.16.M88.4 R168, [R196+0x2000] ;  /* 0x00200000c4a8783b */ /* 0x000f220000000200 */
[C---:B-----5:R-:W-:Y:S08]  /*179d0*/  HMMA.16816.F32 R4, R172.reuse, R176, R4 ;  /* 0x000000b0ac04723c */ /* 0x060ff00000001804 */
[C---:B------:R-:W-:Y:S01]  /*179e0*/  HMMA.16816.F32 R8, R172.reuse, R178, R8 ;  /* 0x000000b2ac08723c */ /* 0x040fe20000001808 */
[----:B------:R-:W-:Y:S07]  /*179f0*/  LDSM.16.M88.4 R176, [R209+0xa000] ;  /* 0x00a00000d1b0783b */ /* 0x000fee0000000200 */
[C---:B---3--:R-:W-:Y:S08]  /*17a00*/  HMMA.16816.F32 R12, R172.reuse, R144, R12 ;  /* 0x00000090ac0c723c */ /* 0x048ff0000000180c */
[C---:B------:R-:W-:Y:S01]  /*17a10*/  HMMA.16816.F32 R16, R172.reuse, R146, R16 ;  /* 0x00000092ac10723c */ /* 0x040fe20000001810 */
[----:B------:R-:W3:Y:S07]  /*17a20*/  LDSM.16.M88.4 R144, [R196+0x2800] ;  /* 0x00280000c490783b */ /* 0x000eee0000000200 */
[C---:B------:R-:W-:Y:S08]  /*17a30*/  HMMA.16816.F32 R20, R172.reuse, R148, R20 ;  /* 0x00000094ac14723c */ /* 0x040ff00000001814 */
[C---:B------:R-:W-:Y:S01]  /*17a40*/  HMMA.16816.F32 R24, R172.reuse, R150, R24 ;  /* 0x00000096ac18723c */ /* 0x040fe20000001818 */
[----:B------:R-:W5:Y:S07]  /*17a50*/  LDSM.16.M88.4 R148, [R196+0x3000] ;  /* 0x00300000c494783b */ /* 0x000f6e0000000200 */
[C---:B------:R-:W-:Y:S08]  /*17a60*/  HMMA.16816.F32 R28, R172.reuse, R152, R28 ;  /* 0x00000098ac1c723c */ /* 0x040ff0000000181c */
[----:B------:R-:W-:Y:S01]  /*17a70*/  HMMA.16816.F32 R32, R172, R154, R32 ;  /* 0x0000009aac20723c */ /* 0x000fe20000001820 */
[----:B------:R-:W3:Y:S06]  /*17a80*/  LDSM.16.M88.4 R152, [R196+0x3800] ;  /* 0x00380000c498783b */ /* 0x000eec0000000200 */
[----:B------:R-:W3:Y:S01]  /*17a90*/  LDSM.16.M88.4 R172, [R210+0x4000] ;  /* 0x00400000d2ac783b */ /* 0x000ee20000000200 */
[C---:B------:R-:W-:Y:S08]  /*17aa0*/  HMMA.16816.F32 R4, R180.reuse, R184, R4 ;  /* 0x000000b8b404723c */ /* 0x040ff00000001804 */
[C---:B------:R-:W-:Y:S01]  /*17ab0*/  HMMA.16816.F32 R8, R180.reuse, R186, R8 ;  /* 0x000000bab408723c */ /* 0x040fe20000001808 */
[----:B------:R-:W-:Y:S07]  /*17ac0*/  LDSM.16.M88.4 R184, [R191] ;  /* 0x00000000bfb8783b */ /* 0x000fee0000000200 */
[C---:B-1----:R-:W-:Y:S08]  /*17ad0*/  HMMA.16816.F32 R12, R180.reuse, R140, R12 ;  /* 0x0000008cb40c723c */ /* 0x042ff0000000180c */
[C---:B------:R-:W-:Y:S01]  /*17ae0*/  HMMA.16816.F32 R16, R180.reuse, R142, R16 ;  /* 0x0000008eb410723c */ /* 0x040fe20000001810 */
[----:B------:R-:W1:Y:S07]  /*17af0*/  LDSM.16.M88.4 R140, [R209+0xa800] ;  /* 0x00a80000d18c783b */ /* 0x000e6e0000000200 */
[C---:B--2---:R-:W-:Y:S08]  /*17b00*/  HMMA.16816.F32 R20, R180.reuse, R156, R20 ;  /* 0x0000009cb414723c */ /* 0x044ff00000001814 */
[C---:B------:R-:W-:Y:S01]  /*17b10*/  HMMA.16816.F32 R24, R180.reuse, R158, R24 ;  /* 0x0000009eb418723c */ /* 0x040fe20000001818 */
[----:B------:R-:W2:Y:S07]  /*17b20*/  LDSM.16.M88.4 R156, [R209+0xb000] ;  /* 0x00b00000d19c783b */ /* 0x000eae0000000200 */
[C---:B------:R-:W-:Y:S08]  /*17b30*/  HMMA.16816.F32 R28, R180.reuse, R160, R28 ;  /* 0x000000a0b41c723c */ /* 0x040ff0000000181c */
[----:B------:R-:W-:Y:S01]  /*17b40*/  HMMA.16816.F32 R32, R180, R162, R32 ;  /* 0x000000a2b420723c */ /* 0x000fe20000001820 */
[----:B------:R-:W1:Y:S06]  /*17b50*/  LDSM.16.M88.4 R160, [R209+0xb800] ;  /* 0x00b80000d1a0783b */ /* 0x000e6c0000000200 */
[----:B------:R-:W1:Y:S01]  /*17b60*/  LDSM.16.M88.4 R180, [R208+0x4000] ;  /* 0x00400000d0b4783b */ /* 0x000e620000000200 */
[C---:B----4-:R-:W-:Y:S08]  /*17b70*/  HMMA.16816.F32 R4, R164.reuse, R168, R4 ;  /* 0x000000a8a404723c */ /* 0x050ff00000001804 */
[C---:B------:R-:W-:Y:S01]  /*17b80*/  HMMA.16816.F32 R8, R164.reuse, R170, R8 ;  /* 0x000000aaa408723c */ /* 0x040fe20000001808 */
[----:B------:R-:W-:Y:S07]  /*17b90*/  LDSM.16.M88.4 R168, [R203+0xa000] ;  /* 0x00a00000cba8783b */ /* 0x000fee0000000200 */
[C---:B---3--:R-:W-:Y:S08]  /*17ba0*/  HMMA.16816.F32 R12, R164.reuse, R144, R12 ;  /* 0x00000090a40c723c */ /* 0x048ff0000000180c */
[C---:B------:R-:W-:Y:S01]  /*17bb0*/  HMMA.16816.F32 R16, R164.reuse, R146, R16 ;  /* 0x00000092a410723c */ /* 0x040fe20000001810 */
[----:B------:R-:W3:Y:S07]  /*17bc0*/  LDSM.16.M88.4 R144, [R190] ;  /* 0x00000000be90783b */ /* 0x000eee0000000200 */
[C---:B-----5:R-:W-:Y:S08]  /*17bd0*/  HMMA.16816.F32 R20, R164.reuse, R148, R20 ;  /* 0x00000094a414723c */ /* 0x060ff00000001814 */
[C---:B------:R-:W-:Y:S01]  /*17be0*/  HMMA.16816.F32 R24, R164.reuse, R150, R24 ;  /* 0x00000096a418723c */ /* 0x040fe20000001818 */
[----:B------:R-:W4:Y:S07]  /*17bf0*/  LDSM.16.M88.4 R148, [R189] ;  /* 0x00000000bd94783b */ /* 0x000f2e0000000200 */
[C---:B------:R-:W-:Y:S08]  /*17c00*/  HMMA.16816.F32 R28, R164.reuse, R152, R28 ;  /* 0x00000098a41c723c */ /* 0x040ff0000000181c */
[----:B------:R-:W-:Y:S01]  /*17c10*/  HMMA.16816.F32 R32, R164, R154, R32 ;  /* 0x0000009aa420723c */ /* 0x000fe20000001820 */
[----:B------:R-:W5:Y:S06]  /*17c20*/  LDSM.16.M88.4 R152, [R188] ;  /* 0x00000000bc98783b */ /* 0x000f6c0000000200 */
[----:B------:R-:W3:Y:S01]  /*17c30*/  LDSM.16.M88.4 R164, [R206+0x4000] ;  /* 0x00400000cea4783b */ /* 0x000ee20000000200 */
[C---:B------:R-:W-:Y:S08]  /*17c40*/  HMMA.16816.F32 R4, R172.reuse, R176, R4 ;  /* 0x000000b0ac04723c */ /* 0x040ff00000001804 */
[C---:B------:R-:W-:Y:S01]  /*17c50*/  HMMA.16816.F32 R8, R172.reuse, R178, R8 ;  /* 0x000000b2ac08723c */ /* 0x040fe20000001808 */
[----:B------:R-:W-:Y:S07]  /*17c60*/  LDSM.16.M88.4 R176, [R196+0x4000] ;  /* 0x00400000c4b0783b */ /* 0x000fee0000000200 */
        /* <DEDUP_REMOVED lines=10> */
[C---:B------:R-:W-:Y:S08]  /*17d10*/  HMMA.16816.F32 R4, R180.reuse, R184, R4 ;  /* 0x000000b8b404723c */ /* 0x040ff00000001804 */
[C---:B------:R-:W-:Y:S08]  /*17d20*/  HMMA.16816.F32 R8, R180.reuse, R186, R8 ;  /* 0x000000bab408723c */ /* 0x040ff00000001808 */
[C---:B---3--:R-:W-:Y:S08]  /*17d30*/  HMMA.16816.F32 R12, R180.reuse, R144, R12 ;  /* 0x00000090b40c723c */ /* 0x048ff0000000180c */
[C---:B------:R-:W-:Y:S08]  /*17d40*/  HMMA.16816.F32 R16, R180.reuse, R146, R16 ;  /* 0x00000092b410723c */ /* 0x040ff00000001810 */
[C---:B----4-:R-:W-:Y:S08]  /*17d50*/  HMMA.16816.F32 R20, R180.reuse, R148, R20 ;  /* 0x00000094b414723c */ /* 0x050ff00000001814 */
[C---:B------:R-:W-:Y:S08]  /*17d60*/  HMMA.16816.F32 R24, R180.reuse, R150, R24 ;  /* 0x00000096b418723c */ /* 0x040ff00000001818 */
[C---:B-----5:R-:W-:Y:S08]  /*17d70*/  HMMA.16816.F32 R28, R180.reuse, R152, R28 ;  /* 0x00000098b41c723c */ /* 0x060ff0000000181c */
[----:B------:R-:W-:Y:S08]  /*17d80*/  HMMA.16816.F32 R32, R180, R154, R32 ;  /* 0x0000009ab420723c */ /* 0x000ff00000001820 */
[C---:B------:R-:W-:Y:S08]  /*17d90*/  HMMA.16816.F32 R4, R164.reuse, R168, R4 ;  /* 0x000000a8a404723c */ /* 0x040ff00000001804 */
[C---:B------:R-:W-:Y:S08]  /*17da0*/  HMMA.16816.F32 R8, R164.reuse, R170, R8 ;  /* 0x000000aaa408723c */ /* 0x040ff00000001808 */
[C---:B-1----:R-:W-:Y:S08]  /*17db0*/  HMMA.16816.F32 R12, R164.reuse, R140, R12 ;  /* 0x0000008ca40c723c */ /* 0x042ff0000000180c */
[C---:B------:R-:W-:Y:S01]  /*17dc0*/  HMMA.16816.F32 R16, R164.reuse, R142, R16 ;  /* 0x0000008ea410723c */ /* 0x040fe20000001810 */
[----:B------:R-:W1:Y:S07]  /*17dd0*/  LDSM.16.M88.4 R140, [R196+0x4800] ;  /* 0x00480000c48c783b */ /* 0x000e6e0000000200 */
[C---:B--2---:R-:W-:Y:S08]  /*17de0*/  HMMA.16816.F32 R20, R164.reuse, R156, R20 ;  /* 0x0000009ca414723c */ /* 0x044ff00000001814 */
[C---:B------:R-:W-:Y:S08]  /*17df0*/  HMMA.16816.F32 R24, R164.reuse, R158, R24 ;  /* 0x0000009ea418723c */ /* 0x040ff00000001818 */
[C---:B------:R-:W-:Y:S08]  /*17e00*/  HMMA.16816.F32 R28, R164.reuse, R160, R28 ;  /* 0x000000a0a41c723c */ /* 0x040ff0000000181c */
[----:B------:R-:W-:Y:S08]  /*17e10*/  HMMA.16816.F32 R32, R164, R162, R32 ;  /* 0x000000a2a420723c */ /* 0x000ff00000001820 */
[C---:B------:R-:W-:Y:S08]  /*17e20*/  HMMA.16816.F32 R4, R172.reuse, R176, R4 ;  /* 0x000000b0ac04723c */ /* 0x040ff00000001804 */
[C---:B------:R-:W-:Y:S08]  /*17e30*/  HMMA.16816.F32 R8, R172.reuse, R178, R8 ;  /* 0x000000b2ac08723c */ /* 0x040ff00000001808 */
[C---:B-1----:R-:W-:Y:S08]  /*17e40*/  HMMA.16816.F32 R12, R172.reuse, R140, R12 ;  /* 0x0000008cac0c723c */ /* 0x042ff0000000180c */
[----:B------:R-:W-:Y:S01]  /*17e50*/  FMUL.FTZ R230, R4, c[0x0][0x2ec] ;  /* 0x0000bb0004e67a20 */ /* 0x000fe20000410000 */
[C---:B------:R-:W-:Y:S03]  /*17e60*/  HMMA.16816.F32 R16, R172.reuse, R142, R16 ;  /* 0x0000008eac10723c */ /* 0x040fe60000001810 */
[----:B------:R-:W-:Y:S02]  /*17e70*/  FMUL.FTZ R180, R5, c[0x0][0x2ec] ;  /* 0x0000bb0005b47a20 */ /* 0x000fe40000410000 */
[----:B------:R-:W1:Y:S01]  /*17e80*/  MUFU.TANH R230, R230 ;  /* 0x000000e600e67308 */ /* 0x000e620000002400 */
[----:B------:R-:W-:Y:S02]  /*17e90*/  FMUL.FTZ R145, R6, c[0x0][0x2ec] ;  /* 0x0000bb0006917a20 */ /* 0x000fe40000410000 */
[----:B------:R-:W-:Y:S04]  /*17ea0*/  FMUL.FTZ R9, R9, c[0x0][0x2ec] ;  /* 0x0000bb0009097a20 */ /* 0x000fe80000410000 */
[----:B------:R-:W-:Y:S02]  /*17eb0*/  FMUL.FTZ R10, R10, c[0x0][0x2ec] ;  /* 0x0000bb000a0a7a20 */ /* 0x000fe40000410000 */
[----:B------:R-:W-:Y:S01]  /*17ec0*/  FMUL.FTZ R11, R11, c[0x0][0x2ec] ;  /* 0x0000bb000b0b7a20 */ /* 0x000fe20000410000 */
[----:B------:R-:W2:Y:S01]  /*17ed0*/  MUFU.TANH R236, R9 ;  /* 0x0000000900ec7308 */ /* 0x000ea20000002400 */
[----:B------:R-:W-:Y:S02]  /*17ee0*/  FMUL.FTZ R176, R7, c[0x0][0x2ec] ;  /* 0x0000bb0007b07a20 */ /* 0x000fe40000410000 */
[----:B------:R-:W3:Y:S01]  /*17ef0*/  LDSM.16.M88.4 R4, [R196+0x5000] ;  /* 0x00500000c404783b */ /* 0x000ee20000000200 */
[----:B------:R-:W-:Y:S02]  /*17f00*/  FMUL.FTZ R178, R8, c[0x0][0x2ec] ;  /* 0x0000bb0008b27a20 */ /* 0x000fe40000410000 */
[----:B------:R-:W-:Y:S02]  /*17f10*/  FMUL.FTZ R182, R12, c[0x0][0x2ec] ;  /* 0x0000bb000cb67a20 */ /* 0x000fe40000410000 */
[----:B------:R-:W-:Y:S02]  /*17f20*/  FMUL.FTZ R13, R13, c[0x0][0x2ec] ;  /* 0x0000bb000d0d7a20 */ /* 0x000fe40000410000 */
[----:B------:R-:W4:Y:S01]  /*17f30*/  MUFU.TANH R234, R10 ;  /* 0x0000000a00ea7308 */ /* 0x000f220000002400 */
[----:B------:R-:W-:Y:S02]  /*17f40*/  FMUL.FTZ R224, R16, c[0x0][0x2ec] ;  /* 0x0000bb0010e07a20 */ /* 0x000fe40000410000 */
[----:B------:R-:W-:Y:S02]  /*17f50*/  FMUL.FTZ R14, R14, c[0x0][0x2ec] ;  /* 0x0000bb000e0e7a20 */ /* 0x000fe40000410000 */
[----:B------:R-:W-:Y:S02]  /*17f60*/  FMUL.FTZ R15, R15, c[0x0][0x2ec] ;  /* 0x0000bb000f0f7a20 */ /* 0x000fe40000410000 */
[----:B------:R-:W-:Y:S02]  /*17f70*/  FMUL.FTZ R17, R17, c[0x0][0x2ec] ;  /* 0x0000bb0011117a20 */ /* 0x000fe40000410000 */
[----:B------:R-:W-:Y:S01]  /*17f80*/  FMUL.FTZ R18, R18, c[0x0][0x2ec] ;  /* 0x0000bb0012127a20 */ /* 0x000fe20000410000 */
[----:B------:R5:W1:Y:S01]  /*17f90*/  MUFU.TANH R232, R11 ;  /* 0x0000000b00e87308 */ /* 0x000a620000002400 */
[----:B------:R-:W-:Y:S09]  /*17fa0*/  FMUL.FTZ R19, R19, c[0x0][0x2ec] ;  /* 0x0000bb0013137a20 */ /* 0x000ff20000410000 */
[----:B------:R-:W1:Y:S10]  /*17fb0*/  MUFU.TANH R180, R180 ;  /* 0x000000b400b47308 */ /* 0x000e740000002400 */
[----:B------:R-:W1:Y:S01]  /*17fc0*/  MUFU.TANH R145, R145 ;  /* 0x0000009100917308 */ /* 0x000e620000002400 */
[C---:B---3--:R-:W-:Y:S01]  /*17fd0*/  HMMA.16816.F32 R20, R172.reuse, R4, R20 ;  /* 0x00000004ac14723c */ /* 0x048fe20000001814 */
[----:B-----5:R-:W3:Y:S01]  /*17fe0*/  LDSM.16.M88.4 R8, [R196+0x5800] ;  /* 0x00580000c408783b */ /* 0x020ee20000000200 */
[----:B------:R-:W-:Y:S07]  /*17ff0*/  DEPBAR.LE SB0, 0x0 ;  /* 0x000080000000791a */ /* 0x000fee0000000000 */
[----:B------:R-:W1:Y:S01]  /*18000*/  MUFU.TANH R176, R176 ;  /* 0x000000b000b07308 */ /* 0x000e620000002400 */
[----:B------:R-:W-:Y:S01]  /*18010*/  BAR.SYNC.DEFER_BLOCKING 0x0 ;  /* 0x0000000000007b1d */ /* 0x000fe20000010000 */
[C---:B------:R-:W-:Y:S08]  /*18020*/  HMMA.16816.F32 R24, R172.reuse, R6, R24 ;  /* 0x00000006ac18723c */ /* 0x040ff00000001818 */
[----:B------:R-:W1:Y:S05]  /*18030*/  MUFU.TANH R178, R178 ;  /* 0x000000b200b27308 */ /* 0x000e6a0000002400 */
[----:B------:R-:W-:Y:S02]  /*18040*/  FMUL.FTZ R170, R20, c[0x0][0x2ec] ;  /* 0x0000bb0014aa7a20 */ /* 0x000fe40000410000 */
[----:B------:R-:W-:Y:S03]  /*18050*/  FMUL.FTZ R21, R21, c[0x0][0x2ec] ;  /* 0x0000bb0015157a20 */ /* 0x000fe60000410000 */
[----:B------:R-:W1:Y:S01]  /*18060*/  MUFU.TANH R182, R182 ;  /* 0x000000b600b67308 */ /* 0x000e620000002400 */
[----:B------:R-:W-:Y:S02]  /*18070*/  FMUL.FTZ R22, R22, c[0x0][0x2ec] ;  /* 0x0000bb0016167a20 */ /* 0x000fe40000410000 */
[----:B------:R-:W-:Y:S03]  /*18080*/  FMUL.FTZ R23, R23, c[0x0][0x2ec] ;  /* 0x0000bb0017177a20 */ /* 0x000fe60000410000 */
[----:B------:R-:W-:Y:S02]  /*18090*/  FMUL.FTZ R162, R24, c[0x0][0x2ec] ;  /* 0x0000bb0018a27a20 */ /* 0x000fe40000410000 */
[----:B------:R-:W-:Y:S02]  /*180a0*/  FMUL.FTZ R25, R25, c[0x0][0x2ec] ;  /* 0x0000bb0019197a20 */ /* 0x000fe40000410000 */
[----:B------:R1:W1:Y:S01]  /*180b0*/  MUFU.TANH R228, R13 ;  /* 0x0000000d00e47308 */ /* 0x0002620000002400 */
[----:B------:R-:W-:Y:S02]  /*180c0*/  FMUL.FTZ R26, R26, c[0x0][0x2ec] ;  /* 0x0000bb001a1a7a20 */ /* 0x000fe40000410000 */
[----:B------:R-:W-:Y:S01]  /*180d0*/  FMUL.FTZ R27, R27, c[0x0][0x2ec] ;  /* 0x0000bb001b1b7a20 */ /* 0x000fe20000410000 */
[C---:B---3--:R-:W-:Y:S06]  /*180e0*/  HMMA.16816.F32 R28, R172.reuse, R8, R28 ;  /* 0x00000008ac1c723c */ /* 0x048fec000000181c */
[----:B------:R3:W1:Y:S02]  /*180f0*/  MUFU.TANH R184, R14 ;  /* 0x0000000e00b87308 */ /* 0x0006640000002400 */
[----:B------:R-:W-:Y:S07]  /*18100*/  HMMA.16816.F32 R32, R172, R10, R32 ;  /* 0x0000000aac20723c */ /* 0x000fee0000001820 */
[----:B------:R-:W-:Y:S01]  /*18110*/  MOV R172, R2 ;  /* 0x0000000200ac7202 */ /* 0x000fe20000000f00 */
[----:B------:R3:W1:Y:S01]  /*18120*/  MUFU.TANH R226, R15 ;  /* 0x0000000f00e27308 */ /* 0x0006620000002400 */
[----:B------:R-:W-:Y:S07]  /*18130*/  MOV R173, R3 ;  /* 0x0000000300ad7202 */ /* 0x000fee0000000f00 */
[----:B------:R-:W-:Y:S02]  /*18140*/  FMUL.FTZ R151, R28, c[0x0][0x2ec] ;  /* 0x0000bb001c977a20 */ /* 0x000fe40000410000 */
[----:B------:R-:W1:Y:S01]  /*18150*/  MUFU.TANH R224, R224 ;  /* 0x000000e000e07308 */ /* 0x000e620000002400 */
[----:B------:R-:W-:Y:S02]  /*18160*/  FMUL.FTZ R29, R29, c[0x0][0x2ec] ;  /* 0x0000bb001d1d7a20 */ /* 0x000fe40000410000 */
[----:B------:R-:W-:Y:S02]  /*18170*/  FMUL.FTZ R30, R30, c[0x0][0x2ec] ;  /* 0x0000bb001e1e7a20 */ /* 0x000fe40000410000 */
[----:B------:R-:W-:Y:S02]  /*18180*/  FMUL.FTZ R31, R31, c[0x0][0x2ec] ;  /* 0x0000bb001f1f7a20 */ /* 0x000fe40000410000 */
[----:B------:R-:W-:Y:S02]  /*18190*/  FMUL.FTZ R150, R32, c[0x0][0x2ec] ;  /* 0x0000bb0020967a20 */ /* 0x000fe40000410000 */
[----:B------:R-:W-:Y:S01]  /*181a0*/  FMUL.FTZ R33, R33, c[0x0][0x2ec] ;  /* 0x0000bb0021217a20 */ /* 0x000fe20000410000 */
[----:B------:R3:W1:Y:S01]  /*181b0*/  MUFU.TANH R186, R17 ;  /* 0x0000001100ba7308 */ /* 0x0006620000002400 */
[----:B------:R-:W-:Y:S02]  /*181c0*/  FMUL.FTZ R34, R34, c[0x0][0x2ec] ;  /* 0x0000bb0022227a20 */ /* 0x000fe40000410000 */
[----:B------:R-:W-:Y:S07]  /*181d0*/  FMUL.FTZ R35, R35, c[0x0][0x2ec] ;  /* 0x0000bb0023237a20 */ /* 0x000fee0000410000 */
[----:B------:R3:W1:Y:S10]  /*181e0*/  MUFU.TANH R146, R18 ;  /* 0x0000001200927308 */ /* 0x0006740000002400 */
[----:B------:R3:W1:Y:S10]  /*181f0*/  MUFU.TANH R144, R19 ;  /* 0x0000001300907308 */ /* 0x0006740000002400 */
[----:B------:R-:W1:Y:S10]  /*18200*/  MUFU.TANH R170, R170 ;  /* 0x000000aa00aa7308 */ /* 0x000e740000002400 */
[----:B------:R3:W1:Y:S10]  /*18210*/  MUFU.TANH R168, R21 ;  /* 0x0000001500a87308 */ /* 0x0006740000002400 */
        /* <DEDUP_REMOVED lines=13> */
[----:B------:R3:W1:Y:S01]  /*182f0*/  MUFU.TANH R137, R35 ;  /* 0x0000002300897308 */ /* 0x0006620000002400 */
[----:B------:R-:W-:-:S05]  /*18300*/  @!P0 BRA `(.L_x_1276) ;  /* 0x000009b000008947 */ /* 0x000fca0003800000 */
[----:B--2-4-:R-:W-:Y:S02]  /*18310*/  ULDC UR7, c[0x0][0x198] ;  /* 0x0000660000077ab9 */ /* 0x014fe40000000800 */
[----:B------:R-:W-:Y:S04]  /*18320*/  ULEA UR7, -UR7, URZ, 0x6 ;  /* 0x0000003f07077291 */ /* 0x000fe8000f8e313f */
[----:B------:R-:W-:Y:S02]  /*18330*/  USHF.R.S32.HI UR6, URZ, 0x1f, UR7 ;  /* 0x0000001f3f067899 */ /* 0x000fe40008011407 */
[----:B------:R-:W-:Y:S04]  /*18340*/  MOV R6, UR7 ;  /* 0x0000000700067c02 */ /* 0x000fe80008000f00 */
[----:B------:R-:W-:Y:S01]  /*18350*/  MOV R2, UR6 ;  /* 0x0000000600027c02 */ /* 0x000fe20008000f00 */
[----:B------:R-:W-:-:S05]  /*18360*/  @!P3 BRA `(.L_x_1277) ;  /* 0x000003b00000b947 */ /* 0x000fca0003800000 */
[----:B------:R-:W-:Y:S04]  /*18370*/  IABS R2, c[0x0][0x2d0] ;  /* 0x0000b40000027a13 */ /* 0x000fe80000000000 */
[----:B------:R-:W2:Y:S10]  /*18380*/  I2F.RP R7, R2 ;  /* 0x0000000200077306 */ /* 0x000eb40000209400 */
[----:B--2---:R-:W2:Y:S02]  /*18390*/  MUFU.RCP R3, R7 ;  /* 0x0000000700037308 */ /* 0x004ea40000001000 */
[----:B--2---:R-:W-:Y:S01]  /*183a0*/  IADD3 R10, R3, 0xffffffe, RZ ;  /* 0x0ffffffe030a7810 */ /* 0x004fe20007ffe0ff */
[----:B------:R-:W-:Y:S07]  /*183b0*/  IMAD.SHL.U32 R3, R223, 0x40, RZ ;  /* 0x00000040df037824 */ /* 0x000fee00078e00ff */
[----:B------:R-:W2:Y:S01]  /*183c0*/  F2I.FTZ.U32.TRUNC.NTZ R11, R10 ;  /* 0x0000000a000b7305 */ /* 0x000ea2000021f000 */
[----:B------:R-:W-:Y:S02]  /*183d0*/  IADD3 R9, R3, -0x40, RZ ;  /* 0xffffffc003097810 */ /* 0x000fe40007ffe0ff */
[----:B------:R-:W-:Y:S02]  /*183e0*/  IABS R6, R3 ;  /* 0x0000000300067213 */ /* 0x000fe40000000000 */
[----:B------:R-:W-:Y:S02]  /*183f0*/  IABS R4, R9 ;  /* 0x0000000900047213 */ /* 0x000fe40000000000 */
[----:B------:R-:W-:Y:S02]  /*18400*/  LOP3.LUT R9, R9, c[0x0][0x2d0], RZ, 0x3c, !PT ;  /* 0x0000b40009097a12 */ /* 0x000fe400078e3cff */
[----:B------:R-:W-:Y:S01]  /*18410*/  LOP3.LUT R3, R3, c[0x0][0x2d0], RZ, 0x3c, !PT ;  /* 0x0000b40003037a12 */ /* 0x000fe200078e3cff */
[--C-:B--2---:R-:W-:Y:S02]  /*18420*/  IMAD.MOV R5, RZ, RZ, -R11.reuse ;  /* 0x000000ffff057224 */ /* 0x104fe400078e0a0b */
        /* <DEDUP_REMOVED lines=27> */
[-C--:B---3--:R-:W-:Y:S02]  /*185e0*/  LEA R14, P1, R7, R216.reuse, 0x2 ;  /* 0x000000d8070e7211 */ /* 0x088fe400078210ff */
[C---:B------:R-:W-:Y:S01]  /*185f0*/  LEA R12, P0, R3.reuse, R216, 0x2 ;  /* 0x000000d8030c7211 */ /* 0x040fe200078010ff */
[----:B------:R-:W-:Y:S01]  /*18600*/  IMAD.IADD R2, R3, 0x1, -R7 ;  /* 0x0000000103027824 */ /* 0x000fe200078e0a07 */
[-C--:B------:R-:W-:Y:S02]  /*18610*/  LEA.HI.X.SX32 R15, R7, R217.reuse, 0x2, P1 ;  /* 0x000000d9070f7211 */ /* 0x080fe400008f16ff */
[----:B-1----:R-:W-:Y:S01]  /*18620*/  LEA.HI.X.SX32 R13, R3, R217, 0x2, P0 ;  /* 0x000000d9030d7211 */ /* 0x002fe200000f16ff */
[----:B------:R-:W-:Y:S02]  /*18630*/  IMAD.MOV.U32 R3, RZ, RZ, 0x40 ;  /* 0x00000040ff037424 */ /* 0x000fe400078e00ff */
[----:B------:R-:W2:Y:S02]  /*18640*/  LDG.E R4, [R14.64] ;  /* 0x000000080e047981 */ /* 0x000ea4000c1e1900 */
[----:B------:R-:W-:Y:S02]  /*18650*/  IMAD R3, R2, c[0x0][0x2d0], -R3 ;  /* 0x0000b40002037a24 */ /* 0x000fe400078e0a03 */
[----:B------:R-:W2:Y:S02]  /*18660*/  LDG.E R5, [R12.64] ;  /* 0x000000080c057981 */ /* 0x000ea4000c1e1900 */
        /* <DEDUP_REMOVED lines=11> */
.L_x_1277:
[CC--:B---3--:R-:W-:Y:S02]  /*18720*/  LEA R14, P2, R6.reuse, R218.reuse, 0x1 ;  /* 0x000000da060e7211 */ /* 0x0c8fe400078408ff */
        /* <DEDUP_REMOVED lines=16> */
[CCC-:B-1----:R-:W-:Y:S01]  /*18830*/  @!P4 LEA.HI.X R13, R5.reuse, R219.reuse, R4.reuse, 0x1, P5 ;  /* 0x000000db050dc211 */ /* 0x1c2fe200028f0c04 */
        /* <DEDUP_REMOVED lines=72> */
.L_x_1276:
[----:B-12-4-:R-:W-:Y:S01]  /*18cc0*/  FMNMX.FTZ R5, R230, R139, !PT ;  /* 0x0000008be6057209 */ /* 0x016fe20007810000 */
[----:B---3--:R-:W-:Y:S01]  /*18cd0*/  LDSM.16.MT88.4 R12, [R204+0xc000] ;  /* 0x00c00000cc0c783b */ /* 0x008fe20000004200 */
        /* <DEDUP_REMOVED lines=33> */
[----:B------:R-:W-:Y:S03]  /*18ef0*/  FMNMX.FTZ R7, R137, R2, !PT ;  /* 0x0000000289077209 */ /* 0x000fe60007810000 */
[----:B------:R-:W-:Y:S08]  /*18f00*/  SHFL.BFLY PT, R6, R5, 0x2, 0x1f ;  /* 0x0c401f0005067f89 */ /* 0x000ff000000e0000 */
[----:B------:R-:W1:Y:S02]  /*18f10*/  SHFL.BFLY PT, R2, R7, 0x2, 0x1f ;  /* 0x0c401f0007027f89 */ /* 0x000e6400000e0000 */
[----:B-1----:R-:W-:Y:S02]  /*18f20*/  FMNMX.FTZ R4, R7, R2, !PT ;  /* 0x0000000207047209 */ /* 0x002fe40007810000 */
[----:B------:R-:W-:Y:S04]  /*18f30*/  FMNMX.FTZ R9, R5, R6, !PT ;  /* 0x0000000605097209 */ /* 0x000fe80007810000 */
[----:B------:R-:W1:Y:S08]  /*18f40*/  SHFL.BFLY PT, R3, R4, 0x1, 0x1f ;  /* 0x0c201f0004037f89 */ /* 0x000e7000000e0000 */
[----:B------:R-:W2:Y:S01]  /*18f50*/  SHFL.BFLY PT, R136, R9, 0x1, 0x1f ;  /* 0x0c201f0009887f89 */ /* 0x000ea200000e0000 */
[----:B-1----:R-:W-:Y:S05]  /*18f60*/  FMNMX.FTZ R3, R4, R3, !PT ;  /* 0x0000000304037209 */ /* 0x002fea0007810000 */
[C---:B------:R-:W-:Y:S02]  /*18f70*/  FMUL.FTZ R149, R3.reuse, c[0x0][0x23c] ;  /* 0x00008f0003957a20 */ /* 0x040fe40000410000 */
[----:B------:R-:W-:Y:S01]  /*18f80*/  FADD.FTZ R5, -R3, R0 ;  /* 0x0000000003057221 */ /* 0x000fe20000010100 */
[----:B--2---:R-:W-:Y:S03]  /*18f90*/  FMNMX.FTZ R136, R9, R136, !PT ;  /* 0x0000008809887209 */ /* 0x004fe60007810000 */
[----:B------:R-:W-:Y:S01]  /*18fa0*/  FMUL.FTZ R0, R5, c[0x0][0x23c] ;  /* 0x00008f0005007a20 */ /* 0x000fe20000410000 */
[C---:B------:R-:W-:Y:S01]  /*18fb0*/  FSETP.NEU.FTZ.AND P0, PT, R136.reuse, -INF , PT ;  /* 0xff8000008800780b */ /* 0x040fe20003f1d000 */
[C---:B------:R-:W-:Y:S02]  /*18fc0*/  FMUL.FTZ R155, R136.reuse, c[0x0][0x23c] ;  /* 0x00008f00889b7a20 */ /* 0x040fe40000410000 */
[----:B------:R-:W-:Y:S01]  /*18fd0*/  FADD.FTZ R2, -R136, R139 ;  /* 0x0000008b88027221 */ /* 0x000fe20000010100 */
[----:B------:R-:W-:Y:S01]  /*18fe0*/  MOV R139, R136 ;  /* 0x00000088008b7202 */ /* 0x000fe20000000f00 */
[----:B------:R-:W1:Y:S01]  /*18ff0*/  MUFU.EX2 R0, R0 ;  /* 0x0000000000007308 */ /* 0x000e620000000800 */
[----:B------:R-:W-:Y:S01]  /*19000*/  FSEL R155, R155, RZ, P0 ;  /* 0x000000ff9b9b7208 */ /* 0x000fe20000000000 */
[----:B------:R-:W-:Y:S01]  /*19010*/  FMUL.FTZ R6, R2, c[0x0][0x23c] ;  /* 0x00008f0002067a20 */ /* 0x000fe20000410000 */
[----:B------:R-:W-:Y:S03]  /*19020*/  FSETP.NEU.FTZ.AND P0, PT, R3, -INF , PT ;  /* 0xff8000000300780b */ /* 0x000fe60003f1d000 */
[--C-:B------:R-:W-:Y:S01]  /*19030*/  FFMA.FTZ R181, R230, c[0x0][0x23c], -R155.reuse ;  /* 0x00008f00e6b57a23 */ /* 0x100fe2000001089b */
[----:B------:R-:W-:Y:S01]  /*19040*/  FSEL R149, R149, RZ, P0 ;  /* 0x000000ff95957208 */ /* 0x000fe20000000000 */
[--C-:B------:R-:W-:Y:S01]  /*19050*/  FFMA.FTZ R180, R180, c[0x0][0x23c], -R155.reuse ;  /* 0x00008f00b4b47a23 */ /* 0x100fe2000001089b */
[----:B------:R-:W-:Y:S01]  /*19060*/  ISETP.GT.AND P0, PT, R223, RZ, PT ;  /* 0x000000ffdf00720c */ /* 0x000fe20003f04270 */
[----:B------:R-:W-:Y:S01]  /*19070*/  FFMA.FTZ R179, R178, c[0x0][0x23c], -R155 ;  /* 0x00008f00b2b37a23 */ /* 0x000fe2000001089b */
[----:B------:R-:W2:Y:S01]  /*19080*/  MUFU.EX2 R2, R6 ;  /* 0x0000000600027308 */ /* 0x000ea20000000800 */
[--C-:B------:R-:W-:Y:S02]  /*19090*/  FFMA.FTZ R177, R145, c[0x0][0x23c], -R149.reuse ;  /* 0x00008f0091b17a23 */ /* 0x100fe40000010895 */
[----:B------:R-:W-:Y:S02]  /*190a0*/  FFMA.FTZ R176, R176, c[0x0][0x23c], -R149 ;  /* 0x00008f00b0b07a23 */ /* 0x000fe40000010895 */
[----:B------:R-:W-:Y:S02]  /*190b0*/  FFMA.FTZ R178, R236, c[0x0][0x23c], -R155 ;  /* 0x00008f00ecb27a23 */ /* 0x000fe4000001089b */
[--C-:B------:R-:W-:Y:S02]  /*190c0*/  FFMA.FTZ R175, R234, c[0x0][0x23c], -R149.reuse ;  /* 0x00008f00eaaf7a23 */ /* 0x100fe40000010895 */
[--C-:B------:R-:W-:Y:S01]  /*190d0*/  FFMA.FTZ R174, R232, c[0x0][0x23c], -R149.reuse ;  /* 0x00008f00e8ae7a23 */ /* 0x100fe20000010895 */
[----:B------:R-:W-:Y:S01]  /*190e0*/  MUFU.EX2 R181, R181 ;  /* 0x000000b500b57308 */ /* 0x000fe20000000800 */
[----:B------:R-:W-:Y:S02]  /*190f0*/  FFMA.FTZ R227, R144, c[0x0][0x23c], -R149 ;  /* 0x00008f0090e37a23 */ /* 0x000fe40000010895 */
[C---:B-1----:R-:W-:Y:S02]  /*19100*/  FMUL.FTZ R7, R0.reuse, R131 ;  /* 0x0000008300077220 */ /* 0x042fe40000410000 */
[C---:B------:R-:W-:Y:S02]  /*19110*/  FMUL.FTZ R10, R0.reuse, R126 ;  /* 0x0000007e000a7220 */ /* 0x040fe40000410000 */
[C---:B------:R-:W-:Y:S02]  /*19120*/  FMUL.FTZ R11, R0.reuse, R127 ;  /* 0x0000007f000b7220 */ /* 0x040fe40000410000 */
[C---:B------:R-:W-:Y:S01]  /*19130*/  FMUL.FTZ R18, R0.reuse, R118 ;  /* 0x0000007600127220 */ /* 0x040fe20000410000 */
[----:B------:R-:W1:Y:S01]  /*19140*/  MUFU.EX2 R180, R180 ;  /* 0x000000b400b47308 */ /* 0x000e620000000800 */
[C---:B------:R-:W-:Y:S02]  /*19150*/  FMUL.FTZ R19, R0.reuse, R119 ;  /* 0x0000007700137220 */ /* 0x040fe40000410000 */
[----:B------:R-:W-:Y:S02]  /*19160*/  FMUL.FTZ R26, R0, R110 ;  /* 0x0000006e001a7220 */ /* 0x000fe40000410000 */
[C---:B--2---:R-:W-:Y:S02]  /*19170*/  FMUL.FTZ R4, R2.reuse, R128 ;  /* 0x0000008002047220 */ /* 0x044fe40000410000 */
[----:B------:R-:W-:Y:S02]  /*19180*/  FMUL.FTZ R5, R2, R129 ;  /* 0x0000008102057220 */ /* 0x000fe40000410000 */
[----:B------:R-:W-:Y:S01]  /*19190*/  FMUL.FTZ R6, R0, R130 ;  /* 0x0000008200067220 */ /* 0x000fe20000410000 */
[----:B------:R-:W-:Y:S01]  /*191a0*/  MUFU.EX2 R177, R177 ;  /* 0x000000b100b17308 */ /* 0x000fe20000000800 */
[C---:B------:R-:W-:Y:S02]  /*191b0*/  FMUL.FTZ R8, R2.reuse, R124 ;  /* 0x0000007c02087220 */ /* 0x040fe40000410000 */
[C---:B------:R-:W-:Y:S02]  /*191c0*/  FMUL.FTZ R9, R2.reuse, R125 ;  /* 0x0000007d02097220 */ /* 0x040fe40000410000 */
[C---:B------:R-:W-:Y:S01]  /*191d0*/  FMUL.FTZ R16, R2.reuse, R116 ;  /* 0x0000007402107220 */ /* 0x040fe20000410000 */
[----:B------:R-:W-:Y:S01]  /*191e0*/  LDSM.16.MT88.4 R124, [R204+0xe800] ;  /* 0x00e80000cc7c783b */ /* 0x000fe20000004200 */
[C---:B------:R-:W-:Y:S02]  /*191f0*/  FMUL.FTZ R17, R2.reuse, R117 ;  /* 0x0000007502117220 */ /* 0x040fe40000410000 */
[C---:B------:R-:W-:Y:S01]  /*19200*/  FMUL.FTZ R24, R2.reuse, R108 ;  /* 0x0000006c02187220 */ /* 0x040fe20000410000 */
[----:B------:R-:W2:Y:S01]  /*19210*/  MUFU.EX2 R176, R176 ;  /* 0x000000b000b07308 */ /* 0x000ea20000000800 */
[----:B------:R-:W-:Y:S02]  /*19220*/  FMUL.FTZ R25, R2, R109 ;  /* 0x0000006d02197220 */ /* 0x000fe40000410000 */
[----:B------:R-:W-:Y:S01]  /*19230*/  FMUL.FTZ R27, R0, R111 ;  /* 0x0000006f001b7220 */ /* 0x000fe20000410000 */
[----:B-1----:R-:W-:Y:S01]  /*19240*/  F2FP.PACK_AB R128, R180, R181 ;  /* 0x000000b5b480723e */ /* 0x002fe200000000ff */
[----:B------:R-:W-:Y:S01]  /*19250*/  LDSM.16.MT88.4 R108, [R200+0xe000] ;  /* 0x00e00000c86c783b */ /* 0x000fe20000004200 */
[C---:B------:R-:W-:Y:S02]  /*19260*/  FMUL.FTZ R32, R2.reuse, R100 ;  /* 0x0000006402207220 */ /* 0x040fe40000410000 */
[----:B------:R-:W-:Y:S02]  /*19270*/  FMUL.FTZ R33, R2, R101 ;  /* 0x0000006502217220 */ /* 0x000fe40000410000 */
[----:B------:R-:W-:Y:S01]  /*19280*/  MUFU.EX2 R179, R179 ;  /* 0x000000b300b37308 */ /* 0x000fe20000000800 */
[C---:B------:R-:W-:Y:S02]  /*19290*/  FMUL.FTZ R34, R0.reuse, R102 ;  /* 0x0000006600227220 */ /* 0x040fe40000410000 */
[----:B------:R-:W-:Y:S01]  /*192a0*/  LDSM.16.MT88.4 R116, [R202+0xc800] ;  /* 0x00c80000ca74783b */ /* 0x000fe20000004200 */
[----:B------:R-:W-:Y:S02]  /*192b0*/  FMUL.FTZ R35, R0, R103 ;  /* 0x0000006700237220 */ /* 0x000fe40000410000 */
[----:B------:R-:W-:Y:S02]  /*192c0*/  FFMA.FTZ R229, R168, c[0x0][0x23c], -R155 ;  /* 0x00008f00a8e57a23 */ /* 0x000fe4000001089b */
[----:B------:R-:W-:Y:S02]  /*192d0*/  FFMA.FTZ R231, R164, c[0x0][0x23c], -R149 ;  /* 0x00008f00a4e77a23 */ /* 0x000fe40000010895 */
[----:B------:R-:W1:Y:S01]  /*192e0*/  MUFU.EX2 R178, R178 ;  /* 0x000000b200b27308 */ /* 0x000e620000000800 */
[----:B------:R-:W-:Y:S01]  /*192f0*/  LDSM.16.MT88.4 R100, [R201+0xe000] ;  /* 0x00e00000c964783b */ /* 0x000fe20000004200 */
[--C-:B------:R-:W-:Y:S01]  /*19300*/  FFMA.FTZ R230, R162, c[0x0][0x23c], -R155.reuse ;  /* 0x00008f00a2e67a23 */ /* 0x100fe2000001089b */
[----:B--2---:R-:W-:Y:S01]  /*19310*/  F2FP.PACK_AB R129, R176, R177 ;  /* 0x000000b1b081723e */ /* 0x004fe200000000ff */
[----:B------:R-:W-:Y:S02]  /*19320*/  FFMA.FTZ R233, R160, c[0x0][0x23c], -R155 ;  /* 0x00008f00a0e97a23 */ /* 0x000fe4000001089b */
[--C-:B------:R-:W-:Y:S03]  /*19330*/  FFMA.FTZ R232, R158, c[0x0][0x23c], -R149.reuse ;  /* 0x00008f009ee87a23 */ /* 0x100fe60000010895 */
[----:B------:R-:W-:Y:S01]  /*19340*/  LDSM.16.MT88.4 R160, [R201+0xf800] ;  /* 0x00f80000c9a0783b */ /* 0x000fe20000004200 */
[----:B------:R-:W-:Y:S01]  /*19350*/  MUFU.EX2 R175, R175 ;  /* 0x000000af00af7308 */ /* 0x000fe20000000800 */
[----:B------:R-:W-:Y:S02]  /*19360*/  FFMA.FTZ R235, R156, c[0x0][0x23c], -R149 ;  /* 0x00008f009ceb7a23 */ /* 0x000fe40000010895 */
[--C-:B------:R-:W-:Y:S02]  /*19370*/  FFMA.FTZ R234, R151, c[0x0][0x23c], -R155.reuse ;  /* 0x00008f0097ea7a23 */ /* 0x100fe4000001089b */
[----:B------:R-:W-:Y:S02]  /*19380*/  FFMA.FTZ R237, R153, c[0x0][0x23c], -R155 ;  /* 0x00008f0099ed7a23 */ /* 0x000fe4000001089b */
[----:B------:R-:W-:Y:S01]  /*19390*/  LDSM.16.MT88.4 R156, [R202+0xf800] ;  /* 0x00f80000ca9c783b */ /* 0x000fe20000004200 */
[--C-:B------:R-:W-:Y:S02]  /*193a0*/  FFMA.FTZ R236, R154, c[0x0][0x23c], -R149.reuse ;  /* 0x00008f009aec7a23 */ /* 0x100fe40000010895 */
[----:B------:R-:W2:Y:S01]  /*193b0*/  MUFU.EX2 R174, R174 ;  /* 0x000000ae00ae7308 */ /* 0x000ea20000000800 */
[----:B------:R-:W-:Y:S02]  /*193c0*/  FFMA.FTZ R239, R152, c[0x0][0x23c], -R149 ;  /* 0x00008f0098ef7a23 */ /* 0x000fe40000010895 */
[--C-:B------:R-:W-:Y:S01]  /*193d0*/  FFMA.FTZ R238, R150, c[0x0][0x23c], -R155.reuse ;  /* 0x00008f0096ee7a23 */ /* 0x100fe2000001089b */
        /* <DEDUP_REMOVED lines=19> */
[C---:B------:R-:W-:Y:S02]  /*19510*/  FMUL.FTZ R49, R2.reuse, R49 ;  /* 0x0000003102317220 */ /* 0x040fe40000410000 */
[C---:B------:R-:W-:Y:S01]  /*19520*/  FMUL.FTZ R12, R2.reuse, R120 ;  /* 0x00000078020c7220 */ /* 0x040fe20000410000 */
[C---:B------:R-:W-:Y:S01]  /*19530*/  HMMA.16816.F32 R8, R128.reuse, R14, R8 ;  /* 0x0000000e8008723c */ /* 0x040fe20000001808 */
[----:B------:R-:W-:Y:S03]  /*19540*/  MUFU.EX2 R230, R230 ;  /* 0x000000e600e67308 */ /* 0x000fe60000000800 */
[----:B------:R-:W-:Y:S02]  /*19550*/  FMUL.FTZ R13, R2, R121 ;  /* 0x00000079020d7220 */ /* 0x000fe40000410000 */
[C---:B------:R-:W-:Y:S02]  /*19560*/  FMUL.FTZ R50, R0.reuse, R50 ;  /* 0x0000003200327220 */ /* 0x040fe40000410000 */
[C---:B------:R-:W-:Y:S03]  /*19570*/  FMUL.FTZ R14, R0.reuse, R122 ;  /* 0x0000007a000e7220 */ /* 0x040fe60000410000 */
[----:B------:R-:W-:Y:S01]  /*19580*/  MUFU.EX2 R233, R233 ;  /* 0x000000e900e97308 */ /* 0x000fe20000000800 */
[C---:B------:R-:W-:Y:S02]  /*19590*/  FMUL.FTZ R15, R0.reuse, R123 ;  /* 0x0000007b000f7220 */ /* 0x040fe40000410000 */
[----:B------:R-:W1:Y:S01]  /*195a0*/  LDSM.16.MT88.4 R120, [R200+0xc000] ;  /* 0x00c00000c878783b */ /* 0x000e620000004200 */
[----:B------:R-:W-:Y:S02]  /*195b0*/  FMUL.FTZ R51, R0, R51 ;  /* 0x0000003300337220 */ /* 0x000fe40000410000 */
[C---:B------:R-:W-:Y:S02]  /*195c0*/  FMUL.FTZ R52, R2.reuse, R52 ;  /* 0x0000003402347220 */ /* 0x040fe40000410000 */
[C---:B------:R-:W-:Y:S02]  /*195d0*/  HMMA.16816.F32 R12, R128.reuse, R20, R12 ;  /* 0x00000014800c723c */ /* 0x040fe4000000180c */
[----:B------:R-:W-:Y:S01]  /*195e0*/  MUFU.EX2 R232, R232 ;  /* 0x000000e800e87308 */ /* 0x000fe20000000800 */
[----:B------:R-:W-:Y:S02]  /*195f0*/  FMUL.FTZ R53, R2, R53 ;  /* 0x0000003502357220 */ /* 0x000fe40000410000 */
[----:B------:R-:W-:Y:S02]  /*19600*/  FMUL.FTZ R54, R0, R54 ;  /* 0x0000003600367220 */ /* 0x000fe40000410000 */
[C---:B------:R-:W-:Y:S01]  /*19610*/  FMUL.FTZ R20, R2.reuse, R112 ;  /* 0x0000007002147220 */ /* 0x040fe20000410000 */
[C---:B------:R-:W-:Y:S04]  /*19620*/  HMMA.16816.F32 R16, R128.reuse, R22, R16 ;  /* 0x000000168010723c */ /* 0x040fe80000001810 */
[----:B------:R-:W-:Y:S01]  /*19630*/  FMUL.FTZ R21, R2, R113 ;  /* 0x0000007102157220 */ /* 0x000fe20000410000 */
[----:B------:R-:W-:Y:S01]  /*19640*/  MUFU.EX2 R235, R235 ;  /* 0x000000eb00eb7308 */ /* 0x000fe20000000800 */
[C---:B------:R-:W-:Y:S02]  /*19650*/  FMUL.FTZ R55, R0.reuse, R55 ;  /* 0x0000003700377220 */ /* 0x040fe40000410000 */
[C---:B------:R-:W-:Y:S04]  /*19660*/  FMUL.FTZ R22, R0.reuse, R114 ;  /* 0x0000007200167220 */ /* 0x040fe80000410000 */
[----:B------:R-:W-:Y:S02]  /*19670*/  FMUL.FTZ R23, R0, R115 ;  /* 0x0000007300177220 */ /* 0x000fe40000410000 */
[----:B------:R-:W2:Y:S01]  /*19680*/  LDSM.16.MT88.4 R112, [R204+0xe000] ;  /* 0x00e00000cc70783b */ /* 0x000ea20000004200 */
[C---:B------:R-:W-:Y:S01]  /*19690*/  FMUL.FTZ R56, R2.reuse, R56 ;  /* 0x0000003802387220 */ /* 0x040fe20000410000 */
[----:B------:R-:W-:Y:S01]  /*196a0*/  MUFU.EX2 R234, R234 ;  /* 0x000000ea00ea7308 */ /* 0x000fe20000000800 */
[----:B------:R-:W-:Y:S02]  /*196b0*/  FMUL.FTZ R57, R2, R57 ;  /* 0x0000003902397220 */ /* 0x000fe40000410000 */
[C---:B------:R-:W-:Y:S03]  /*196c0*/  HMMA.16816.F32 R20, R128.reuse, R28, R20 ;  /* 0x0000001c8014723c */ /* 0x040fe60000001814 */
[C---:B------:R-:W-:Y:S02]  /*196d0*/  FMUL.FTZ R58, R0.reuse, R58 ;  /* 0x0000003a003a7220 */ /* 0x040fe40000410000 */
[----:B------:R-:W-:Y:S02]  /*196e0*/  FMUL.FTZ R59, R0, R59 ;  /* 0x0000003b003b7220 */ /* 0x000fe40000410000 */
[C---:B------:R-:W-:Y:S01]  /*196f0*/  FMUL.FTZ R28, R2.reuse, R104 ;  /* 0x00000068021c7220 */ /* 0x040fe20000410000 */
[C---:B------:R-:W-:Y:S01]  /*19700*/  HMMA.16816.F32 R24, R128.reuse, R30, R24 ;  /* 0x0000001e8018723c */ /* 0x040fe20000001818 */
[----:B------:R-:W-:Y:S03]  /*19710*/  MUFU.EX2 R237, R237 ;  /* 0x000000ed00ed7308 */ /* 0x000fe60000000800 */
[C---:B------:R-:W-:Y:S02]  /*19720*/  FMUL.FTZ R29, R2.reuse, R105 ;  /* 0x00000069021d7220 */ /* 0x040fe40000410000 */
[----:B------:R-:W-:Y:S02]  /*19730*/  FMUL.FTZ R60, R2, R60 ;  /* 0x0000003c023c7220 */ /* 0x000fe40000410000 */
[C---:B------:R-:W-:Y:S03]  /*19740*/  FMUL.FTZ R30, R0.reuse, R106 ;  /* 0x0000006a001e7220 */ /* 0x040fe60000410000 */
[----:B------:R-:W-:Y:S01]  /*19750*/  MUFU.EX2 R236, R236 ;  /* 0x000000ec00ec7308 */ /* 0x000fe20000000800 */
[----:B------:R-:W-:Y:S02]  /*19760*/  FMUL.FTZ R31, R0, R107 ;  /* 0x0000006b001f7220 */ /* 0x000fe40000410000 */
[----:B------:R-:W3:Y:S01]  /*19770*/  LDSM.16.MT88.4 R104, [R202+0xe000] ;  /* 0x00e00000ca68783b */ /* 0x000ee20000004200 */
[----:B------:R-:W-:Y:S02]  /*19780*/  FMUL.FTZ R61, R2, R61 ;  /* 0x0000003d023d7220 */ /* 0x000fe40000410000 */
[C---:B------:R-:W-:Y:S02]  /*19790*/  FMUL.FTZ R62, R0.reuse, R62 ;  /* 0x0000003e003e7220 */ /* 0x040fe40000410000 */
[C---:B-1----:R-:W-:Y:S02]  /*197a0*/  HMMA.16816.F32 R28, R128.reuse, R120, R28 ;  /* 0x00000078801c723c */ /* 0x042fe4000000181c */
[----:B------:R-:W-:Y:S01]  /*197b0*/  MUFU.EX2 R239, R239 ;  /* 0x000000ef00ef7308 */ /* 0x000fe20000000800 */
[----:B------:R-:W-:Y:S02]  /*197c0*/  FMUL.FTZ R63, R0, R63 ;  /* 0x0000003f003f7220 */ /* 0x000fe40000410000 */
[C---:B------:R-:W-:Y:S02]  /*197d0*/  FMUL.FTZ R64, R2.reuse, R64 ;  /* 0x0000004002407220 */ /* 0x040fe40000410000 */
[----:B------:R-:W-:Y:S01]  /*197e0*/  FMUL.FTZ R65, R2, R65 ;  /* 0x0000004102417220 */ /* 0x000fe20000410000 */
[C---:B------:R-:W-:Y:S01]  /*197f0*/  HMMA.16816.F32 R32, R128.reuse, R122, R32 ;  /* 0x0000007a8020723c */ /* 0x040fe20000001820 */
[----:B------:R-:W-:Y:S03]  /*19800*/  LDSM.16.MT88.4 R120, [R200+0xc800] ;  /* 0x00c80000c878783b */ /* 0x000fe60000004200 */
[C---:B------:R-:W-:Y:S01]  /*19810*/  FMUL.FTZ R66, R0.reuse, R66 ;  /* 0x0000004200427220 */ /* 0x040fe20000410000 */
[----:B------:R-:W-:Y:S01]  /*19820*/  MUFU.EX2 R238, R238 ;  /* 0x000000ee00ee7308 */ /* 0x000fe20000000800 */
[----:B------:R-:W-:Y:S02]  /*19830*/  FMUL.FTZ R67, R0, R67 ;  /* 0x0000004300437220 */ /* 0x000fe40000410000 */
[C---:B--2---:R-:W-:Y:S04]  /*19840*/  HMMA.16816.F32 R36, R128.reuse, R112, R36 ;  /* 0x000000708024723c */ /* 0x044fe80000001824 */
[C---:B------:R-:W-:Y:S02]  /*19850*/  FMUL.FTZ R68, R2.reuse, R68 ;  /* 0x0000004402447220 */ /* 0x040fe40000410000 */
[----:B------:R-:W-:Y:S02]  /*19860*/  FMUL.FTZ R69, R2, R69 ;  /* 0x0000004502457220 */ /* 0x000fe40000410000 */
[C---:B------:R-:W-:Y:S01]  /*19870*/  HMMA.16816.F32 R40, R128.reuse, R114, R40 ;  /* 0x000000728028723c */ /* 0x040fe20000001828 */
[----:B------:R-:W-:Y:S03]  /*19880*/  LDSM.16.MT88.4 R112, [R204+0xc800] ;  /* 0x00c80000cc70783b */ /* 0x000fe60000004200 */
[C---:B------:R-:W-:Y:S02]  /*19890*/  FMUL.FTZ R70, R0.reuse, R70 ;  /* 0x0000004600467220 */ /* 0x040fe40000410000 */
[----:B------:R-:W-:Y:S02]  /*198a0*/  FMUL.FTZ R71, R0, R71 ;  /* 0x0000004700477220 */ /* 0x000fe40000410000 */
[C---:B------:R-:W-:Y:S01]  /*198b0*/  FMUL.FTZ R72, R2.reuse, R72 ;  /* 0x0000004802487220 */ /* 0x040fe20000410000 */
[C---:B---3--:R-:W-:Y:S03]  /*198c0*/  HMMA.16816.F32 R44, R128.reuse, R104, R44 ;  /* 0x00000068802c723c */ /* 0x048fe6000000182c */
[----:B------:R-:W-:Y:S02]  /*198d0*/  FMUL.FTZ R73, R2, R73 ;  /* 0x0000004902497220 */ /* 0x000fe40000410000 */
[C---:B------:R-:W-:Y:S02]  /*198e0*/  FMUL.FTZ R74, R0.reuse, R74 ;  /* 0x0000004a004a7220 */ /* 0x040fe40000410000 */
[----:B------:R-:W-:Y:S01]  /*198f0*/  FMUL.FTZ R75, R0, R75 ;  /* 0x0000004b004b7220 */ /* 0x000fe20000410000 */
[C---:B------:R-:W-:Y:S01]  /*19900*/  HMMA.16816.F32 R48, R128.reuse, R106, R48 ;  /* 0x0000006a8030723c */ /* 0x040fe20000001830 */
[----:B------:R-:W1:Y:S03]  /*19910*/  LDSM.16.MT88.4 R104, [R204+0x10000] ;  /* 0x01000000cc68783b */ /* 0x000e660000004200 */
[C---:B------:R-:W-:Y:S02]  /*19920*/  FMUL.FTZ R76, R2.reuse, R76 ;  /* 0x0000004c024c7220 */ /* 0x040fe40000410000 */
[----:B------:R-:W-:Y:S02]  /*19930*/  FMUL.FTZ R77, R2, R77 ;  /* 0x0000004d024d7220 */ /* 0x000fe40000410000 */
[C---:B------:R-:W-:Y:S04]  /*19940*/  HMMA.16816.F32 R52, R128.reuse, R100, R52 ;  /* 0x000000648034723c */ /* 0x040fe80000001834 */
[C---:B------:R-:W-:Y:S02]  /*19950*/  FMUL.FTZ R78, R0.reuse, R78 ;  /* 0x0000004e004e7220 */ /* 0x040fe40000410000 */
[----:B------:R-:W-:Y:S02]  /*19960*/  FMUL.FTZ R79, R0, R79 ;  /* 0x0000004f004f7220 */ /* 0x000fe40000410000 */
[C---:B------:R-:W-:Y:S01]  /*19970*/  HMMA.16816.F32 R56, R128.reuse, R102, R56 ;  /* 0x000000668038723c */ /* 0x040fe20000001838 */
[----:B------:R-:W2:Y:S03]  /*19980*/  LDSM.16.MT88.4 R100, [R202+0x10000] ;  /* 0x01000000ca64783b */ /* 0x000ea60000004200 */
[C---:B------:R-:W-:Y:S02]  /*19990*/  FMUL.FTZ R80, R2.reuse, R80 ;  /* 0x0000005002507220 */ /* 0x040fe40000410000 */
[----:B------:R-:W-:Y:S02]  /*199a0*/  FMUL.FTZ R81, R2, R81 ;  /* 0x0000005102517220 */ /* 0x000fe40000410000 */
[C---:B------:R-:W-:Y:S04]  /*199b0*/  HMMA.16816.F32 R60, R128.reuse, R108, R60 ;  /* 0x0000006c803c723c */ /* 0x040fe8000000183c */
[C---:B------:R-:W-:Y:S02]  /*199c0*/  FMUL.FTZ R82, R0.reuse, R82 ;  /* 0x0000005200527220 */ /* 0x040fe40000410000 */
[----:B------:R-:W-:Y:S02]  /*199d0*/  FMUL.FTZ R83, R0, R83 ;  /* 0x0000005300537220 */ /* 0x000fe40000410000 */
[C---:B------:R-:W-:Y:S01]  /*199e0*/  HMMA.16816.F32 R64, R128.reuse, R110, R64 ;  /* 0x0000006e8040723c */ /* 0x040fe20000001840 */
[----:B------:R-:W3:Y:S03]  /*199f0*/  LDSM.16.MT88.4 R108, [R201+0x10000] ;  /* 0x01000000c96c783b */ /* 0x000ee60000004200 */
[C---:B------:R-:W-:Y:S02]  /*19a00*/  FMUL.FTZ R84, R2.reuse, R84 ;  /* 0x0000005402547220 */ /* 0x040fe40000410000 */
[----:B------:R-:W-:Y:S02]  /*19a10*/  FMUL.FTZ R85, R2, R85 ;  /* 0x0000005502557220 */ /* 0x000fe40000410000 */
[C---:B------:R-:W-:Y:S01]  /*19a20*/  FMUL.FTZ R86, R0.reuse, R86 ;  /* 0x0000005600567220 */ /* 0x040fe20000410000 */
[C---:B-1----:R-:W-:Y:S03]  /*19a30*/  HMMA.16816.F32 R68, R128.reuse, R104, R68 ;  /* 0x000000688044723c */ /* 0x042fe60000001844 */
[----:B------:R-:W-:Y:S02]  /*19a40*/  FMUL.FTZ R87, R0, R87 ;  /* 0x0000005700577220 */ /* 0x000fe40000410000 */
[--C-:B------:R-:W-:Y:S02]  /*19a50*/  FFMA.FTZ R182, R182, c[0x0][0x23c], -R155.reuse ;  /* 0x00008f00b6b67a23 */ /* 0x100fe4000001089b */
[----:B------:R-:W-:Y:S01]  /*19a60*/  FFMA.FTZ R183, R228, c[0x0][0x23c], -R155 ;  /* 0x00008f00e4b77a23 */ /* 0x000fe2000001089b */
[C---:B------:R-:W-:Y:S01]  /*19a70*/  HMMA.16816.F32 R72, R128.reuse, R106, R72 ;  /* 0x0000006a8048723c */ /* 0x040fe20000001848 */
[----:B------:R-:W1:Y:S02]  /*19a80*/  LDSM.16.MT88.4 R104, [R200+0x10000] ;  /* 0x01000000c868783b */ /* 0x000e640000004200 */
[----:B------:R-:W-:Y:S01]  /*19a90*/  MUFU.EX2 R182, R182 ;  /* 0x000000b600b67308 */ /* 0x000fe20000000800 */
[--C-:B------:R-:W-:Y:S02]  /*19aa0*/  FFMA.FTZ R228, R166, c[0x0][0x23c], -R149.reuse ;  /* 0x00008f00a6e47a23 */ /* 0x100fe40000010895 */
[--C-:B------:R-:W-:Y:S02]  /*19ab0*/  FFMA.FTZ R184, R184, c[0x0][0x23c], -R149.reuse ;  /* 0x00008f00b8b87a23 */ /* 0x100fe40000010895 */
[C---:B--2---:R-:W-:Y:S01]  /*19ac0*/  HMMA.16816.F32 R76, R128.reuse, R100, R76 ;  /* 0x00000064804c723c */ /* 0x044fe2000000184c */
[----:B------:R-:W-:Y:S03]  /*19ad0*/  LDSM.16.MT88.4 R164, [R200+0xf800] ;  /* 0x00f80000c8a4783b */ /* 0x000fe60000004200 */
[----:B------:R-:W-:Y:S01]  /*19ae0*/  FFMA.FTZ R185, R226, c[0x0][0x23c], -R149 ;  /* 0x00008f00e2b97a23 */ /* 0x000fe20000010895 */
[----:B------:R-:W2:Y:S01]  /*19af0*/  MUFU.EX2 R183, R183 ;  /* 0x000000b700b77308 */ /* 0x000ea20000000800 */
[--C-:B------:R-:W-:Y:S02]  /*19b00*/  FFMA.FTZ R226, R170, c[0x0][0x23c], -R155.reuse ;  /* 0x00008f00aae27a23 */ /* 0x100fe4000001089b */
[C---:B------:R-:W-:Y:S01]  /*19b10*/  HMMA.16816.F32 R80, R128.reuse, R102, R80 ;  /* 0x000000668050723c */ /* 0x040fe20000001850 */
[----:B------:R-:W-:Y:S03]  /*19b20*/  LDSM.16.MT88.4 R168, [R204+0x11800] ;  /* 0x01180000cca8783b */ /* 0x000fe60000004200 */
[----:B------:R-:W-:Y:S02]  /*19b30*/  FFMA.FTZ R187, R224, c[0x0][0x23c], -R155 ;  /* 0x00008f00e0bb7a23 */ /* 0x000fe4000001089b */
[----:B------:R-:W-:Y:S01]  /*19b40*/  FFMA.FTZ R224, R146, c[0x0][0x23c], -R149 ;  /* 0x00008f0092e07a23 */ /* 0x000fe20000010895 */
[----:B------:R-:W-:Y:S01]  /*19b50*/  MUFU.EX2 R184, R184 ;  /* 0x000000b800b87308 */ /* 0x000fe20000000800 */
[C---:B---3--:R-:W-:Y:S01]  /*19b60*/  HMMA.16816.F32 R84, R128.reuse, R108, R84 ;  /* 0x0000006c8054723c */ /* 0x048fe20000001854 */
[----:B------:R-:W-:Y:S03]  /*19b70*/  LDSM.16.MT88.4 R144, [R201+0xe800] ;  /* 0x00e80000c990783b */ /* 0x000fe60000004200 */
[--C-:B------:R-:W-:Y:S02]  /*19b80*/  FFMA.FTZ R186, R186, c[0x0][0x23c], -R155.reuse ;  /* 0x00008f00baba7a23 */ /* 0x100fe4000001089b */
[C---:B------:R-:W-:Y:S02]  /*19b90*/  FMUL.FTZ R88, R2.reuse, R88 ;  /* 0x0000005802587220 */ /* 0x040fe40000410000 */
[----:B------:R-:W-:Y:S01]  /*19ba0*/  FMUL.FTZ R89, R2, R89 ;  /* 0x0000005902597220 */ /* 0x000fe20000410000 */
[----:B------:R-:W3:Y:S03]  /*19bb0*/  MUFU.EX2 R185, R185 ;  /* 0x000000b900b97308 */ /* 0x000ee60000000800 */
[C---:B------:R-:W-:Y:S01]  /*19bc0*/  FMUL.FTZ R90, R0.reuse, R90 ;  /* 0x0000005a005a7220 */ /* 0x040fe20000410000 */
[----:B--2---:R-:W-:Y:S01]  /*19bd0*/  F2FP.PACK_AB R100, R183, R182 ;  /* 0x000000b6b764723e */ /* 0x004fe200000000ff */
[----:B------:R-:W-:Y:S02]  /*19be0*/  FMUL.FTZ R91, R0, R91 ;  /* 0x0000005b005b7220 */ /* 0x000fe40000410000 */
[----:B------:R-:W-:Y:S02]  /*19bf0*/  FFMA.FTZ R155, R148, c[0x0][0x23c], -R155 ;  /* 0x00008f00949b7a23 */ /* 0x000fe4000001089b */
[C---:B------:R-:W-:Y:S01]  /*19c00*/  FMUL.FTZ R92, R2.reuse, R92 ;  /* 0x0000005c025c7220 */ /* 0x040fe20000410000 */
[----:B------:R-:W-:Y:S01]  /*19c10*/  MUFU.EX2 R187, R187 ;  /* 0x000000bb00bb7308 */ /* 0x000fe20000000800 */
[----:B------:R-:W-:Y:S01]  /*19c20*/  FMUL.FTZ R93, R2, R93 ;  /* 0x0000005d025d7220 */ /* 0x000fe20000410000 */
[C---:B------:R-:W-:Y:S01]  /*19c30*/  HMMA.16816.F32 R88, R128.reuse, R110, R88 ;  /* 0x0000006e8058723c */ /* 0x040fe20000001858 */
[----:B------:R-:W2:Y:S02]  /*19c40*/  LDSM.16.MT88.4 R108, [R201+0xc800] ;  /* 0x00c80000c96c783b */ /* 0x000ea40000004200 */
[C---:B------:R-:W-:Y:S02]  /*19c50*/  FMUL.FTZ R94, R0.reuse, R94 ;  /* 0x0000005e005e7220 */ /* 0x040fe40000410000 */
[----:B------:R-:W-:Y:S02]  /*19c60*/  FMUL.FTZ R95, R0, R95 ;  /* 0x0000005f005f7220 */ /* 0x000fe40000410000 */
[C---:B------:R-:W-:Y:S01]  /*19c70*/  FMUL.FTZ R96, R2.reuse, R96 ;  /* 0x0000006002607220 */ /* 0x040fe20000410000 */
[----:B------:R-:W4:Y:S01]  /*19c80*/  MUFU.EX2 R186, R186 ;  /* 0x000000ba00ba7308 */ /* 0x000f220000000800 */
[----:B------:R-:W-:Y:S03]  /*19c90*/  FMUL.FTZ R97, R2, R97 ;  /* 0x0000006102617220 */ /* 0x000fe60000410000 */
[C---:B-1----:R-:W-:Y:S03]  /*19ca0*/  HMMA.16816.F32 R92, R128.reuse, R104, R92 ;  /* 0x00000068805c723c */ /* 0x042fe6000000185c */
[C---:B------:R-:W-:Y:S01]  /*19cb0*/  FMUL.FTZ R98, R0.reuse, R98 ;  /* 0x0000006200627220 */ /* 0x040fe20000410000 */
[----:B---3--:R-:W-:Y:S01]  /*19cc0*/  F2FP.PACK_AB R101, R185, R184 ;  /* 0x000000b8b965723e */ /* 0x008fe200000000ff */
[----:B------:R-:W-:Y:S01]  /*19cd0*/  FMUL.FTZ R99, R0, R99 ;  /* 0x0000006300637220 */ /* 0x000fe20000410000 */
[----:B------:R-:W1:Y:S01]  /*19ce0*/  MUFU.EX2 R224, R224 ;  /* 0x000000e000e07308 */ /* 0x000e620000000800 */
[--C-:B------:R-:W-:Y:S02]  /*19cf0*/  FFMA.FTZ R138, R138, c[0x0][0x23c], -R149.reuse ;  /* 0x00008f008a8a7a23 */ /* 0x100fe40000010895 */
[----:B------:R-:W-:Y:S03]  /*19d00*/  FFMA.FTZ R149, R137, c[0x0][0x23c], -R149 ;  /* 0x00008f0089957a23 */ /* 0x000fe60000010895 */
[----:B------:R-:W-:Y:S01]  /*19d10*/  HMMA.16816.F32 R96, R128, R106, R96 ;  /* 0x0000006a8060723c */ /* 0x000fe20000001860 */
[----:B------:R-:W3:Y:S02]  /*19d20*/  LDSM.16.MT88.4 R104, [R200+0xe800] ;  /* 0x00e80000c868783b */ /* 0x000ee40000004200 */
[----:B------:R-:W-:Y:S01]  /*19d30*/  FFMA.FTZ R181, R2, R225, R181 ;  /* 0x000000e102b57223 */ /* 0x000fe200000100b5 */
[----:B------:R5:W-:Y:S01]  /*19d40*/  MUFU.EX2 R241, R155 ;  /* 0x0000009b00f17308 */ /* 0x000be20000000800 */
[----:B------:R-:W-:Y:S01]  /*19d50*/  FFMA.FTZ R177, R0, R221, R177 ;  /* 0x000000dd00b17223 */ /* 0x000fe200000100b1 */
[----:B------:R-:W-:Y:S01]  /*19d60*/  IADD3 R0, R223, -0x1, RZ ;  /* 0xffffffffdf007810 */ /* 0x000fe20007ffe0ff */
[----:B------:R-:W-:Y:S01]  /*19d70*/  FADD.FTZ R180, R180, R181 ;  /* 0x000000b5b4b47221 */ /* 0x000fe20000010000 */
[----:B----4-:R-:W-:Y:S01]  /*19d80*/  F2FP.PACK_AB R102, R186, R187 ;  /* 0x000000bbba66723e */ /* 0x010fe200000000ff */
[----:B------:R-:W-:Y:S03]  /*19d90*/  LDSM.16.MT88.4 R128, [R202+0xf000] ;  /* 0x00f00000ca80783b */ /* 0x000fe60000004200 */
[----:B------:R-:W-:Y:S01]  /*19da0*/  MOV R223, R0 ;  /* 0x0000000000df7202 */ /* 0x000fe20000000f00 */
[----:B------:R-:W-:Y:S01]  /*19db0*/  FADD.FTZ R176, R176, R177 ;  /* 0x000000b1b0b07221 */ /* 0x000fe20000010000 */
[----:B------:R4:W-:Y:S01]  /*19dc0*/  MUFU.EX2 R137, R149 ;  /* 0x0000009500897308 */ /* 0x0009e20000000800 */
[----:B------:R-:W-:Y:S01]  /*19dd0*/  FADD.FTZ R179, R179, R180 ;  /* 0x000000b4b3b37221 */ /* 0x000fe20000010000 */
[----:B------:R-:W-:Y:S02]  /*19de0*/  MOV R0, R3 ;  /* 0x0000000300007202 */ /* 0x000fe40000000f00 */
[----:B-1----:R-:W-:Y:S01]  /*19df0*/  F2FP.PACK_AB R103, R227, R224 ;  /* 0x000000e0e367723e */ /* 0x002fe200000000ff */
[----:B------:R-:W-:Y:S04]  /*19e00*/  FADD.FTZ R179, R178, R179 ;  /* 0x000000b3b2b37221 */ /* 0x000fe80000010000 */
[----:B------:R-:W-:Y:S01]  /*19e10*/  FADD.FTZ R182, R182, R179 ;  /* 0x000000b3b6b67221 */ /* 0x000fe20000010000 */
[----:B------:R-:W1:Y:S01]  /*19e20*/  MUFU.EX2 R226, R226 ;  /* 0x000000e200e27308 */ /* 0x000e620000000800 */
[C---:B------:R-:W-:Y:S01]  /*19e30*/  HMMA.16816.F32 R4, R100.reuse, R112, R4 ;  /* 0x000000706404723c */ /* 0x040fe20000001804 */
[----:B-----5:R-:W-:Y:S04]  /*19e40*/  LDSM.16.MT88.4 R152, [R204+0xf800] ;  /* 0x00f80000cc98783b */ /* 0x020fe80000004200 */
[----:B------:R-:W-:Y:S03]  /*19e50*/  FADD.FTZ R182, R183, R182 ;  /* 0x000000b6b7b67221 */ /* 0x000fe60000010000 */
[C---:B------:R-:W-:Y:S01]  /*19e60*/  HMMA.16816.F32 R8, R100.reuse, R114, R8 ;  /* 0x000000726408723c */ /* 0x040fe20000001808 */
[----:B------:R-:W5:Y:S01]  /*19e70*/  MUFU.EX2 R228, R228 ;  /* 0x000000e400e47308 */ /* 0x000f620000000800 */
[----:B------:R-:W-:Y:S02]  /*19e80*/  LDSM.16.MT88.4 R112, [R202+0x10800] ;  /* 0x01080000ca70783b */ /* 0x000fe40000004200 */
[----:B------:R-:W-:Y:S04]  /*19e90*/  FADD.FTZ R187, R187, R182 ;  /* 0x000000b6bbbb7221 */ /* 0x000fe80000010000 */
[C---:B------:R-:W-:Y:S02]  /*19ea0*/  HMMA.16816.F32 R12, R100.reuse, R116, R12 ;  /* 0x00000074640c723c */ /* 0x040fe4000000180c */
[----:B----4-:R-:W-:Y:S01]  /*19eb0*/  LDSM.16.MT88.4 R148, [R200+0xd800] ;  /* 0x00d80000c894783b */ /* 0x010fe20000004200 */
[----:B------:R-:W4:Y:S01]  /*19ec0*/  MUFU.EX2 R138, R138 ;  /* 0x0000008a008a7308 */ /* 0x000f220000000800 */
[----:B------:R-:W-:Y:S04]  /*19ed0*/  FADD.FTZ R187, R186, R187 ;  /* 0x000000bbbabb7221 */ /* 0x000fe80000010000 */
[C---:B------:R-:W-:Y:S02]  /*19ee0*/  HMMA.16816.F32 R16, R100.reuse, R118, R16 ;  /* 0x000000766410723c */ /* 0x040fe40000001810 */
[----:B------:R-:W-:Y:S06]  /*19ef0*/  LDSM.16.MT88.4 R116, [R201+0x10800] ;  /* 0x01080000c974783b */ /* 0x000fec0000004200 */
        /* <DEDUP_REMOVED lines=15> */
[C---:B---3--:R-:W-:Y:S08]  /*19ff0*/  HMMA.16816.F32 R60, R100.reuse, R104, R60 ;  /* 0x00000068643c723c */ /* 0x048ff0000000183c */
[C---:B------:R-:W-:Y:S01]  /*1a000*/  HMMA.16816.F32 R64, R100.reuse, R106, R64 ;  /* 0x0000006a6440723c */ /* 0x040fe20000001840 */
[----:B------:R-:W3:Y:S07]  /*1a010*/  LDSM.16.MT88.4 R104, [R200+0x10800] ;  /* 0x01080000c868783b */ /* 0x000eee0000004200 */
        /* <DEDUP_REMOVED lines=9> */
[C---:B---3--:R-:W-:Y:S08]  /*1a0b0*/  HMMA.16816.F32 R92, R100.reuse, R104, R92 ;  /* 0x00000068645c723c */ /* 0x048ff0000000185c */
[----:B------:R-:W-:Y:S01]  /*1a0c0*/  HMMA.16816.F32 R96, R100, R106, R96 ;  /* 0x0000006a6460723c */ /* 0x000fe20000001860 */
[----:B------:R-:W3:Y:S06]  /*1a0d0*/  LDSM.16.MT88.4 R104, [R200+0xf000] ;  /* 0x00f00000c868783b */ /* 0x000eec0000004200 */
[----:B-1----:R-:W-:Y:S01]  /*1a0e0*/  F2FP.PACK_AB R100, R229, R226 ;  /* 0x000000e2e564723e */ /* 0x002fe200000000ff */
[----:B------:R-:W-:Y:S01]  /*1a0f0*/  FADD.FTZ R226, R226, R187 ;  /* 0x000000bbe2e27221 */ /* 0x000fe20000010000 */
[----:B-----5:R-:W-:Y:S03]  /*1a100*/  F2FP.PACK_AB R101, R231, R228 ;  /* 0x000000e4e765723e */ /* 0x020fe600000000ff */
[----:B------:R-:W-:Y:S01]  /*1a110*/  F2FP.PACK_AB R102, R233, R230 ;  /* 0x000000e6e966723e */ /* 0x000fe200000000ff */
[----:B------:R-:W-:Y:S01]  /*1a120*/  FADD.FTZ R229, R229, R226 ;  /* 0x000000e2e5e57221 */ /* 0x000fe20000010000 */
[----:B------:R-:W-:Y:S03]  /*1a130*/  F2FP.PACK_AB R103, R235, R232 ;  /* 0x000000e8eb67723e */ /* 0x000fe600000000ff */
[----:B------:R-:W-:Y:S04]  /*1a140*/  FADD.FTZ R230, R230, R229 ;  /* 0x000000e5e6e67221 */ /* 0x000fe80000010000 */
[C---:B--2---:R-:W-:Y:S03]  /*1a150*/  HMMA.16816.F32 R4, R100.reuse, R108, R4 ;  /* 0x0000006c6404723c */ /* 0x044fe60000001804 */
[----:B------:R-:W-:Y:S05]  /*1a160*/  FADD.FTZ R233, R233, R230 ;  /* 0x000000e6e9e97221 */ /* 0x000fea0000010000 */
[C---:B------:R-:W-:Y:S01]  /*1a170*/  HMMA.16816.F32 R8, R100.reuse, R110, R8 ;  /* 0x0000006e6408723c */ /* 0x040fe20000001808 */
[----:B------:R-:W1:Y:S07]  /*1a180*/  LDSM.16.MT88.4 R108, [R204+0x11000] ;  /* 0x01100000cc6c783b */ /* 0x000e6e0000004200 */
[C---:B------:R-:W-:Y:S08]  /*1a190*/  HMMA.16816.F32 R12, R100.reuse, R120, R12 ;  /* 0x00000078640c723c */ /* 0x040ff0000000180c */
[C---:B------:R-:W-:Y:S08]  /*1a1a0*/  HMMA.16816.F32 R16, R100.reuse, R122, R16 ;  /* 0x0000007a6410723c */ /* 0x040ff00000001810 */
[C---:B------:R-:W-:Y:S08]  /*1a1b0*/  HMMA.16816.F32 R20, R100.reuse, R112, R20 ;  /* 0x000000706414723c */ /* 0x040ff00000001814 */
[C---:B------:R-:W-:Y:S01]  /*1a1c0*/  HMMA.16816.F32 R24, R100.reuse, R114, R24 ;  /* 0x000000726418723c */ /* 0x040fe20000001818 */
[----:B------:R-:W2:Y:S07]  /*1a1d0*/  LDSM.16.MT88.4 R112, [R202+0x11000] ;  /* 0x01100000ca70783b */ /* 0x000eae0000004200 */
        /* <DEDUP_REMOVED lines=14> */
[C---:B---3--:R-:W-:Y:S04]  /*1a2c0*/  HMMA.16816.F32 R60, R100.reuse, R104, R60 ;  /* 0x00000068643c723c */ /* 0x048fe8000000183c */
[----:B------:R-:W-:Y:S01]  /*1a2d0*/  F2FP.PACK_AB R143, R137, R138 ;  /* 0x0000008a898f723e */ /* 0x000fe200000000ff */
[----:B------:R-:W-:Y:S03]  /*1a2e0*/  FADD.FTZ R237, R237, R234 ;  /* 0x000000eaeded7221 */ /* 0x000fe60000010000 */
[C---:B------:R-:W-:Y:S01]  /*1a2f0*/  HMMA.16816.F32 R64, R100.reuse, R106, R64 ;  /* 0x0000006a6440723c */ /* 0x040fe20000001840 */
[----:B------:R-:W3:Y:S03]  /*1a300*/  LDSM.16.MT88.4 R104, [R200+0x11000] ;  /* 0x01100000c868783b */ /* 0x000ee60000004200 */
[----:B------:R-:W-:Y:S04]  /*1a310*/  FADD.FTZ R238, R238, R237 ;  /* 0x000000edeeee7221 */ /* 0x000fe80000010000 */
[C---:B-1----:R-:W-:Y:S04]  /*1a320*/  HMMA.16816.F32 R68, R100.reuse, R108, R68 ;  /* 0x0000006c6444723c */ /* 0x042fe80000001844 */
[----:B------:R-:W-:Y:S04]  /*1a330*/  FADD.FTZ R225, R241, R238 ;  /* 0x000000eef1e17221 */ /* 0x000fe80000010000 */
[C---:B------:R-:W-:Y:S01]  /*1a340*/  HMMA.16816.F32 R72, R100.reuse, R110, R72 ;  /* 0x0000006e6448723c */ /* 0x040fe20000001848 */
[----:B------:R-:W1:Y:S07]  /*1a350*/  LDSM.16.MT88.4 R108, [R202+0xd800] ;  /* 0x00d80000ca6c783b */ /* 0x000e6e0000004200 */
[C---:B--2---:R-:W-:Y:S08]  /*1a360*/  HMMA.16816.F32 R76, R100.reuse, R112, R76 ;  /* 0x00000070644c723c */ /* 0x044ff0000000184c */
[C---:B------:R-:W-:Y:S08]  /*1a370*/  HMMA.16816.F32 R80, R100.reuse, R114, R80 ;  /* 0x000000726450723c */ /* 0x040ff00000001850 */
[C---:B----4-:R-:W-:Y:S08]  /*1a380*/  HMMA.16816.F32 R84, R100.reuse, R116, R84 ;  /* 0x000000746454723c */ /* 0x050ff00000001854 */
[C---:B------:R-:W-:Y:S08]  /*1a390*/  HMMA.16816.F32 R88, R100.reuse, R118, R88 ;  /* 0x000000766458723c */ /* 0x040ff00000001858 */
[C---:B---3--:R-:W-:Y:S08]  /*1a3a0*/  HMMA.16816.F32 R92, R100.reuse, R104, R92 ;  /* 0x00000068645c723c */ /* 0x048ff0000000185c */
[----:B------:R-:W-:Y:S08]  /*1a3b0*/  HMMA.16816.F32 R96, R100, R106, R96 ;  /* 0x0000006a6460723c */ /* 0x000ff00000001860 */
[C---:B------:R-:W-:Y:S01]  /*1a3c0*/  HMMA.16816.F32 R128, R140.reuse, R124, R4 ;  /* 0x0000007c8c80723c */ /* 0x040fe20000001804 */
[----:B------:R-:W2:Y:S07]  /*1a3d0*/  LDSM.16.MT88.4 R4, [R202+0x11800] ;  /* 0x01180000ca04783b */ /* 0x000eae0000004200 */
[C---:B------:R-:W-:Y:S01]  /*1a3e0*/  HMMA.16816.F32 R124, R140.reuse, R126, R8 ;  /* 0x0000007e8c7c723c */ /* 0x040fe20000001808 */
[----:B------:R-:W3:Y:S07]  /*1a3f0*/  LDSM.16.MT88.4 R8, [R201+0x11800] ;  /* 0x01180000c908783b */ /* 0x000eee0000004200 */
[C---:B-1----:R-:W-:Y:S01]  /*1a400*/  HMMA.16816.F32 R120, R140.reuse, R108, R12 ;  /* 0x0000006c8c78723c */ /* 0x042fe2000000180c */
[----:B------:R-:W1:Y:S07]  /*1a410*/  LDSM.16.MT88.4 R12, [R200+0x11800] ;  /* 0x01180000c80c783b */ /* 0x000e6e0000004200 */
        /* <DEDUP_REMOVED lines=15> */
[C---:B--2---:R-:W-:Y:S07]  /*1a510*/  HMMA.16816.F32 R76, R140.reuse, R4, R76 ;  /* 0x000000048c4c723c */ /* 0x044fee000000184c */
        /* <DEDUP_REMOVED lines=8> */
[C---:B-1----:R-:W-:Y:S03]  /*1a5a0*/  HMMA.16816.F32 R92, R140.reuse, R12, R92 ;  /* 0x0000000c8c5c723c */ /* 0x042fe6000000185c */
        /* <DEDUP_REMOVED lines=11> */
.L_x_1274:
        /* <DEDUP_REMOVED lines=223> */
[----:B------:R-:W-:Y:S04]  /*1b450*/  STS [R19+0x2400], R58 ;  /* 0x0024003a13007388 */ /* 0x000fe80000000800 */
[----:B------:R-:W-:Y:S04]  /*1b460*/  STS [R21+0x2000], R60 ;  /* 0x0020003c15007388 */ /* 0x000fe80000000800 */
[----:B------:R-:W-:Y:S04]  /*1b470*/  STS [R21+0x2400], R62 ;  /* 0x0024003e15007388 */ /* 0x000fe80000000800 */
[----:B------:R-:W-:Y:S04]  /*1b480*/  STS [R23+0x2000], R64 ;  /* 0x0020004017007388 */ /* 0x000fe80000000800 */
[----:B------:R-:W-:Y:S04]  /*1b490*/  STS [R23+0x2400], R66 ;  /* 0x0024004217007388 */ /* 0x000fe80000000800 */
[----:B------:R-:W-:Y:S01]  /*1b4a0*/  STS [R9+0x4000], R68 ;  /* 0x0040004409007388 */ /* 0x000fe20000000800 */
[----:B-1----:R-:W-:-:S03]  /*1b4b0*/  MOV R56, 0x7f800000 ;  /* 0x7f80000000387802 */ /* 0x002fc60000000f00 */
        /* <DEDUP_REMOVED lines=27> */
.L_x_1279:
[----:B------:R-:W2:Y:S04]  /*1b670*/  S2R R3, SR_CTAID.Z ;  /* 0x0000000000037919 */ /* 0x000ea80000002700 */
[----:B------:R-:W2:Y:S02]  /*1b680*/  S2R R0, SR_CTAID.Y ;  /* 0x0000000000007919 */ /* 0x000ea40000002600 */
[----:B--2---:R-:W-:-:S04]  /*1b690*/  IMAD R57, R0, c[0x0][0x1c0], R3 ;  /* 0x0000700000397a24 */ /* 0x004fc800078e0203 */
[----:B------:R-:W-:Y:S02]  /*1b6a0*/  IMAD R57, R57, c[0x0][0x214], RZ ;  /* 0x0000850039397a24 */ /* 0x000fe400078e02ff */
.L_x_1280:
        /* <DEDUP_REMOVED lines=49> */
.L_x_1282:
[----:B---34-:R-:W-:Y:S05]  /*1b9c0*/  BSYNC B0 ;  /* 0x0000000000007941 */ /* 0x018fea0003800000 */
.L_x_1281:
        /* <DEDUP_REMOVED lines=40> */
.L_x_1284:
[----:B------:R-:W-:Y:S05]  /*1bc50*/  BSYNC B0 ;  /* 0x0000000000007941 */ /* 0x000fea0003800000 */
.L_x_1283:
        /* <DEDUP_REMOVED lines=20> */
.L_x_1286:
[----:B------:R-:W-:Y:S05]  /*1bda0*/  BSYNC B0 ;  /* 0x0000000000007941 */ /* 0x000fea0003800000 */
.L_x_1285:
        /* <DEDUP_REMOVED lines=20> */
.L_x_1288:
[----:B------:R-:W-:Y:S05]  /*1bef0*/  BSYNC B0 ;  /* 0x0000000000007941 */ /* 0x000fea0003800000 */
.L_x_1287:
        /* <DEDUP_REMOVED lines=21> */
.L_x_1289:
        /* <DEDUP_REMOVED lines=11> */
.L_x_7355:


//--------------------- .text._ZN5flash24flash_fwd_splitkv_kernelI23Flash_fwd_kernel_traitsILi192ELi64ELi64ELi4ELb0ELb0EN7cutlass6half_tE19Flash_kernel_traitsILi192ELi64ELi64ELi4ES3_EELb0ELb0ELb0ELb0ELb0ELb0ELb1ELb0EEEvNS_16Flash_fwd_paramsE --------------------------
	.section	.text._ZN5flash24flash_fwd_splitkv_kernelI23Flash_fwd_kernel_traitsILi192ELi64ELi64ELi4ELb0ELb0EN7cutlass6half_tE19Flash_kernel_traitsILi192ELi64ELi64ELi4ES3_EELb0ELb0ELb0ELb0ELb0ELb0ELb1ELb0EEEvNS_16Flash_fwd_paramsE,"ax",@progbits
	.sectioninfo	@"SHI_REGISTERS=240"
	.align	128
        .global         _ZN5flash24flash_fwd_splitkv_kernelI23Flash_fwd_kernel_traitsILi192ELi64ELi64ELi4ELb0ELb0EN7cutlass6half_tE19Flash_kernel_traitsILi192ELi64ELi64ELi4ES3_EELb0ELb0ELb0ELb0ELb0ELb0ELb1ELb0EEEvNS_16Flash_fwd_paramsE
        .type           _ZN5flash24flash_fwd_splitkv_kernelI23Flash_fwd_kernel_traitsILi192ELi64ELi64ELi4ELb0ELb0EN7cutlass6half_tE19Flash_kernel_traitsILi192ELi64ELi64ELi4ES3_EELb0ELb0ELb0ELb0ELb0ELb0ELb1ELb0EEEvNS_16Flash_fwd_paramsE,@function
        .size           _ZN5flash24flash_fwd_splitkv_kernelI23Flash_fwd_kernel_traitsILi192ELi64ELi64ELi4ELb0ELb0EN7cutlass6half_tE19Flash_kernel_traitsILi192ELi64ELi64ELi4ES3_EELb0ELb0ELb0ELb0ELb0ELb0ELb1ELb0EEEvNS_16Flash_fwd_paramsE,(.L_x_7356 - _ZN5flash24flash_fwd_splitkv_kernelI23Flash_fwd_kernel_traitsILi192ELi64ELi64ELi4ELb0ELb0EN7cutlass6half_tE19Flash_kernel_traitsILi192ELi64ELi64ELi4ES3_EELb0ELb0ELb0ELb0ELb0ELb0ELb1ELb0EEEvNS_16Flash_fwd_paramsE)
        .other          _ZN5flash24flash_fwd_splitkv_kernelI23Flash_fwd_kernel_traitsILi192ELi64ELi64ELi4ELb0ELb0EN7cutlass6half_tE19Flash_kernel_traitsILi192ELi64ELi64ELi4ES3_EELb0ELb0ELb0ELb0ELb0ELb0ELb1ELb0EEEvNS_16Flash_fwd_paramsE,@"STO_CUDA_ENTRY STV_DEFAULT"
_ZN5flash24flash_fwd_splitkv_kernelI23Flash_fwd_kernel_traitsILi192ELi64ELi64ELi4ELb0ELb0EN7cutlass6half_tE19Flash_kernel_traitsILi192ELi64ELi64ELi4ES3_EELb0ELb0ELb0ELb0ELb0ELb0ELb1ELb0EEEvNS_16Flash_fwd_paramsE:
.text._ZN5flash24flash_fwd_splitkv_kernelI23Flash_fwd_kernel_traitsILi192ELi64ELi64ELi4ELb0ELb0EN7cutlass6half_tE19Flash_kernel_traitsILi192ELi64ELi64ELi4ES3_EELb0ELb0ELb0ELb0ELb0ELb0ELb1ELb0EEEvNS_16Flash_fwd_paramsE:
[----:B------:R-:W-:Y:S02]  /*0000*/  MOV R1, c[0x0][0x28] ;  /* 0x00000a0000017a02 */ /* 0x000fe40000000f00 */
[----:B------:R-:W1:Y:S01]  /*0010*/  I2F.U32.RP R6, c[0x0][0x1c0] ;  /* 0x0000700000067b06 */ /* 0x000e620000209000 */
[----:B------:R-:W2:Y:S01]  /*0020*/  S2R R3, SR_CTAID.Z ;  /* 0x0000000000037919 */ /* 0x000ea20000002700 */
[----:B------:R-:W-:Y:S01]  /*0030*/  IMAD.MOV.U32 R4, RZ, RZ, RZ ;  /* 0x000000ffff047224 */ /* 0x000fe200078e00ff */
[----:B------:R-:W-:Y:S01]  /*0040*/  ISETP.NE.U32.AND P1, PT, RZ, c[0x0][0x1c0], PT ;  /* 0x00007000ff007a0c */ /* 0x000fe20003f25070 */
[----:B------:R-:W-:Y:S01]  /*0050*/  IMAD.MOV.U32 R8, RZ, RZ, 0x4 ;  /* 0x00000004ff087424 */ /* 0x000fe200078e00ff */
[----:B------:R-:W-:Y:S01]  /*0060*/  ULDC.64 UR6, c[0x0][0x118] ;  /* 0x0000460000067ab9 */ /* 0x000fe20000000a00 */
[----:B------:R-:W-:Y:S02]  /*0070*/  IMAD.MOV.U32 R13, RZ, RZ, -0x1 ;  /* 0xffffffffff0d7424 */ /* 0x000fe400078e00ff */
[----:B-1----:R-:W1:Y:S02]  /*0080*/  MUFU.RCP R5, R6 ;  /* 0x0000000600057308 */ /* 0x002e640000001000 */
[----:B-1----:R-:W-:-:S06]  /*0090*/  IADD3 R5, R5, 0xffffffe, RZ ;  /* 0x0ffffffe05057810 */ /* 0x002fcc0007ffe0ff */
[----:B------:R-:W1:Y:S02]  /*00a0*/  F2I.FTZ.U32.TRUNC.NTZ R5, R5 ;  /* 0x0000000500057305 */ /* 0x000e64000021f000 */
[----:B-1----:R-:W-:-:S04]  /*00b0*/  IMAD.MOV R0, RZ, RZ, -R5 ;  /* 0x000000ffff007224 */ /* 0x002fc800078e0a05 */
[----:B------:R-:W-:Y:S02]  /*00c0*/  IMAD R7, R0, c[0x0][0x1c0], RZ ;  /* 0x0000700000077a24 */ /* 0x000fe400078e02ff */
[----:B------:R-:W1:Y:S02]  /*00d0*/  LDC.U8 R0, c[0x0][0x312] ;  /* 0x0000c480ff007b82 */ /* 0x000e640000000000 */
[----:B------:R-:W-:-:S06]  /*00e0*/  IMAD.HI.U32 R4, R5, R7, R4 ;  /* 0x0000000705047227 */ /* 0x000fcc00078e0004 */
[----:B--2---:R-:W-:-:S04]  /*00f0*/  IMAD.HI.U32 R207, R4, R3, RZ ;  /* 0x0000000304cf7227 */ /* 0x004fc800078e00ff */
[----:B------:R-:W-:-:S04]  /*0100*/  IMAD.MOV R2, RZ, RZ, -R207 ;  /* 0x000000ffff027224 */ /* 0x000fc800078e0acf */
[----:B------:R-:W-:-:S05]  /*0110*/  IMAD R2, R2, c[0x0][0x1c0], R3 ;  /* 0x0000700002027a24 */ /* 0x000fca00078e0203 */
[----:B------:R-:W-:Y:S02]  /*0120*/  ISETP.GE.U32.AND P2, PT, R2, c[0x0][0x1c0], PT ;  /* 0x0000700002007a0c */ /* 0x000fe40003f46070 */
[----:B-1----:R-:W-:-:S11]  /*0130*/  ISETP.NE.AND P3, PT, R0, RZ, PT ;  /* 0x000000ff0000720c */ /* 0x002fd60003f65270 */
[----:B------:R-:W-:Y:S02]  /*0140*/  @P2 IADD3 R2, R2, -c[0x0][0x1c0], RZ ;  /* 0x8000700002022a10 */ /* 0x000fe40007ffe0ff */
[----:B------:R-:W-:Y:S02]  /*0150*/  @P2 IADD3 R207, R207, 0x1, RZ ;  /* 0x00000001cfcf2810 */ /* 0x000fe40007ffe0ff */
[----:B------:R-:W-:Y:S02]  /*0160*/  ISETP.GE.U32.AND P0, PT, R2, c[0x0][0x1c0], PT ;  /* 0x0000700002007a0c */ /* 0x000fe40003f06070 */
[----:B------:R-:W-:-:S04]  /*0170*/  ISETP.NE.U32.AND P2, PT, RZ, c[0x0][0x240], PT ;  /* 0x00009000ff007a0c */ /* 0x000fc80003f45070 */
[----:B------:R-:W-:-:S07]  /*0180*/  ISETP.NE.AND.EX P2, PT, RZ, c[0x0][0x244], PT, P2 ;  /* 0x00009100ff007a0c */ /* 0x000fce0003f45320 */
[----:B------:R-:W-:Y:S02]  /*0190*/  @P0 IADD3 R207, R207, 0x1, RZ ;  /* 0x00000001cfcf0810 */ /* 0x000fe40007ffe0ff */
[----:B------:R-:W-:Y:S02]  /*01a0*/  @!P1 LOP3.LUT R207, RZ, c[0x0][0x1c0], RZ, 0x33, !PT ;  /* 0x00007000ffcf9a12 */ /* 0x000fe400078e33ff */
[----:B------:R-:W-:Y:S01]  /*01b0*/  ISETP.EQ.U32.AND P1, PT, RZ, c[0x0][0x248], PT ;  /* 0x00009200ff007a0c */ /* 0x000fe20003f22070 */
[----:B------:R-:W-:Y:S01]  /*01c0*/  IMAD.MOV.U32 R12, RZ, RZ, -0x1 ;  /* 0xffffffffff0c7424 */ /* 0x000fe200078e00ff */
[----:B------:R-:W-:Y:S01]  /*01d0*/  ISETP.NE.U32.AND P0, PT, RZ, c[0x0][0x250], PT ;  /* 0x00009400ff007a0c */ /* 0x000fe20003f05070 */
[CC--:B------:R-:W-:Y:S01]  /*01e0*/  IMAD.WIDE R14, R207.reuse, R8.reuse, c[0x0][0x240] ;  /* 0x00009000cf0e7625 */ /* 0x0c0fe200078e0208 */
[----:B------:R-:W-:Y:S02]  /*01f0*/  ISETP.EQ.OR.EX P1, PT, RZ, c[0x0][0x24c], !P3, P1 ;  /* 0x00009300ff007a0c */ /* 0x000fe40005f22710 */
[----:B------:R-:W-:Y:S01]  /*0200*/  ISETP.NE.AND.EX P0, PT, RZ, c[0x0][0x254], PT, P0 ;  /* 0x00009500ff007a0c */ /* 0x000fe20003f05300 */
[----:B------:R-:W-:Y:S01]  /*0210*/  IMAD.WIDE R4, R207, R8, c[0x0][0x248] ;  /* 0x00009200cf047625 */ /* 0x000fe200078e0208 */
[----:B------:R-:W2:Y:S04]  /*0220*/  @P2 LDG.E R13, [R14.64] ;  /* 0x000000060e0d2981 */ /* 0x000ea8000c1e1900 */
[----:B------:R-:W2:Y:S01]  /*0230*/  @P2 LDG.E R0, [R14.64+0x4] ;  /* 0x000004060e002981 */ /* 0x000ea2000c1e1900 */
[----:B------:R-:W-:-:S04]  /*0240*/  MOV R7, RZ ;  /* 0x000000ff00077202 */ /* 0x000fc80000000f00 */
[----:B------:R1:W5:Y:S02]  /*0250*/  @!P1 LDG.E R12, [R4.64] ;  /* 0x00000006040c9981 */ /* 0x000364000c1e1900 */
[----:B------:R-:W-:Y:S02]  /*0260*/  @P0 IMAD.WIDE R10, R207, R8, c[0x0][0x250] ;  /* 0x00009400cf0a0625 */ /* 0x000fe400078e0208 */
[----:B------:R-:W3:Y:S04]  /*0270*/  S2R R27, SR_CTAID.X ;  /* 0x00000000001b7919 */ /* 0x000ee80000002500 */
[----:B------:R1:W5:Y:S01]  /*0280*/  @P0 LDG.E R7, [R10.64] ;  /* 0x000000060a070981 */ /* 0x000362000c1e1900 */
[----:B------:R-:W-:-:S03]  /*0290*/  ISETP.NE.U32.AND P0, PT, RZ, c[0x0][0x248], PT ;  /* 0x00009200ff007a0c */ /* 0x000fc60003f05070 */
[----:B------:R-:W4:Y:S04]  /*02a0*/  S2R R2, SR_CTAID.Y ;  /* 0x0000000000027919 */ /* 0x000f280000002600 */
[----:B------:R-:W1:Y:S01]  /*02b0*/  S2R R86, SR_TID.X ;  /* 0x0000000000567919 */ /* 0x000e620000002100 */
[----:B------:R-:W-:Y:S01]  /*02c0*/  ISETP.NE.AND.EX P0, PT, RZ, c[0x0][0x24c], PT, P0 ;  /* 0x00009300ff007a0c */ /* 0x000fe20003f05300 */
[----:B------:R-:W-:-:S04]  /*02d0*/  IMAD.MOV R22, RZ, RZ, -R207 ;  /* 0x000000ffff167224 */ /* 0x000fc800078e0acf */
[----:B------:R-:W-:Y:S01]  /*02e0*/  IMAD R22, R22, c[0x0][0x1c0], R3 ;  /* 0x0000700016167a24 */ /* 0x000fe200078e0203 */
[----:B--2---:R-:W-:Y:S01]  /*02f0*/  @P2 IADD3 R0, R0, -R13, RZ ;  /* 0x8000000d00002210 */ /* 0x004fe20007ffe0ff */
[----:B------:R-:W-:-:S06]  /*0300*/  @!P2 IMAD.MOV.U32 R0, RZ, RZ, c[0x0][0x214] ;  /* 0x00008500ff00a624 */ /* 0x000fcc00078e00ff */
[----:B------:R-:W-:Y:S05]  /*0310*/  @!P0 BRA `(.L_x_1290) ;  /* 0x0000004000008947 */ /* 0x000fea0003800000 */
[----:B-1-34-:R-:W2:Y:S02]  /*0320*/  @P3 LDG.E R3, [R4.64+0x4] ;  /* 0x0000040604033981 */ /* 0x01aea4000c1e1900 */
[----:B--2--5:R-:W-:-:S06]  /*0330*/  @P3 IADD3 R3, R3, -R12, RZ ;  /* 0x8000000c03033210 */ /* 0x024fcc0007ffe0ff */
[----:B------:R1:W5:Y:S01]  /*0340*/  @!P3 LDG.E R3, [R4.64] ;  /* 0x000000060403b981 */ /* 0x000362000c1e1900 */
[----:B------:R-:W-:Y:S05]  /*0350*/  BRA `(.L_x_1291) ;  /* 0x0000001000007947 */ /* 0x000fea0003800000 */
.L_x_1290:
[----:B-1-34-:R-:W-:Y:S02]  /*0360*/  MOV R3, c[0x0][0x218] ;  /* 0x0000860000037a02 */ /* 0x01afe40000000f00 */
.L_x_1291:
[----:B------:R-:W-:-:S04]  /*0370*/  ISETP.NE.U32.AND P2, PT, RZ, c[0x0][0x258], PT ;  /* 0x00009600ff007a0c */ /* 0x000fc80003f45070 */
[----:B------:R-:W-:-:S13]  /*0380*/  ISETP.NE.AND.EX P2, PT, RZ, c[0x0][0x25c], PT, P2 ;  /* 0x00009700ff007a0c */ /* 0x000fda0003f45320 */
[----:B------:R-:W-:-:S05]  /*0390*/  @P2 IMAD.WIDE R10, R207, R8, c[0x0][0x258] ;  /* 0x00009600cf0a2625 */ /* 0x000fca00078e0208 */
[----:B------:R-:W2:Y:S01]  /*03a0*/  @P2 LDG.E R88, [R10.64] ;  /* 0x000000060a582981 */ /* 0x000ea2000c1e1900 */
[----:B------:R-:W-:Y:S01]  /*03b0*/  IMAD.SHL.U32 R199, R27, 0x40, RZ ;  /* 0x000000401bc77824 */ /* 0x000fe200078e00ff */
[----:B------:R-:W-:-:S04]  /*03c0*/  @!P2 ISETP.NE.U32.AND P1, PT, RZ, c[0x0][0x268], PT ;  /* 0x00009a00ff00aa0c */ /* 0x000fc80003f25070 */
[----:B------:R-:W-:Y:S02]  /*03d0*/  ISETP.GT.AND P0, PT, R0, R199, PT ;  /* 0x000000c70000720c */ /* 0x000fe40003f04270 */
[----:B------:R-:W-:-:S04]  /*03e0*/  @!P2 ISETP.NE.AND.EX P1, PT, RZ, c[0x0][0x26c], PT, P1 ;  /* 0x00009b00ff00aa0c */ /* 0x000fc80003f25310 */
[----:B-1----:R-:W-:Y:S01]  /*03f0*/  @!P2 SEL R4, RZ, c[0x0][0x21c], !P1 ;  /* 0x00008700ff04aa07 */ /* 0x002fe20004800000 */
[----:B--2--5:R-:W-:-:S03]  /*0400*/  @P2 IMAD.IADD R88, R88, 0x1, -R7 ;  /* 0x0000000158582824 */ /* 0x024fc600078e0a07 */
[----:B------:R-:W-:-:S03]  /*0410*/  @!P2 IADD3 R88, R4, R3, -R7 ;  /* 0x000000030458a210 */ /* 0x000fc60007ffe807 */
[----:B------:R-:W-:Y:S05]  /*0420*/  @!P0 EXIT ;  /* 0x000000000000894d */ /* 0x000fea0003800000 */
[----:B------:R-:W-:Y:S01]  /*0430*/  IABS R5, c[0x0][0x10] ;  /* 0x0000040000057a13 */ /* 0x000fe20000000000 */
[----:B------:R-:W-:-:S03]  /*0440*/  IMAD.MOV.U32 R3, RZ, RZ, c[0x0][0x218] ;  /* 0x00008600ff037624 */ /* 0x000fc600078e00ff */
[----:B------:R-:W1:Y:S02]  /*0450*/  I2F.RP R9, R5 ;  /* 0x0000000500097306 */ /* 0x000e640000209400 */
[----:B------:R-:W-:-:S04]  /*0460*/  IADD3 R3, R3, 0x3f, RZ ;  /* 0x0000003f03037810 */ /* 0x000fc80007ffe0ff */
[----:B------:R-:W-:-:S04]  /*0470*/  SHF.R.S32.HI R6, RZ, 0x1f, R3 ;  /* 0x0000001fff067819 */ /* 0x000fc80000011403 */
[----:B------:R-:W-:-:S04]  /*0480*/  LEA.HI R6, R6, R3, RZ, 0x6 ;  /* 0x0000000306067211 */ /* 0x000fc800078f30ff */
[----:B------:R-:W-:Y:S01]  /*0490*/  LEA.HI.SX32 R6, R6, c[0x0][0x10], 0x1a ;  /* 0x0000040006067a11 */ /* 0x000fe200078fd2ff */
[----:B-1----:R-:W1:Y:S03]  /*04a0*/  MUFU.RCP R10, R9 ;  /* 0x00000009000a7308 */ /* 0x002e660000001000 */
[----:B------:R-:W-:-:S04]  /*04b0*/  IADD3 R6, R6, -0x1, RZ ;  /* 0xffffffff06067810 */ /* 0x000fc80007ffe0ff */
[----:B------:R-:W-:Y:S02]  /*04c0*/  IABS R3, R6 ;  /* 0x0000000600037213 */ /* 0x000fe40000000000 */
[----:B------:R-:W-:-:S04]  /*04d0*/  LOP3.LUT R6, R6, c[0x0][0x10], RZ, 0x3c, !PT ;  /* 0x0000040006067a12 */ /* 0x000fc800078e3cff */
[----:B------:R-:W-:Y:S02]  /*04e0*/  ISETP.GE.AND P0, PT, R6, RZ, PT ;  /* 0x000000ff0600720c */ /* 0x000fe40003f06270 */
[----:B-1----:R-:W-:-:S04]  /*04f0*/  IADD3 R10, R10, 0xffffffe, RZ ;  /* 0x0ffffffe0a0a7810 */ /* 0x002fc80007ffe0ff */
[----:B------:R-:W1:Y:S02]  /*0500*/  F2I.FTZ.U32.TRUNC.NTZ R11, R10 ;  /* 0x0000000a000b7305 */ /* 0x000e64000021f000 */
[----:B-1----:R-:W-:Y:S02]  /*0510*/  IMAD.MOV R4, RZ, RZ, -R11 ;  /* 0x000000ffff047224 */ /* 0x002fe400078e0a0b */
[----:B------:R-:W-:Y:S02]  /*0520*/  IMAD.MOV.U32 R10, RZ, RZ, RZ ;  /* 0x000000ffff0a7224 */ /* 0x000fe400078e00ff */
[----:B------:R-:W-:-:S04]  /*0530*/  IMAD R4, R4, R5, RZ ;  /* 0x0000000504047224 */ /* 0x000fc800078e02ff */
[----:B------:R-:W-:-:S06]  /*0540*/  IMAD.HI.U32 R4, R11, R4, R10 ;  /* 0x000000040b047227 */ /* 0x000fcc00078e000a */
[----:B------:R-:W-:-:S04]  /*0550*/  IMAD.HI.U32 R9, R4, R3, RZ ;  /* 0x0000000304097227 */ /* 0x000fc800078e00ff */
[----:B------:R-:W-:-:S04]  /*0560*/  IMAD.MOV R4, RZ, RZ, -R9 ;  /* 0x000000ffff047224 */ /* 0x000fc800078e0a09 */
[----:B------:R-:W-:Y:S01]  /*0570*/  IMAD R4, R5, R4, R3 ;  /* 0x0000000405047224 */ /* 0x000fe200078e0203 */
[----:B------:R-:W-:-:S04]  /*0580*/  IADD3 R3, R88, 0x3f, RZ ;  /* 0x0000003f58037810 */ /* 0x000fc80007ffe0ff */
[----:B------:R-:W-:-:S13]  /*0590*/  ISETP.GT.U32.AND P1, PT, R5, R4, PT ;  /* 0x000000040500720c */ /* 0x000fda0003f24070 */
[----:B------:R-:W-:Y:S01]  /*05a0*/  @!P1 IMAD.IADD R4, R4, 0x1, -R5 ;  /* 0x0000000104049824 */ /* 0x000fe200078e0a05 */
[----:B------:R-:W-:Y:S02]  /*05b0*/  @!P1 IADD3 R9, R9, 0x1, RZ ;  /* 0x0000000109099810 */ /* 0x000fe40007ffe0ff */
[----:B------:R-:W-:Y:S02]  /*05c0*/  ISETP.NE.AND P1, PT, RZ, c[0x0][0x10], PT ;  /* 0x00000400ff007a0c */ /* 0x000fe40003f25270 */
[----:B------:R-:W-:Y:S02]  /*05d0*/  ISETP.GE.U32.AND P2, PT, R4, R5, PT ;  /* 0x000000050400720c */ /* 0x000fe40003f46070 */
[----:B------:R-:W-:-:S04]  /*05e0*/  SHF.R.S32.HI R4, RZ, 0x1f, R3 ;  /* 0x0000001fff047819 */ /* 0x000fc80000011403 */
[----:B------:R-:W-:-:S04]  /*05f0*/  LEA.HI R4, R4, R3, RZ, 0x6 ;  /* 0x0000000304047211 */ /* 0x000fc800078f30ff */
[----:B------:R-:W-:-:S03]  /*0600*/  SHF.R.S32.HI R4, RZ, 0x6, R4 ;  /* 0x00000006ff047819 */ /* 0x000fc60000011404 */
[----:B------:R-:W-:-:S05]  /*0610*/  @P2 IADD3 R9, R9, 0x1, RZ ;  /* 0x0000000109092810 */ /* 0x000fca0007ffe0ff */
[----:B------:R-:W-:Y:S01]  /*0620*/  @!P0 IMAD.MOV R9, RZ, RZ, -R9 ;  /* 0x000000ffff098224 */ /* 0x000fe200078e0a09 */
[----:B------:R-:W-:-:S05]  /*0630*/  @!P1 LOP3.LUT R9, RZ, c[0x0][0x10], RZ, 0x33, !PT ;  /* 0x00000400ff099a12 */ /* 0x000fca00078e33ff */
[----:B------:R-:W-:-:S04]  /*0640*/  IMAD R200, R9, R2, RZ ;  /* 0x0000000209c87224 */ /* 0x000fc800078e02ff */
[----:B------:R-:W-:-:S05]  /*0650*/  IMAD.IADD R133, R9, 0x1, R200 ;  /* 0x0000000109857824 */ /* 0x000fca00078e02c8 */
[----:B------:R-:W-:-:S04]  /*0660*/  IMNMX R133, R4, R133, PT ;  /* 0x0000008504857217 */ /* 0x000fc80003800200 */
[----:B------:R-:W-:-:S13]  /*0670*/  ISETP.GE.AND P0, PT, R200, R133, PT ;  /* 0x00000085c800720c */ /* 0x000fda0003f06270 */
[----:B------:R-:W-:Y:S05]  /*0680*/  @!P0 BRA `(.L_x_1292) ;  /* 0x000008a000008947 */ /* 0x000fea0003800000 */
[----:B------:R-:W-:Y:S01]  /*0690*/  SHF.R.S32.HI R3, RZ, 0x1f, R86 ;  /* 0x0000001fff037819 */ /* 0x000fe20000011456 */
[----:B------:R-:W-:Y:S01]  /*06a0*/  IMAD R207, R2, c[0x0][0x210], R207 ;  /* 0x0000840002cf7a24 */ /* 0x000fe200078e02cf */
[----:B------:R-:W-:Y:S02]  /*06b0*/  BSSY B0, `(.L_x_1293) ;  /* 0x000001a000007945 */ /* 0x000fe40003800000 */
[----:B------:R-:W-:Y:S01]  /*06c0*/  LEA.HI R6, R3, R86, RZ, 0x4 ;  /* 0x0000005603067211 */ /* 0x000fe200078f20ff */
[----:B------:R-:W-:-:S03]  /*06d0*/  IMAD R22, R207, c[0x0][0x1c0], R22 ;  /* 0x00007000cf167a24 */ /* 0x000fc600078e0216 */
[----:B------:R-:W-:Y:S02]  /*06e0*/  LOP3.LUT R3, R6, 0xfffffff0, RZ, 0xc0, !PT ;  /* 0xfffffff006037812 */ /* 0x000fe400078ec0ff */
[----:B------:R-:W-:-:S03]  /*06f0*/  SHF.R.S32.HI R2, RZ, 0x4, R6 ;  /* 0x00000004ff027819 */ /* 0x000fc60000011406 */
[----:B------:R-:W-:Y:S02]  /*0700*/  IMAD.IADD R86, R86, 0x1, -R3 ;  /* 0x0000000156567824 */ /* 0x000fe400078e0a03 */
[--C-:B------:R-:W-:Y:S02]  /*0710*/  IMAD R3, R22, c[0x0][0x214], R199.reuse ;  /* 0x0000850016037a24 */ /* 0x100fe400078e02c7 */
[----:B------:R-:W-:Y:S02]  /*0720*/  IMAD.SHL.U32 R4, R86, 0x4, RZ ;  /* 0x0000000456047824 */ /* 0x000fe400078e00ff */
[----:B------:R-:W-:Y:S02]  /*0730*/  IMAD.IADD R199, R0, 0x1, -R199 ;  /* 0x0000000100c77824 */ /* 0x000fe400078e0ac7 */
[----:B------:R-:W-:Y:S01]  /*0740*/  IMAD R7, R3, c[0x0][0x22c], RZ ;  /* 0x00008b0003077a24 */ /* 0x000fe200078e02ff */
[----:B------:R-:W-:Y:S02]  /*0750*/  SHF.R.S32.HI R5, RZ, 0x1f, R4 ;  /* 0x0000001fff057819 */ /* 0x000fe40000011404 */
[----:B------:R-:W-:-:S03]  /*0760*/  ISETP.GE.AND P1, PT, R2, R199, PT ;  /* 0x000000c70200720c */ /* 0x000fc60003f26270 */
[----:B------:R-:W-:-:S05]  /*0770*/  IMAD.WIDE R8, R2, 0xc0, R4 ;  /* 0x000000c002087825 */ /* 0x000fca00078e0204 */
[----:B------:R-:W-:-:S04]  /*0780*/  IADD3 R6, P0, R7, R8, RZ ;  /* 0x0000000807067210 */ /* 0x000fc80007f1e0ff */
[----:B------:R-:W-:Y:S02]  /*0790*/  LEA.HI.X.SX32 R7, R7, R9, 0x1, P0 ;  /* 0x0000000907077211 */ /* 0x000fe400000f0eff */
[----:B------:R-:W-:Y:S02]  /*07a0*/  LEA R18, P0, R6, c[0x0][0x1d8], 0x2 ;  /* 0x0000760006127a11 */ /* 0x000fe400078010ff */
[----:B------:R-:W-:Y:S02]  /*07b0*/  IADD3 R9, R4, 0x40, RZ ;  /* 0x0000004004097810 */ /* 0x000fe40007ffe0ff */
[----:B------:R-:W-:Y:S02]  /*07c0*/  LEA.HI.X R19, R6, c[0x0][0x1dc], R7, 0x2, P0 ;  /* 0x0000770006137a11 */ /* 0x000fe400000f1407 */
[----:B------:R-:W-:Y:S01]  /*07d0*/  IADD3 R7, R4, 0x80, RZ ;  /* 0x0000008004077810 */ /* 0x000fe20007ffe0ff */
[----:B------:R-:W-:Y:S05]  /*07e0*/  @P1 BRA `(.L_x_1294) ;  /* 0x0000006000001947 */ /* 0x000fea0003800000 */
[----:B------:R-:W-:Y:S02]  /*07f0*/  ISETP.GE.AND P2, PT, R4, c[0x0][0x220], PT ;  /* 0x0000880004007a0c */ /* 0x000fe40003f46270 */
[----:B------:R-:W-:-:S02]  /*0800*/  ISETP.GE.AND P1, PT, R9, c[0x0][0x220], PT ;  /* 0x0000880009007a0c */ /* 0x000fc40003f26270 */
[----:B------:R-:W-:-:S09]  /*0810*/  ISETP.GE.AND P0, PT, R7, c[0x0][0x220], PT ;  /* 0x0000880007007a0c */ /* 0x000fd20003f06270 */
[----:B------:R1:W-:Y:S04]  /*0820*/  @!P2 STG.E.128 [R18.64], RZ ;  /* 0x000000ff1200a986 */ /* 0x0003e8000c101d06 */
[----:B------:R1:W-:Y:S04]  /*0830*/  @!P1 STG.E.128 [R18.64+0x100], RZ ;  /* 0x000100ff12009986 */ /* 0x0003e8000c101d06 */
[----:B------:R1:W-:Y:S02]  /*0840*/  @!P0 STG.E.128 [R18.64+0x200], RZ ;  /* 0x000200ff12008986 */ /* 0x0003e4000c101d06 */
.L_x_1294:
[----:B------:R-:W-:Y:S05]  /*0850*/  BSYNC B0 ;  /* 0x0000000000007941 */ /* 0x000fea0003800000 */
.L_x_1293:
[----:B------:R-:W-:Y:S01]  /*0860*/  IADD3 R16, R2, 0x8, RZ ;  /* 0x0000000802107810 */ /* 0x000fe20007ffe0ff */
[----:B------:R-:W-:Y:S03]  /*0870*/  BSSY B0, `(.L_x_1295) ;  /* 0x0000009000007945 */ /* 0x000fe60003800000 */
[----:B------:R-:W-:-:S13]  /*0880*/  ISETP.GE.AND P0, PT, R16, R199, PT ;  /* 0x000000c71000720c */ /* 0x000fda0003f06270 */
[----:B------:R-:W-:Y:S05]  /*0890*/  @P0 BRA `(.L_x_1296) ;  /* 0x0000006000000947 */ /* 0x000fea0003800000 */
[----:B------:R-:W-:Y:S02]  /*08a0*/  ISETP.GE.AND P2, PT, R4, c[0x0][0x220], PT ;  /* 0x0000880004007a0c */ /* 0x000fe40003f46270 */
[----:B------:R-:W-:Y:S02]  /*08b0*/  ISETP.GE.AND P1, PT, R9, c[0x0][0x220], PT ;  /* 0x0000880009007a0c */ /* 0x000fe40003f26270 */
[----:B------:R-:W-:-:S09]  /*08c0*/  ISETP.GE.AND P0, PT, R7, c[0x0][0x220], PT ;  /* 0x0000880007007a0c */ /* 0x000fd20003f06270 */
[----:B------:R2:W-:Y:S04]  /*08d0*/  @!P2 STG.E.128 [R18.64+0x1800], RZ ;  /* 0x001800ff1200a986 */ /* 0x0005e8000c101d06 */
[----:B------:R2:W-:Y:S04]  /*08e0*/  @!P1 STG.E.128 [R18.64+0x1900], RZ ;  /* 0x001900ff12009986 */ /* 0x0005e8000c101d06 */
[----:B------:R2:W-:Y:S02]  /*08f0*/  @!P0 STG.E.128 [R18.64+0x1a00], RZ ;  /* 0x001a00ff12008986 */ /* 0x0005e4000c101d06 */
.L_x_1296:
[----:B------:R-:W-:Y:S05]  /*0900*/  BSYNC B0 ;  /* 0x0000000000007941 */ /* 0x000fea0003800000 */
.L_x_1295:
        /* <DEDUP_REMOVED lines=10> */
.L_x_1298:
[----:B------:R-:W-:Y:S05]  /*09b0*/  BSYNC B0 ;  /* 0x0000000000007941 */ /* 0x000fea0003800000 */
.L_x_1297:
        /* <DEDUP_REMOVED lines=10> */
.L_x_1300:
[----:B------:R-:W-:Y:S05]  /*0a60*/  BSYNC B0 ;  /* 0x0000000000007941 */ /* 0x000fea0003800000 */
.L_x_1299:
        /* <DEDUP_REMOVED lines=10> */
.L_x_1302:
[----:B------:R-:W-:Y:S05]  /*0b10*/  BSYNC B0 ;  /* 0x0000000000007941 */ /* 0x000fea0003800000 */
.L_x_1301:
        /* <DEDUP_REMOVED lines=10> */
.L_x_1304:
[----:B------:R-:W-:Y:S05]  /*0bc0*/  BSYNC B0 ;  /* 0x0000000000007941 */ /* 0x000fea0003800000 */
.L_x_1303:
        /* <DEDUP_REMOVED lines=10> */
.L_x_1306:
[----:B------:R-:W-:Y:S05]  /*0c70*/  BSYNC B0 ;  /* 0x0000000000007941 */ /* 0x000fea0003800000 */
.L_x_1305:
        /* <DEDUP_REMOVED lines=10> */
.L_x_1308:
[----:B------:R-:W-:Y:S05]  /*0d20*/  BSYNC B0 ;  /* 0x0000000000007941 */ /* 0x000fea0003800000 */
.L_x_1307:
[----:B------:R-:W-:Y:S02]  /*0d30*/  ISETP.NE.AND P6, PT, R86, RZ, PT ;  /* 0x000000ff5600720c */ /* 0x000fe40003fc5270 */
[----:B------:R-:W-:-:S02]  /*0d40*/  SHF.R.S32.HI R5, RZ, 0x1f, R3 ;  /* 0x0000001fff057819 */ /* 0x000fc40000011403 */
[-C--:B------:R-:W-:Y:S02]  /*0d50*/  ISETP.GE.OR P0, PT, R2, R199.reuse, P6 ;  /* 0x000000c70200720c */ /* 0x080fe40003706670 */
[----:B------:R-:W-:Y:S02]  /*0d60*/  IADD3 R3, P1, R3, R2, RZ ;  /* 0x0000000203037210 */ /* 0x000fe40007f3e0ff */
[----:B------:R-:W-:Y:S02]  /*0d70*/  ISETP.GE.OR P5, PT, R16, R199, P6 ;  /* 0x000000c71000720c */ /* 0x000fe400037a6670 */
[----:B------:R-:W-:Y:S02]  /*0d80*/  LEA.HI.X.SX32 R2, R2, R5, 0x1, P1 ;  /* 0x0000000502027211 */ /* 0x000fe400008f0eff */
[----:B------:R-:W-:Y:S02]  /*0d90*/  LEA R4, P1, R3, c[0x0][0x208], 0x2 ;  /* 0x0000820003047a11 */ /* 0x000fe400078210ff */
[----:B------:R-:W-:-:S02]  /*0da0*/  ISETP.GE.OR P4, PT, R14, R199, P6 ;  /* 0x000000c70e00720c */ /* 0x000fc40003786670 */
[----:B------:R-:W-:Y:S01]  /*0db0*/  LEA.HI.X R5, R3, c[0x0][0x20c], R2, 0x2, P1 ;  /* 0x0000830003057a11 */ /* 0x000fe200008f1402 */
[----:B------:R-:W-:Y:S01]  /*0dc0*/  @!P0 IMAD.MOV.U32 R15, RZ, RZ, -0x800000 ;  /* 0xff800000ff0f8424 */ /* 0x000fe200078e00ff */
[-C--:B------:R-:W-:Y:S02]  /*0dd0*/  ISETP.GE.OR P3, PT, R12, R199.reuse, P6 ;  /* 0x000000c70c00720c */ /* 0x080fe40003766670 */
[-C--:B------:R-:W-:Y:S01]  /*0de0*/  ISETP.GE.OR P2, PT, R10, R199.reuse, P6 ;  /* 0x000000c70a00720c */ /* 0x080fe20003746670 */
[----:B------:R-:W-:Y:S01]  /*0df0*/  @!P5 IMAD.MOV.U32 R17, RZ, RZ, -0x800000 ;  /* 0xff800000ff11d424 */ /* 0x000fe200078e00ff */
[----:B------:R1:W-:Y:S01]  /*0e00*/  @!P0 STG.E [R4.64], R15 ;  /* 0x0000000f04008986 */ /* 0x0003e2000c101906 */
[-C--:B------:R-:W-:Y:S02]  /*0e10*/  ISETP.GE.OR P1, PT, R8, R199.reuse, P6 ;  /* 0x000000c70800720c */ /* 0x080fe40003726670 */
[-C--:B------:R-:W-:Y:S01]  /*0e20*/  ISETP.GE.OR P0, PT, R6, R199.reuse, P6 ;  /* 0x000000c70600720c */ /* 0x080fe20003706670 */
[----:B------:R1:W-:Y:S01]  /*0e30*/  @!P5 STG.E [R4.64+0x20], R17 ;  /* 0x000020110400d986 */ /* 0x0003e2000c101906 */
[----:B------:R-:W-:Y:S01]  /*0e40*/  ISETP.GE.OR P6, PT, R0, R199, P6 ;  /* 0x000000c70000720c */ /* 0x000fe200037c6670 */
[----:B------:R-:W-:-:S03]  /*0e50*/  @!P4 IMAD.MOV.U32 R13, RZ, RZ, -0x800000 ;  /* 0xff800000ff0dc424 */ /* 0x000fc600078e00ff */
[----:B------:R-:W-:Y:S02]  /*0e60*/  @!P3 IMAD.MOV.U32 R11, RZ, RZ, -0x800000 ;  /* 0xff800000ff0bb424 */ /* 0x000fe400078e00ff */
[----:B------:R-:W-:Y:S01]  /*0e70*/  @!P2 IMAD.MOV.U32 R9, RZ, RZ, -0x800000 ;  /* 0xff800000ff09a424 */ /* 0x000fe200078e00ff */
[----:B------:R1:W-:Y:S02]  /*0e80*/  @!P4 STG.E [R4.64+0x40], R13 ;  /* 0x0000400d0400c986 */ /* 0x0003e4000c101906 */
[----:B------:R-:W-:Y:S02]  /*0e90*/  @!P1 IMAD.MOV.U32 R7, RZ, RZ, -0x800000 ;  /* 0xff800000ff079424 */ /* 0x000fe400078e00ff */
[----:B------:R-:W-:Y:S01]  /*0ea0*/  @!P0 IMAD.MOV.U32 R3, RZ, RZ, -0x800000 ;  /* 0xff800000ff038424 */ /* 0x000fe200078e00ff */
[----:B------:R1:W-:Y:S04]  /*0eb0*/  @!P3 STG.E [R4.64+0x60], R11 ;  /* 0x0000600b0400b986 */ /* 0x0003e8000c101906 */
[----:B------:R1:W-:Y:S04]  /*0ec0*/  @!P2 STG.E [R4.64+0x80], R9 ;  /* 0x000080090400a986 */ /* 0x0003e8000c101906 */
[----:B------:R1:W-:Y:S04]  /*0ed0*/  @!P1 STG.E [R4.64+0xa0], R7 ;  /* 0x0000a00704009986 */ /* 0x0003e8000c101906 */
[----:B------:R1:W-:Y:S01]  /*0ee0*/  @!P0 STG.E [R4.64+0xc0], R3 ;  /* 0x0000c00304008986 */ /* 0x0003e2000c101906 */
[----:B------:R-:W-:Y:S05]  /*0ef0*/  @P6 EXIT ;  /* 0x000000000000694d */ /* 0x000fea0003800000 */
[----:B-1----:R-:W-:-:S05]  /*0f00*/  MOV R3, 0xff800000 ;  /* 0xff80000000037802 */ /* 0x002fca0000000f00 */
[----:B------:R-:W-:Y:S01]  /*0f10*/  STG.E [R4.64+0xe0], R3 ;  /* 0x0000e00304007986 */ /* 0x000fe2000c101906 */
[----:B------:R-:W-:Y:S05]  /*0f20*/  EXIT ;  /* 0x000000000000794d */ /* 0x000fea0003800000 */
.L_x_1292:
        /* <DEDUP_REMOVED lines=73> */
[----:B------:R-:W-:Y:S02]  /*13c0*/  @!P2 LOP3.LUT R4, RZ, c[0x0][0x1c8], RZ, 0x33, !PT ;  /* 0x00007200ff04aa12 */ /* 0x000fe400078e33ff */
[----:B--2---:R-:W-:Y:S01]  /*13d0*/  SHF.R.S32.HI R7, RZ, 0x1f, R24 ;  /* 0x0000001fff077819 */ /* 0x004fe20000011418 */
[----:B------:R-:W-:-:S04]  /*13e0*/  IMAD.WIDE.U32 R10, R24, c[0x0][0x180], RZ ;  /* 0x00006000180a7a25 */ /* 0x000fc800078e00ff */
[C---:B------:R-:W-:Y:S02]  /*13f0*/  IMAD R9, R7.reuse, c[0x0][0x180], RZ ;  /* 0x0000600007097a24 */ /* 0x040fe400078e02ff */
[----:B------:R-:W-:Y:S02]  /*1400*/  IMAD R7, R7, c[0x0][0x188], RZ ;  /* 0x0000620007077a24 */ /* 0x000fe400078e02ff */
[C---:B------:R-:W-:Y:S02]  /*1410*/  IMAD R9, R24.reuse, c[0x0][0x184], R9 ;  /* 0x0000610018097a24 */ /* 0x040fe400078e0209 */
[C---:B------:R-:W-:Y:S02]  /*1420*/  IMAD R12, R24.reuse, c[0x0][0x18c], R7 ;  /* 0x00006300180c7a24 */ /* 0x040fe400078e0207 */
[----:B------:R-:W-:Y:S01]  /*1430*/  IMAD.WIDE.U32 R24, R24, c[0x0][0x188], RZ ;  /* 0x0000620018187a25 */ /* 0x000fe200078e00ff */
[----:B------:R-:W-:-:S03]  /*1440*/  IADD3 R11, R11, R9, RZ ;  /* 0x000000090b0b7210 */ /* 0x000fc60007ffe0ff */
[----:B------:R-:W-:Y:S01]  /*1450*/  IMAD R9, R5, c[0x0][0x19c], R2 ;  /* 0x0000670005097a24 */ /* 0x000fe200078e0202 */
[----:B------:R-:W-:Y:S01]  /*1460*/  IADD3 R12, R25, R12, RZ ;  /* 0x0000000c190c7210 */ /* 0x000fe20007ffe0ff */
[----:B------:R-:W-:Y:S01]  /*1470*/  IMAD.WIDE.U32 R28, R5, c[0x0][0x198], R10 ;  /* 0x00006600051c7a25 */ /* 0x000fe200078e000a */
[----:B------:R-:W-:-:S03]  /*1480*/  SHF.R.S32.HI R10, RZ, 0x1f, R4 ;  /* 0x0000001fff0a7819 */ /* 0x000fc60000011404 */
[----:B------:R-:W-:Y:S02]  /*1490*/  IMAD.IADD R29, R29, 0x1, R9 ;  /* 0x000000011d1d7824 */ /* 0x000fe400078e0209 */
[----:B------:R-:W-:Y:S02]  /*14a0*/  IMAD R11, R10, c[0x0][0x1b0], RZ ;  /* 0x00006c000a0b7a24 */ /* 0x000fe400078e02ff */
[----:B------:R-:W-:-:S04]  /*14b0*/  IMAD.WIDE.U32 R28, R4, c[0x0][0x1b0], R28 ;  /* 0x00006c00041c7a25 */ /* 0x000fc800078e001c */
[----:B------:R-:W-:-:S04]  /*14c0*/  IMAD R11, R4, c[0x0][0x1b4], R11 ;  /* 0x00006d00040b7a24 */ /* 0x000fc800078e020b */
[----:B------:R-:W-:Y:S01]  /*14d0*/  IMAD.IADD R11, R29, 0x1, R11 ;  /* 0x000000011d0b7824 */ /* 0x000fe200078e020b */
[----:B------:R-:W-:Y:S05]  /*14e0*/  BRA `(.L_x_1310) ;  /* 0x0000040000007947 */ /* 0x000fea0003800000 */
.L_x_1309:
        /* <DEDUP_REMOVED lines=15> */
.L_x_1311:
[----:B------:R-:W-:Y:S01]  /*15e0*/  IABS R5, c[0x0][0x1c8] ;  /* 0x0000720000057a13 */ /* 0x000fe20000000000 */
[----:B------:R-:W-:Y:S01]  /*15f0*/  @P4 IMAD.IADD R12, R7, 0x1, R12 ;  /* 0x00000001070c4824 */ /* 0x000fe200078e020c */
[----:B------:R-:W-:Y:S02]  /*1600*/  MOV R10, RZ ;  /* 0x000000ff000a7202 */ /* 0x000fe40000000f00 */
[----:B------:R-:W1:Y:S01]  /*1610*/  I2F.RP R15, R5 ;  /* 0x00000005000f7306 */ /* 0x000e620000209400 */
[----:B------:R-:W-:-:S04]  /*1620*/  @P4 IMAD.WIDE.U32 R24, R12, c[0x0][0x1a0], RZ ;  /* 0x000068000c184a25 */ /* 0x000fc800078e00ff */
[----:B------:R-:W-:-:S03]  /*1630*/  @P4 IMAD R12, R12, c[0x0][0x1a4], R25 ;  /* 0x000069000c0c4a24 */ /* 0x000fc600078e0219 */
[----:B-1----:R-:W1:Y:S02]  /*1640*/  MUFU.RCP R11, R15 ;  /* 0x0000000f000b7308 */ /* 0x002e640000001000 */
[----:B-1----:R-:W-:Y:S02]  /*1650*/  IADD3 R11, R11, 0xffffffe, RZ ;  /* 0x0ffffffe0b0b7810 */ /* 0x002fe40007ffe0ff */
[----:B------:R-:W-:-:S04]  /*1660*/  MOV R15, R9 ;  /* 0x00000009000f7202 */ /* 0x000fc80000000f00 */
[----:B------:R-:W1:Y:S02]  /*1670*/  F2I.FTZ.U32.TRUNC.NTZ R11, R11 ;  /* 0x0000000b000b7305 */ /* 0x000e64000021f000 */
[----:B-1----:R-:W-:-:S04]  /*1680*/  IMAD.MOV R3, RZ, RZ, -R11 ;  /* 0x000000ffff037224 */ /* 0x002fc800078e0a0b */
[----:B------:R-:W-:Y:S01]  /*1690*/  IMAD R4, R3, R5, RZ ;  /* 0x0000000503047224 */ /* 0x000fe200078e02ff */
[----:B------:R-:W-:-:S03]  /*16a0*/  IABS R3, R22 ;  /* 0x0000001600037213 */ /* 0x000fc60000000000 */
[----:B------:R-:W-:-:S06]  /*16b0*/  IMAD.HI.U32 R4, R11, R4, R10 ;  /* 0x000000040b047227 */ /* 0x000fcc00078e000a */
[----:B------:R-:W-:-:S04]  /*16c0*/  IMAD.HI.U32 R4, R4, R3, RZ ;  /* 0x0000000304047227 */ /* 0x000fc800078e00ff */
[----:B------:R-:W-:-:S04]  /*16d0*/  IMAD.MOV R10, RZ, RZ, -R4 ;  /* 0x000000ffff0a7224 */ /* 0x000fc800078e0a04 */
[----:B------:R-:W-:Y:S01]  /*16e0*/  IMAD R10, R5, R10, R3 ;  /* 0x0000000a050a7224 */ /* 0x000fe200078e0203 */
[----:B------:R-:W-:-:S04]  /*16f0*/  LOP3.LUT R3, R22, c[0x0][0x1c8], RZ, 0x3c, !PT ;  /* 0x0000720016037a12 */ /* 0x000fc800078e3cff */
[----:B------:R-:W-:Y:S02]  /*1700*/  ISETP.GT.U32.AND P1, PT, R5, R10, PT ;  /* 0x0000000a0500720c */ /* 0x000fe40003f24070 */
[----:B------:R-:W-:-:S11]  /*1710*/  ISETP.GE.AND P2, PT, R3, RZ, PT ;  /* 0x000000ff0300720c */ /* 0x000fd60003f46270 */
[-C--:B------:R-:W-:Y:S02]  /*1720*/  @!P1 IADD3 R10, R10, -R5.reuse, RZ ;  /* 0x800000050a0a9210 */ /* 0x080fe40007ffe0ff */
[----:B------:R-:W-:Y:S02]  /*1730*/  @!P1 IADD3 R4, R4, 0x1, RZ ;  /* 0x0000000104049810 */ /* 0x000fe40007ffe0ff */
[----:B------:R-:W-:Y:S02]  /*1740*/  ISETP.GE.U32.AND P3, PT, R10, R5, PT ;  /* 0x000000050a00720c */ /* 0x000fe40003f66070 */
[----:B------:R-:W-:Y:S02]  /*1750*/  ISETP.NE.AND P1, PT, RZ, c[0x0][0x1c8], PT ;  /* 0x00007200ff007a0c */ /* 0x000fe40003f25270 */
[----:B------:R-:W-:-:S04]  /*1760*/  LEA R5, R133, 0xffffffc0, 0x6 ;  /* 0xffffffc085057811 */ /* 0x000fc800078e30ff */
[----:B------:R-:W-:Y:S01]  /*1770*/  SHF.R.S32.HI R3, RZ, 0x1f, R5 ;  /* 0x0000001fff037819 */ /* 0x000fe20000011405 */
[----:B------:R-:W-:-:S04]  /*1780*/  IMAD.WIDE.U32 R14, R5, c[0x0][0x198], R14 ;  /* 0x00006600050e7a25 */ /* 0x000fc800078e000e */
[----:B------:R-:W-:Y:S01]  /*1790*/  @P3 IADD3 R4, R4, 0x1, RZ ;  /* 0x0000000104043810 */ /* 0x000fe20007ffe0ff */
        /* <DEDUP_REMOVED lines=21> */
.L_x_1310:
[----:B------:R-:W-:Y:S01]  /*18f0*/  ISETP.NE.AND P1, PT, R13, -0x1, PT ;  /* 0xffffffff0d00780c */ /* 0x000fe20003f25270 */
[----:B------:R-:W-:Y:S01]  /*1900*/  IMAD.IADD R199, R0, 0x1, -R199 ;  /* 0x0000000100c77824 */ /* 0x000fe200078e0ac7 */
[----:B------:R-:W-:Y:S01]  /*1910*/  SHF.R.S32.HI R9, RZ, 0x1f, R86 ;  /* 0x0000001fff097819 */ /* 0x000fe20000011456 */
[----:B------:R-:W-:Y:S03]  /*1920*/  BSSY B0, `(.L_x_1312) ;  /* 0x0000071000007945 */ /* 0x000fe60003800000 */
[CC--:B------:R-:W-:Y:S02]  /*1930*/  LEA.HI R7, R9.reuse, R86.reuse, RZ, 0x4 ;  /* 0x0000005609077211 */ /* 0x0c0fe400078f20ff */
[----:B------:R-:W-:Y:S02]  /*1940*/  LEA.HI R15, R9, R86, RZ, 0x3 ;  /* 0x00000056090f7211 */ /* 0x000fe400078f18ff */
[----:B------:R-:W-:-:S02]  /*1950*/  SHF.R.S32.HI R0, RZ, 0x4, R7 ;  /* 0x00000004ff007819 */ /* 0x000fc40000011407 */
[----:B------:R-:W-:Y:S01]  /*1960*/  SHF.R.S32.HI R20, RZ, 0x3, R15 ;  /* 0x00000003ff147819 */ /* 0x000fe2000001140f */
[----:B------:R-:W-:Y:S01]  /*1970*/  @P1 IMAD.WIDE.U32 R30, R13, c[0x0][0x190], RZ ;  /* 0x000064000d1e1a25 */ /* 0x000fe200078e00ff */
[----:B-----5:R-:W-:Y:S02]  /*1980*/  @!P1 SHF.R.S32.HI R2, RZ, 0x1f, R207 ;  /* 0x0000001fff029819 */ /* 0x020fe400000114cf */
[----:B------:R-:W-:Y:S01]  /*1990*/  LOP3.LUT R15, R15, 0xfffffff8, RZ, 0xc0, !PT ;  /* 0xfffffff80f0f7812 */ /* 0x000fe200078ec0ff */
[----:B------:R-:W-:Y:S01]  /*19a0*/  @!P1 IMAD.WIDE.U32 R16, R207, c[0x0][0x178], RZ ;  /* 0x00005e00cf109a25 */ /* 0x000fe200078e00ff */
[C---:B------:R-:W-:Y:S02]  /*19b0*/  LEA.HI R14, R7.reuse, R0, RZ, 0x1 ;  /* 0x00000000070e7211 */ /* 0x040fe400078f08ff */
[----:B------:R-:W-:Y:S01]  /*19c0*/  LOP3.LUT R7, R7, 0xfffffff0, RZ, 0xc0, !PT ;  /* 0xfffffff007077812 */ /* 0x000fe200078ec0ff */
[----:B------:R-:W-:Y:S01]  /*19d0*/  @!P1 IMAD R2, R2, c[0x0][0x178], RZ ;  /* 0x00005e0002029a24 */ /* 0x000fe200078e02ff */
[----:B------:R-:W-:Y:S01]  /*19e0*/  LOP3.LUT R197, R14, 0xfffffffe, RZ, 0xc0, !PT ;  /* 0xfffffffe0ec57812 */ /* 0x000fe200078ec0ff */
[----:B------:R-:W-:Y:S01]  /*19f0*/  @P1 IMAD R13, R13, c[0x0][0x194], R31 ;  /* 0x000065000d0d1a24 */ /* 0x000fe200078e021f */
[----:B------:R-:W-:Y:S01]  /*1a00*/  IADD3 R7, -R7, R86, RZ ;  /* 0x0000005607077210 */ /* 0x000fe20007ffe1ff */
[----:B------:R-:W-:Y:S01]  /*1a10*/  @!P1 IMAD R2, R207, c[0x0][0x17c], R2 ;  /* 0x00005f00cf029a24 */ /* 0x000fe200078e0202 */
[----:B------:R-:W-:Y:S01]  /*1a20*/  SHF.R.S32.HI R21, RZ, 0x1f, R20 ;  /* 0x0000001fff157819 */ /* 0x000fe20000011414 */
[----:B------:R-:W-:Y:S01]  /*1a30*/  IMAD.IADD R197, R0, 0x1, -R197 ;  /* 0x0000000100c57824 */ /* 0x000fe200078e0ac5 */
[----:B------:R-:W-:Y:S01]  /*1a40*/  SHF.R.S32.HI R0, RZ, 0x1f, R7 ;  /* 0x0000001fff007819 */ /* 0x000fe20000011407 */
[----:B------:R-:W-:-:S02]  /*1a50*/  @!P1 IMAD.IADD R13, R17, 0x1, R2 ;  /* 0x00000001110d9824 */ /* 0x000fc400078e0202 */
[----:B------:R-:W-:Y:S01]  /*1a60*/  IMAD.IADD R2, R86, 0x1, -R15 ;  /* 0x0000000156027824 */ /* 0x000fe200078e0a0f */
[----:B------:R-:W-:Y:S01]  /*1a70*/  LEA.HI R0, R0, R7, RZ, 0x3 ;  /* 0x0000000700007211 */ /* 0x000fe200078f18ff */
[----:B------:R-:W-:Y:S02]  /*1a80*/  IMAD.SHL.U32 R15, R20, 0x40, RZ ;  /* 0x00000040140f7824 */ /* 0x000fe400078e00ff */
[----:B------:R-:W-:Y:S02]  /*1a90*/  IMAD.SHL.U32 R206, R2, 0x8, RZ ;  /* 0x0000000802ce7824 */ /* 0x000fe400078e00ff */
[----:B------:R-:W-:Y:S01]  /*1aa0*/  @!P1 IMAD.MOV.U32 R30, RZ, RZ, R16 ;  /* 0x000000ffff1e9224 */ /* 0x000fe200078e0010 */
[----:B------:R-:W-:Y:S01]  /*1ab0*/  LOP3.LUT R15, R15, 0x1c0, RZ, 0xc0, !PT ;  /* 0x000001c00f0f7812 */ /* 0x000fe200078ec0ff */
[----:B------:R-:W-:Y:S01]  /*1ac0*/  IMAD.WIDE R26, R27, 0x40, R20 ;  /* 0x000000401b1a7825 */ /* 0x000fe200078e0214 */
[----:B------:R-:W-:Y:S02]  /*1ad0*/  IADD3 R24, P2, R206, R24, RZ ;  /* 0x00000018ce187210 */ /* 0x000fe40007f5e0ff */
[----:B------:R-:W-:-:S02]  /*1ae0*/  SHF.R.S32.HI R14, RZ, 0x1f, R206 ;  /* 0x0000001fff0e7819 */ /* 0x000fc400000114ce */
[----:B------:R-:W-:Y:S02]  /*1af0*/  LEA.HI R16, R9, R86, RZ, 0x6 ;  /* 0x0000005609107211 */ /* 0x000fe400078f30ff */
[----:B------:R-:W-:Y:S01]  /*1b00*/  IADD3 R28, P3, R206, R28, RZ ;  /* 0x0000001cce1c7210 */ /* 0x000fe20007f7e0ff */
[----:B------:R-:W-:Y:S01]  /*1b10*/  IMAD.X R25, R14, 0x1, R12, P2 ;  /* 0x000000010e197824 */ /* 0x000fe200010e060c */
[----:B------:R-:W-:Y:S01]  /*1b20*/  IADD3 R30, P1, R206, R30, RZ ;  /* 0x0000001ece1e7210 */ /* 0x000fe20007f3e0ff */
[----:B------:R-:W-:Y:S01]  /*1b30*/  IMAD.SHL.U32 R16, R16, 0x8, RZ ;  /* 0x0000000810107824 */ /* 0x000fe200078e00ff */
[----:B------:R-:W-:Y:S01]  /*1b40*/  LOP3.LUT R18, R15, 0x38, R206, 0xf8, !PT ;  /* 0x000000380f127812 */ /* 0x000fe200078ef8ce */
[C---:B------:R-:W-:Y:S01]  /*1b50*/  IMAD.X R29, R14.reuse, 0x1, R11, P3 ;  /* 0x000000010e1d7824 */ /* 0x040fe200018e060b */
[----:B------:R-:W-:Y:S01]  /*1b60*/  SHF.R.U32.HI R15, RZ, 0x3, R15 ;  /* 0x00000003ff0f7819 */ /* 0x000fe2000001160f */
[----:B------:R-:W-:Y:S01]  /*1b70*/  IMAD.X R31, R14, 0x1, R13, P1 ;  /* 0x000000010e1f7824 */ /* 0x000fe200008e060d */
[----:B------:R-:W-:Y:S01]  /*1b80*/  LOP3.LUT R12, R0, 0xfffffff8, RZ, 0xc0, !PT ;  /* 0xfffffff8000c7812 */ /* 0x000fe200078ec0ff */
[----:B------:R-:W-:Y:S01]  /*1b90*/  IMAD R13, R10, c[0x0][0x1b8], RZ ;  /* 0x00006e000a0d7a24 */ /* 0x000fe200078e02ff */
[----:B------:R-:W-:Y:S01]  /*1ba0*/  LOP3.LUT R15, R18, R15, RZ, 0x3c, !PT ;  /* 0x0000000f120f7212 */ /* 0x000fe200078e3cff */
[----:B------:R-:W-:Y:S01]  /*1bb0*/  IMAD.WIDE.U32 R28, R20, c[0x0][0x198], R28 ;  /* 0x00006600141c7a25 */ /* 0x000fe200078e001c */
[----:B------:R-:W-:-:S02]  /*1bc0*/  SHF.R.S32.HI R11, RZ, 0x1f, R22 ;  /* 0x0000001fff0b7819 */ /* 0x000fc40000011416 */
[----:B------:R-:W-:Y:S01]  /*1bd0*/  IADD3 R10, R7, -R12, RZ ;  /* 0x8000000c070a7210 */ /* 0x000fe20007ffe0ff */
[----:B------:R-:W-:Y:S01]  /*1be0*/  IMAD R7, R4, c[0x0][0x1bc], R13 ;  /* 0x00006f0004077a24 */ /* 0x000fe200078e020d */
[----:B------:R-:W-:Y:S01]  /*1bf0*/  LOP3.LUT R205, R15, 0xfffffe00, R16, 0xf8, !PT ;  /* 0xfffffe000fcd7812 */ /* 0x000fe200078ef810 */
[----:B------:R-:W-:Y:S01]  /*1c00*/  IMAD R11, R11, c[0x0][0x1a8], RZ ;  /* 0x00006a000b0b7a24 */ /* 0x000fe200078e02ff */
[----:B------:R-:W-:Y:S01]  /*1c10*/  IADD3 R5, P1, R20, R5, RZ ;  /* 0x0000000514057210 */ /* 0x000fe20007f3e0ff */
[----:B------:R-:W-:Y:S01]  /*1c20*/  IMAD.WIDE.U32 R14, R4, c[0x0][0x1b8], R24 ;  /* 0x00006e00040e7a25 */ /* 0x000fe200078e0018 */
[----:B------:R-:W-:Y:S02]  /*1c30*/  MOV R135, R28 ;  /* 0x0000001c00877202 */ /* 0x000fe40000000f00 */
[----:B------:R-:W-:Y:S01]  /*1c40*/  IADD3 R85, R206, 0x40, RZ ;  /* 0x00000040ce557810 */ /* 0x000fe20007ffe0ff */
[----:B------:R-:W-:Y:S01]  /*1c50*/  IMAD.SHL.U32 R4, R10, 0x40, RZ ;  /* 0x000000400a047824 */ /* 0x000fe200078e00ff */
[----:B------:R-:W-:Y:S01]  /*1c60*/  IADD3 R84, R206, 0x80, RZ ;  /* 0x00000080ce547810 */ /* 0x000fe20007ffe0ff */
[----:B------:R-:W-:Y:S01]  /*1c70*/  IMAD.X R3, R21, 0x1, R3, P1 ;  /* 0x0000000115037824 */ /* 0x000fe200008e0603 */
[----:B------:R-:W-:Y:S01]  /*1c80*/  R2P PR, R10, 0x6 ;  /* 0x000000060a007804 */ /* 0x000fe20000000000 */
[----:B------:R-:W-:Y:S01]  /*1c90*/  IMAD R25, R22, c[0x0][0x1ac], R11 ;  /* 0x00006b0016197a24 */ /* 0x000fe200078e020b */
[----:B------:R-:W-:Y:S01]  /*1ca0*/  LOP3.LUT R4, R4, 0x1c0, RZ, 0xc0, !PT ;  /* 0x000001c004047812 */ /* 0x000fe200078ec0ff */
[----:B------:R-:W-:Y:S01]  /*1cb0*/  IMAD.SHL.U32 R11, R197, 0x8, RZ ;  /* 0x00000008c50b7824 */ /* 0x000fe200078e00ff */
[----:B------:R-:W-:Y:S01]  /*1cc0*/  ISETP.GE.AND P3, PT, R20, R199, PT ;  /* 0x000000c71400720c */ /* 0x000fe20003f66270 */
[----:B------:R-:W-:Y:S01]  /*1cd0*/  IMAD.IADD R15, R15, 0x1, R7 ;  /* 0x000000010f0f7824 */ /* 0x000fe200078e0207 */
[----:B------:R-:W-:Y:S01]  /*1ce0*/  SHF.R.U32.HI R10, RZ, 0x3, R4 ;  /* 0x00000003ff0a7819 */ /* 0x000fe20000011604 */
[----:B------:R-:W-:Y:S01]  /*1cf0*/  IMAD R13, R21, c[0x0][0x198], RZ ;  /* 0x00006600150d7a24 */ /* 0x000fe200078e02ff */
[----:B------:R-:W-:Y:S01]  /*1d00*/  LOP3.LUT R11, R4, 0x8, R11, 0xf8, !PT ;  /* 0x00000008040b7812 */ /* 0x000fe200078ef80b */
[----:B------:R-:W-:-:S02]  /*1d10*/  IMAD R4, R3, c[0x0][0x1a0], RZ ;  /* 0x0000680003047a24 */ /* 0x000fc400078e02ff */
[----:B------:R-:W-:Y:S01]  /*1d20*/  IMAD.WIDE.U32 R16, R5, c[0x0][0x1a0], R14 ;  /* 0x0000680005107a25 */ /* 0x000fe200078e000e */
[----:B------:R-:W-:-:S03]  /*1d30*/  LOP3.LUT R3, R11, R10, RZ, 0x3c, !PT ;  /* 0x0000000a0b037212 */ /* 0x000fc600078e3cff */
[----:B------:R-:W-:Y:S02]  /*1d40*/  IMAD R19, R5, c[0x0][0x1a4], R4 ;  /* 0x0000690005137a24 */ /* 0x000fe400078e0204 */
[----:B------:R-:W-:Y:S02]  /*1d50*/  IMAD.SHL.U32 R0, R0, 0x40, RZ ;  /* 0x0000004000007824 */ /* 0x000fe400078e00ff */
[----:B------:R-:W-:Y:S02]  /*1d60*/  IMAD.MOV.U32 R12, RZ, RZ, c[0x0][0x1a0] ;  /* 0x00006800ff0c7624 */ /* 0x000fe400078e00ff */
[----:B------:R-:W-:Y:S01]  /*1d70*/  IMAD.MOV.U32 R7, RZ, RZ, 0x10 ;  /* 0x00000010ff077424 */ /* 0x000fe200078e00ff */
[----:B------:R-:W-:Y:S01]  /*1d80*/  LOP3.LUT R0, R3, 0xfffffe00, R0, 0xf8, !PT ;  /* 0xfffffe0003007812 */ /* 0x000fe200078ef800 */
[----:B------:R-:W-:Y:S01]  /*1d90*/  IMAD.MOV.U32 R5, RZ, RZ, 0x20 ;  /* 0x00000020ff057424 */ /* 0x000fe200078e00ff */
[----:B------:R-:W-:Y:S01]  /*1da0*/  SHF.L.U64.HI R201, R12, R8, c[0x0][0x1a4] ;  /* 0x000069000cc97619 */ /* 0x000fe20000010208 */
[----:B------:R-:W-:Y:S01]  /*1db0*/  IMAD.WIDE.U32 R22, R22, c[0x0][0x1a8], R30 ;  /* 0x00006a0016167a25 */ /* 0x000fe200078e001e */
[----:B------:R-:W-:-:S02]  /*1dc0*/  SHF.L.U32 R202, R12, 0x4, RZ ;  /* 0x000000040cca7819 */ /* 0x000fc400000006ff */
[----:B------:R-:W-:Y:S01]  /*1dd0*/  SEL R7, R7, 0xfffffff0, !P1 ;  /* 0xfffffff007077807 */ /* 0x000fe20004800000 */
[----:B------:R-:W-:Y:S01]  /*1de0*/  IMAD R13, R20, c[0x0][0x19c], R13 ;  /* 0x00006700140d7a24 */ /* 0x000fe200078e020d */
[----:B------:R-:W-:Y:S01]  /*1df0*/  SEL R5, R5, 0xffffffe0, !P2 ;  /* 0xffffffe005057807 */ /* 0x000fe20005000000 */
[----:B------:R-:W-:Y:S02]  /*1e00*/  IMAD.SHL.U32 R205, R205, 0x2, RZ ;  /* 0x00000002cdcd7824 */ /* 0x000fe400078e00ff */
[----:B------:R-:W-:Y:S02]  /*1e10*/  IMAD.IADD R134, R29, 0x1, R13 ;  /* 0x000000011d867824 */ /* 0x000fe400078e020d */
[----:B------:R-:W-:Y:S02]  /*1e20*/  IMAD.IADD R25, R23, 0x1, R25 ;  /* 0x0000000117197824 */ /* 0x000fe400078e0219 */
[----:B------:R-:W-:Y:S01]  /*1e30*/  IMAD.IADD R19, R17, 0x1, R19 ;  /* 0x0000000111137824 */ /* 0x000fe200078e0213 */
[----:B------:R-:W-:Y:S05]  /*1e40*/  @P3 BRA `(.L_x_1313) ;  /* 0x000001e000003947 */ /* 0x000fea0003800000 */
[----:B------:R-:W-:Y:S01]  /*1e50*/  ISETP.GE.AND P5, PT, R206, c[0x0][0x220], PT ;  /* 0x00008800ce007a0c */ /* 0x000fe20003fa6270 */
[----:B------:R-:W-:Y:S01]  /*1e60*/  IMAD R3, R27, c[0x0][0x190], RZ ;  /* 0x000064001b037a24 */ /* 0x000fe200078e02ff */
[----:B------:R-:W-:Y:S01]  /*1e70*/  ISETP.GE.AND P4, PT, R85, c[0x0][0x220], PT ;  /* 0x0000880055007a0c */ /* 0x000fe20003f86270 */
[----:B------:R-:W-:Y:S01]  /*1e80*/  IMAD.MOV.U32 R24, RZ, RZ, R22 ;  /* 0x000000ffff187224 */ /* 0x000fe200078e0016 */
[----:B------:R-:W-:Y:S01]  /*1e90*/  ISETP.GE.AND P3, PT, R84, c[0x0][0x220], PT ;  /* 0x0000880054007a0c */ /* 0x000fe20003f66270 */
[----:B------:R-:W-:-:S02]  /*1ea0*/  IMAD R3, R26, c[0x0][0x194], R3 ;  /* 0x000065001a037a24 */ /* 0x000fc400078e0203 */
        /* <DEDUP_REMOVED lines=24> */
.L_x_1313:
[----:B------:R-:W-:Y:S05]  /*2030*/  BSYNC B0 ;  /* 0x0000000000007941 */ /* 0x000fea0003800000 */
.L_x_1312:
[----:B------:R-:W-:Y:S01]  /*2040*/  IADD3 R11, R20, 0x10, RZ ;  /* 0x00000010140b7810 */ /* 0x000fe20007ffe0ff */
[----:B------:R-:W-:Y:S03]  /*2050*/  BSSY B0, `(.L_x_1314) ;  /* 0x0000024000007945 */ /* 0x000fe60003800000 */
[----:B------:R-:W-:-:S13]  /*2060*/  ISETP.GE.AND P1, PT, R11, R199, PT ;  /* 0x000000c70b00720c */ /* 0x000fda0003f26270 */
[----:B------:R-:W-:Y:S05]  /*2070*/  @P1 BRA `(.L_x_1315) ;  /* 0x0000021000001947 */ /* 0x000fea0003800000 */
[----:B------:R-:W-:Y:S01]  /*2080*/  IADD3 R4, P1, R26, 0x10, RZ ;  /* 0x000000101a047810 */ /* 0x000fe20007f3e0ff */
[----:B-1----:R-:W-:Y:S01]  /*2090*/  IMAD.MOV.U32 R14, RZ, RZ, R22 ;  /* 0x000000ffff0e7224 */ /* 0x002fe200078e0016 */
        /* <DEDUP_REMOVED lines=31> */
.L_x_1315:
[----:B------:R-:W-:Y:S05]  /*2290*/  BSYNC B0 ;  /* 0x0000000000007941 */ /* 0x000fea0003800000 */
.L_x_1314:
        /* <DEDUP_REMOVED lines=37> */
.L_x_1317:
[----:B------:R-:W-:Y:S05]  /*24f0*/  BSYNC B0 ;  /* 0x0000000000007941 */ /* 0x000fea0003800000 */
.L_x_1316:
[----:B-1----:R-:W-:Y:S01]  /*2500*/  IADD3 R15, R20, 0x30, RZ ;  /* 0x00000030140f7810 */ /* 0x002fe20007ffe0ff */
        /* <DEDUP_REMOVED lines=35> */
.L_x_1319:
[----:B------:R-:W-:Y:S05]  /*2740*/  BSYNC B0 ;  /* 0x0000000000007941 */ /* 0x000fea0003800000 */
.L_x_1318:
[----:B------:R-:W-:Y:S01]  /*2750*/  IADD3 R87, R133, -0x1, RZ ;  /* 0xffffffff85577810 */ /* 0x000fe20007ffe0ff */
[----:B------:R-:W-:Y:S04]  /*2760*/  BSSY B0, `(.L_x_1320) ;  /* 0x000001e000007945 */ /* 0x000fe80003800000 */
[----:B------:R-:W-:-:S04]  /*2770*/  IMAD.SHL.U32 R3, R87, 0x40, RZ ;  /* 0x0000004057037824 */ /* 0x000fc800078e00ff */
[----:B------:R-:W-:-:S05]  /*2780*/  IMAD.IADD R10, R88, 0x1, -R3 ;  /* 0x00000001580a7824 */ /* 0x000fca00078e0a03 */
[----:B------:R-:W-:-:S13]  /*2790*/  ISETP.GE.AND P1, PT, R20, R10, PT ;  /* 0x0000000a1400720c */ /* 0x000fda0003f26270 */
[----:B------:R-:W-:Y:S05]  /*27a0*/  @P1 BRA `(.L_x_1321) ;  /* 0x0000019000001947 */ /* 0x000fea0003800000 */
[----:B------:R-:W-:Y:S02]  /*27b0*/  ISETP.GE.AND P4, PT, R206, c[0x0][0x220], PT ;  /* 0x00008800ce007a0c */ /* 0x000fe40003f86270 */
[----:B------:R-:W-:Y:S02]  /*27c0*/  ISETP.GE.AND P3, PT, R85, c[0x0][0x220], PT ;  /* 0x0000880055007a0c */ /* 0x000fe40003f66270 */
[----:B------:R-:W-:-:S09]  /*27d0*/  ISETP.GE.AND P1, PT, R84, c[0x0][0x220], PT ;  /* 0x0000880054007a0c */ /* 0x000fd20003f26270 */
[C---:B-1----:R-:W-:Y:S01]  /*27e0*/  @!P4 LEA R24, P5, R135.reuse, c[0x0][0x168], 0x1 ;  /* 0x00005a008718ca11 */ /* 0x042fe200078a08ff */
        /* <DEDUP_REMOVED lines=21> */
.L_x_1321:
[----:B------:R-:W-:Y:S05]  /*2940*/  BSYNC B0 ;  /* 0x0000000000007941 */ /* 0x000fea0003800000 */
.L_x_1320:
        /* <DEDUP_REMOVED lines=8> */
[----:B-1----:R-:W-:Y:S02]  /*29d0*/  IADD3 R23, P2, R204, R135, RZ ;  /* 0x00000087cc177210 */ /* 0x002fe40007f5e0ff */
        /* <DEDUP_REMOVED lines=24> */
.L_x_1323:
[----:B------:R-:W-:Y:S05]  /*2b60*/  BSYNC B0 ;  /* 0x0000000000007941 */ /* 0x000fea0003800000 */
.L_x_1322:
[----:B------:R-:W-:Y:S01]  /*2b70*/  ISETP.GE.AND P1, PT, R13, R10, PT ;  /* 0x0000000a0d00720c */ /* 0x000fe20003f26270 */
[----:B------:R-:W-:-:S12]  /*2b80*/  BSSY B0, `(.L_x_1324) ;  /* 0x000001e000007945 */ /* 0x000fd80003800000 */
[----:B------:R-:W-:Y:S05]  /*2b90*/  @P1 BRA `(.L_x_1325) ;  /* 0x000001c000001947 */ /* 0x000fea0003800000 */
[----:B------:R-:W-:Y:S01]  /*2ba0*/  ISETP.GE.AND P4, PT, R206, c[0x0][0x220], PT ;  /* 0x00008800ce007a0c */ /* 0x000fe20003f86270 */
[----:B-1----:R-:W-:Y:S01]  /*2bb0*/  IMAD.MOV.U32 R25, RZ, RZ, c[0x0][0x19c] ;  /* 0x00006700ff197624 */ /* 0x002fe200078e00ff */
        /* <DEDUP_REMOVED lines=26> */
.L_x_1325:
[----:B------:R-:W-:Y:S05]  /*2d60*/  BSYNC B0 ;  /* 0x0000000000007941 */ /* 0x000fea0003800000 */
.L_x_1324:
[----:B------:R-:W-:Y:S01]  /*2d70*/  ISETP.GE.AND P1, PT, R15, R10, PT ;  /* 0x0000000a0f00720c */ /* 0x000fe20003f26270 */
[----:B------:R-:W-:-:S12]  /*2d80*/  BSSY B0, `(.L_x_1326) ;  /* 0x0000021000007945 */ /* 0x000fd80003800000 */
[----:B------:R-:W-:Y:S05]  /*2d90*/  @P1 BRA `(.L_x_1327) ;  /* 0x000001f000001947 */ /* 0x000fea0003800000 */
[----:B------:R-:W-:Y:S01]  /*2da0*/  ISETP.GE.AND P4, PT, R206, c[0x0][0x220], PT ;  /* 0x00008800ce007a0c */ /* 0x000fe20003f86270 */
[----:B-12---:R-:W-:Y:S01]  /*2db0*/  IMAD.MOV.U32 R22, RZ, RZ, R135 ;  /* 0x000000ffff167224 */ /* 0x006fe200078e0087 */
[----:B------:R-:W-:Y:S01]  /*2dc0*/  ISETP.GE.AND P3, PT, R85, c[0x0][0x220], PT ;  /* 0x0000880055007a0c */ /* 0x000fe20003f66270 */
[----:B------:R-:W-:Y:S01]  /*2dd0*/  IMAD.MOV.U32 R23, RZ, RZ, R134 ;  /* 0x000000ffff177224 */ /* 0x000fe200078e0086 */
[----:B------:R-:W-:Y:S01]  /*2de0*/  ULDC UR4, c[0x0][0x19c] ;  /* 0x0000670000047ab9 */ /* 0x000fe20000000800 */
[----:B------:R-:W-:Y:S01]  /*2df0*/  ISETP.GE.AND P1, PT, R84, c[0x0][0x220], PT ;  /* 0x0000880054007a0c */ /* 0x000fe20003f26270 */
[----:B------:R-:W-:Y:S01]  /*2e00*/  UIMAD UR4, UR4, 0x30, URZ ;  /* 0x00000030040478a4 */ /* 0x000fe2000f8e023f */
        /* <DEDUP_REMOVED lines=24> */
.L_x_1327:
[----:B------:R-:W-:Y:S05]  /*2f90*/  BSYNC B0 ;  /* 0x0000000000007941 */ /* 0x000fea0003800000 */
.L_x_1326:
        /* <DEDUP_REMOVED lines=14> */
[----:B-12---:R-:W-:Y:S01]  /*3080*/  @!P3 IMAD.MOV.U32 R22, RZ, RZ, R220 ;  /* 0x000000ffff16b224 */ /* 0x006fe200078e00dc */
        /* <DEDUP_REMOVED lines=17> */
.L_x_1329:
[----:B------:R-:W-:Y:S05]  /*31a0*/  BSYNC B0 ;  /* 0x0000000000007941 */ /* 0x000fea0003800000 */
.L_x_1328:
        /* <DEDUP_REMOVED lines=11> */
[C---:B-1----:R-:W-:Y:S01]  /*3260*/  @!P3 LEA R24, P5, R202.reuse, R220, 0x1 ;  /* 0x000000dcca18b211 */ /* 0x042fe200078a08ff */
[----:B------:R1:W-:Y:S01]  /*3270*/  @P3 STS.128 [R205+0xc800], RZ ;  /* 0x00c800ffcd003388 */ /* 0x0003e20000000c00 */
[C---:B--2---:R-:W-:Y:S02]  /*3280*/  @!P2 LEA R22, P4, R11.reuse, c[0x0][0x170], 0x1 ;  /* 0x00005c000b16aa11 */ /* 0x044fe400078808ff */
        /* <DEDUP_REMOVED lines=19> */
.L_x_1331:
[----:B------:R-:W-:Y:S05]  /*33c0*/  BSYNC B0 ;  /* 0x0000000000007941 */ /* 0x000fea0003800000 */
.L_x_1330:
        /* <DEDUP_REMOVED lines=13> */
[----:B-1----:R-:W-:Y:S01]  /*34a0*/  @!P3 LEA R24, P5, R13, R220, 0x1 ;  /* 0x000000dc0d18b211 */ /* 0x002fe200078a08ff */
[----:B------:R-:W-:Y:S01]  /*34b0*/  IMAD.X R8, R14, 0x1, R19, P4 ;  /* 0x000000010e087824 */ /* 0x000fe200020e0613 */
[----:B--2---:R-:W-:Y:S01]  /*34c0*/  @!P2 LEA R22, P4, R11, c[0x0][0x170], 0x1 ;  /* 0x00005c000b16aa11 */ /* 0x004fe200078808ff */
        /* <DEDUP_REMOVED lines=20> */
.L_x_1333:
[----:B------:R-:W-:Y:S05]  /*3610*/  BSYNC B0 ;  /* 0x0000000000007941 */ /* 0x000fea0003800000 */
.L_x_1332:
        /* <DEDUP_REMOVED lines=17> */
[----:B------:R1:W-:Y:S01]  /*3730*/  @P3 STS.128 [R205+0xd800], RZ ;  /* 0x00d800ffcd003388 */ /* 0x0003e20000000c00 */
[----:B------:R-:W-:Y:S02]  /*3740*/  @!P2 LEA R14, P4, R18, c[0x0][0x170], 0x1 ;  /* 0x00005c00120eaa11 */ /* 0x000fe400078808ff */
[----:B------:R-:W-:Y:S02]  /*3750*/  @!P3 IMAD R8, R8, 0x60, RZ ;  /* 0x000000600808b824 */ /* 0x000fe400078e02ff */
[----:B------:R-:W-:-:S03]  /*3760*/  @!P2 LEA.HI.X R15, R18, c[0x0][0x174], R10, 0x1, P4 ;  /* 0x00005d00120faa11 */ /* 0x000fc600020f0c0a */
        /* <DEDUP_REMOVED lines=18> */
.L_x_1335:
[----:B------:R-:W-:Y:S05]  /*3890*/  BSYNC B0 ;  /* 0x0000000000007941 */ /* 0x000fea0003800000 */
.L_x_1334:
[C---:B------:R-:W-:Y:S01]  /*38a0*/  IMAD.SHL.U32 R8, R2.reuse, 0x40, RZ ;  /* 0x0000004002087824 */ /* 0x040fe200078e00ff */
[----:B------:R-:W-:Y:S01]  /*38b0*/  R2P PR, R2, 0x6 ;  /* 0x0000000602007804 */ /* 0x000fe20000000000 */
[----:B------:R-:W-:Y:S01]  /*38c0*/  IMAD.SHL.U32 R20, R20, 0x8, RZ ;  /* 0x0000000814147824 */ /* 0x000fe200078e00ff */
[----:B------:R-:W0:Y:S01]  /*38d0*/  LDGDEPBAR ;  /* 0x00000000000079af */ /* 0x000e220000000000 */
[----:B------:R-:W-:Y:S01]  /*38e0*/  IMAD R198, R9, 0x400, R0 ;  /* 0x0000040009c67824 */ /* 0x000fe200078e0200 */
[----:B------:R-:W-:Y:S01]  /*38f0*/  LOP3.LUT R11, R8, 0x1c0, RZ, 0xc0, !PT ;  /* 0x000001c0080b7812 */ /* 0x000fe200078ec0ff */
[----:B------:R-:W-:Y:S01]  /*3900*/  IMAD.SHL.U32 R86, R86, 0x2, RZ ;  /* 0x0000000256567824 */ /* 0x000fe200078e00ff */
[----:B------:R-:W-:Y:S01]  /*3910*/  ISETP.GT.AND P6, PT, R87, R200, PT ;  /* 0x000000c85700720c */ /* 0x000fe20003fc4270 */
[----:B------:R-:W-:Y:S01]  /*3920*/  IMAD.SHL.U32 R198, R198, 0x2, RZ ;  /* 0x00000002c6c67824 */ /* 0x000fe200078e00ff */
[----:B------:R-:W-:Y:S02]  /*3930*/  LOP3.LUT R8, R11, 0x8, R20, 0xf8, !PT ;  /* 0x000000080b087812 */ /* 0x000fe400078ef814 */
[----:B------:R-:W-:Y:S01]  /*3940*/  SHF.R.U32.HI R11, RZ, 0x3, R11 ;  /* 0x00000003ff0b7819 */ /* 0x000fe2000001160b */
[--C-:B------:R-:W-:Y:S01]  /*3950*/  IMAD R196, R7, 0x2, R198.reuse ;  /* 0x0000000207c47824 */ /* 0x100fe200078e02c6 */
[----:B-1----:R-:W-:Y:S01]  /*3960*/  LDSM.16.M88.4 R24, [R198] ;  /* 0x00000000c618783b */ /* 0x002fe20000000200 */
[C---:B------:R-:W-:Y:S01]  /*3970*/  IMAD R194, R5.reuse, 0x2, R198 ;  /* 0x0000000205c27824 */ /* 0x040fe200078e02c6 */
[----:B------:R-:W-:Y:S01]  /*3980*/  LOP3.LUT R8, R8, R11, RZ, 0x3c, !PT ;  /* 0x0000000b08087212 */ /* 0x000fe200078e3cff */
[----:B------:R-:W-:Y:S01]  /*3990*/  IMAD R193, R5, 0x2, R196 ;  /* 0x0000000205c17824 */ /* 0x000fe200078e02c4 */
[----:B------:R-:W-:Y:S01]  /*39a0*/  LDSM.16.M88.4 R60, [R196] ;  /* 0x00000000c43c783b */ /* 0x000fe20000000200 */
[----:B------:R-:W-:-:S02]  /*39b0*/  LOP3.LUT R86, R86, 0x6, RZ, 0xc0, !PT ;  /* 0x0000000656567812 */ /* 0x000fc400078ec0ff */
[----:B------:R-:W-:Y:S01]  /*39c0*/  IMAD R197, R197, 0x200, R8 ;  /* 0x00000200c5c57824 */ /* 0x000fe200078e0208 */
[----:B--2---:R-:W-:Y:S03]  /*39d0*/  LDSM.16.M88.4 R20, [R194] ;  /* 0x00000000c214783b */ /* 0x004fe60000000200 */
[----:B------:R-:W-:Y:S01]  /*39e0*/  IMAD.SHL.U32 R197, R197, 0x2, RZ ;  /* 0x00000002c5c57824 */ /* 0x000fe200078e00ff */
[----:B------:R-:W-:Y:S04]  /*39f0*/  LDSM.16.M88.4 R68, [R193] ;  /* 0x00000000c144783b */ /* 0x000fe80000000200 */
[----:B------:R-:W1:Y:S01]  /*3a00*/  LDSM.16.M88.4 R72, [R197+0x6000] ;  /* 0x00600000c548783b */ /* 0x000e620000000200 */
[----:B------:R-:W-:-:S02]  /*3a10*/  IADD3 R2, R197, 0x6000, RZ ;  /* 0x00006000c5027810 */ /* 0x000fc40007ffe0ff */
[----:B------:R-:W-:Y:S01]  /*3a20*/  IADD3 R195, R197, 0x6020, RZ ;  /* 0x00006020c5c37810 */ /* 0x000fe20007ffe0ff */
[----:B------:R-:W2:Y:S01]  /*3a30*/  LDSM.16.M88.4 R40, [R197+0x6800] ;  /* 0x00680000c528783b */ /* 0x000ea20000000200 */
[----:B------:R-:W-:Y:S01]  /*3a40*/  @P1 IADD3 R195, R2, -0x20, RZ ;  /* 0xffffffe002c31810 */ /* 0x000fe20007ffe0ff */
[----:B------:R-:W-:Y:S02]  /*3a50*/  IMAD.MOV.U32 R2, RZ, RZ, 0x40 ;  /* 0x00000040ff027424 */ /* 0x000fe400078e00ff */
[----:B------:R-:W5:Y:S01]  /*3a60*/  LDSM.16.M88.4 R32, [R197+0x7000] ;  /* 0x00700000c520783b */ /* 0x000f620000000200 */
[C---:B------:R-:W-:Y:S02]  /*3a70*/  IADD3 R187, R195.reuse, 0x800, RZ ;  /* 0x00000800c3bb7810 */ /* 0x040fe40007ffe0ff */
[----:B------:R-:W-:Y:S01]  /*3a80*/  SEL R2, R2, 0xffffffc0, !P2 ;  /* 0xffffffc002027807 */ /* 0x000fe20005000000 */
[----:B------:R-:W3:Y:S01]  /*3a90*/  LDSM.16.M88.4 R12, [R197+0x7800] ;  /* 0x00780000c50c783b */ /* 0x000ee20000000200 */
[----:B------:R-:W-:-:S02]  /*3aa0*/  IADD3 R186, R195, 0x1000, RZ ;  /* 0x00001000c3ba7810 */ /* 0x000fc40007ffe0ff */
[----:B------:R-:W-:Y:S01]  /*3ab0*/  IADD3 R185, R195, 0x1800, RZ ;  /* 0x00001800c3b97810 */ /* 0x000fe20007ffe0ff */
[----:B------:R-:W4:Y:S01]  /*3ac0*/  LDSM.16.M88.4 R64, [R195] ;  /* 0x00000000c340783b */ /* 0x000f220000000200 */
[----:B------:R-:W-:Y:S01]  /*3ad0*/  IMAD.IADD R191, R197, 0x1, R2 ;  /* 0x00000001c5bf7824 */ /* 0x000fe200078e0202 */
[C---:B------:R-:W-:Y:S01]  /*3ae0*/  IADD3 R183, R195.reuse, 0x2000, RZ ;  /* 0x00002000c3b77810 */ /* 0x040fe20007ffe0ff */
[----:B------:R-:W-:Y:S01]  /*3af0*/  IMAD.IADD R184, R2, 0x1, R195 ;  /* 0x0000000102b87824 */ /* 0x000fe200078e02c3 */
[----:B------:R-:W3:Y:S01]  /*3b00*/  LDSM.16.M88.4 R56, [R195+0x800] ;  /* 0x00080000c338783b */ /* 0x000ee20000000200 */
        /* <DEDUP_REMOVED lines=10> */
[----:B------:R-:W-:Y:S01]  /*3bb0*/  LDSM.16.M88.4 R80, [R191+0x7000] ;  /* 0x00700000bf50783b */ /* 0x000fe20000000200 */
[C---:B-1----:R-:W-:Y:S03]  /*3bc0*/  HMMA.16816.F32 R8, R24.reuse, R72, RZ ;  /* 0x000000481808723c */ /* 0x042fe600000018ff */
[----:B------:R-:W-:Y:S05]  /*3bd0*/  LDSM.16.M88.4 R76, [R191+0x7800] ;  /* 0x00780000bf4c783b */ /* 0x000fea0000000200 */
[C---:B------:R-:W-:Y:S08]  /*3be0*/  HMMA.16816.F32 R72, R24.reuse, R74, RZ ;  /* 0x0000004a1848723c */ /* 0x040ff000000018ff */
[C---:B--2---:R-:W-:Y:S08]  /*3bf0*/  HMMA.16816.F32 R44, R24.reuse, R40, RZ ;  /* 0x00000028182c723c */ /* 0x044ff000000018ff */
[C---:B------:R-:W-:Y:S08]  /*3c00*/  HMMA.16816.F32 R40, R24.reuse, R42, RZ ;  /* 0x0000002a1828723c */ /* 0x040ff000000018ff */
[C---:B-----5:R-:W-:Y:S08]  /*3c10*/  HMMA.16816.F32 R36, R24.reuse, R32, RZ ;  /* 0x000000201824723c */ /* 0x060ff000000018ff */
[C---:B------:R-:W-:Y:S08]  /*3c20*/  HMMA.16816.F32 R32, R24.reuse, R34, RZ ;  /* 0x000000221820723c */ /* 0x040ff000000018ff */
[C---:B---3--:R-:W-:Y:S08]  /*3c30*/  HMMA.16816.F32 R28, R24.reuse, R12, RZ ;  /* 0x0000000c181c723c */ /* 0x048ff000000018ff */
[----:B------:R-:W-:Y:S01]  /*3c40*/  HMMA.16816.F32 R24, R24, R14, RZ ;  /* 0x0000000e1818723c */ /* 0x000fe200000018ff */
[----:B------:R-:W1:Y:S07]  /*3c50*/  LDSM.16.M88.4 R12, [R191+0x6800] ;  /* 0x00680000bf0c783b */ /* 0x000e6e0000000200 */
[C---:B----4-:R-:W-:Y:S08]  /*3c60*/  HMMA.16816.F32 R8, R60.reuse, R64, R8 ;  /* 0x000000403c08723c */ /* 0x050ff00000001808 */
[C---:B------:R-:W-:Y:S01]  /*3c70*/  HMMA.16816.F32 R72, R60.reuse, R66, R72 ;  /* 0x000000423c48723c */ /* 0x040fe20000001848 */
[----:B------:R-:W-:Y:S07]  /*3c80*/  LDSM.16.M88.4 R64, [R184] ;  /* 0x00000000b840783b */ /* 0x000fee0000000200 */
[C---:B------:R-:W-:Y:S08]  /*3c90*/  HMMA.16816.F32 R44, R60.reuse, R56, R44 ;  /* 0x000000383c2c723c */ /* 0x040ff0000000182c */
[C---:B------:R-:W-:Y:S01]  /*3ca0*/  HMMA.16816.F32 R40, R60.reuse, R58, R40 ;  /* 0x0000003a3c28723c */ /* 0x040fe20000001828 */
[----:B------:R-:W-:Y:S07]  /*3cb0*/  LDSM.16.M88.4 R56, [R197+0x9800] ;  /* 0x00980000c538783b */ /* 0x000fee0000000200 */
[C---:B------:R-:W-:Y:S08]  /*3cc0*/  HMMA.16816.F32 R28, R60.reuse, R48, R28 ;  /* 0x000000303c1c723c */ /* 0x040ff0000000181c */
[C---:B------:R-:W-:Y:S01]  /*3cd0*/  HMMA.16816.F32 R24, R60.reuse, R50, R24 ;  /* 0x000000323c18723c */ /* 0x040fe20000001818 */
[----:B------:R-:W2:Y:S07]  /*3ce0*/  LDSM.16.M88.4 R48, [R184+0x800] ;  /* 0x00080000b830783b */ /* 0x000eae0000000200 */
[C---:B------:R-:W-:Y:S08]  /*3cf0*/  HMMA.16816.F32 R36, R60.reuse, R52, R36 ;  /* 0x000000343c24723c */ /* 0x040ff00000001824 */
[----:B------:R-:W-:Y:S01]  /*3d00*/  HMMA.16816.F32 R32, R60, R54, R32 ;  /* 0x000000363c20723c */ /* 0x000fe20000001820 */
[----:B------:R-:W-:Y:S04]  /*3d10*/  LDSM.16.M88.4 R52, [R198+0x2000] ;  /* 0x00200000c634783b */ /* 0x000fe80000000200 */
[----:B------:R-:W-:Y:S03]  /*3d20*/  LDSM.16.M88.4 R60, [R197+0x9000] ;  /* 0x00900000c53c783b */ /* 0x000fe60000000200 */
[C---:B------:R-:W-:Y:S08]  /*3d30*/  HMMA.16816.F32 R8, R20.reuse, R16, R8 ;  /* 0x000000101408723c */ /* 0x040ff00000001808 */
[C---:B------:R-:W-:Y:S01]  /*3d40*/  HMMA.16816.F32 R72, R20.reuse, R18, R72 ;  /* 0x000000121448723c */ /* 0x040fe20000001848 */
[----:B------:R-:W3:Y:S07]  /*3d50*/  LDSM.16.M88.4 R16, [R184+0x1000] ;  /* 0x00100000b810783b */ /* 0x000eee0000000200 */
        /* <DEDUP_REMOVED lines=8> */
[----:B------:R-:W4:Y:S07]  /*3de0*/  LDSM.16.M88.4 R20, [R197+0x8000] ;  /* 0x00800000c514783b */ /* 0x000f2e0000000200 */
[C---:B--2---:R-:W-:Y:S08]  /*3df0*/  HMMA.16816.F32 R44, R68.reuse, R48, R44 ;  /* 0x00000030442c723c */ /* 0x044ff0000000182c */
[C---:B------:R-:W-:Y:S01]  /*3e00*/  HMMA.16816.F32 R40, R68.reuse, R50, R40 ;  /* 0x000000324428723c */ /* 0x040fe20000001828 */
[----:B------:R-:W2:Y:S07]  /*3e10*/  LDSM.16.M88.4 R48, [R197+0x8800] ;  /* 0x00880000c530783b */ /* 0x000eae0000000200 */
[C---:B------:R-:W-:Y:S08]  /*3e20*/  HMMA.16816.F32 R8, R68.reuse, R64, R8 ;  /* 0x000000404408723c */ /* 0x040ff00000001808 */
[C---:B------:R-:W-:Y:S08]  /*3e30*/  HMMA.16816.F32 R72, R68.reuse, R66, R72 ;  /* 0x000000424448723c */ /* 0x040ff00000001848 */
[C---:B---3--:R-:W-:Y:S08]  /*3e40*/  HMMA.16816.F32 R36, R68.reuse, R16, R36 ;  /* 0x000000104424723c */ /* 0x048ff00000001824 */
[C---:B------:R-:W-:Y:S01]  /*3e50*/  HMMA.16816.F32 R64, R68.reuse, R18, R32 ;  /* 0x000000124440723c */ /* 0x040fe20000001820 */
[----:B------:R-:W-:Y:S04]  /*3e60*/  LDSM.16.M88.4 R32, [R196+0x2000] ;  /* 0x00200000c420783b */ /* 0x000fe80000000200 */
[----:B------:R-:W3:Y:S03]  /*3e70*/  LDSM.16.M88.4 R16, [R195+0x2000] ;  /* 0x00200000c310783b */ /* 0x000ee60000000200 */
[C---:B-1----:R-:W-:Y:S08]  /*3e80*/  HMMA.16816.F32 R28, R68.reuse, R12, R28 ;  /* 0x0000000c441c723c */ /* 0x042ff0000000181c */
[----:B------:R-:W-:Y:S01]  /*3e90*/  HMMA.16816.F32 R24, R68, R14, R24 ;  /* 0x0000000e4418723c */ /* 0x000fe20000001818 */
[----:B------:R-:W1:Y:S04]  /*3ea0*/  LDSM.16.M88.4 R12, [R195+0x2800] ;  /* 0x00280000c30c783b */ /* 0x000e680000000200 */
[----:B------:R-:W-:Y:S03]  /*3eb0*/  LDSM.16.M88.4 R68, [R193+0x2000] ;  /* 0x00200000c144783b */ /* 0x000fe60000000200 */
[C---:B----4-:R-:W-:Y:S08]  /*3ec0*/  HMMA.16816.F32 R8, R52.reuse, R20, R8 ;  /* 0x000000143408723c */ /* 0x050ff00000001808 */
[C---:B------:R-:W-:Y:S01]  /*3ed0*/  HMMA.16816.F32 R72, R52.reuse, R22, R72 ;  /* 0x000000163448723c */ /* 0x040fe20000001848 */
[----:B------:R-:W4:Y:S07]  /*3ee0*/  LDSM.16.M88.4 R20, [R195+0x3000] ;  /* 0x00300000c314783b */ /* 0x000f2e0000000200 */
        /* <DEDUP_REMOVED lines=8> */
[----:B------:R-:W2:Y:S04]  /*3f70*/  LDSM.16.M88.4 R56, [R195+0x3800] ;  /* 0x00380000c338783b */ /* 0x000ea80000000200 */
[----:B------:R-:W-:Y:S03]  /*3f80*/  LDSM.16.M88.4 R24, [R191+0x8000] ;  /* 0x00800000bf18783b */ /* 0x000fe60000000200 */
[C---:B---3--:R-:W-:Y:S08]  /*3f90*/  HMMA.16816.F32 R8, R32.reuse, R16, R8 ;  /* 0x000000102008723c */ /* 0x048ff00000001808 */
[C---:B------:R-:W-:Y:S01]  /*3fa0*/  HMMA.16816.F32 R72, R32.reuse, R18, R72 ;  /* 0x000000122048723c */ /* 0x040fe20000001848 */
[----:B------:R-:W3:Y:S07]  /*3fb0*/  LDSM.16.M88.4 R16, [R191+0x9000] ;  /* 0x00900000bf10783b */ /* 0x000eee0000000200 */
[C---:B-1----:R-:W-:Y:S08]  /*3fc0*/  HMMA.16816.F32 R44, R32.reuse, R12, R44 ;  /* 0x0000000c202c723c */ /* 0x042ff0000000182c */
[C---:B------:R-:W-:Y:S01]  /*3fd0*/  HMMA.16816.F32 R40, R32.reuse, R14, R40 ;  /* 0x0000000e2028723c */ /* 0x040fe20000001828 */
[----:B------:R-:W1:Y:S07]  /*3fe0*/  LDSM.16.M88.4 R12, [R184+0x2800] ;  /* 0x00280000b80c783b */ /* 0x000e6e0000000200 */
[C---:B----4-:R-:W-:Y:S01]  /*3ff0*/  HMMA.16816.F32 R76, R32.reuse, R20, R36 ;  /* 0x00000014204c723c */ /* 0x050fe20000001824 */
[----:B------:R-:W4:Y:S07]  /*4000*/  LDSM.16.M88.4 R36, [R184+0x2000] ;  /* 0x00200000b824783b */ /* 0x000f2e0000000200 */
[C---:B------:R-:W-:Y:S01]  /*4010*/  HMMA.16816.F32 R64, R32.reuse, R22, R64 ;  /* 0x000000162040723c */ /* 0x040fe20000001840 */
[----:B------:R-:W-:Y:S07]  /*4020*/  LDSM.16.M88.4 R20, [R184+0x3000] ;  /* 0x00300000b814783b */ /* 0x000fee0000000200 */
[C---:B--2---:R-:W-:Y:S08]  /*4030*/  HMMA.16816.F32 R28, R32.reuse, R56, R28 ;  /* 0x00000038201c723c */ /* 0x044ff0000000181c */
[----:B------:R-:W-:Y:S01]  /*4040*/  HMMA.16816.F32 R52, R32, R58, R52 ;  /* 0x0000003a2034723c */ /* 0x000fe20000001834 */
[----:B------:R-:W-:Y:S04]  /*4050*/  LDSM.16.M88.4 R32, [R198+0x4000] ;  /* 0x00400000c620783b */ /* 0x000fe80000000200 */
[----:B------:R-:W-:Y:S03]  /*4060*/  LDSM.16.M88.4 R56, [R197+0xb800] ;  /* 0x00b80000c538783b */ /* 0x000fe60000000200 */
[C---:B------:R-:W-:Y:S08]  /*4070*/  HMMA.16816.F32 R44, R48.reuse, R60, R44 ;  /* 0x0000003c302c723c */ /* 0x040ff0000000182c */
[C---:B------:R-:W-:Y:S08]  /*4080*/  HMMA.16816.F32 R40, R48.reuse, R62, R40 ;  /* 0x0000003e3028723c */ /* 0x040ff00000001828 */
[C---:B---3--:R-:W-:Y:S08]  /*4090*/  HMMA.16816.F32 R76, R48.reuse, R16, R76 ;  /* 0x00000010304c723c */ /* 0x048ff0000000184c */
[C---:B------:R-:W-:Y:S01]  /*40a0*/  HMMA.16816.F32 R64, R48.reuse, R18, R64 ;  /* 0x000000123040723c */ /* 0x040fe20000001840 */
[----:B------:R-:W2:Y:S07]  /*40b0*/  LDSM.16.M88.4 R16, [R184+0x3800] ;  /* 0x00380000b810783b */ /* 0x000eae0000000200 */
[C---:B------:R-:W-:Y:S08]  /*40c0*/  HMMA.16816.F32 R8, R48.reuse, R24, R8 ;  /* 0x000000183008723c */ /* 0x040ff00000001808 */
[C---:B------:R-:W-:Y:S01]  /*40d0*/  HMMA.16816.F32 R72, R48.reuse, R26, R72 ;  /* 0x0000001a3048723c */ /* 0x040fe20000001848 */
[----:B------:R-:W3:Y:S07]  /*40e0*/  LDSM.16.M88.4 R24, [R197+0xa000] ;  /* 0x00a00000c518783b */ /* 0x000eee0000000200 */
[C---:B------:R-:W-:Y:S08]  /*40f0*/  HMMA.16816.F32 R28, R48.reuse, R80, R28 ;  /* 0x00000050301c723c */ /* 0x040ff0000000181c */
[----:B------:R-:W-:Y:S08]  /*4100*/  HMMA.16816.F32 R52, R48, R82, R52 ;  /* 0x000000523034723c */ /* 0x000ff00000001834 */
[C---:B-1----:R-:W-:Y:S08]  /*4110*/  HMMA.16816.F32 R44, R68.reuse, R12, R44 ;  /* 0x0000000c442c723c */ /* 0x042ff0000000182c */
[C---:B------:R-:W-:Y:S01]  /*4120*/  HMMA.16816.F32 R40, R68.reuse, R14, R40 ;  /* 0x0000000e4428723c */ /* 0x040fe20000001828 */
[----:B------:R-:W1:Y:S07]  /*4130*/  LDSM.16.M88.4 R12, [R197+0xa800] ;  /* 0x00a80000c50c783b */ /* 0x000e6e0000000200 */
[C---:B----4-:R-:W-:Y:S08]  /*4140*/  HMMA.16816.F32 R8, R68.reuse, R36, R8 ;  /* 0x000000244408723c */ /* 0x050ff00000001808 */
[C---:B------:R-:W-:Y:S01]  /*4150*/  HMMA.16816.F32 R72, R68.reuse, R38, R72 ;  /* 0x000000264448723c */ /* 0x040fe20000001848 */
[----:B------:R-:W-:Y:S07]  /*4160*/  LDSM.16.M88.4 R36, [R196+0x4000] ;  /* 0x00400000c424783b */ /* 0x000fee0000000200 */
[C---:B--2---:R-:W-:Y:S01]  /*4170*/  HMMA.16816.F32 R48, R68.reuse, R16, R28 ;  /* 0x000000104430723c */ /* 0x044fe2000000181c */
[----:B------:R-:W2:Y:S07]  /*4180*/  LDSM.16.M88.4 R28, [R195+0x4000] ;  /* 0x00400000c31c783b */ /* 0x000eae0000000200 */
[C---:B------:R-:W-:Y:S08]  /*4190*/  HMMA.16816.F32 R76, R68.reuse, R20, R76 ;  /* 0x00000014444c723c */ /* 0x040ff0000000184c */
[C---:B------:R-:W-:Y:S01]  /*41a0*/  HMMA.16816.F32 R64, R68.reuse, R22, R64 ;  /* 0x000000164440723c */ /* 0x040fe20000001840 */
[----:B------:R-:W4:Y:S07]  /*41b0*/  LDSM.16.M88.4 R20, [R197+0xb000] ;  /* 0x00b00000c514783b */ /* 0x000f2e0000000200 */
[----:B------:R-:W-:Y:S01]  /*41c0*/  HMMA.16816.F32 R52, R68, R18, R52 ;  /* 0x000000124434723c */ /* 0x000fe20000001834 */
[----:B------:R-:W5:Y:S04]  /*41d0*/  LDSM.16.M88.4 R16, [R195+0x4800] ;  /* 0x00480000c310783b */ /* 0x000f680000000200 */
[----:B------:R-:W-:Y:S03]  /*41e0*/  LDSM.16.M88.4 R68, [R195+0x5800] ;  /* 0x00580000c344783b */ /* 0x000fe60000000200 */
[C---:B---3--:R-:W-:Y:S08]  /*41f0*/  HMMA.16816.F32 R8, R32.reuse, R24, R8 ;  /* 0x000000182008723c */ /* 0x048ff00000001808 */
[C---:B------:R-:W-:Y:S01]  /*4200*/  HMMA.16816.F32 R72, R32.reuse, R26, R72 ;  /* 0x0000001a2048723c */ /* 0x040fe20000001848 */
[----:B------:R-:W-:Y:S07]  /*4210*/  LDSM.16.M88.4 R24, [R195+0x5000] ;  /* 0x00500000c318783b */ /* 0x000fee0000000200 */
[C---:B-1----:R-:W-:Y:S08]  /*4220*/  HMMA.16816.F32 R44, R32.reuse, R12, R44 ;  /* 0x0000000c202c723c */ /* 0x042ff0000000182c */
[----:B------:R-:W-:Y:S01]  /*4230*/  HMMA.16816.F32 R60, R32, R14, R40 ;  /* 0x0000000e203c723c */ /* 0x000fe20000001828 */
[----:B------:R-:W-:Y:S04]  /*4240*/  LDSM.16.M88.4 R40, [R194+0x4000] ;  /* 0x00400000c228783b */ /* 0x000fe80000000200 */
[----:B------:R-:W1:Y:S03]  /*4250*/  LDSM.16.M88.4 R12, [R191+0xa000] ;  /* 0x00a00000bf0c783b */ /* 0x000e660000000200 */
[C---:B--2---:R-:W-:Y:S08]  /*4260*/  HMMA.16816.F32 R8, R36.reuse, R28, R8 ;  /* 0x0000001c2408723c */ /* 0x044ff00000001808 */
[----:B------:R-:W-:Y:S01]  /*4270*/  HMMA.16816.F32 R72, R36, R30, R72 ;  /* 0x0000001e2448723c */ /* 0x000fe20000001848 */
[----:B------:R-:W-:Y:S07]  /*4280*/  LDSM.16.M88.4 R28, [R191+0xb000] ;  /* 0x00b00000bf1c783b */ /* 0x000fee0000000200 */
[C---:B----4-:R-:W-:Y:S08]  /*4290*/  HMMA.16816.F32 R76, R32.reuse, R20, R76 ;  /* 0x00000014204c723c */ /* 0x050ff0000000184c */
[C---:B------:R-:W-:Y:S01]  /*42a0*/  HMMA.16816.F32 R64, R32.reuse, R22, R64 ;  /* 0x000000162040723c */ /* 0x040fe20000001840 */
[----:B------:R-:W-:Y:S07]  /*42b0*/  LDSM.16.M88.4 R20, [R191+0xa800] ;  /* 0x00a80000bf14783b */ /* 0x000fee0000000200 */
[C---:B------:R-:W-:Y:S08]  /*42c0*/  HMMA.16816.F32 R48, R32.reuse, R56, R48 ;  /* 0x000000382030723c */ /* 0x040ff00000001830 */
[----:B------:R-:W-:Y:S01]  /*42d0*/  HMMA.16816.F32 R52, R32, R58, R52 ;  /* 0x0000003a2034723c */ /* 0x000fe20000001834 */
[----:B------:R-:W-:Y:S04]  /*42e0*/  LDSM.16.M88.4 R32, [R193+0x4000] ;  /* 0x00400000c120783b */ /* 0x000fe80000000200 */
[----:B------:R-:W-:Y:S03]  /*42f0*/  LDSM.16.M88.4 R56, [R191+0xb800] ;  /* 0x00b80000bf38783b */ /* 0x000fe60000000200 */
[C---:B-----5:R-:W-:Y:S08]  /*4300*/  HMMA.16816.F32 R44, R36.reuse, R16, R44 ;  /* 0x00000010242c723c */ /* 0x060ff0000000182c */
[----:B------:R-:W-:Y:S01]  /*4310*/  HMMA.16816.F32 R60, R36, R18, R60 ;  /* 0x00000012243c723c */ /* 0x000fe2000000183c */
[----:B------:R-:W2:Y:S07]  /*4320*/  LDSM.16.M88.4 R16, [R184+0x4000] ;  /* 0x00400000b810783b */ /* 0x000eae0000000200 */
[C---:B-1----:R-:W-:Y:S08]  /*4330*/  HMMA.16816.F32 R8, R40.reuse, R12, R8 ;  /* 0x0000000c2808723c */ /* 0x042ff00000001808 */
[----:B------:R-:W-:Y:S01]  /*4340*/  HMMA.16816.F32 R72, R40, R14, R72 ;  /* 0x0000000e2848723c */ /* 0x000fe20000001848 */
[----:B------:R-:W-:Y:S07]  /*4350*/  LDSM.16.M88.4 R12, [R184+0x5000] ;  /* 0x00500000b80c783b */ /* 0x000fee0000000200 */
[C---:B------:R-:W-:Y:S08]  /*4360*/  HMMA.16816.F32 R76, R36.reuse, R24, R76 ;  /* 0x00000018244c723c */ /* 0x040ff0000000184c */
[C---:B------:R-:W-:Y:S01]  /*4370*/  HMMA.16816.F32 R64, R36.reuse, R26, R64 ;  /* 0x0000001a2440723c */ /* 0x040fe20000001840 */
[----:B------:R-:W1:Y:S07]  /*4380*/  LDSM.16.M88.4 R24, [R184+0x4800] ;  /* 0x00480000b818783b */ /* 0x000e6e0000000200 */
[C---:B------:R-:W-:Y:S08]  /*4390*/  HMMA.16816.F32 R48, R36.reuse, R68, R48 ;  /* 0x000000442430723c */ /* 0x040ff00000001830 */
[----:B------:R-:W-:Y:S08]  /*43a0*/  HMMA.16816.F32 R52, R36, R70, R52 ;  /* 0x000000462434723c */ /* 0x000ff00000001834 */
[C---:B--2---:R-:W-:Y:S08]  /*43b0*/  HMMA.16816.F32 R8, R32.reuse, R16, R8 ;  /* 0x000000102008723c */ /* 0x044ff00000001808 */
[----:B------:R-:W-:Y:S01]  /*43c0*/  HMMA.16816.F32 R72, R32, R18, R72 ;  /* 0x000000122048723c */ /* 0x000fe20000001848 */
[----:B------:R-:W2:Y:S01]  /*43d0*/  LDSM.16.M88.4 R16, [R184+0x5800] ;  /* 0x00580000b810783b */ /* 0x000ea20000000200 */
[----:B------:R-:W-:-:S06]  /*43e0*/  DEPBAR.LE SB0, 0x0 ;  /* 0x000080000000791a */ /* 0x000fcc0000000000 */
[C---:B------:R-:W-:Y:S08]  /*43f0*/  HMMA.16816.F32 R44, R40.reuse, R20, R44 ;  /* 0x00000014282c723c */ /* 0x040ff0000000182c */
[C---:B------:R-:W-:Y:S07]  /*4400*/  HMMA.16816.F32 R76, R40.reuse, R28, R76 ;  /* 0x0000001c284c723c */ /* 0x040fee000000184c */
[----:B------:R-:W-:Y:S01]  /*4410*/  IMAD.IADD R29, R3, 0x1, R86 ;  /* 0x00000001031d7824 */ /* 0x000fe200078e0256 */
[----:B------:R-:W-:Y:S04]  /*4420*/  HMMA.16816.F32 R60, R40, R22, R60 ;  /* 0x00000016283c723c */ /* 0x000fe8000000183c */
[----:B------:R-:W-:-:S02]  /*4430*/  IADD3 R21, R29, 0x8, RZ ;  /* 0x000000081d157810 */ /* 0x000fc40007ffe0ff */
[CC--:B------:R-:W-:Y:S02]  /*4440*/  ISETP.GE.AND P1, PT, R29.reuse, R88.reuse, PT ;  /* 0x000000581d00720c */ /* 0x0c0fe40003f26270 */
[C---:B------:R-:W-:Y:S01]  /*4450*/  HMMA.16816.F32 R64, R40.reuse, R30, R64 ;  /* 0x0000001e2840723c */ /* 0x040fe20000001840 */
[----:B------:R-:W-:Y:S02]  /*4460*/  IADD3 R23, R29, 0x1, RZ ;  /* 0x000000011d177810 */ /* 0x000fe40007ffe0ff */
[-C--:B------:R-:W-:Y:S02]  /*4470*/  ISETP.GE.AND P4, PT, R21, R88.reuse, PT ;  /* 0x000000581500720c */ /* 0x080fe40003f86270 */
[----:B------:R-:W-:Y:S02]  /*4480*/  IADD3 R21, R29, 0x9, RZ ;  /* 0x000000091d157810 */ /* 0x000fe40007ffe0ff */
[----:B------:R-:W-:Y:S01]  /*4490*/  ISETP.GE.AND P5, PT, R23, R88, PT ;  /* 0x000000581700720c */ /* 0x000fe20003fa6270 */
[----:B------:R-:W-:Y:S01]  /*44a0*/  HMMA.16816.F32 R48, R40, R56, R48 ;  /* 0x000000382830723c */ /* 0x000fe20000001830 */
[----:B------:R-:W-:-:S02]  /*44b0*/  IADD3 R23, R29, 0x10, RZ ;  /* 0x000000101d177810 */ /* 0x000fc40007ffe0ff */
[-C--:B------:R-:W-:Y:S02]  /*44c0*/  ISETP.GE.AND P3, PT, R21, R88.reuse, PT ;  /* 0x000000581500720c */ /* 0x080fe40003f66270 */
[----:B------:R-:W-:Y:S02]  /*44d0*/  IADD3 R21, R29, 0x11, RZ ;  /* 0x000000111d157810 */ /* 0x000fe40007ffe0ff */
[----:B------:R-:W-:Y:S01]  /*44e0*/  ISETP.GE.AND P2, PT, R23, R88, PT ;  /* 0x000000581700720c */ /* 0x000fe20003f46270 */
[----:B------:R-:W-:Y:S01]  /*44f0*/  HMMA.16816.F32 R52, R40, R58, R52 ;  /* 0x0000003a2834723c */ /* 0x000fe20000001834 */
[----:B------:R-:W-:Y:S02]  /*4500*/  FSEL R22, R9, -INF , !P5 ;  /* 0xff80000009167808 */ /* 0x000fe40006800000 */
[----:B------:R-:W-:Y:S02]  /*4510*/  FSEL R20, R10, -INF , !P1 ;  /* 0xff8000000a147808 */ /* 0x000fe40004800000 */
[----:B------:R-:W-:-:S02]  /*4520*/  FSEL R23, R8, -INF , !P1 ;  /* 0xff80000008177808 */ /* 0x000fc40004800000 */
[----:B------:R-:W-:Y:S01]  /*4530*/  IADD3 R9, R29, 0x19, RZ ;  /* 0x000000191d097810 */ /* 0x000fe20007ffe0ff */
[C---:B-1----:R-:W-:Y:S01]  /*4540*/  HMMA.16816.F32 R44, R32.reuse, R24, R44 ;  /* 0x00000018202c723c */ /* 0x042fe2000000182c */
[----:B------:R-:W-:Y:S02]  /*4550*/  ISETP.GE.AND P1, PT, R21, R88, PT ;  /* 0x000000581500720c */ /* 0x000fe40003f26270 */
[----:B------:R-:W-:Y:S02]  /*4560*/  FSEL R21, R11, -INF , !P5 ;  /* 0xff8000000b157808 */ /* 0x000fe40006800000 */
[----:B------:R-:W-:Y:S02]  /*4570*/  FSEL R74, R74, -INF , !P4 ;  /* 0xff8000004a4a7808 */ /* 0x000fe40006000000 */
[----:B------:R-:W-:Y:S01]  /*4580*/  FSEL R25, R72, -INF , !P4 ;  /* 0xff80000048197808 */ /* 0x000fe20006000000 */
[----:B------:R-:W-:Y:S01]  /*4590*/  HMMA.16816.F32 R76, R32, R12, R76 ;  /* 0x0000000c204c723c */ /* 0x000fe2000000184c */
[----:B------:R-:W-:-:S02]  /*45a0*/  IADD3 R11, R29, 0x20, RZ ;  /* 0x000000201d0b7810 */ /* 0x000fc40007ffe0ff */
[-C--:B------:R-:W-:Y:S02]  /*45b0*/  ISETP.GE.AND P4, PT, R9, R88.reuse, PT ;  /* 0x000000580900720c */ /* 0x080fe40003f86270 */
[----:B------:R-:W-:Y:S02]  /*45c0*/  IADD3 R9, R29, 0x21, RZ ;  /* 0x000000211d097810 */ /* 0x000fe40007ffe0ff */
[----:B------:R-:W-:Y:S01]  /*45d0*/  FSEL R2, R75, -INF , !P3 ;  /* 0xff8000004b027808 */ /* 0x000fe20005800000 */
[----:B------:R-:W-:Y:S01]  /*45e0*/  HMMA.16816.F32 R60, R32, R26, R60 ;  /* 0x0000001a203c723c */ /* 0x000fe2000000183c */
[----:B------:R-:W-:Y:S01]  /*45f0*/  FSEL R73, R73, -INF , !P3 ;  /* 0xff80000049497808 */ /* 0x000fe20005800000 */
[----:B------:R-:W-:Y:S01]  /*4600*/  BAR.SYNC.DEFER_BLOCKING 0x0 ;  /* 0x0000000000007b1d */ /* 0x000fe20000010000 */
[----:B------:R-:W-:Y:S02]  /*4610*/  ISETP.GE.AND P3, PT, R11, R88, PT ;  /* 0x000000580b00720c */ /* 0x000fe40003f66270 */
[----:B------:R-:W-:-:S03]  /*4620*/  IADD3 R13, R29, 0x18, RZ ;  /* 0x000000181d0d7810 */ /* 0x000fc60007ffe0ff */
[C---:B------:R-:W-:Y:S01]  /*4630*/  HMMA.16816.F32 R64, R32.reuse, R14, R64 ;  /* 0x0000000e2040723c */ /* 0x040fe20000001840 */
[----:B------:R-:W-:Y:S02]  /*4640*/  FSEL R12, R46, -INF , !P2 ;  /* 0xff8000002e0c7808 */ /* 0x000fe40005000000 */
[----:B------:R-:W-:Y:S02]  /*4650*/  FSEL R11, R44, -INF , !P2 ;  /* 0xff8000002c0b7808 */ /* 0x000fe40005000000 */
[-C--:B------:R-:W-:Y:S02]  /*4660*/  ISETP.GE.AND P2, PT, R9, R88.reuse, PT ;  /* 0x000000580900720c */ /* 0x080fe40003f46270 */
[----:B------:R-:W-:Y:S01]  /*4670*/  IADD3 R9, R29, 0x28, RZ ;  /* 0x000000281d097810 */ /* 0x000fe20007ffe0ff */
[----:B--2---:R-:W-:Y:S01]  /*4680*/  HMMA.16816.F32 R48, R32, R16, R48 ;  /* 0x000000102030723c */ /* 0x004fe20000001830 */
[----:B------:R-:W-:Y:S02]  /*4690*/  ISETP.GE.AND P5, PT, R13, R88, PT ;  /* 0x000000580d00720c */ /* 0x000fe40003fa6270 */
[----:B------:R-:W-:-:S02]  /*46a0*/  FSEL R162, R78, -INF , !P3 ;  /* 0xff8000004ea27808 */ /* 0x000fc40005800000 */
[----:B------:R-:W-:Y:S02]  /*46b0*/  FSEL R169, R76, -INF , !P3 ;  /* 0xff8000004ca97808 */ /* 0x000fe40005800000 */
[----:B------:R-:W-:Y:S01]  /*46c0*/  IADD3 R17, R29, 0x31, RZ ;  /* 0x000000311d117810 */ /* 0x000fe20007ffe0ff */
[----:B------:R-:W-:Y:S01]  /*46d0*/  HMMA.16816.F32 R52, R32, R18, R52 ;  /* 0x000000122034723c */ /* 0x000fe20000001834 */
[----:B------:R-:W-:Y:S02]  /*46e0*/  FSEL R14, R47, -INF , !P1 ;  /* 0xff8000002f0e7808 */ /* 0x000fe40004800000 */
[----:B------:R-:W-:Y:S02]  /*46f0*/  FSEL R15, R45, -INF , !P1 ;  /* 0xff8000002d0f7808 */ /* 0x000fe40004800000 */
[----:B------:R-:W-:Y:S02]  /*4700*/  IADD3 R13, R29, 0x29, RZ ;  /* 0x000000291d0d7810 */ /* 0x000fe40007ffe0ff */
[----:B------:R-:W-:-:S02]  /*4710*/  ISETP.GE.AND P3, PT, R17, R88, PT ;  /* 0x000000581100720c */ /* 0x000fc40003f66270 */
[----:B------:R-:W-:Y:S02]  /*4720*/  ISETP.GE.AND P1, PT, R9, R88, PT ;  /* 0x000000580900720c */ /* 0x000fe40003f26270 */
[C---:B------:R-:W-:Y:S02]  /*4730*/  IADD3 R19, R29.reuse, 0x30, RZ ;  /* 0x000000301d137810 */ /* 0x040fe40007ffe0ff */
[C---:B------:R-:W-:Y:S02]  /*4740*/  IADD3 R17, R29.reuse, 0x38, RZ ;  /* 0x000000381d117810 */ /* 0x040fe40007ffe0ff */
[----:B------:R-:W-:Y:S02]  /*4750*/  IADD3 R29, R29, 0x39, RZ ;  /* 0x000000391d1d7810 */ /* 0x000fe40007ffe0ff */
[----:B------:R-:W-:Y:S02]  /*4760*/  FSEL R8, R62, -INF , !P5 ;  /* 0xff8000003e087808 */ /* 0x000fe40006800000 */
[----:B------:R-:W-:-:S02]  /*4770*/  FSEL R9, R60, -INF , !P5 ;  /* 0xff8000003c097808 */ /* 0x000fc40006800000 */
[----:B------:R-:W-:Y:S02]  /*4780*/  ISETP.GE.AND P5, PT, R13, R88, PT ;  /* 0x000000580d00720c */ /* 0x000fe40003fa6270 */
[----:B------:R-:W-:Y:S02]  /*4790*/  FSEL R10, R63, -INF , !P4 ;  /* 0xff8000003f0a7808 */ /* 0x000fe40006000000 */
[----:B------:R-:W-:Y:S02]  /*47a0*/  FSEL R13, R61, -INF , !P4 ;  /* 0xff8000003d0d7808 */ /* 0x000fe40006000000 */
[----:B------:R-:W-:Y:S02]  /*47b0*/  FSEL R172, R79, -INF , !P2 ;  /* 0xff8000004fac7808 */ /* 0x000fe40005000000 */
[----:B------:R-:W-:Y:S02]  /*47c0*/  FSEL R161, R77, -INF , !P2 ;  /* 0xff8000004da17808 */ /* 0x000fe40005000000 */
[----:B------:R-:W-:-:S02]  /*47d0*/  FSEL R164, R66, -INF , !P1 ;  /* 0xff80000042a47808 */ /* 0x000fc40004800000 */
[----:B------:R-:W-:Y:S02]  /*47e0*/  FSEL R167, R64, -INF , !P1 ;  /* 0xff80000040a77808 */ /* 0x000fe40004800000 */
[-C--:B------:R-:W-:Y:S02]  /*47f0*/  ISETP.GE.AND P4, PT, R19, R88.reuse, PT ;  /* 0x000000581300720c */ /* 0x080fe40003f86270 */
        /* <DEDUP_REMOVED lines=12> */
[----:B------:R-:W-:Y:S05]  /*48c0*/  @!P6 BRA `(.L_x_1336) ;  /* 0x00000b700000e947 */ /* 0x000fea0003800000 */
[----:B------:R-:W-:Y:S05]  /*48d0*/  @!P0 BRA `(.L_x_1337) ;  /* 0x0000039000008947 */ /* 0x000fea0003800000 */
[----:B------:R-:W1:Y:S01]  /*48e0*/  I2F.RP R26, R6 ;  /* 0x00000006001a7306 */ /* 0x000e620000209400 */
[C---:B------:R-:W-:Y:S02]  /*48f0*/  IADD3 R24, R3.reuse, -0x40, RZ ;  /* 0xffffffc003187810 */ /* 0x040fe40007ffe0ff */
[----:B------:R-:W-:Y:S02]  /*4900*/  IABS R16, R3 ;  /* 0x0000000300107213 */ /* 0x000fe40000000000 */
[----:B------:R-:W-:Y:S02]  /*4910*/  IABS R4, R24 ;  /* 0x0000001800047213 */ /* 0x000fe40000000000 */
[----:B------:R-:W-:-:S02]  /*4920*/  LOP3.LUT R3, R3, c[0x0][0x2d0], RZ, 0x3c, !PT ;  /* 0x0000b40003037a12 */ /* 0x000fc400078e3cff */
        /* <DEDUP_REMOVED lines=47> */
[----:B------:R-:W-:Y:S01]  /*4c20*/  IMAD R17, R4, c[0x0][0x180], RZ ;  /* 0x0000600004117a24 */ /* 0x000fe200078e02ff */
[----:B------:R-:W-:-:S03]  /*4c30*/  MOV R4, R18 ;  /* 0x0000001200047202 */ /* 0x000fc60000000f00 */
[----:B------:R-:W-:-:S04]  /*4c40*/  IMAD R17, R16, c[0x0][0x184], R17 ;  /* 0x0000610010117a24 */ /* 0x000fc800078e0211 */
[----:B------:R-:W-:Y:S01]  /*4c50*/  IMAD.IADD R3, R19, 0x1, R17 ;  /* 0x0000000113037824 */ /* 0x000fe200078e0211 */
[----:B------:R-:W-:Y:S05]  /*4c60*/  BRA `(.L_x_1338) ;  /* 0x0000002000007947 */ /* 0x000fea0003800000 */
.L_x_1337:
[----:B------:R-:W-:-:S04]  /*4c70*/  LEA R4, -R4, RZ, 0x6 ;  /* 0x000000ff04047211 */ /* 0x000fc800078e31ff */
[----:B------:R-:W-:Y:S02]  /*4c80*/  SHF.R.S32.HI R3, RZ, 0x1f, R4 ;  /* 0x0000001fff037819 */ /* 0x000fe40000011404 */
.L_x_1338:
        /* <DEDUP_REMOVED lines=119> */
.L_x_1340:
[----:B------:R-:W-:Y:S05]  /*5400*/  BSYNC B0 ;  /* 0x0000000000007941 */ /* 0x000fea0003800000 */
.L_x_1339:
[----:B------:R-:W0:Y:S01]  /*5410*/  LDGDEPBAR ;  /* 0x00000000000079af */ /* 0x000e220000000000 */
[----:B------:R-:W-:-:S04]  /*5420*/  IADD3 R135, P1, R4, R135, RZ ;  /* 0x0000008704877210 */ /* 0x000fc80007f3e0ff */
[----:B------:R-:W-:Y:S02]  /*5430*/  IADD3.X R134, R3, R134, RZ, P1, !PT ;  /* 0x0000008603867210 */ /* 0x000fe40000ffe4ff */
.L_x_1336:
        /* <DEDUP_REMOVED lines=45> */
[----:B------:R-:W3:Y:S04]  /*5710*/  LDSM.16.MT88.4 R60, [R188+0xc000] ;  /* 0x00c00000bc3c783b */ /* 0x000ee80000004200 */
[----:B------:R-:W4:Y:S04]  /*5720*/  LDSM.16.MT88.4 R76, [R190+0xe000] ;  /* 0x00e00000be4c783b */ /* 0x000f280000004200 */
[----:B------:R-:W5:Y:S04]  /*5730*/  LDSM.16.MT88.4 R92, [R188+0xe000] ;  /* 0x00e00000bc5c783b */ /* 0x000f680000004200 */
[----:B------:R-:W3:Y:S01]  /*5740*/  LDSM.16.MT88.4 R100, [R192+0x10000] ;  /* 0x01000000c064783b */ /* 0x000ee20000004200 */
[----:B-1----:R-:W-:-:S03]  /*5750*/  FMNMX.FTZ R132, R17, R132, !PT ;  /* 0x0000008411847209 */ /* 0x002fc60007810000 */
[----:B------:R-:W1:Y:S01]  /*5760*/  LDSM.16.MT88.4 R124, [R190+0x10000] ;  /* 0x01000000be7c783b */ /* 0x000e620000004200 */
[----:B--2---:R-:W-:Y:S01]  /*5770*/  FMNMX.FTZ R3, R4, R3, !PT ;  /* 0x0000000304037209 */ /* 0x004fe20007810000 */
[C---:B------:R-:W-:Y:S01]  /*5780*/  FMUL.FTZ R168, R132.reuse, c[0x0][0x23c] ;  /* 0x00008f0084a87a20 */ /* 0x040fe20000410000 */
[----:B------:R-:W-:Y:S01]  /*5790*/  FSETP.NEU.FTZ.AND P1, PT, R132, -INF , PT ;  /* 0xff8000008400780b */ /* 0x000fe20003f3d000 */
[----:B------:R-:W2:Y:S02]  /*57a0*/  LDSM.16.MT88.4 R112, [R189+0x10000] ;  /* 0x01000000bd70783b */ /* 0x000ea40000004200 */
[C---:B------:R-:W-:Y:S01]  /*57b0*/  FMUL.FTZ R165, R3.reuse, c[0x0][0x23c] ;  /* 0x00008f0003a57a20 */ /* 0x040fe20000410000 */
[----:B------:R-:W-:Y:S01]  /*57c0*/  FSEL R168, R168, RZ, P1 ;  /* 0x000000ffa8a87208 */ /* 0x000fe20000800000 */
[----:B------:R-:W1:Y:S01]  /*57d0*/  LDSM.16.MT88.4 R4, [R188+0x10000] ;  /* 0x01000000bc04783b */ /* 0x000e620000004200 */
[----:B------:R-:W-:-:S03]  /*57e0*/  FSETP.NEU.FTZ.AND P1, PT, R3, -INF , PT ;  /* 0xff8000000300780b */ /* 0x000fc60003f3d000 */
[--C-:B------:R-:W-:Y:S01]  /*57f0*/  FFMA.FTZ R155, R23, c[0x0][0x23c], -R168.reuse ;  /* 0x00008f00179b7a23 */ /* 0x100fe200000108a8 */
[----:B------:R-:W-:Y:S01]  /*5800*/  FSEL R165, R165, RZ, P1 ;  /* 0x000000ffa5a57208 */ /* 0x000fe20000800000 */
[--C-:B------:R-:W-:Y:S01]  /*5810*/  FFMA.FTZ R152, R22, c[0x0][0x23c], -R168.reuse ;  /* 0x00008f0016987a23 */ /* 0x100fe200000108a8 */
[----:B------:R-:W-:Y:S01]  /*5820*/  LDSM.16.MT88.4 R16, [R189+0xe800] ;  /* 0x00e80000bd10783b */ /* 0x000fe20000004200 */
[--C-:B------:R-:W-:Y:S01]  /*5830*/  FFMA.FTZ R153, R25, c[0x0][0x23c], -R168.reuse ;  /* 0x00008f0019997a23 */ /* 0x100fe200000108a8 */
[----:B------:R-:W-:Y:S01]  /*5840*/  LEA R212, P1, R135, c[0x0][0x168], 0x1 ;  /* 0x00005a0087d47a11 */ /* 0x000fe200078208ff */
[----:B------:R-:W-:Y:S01]  /*5850*/  FFMA.FTZ R148, R73, c[0x0][0x23c], -R168 ;  /* 0x00008f0049947a23 */ /* 0x000fe200000108a8 */
[----:B------:R-:W-:Y:S01]  /*5860*/  MUFU.EX2 R155, R155 ;  /* 0x0000009b009b7308 */ /* 0x000fe20000000800 */
[--C-:B------:R-:W-:Y:S01]  /*5870*/  FFMA.FTZ R154, R20, c[0x0][0x23c], -R165.reuse ;  /* 0x00008f00149a7a23 */ /* 0x100fe200000108a5 */
[----:B------:R-:W-:Y:S01]  /*5880*/  LDSM.16.MT88.4 R136, [R190+0xc800] ;  /* 0x00c80000be88783b */ /* 0x000fe20000004200 */
[--C-:B------:R-:W-:Y:S01]  /*5890*/  FFMA.FTZ R157, R21, c[0x0][0x23c], -R165.reuse ;  /* 0x00008f00159d7a23 */ /* 0x100fe200000108a5 */
[----:B------:R-:W-:Y:S01]  /*58a0*/  LEA.HI.X R213, R135, c[0x0][0x16c], R134, 0x1, P1 ;  /* 0x00005b0087d57a11 */ /* 0x000fe200008f0c86 */
[--C-:B------:R-:W-:Y:S01]  /*58b0*/  FFMA.FTZ R159, R74, c[0x0][0x23c], -R165.reuse ;  /* 0x00008f004a9f7a23 */ /* 0x100fe200000108a5 */
[----:B------:R-:W-:Y:S01]  /*58c0*/  LDSM.16.MT88.4 R20, [R192+0xc800] ;  /* 0x00c80000c014783b */ /* 0x000fe20000004200 */
        /* <DEDUP_REMOVED lines=10> */
[----:B------:R-:W1:Y:S01]  /*5970*/  LDSM.16.MT88.4 R8, [R192+0xe800] ;  /* 0x00e80000c008783b */ /* 0x000e620000004200 */
[--C-:B------:R-:W-:Y:S02]  /*5980*/  FFMA.FTZ R2, R13, c[0x0][0x23c], -R168.reuse ;  /* 0x00008f000d027a23 */ /* 0x100fe400000108a8 */
[--C-:B------:R-:W-:Y:S01]  /*5990*/  FFMA.FTZ R149, R12, c[0x0][0x23c], -R165.reuse ;  /* 0x00008f000c957a23 */ /* 0x100fe200000108a5 */
[----:B------:R-:W-:Y:S01]  /*59a0*/  LDSM.16.MT88.4 R24, [R190+0xe800] ;  /* 0x00e80000be18783b */ /* 0x000fe20000004200 */
[----:B------:R-:W-:Y:S01]  /*59b0*/  FFMA.FTZ R144, R14, c[0x0][0x23c], -R165 ;  /* 0x00008f000e907a23 */ /* 0x000fe200000108a5 */
[----:B------:R-:W3:Y:S01]  /*59c0*/  MUFU.EX2 R148, R148 ;  /* 0x0000009400947308 */ /* 0x000ee20000000800 */
        /* <DEDUP_REMOVED lines=10> */
[----:B------:R-:W4:Y:S01]  /*5a70*/  MUFU.EX2 R157, R157 ;  /* 0x0000009d009d7308 */ /* 0x000f220000000800 */
[----:B---3--:R-:W-:Y:S01]  /*5a80*/  F2FP.PACK_AB R118, R148, R153 ;  /* 0x000000999476723e */ /* 0x008fe200000000ff */
        /* <DEDUP_REMOVED lines=40> */
[C---:B-----5:R-:W-:Y:S02]  /*5d10*/  HMMA.16816.F32 R88, R116.reuse, R92, RZ ;  /* 0x0000005c7458723c */ /* 0x060fe400000018ff */
[----:B------:R-:W-:Y:S06]  /*5d20*/  MUFU.EX2 R163, R163 ;  /* 0x000000a300a37308 */ /* 0x000fec0000000800 */
[C---:B------:R-:W-:Y:S02]  /*5d30*/  HMMA.16816.F32 R96, R116.reuse, R100, RZ ;  /* 0x000000647460723c */ /* 0x040fe400000018ff */
[----:B------:R-:W-:Y:S06]  /*5d40*/  MUFU.EX2 R162, R162 ;  /* 0x000000a200a27308 */ /* 0x000fec0000000800 */
[C---:B-1----:R-:W-:Y:S02]  /*5d50*/  HMMA.16816.F32 R104, R116.reuse, R124, RZ ;  /* 0x0000007c7468723c */ /* 0x042fe400000018ff */
[----:B------:R-:W1:Y:S06]  /*5d60*/  MUFU.EX2 R167, R167 ;  /* 0x000000a700a77308 */ /* 0x000e6c0000000800 */
        /* <DEDUP_REMOVED lines=33> */
[----:B------:R-:W-:Y:S01]  /*5f80*/  HMMA.16816.F32 R64, R4, R8, R64 ;  /* 0x000000080440723c */ /* 0x000fe20000001840 */
[----:B------:R-:W-:-:S07]  /*5f90*/  FADD.FTZ R145, R0, R145 ;  /* 0x0000009100917221 */ /* 0x000fce0000010000 */
[C---:B------:R-:W-:Y:S01]  /*5fa0*/  HMMA.16816.F32 R68, R4.reuse, R10, R68 ;  /* 0x0000000a0444723c */ /* 0x040fe20000001844 */
[----:B------:R-:W3:Y:S07]  /*5fb0*/  LDSM.16.MT88.4 R8, [R190+0x10800] ;  /* 0x01080000be08783b */ /* 0x000eee0000004200 */
[C---:B------:R-:W-:Y:S08]  /*5fc0*/  HMMA.16816.F32 R80, R4.reuse, R16, R80 ;  /* 0x000000100450723c */ /* 0x040ff00000001850 */
[C---:B------:R-:W-:Y:S01]  /*5fd0*/  HMMA.16816.F32 R84, R4.reuse, R18, R84 ;  /* 0x000000120454723c */ /* 0x040fe20000001854 */
[----:B------:R-:W4:Y:S07]  /*5fe0*/  LDSM.16.MT88.4 R16, [R189+0x10800] ;  /* 0x01080000bd10783b */ /* 0x000f2e0000004200 */
[C---:B------:R-:W-:Y:S08]  /*5ff0*/  HMMA.16816.F32 R128, R4.reuse, R20, R128 ;  /* 0x000000140480723c */ /* 0x040ff00000001880 */
        /* <DEDUP_REMOVED lines=23> */
[C---:B-1----:R-:W-:Y:S08]  /*6170*/  HMMA.16816.F32 R96, R4.reuse, R20, R96 ;  /* 0x000000140460723c */ /* 0x042ff00000001860 */
[C---:B------:R-:W-:Y:S01]  /*6180*/  HMMA.16816.F32 R100, R4.reuse, R22, R100 ;  /* 0x000000160464723c */ /* 0x040fe20000001864 */
[----:B------:R-:W-:Y:S07]  /*6190*/  LDSM.16.MT88.4 R20, [R192+0x11000] ;  /* 0x01100000c014783b */ /* 0x000fee0000004200 */
[C---:B--2---:R-:W-:Y:S08]  /*61a0*/  HMMA.16816.F32 R120, R4.reuse, R12, R120 ;  /* 0x0000000c0478723c */ /* 0x044ff00000001878 */
[----:B------:R-:W-:Y:S01]  /*61b0*/  HMMA.16816.F32 R116, R4, R14, R116 ;  /* 0x0000000e0474723c */ /* 0x000fe20000001874 */
[----:B------:R-:W1:Y:S06]  /*61c0*/  LDSM.16.MT88.4 R12, [R192+0xf000] ;  /* 0x00f00000c00c783b */ /* 0x000e6c0000004200 */
[----:B------:R-:W-:Y:S01]  /*61d0*/  F2FP.PACK_AB R4, R161, R156 ;  /* 0x0000009ca104723e */ /* 0x000fe200000000ff */
[----:B------:R-:W-:Y:S01]  /*61e0*/  FADD.FTZ R156, R156, R147 ;  /* 0x000000939c9c7221 */ /* 0x000fe20000010000 */
[----:B------:R-:W-:Y:S01]  /*61f0*/  F2FP.PACK_AB R5, R167, R162 ;  /* 0x000000a2a705723e */ /* 0x000fe200000000ff */
[----:B------:R-:W-:Y:S01]  /*6200*/  FADD.FTZ R162, R162, R145 ;  /* 0x00000091a2a27221 */ /* 0x000fe20000010000 */
[----:B------:R-:W-:Y:S01]  /*6210*/  F2FP.PACK_AB R6, R163, R158 ;  /* 0x0000009ea306723e */ /* 0x000fe200000000ff */
[----:B------:R-:W-:Y:S01]  /*6220*/  FADD.FTZ R161, R161, R156 ;  /* 0x0000009ca1a17221 */ /* 0x000fe20000010000 */
[----:B-----5:R-:W-:Y:S01]  /*6230*/  F2FP.PACK_AB R7, R169, R164 ;  /* 0x000000a4a907723e */ /* 0x020fe200000000ff */
[----:B------:R-:W-:-:S02]  /*6240*/  FADD.FTZ R167, R167, R162 ;  /* 0x000000a2a7a77221 */ /* 0x000fc40000010000 */
[----:B------:R-:W-:Y:S02]  /*6250*/  FADD.FTZ R158, R158, R161 ;  /* 0x000000a19e9e7221 */ /* 0x000fe40000010000 */
[----:B------:R-:W-:Y:S02]  /*6260*/  FADD.FTZ R164, R164, R167 ;  /* 0x000000a7a4a47221 */ /* 0x000fe40000010000 */
[----:B---3--:R-:W-:Y:S01]  /*6270*/  HMMA.16816.F32 R128, R4, R8, R128 ;  /* 0x000000080480723c */ /* 0x008fe20000001880 */
[----:B------:R-:W-:Y:S02]  /*6280*/  FADD.FTZ R163, R163, R158 ;  /* 0x0000009ea3a37221 */ /* 0x000fe40000010000 */
[----:B------:R-:W-:-:S05]  /*6290*/  FADD.FTZ R169, R169, R164 ;  /* 0x000000a4a9a97221 */ /* 0x000fca0000010000 */
[C---:B------:R-:W-:Y:S01]  /*62a0*/  HMMA.16816.F32 R36, R4.reuse, R10, R36 ;  /* 0x0000000a0424723c */ /* 0x040fe20000001824 */
[----:B------:R-:W2:Y:S07]  /*62b0*/  LDSM.16.MT88.4 R8, [R189+0xf000] ;  /* 0x00f00000bd08783b */ /* 0x000eae0000004200 */
[C---:B----4-:R-:W-:Y:S08]  /*62c0*/  HMMA.16816.F32 R40, R4.reuse, R16, R40 ;  /* 0x000000100428723c */ /* 0x050ff00000001828 */
[C---:B------:R-:W-:Y:S01]  /*62d0*/  HMMA.16816.F32 R44, R4.reuse, R18, R44 ;  /* 0x00000012042c723c */ /* 0x040fe2000000182c */
[----:B------:R-:W3:Y:S07]  /*62e0*/  LDSM.16.MT88.4 R16, [R188+0xf000] ;  /* 0x00f00000bc10783b */ /* 0x000eee0000004200 */
[C---:B-1----:R-:W-:Y:S08]  /*62f0*/  HMMA.16816.F32 R64, R4.reuse, R12, R64 ;  /* 0x0000000c0440723c */ /* 0x042ff00000001840 */
[C---:B------:R-:W-:Y:S01]  /*6300*/  HMMA.16816.F32 R68, R4.reuse, R14, R68 ;  /* 0x0000000e0444723c */ /* 0x040fe20000001844 */
[----:B------:R-:W1:Y:S07]  /*6310*/  LDSM.16.MT88.4 R12, [R190+0x11000] ;  /* 0x01100000be0c783b */ /* 0x000e6e0000004200 */
[C---:B------:R-:W-:Y:S08]  /*6320*/  HMMA.16816.F32 R96, R4.reuse, R20, R96 ;  /* 0x000000140460723c */ /* 0x040ff00000001860 */
[C---:B--2---:R-:W-:Y:S08]  /*6330*/  HMMA.16816.F32 R80, R4.reuse, R8, R80 ;  /* 0x000000080450723c */ /* 0x044ff00000001850 */
[C---:B------:R-:W-:Y:S01]  /*6340*/  HMMA.16816.F32 R84, R4.reuse, R10, R84 ;  /* 0x0000000a0454723c */ /* 0x040fe20000001854 */
[----:B------:R-:W2:Y:S07]  /*6350*/  LDSM.16.MT88.4 R8, [R189+0x11000] ;  /* 0x01100000bd08783b */ /* 0x000eae0000004200 */
[C---:B---3--:R-:W-:Y:S08]  /*6360*/  HMMA.16816.F32 R88, R4.reuse, R16, R88 ;  /* 0x000000100458723c */ /* 0x048ff00000001858 */
[C---:B------:R-:W-:Y:S01]  /*6370*/  HMMA.16816.F32 R92, R4.reuse, R18, R92 ;  /* 0x00000012045c723c */ /* 0x040fe2000000185c */
[----:B------:R-:W3:Y:S07]  /*6380*/  LDSM.16.MT88.4 R16, [R188+0x11000] ;  /* 0x01100000bc10783b */ /* 0x000eee0000004200 */
[C---:B-1----:R-:W-:Y:S08]  /*6390*/  HMMA.16816.F32 R104, R4.reuse, R12, R104 ;  /* 0x0000000c0468723c */ /* 0x042ff00000001868 */
[C---:B------:R-:W-:Y:S01]  /*63a0*/  HMMA.16816.F32 R124, R4.reuse, R14, R124 ;  /* 0x0000000e047c723c */ /* 0x040fe2000000187c */
[----:B------:R-:W1:Y:S07]  /*63b0*/  LDSM.16.MT88.4 R12, [R192+0xd800] ;  /* 0x00d80000c00c783b */ /* 0x000e6e0000004200 */
[C---:B------:R-:W-:Y:S01]  /*63c0*/  HMMA.16816.F32 R100, R4.reuse, R22, R100 ;  /* 0x000000160464723c */ /* 0x040fe20000001864 */
[----:B------:R-:W-:Y:S07]  /*63d0*/  LDSM.16.MT88.4 R20, [R188+0xf800] ;  /* 0x00f80000bc14783b */ /* 0x000fee0000004200 */
[C---:B--2---:R-:W-:Y:S08]  /*63e0*/  HMMA.16816.F32 R108, R4.reuse, R8, R108 ;  /* 0x00000008046c723c */ /* 0x044ff0000000186c */
[C---:B------:R-:W-:Y:S01]  /*63f0*/  HMMA.16816.F32 R112, R4.reuse, R10, R112 ;  /* 0x0000000a0470723c */ /* 0x040fe20000001870 */
[----:B------:R-:W2:Y:S07]  /*6400*/  LDSM.16.MT88.4 R8, [R192+0xf800] ;  /* 0x00f80000c008783b */ /* 0x000eae0000004200 */
        /* <DEDUP_REMOVED lines=45> */
[C---:B-1----:R-:W-:Y:S08]  /*66e0*/  HMMA.16816.F32 R104, R4.reuse, R12, R104 ;  /* 0x0000000c0468723c */ /* 0x042ff00000001868 */
[C---:B------:R-:W-:Y:S08]  /*66f0*/  HMMA.16816.F32 R124, R4.reuse, R14, R124 ;  /* 0x0000000e047c723c */ /* 0x040ff0000000187c */
[C---:B--2---:R-:W-:Y:S08]  /*6700*/  HMMA.16816.F32 R108, R4.reuse, R8, R108 ;  /* 0x00000008046c723c */ /* 0x044ff0000000186c */
        /* <DEDUP_REMOVED lines=13> */
.L_x_1345:
        /* <DEDUP_REMOVED lines=59> */
[----:B------:R-:W-:Y:S01]  /*6b90*/  IMAD.WIDE.U32 R6, R5, c[0x0][0x188], R6 ;  /* 0x0000620005067a25 */ /* 0x000fe200078e0006 */
[----:B------:R-:W-:Y:S05]  /*6ba0*/  SHF.R.S32.HI R3, RZ, 0x1f, R5 ;  /* 0x0000001fff037819 */ /* 0x000fea0000011405 */
[----:B------:R-:W-:Y:S02]  /*6bb0*/  IMAD R2, R3, c[0x0][0x188], RZ ;  /* 0x0000620003027a24 */ /* 0x000fe400078e02ff */
[----:B------:R-:W-:Y:S02]  /*6bc0*/  IMAD.MOV.U32 R3, RZ, RZ, R6 ;  /* 0x000000ffff037224 */ /* 0x000fe400078e0006 */
[----:B------:R-:W-:Y:S04]  /*6bd0*/  IMAD R2, R5, c[0x0][0x18c], R2 ;  /* 0x0000630005027a24 */ /* 0x000fe800078e0202 */
[----:B------:R-:W-:Y:S02]  /*6be0*/  IMAD.IADD R132, R7, 0x1, R2 ;  /* 0x0000000107847824 */ /* 0x000fe400078e0202 */
.L_x_1342:
[C---:B------:R-:W-:Y:S02]  /*6bf0*/  ISETP.GE.AND P5, PT, R206.reuse, c[0x0][0x220], PT ;  /* 0x00008800ce007a0c */ /* 0x040fe40003fa6270 */
[C---:B------:R-:W-:Y:S02]  /*6c00*/  IADD3 R134, R206.reuse, 0x40, RZ ;  /* 0x00000040ce867810 */ /* 0x040fe40007ffe0ff */
[----:B------:R-:W-:Y:S02]  /*6c10*/  IADD3 R2, R206, 0x80, RZ ;  /* 0x00000080ce027810 */ /* 0x000fe40007ffe0ff */
[----:B------:R-:W-:Y:S02]  /*6c20*/  ISETP.GE.AND P4, PT, R134, c[0x0][0x220], PT ;  /* 0x0000880086007a0c */ /* 0x000fe40003f86270 */
[----:B------:R-:W-:Y:S02]  /*6c30*/  ISETP.GE.AND P3, PT, R2, c[0x0][0x220], PT ;  /* 0x0000880002007a0c */ /* 0x000fe40003f66270 */
[C---:B------:R-:W-:Y:S02]  /*6c40*/  LEA R2, P1, R3.reuse, R220, 0x1 ;  /* 0x000000dc03027211 */ /* 0x040fe400078208ff */
[C---:B------:R-:W-:Y:S01]  /*6c50*/  IADD3 R223, P2, R3.reuse, R202, RZ ;  /* 0x000000ca03df7210 */ /* 0x040fe20007f5e0ff */
[----:B------:R-:W-:Y:S01]  /*6c60*/  @P5 STS.128 [R205+0xc000], RZ ;  /* 0x00c000ffcd005388 */ /* 0x000fe20000000c00 */
[-C--:B------:R-:W-:Y:S02]  /*6c70*/  LEA.HI.X R3, R3, R221.reuse, R132, 0x1, P1 ;  /* 0x000000dd03037211 */ /* 0x080fe400008f0c84 */
[CC--:B------:R-:W-:Y:S01]  /*6c80*/  @!P5 LEA R226, P6, R223.reuse, R220.reuse, 0x1 ;  /* 0x000000dcdfe2d211 */ /* 0x0c0fe200078c08ff */
[--C-:B------:R-:W-:Y:S02]  /*6c90*/  IMAD.X R134, R132, 0x1, R201.reuse, P2 ;  /* 0x0000000184867824 */ /* 0x100fe400010e06c9 */
[----:B------:R-:W-:Y:S01]  /*6ca0*/  @!PT LDS RZ, [RZ] ;  /* 0x00000000fffff984 */ /* 0x000fe20000000800 */
[----:B------:R-:W-:Y:S01]  /*6cb0*/  @!PT LDS RZ, [RZ] ;  /* 0x00000000fffff984 */ /* 0x000fe20000000800 */
[----:B------:R-:W-:Y:S01]  /*6cc0*/  @!PT LDS RZ, [RZ] ;  /* 0x00000000fffff984 */ /* 0x000fe20000000800 */
[----:B------:R1:W-:Y:S01]  /*6cd0*/  @!P5 LDGSTS.E.BYPASS.LTC128B.128 [R205+0xc000], [R2.64] ;  /* 0x0c00000002cddfae */ /* 0x0003e2000b901d46 */
[CC--:B------:R-:W-:Y:S02]  /*6ce0*/  @!P4 LEA R224, P2, R223.reuse, R220.reuse, 0x1 ;  /* 0x000000dcdfe0c211 */ /* 0x0c0fe400078408ff */
[CCC-:B------:R-:W-:Y:S01]  /*6cf0*/  @!P5 LEA.HI.X R227, R223.reuse, R221.reuse, R134.reuse, 0x1, P6 ;  /* 0x000000dddfe3d211 */ /* 0x1c0fe200030f0c86 */
[----:B------:R-:W-:Y:S01]  /*6d00*/  @P4 STS.128 [R205+0xe000], RZ ;  /* 0x00e000ffcd004388 */ /* 0x000fe20000000c00 */
[CCC-:B------:R-:W-:Y:S02]  /*6d10*/  @!P4 LEA.HI.X R225, R223.reuse, R221.reuse, R134.reuse, 0x1, P2 ;  /* 0x000000dddfe1c211 */ /* 0x1c0fe400010f0c86 */
[C---:B------:R-:W-:Y:S01]  /*6d20*/  @!P3 LEA R222, P1, R223.reuse, R220, 0x1 ;  /* 0x000000dcdfdeb211 */ /* 0x040fe200078208ff */
        /* <DEDUP_REMOVED lines=8> */
[--C-:B------:R-:W-:Y:S01]  /*6db0*/  IMAD.X R134, R134, 0x1, R201.reuse, P6 ;  /* 0x0000000186867824 */ /* 0x100fe200030e06c9 */
[CC--:B------:R-:W-:Y:S01]  /*6dc0*/  @!P5 LEA R232, P6, R135.reuse, R220.reuse, 0x1 ;  /* 0x000000dc87e8d211 */ /* 0x0c0fe200078c08ff */
        /* <DEDUP_REMOVED lines=31> */
[----:B------:R-:W-:Y:S03]  /*6fc0*/  ISETP.GT.AND P1, PT, R215, R200, PT ;  /* 0x000000c8d700720c */ /* 0x000fe60003f24270 */
        /* <DEDUP_REMOVED lines=230> */
[----:B------:R-:W-:Y:S02]  /*7e30*/  ISETP.GE.AND P6, PT, R132, RZ, PT ;  /* 0x000000ff8400720c */ /* 0x000fe40003fc6270 */
[----:B------:R-:W-:Y:S02]  /*7e40*/  @!P2 IADD3 R137, -R137, RZ, RZ ;  /* 0x000000ff8989a210 */ /* 0x000fe40007ffe1ff */
        /* <DEDUP_REMOVED lines=26> */
.L_x_1344:
[----:B------:R1:W-:Y:S01]  /*7ff0*/  @P5 STS.128 [R205+0x6000], RZ ;  /* 0x006000ffcd005388 */ /* 0x0003e20000000c00 */
[CC--:B------:R-:W-:Y:S02]  /*8000*/  LEA R140, P1, R3.reuse, R212.reuse, 0x1 ;  /* 0x000000d4038c7211 */ /* 0x0c0fe400078208ff */
[C---:B------:R-:W-:Y:S02]  /*8010*/  IADD3 R135, P2, R204.reuse, R3, RZ ;  /* 0x00000003cc877210 */ /* 0x040fe40007f5e0ff */
[-CC-:B------:R-:W-:Y:S02]  /*8020*/  LEA.HI.X R141, R3, R213.reuse, R2.reuse, 0x1, P1 ;  /* 0x000000d5038d7211 */ /* 0x180fe400008f0c02 */
[-C--:B------:R-:W-:Y:S01]  /*8030*/  @!P5 LEA R138, P6, R135, R212.reuse, 0x1 ;  /* 0x000000d4878ad211 */ /* 0x080fe200078c08ff */
[----:B------:R-:W-:Y:S01]  /*8040*/  IMAD.X R132, R203, 0x1, R2, P2 ;  /* 0x00000001cb847824 */ /* 0x000fe200010e0602 */
        /* <DEDUP_REMOVED lines=8> */
[C-C-:B------:R-:W-:Y:S02]  /*80d0*/  @!P4 LEA.HI.X R137, R135.reuse, R213, R132.reuse, 0x1, P2 ;  /* 0x000000d58789c211 */ /* 0x140fe400010f0c84 */
[C---:B------:R-:W-:Y:S01]  /*80e0*/  IADD3 R3, P6, R204.reuse, R135, RZ ;  /* 0x00000087cc037210 */ /* 0x040fe20007fde0ff */
[----:B------:R-:W-:Y:S01]  /*80f0*/  @!PT LDS RZ, [RZ] ;  /* 0x00000000fffff984 */ /* 0x000fe20000000800 */
[----:B------:R-:W-:Y:S01]  /*8100*/  @!PT LDS RZ, [RZ] ;  /* 0x00000000fffff984 */ /* 0x000fe20000000800 */
[----:B------:R-:W-:Y:S01]  /*8110*/  @!PT LDS RZ, [RZ] ;  /* 0x00000000fffff984 */ /* 0x000fe20000000800 */
[----:B------:R1:W-:Y:S01]  /*8120*/  @!P4 LDGSTS.E.BYPASS.LTC128B.128 [R205+0x8000], [R140.64+0x80] ;  /* 0x080000808ccdcfae */ /* 0x0003e2000b901d46 */
[-CC-:B------:R-:W-:Y:S02]  /*8130*/  @!P3 LEA.HI.X R135, R135, R213.reuse, R132.reuse, 0x1, P1 ;  /* 0x000000d58787b211 */ /* 0x180fe400008f0c84 */
[CC--:B------:R-:W-:Y:S01]  /*8140*/  @!P4 LEA R144, P2, R3.reuse, R212.reuse, 0x1 ;  /* 0x000000d40390c211 */ /* 0x0c0fe200078408ff */
[----:B------:R1:W-:Y:S01]  /*8150*/  @P3 STS.128 [R205+0xa000], RZ ;  /* 0x00a000ffcd003388 */ /* 0x0003e20000000c00 */
[-C--:B------:R-:W-:Y:S01]  /*8160*/  @!P3 LEA R142, P1, R3, R212.reuse, 0x1 ;  /* 0x000000d4038eb211 */ /* 0x080fe200078208ff */
        /* <DEDUP_REMOVED lines=65> */
.L_x_1343:
        /* <DEDUP_REMOVED lines=61> */
[----:B------:R-:W-:Y:S01]  /*8950*/  ISETP.GT.AND P1, PT, R215, R200, PT ;  /* 0x000000c8d700720c */ /* 0x000fe20003f24270 */
        /* <DEDUP_REMOVED lines=348> */
.L_x_1341:
[----:B------:R-:W1:Y:S01]  /*9f20*/  SHFL.BFLY PT, R0, R217, 0x2, 0x1f ;  /* 0x0c401f00d9007f89 */ /* 0x000e6200000e0000 */
[----:B------:R-:W-:Y:S01]  /*9f30*/  MOV R7, 0x3f800000 ;  /* 0x3f80000000077802 */ /* 0x000fe20000000f00 */
[----:B------:R-:W-:Y:S01]  /*9f40*/  ULDC.64 UR4, c[0x0][0x118] ;  /* 0x0000460000047ab9 */ /* 0x000fe20000000a00 */
[----:B------:R-:W-:Y:S01]  /*9f50*/  MOV R6, 0x3f800000 ;  /* 0x3f80000000067802 */ /* 0x000fe20000000f00 */
[----:B------:R-:W2:Y:S01]  /*9f60*/  SHFL.BFLY PT, R2, R219, 0x2, 0x1f ;  /* 0x0c401f00db027f89 */ /* 0x000ea200000e0000 */
[----:B------:R-:W-:Y:S03]  /*9f70*/  BSSY B0, `(.L_x_1346) ;  /* 0x0000110000007945 */ /* 0x000fe60003800000 */
[----:B------:R-:W3:Y:S04]  /*9f80*/  S2R R11, SR_TID.X ;  /* 0x00000000000b7919 */ /* 0x000ee80000002100 */
[----:B------:R-:W-:Y:S01]  /*9f90*/  BAR.SYNC.DEFER_BLOCKING 0x0 ;  /* 0x0000000000007b1d */ /* 0x000fe20000010000 */
[----:B-1----:R-:W-:-:S05]  /*9fa0*/  FADD.FTZ R5, R0, R217 ;  /* 0x000000d900057221 */ /* 0x002fca0000010000 */
[----:B------:R-:W1:Y:S01]  /*9fb0*/  S2R R0, SR_TID.X ;  /* 0x0000000000007919 */ /* 0x000e620000002100 */
[----:B--2---:R-:W-:-:S03]  /*9fc0*/  FADD.FTZ R13, R2, R219 ;  /* 0x000000db020d7221 */ /* 0x004fc60000010000 */
[----:B------:R-:W2:Y:S01]  /*9fd0*/  SHFL.BFLY PT, R2, R5, 0x1, 0x1f ;  /* 0x0c201f0005027f89 */ /* 0x000ea200000e0000 */
[----:B---3--:R-:W-:-:S03]  /*9fe0*/  SHF.R.S32.HI R8, RZ, 0x1f, R11 ;  /* 0x0000001fff087819 */ /* 0x008fc6000001140b */
[----:B------:R-:W3:Y:S01]  /*9ff0*/  SHFL.BFLY PT, R4, R13, 0x1, 0x1f ;  /* 0x0c201f000d047f89 */ /* 0x000ee200000e0000 */
[----:B------:R-:W-:-:S04]  /*a000*/  LEA.HI R8, R8, R11, RZ, 0x4 ;  /* 0x0000000b08087211 */ /* 0x000fc800078f20ff */
[----:B------:R-:W-:Y:S02]  /*a010*/  SHF.R.S32.HI R8, RZ, 0x4, R8 ;  /* 0x00000004ff087819 */ /* 0x000fe40000011408 */
[----:B-1----:R-:W-:-:S04]  /*a020*/  SHF.R.S32.HI R9, RZ, 0x1f, R0 ;  /* 0x0000001fff097819 */ /* 0x002fc80000011400 */
[-C--:B------:R-:W-:Y:S01]  /*a030*/  LEA.HI R10, R9, R0.reuse, RZ, 0x2 ;  /* 0x00000000090a7211 */ /* 0x080fe200078f10ff */
[----:B--2---:R-:W-:Y:S01]  /*a040*/  FADD.FTZ R2, R5, R2 ;  /* 0x0000000205027221 */ /* 0x004fe20000010000 */
[----:B------:R-:W-:Y:S01]  /*a050*/  LEA.HI R11, R9, R0, RZ, 0x4 ;  /* 0x00000000090b7211 */ /* 0x000fe200078f20ff */
[----:B---3--:R-:W-:Y:S01]  /*a060*/  FADD.FTZ R4, R13, R4 ;  /* 0x000000040d047221 */ /* 0x008fe20000010000 */
[--C-:B------:R-:W-:Y:S02]  /*a070*/  SHF.R.S32.HI R12, RZ, 0x2, R10.reuse ;  /* 0x00000002ff0c7819 */ /* 0x100fe4000001140a */
[----:B------:R-:W-:Y:S02]  /*a080*/  SHF.R.S32.HI R5, RZ, 0x1f, R10 ;  /* 0x0000001fff057819 */ /* 0x000fe4000001140a */
[----:B------:R-:W-:Y:S02]  /*a090*/  FSETP.NE.FTZ.AND P4, PT, R4, RZ, PT ;  /* 0x000000ff0400720b */ /* 0x000fe40003f95000 */
[----:B------:R-:W-:-:S02]  /*a0a0*/  FSETP.NE.FTZ.AND P3, PT, R2, RZ, PT ;  /* 0x000000ff0200720b */ /* 0x000fc40003f75000 */
[----:B------:R-:W-:Y:S02]  /*a0b0*/  LEA.HI R5, R5, R12, RZ, 0x3 ;  /* 0x0000000c05057211 */ /* 0x000fe400078f18ff */
[----:B------:R-:W-:Y:S02]  /*a0c0*/  LEA.HI R9, R9, R0, RZ, 0x5 ;  /* 0x0000000009097211 */ /* 0x000fe400078f28ff */
[----:B------:R-:W-:Y:S02]  /*a0d0*/  LOP3.LUT R5, R5, 0xfffffff8, RZ, 0xc0, !PT ;  /* 0xfffffff805057812 */ /* 0x000fe400078ec0ff */
[----:B------:R-:W-:Y:S02]  /*a0e0*/  LOP3.LUT R15, R10, 0x1ffffffc, RZ, 0xc0, !PT ;  /* 0x1ffffffc0a0f7812 */ /* 0x000fe400078ec0ff */
[----:B------:R-:W-:Y:S01]  /*a0f0*/  LOP3.LUT R11, R11, 0xfffffff0, RZ, 0xc0, !PT ;  /* 0xfffffff00b0b7812 */ /* 0x000fe200078ec0ff */
[----:B------:R-:W1:Y:S01]  /*a100*/  @P4 MUFU.RCP R7, R4 ;  /* 0x0000000400074308 */ /* 0x000e620000001000 */
[----:B------:R-:W-:-:S02]  /*a110*/  IADD3 R5, R12, -R5, RZ ;  /* 0x800000050c057210 */ /* 0x000fc40007ffe0ff */
[----:B------:R-:W-:Y:S02]  /*a120*/  SHF.R.S32.HI R10, RZ, 0x5, R9 ;  /* 0x00000005ff0a7819 */ /* 0x000fe40000011409 */
[-C--:B------:R-:W-:Y:S02]  /*a130*/  IADD3 R15, -R15, R0.reuse, RZ ;  /* 0x000000000f0f7210 */ /* 0x080fe40007ffe1ff */
[----:B------:R-:W-:Y:S01]  /*a140*/  IADD3 R11, -R11, R0, RZ ;  /* 0x000000000b0b7210 */ /* 0x000fe20007ffe1ff */
[----:B------:R-:W2:Y:S01]  /*a150*/  @P3 MUFU.RCP R6, R2 ;  /* 0x0000000200063308 */ /* 0x000ea20000001000 */
[C---:B------:R-:W-:Y:S02]  /*a160*/  LOP3.LUT R14, R5.reuse, 0x1, RZ, 0xc0, !PT ;  /* 0x00000001050e7812 */ /* 0x040fe400078ec0ff */
[----:B------:R-:W-:Y:S02]  /*a170*/  LEA R12, R10, R15, 0x9 ;  /* 0x0000000f0a0c7211 */ /* 0x000fe400078e48ff */
[----:B------:R-:W-:-:S02]  /*a180*/  SHF.L.U32 R17, R5, 0x6, RZ ;  /* 0x0000000605117819 */ /* 0x000fc400000006ff */
[----:B------:R-:W-:Y:S01]  /*a190*/  SHF.L.U32 R13, R8, 0x6, RZ ;  /* 0x00000006080d7819 */ /* 0x000fe200000006ff */
[----:B-1----:R-:W-:Y:S01]  /*a1a0*/  FMUL.FTZ R128, R7, R128 ;  /* 0x0000008007807220 */ /* 0x002fe20000410000 */
[----:B------:R-:W-:Y:S01]  /*a1b0*/  LEA.HI R15, R11, R11, RZ, 0x1 ;  /* 0x0000000b0b0f7211 */ /* 0x000fe200078f08ff */
[C---:B------:R-:W-:Y:S01]  /*a1c0*/  FMUL.FTZ R129, R7.reuse, R129 ;  /* 0x0000008107817220 */ /* 0x040fe20000410000 */
[----:B------:R-:W-:Y:S01]  /*a1d0*/  ISETP.NE.U32.AND P0, PT, R14, 0x1, PT ;  /* 0x000000010e00780c */ /* 0x000fe20003f05070 */
[----:B------:R-:W-:Y:S01]  /*a1e0*/  FMUL.FTZ R36, R7, R36 ;  /* 0x0000002407247220 */ /* 0x000fe20000410000 */
[----:B------:R-:W-:Y:S01]  /*a1f0*/  LOP3.LUT R17, R17, 0x1c0, RZ, 0xc0, !PT ;  /* 0x000001c011117812 */ /* 0x000fe200078ec0ff */
[----:B------:R-:W-:Y:S01]  /*a200*/  FMUL.FTZ R37, R7, R37 ;  /* 0x0000002507257220 */ /* 0x000fe20000410000 */
[----:B------:R-:W-:Y:S01]  /*a210*/  LOP3.LUT R13, R13, 0x1c0, RZ, 0xc0, !PT ;  /* 0x000001c00d0d7812 */ /* 0x000fe200078ec0ff */
[C---:B--2---:R-:W-:Y:S01]  /*a220*/  FMUL.FTZ R131, R6.reuse, R131 ;  /* 0x0000008306837220 */ /* 0x044fe20000410000 */
[----:B------:R-:W-:Y:S01]  /*a230*/  SHF.L.U32 R14, R15, 0x2, RZ ;  /* 0x000000020f0e7819 */ /* 0x000fe200000006ff */
[C---:B------:R-:W-:Y:S01]  /*a240*/  FMUL.FTZ R130, R6.reuse, R130 ;  /* 0x0000008206827220 */ /* 0x040fe20000410000 */
[----:B------:R-:W-:Y:S01]  /*a250*/  LEA.HI R17, R17, R17, RZ, 0x1d ;  /* 0x0000001111117211 */ /* 0x000fe200078fe8ff */
[C---:B------:R-:W-:Y:S01]  /*a260*/  FMUL.FTZ R39, R6.reuse, R39 ;  /* 0x0000002706277220 */ /* 0x040fe20000410000 */
[----:B------:R-:W-:Y:S01]  /*a270*/  LOP3.LUT R14, R13, 0x38, R14, 0xf8, !PT ;  /* 0x000000380d0e7812 */ /* 0x000fe200078ef80e */
[----:B------:R-:W-:Y:S01]  /*a280*/  FMUL.FTZ R38, R6, R38 ;  /* 0x0000002606267220 */ /* 0x000fe20000410000 */
[----:B------:R-:W-:Y:S01]  /*a290*/  SHF.R.U32.HI R13, RZ, 0x3, R13 ;  /* 0x00000003ff0d7819 */ /* 0x000fe2000001160d */
[----:B------:R-:W-:Y:S01]  /*a2a0*/  FMUL.FTZ R40, R7, R40 ;  /* 0x0000002807287220 */ /* 0x000fe20000410000 */
[----:B------:R-:W-:Y:S01]  /*a2b0*/  LOP3.LUT R16, R15, 0xffffffe, RZ, 0xc0, !PT ;  /* 0x0ffffffe0f107812 */ /* 0x000fe200078ec0ff */
[----:B------:R-:W-:Y:S01]  /*a2c0*/  FMUL.FTZ R41, R7, R41 ;  /* 0x0000002907297220 */ /* 0x000fe20000410000 */
[----:B------:R-:W-:Y:S01]  /*a2d0*/  LEA R12, R12, R17, 0x1 ;  /* 0x000000110c0c7211 */ /* 0x000fe200078e08ff */
[----:B------:R-:W-:Y:S01]  /*a2e0*/  FMUL.FTZ R43, R6, R43 ;  /* 0x0000002b062b7220 */ /* 0x000fe20000410000 */
[----:B------:R-:W-:Y:S01]  /*a2f0*/  LOP3.LUT R13, R14, R13, RZ, 0x3c, !PT ;  /* 0x0000000d0e0d7212 */ /* 0x000fe200078e3cff */
[----:B------:R-:W-:Y:S01]  /*a300*/  FMUL.FTZ R42, R6, R42 ;  /* 0x0000002a062a7220 */ /* 0x000fe20000410000 */
[----:B------:R-:W-:Y:S01]  /*a310*/  IADD3 R16, R11, -R16, RZ ;  /* 0x800000100b107210 */ /* 0x000fe20007ffe0ff */
[----:B------:R-:W-:Y:S01]  /*a320*/  FMUL.FTZ R44, R7, R44 ;  /* 0x0000002c072c7220 */ /* 0x000fe20000410000 */
[----:B------:R-:W-:Y:S01]  /*a330*/  R2P PR, R5, 0x6 ;  /* 0x0000000605007804 */ /* 0x000fe20000000000 */
[C---:B------:R-:W-:Y:S01]  /*a340*/  FMUL.FTZ R45, R7.reuse, R45 ;  /* 0x0000002d072d7220 */ /* 0x040fe20000410000 */
[----:B------:R-:W-:Y:S01]  /*a350*/  LEA R5, R16, R13, 0x2 ;  /* 0x0000000d10057211 */ /* 0x000fe200078e10ff */
[C---:B------:R-:W-:Y:S01]  /*a360*/  FMUL.FTZ R47, R6.reuse, R47 ;  /* 0x0000002f062f7220 */ /* 0x040fe20000410000 */
[----:B------:R-:W-:Y:S01]  /*a370*/  MOV R13, 0x80 ;  /* 0x00000080000d7802 */ /* 0x000fe20000000f00 */
[C---:B------:R-:W-:Y:S01]  /*a380*/  FMUL.FTZ R46, R6.reuse, R46 ;  /* 0x0000002e062e7220 */ /* 0x040fe20000410000 */
[----:B------:R-:W-:Y:S01]  /*a390*/  STS.64 [R12.X4], R128 ;  /* 0x000000800c007388 */ /* 0x000fe20000004a00 */
[----:B------:R-:W-:Y:S01]  /*a3a0*/  FMUL.FTZ R48, R7, R48 ;  /* 0x0000003007307220 */ /* 0x000fe20000410000 */
[----:B------:R-:W-:Y:S01]  /*a3b0*/  SEL R13, R13, 0xffffff80, !P2 ;  /* 0xffffff800d0d7807 */ /* 0x000fe20005000000 */
[----:B------:R-:W-:Y:S01]  /*a3c0*/  FMUL.FTZ R49, R7, R49 ;  /* 0x0000003107317220 */ /* 0x000fe20000410000 */
[----:B------:R-:W-:Y:S01]  /*a3d0*/  STS.64 [R12.X4+0x800], R130 ;  /* 0x000800820c007388 */ /* 0x000fe20000004a00 */
[C---:B------:R-:W-:Y:S01]  /*a3e0*/  FMUL.FTZ R51, R6.reuse, R51 ;  /* 0x0000003306337220 */ /* 0x040fe20000410000 */
[----:B------:R-:W-:Y:S01]  /*a3f0*/  LOP3.LUT R9, R9, 0xffffffe0, RZ, 0xc0, !PT ;  /* 0xffffffe009097812 */ /* 0x000fe200078ec0ff */
[----:B------:R-:W-:Y:S01]  /*a400*/  FMUL.FTZ R50, R6, R50 ;  /* 0x0000003206327220 */ /* 0x000fe20000410000 */
[----:B------:R-:W-:Y:S01]  /*a410*/  @P4 MUFU.LG2 R4, R4 ;  /* 0x0000000400044308 */ /* 0x000fe20000000c00 */
[----:B------:R-:W-:Y:S01]  /*a420*/  FMUL.FTZ R52, R7, R52 ;  /* 0x0000003407347220 */ /* 0x000fe20000410000 */
[----:B------:R-:W-:Y:S01]  /*a430*/  IADD3 R9, -R9, R0, RZ ;  /* 0x0000000009097210 */ /* 0x000fe20007ffe1ff */
[----:B------:R-:W-:-:S02]  /*a440*/  FMUL.FTZ R53, R7, R53 ;  /* 0x0000003507357220 */ /* 0x000fc40000410000 */
[C---:B------:R-:W-:Y:S01]  /*a450*/  FMUL.FTZ R55, R6.reuse, R55 ;  /* 0x0000003706377220 */ /* 0x040fe20000410000 */
[----:B------:R-:W-:Y:S01]  /*a460*/  SHF.R.S32.HI R0, RZ, 0x1f, R9 ;  /* 0x0000001fff007819 */ /* 0x000fe20000011409 */
[----:B------:R-:W-:Y:S01]  /*a470*/  FMUL.FTZ R54, R6, R54 ;  /* 0x0000003606367220 */ /* 0x000fe20000410000 */
[----:B------:R-:W1:Y:S01]  /*a480*/  @P3 MUFU.LG2 R2, R2 ;  /* 0x0000000200023308 */ /* 0x000e620000000c00 */
[C---:B------:R-:W-:Y:S01]  /*a490*/  FMUL.FTZ R56, R7.reuse, R56 ;  /* 0x0000003807387220 */ /* 0x040fe20000410000 */
[----:B------:R-:W-:Y:S01]  /*a4a0*/  LEA.HI R0, R0, R9, RZ, 0x2 ;  /* 0x0000000900007211 */ /* 0x000fe200078f10ff */
[----:B------:R-:W-:Y:S02]  /*a4b0*/  FMUL.FTZ R57, R7, R57 ;  /* 0x0000003907397220 */ /* 0x000fe40000410000 */
[C---:B------:R-:W-:Y:S01]  /*a4c0*/  FMUL.FTZ R59, R6.reuse, R59 ;  /* 0x0000003b063b7220 */ /* 0x040fe20000410000 */
[----:B------:R-:W-:Y:S01]  /*a4d0*/  SHF.R.S32.HI R0, RZ, 0x2, R0 ;  /* 0x00000002ff007819 */ /* 0x000fe20000011400 */
[----:B------:R-:W-:-:S02]  /*a4e0*/  FMUL.FTZ R58, R6, R58 ;  /* 0x0000003a063a7220 */ /* 0x000fc40000410000 */
[C---:B------:R-:W-:Y:S02]  /*a4f0*/  FMUL.FTZ R60, R7.reuse, R60 ;  /* 0x0000003c073c7220 */ /* 0x040fe40000410000 */
[C---:B------:R-:W-:Y:S02]  /*a500*/  FMUL.FTZ R61, R7.reuse, R61 ;  /* 0x0000003d073d7220 */ /* 0x040fe40000410000 */
[C---:B------:R-:W-:Y:S02]  /*a510*/  FMUL.FTZ R63, R6.reuse, R63 ;  /* 0x0000003f063f7220 */ /* 0x040fe40000410000 */
[----:B------:R-:W-:Y:S02]  /*a520*/  FMUL.FTZ R62, R6, R62 ;  /* 0x0000003e063e7220 */ /* 0x000fe40000410000 */
[C---:B------:R-:W-:Y:S02]  /*a530*/  FMUL.FTZ R64, R7.reuse, R64 ;  /* 0x0000004007407220 */ /* 0x040fe40000410000 */
        /* <DEDUP_REMOVED lines=58> */
[C---:B------:R-:W-:Y:S02]  /*a8e0*/  FMUL.FTZ R122, R6.reuse, R122 ;  /* 0x0000007a067a7220 */ /* 0x040fe40000410000 */
[C---:B------:R-:W-:Y:S02]  /*a8f0*/  FMUL.FTZ R116, R7.reuse, R116 ;  /* 0x0000007407747220 */ /* 0x040fe40000410000 */
[----:B------:R-:W-:Y:S01]  /*a900*/  FMUL.FTZ R117, R7, R117 ;  /* 0x0000007507757220 */ /* 0x000fe20000410000 */
[----:B------:R-:W-:Y:S01]  /*a910*/  MOV R7, 0x40 ;  /* 0x0000004000077802 */ /* 0x000fe20000000f00 */
[----:B------:R-:W-:-:S02]  /*a920*/  FMUL.FTZ R119, R6, R119 ;  /* 0x0000007706777220 */ /* 0x000fc40000410000 */
[----:B------:R-:W-:Y:S01]  /*a930*/  FMUL.FTZ R118, R6, R118 ;  /* 0x0000007606767220 */ /* 0x000fe20000410000 */
[----:B------:R-:W-:Y:S01]  /*a940*/  SHF.L.U32 R6, R12, 0x2, RZ ;  /* 0x000000020c067819 */ /* 0x000fe200000006ff */
[----:B-1----:R-:W-:Y:S01]  /*a950*/  @P3 FMUL.FTZ R2, R2, 0.69314718246459960938 ;  /* 0x3f31721802023820 */ /* 0x002fe20000410000 */
[----:B------:R-:W-:Y:S02]  /*a960*/  SEL R7, R7, 0xffffffc0, !P1 ;  /* 0xffffffc007077807 */ /* 0x000fe40004800000 */
[C---:B------:R-:W-:Y:S02]  /*a970*/  IADD3 R14, R6.reuse, -0x20, RZ ;  /* 0xffffffe0060e7810 */ /* 0x040fe40007ffe0ff */
[C---:B------:R-:W-:Y:S02]  /*a980*/  @P0 IADD3 R14, R6.reuse, 0x20, RZ ;  /* 0x00000020060e0810 */ /* 0x040fe40007ffe0ff */
[C---:B------:R-:W-:Y:S02]  /*a990*/  IADD3 R15, R6.reuse, R7, RZ ;  /* 0x00000007060f7210 */ /* 0x040fe40007ffe0ff */
[----:B------:R-:W-:Y:S01]  /*a9a0*/  IADD3 R16, R7, R14, RZ ;  /* 0x0000000e07107210 */ /* 0x000fe20007ffe0ff */
[----:B------:R-:W-:Y:S01]  /*a9b0*/  STS.64 [R14], R36 ;  /* 0x000000240e007388 */ /* 0x000fe20000000a00 */
[----:B------:R-:W-:-:S02]  /*a9c0*/  IADD3 R17, R6, R13, RZ ;  /* 0x0000000d06117210 */ /* 0x000fc40007ffe0ff */
[----:B------:R-:W-:Y:S01]  /*a9d0*/  IADD3 R18, R13, R14, RZ ;  /* 0x0000000e0d127210 */ /* 0x000fe20007ffe0ff */
[----:B------:R-:W-:Y:S01]  /*a9e0*/  STS.64 [R14+0x800], R38 ;  /* 0x000800260e007388 */ /* 0x000fe20000000a00 */
[-C--:B------:R-:W-:Y:S02]  /*a9f0*/  IADD3 R19, R15, R13.reuse, RZ ;  /* 0x0000000d0f137210 */ /* 0x080fe40007ffe0ff */
[----:B------:R-:W-:Y:S01]  /*aa00*/  IADD3 R13, R16, R13, RZ ;  /* 0x0000000d100d7210 */ /* 0x000fe20007ffe0ff */
[----:B------:R-:W-:Y:S01]  /*aa10*/  STS.64 [R15], R40 ;  /* 0x000000280f007388 */ /* 0x000fe20000000a00 */
[----:B------:R-:W-:Y:S01]  /*aa20*/  LOP3.LUT P0, RZ, R9, 0x3, RZ, 0xc0, !PT ;  /* 0x0000000309ff7812 */ /* 0x000fe2000780c0ff */
[----:B------:R-:W-:Y:S02]  /*aa30*/  @P4 FMUL.FTZ R9, R4, 0.69314718246459960938 ;  /* 0x3f31721804094820 */ /* 0x000fe40000410000 */
[----:B------:R-:W-:Y:S04]  /*aa40*/  STS.64 [R15+0x800], R42 ;  /* 0x0008002a0f007388 */ /* 0x000fe80000000a00 */
[----:B------:R-:W-:Y:S04]  /*aa50*/  STS.64 [R16], R44 ;  /* 0x0000002c10007388 */ /* 0x000fe80000000a00 */
        /* <DEDUP_REMOVED lines=9> */
[----:B------:R-:W-:Y:S04]  /*aaf0*/  STS.64 [R12.X4+0x4000], R64 ;  /* 0x004000400c007388 */ /* 0x000fe80000004a00 */
[----:B------:R-:W-:Y:S04]  /*ab00*/  STS.64 [R12.X4+0x4800], R66 ;  /* 0x004800420c007388 */ /* 0x000fe80000004a00 */
[----:B------:R-:W-:Y:S04]  /*ab10*/  STS.64 [R14+0x4000], R68 ;  /* 0x004000440e007388 */ /* 0x000fe80000000a00 */
        /* <DEDUP_REMOVED lines=13> */
[----:B------:R-:W-:Y:S04]  /*abf0*/  STS.64 [R12.X4+0x8000], R96 ;  /* 0x008000600c007388 */ /* 0x000fe80000004a00 */
[----:B------:R-:W-:Y:S04]  /*ac00*/  STS.64 [R12.X4+0x8800], R98 ;  /* 0x008800620c007388 */ /* 0x000fe80000004a00 */
[----:B------:R-:W-:Y:S04]  /*ac10*/  STS.64 [R14+0x8000], R100 ;  /* 0x008000640e007388 */ /* 0x000fe80000000a00 */
[----:B------:R-:W-:Y:S04]  /*ac20*/  STS.64 [R14+0x8800], R102 ;  /* 0x008800660e007388 */ /* 0x000fe80000000a00 */
[----:B------:R-:W-:Y:S04]  /*ac30*/  STS.64 [R15+0x8000], R104 ;  /* 0x008000680f007388 */ /* 0x000fe80000000a00 */
[----:B------:R-:W-:Y:S04]  /*ac40*/  STS.64 [R15+0x8800], R106 ;  /* 0x0088006a0f007388 */ /* 0x000fe80000000a00 */
[----:B------:R-:W1:Y:S04]  /*ac50*/  S2R R7, SR_CTAID.Z ;  /* 0x0000000000077919 */ /* 0x000e680000002700 */
[----:B------:R-:W2:Y:S04]  /*ac60*/  S2R R6, SR_CTAID.Y ;  /* 0x0000000000067919 */ /* 0x000ea80000002600 */
[----:B------:R3:W-:Y:S04]  /*ac70*/  STS.64 [R16+0x8000], R124 ;  /* 0x0080007c10007388 */ /* 0x0007e80000000a00 */
[----:B------:R-:W-:Y:S04]  /*ac80*/  STS.64 [R16+0x8800], R126 ;  /* 0x0088007e10007388 */ /* 0x000fe80000000a00 */
[----:B------:R4:W-:Y:S04]  /*ac90*/  STS.64 [R17+0x8000], R108 ;  /* 0x0080006c11007388 */ /* 0x0009e80000000a00 */
[----:B------:R5:W-:Y:S04]  /*aca0*/  STS.64 [R17+0x8800], R110 ;  /* 0x0088006e11007388 */ /* 0x000be80000000a00 */
[----:B------:R-:W-:Y:S04]  /*acb0*/  STS.64 [R18+0x8000], R112 ;  /* 0x0080007012007388 */ /* 0x000fe80000000a00 */
[----:B------:R-:W-:Y:S01]  /*acc0*/  STS.64 [R18+0x8800], R114 ;  /* 0x0088007212007388 */ /* 0x000fe20000000a00 */
[----:B--2---:R-:W-:-:S03]  /*acd0*/  IMAD R6, R6, c[0x0][0x210], R207 ;  /* 0x0000840006067a24 */ /* 0x004fc600078e02cf */
[----:B------:R-:W-:Y:S04]  /*ace0*/  STS.64 [R19+0x8000], R120 ;  /* 0x0080007813007388 */ /* 0x000fe80000000a00 */
[----:B---3--:R-:W2:Y:S04]  /*acf0*/  S2R R124, SR_CTAID.X ;  /* 0x00000000007c7919 */ /* 0x008ea80000002500 */
[----:B------:R-:W-:Y:S01]  /*ad00*/  STS.64 [R19+0x8800], R122 ;  /* 0x0088007a13007388 */ /* 0x000fe20000000a00 */
[----:B----4-:R-:W-:-:S03]  /*ad10*/  SHF.R.S32.HI R109, RZ, 0x1f, R10 ;  /* 0x0000001fff6d7819 */ /* 0x010fc6000001140a */
[----:B------:R-:W-:Y:S01]  /*ad20*/  STS.64 [R13+0x8000], R116 ;  /* 0x008000740d007388 */ /* 0x000fe20000000a00 */
[----:B------:R-:W-:Y:S02]  /*ad30*/  IADD3 R108, -R207, RZ, RZ ;  /* 0x000000ffcf6c7210 */ /* 0x000fe40007ffe1ff */
[-C--:B------:R-:W-:Y:S01]  /*ad40*/  LEA.HI R109, R109, R10.reuse, RZ, 0x2 ;  /* 0x0000000a6d6d7211 */ /* 0x080fe200078f10ff */
[----:B------:R-:W-:Y:S01]  /*ad50*/  STS.64 [R13+0x8800], R118 ;  /* 0x008800760d007388 */ /* 0x000fe20000000a00 */
[----:B-----5:R-:W-:Y:S01]  /*ad60*/  SHF.L.U32 R110, R11, 0x2, RZ ;  /* 0x000000020b6e7819 */ /* 0x020fe200000006ff */
[----:B-1----:R-:W-:Y:S01]  /*ad70*/  IMAD R7, R108, c[0x0][0x1c0], R7 ;  /* 0x000070006c077a24 */ /* 0x002fe200078e0207 */
[----:B------:R-:W-:Y:S01]  /*ad80*/  LOP3.LUT R109, R109, 0xffffffc, RZ, 0xc0, !PT ;  /* 0x0ffffffc6d6d7812 */ /* 0x000fe200078ec0ff */
[----:B------:R-:W-:Y:S01]  /*ad90*/  BAR.SYNC.DEFER_BLOCKING 0x0 ;  /* 0x0000000000007b1d */ /* 0x000fe20000010000 */
[----:B------:R-:W-:Y:S01]  /*ada0*/  SHF.R.S32.HI R111, RZ, 0x1f, R110 ;  /* 0x0000001fff6f7819 */ /* 0x000fe2000001146e */
[----:B------:R-:W-:Y:S01]  /*adb0*/  IMAD R7, R6, c[0x0][0x1c0], R7 ;  /* 0x0000700006077a24 */ /* 0x000fe200078e0207 */
[----:B------:R-:W-:-:S02]  /*adc0*/  IADD3 R109, -R109, R10, RZ ;  /* 0x0000000a6d6d7210 */ /* 0x000fc40007ffe1ff */
[----:B------:R-:W-:Y:S01]  /*add0*/  MOV R6, 0xff800000 ;  /* 0xff80000000067802 */ /* 0x000fe20000000f00 */
[----:B------:R-:W-:Y:S01]  /*ade0*/  @P3 FFMA.FTZ R6, R3, c[0x0][0x238], R2 ;  /* 0x00008e0003063a23 */ /* 0x000fe20000010002 */
[----:B------:R-:W-:Y:S02]  /*adf0*/  LEA R10, R109, R0, 0x4 ;  /* 0x000000006d0a7211 */ /* 0x000fe400078e20ff */
[----:B--2---:R-:W-:-:S05]  /*ae00*/  SHF.L.U32 R124, R124, 0x6, RZ ;  /* 0x000000067c7c7819 */ /* 0x004fca00000006ff */
[----:B------:R-:W-:Y:S01]  /*ae10*/  IMAD R7, R7, c[0x0][0x214], R124 ;  /* 0x0000850007077a24 */ /* 0x000fe200078e027c */
[----:B------:R-:W1:Y:S04]  /*ae20*/  LDS.128 R100, [R5.X4] ;  /* 0x0000000005647984 */ /* 0x000e680000004c00 */
[----:B------:R-:W2:Y:S04]  /*ae30*/  LDS.128 R96, [R5.X4+0x800] ;  /* 0x0008000005607984 */ /* 0x000ea80000004c00 */
[----:B------:R-:W3:Y:S04]  /*ae40*/  LDS.128 R92, [R5.X4+0x1000] ;  /* 0x00100000055c7984 */ /* 0x000ee80000004c00 */
[----:B------:R-:W4:Y:S04]  /*ae50*/  LDS.128 R88, [R5.X4+0x1800] ;  /* 0x0018000005587984 */ /* 0x000f280000004c00 */
[----:B------:R-:W1:Y:S04]  /*ae60*/  LDS.128 R84, [R5.X4+0x2000] ;  /* 0x0020000005547984 */ /* 0x000e680000004c00 */
        /* <DEDUP_REMOVED lines=18> */
[----:B------:R5:W1:Y:S02]  /*af90*/  LDS.128 R104, [R5.X4+0xb800] ;  /* 0x00b8000005687984 */ /* 0x000a640000004c00 */
[----:B-----5:R-:W-:Y:S01]  /*afa0*/  MOV R5, 0xff800000 ;  /* 0xff80000000057802 */ /* 0x020fe20000000f00 */
[----:B------:R-:W-:Y:S01]  /*afb0*/  @P4 FFMA.FTZ R5, R132, c[0x0][0x238], R9 ;  /* 0x00008e0084054a23 */ /* 0x000fe20000010009 */
[----:B------:R-:W-:Y:S05]  /*afc0*/  @P0 BRA `(.L_x_1347) ;  /* 0x000000a000000947 */ /* 0x000fea0003800000 */
[----:B--234-:R-:W-:Y:S02]  /*afd0*/  IADD3 R4, R10, 0x8, RZ ;  /* 0x000000080a047810 */ /* 0x01cfe40007ffe0ff */
[----:B------:R-:W-:-:S02]  /*afe0*/  SHF.R.S32.HI R2, RZ, 0x1f, R10 ;  /* 0x0000001fff027819 */ /* 0x000fc4000001140a */
        /* <DEDUP_REMOVED lines=8> */
.L_x_1347:
[----:B--234-:R-:W-:Y:S05]  /*b070*/  BSYNC B0 ;  /* 0x0000000000007941 */ /* 0x01cfea0003800000 */
.L_x_1346:
[C---:B------:R-:W-:Y:S01]  /*b080*/  IMAD.WIDE R4, R8.reuse, 0xc0, R110 ;  /* 0x000000c008047825 */ /* 0x040fe200078e026e */
[----:B------:R-:W-:Y:S01]  /*b090*/  ISETP.GE.AND P1, PT, R8, R199, PT ;  /* 0x000000c70800720c */ /* 0x000fe20003f26270 */
[----:B------:R-:W-:Y:S02]  /*b0a0*/  BSSY B0, `(.L_x_1348) ;  /* 0x0000010000007945 */ /* 0x000fe40003800000 */
[----:B------:R-:W-:-:S05]  /*b0b0*/  IMAD R0, R7, c[0x0][0x22c], RZ ;  /* 0x00008b0007007a24 */ /* 0x000fca00078e02ff */
[----:B------:R-:W-:-:S04]  /*b0c0*/  IADD3 R3, P0, R0, R4, RZ ;  /* 0x0000000400037210 */ /* 0x000fc80007f1e0ff */
[----:B------:R-:W-:Y:S02]  /*b0d0*/  LEA.HI.X.SX32 R0, R0, R5, 0x1, P0 ;  /* 0x0000000500007211 */ /* 0x000fe400000f0eff */
[----:B------:R-:W-:-:S04]  /*b0e0*/  LEA R4, P0, R3, c[0x0][0x1d8], 0x2 ;  /* 0x0000760003047a11 */ /* 0x000fc800078010ff */
[----:B------:R-:W-:Y:S02]  /*b0f0*/  LEA.HI.X R5, R3, c[0x0][0x1dc], R0, 0x2, P0 ;  /* 0x0000770003057a11 */ /* 0x000fe400000f1400 */
[----:B------:R-:W-:Y:S01]  /*b100*/  IADD3 R0, R110, 0x40, RZ ;  /* 0x000000406e007810 */ /* 0x000fe20007ffe0ff */
[----:B------:R-:W-:Y:S05]  /*b110*/  @P1 BRA `(.L_x_1349) ;  /* 0x0000008000001947 */ /* 0x000fea0003800000 */
[C---:B------:R-:W-:Y:S02]  /*b120*/  IADD3 R2, R0.reuse, 0x40, RZ ;  /* 0x0000004000027810 */ /* 0x040fe40007ffe0ff */
[----:B------:R-:W-:Y:S02]  /*b130*/  ISETP.GE.AND P0, PT, R0, c[0x0][0x220], PT ;  /* 0x0000880000007a0c */ /* 0x000fe40003f06270 */
[----:B------:R-:W-:Y:S02]  /*b140*/  ISETP.GE.AND P1, PT, R110, c[0x0][0x220], PT ;  /* 0x000088006e007a0c */ /* 0x000fe40003f26270 */
[----:B------:R-:W-:-:S09]  /*b150*/  ISETP.GE.AND P2, PT, R2, c[0x0][0x220], PT ;  /* 0x0000880002007a0c */ /* 0x000fd20003f46270 */
[----:B-1----:R1:W-:Y:S04]  /*b160*/  @!P0 STG.E.128 [R4.64+0x100], R68 ;  /* 0x0001004404008986 */ /* 0x0023e8000c101d04 */
[----:B------:R1:W-:Y:S04]  /*b170*/  @!P1 STG.E.64 [R4.64], R100 ;  /* 0x0000006404009986 */ /* 0x0003e8000c101b04 */
[----:B------:R1:W-:Y:S04]  /*b180*/  @!P1 STG.E.64 [R4.64+0x8], R102 ;  /* 0x0000086604009986 */ /* 0x0003e8000c101b04 */
[----:B------:R1:W-:Y:S02]  /*b190*/  @!P2 STG.E.128 [R4.64+0x200], R36 ;  /* 0x000200240400a986 */ /* 0x0003e4000c101d04 */
.L_x_1349:
[----:B------:R-:W-:Y:S05]  /*b1a0*/  BSYNC B0 ;  /* 0x0000000000007941 */ /* 0x000fea0003800000 */
.L_x_1348:
[----:B------:R-:W-:Y:S01]  /*b1b0*/  IADD3 R2, R8, 0x8, RZ ;  /* 0x0000000808027810 */ /* 0x000fe20007ffe0ff */
[----:B------:R-:W-:Y:S03]  /*b1c0*/  BSSY B0, `(.L_x_1350) ;  /* 0x000000a000007945 */ /* 0x000fe60003800000 */
[----:B------:R-:W-:-:S13]  /*b1d0*/  ISETP.GE.AND P0, PT, R2, R199, PT ;  /* 0x000000c70200720c */ /* 0x000fda0003f06270 */
[----:B------:R-:W-:Y:S05]  /*b1e0*/  @P0 BRA `(.L_x_1351) ;  /* 0x0000007000000947 */ /* 0x000fea0003800000 */
[----:B------:R-:W-:Y:S02]  /*b1f0*/  IADD3 R2, R0, 0x40, RZ ;  /* 0x0000004000027810 */ /* 0x000fe40007ffe0ff */
[----:B------:R-:W-:Y:S02]  /*b200*/  ISETP.GE.AND P2, PT, R110, c[0x0][0x220], PT ;  /* 0x000088006e007a0c */ /* 0x000fe40003f46270 */
[----:B------:R-:W-:Y:S02]  /*b210*/  ISETP.GE.AND P1, PT, R0, c[0x0][0x220], PT ;  /* 0x0000880000007a0c */ /* 0x000fe40003f26270 */
[----:B------:R-:W-:-:S09]  /*b220*/  ISETP.GE.AND P0, PT, R2, c[0x0][0x220], PT ;  /* 0x0000880002007a0c */ /* 0x000fd20003f06270 */
[----:B------:R2:W-:Y:S04]  /*b230*/  @!P2 STG.E.128 [R4.64+0x1800], R96 ;  /* 0x001800600400a986 */ /* 0x0005e8000c101d04 */
[----:B-1----:R2:W-:Y:S04]  /*b240*/  @!P1 STG.E.128 [R4.64+0x1900], R64 ;  /* 0x0019004004009986 */ /* 0x0025e8000c101d04 */
[----:B------:R2:W-:Y:S02]  /*b250*/  @!P0 STG.E.128 [R4.64+0x1a00], R32 ;  /* 0x001a002004008986 */ /* 0x0005e4000c101d04 */
.L_x_1351:
[----:B------:R-:W-:Y:S05]  /*b260*/  BSYNC B0 ;  /* 0x0000000000007941 */ /* 0x000fea0003800000 */
.L_x_1350:
        /* <DEDUP_REMOVED lines=11> */
.L_x_1353:
[----:B------:R-:W-:Y:S05]  /*b320*/  BSYNC B0 ;  /* 0x0000000000007941 */ /* 0x000fea0003800000 */
.L_x_1352:
        /* <DEDUP_REMOVED lines=11> */
.L_x_1355:
[----:B------:R-:W-:Y:S05]  /*b3e0*/  BSYNC B0 ;  /* 0x0000000000007941 */ /* 0x000fea0003800000 */
.L_x_1354:
        /* <DEDUP_REMOVED lines=8> */
[----:B-1----:R1:W-:Y:S04]  /*b470*/  @!P2 STG.E.128 [R4.64+0x6000], R84 ;  /* 0x006000540400a986 */ /* 0x0023e8000c101d04 */
[----:B------:R1:W-:Y:S04]  /*b480*/  @!P1 STG.E.128 [R4.64+0x6100], R52 ;  /* 0x0061003404009986 */ /* 0x0003e8000c101d04 */
[----:B------:R1:W-:Y:S02]  /*b490*/  @!P0 STG.E.128 [R4.64+0x6200], R20 ;  /* 0x0062001404008986 */ /* 0x0003e4000c101d04 */
.L_x_1357:
[----:B------:R-:W-:Y:S05]  /*b4a0*/  BSYNC B0 ;  /* 0x0000000000007941 */ /* 0x000fea0003800000 */
.L_x_1356:
        /* <DEDUP_REMOVED lines=11> */
.L_x_1359:
[----:B------:R-:W-:Y:S05]  /*b560*/  BSYNC B0 ;  /* 0x0000000000007941 */ /* 0x000fea0003800000 */
.L_x_1358:
        /* <DEDUP_REMOVED lines=11> */
.L_x_1361:
[----:B------:R-:W-:Y:S05]  /*b620*/  BSYNC B0 ;  /* 0x0000000000007941 */ /* 0x000fea0003800000 */
.L_x_1360:
[----:B------:R-:W-:-:S04]  /*b630*/  IADD3 R8, R8, 0x38, RZ ;  /* 0x0000003808087810 */ /* 0x000fc80007ffe0ff */
[----:B------:R-:W-:-:S13]  /*b640*/  ISETP.GE.AND P0, PT, R8, R199, PT ;  /* 0x000000c70800720c */ /* 0x000fda0003f06270 */
[----:B------:R-:W-:Y:S05]  /*b650*/  @P0 EXIT ;  /* 0x000000000000094d */ /* 0x000fea0003800000 */
[C---:B------:R-:W-:Y:S02]  /*b660*/  ISETP.GE.AND P0, PT, R0.reuse, c[0x0][0x220], PT ;  /* 0x0000880000007a0c */ /* 0x040fe40003f06270 */
[----:B------:R-:W-:Y:S02]  /*b670*/  IADD3 R0, R0, 0x40, RZ ;  /* 0x0000004000007810 */ /* 0x000fe40007ffe0ff */
[----:B------:R-:W-:-:S09]  /*b680*/  ISETP.GE.AND P1, PT, R110, c[0x0][0x220], PT ;  /* 0x000088006e007a0c */ /* 0x000fd20003f26270 */
[----:B-1----:R1:W-:Y:S01]  /*b690*/  @!P0 STG.E.128 [R4.64+0xa900], R40 ;  /* 0x00a9002804008986 */ /* 0x0023e2000c101d04 */
[----:B------:R-:W-:-:S03]  /*b6a0*/  ISETP.GE.AND P0, PT, R0, c[0x0][0x220], PT ;  /* 0x0000880000007a0c */ /* 0x000fc60003f06270 */
[----:B------:R1:W-:Y:S10]  /*b6b0*/  @!P1 STG.E.128 [R4.64+0xa800], R72 ;  /* 0x00a8004804009986 */ /* 0x0003f4000c101d04 */
[----:B------:R-:W-:Y:S05]  /*b6c0*/  @P0 EXIT ;  /* 0x000000000000094d */ /* 0x000fea0003800000 */
[----:B------:R-:W-:Y:S01]  /*b6d0*/  STG.E.128 [R4.64+0xaa00], R104 ;  /* 0x00aa006804007986 */ /* 0x000fe2000c101d04 */
[----:B------:R-:W-:Y:S05]  /*b6e0*/  EXIT ;  /* 0x000000000000794d */ /* 0x000fea0003800000 */
.L_x_1362:
        /* <DEDUP_REMOVED lines=9> */
.L_x_7356:


//--------------------- .text._ZN5flash24flash_fwd_splitkv_kernelI23Flash_fwd_kernel_traitsILi192ELi64ELi64ELi4ELb0ELb0EN7cutlass6half_tE19Flash_kernel_traitsILi192ELi64ELi64ELi4ES3_EELb0ELb0ELb0ELb0ELb0ELb1ELb1ELb0EEEvNS_16Flash_fwd_paramsE --------------------------
	.section	.text._ZN5flash24flash_fwd_splitkv_kernelI23Flash_fwd_kernel_traitsILi192ELi64ELi64ELi4ELb0ELb0EN7cutlass6half_tE19Flash_kernel_traitsILi192ELi64ELi64ELi4ES3_EELb0ELb0ELb0ELb0ELb0ELb1ELb1ELb0EEEvNS_16Flash_fwd_paramsE,"ax",@progbits
	.sectioninfo	@"SHI_REGISTERS=255"
	.align	128
        .global         _ZN5flash24flash_fwd_splitkv_kernelI23Flash_fwd_kernel_traitsILi192ELi64ELi64ELi4ELb0ELb0EN7cutlass6half_tE19Flash_kernel_traitsILi192ELi64ELi64ELi4ES3_EELb0ELb0ELb0ELb0ELb0ELb1ELb1ELb0EEEvNS_16Flash_fwd_paramsE
        .type           _ZN5flash24flash_fwd_splitkv_kernelI23Flash_fwd_kernel_traitsILi192ELi64ELi64ELi4ELb0ELb0EN7cutlass6half_tE19Flash_kernel_traitsILi192ELi64ELi64ELi4ES3_EELb0ELb0ELb0ELb0ELb0ELb1ELb1ELb0EEEvNS_16Flash_fwd_paramsE,@function
        .size           _ZN5flash24flash_fwd_splitkv_kernelI23Flash_fwd_kernel_traitsILi192ELi64ELi64ELi4ELb0ELb0EN7cutlass6half_tE19Flash_kernel_traitsILi192ELi64ELi64ELi4ES3_EELb0ELb0ELb0ELb0ELb0ELb1ELb1ELb0EEEvNS_16Flash_fwd_paramsE,(.L_x_7357 - _ZN5flash24flash_fwd_splitkv_kernelI23Flash_fwd_kernel_traitsILi192ELi64ELi64ELi4ELb0ELb0EN7cutlass6half_tE19Flash_kernel_traitsILi192ELi64ELi64ELi4ES3_EELb0ELb0ELb0ELb0ELb0ELb1ELb1ELb0EEEvNS_16Flash_fwd_paramsE)
        .other          _ZN5flash24flash_fwd_splitkv_kernelI23Flash_fwd_kernel_traitsILi192ELi64ELi64ELi4ELb0ELb0EN7cutlass6half_tE19Flash_kernel_traitsILi192ELi64ELi64ELi4ES3_EELb0ELb0ELb0ELb0ELb0ELb1ELb1ELb0EEEvNS_16Flash_fwd_paramsE,@"STO_CUDA_ENTRY STV_DEFAULT"
_ZN5flash24flash_fwd_splitkv_kernelI23Flash_fwd_kernel_traitsILi192ELi64ELi64ELi4ELb0ELb0EN7cutlass6half_tE19Flash_kernel_traitsILi192ELi64ELi64ELi4ES3_EELb0ELb0ELb0ELb0ELb0ELb1ELb1ELb0EEEvNS_16Flash_fwd_paramsE:
.text._ZN5flash24flash_fwd_splitkv_kernelI23Flash_fwd_kernel_traitsILi192ELi64ELi64ELi4ELb0ELb0EN7cutlass6half_tE19Flash_kernel_traitsILi192ELi64ELi64ELi4ES3_EELb0ELb0ELb0ELb0ELb0ELb1ELb1ELb0EEEvNS_16Flash_fwd_paramsE:
        /* <DEDUP_REMOVED lines=54> */
.L_x_1363:
[----:B-1-34-:R-:W-:Y:S02]  /*0360*/  MOV R3, c[0x0][0x218] ;  /* 0x0000860000037a02 */ /* 0x01afe40000000f00 */
.L_x_1364:
        /* <DEDUP_REMOVED lines=78> */
.L_x_1367:
[----:B------:R-:W-:Y:S05]  /*0850*/  BSYNC B0 ;  /* 0x0000000000007941 */ /* 0x000fea0003800000 */
.L_x_1366:
        /* <DEDUP_REMOVED lines=10> */
.L_x_1369:
[----:B------:R-:W-:Y:S05]  /*0900*/  BSYNC B0 ;  /* 0x0000000000007941 */ /* 0x000fea0003800000 */
.L_x_1368:
        /* <DEDUP_REMOVED lines=10> */
.L_x_1371:
[----:B------:R-:W-:Y:S05]  /*09b0*/  BSYNC B0 ;  /* 0x0000000000007941 */ /* 0x000fea0003800000 */
.L_x_1370:
        /* <DEDUP_REMOVED lines=10> */
.L_x_1373:
[----:B------:R-:W-:Y:S05]  /*0a60*/  BSYNC B0 ;  /* 0x0000000000007941 */ /* 0x000fea0003800000 */
.L_x_1372:
        /* <DEDUP_REMOVED lines=10> */
.L_x_1375:
[----:B------:R-:W-:Y:S05]  /*0b10*/  BSYNC B0 ;  /* 0x0000000000007941 */ /* 0x000fea0003800000 */
.L_x_1374:
        /* <DEDUP_REMOVED lines=10> */
.L_x_1377:
[----:B------:R-:W-:Y:S05]  /*0bc0*/  BSYNC B0 ;  /* 0x0000000000007941 */ /* 0x000fea0003800000 */
.L_x_1376:
        /* <DEDUP_REMOVED lines=10> */
.L_x_1379:
[----:B------:R-:W-:Y:S05]  /*0c70*/  BSYNC B0 ;  /* 0x0000000000007941 */ /* 0x000fea0003800000 */
.L_x_1378:
        /* <DEDUP_REMOVED lines=10> */
.L_x_1381:
[----:B------:R-:W-:Y:S05]  /*0d20*/  BSYNC B0 ;  /* 0x0000000000007941 */ /* 0x000fea0003800000 */
.L_x_1380:
        /* <DEDUP_REMOVED lines=32> */
.L_x_1365:
        /* <DEDUP_REMOVED lines=92> */
.L_x_1382:
        /* <DEDUP_REMOVED lines=15> */
.L_x_1384:
        /* <DEDUP_REMOVED lines=49> */
.L_x_1383:
        /* <DEDUP_REMOVED lines=116> */
.L_x_1386:
[----:B------:R-:W-:Y:S05]  /*2030*/  BSYNC B0 ;  /* 0x0000000000007941 */ /* 0x000fea0003800000 */
.L_x_1385:
        /* <DEDUP_REMOVED lines=37> */
.L_x_1388:
[----:B------:R-:W-:Y:S05]  /*2290*/  BSYNC B0 ;  /* 0x0000000000007941 */ /* 0x000fea0003800000 */
.L_x_1387:
        /* <DEDUP_REMOVED lines=37> */
.L_x_1390:
[----:B------:R-:W-:Y:S05]  /*24f0*/  BSYNC B0 ;  /* 0x0000000000007941 */ /* 0x000fea0003800000 */
.L_x_1389:
        /* <DEDUP_REMOVED lines=36> */
.L_x_1392:
[----:B------:R-:W-:Y:S05]  /*2740*/  BSYNC B0 ;  /* 0x0000000000007941 */ /* 0x000fea0003800000 */
.L_x_1391:
        /* <DEDUP_REMOVED lines=31> */
.L_x_1394:
[----:B------:R-:W-:Y:S05]  /*2940*/  BSYNC B0 ;  /* 0x0000000000007941 */ /* 0x000fea0003800000 */
.L_x_1393:
        /* <DEDUP_REMOVED lines=33> */
.L_x_1396:
[----:B------:R-:W-:Y:S05]  /*2b60*/  BSYNC B0 ;  /* 0x0000000000007941 */ /* 0x000fea0003800000 */
.L_x_1395:
        /* <DEDUP_REMOVED lines=31> */
.L_x_1398:
[----:B------:R-:W-:Y:S05]  /*2d60*/  BSYNC B0 ;  /* 0x0000000000007941 */ /* 0x000fea0003800000 */
.L_x_1397:
        /* <DEDUP_REMOVED lines=34> */
.L_x_1400:
[----:B------:R-:W-:Y:S05]  /*2f90*/  BSYNC B0 ;  /* 0x0000000000007941 */ /* 0x000fea0003800000 */
.L_x_1399:
        /* <DEDUP_REMOVED lines=32> */
.L_x_1402:
[----:B------:R-:W-:Y:S05]  /*31a0*/  BSYNC B0 ;  /* 0x0000000000007941 */ /* 0x000fea0003800000 */
.L_x_1401:
        /* <DEDUP_REMOVED lines=33> */
.L_x_1404:
[----:B------:R-:W-:Y:S05]  /*33c0*/  BSYNC B0 ;  /* 0x0000000000007941 */ /* 0x000fea0003800000 */
.L_x_1403:
        /* <DEDUP_REMOVED lines=36> */
.L_x_1406:
[----:B------:R-:W-:Y:S05]  /*3610*/  BSYNC B0 ;  /* 0x0000000000007941 */ /* 0x000fea0003800000 */
.L_x_1405:
        /* <DEDUP_REMOVED lines=39> */
.L_x_1408:
[----:B------:R-:W-:Y:S05]  /*3890*/  BSYNC B0 ;  /* 0x0000000000007941 */ /* 0x000fea0003800000 */
.L_x_1407:
        /* <DEDUP_REMOVED lines=16> */
[----:B------:R-:W-:Y:S01]  /*39a0*/  LDSM.16.M88.4 R48, [R204] ;  /* 0x00000000cc30783b */ /* 0x000fe20000000200 */
[----:B------:R-:W-:-:S02]  /*39b0*/  LOP3.LUT R98, R98, 0x6, RZ, 0xc0, !PT ;  /* 0x0000000662627812 */ /* 0x000fc400078ec0ff */
[----:B------:R-:W-:Y:S01]  /*39c0*/  IMAD R205, R205, 0x200, R8 ;  /* 0x00000200cdcd7824 */ /* 0x000fe200078e0208 */
[----:B------:R-:W-:Y:S03]  /*39d0*/  LDSM.16.M88.4 R76, [R202] ;  /* 0x00000000ca4c783b */ /* 0x000fe60000000200 */
[----:B------:R-:W-:-:S05]  /*39e0*/  IMAD.SHL.U32 R205, R205, 0x2, RZ ;  /* 0x00000002cdcd7824 */ /* 0x000fca00078e00ff */
[----:B------:R-:W5:Y:S01]  /*39f0*/  LDSM.16.M88.4 R16, [R205+0x6000] ;  /* 0x00600000cd10783b */ /* 0x000f620000000200 */
[C---:B------:R-:W-:Y:S02]  /*3a00*/  IADD3 R2, R205.reuse, 0x6000, RZ ;  /* 0x00006000cd027810 */ /* 0x040fe40007ffe0ff */
[----:B------:R-:W-:Y:S01]  /*3a10*/  IADD3 R203, R205, 0x6020, RZ ;  /* 0x00006020cdcb7810 */ /* 0x000fe20007ffe0ff */
[----:B------:R-:W1:Y:S01]  /*3a20*/  LDSM.16.M88.4 R44, [R205+0x6800] ;  /* 0x00680000cd2c783b */ /* 0x000e620000000200 */
        /* <DEDUP_REMOVED lines=15> */
[----:B------:R-:W4:Y:S01]  /*3b20*/  LDSM.16.M88.4 R36, [R199+0x6000] ;  /* 0x00600000c724783b */ /* 0x000f220000000200 */
[----:B------:R-:W-:-:S02]  /*3b30*/  IADD3 R188, R203, 0x3800, RZ ;  /* 0x00003800cbbc7810 */ /* 0x000fc40007ffe0ff */
[C---:B------:R-:W-:Y:S01]  /*3b40*/  IADD3 R187, R203.reuse, 0x4000, RZ ;  /* 0x00004000cbbb7810 */ /* 0x040fe20007ffe0ff */
[----:B------:R-:W1:Y:S01]  /*3b50*/  LDSM.16.M88.4 R28, [R203+0x1000] ;  /* 0x00100000cb1c783b */ /* 0x000e620000000200 */
[C---:B------:R-:W-:Y:S02]  /*3b60*/  IADD3 R186, R203.reuse, 0x4800, RZ ;  /* 0x00004800cbba7810 */ /* 0x040fe40007ffe0ff */
[C---:B------:R-:W-:Y:S01]  /*3b70*/  IADD3 R185, R203.reuse, 0x5000, RZ ;  /* 0x00005000cbb97810 */ /* 0x040fe20007ffe0ff */
[----:B------:R-:W1:Y:S01]  /*3b80*/  LDSM.16.M88.4 R72, [R203+0x1800] ;  /* 0x00180000cb48783b */ /* 0x000e620000000200 */
[----:B------:R-:W-:-:S03]  /*3b90*/  IADD3 R184, R203, 0x5800, RZ ;  /* 0x00005800cbb87810 */ /* 0x000fc60007ffe0ff */
[----:B------:R-:W2:Y:S02]  /*3ba0*/  LDSM.16.M88.4 R8, [R199+0x6800] ;  /* 0x00680000c708783b */ /* 0x000ea40000000200 */
[C---:B--2--5:R-:W-:Y:S02]  /*3bb0*/  HMMA.16816.F32 R20, R52.reuse, R16, RZ ;  /* 0x000000103414723c */ /* 0x064fe400000018ff */
[----:B------:R-:W-:Y:S04]  /*3bc0*/  LDSM.16.M88.4 R40, [R199+0x7000] ;  /* 0x00700000c728783b */ /* 0x000fe80000000200 */
[----:B------:R-:W-:Y:S02]  /*3bd0*/  LDSM.16.M88.4 R80, [R199+0x7800] ;  /* 0x00780000c750783b */ /* 0x000fe40000000200 */
[C---:B------:R-:W-:Y:S02]  /*3be0*/  HMMA.16816.F32 R16, R52.reuse, R18, RZ ;  /* 0x000000123410723c */ /* 0x040fe400000018ff */
[----:B------:R-:W-:Y:S04]  /*3bf0*/  LDSM.16.M88.4 R92, [R192+0x2800] ;  /* 0x00280000c05c783b */ /* 0x000fe80000000200 */
[----:B------:R-:W-:Y:S02]  /*3c00*/  LDSM.16.M88.4 R84, [R205+0xa800] ;  /* 0x00a80000cd54783b */ /* 0x000fe40000000200 */
[C---:B------:R-:W-:Y:S02]  /*3c10*/  HMMA.16816.F32 R32, R52.reuse, R44, RZ ;  /* 0x0000002c3420723c */ /* 0x040fe400000018ff */
[----:B------:R-:W-:Y:S06]  /*3c20*/  LDSM.16.M88.4 R88, [R199+0x9800] ;  /* 0x00980000c758783b */ /* 0x000fec0000000200 */
[----:B------:R-:W-:Y:S08]  /*3c30*/  HMMA.16816.F32 R44, R52, R46, RZ ;  /* 0x0000002e342c723c */ /* 0x000ff000000018ff */
[C---:B-1----:R-:W-:Y:S08]  /*3c40*/  HMMA.16816.F32 R20, R48.reuse, R24, R20 ;  /* 0x000000183014723c */ /* 0x042ff00000001814 */
[----:B------:R-:W-:Y:S01]  /*3c50*/  HMMA.16816.F32 R16, R48, R26, R16 ;  /* 0x0000001a3010723c */ /* 0x000fe20000001810 */
[----:B------:R-:W-:Y:S07]  /*3c60*/  LDSM.16.M88.4 R24, [R192] ;  /* 0x00000000c018783b */ /* 0x000fee0000000200 */
[C---:B------:R-:W-:Y:S08]  /*3c70*/  HMMA.16816.F32 R64, R52.reuse, R60, RZ ;  /* 0x0000003c3440723c */ /* 0x040ff000000018ff */
[C---:B------:R-:W-:Y:S08]  /*3c80*/  HMMA.16816.F32 R60, R52.reuse, R62, RZ ;  /* 0x0000003e343c723c */ /* 0x040ff000000018ff */
[C---:B------:R-:W-:Y:S08]  /*3c90*/  HMMA.16816.F32 R56, R52.reuse, R68, RZ ;  /* 0x000000443438723c */ /* 0x040ff000000018ff */
[----:B------:R-:W-:Y:S01]  /*3ca0*/  HMMA.16816.F32 R52, R52, R70, RZ ;  /* 0x000000463434723c */ /* 0x000fe200000018ff */
[----:B------:R-:W1:Y:S07]  /*3cb0*/  LDSM.16.M88.4 R68, [R201] ;  /* 0x00000000c944783b */ /* 0x000e6e0000000200 */
[C---:B---3--:R-:W-:Y:S08]  /*3cc0*/  HMMA.16816.F32 R32, R48.reuse, R12, R32 ;  /* 0x0000000c3020723c */ /* 0x048ff00000001820 */
[----:B------:R-:W-:Y:S01]  /*3cd0*/  HMMA.16816.F32 R44, R48, R14, R44 ;  /* 0x0000000e302c723c */ /* 0x000fe2000000182c */
[----:B------:R-:W2:Y:S07]  /*3ce0*/  LDSM.16.M88.4 R12, [R192+0x800] ;  /* 0x00080000c00c783b */ /* 0x000eae0000000200 */
[C---:B----4-:R-:W-:Y:S08]  /*3cf0*/  HMMA.16816.F32 R20, R76.reuse, R36, R20 ;  /* 0x000000244c14723c */ /* 0x050ff00000001814 */
[----:B------:R-:W-:Y:S01]  /*3d00*/  HMMA.16816.F32 R16, R76, R38, R16 ;  /* 0x000000264c10723c */ /* 0x000fe20000001810 */
[----:B------:R-:W-:Y:S07]  /*3d10*/  LDSM.16.M88.4 R36, [R205+0x8000] ;  /* 0x00800000cd24783b */ /* 0x000fee0000000200 */
[C---:B------:R-:W-:Y:S08]  /*3d20*/  HMMA.16816.F32 R64, R48.reuse, R28, R64 ;  /* 0x0000001c3040723c */ /* 0x040ff00000001840 */
[C---:B------:R-:W-:Y:S01]  /*3d30*/  HMMA.16816.F32 R60, R48.reuse, R30, R60 ;  /* 0x0000001e303c723c */ /* 0x040fe2000000183c */
[----:B------:R-:W-:Y:S07]  /*3d40*/  LDSM.16.M88.4 R28, [R192+0x1000] ;  /* 0x00100000c01c783b */ /* 0x000fee0000000200 */
[C---:B------:R-:W-:Y:S08]  /*3d50*/  HMMA.16816.F32 R56, R48.reuse, R72, R56 ;  /* 0x000000483038723c */ /* 0x040ff00000001838 */
[----:B------:R-:W-:Y:S01]  /*3d60*/  HMMA.16816.F32 R52, R48, R74, R52 ;  /* 0x0000004a3034723c */ /* 0x000fe20000001834 */
[----:B------:R-:W3:Y:S04]  /*3d70*/  LDSM.16.M88.4 R48, [R206+0x2000] ;  /* 0x00200000ce30783b */ /* 0x000ee80000000200 */
[----:B------:R-:W-:Y:S03]  /*3d80*/  LDSM.16.M88.4 R72, [R192+0x1800] ;  /* 0x00180000c048783b */ /* 0x000fe60000000200 */
[C---:B------:R-:W-:Y:S08]  /*3d90*/  HMMA.16816.F32 R32, R76.reuse, R8, R32 ;  /* 0x000000084c20723c */ /* 0x040ff00000001820 */
[----:B------:R-:W-:Y:S01]  /*3da0*/  HMMA.16816.F32 R44, R76, R10, R44 ;  /* 0x0000000a4c2c723c */ /* 0x000fe2000000182c */
[----:B------:R-:W4:Y:S07]  /*3db0*/  LDSM.16.M88.4 R8, [R205+0x8800] ;  /* 0x00880000cd08783b */ /* 0x000f2e0000000200 */
[C---:B-1----:R-:W-:Y:S08]  /*3dc0*/  HMMA.16816.F32 R20, R68.reuse, R24, R20 ;  /* 0x000000184414723c */ /* 0x042ff00000001814 */
[----:B------:R-:W-:Y:S01]  /*3dd0*/  HMMA.16816.F32 R16, R68, R26, R16 ;  /* 0x0000001a4410723c */ /* 0x000fe20000001810 */
[----:B------:R-:W-:Y:S07]  /*3de0*/  LDSM.16.M88.4 R24, [R203+0x2000] ;  /* 0x00200000cb18783b */ /* 0x000fee0000000200 */
[C---:B------:R-:W-:Y:S08]  /*3df0*/  HMMA.16816.F32 R64, R76.reuse, R40, R64 ;  /* 0x000000284c40723c */ /* 0x040ff00000001840 */
[----:B------:R-:W-:Y:S01]  /*3e00*/  HMMA.16816.F32 R60, R76, R42, R60 ;  /* 0x0000002a4c3c723c */ /* 0x000fe2000000183c */
[----:B------:R-:W-:Y:S07]  /*3e10*/  LDSM.16.M88.4 R40, [R205+0x9000] ;  /* 0x00900000cd28783b */ /* 0x000fee0000000200 */
[C---:B--2---:R-:W-:Y:S08]  /*3e20*/  HMMA.16816.F32 R32, R68.reuse, R12, R32 ;  /* 0x0000000c4420723c */ /* 0x044ff00000001820 */
[----:B------:R-:W-:Y:S01]  /*3e30*/  HMMA.16816.F32 R44, R68, R14, R44 ;  /* 0x0000000e442c723c */ /* 0x000fe2000000182c */
[----:B------:R-:W1:Y:S07]  /*3e40*/  LDSM.16.M88.4 R12, [R204+0x2000] ;  /* 0x00200000cc0c783b */ /* 0x000e6e0000000200 */
[C---:B------:R-:W-:Y:S08]  /*3e50*/  HMMA.16816.F32 R56, R76.reuse, R80, R56 ;  /* 0x000000504c38723c */ /* 0x040ff00000001838 */
[----:B------:R-:W-:Y:S01]  /*3e60*/  HMMA.16816.F32 R76, R76, R82, R52 ;  /* 0x000000524c4c723c */ /* 0x000fe20000001834 */
[----:B------:R-:W2:Y:S04]  /*3e70*/  LDSM.16.M88.4 R52, [R205+0x9800] ;  /* 0x00980000cd34783b */ /* 0x000ea80000000200 */
[----:B------:R-:W-:Y:S03]  /*3e80*/  LDSM.16.M88.4 R80, [R202+0x2000] ;  /* 0x00200000ca50783b */ /* 0x000fe60000000200 */
[C---:B---3--:R-:W-:Y:S08]  /*3e90*/  HMMA.16816.F32 R20, R48.reuse, R36, R20 ;  /* 0x000000243014723c */ /* 0x048ff00000001814 */
[----:B------:R-:W-:Y:S01]  /*3ea0*/  HMMA.16816.F32 R16, R48, R38, R16 ;  /* 0x000000263010723c */ /* 0x000fe20000001810 */
[----:B------:R-:W-:Y:S07]  /*3eb0*/  LDSM.16.M88.4 R36, [R199+0x8000] ;  /* 0x00800000c724783b */ /* 0x000fee0000000200 */
[C---:B------:R-:W-:Y:S08]  /*3ec0*/  HMMA.16816.F32 R64, R68.reuse, R28, R64 ;  /* 0x0000001c4440723c */ /* 0x040ff00000001840 */
[----:B------:R-:W-:Y:S01]  /*3ed0*/  HMMA.16816.F32 R60, R68, R30, R60 ;  /* 0x0000001e443c723c */ /* 0x000fe2000000183c */
[----:B------:R-:W3:Y:S07]  /*3ee0*/  LDSM.16.M88.4 R28, [R203+0x2800] ;  /* 0x00280000cb1c783b */ /* 0x000eee0000000200 */
[C---:B----4-:R-:W-:Y:S08]  /*3ef0*/  HMMA.16816.F32 R32, R48.reuse, R8, R32 ;  /* 0x000000083020723c */ /* 0x050ff00000001820 */
[----:B------:R-:W-:Y:S01]  /*3f00*/  HMMA.16816.F32 R44, R48, R10, R44 ;  /* 0x0000000a302c723c */ /* 0x000fe2000000182c */
[----:B------:R-:W4:Y:S07]  /*3f10*/  LDSM.16.M88.4 R8, [R203+0x3000] ;  /* 0x00300000cb08783b */ /* 0x000f2e0000000200 */
[C---:B------:R-:W-:Y:S08]  /*3f20*/  HMMA.16816.F32 R56, R68.reuse, R72, R56 ;  /* 0x000000484438723c */ /* 0x040ff00000001838 */
[----:B------:R-:W-:Y:S01]  /*3f30*/  HMMA.16816.F32 R76, R68, R74, R76 ;  /* 0x0000004a444c723c */ /* 0x000fe2000000184c */
[----:B------:R-:W-:Y:S04]  /*3f40*/  LDSM.16.M88.4 R72, [R201+0x2000] ;  /* 0x00200000c948783b */ /* 0x000fe80000000200 */
[----:B------:R-:W-:Y:S03]  /*3f50*/  LDSM.16.M88.4 R68, [R192+0x3000] ;  /* 0x00300000c044783b */ /* 0x000fe60000000200 */
[C---:B-1----:R-:W-:Y:S08]  /*3f60*/  HMMA.16816.F32 R20, R12.reuse, R24, R20 ;  /* 0x000000180c14723c */ /* 0x042ff00000001814 */
[----:B------:R-:W-:Y:S01]  /*3f70*/  HMMA.16816.F32 R16, R12, R26, R16 ;  /* 0x0000001a0c10723c */ /* 0x000fe20000001810 */
[----:B------:R-:W-:Y:S07]  /*3f80*/  LDSM.16.M88.4 R24, [R192+0x2000] ;  /* 0x00200000c018783b */ /* 0x000fee0000000200 */
[C---:B------:R-:W-:Y:S08]  /*3f90*/  HMMA.16816.F32 R64, R48.reuse, R40, R64 ;  /* 0x000000283040723c */ /* 0x040ff00000001840 */
[C---:B------:R-:W-:Y:S01]  /*3fa0*/  HMMA.16816.F32 R60, R48.reuse, R42, R60 ;  /* 0x0000002a303c723c */ /* 0x040fe2000000183c */
[----:B------:R-:W1:Y:S07]  /*3fb0*/  LDSM.16.M88.4 R40, [R203+0x3800] ;  /* 0x00380000cb28783b */ /* 0x000e6e0000000200 */
[C---:B--2---:R-:W-:Y:S08]  /*3fc0*/  HMMA.16816.F32 R56, R48.reuse, R52, R56 ;  /* 0x000000343038723c */ /* 0x044ff00000001838 */
[----:B------:R-:W-:Y:S01]  /*3fd0*/  HMMA.16816.F32 R76, R48, R54, R76 ;  /* 0x00000036304c723c */ /* 0x000fe2000000184c */
[----:B------:R-:W-:Y:S04]  /*3fe0*/  LDSM.16.M88.4 R52, [R206+0x4000] ;  /* 0x00400000ce34783b */ /* 0x000fe80000000200 */
[----:B------:R-:W-:Y:S03]  /*3ff0*/  LDSM.16.M88.4 R48, [R203+0x4000] ;  /* 0x00400000cb30783b */ /* 0x000fe60000000200 */
[C---:B---3--:R-:W-:Y:S08]  /*4000*/  HMMA.16816.F32 R32, R12.reuse, R28, R32 ;  /* 0x0000001c0c20723c */ /* 0x048ff00000001820 */
[----:B------:R-:W-:Y:S01]  /*4010*/  HMMA.16816.F32 R44, R12, R30, R44 ;  /* 0x0000001e0c2c723c */ /* 0x000fe2000000182c */
[----:B------:R-:W2:Y:S07]  /*4020*/  LDSM.16.M88.4 R28, [R199+0x8800] ;  /* 0x00880000c71c783b */ /* 0x000eae0000000200 */
[C---:B------:R-:W-:Y:S08]  /*4030*/  HMMA.16816.F32 R20, R80.reuse, R36, R20 ;  /* 0x000000245014723c */ /* 0x040ff00000001814 */
[----:B------:R-:W-:Y:S01]  /*4040*/  HMMA.16816.F32 R16, R80, R38, R16 ;  /* 0x000000265010723c */ /* 0x000fe20000001810 */
[----:B------:R-:W-:Y:S07]  /*4050*/  LDSM.16.M88.4 R36, [R203+0x4800] ;  /* 0x00480000cb24783b */ /* 0x000fee0000000200 */
[C---:B----4-:R-:W-:Y:S08]  /*4060*/  HMMA.16816.F32 R64, R12.reuse, R8, R64 ;  /* 0x000000080c40723c */ /* 0x050ff00000001840 */
[C---:B------:R-:W-:Y:S01]  /*4070*/  HMMA.16816.F32 R60, R12.reuse, R10, R60 ;  /* 0x0000000a0c3c723c */ /* 0x040fe2000000183c */
[----:B------:R-:W3:Y:S07]  /*4080*/  LDSM.16.M88.4 R8, [R205+0xa000] ;  /* 0x00a00000cd08783b */ /* 0x000eee0000000200 */
[C---:B-1----:R-:W-:Y:S08]  /*4090*/  HMMA.16816.F32 R56, R12.reuse, R40, R56 ;  /* 0x000000280c38723c */ /* 0x042ff00000001838 */
[----:B------:R-:W-:Y:S01]  /*40a0*/  HMMA.16816.F32 R76, R12, R42, R76 ;  /* 0x0000002a0c4c723c */ /* 0x000fe2000000184c */
[----:B------:R-:W1:Y:S04]  /*40b0*/  LDSM.16.M88.4 R12, [R199+0x9000] ;  /* 0x00900000c70c783b */ /* 0x000e680000000200 */
[----:B------:R-:W4:Y:S03]  /*40c0*/  LDSM.16.M88.4 R40, [R204+0x4000] ;  /* 0x00400000cc28783b */ /* 0x000f260000000200 */
[C---:B------:R-:W-:Y:S08]  /*40d0*/  HMMA.16816.F32 R20, R72.reuse, R24, R20 ;  /* 0x000000184814723c */ /* 0x040ff00000001814 */
[----:B------:R-:W-:Y:S01]  /*40e0*/  HMMA.16816.F32 R16, R72, R26, R16 ;  /* 0x0000001a4810723c */ /* 0x000fe20000001810 */
[----:B------:R-:W-:Y:S07]  /*40f0*/  LDSM.16.M88.4 R24, [R199+0xa000] ;  /* 0x00a00000c718783b */ /* 0x000fee0000000200 */
[C---:B--2---:R-:W-:Y:S08]  /*4100*/  HMMA.16816.F32 R32, R80.reuse, R28, R32 ;  /* 0x0000001c5020723c */ /* 0x044ff00000001820 */
[----:B------:R-:W-:Y:S01]  /*4110*/  HMMA.16816.F32 R44, R80, R30, R44 ;  /* 0x0000001e502c723c */ /* 0x000fe2000000182c */
[----:B------:R-:W2:Y:S07]  /*4120*/  LDSM.16.M88.4 R28, [R202+0x4000] ;  /* 0x00400000ca1c783b */ /* 0x000eae0000000200 */
[C---:B---3--:R-:W-:Y:S08]  /*4130*/  HMMA.16816.F32 R20, R52.reuse, R8, R20 ;  /* 0x000000083414723c */ /* 0x048ff00000001814 */
[----:B------:R-:W-:Y:S01]  /*4140*/  HMMA.16816.F32 R16, R52, R10, R16 ;  /* 0x0000000a3410723c */ /* 0x000fe20000001810 */
[----:B------:R-:W-:Y:S07]  /*4150*/  LDSM.16.M88.4 R8, [R192+0x4000] ;  /* 0x00400000c008783b */ /* 0x000fee0000000200 */
[----:B-1----:R-:W-:Y:S08]  /*4160*/  HMMA.16816.F32 R64, R80, R12, R64 ;  /* 0x0000000c5040723c */ /* 0x002ff00000001840 */
[----:B------:R-:W-:Y:S08]  /*4170*/  HMMA.16816.F32 R32, R72, R92, R32 ;  /* 0x0000005c4820723c */ /* 0x000ff00000001820 */
[----:B------:R-:W-:Y:S01]  /*4180*/  HMMA.16816.F32 R60, R80, R14, R60 ;  /* 0x0000000e503c723c */ /* 0x000fe2000000183c */
[----:B------:R-:W-:Y:S07]  /*4190*/  LDSM.16.M88.4 R12, [R201+0x4000] ;  /* 0x00400000c90c783b */ /* 0x000fee0000000200 */
[----:B------:R-:W-:Y:S08]  /*41a0*/  HMMA.16816.F32 R44, R72, R94, R44 ;  /* 0x0000005e482c723c */ /* 0x000ff0000000182c */
[C---:B----4-:R-:W-:Y:S08]  /*41b0*/  HMMA.16816.F32 R20, R40.reuse, R48, R20 ;  /* 0x000000302814723c */ /* 0x050ff00000001814 */
[----:B------:R-:W-:Y:S01]  /*41c0*/  HMMA.16816.F32 R16, R40, R50, R16 ;  /* 0x000000322810723c */ /* 0x000fe20000001810 */
[----:B------:R-:W1:Y:S07]  /*41d0*/  LDSM.16.M88.4 R48, [R205+0xb000] ;  /* 0x00b00000cd30783b */ /* 0x000e6e0000000200 */
[----:B------:R-:W-:Y:S08]  /*41e0*/  HMMA.16816.F32 R32, R52, R84, R32 ;  /* 0x000000543420723c */ /* 0x000ff00000001820 */
[----:B------:R-:W-:Y:S08]  /*41f0*/  HMMA.16816.F32 R64, R72, R68, R64 ;  /* 0x000000444840723c */ /* 0x000ff00000001840 */
[----:B------:R-:W-:Y:S01]  /*4200*/  HMMA.16816.F32 R44, R52, R86, R44 ;  /* 0x00000056342c723c */ /* 0x000fe2000000182c */
[----:B------:R-:W3:Y:S07]  /*4210*/  LDSM.16.M88.4 R84, [R192+0x3800] ;  /* 0x00380000c054783b */ /* 0x000eee0000000200 */
[----:B------:R-:W-:Y:S01]  /*4220*/  HMMA.16816.F32 R68, R72, R70, R60 ;  /* 0x000000464844723c */ /* 0x000fe2000000183c */
[----:B------:R-:W-:Y:S07]  /*4230*/  LDSM.16.M88.4 R60, [R192+0x4800] ;  /* 0x00480000c03c783b */ /* 0x000fee0000000200 */
[C---:B------:R-:W-:Y:S08]  /*4240*/  HMMA.16816.F32 R56, R80.reuse, R88, R56 ;  /* 0x000000585038723c */ /* 0x040ff00000001838 */
[----:B------:R-:W-:Y:S01]  /*4250*/  HMMA.16816.F32 R80, R80, R90, R76 ;  /* 0x0000005a5050723c */ /* 0x000fe2000000184c */
[----:B------:R-:W4:Y:S07]  /*4260*/  LDSM.16.M88.4 R76, [R199+0xa800] ;  /* 0x00a80000c74c783b */ /* 0x000f2e0000000200 */
[C---:B--2---:R-:W-:Y:S08]  /*4270*/  HMMA.16816.F32 R20, R28.reuse, R24, R20 ;  /* 0x000000181c14723c */ /* 0x044ff00000001814 */
[----:B------:R-:W-:Y:S01]  /*4280*/  HMMA.16816.F32 R16, R28, R26, R16 ;  /* 0x0000001a1c10723c */ /* 0x000fe20000001810 */
[----:B------:R-:W2:Y:S07]  /*4290*/  LDSM.16.M88.4 R24, [R203+0x5000] ;  /* 0x00500000cb18783b */ /* 0x000eae0000000200 */
[----:B------:R-:W-:Y:S08]  /*42a0*/  HMMA.16816.F32 R32, R40, R36, R32 ;  /* 0x000000242820723c */ /* 0x000ff00000001820 */
[----:B-1----:R-:W-:Y:S08]  /*42b0*/  HMMA.16816.F32 R64, R52, R48, R64 ;  /* 0x000000303440723c */ /* 0x002ff00000001840 */
[----:B------:R-:W-:Y:S01]  /*42c0*/  HMMA.16816.F32 R44, R40, R38, R44 ;  /* 0x00000026282c723c */ /* 0x000fe2000000182c */
[----:B------:R-:W1:Y:S07]  /*42d0*/  LDSM.16.M88.4 R36, [R205+0xb800] ;  /* 0x00b80000cd24783b */ /* 0x000e6e0000000200 */
[----:B------:R-:W-:Y:S08]  /*42e0*/  HMMA.16816.F32 R68, R52, R50, R68 ;  /* 0x000000323444723c */ /* 0x000ff00000001844 */
[----:B---3--:R-:W-:Y:S08]  /*42f0*/  HMMA.16816.F32 R56, R72, R84, R56 ;  /* 0x000000544838723c */ /* 0x008ff00000001838 */
[----:B------:R-:W-:Y:S08]  /*4300*/  HMMA.16816.F32 R16, R12, R10, R16 ;  /* 0x0000000a0c10723c */ /* 0x000ff00000001810 */
[----:B----4-:R-:W-:Y:S08]  /*4310*/  HMMA.16816.F32 R32, R28, R76, R32 ;  /* 0x0000004c1c20723c */ /* 0x010ff00000001820 */
[C---:B--2---:R-:W-:Y:S08]  /*4320*/  HMMA.16816.F32 R64, R40.reuse, R24, R64 ;  /* 0x000000182840723c */ /* 0x044ff00000001840 */
[----:B------:R-:W-:Y:S01]  /*4330*/  HMMA.16816.F32 R68, R40, R26, R68 ;  /* 0x0000001a2844723c */ /* 0x000fe20000001844 */
[----:B------:R-:W2:Y:S01]  /*4340*/  LDSM.16.M88.4 R24, [R203+0x5800] ;  /* 0x00580000cb18783b */ /* 0x000ea20000000200 */
[----:B------:R-:W-:-:S02]  /*4350*/  FMUL.FTZ R16, R16, c[0x0][0x2ec] ;  /* 0x0000bb0010107a20 */ /* 0x000fc40000410000 */
[----:B------:R-:W-:Y:S02]  /*4360*/  FMUL.FTZ R17, R17, c[0x0][0x2ec] ;  /* 0x0000bb0011117a20 */ /* 0x000fe40000410000 */
[----:B------:R-:W-:Y:S01]  /*4370*/  FMUL.FTZ R18, R18, c[0x0][0x2ec] ;  /* 0x0000bb0012127a20 */ /* 0x000fe20000410000 */
[----:B------:R-:W-:Y:S01]  /*4380*/  MUFU.TANH R51, R16 ;  /* 0x0000001000337308 */ /* 0x000fe20000002400 */
[----:B------:R-:W-:Y:S01]  /*4390*/  HMMA.16816.F32 R20, R12, R8, R20 ;  /* 0x000000080c14723c */ /* 0x000fe20000001814 */
[----:B------:R-:W3:Y:S01]  /*43a0*/  LDSM.16.M88.4 R8, [R199+0xb000] ;  /* 0x00b00000c708783b */ /* 0x000ee20000000200 */
[----:B------:R-:W-:-:S06]  /*43b0*/  FMUL.FTZ R76, R19, c[0x0][0x2ec] ;  /* 0x0000bb00134c7a20 */ /* 0x000fcc0000410000 */
[----:B------:R-:W-:Y:S01]  /*43c0*/  HMMA.16816.F32 R80, R72, R86, R80 ;  /* 0x000000564850723c */ /* 0x000fe20000001850 */
[----:B------:R-:W-:Y:S07]  /*43d0*/  MUFU.TANH R76, R76 ;  /* 0x0000004c004c7308 */ /* 0x000fee0000002400 */
[----:B-1----:R-:W-:Y:S08]  /*43e0*/  HMMA.16816.F32 R56, R52, R36, R56 ;  /* 0x000000243438723c */ /* 0x002ff00000001838 */
[----:B------:R-:W-:Y:S01]  /*43f0*/  HMMA.16816.F32 R32, R12, R60, R32 ;  /* 0x0000003c0c20723c */ /* 0x000fe20000001820 */
[----:B------:R-:W-:Y:S01]  /*4400*/  MUFU.TANH R60, R17 ;  /* 0x00000011003c7308 */ /* 0x000fe20000002400 */
[----:B------:R-:W-:-:S02]  /*4410*/  FMUL.FTZ R21, R21, c[0x0][0x2ec] ;  /* 0x0000bb0015157a20 */ /* 0x000fc40000410000 */
[----:B------:R-:W-:Y:S02]  /*4420*/  FMUL.FTZ R2, R20, c[0x0][0x2ec] ;  /* 0x0000bb0014027a20 */ /* 0x000fe40000410000 */
[----:B------:R-:W-:Y:S02]  /*4430*/  FMUL.FTZ R49, R22, c[0x0][0x2ec] ;  /* 0x0000bb0016317a20 */ /* 0x000fe40000410000 */
[----:B------:R-:W-:Y:S01]  /*4440*/  HMMA.16816.F32 R80, R52, R38, R80 ;  /* 0x000000263450723c */ /* 0x000fe20000001850 */
[----:B------:R1:W-:Y:S01]  /*4450*/  MUFU.TANH R61, R18 ;  /* 0x00000012003d7308 */ /* 0x0003e20000002400 */
[----:B------:R-:W-:-:S06]  /*4460*/  FMUL.FTZ R50, R23, c[0x0][0x2ec] ;  /* 0x0000bb0017327a20 */ /* 0x000fcc0000410000 */
[----:B--2---:R-:W-:Y:S01]  /*4470*/  HMMA.16816.F32 R56, R40, R24, R56 ;  /* 0x000000182838723c */ /* 0x004fe20000001838 */
[----:B------:R2:W-:Y:S07]  /*4480*/  MUFU.TANH R48, R21 ;  /* 0x0000001500307308 */ /* 0x0005ee0000002400 */
[----:B---3--:R-:W-:Y:S01]  /*4490*/  HMMA.16816.F32 R64, R28, R8, R64 ;  /* 0x000000081c40723c */ /* 0x008fe20000001840 */
[----:B-1----:R-:W1:Y:S01]  /*44a0*/  LDSM.16.M88.4 R16, [R199+0xb800] ;  /* 0x00b80000c710783b */ /* 0x002e620000000200 */
[----:B------:R-:W-:Y:S01]  /*44b0*/  MUFU.TANH R2, R2 ;  /* 0x0000000200027308 */ /* 0x000fe20000002400 */
[----:B------:R-:W-:-:S02]  /*44c0*/  FMUL.FTZ R32, R32, c[0x0][0x2ec] ;  /* 0x0000bb0020207a20 */ /* 0x000fc40000410000 */
[----:B------:R-:W-:Y:S02]  /*44d0*/  FMUL.FTZ R34, R34, c[0x0][0x2ec] ;  /* 0x0000bb0022227a20 */ /* 0x000fe40000410000 */
[----:B------:R-:W-:Y:S01]  /*44e0*/  FMUL.FTZ R33, R33, c[0x0][0x2ec] ;  /* 0x0000bb0021217a20 */ /* 0x000fe20000410000 */
[----:B------:R-:W-:Y:S01]  /*44f0*/  HMMA.16816.F32 R68, R28, R10, R68 ;  /* 0x0000000a1c44723c */ /* 0x000fe20000001844 */
[----:B--2---:R-:W2:Y:S01]  /*4500*/  LDSM.16.M88.4 R20, [R192+0x5000] ;  /* 0x00500000c014783b */ /* 0x004ea20000000200 */
[----:B------:R-:W3:Y:S01]  /*4510*/  MUFU.TANH R49, R49 ;  /* 0x0000003100317308 */ /* 0x000ee20000002400 */
[----:B------:R-:W-:Y:S02]  /*4520*/  FMUL.FTZ R35, R35, c[0x0][0x2ec] ;  /* 0x0000bb0023237a20 */ /* 0x000fe40000410000 */
[----:B------:R-:W4:Y:S01]  /*4530*/  LDSM.16.M88.4 R8, [R192+0x5800] ;  /* 0x00580000c008783b */ /* 0x000f220000000200 */
[----:B------:R-:W-:-:S04]  /*4540*/  DEPBAR.LE SB0, 0x0 ;  /* 0x000080000000791a */ /* 0x000fc80000000000 */
[----:B------:R-:W-:Y:S01]  /*4550*/  HMMA.16816.F32 R80, R40, R26, R80 ;  /* 0x0000001a2850723c */ /* 0x000fe20000001850 */
[----:B------:R-:W5:Y:S07]  /*4560*/  MUFU.TANH R50, R50 ;  /* 0x0000003200327308 */ /* 0x000f6e0000002400 */
[C---:B------:R-:W-:Y:S01]  /*4570*/  HMMA.16816.F32 R44, R28.reuse, R78, R44 ;  /* 0x0000004e1c2c723c */ /* 0x040fe2000000182c */
[----:B------:R-:W-:Y:S08]  /*4580*/  MUFU.TANH R32, R32 ;  /* 0x0000002000207308 */ /* 0x000ff00000002400 */
[----:B------:R-:W2:Y:S01]  /*4590*/  MUFU.TANH R34, R34 ;  /* 0x0000002200227308 */ /* 0x000ea20000002400 */
[C---:B-1----:R-:W-:Y:S07]  /*45a0*/  HMMA.16816.F32 R56, R28.reuse, R16, R56 ;  /* 0x000000101c38723c */ /* 0x042fee0000001838 */
[----:B------:R-:W-:Y:S01]  /*45b0*/  MUFU.TANH R33, R33 ;  /* 0x0000002100217308 */ /* 0x000fe20000002400 */
[----:B------:R-:W-:Y:S07]  /*45c0*/  HMMA.16816.F32 R80, R28, R18, R80 ;  /* 0x000000121c50723c */ /* 0x000fee0000001850 */
[----:B------:R-:W1:Y:S01]  /*45d0*/  MUFU.TANH R35, R35 ;  /* 0x0000002300237308 */ /* 0x000e620000002400 */
[C---:B--2---:R-:W-:Y:S07]  /*45e0*/  HMMA.16816.F32 R68, R12.reuse, R22, R68 ;  /* 0x000000160c44723c */ /* 0x044fee0000001844 */
[----:B------:R-:W-:Y:S01]  /*45f0*/  IMAD.IADD R23, R3, 0x1, R98 ;  /* 0x0000000103177824 */ /* 0x000fe200078e0262 */
[----:B------:R-:W-:Y:S04]  /*4600*/  HMMA.16816.F32 R44, R12, R62, R44 ;  /* 0x0000003e0c2c723c */ /* 0x000fe8000000182c */
[----:B------:R-:W-:-:S02]  /*4610*/  IADD3 R17, R23, 0x8, RZ ;  /* 0x0000000817117810 */ /* 0x000fc40007ffe0ff */
[-C--:B------:R-:W-:Y:S02]  /*4620*/  ISETP.GE.AND P1, PT, R23, R100.reuse, PT ;  /* 0x000000641700720c */ /* 0x080fe40003f26270 */
[C---:B----4-:R-:W-:Y:S01]  /*4630*/  HMMA.16816.F32 R56, R12.reuse, R8, R56 ;  /* 0x000000080c38723c */ /* 0x050fe20000001838 */
[-C--:B------:R-:W-:Y:S02]  /*4640*/  ISETP.GE.AND P4, PT, R17, R100.reuse, PT ;  /* 0x000000641100720c */ /* 0x080fe40003f86270 */
[----:B------:R-:W-:Y:S02]  /*4650*/  IADD3 R17, R23, 0x10, RZ ;  /* 0x0000001017117810 */ /* 0x000fe40007ffe0ff */
[----:B---3--:R-:W-:Y:S02]  /*4660*/  FSEL R49, R49, -INF , !P1 ;  /* 0xff80000031317808 */ /* 0x008fe40004800000 */
[----:B------:R-:W-:Y:S01]  /*4670*/  IADD3 R9, R23, 0x1, RZ ;  /* 0x0000000117097810 */ /* 0x000fe20007ffe0ff */
[C---:B------:R-:W-:Y:S01]  /*4680*/  HMMA.16816.F32 R64, R12.reuse, R20, R64 ;  /* 0x000000140c40723c */ /* 0x040fe20000001840 */
[-C--:B------:R-:W-:Y:S01]  /*4690*/  ISETP.GE.AND P2, PT, R17, R100.reuse, PT ;  /* 0x000000641100720c */ /* 0x080fe20003f46270 */
[----:B------:R-:W-:Y:S01]  /*46a0*/  FMUL.FTZ R68, R68, c[0x0][0x2ec] ;  /* 0x0000bb0044447a20 */ /* 0x000fe20000410000 */
[-C--:B------:R-:W-:Y:S01]  /*46b0*/  ISETP.GE.AND P5, PT, R9, R100.reuse, PT ;  /* 0x000000640900720c */ /* 0x080fe20003fa6270 */
[----:B------:R-:W-:Y:S01]  /*46c0*/  FMUL.FTZ R70, R70, c[0x0][0x2ec] ;  /* 0x0000bb0046467a20 */ /* 0x000fe20000410000 */
[----:B------:R-:W-:Y:S01]  /*46d0*/  IADD3 R9, R23, 0x9, RZ ;  /* 0x0000000917097810 */ /* 0x000fe20007ffe0ff */
[----:B------:R-:W-:Y:S01]  /*46e0*/  MUFU.TANH R167, R68 ;  /* 0x0000004400a77308 */ /* 0x000fe20000002400 */
[----:B------:R-:W-:Y:S01]  /*46f0*/  FSEL R17, R2, -INF , !P1 ;  /* 0xff80000002117808 */ /* 0x000fe20004800000 */
[----:B------:R-:W-:Y:S01]  /*4700*/  HMMA.16816.F32 R80, R12, R10, R80 ;  /* 0x0000000a0c50723c */ /* 0x000fe20000001850 */
[-C--:B------:R-:W-:Y:S01]  /*4710*/  ISETP.GE.AND P3, PT, R9, R100.reuse, PT ;  /* 0x000000640900720c */ /* 0x080fe20003f66270 */
[----:B------:R-:W-:Y:S01]  /*4720*/  FMUL.FTZ R20, R44, c[0x0][0x2ec] ;  /* 0x0000bb002c147a20 */ /* 0x000fe20000410000 */
[----:B------:R-:W-:Y:S01]  /*4730*/  IADD3 R9, R23, 0x11, RZ ;  /* 0x0000001117097810 */ /* 0x000fe20007ffe0ff */
[----:B------:R-:W-:Y:S01]  /*4740*/  FMUL.FTZ R25, R46, c[0x0][0x2ec] ;  /* 0x0000bb002e197a20 */ /* 0x000fe20000410000 */
[----:B-----5:R-:W-:Y:S01]  /*4750*/  FSEL R50, R50, -INF , !P5 ;  /* 0xff80000032327808 */ /* 0x020fe20006800000 */
[----:B------:R-:W-:Y:S01]  /*4760*/  FMUL.FTZ R21, R45, c[0x0][0x2ec] ;  /* 0x0000bb002d157a20 */ /* 0x000fe20000410000 */
[-C--:B------:R-:W-:Y:S01]  /*4770*/  ISETP.GE.AND P1, PT, R9, R100.reuse, PT ;  /* 0x000000640900720c */ /* 0x080fe20003f26270 */
[----:B------:R-:W-:Y:S01]  /*4780*/  MUFU.TANH R20, R20 ;  /* 0x0000001400147308 */ /* 0x000fe20000002400 */
[----:B------:R-:W-:Y:S01]  /*4790*/  IADD3 R9, R23, 0x18, RZ ;  /* 0x0000001817097810 */ /* 0x000fe20007ffe0ff */
[----:B------:R-:W-:Y:S01]  /*47a0*/  FMUL.FTZ R24, R47, c[0x0][0x2ec] ;  /* 0x0000bb002f187a20 */ /* 0x000fe20000410000 */
[----:B------:R-:W-:Y:S01]  /*47b0*/  FSEL R48, R48, -INF , !P5 ;  /* 0xff80000030307808 */ /* 0x000fe20006800000 */
[----:B------:R-:W-:Y:S01]  /*47c0*/  FMUL.FTZ R69, R69, c[0x0][0x2ec] ;  /* 0x0000bb0045457a20 */ /* 0x000fe20000410000 */
[-C--:B------:R-:W-:Y:S01]  /*47d0*/  ISETP.GE.AND P5, PT, R9, R100.reuse, PT ;  /* 0x000000640900720c */ /* 0x080fe20003fa6270 */
[----:B------:R-:W-:Y:S01]  /*47e0*/  FMUL.FTZ R71, R71, c[0x0][0x2ec] ;  /* 0x0000bb0047477a20 */ /* 0x000fe20000410000 */
[----:B------:R-:W-:Y:S01]  /*47f0*/  IADD3 R9, R23, 0x19, RZ ;  /* 0x0000001917097810 */ /* 0x000fe20007ffe0ff */
[----:B------:R-:W2:Y:S01]  /*4800*/  MUFU.TANH R25, R25 ;  /* 0x0000001900197308 */ /* 0x000ea20000002400 */
[----:B------:R-:W-:Y:S01]  /*4810*/  FSEL R2, R61, -INF , !P4 ;  /* 0xff8000003d027808 */ /* 0x000fe20006000000 */
[----:B------:R-:W-:Y:S01]  /*4820*/  FMUL.FTZ R64, R64, c[0x0][0x2ec] ;  /* 0x0000bb0040407a20 */ /* 0x000fe20000410000 */
[----:B------:R-:W-:Y:S01]  /*4830*/  FSEL R51, R51, -INF , !P4 ;  /* 0xff80000033337808 */ /* 0x000fe20006000000 */
[----:B------:R-:W-:Y:S01]  /*4840*/  FMUL.FTZ R66, R66, c[0x0][0x2ec] ;  /* 0x0000bb0042427a20 */ /* 0x000fe20000410000 */
[-C--:B------:R-:W-:Y:S01]  /*4850*/  ISETP.GE.AND P4, PT, R9, R100.reuse, PT ;  /* 0x000000640900720c */ /* 0x080fe20003f86270 */
[----:B------:R-:W-:Y:S01]  /*4860*/  FMUL.FTZ R65, R65, c[0x0][0x2ec] ;  /* 0x0000bb0041417a20 */ /* 0x000fe20000410000 */
[----:B------:R-:W-:Y:S01]  /*4870*/  IADD3 R9, R23, 0x20, RZ ;  /* 0x0000002017097810 */ /* 0x000fe20007ffe0ff */
[----:B------:R-:W3:Y:S01]  /*4880*/  MUFU.TANH R21, R21 ;  /* 0x0000001500157308 */ /* 0x000ee20000002400 */
[----:B------:R-:W-:Y:S01]  /*4890*/  FSEL R76, R76, -INF , !P3 ;  /* 0xff8000004c4c7808 */ /* 0x000fe20005800000 */
[----:B------:R-:W-:Y:S01]  /*48a0*/  FMUL.FTZ R67, R67, c[0x0][0x2ec] ;  /* 0x0000bb0043437a20 */ /* 0x000fe20000410000 */
[----:B------:R-:W-:Y:S01]  /*48b0*/  FSEL R19, R60, -INF , !P3 ;  /* 0xff8000003c137808 */ /* 0x000fe20005800000 */
[----:B------:R-:W-:Y:S01]  /*48c0*/  FMUL.FTZ R56, R56, c[0x0][0x2ec] ;  /* 0x0000bb0038387a20 */ /* 0x000fe20000410000 */
[-C--:B------:R-:W-:Y:S01]  /*48d0*/  ISETP.GE.AND P3, PT, R9, R100.reuse, PT ;  /* 0x000000640900720c */ /* 0x080fe20003f66270 */
[----:B------:R-:W-:Y:S01]  /*48e0*/  FMUL.FTZ R57, R57, c[0x0][0x2ec] ;  /* 0x0000bb0039397a20 */ /* 0x000fe20000410000 */
[----:B------:R-:W-:Y:S01]  /*48f0*/  IADD3 R9, R23, 0x21, RZ ;  /* 0x0000002117097810 */ /* 0x000fe20007ffe0ff */
[----:B------:R-:W-:Y:S01]  /*4900*/  MUFU.TANH R169, R64 ;  /* 0x0000004000a97308 */ /* 0x000fe20000002400 */
[----:B------:R-:W-:Y:S01]  /*4910*/  FSEL R14, R34, -INF , !P2 ;  /* 0xff800000220e7808 */ /* 0x000fe20005000000 */
[----:B------:R-:W-:Y:S01]  /*4920*/  FMUL.FTZ R58, R58, c[0x0][0x2ec] ;  /* 0x0000bb003a3a7a20 */ /* 0x000fe20000410000 */
[----:B------:R-:W-:Y:S01]  /*4930*/  FSEL R15, R32, -INF , !P2 ;  /* 0xff800000200f7808 */ /* 0x000fe20005000000 */
[----:B------:R-:W-:Y:S01]  /*4940*/  FMUL.FTZ R59, R59, c[0x0][0x2ec] ;  /* 0x0000bb003b3b7a20 */ /* 0x000fe20000410000 */
[-C--:B------:R-:W-:Y:S01]  /*4950*/  ISETP.GE.AND P2, PT, R9, R100.reuse, PT ;  /* 0x000000640900720c */ /* 0x080fe20003f46270 */
[----:B------:R-:W-:Y:S01]  /*4960*/  FMUL.FTZ R80, R80, c[0x0][0x2ec] ;  /* 0x0000bb0050507a20 */ /* 0x000fe20000410000 */
[----:B------:R-:W-:Y:S01]  /*4970*/  IADD3 R9, R23, 0x28, RZ ;  /* 0x0000002817097810 */ /* 0x000fe20007ffe0ff */
[----:B------:R-:W4:Y:S01]  /*4980*/  MUFU.TANH R162, R66 ;  /* 0x0000004200a27308 */ /* 0x000f220000002400 */
[----:B-1----:R-:W-:Y:S01]  /*4990*/  FSEL R12, R35, -INF , !P1 ;  /* 0xff800000230c7808 */ /* 0x002fe20004800000 */
[----:B------:R-:W-:Y:S01]  /*49a0*/  FMUL.FTZ R82, R82, c[0x0][0x2ec] ;  /* 0x0000bb0052527a20 */ /* 0x000fe20000410000 */
[----:B------:R-:W-:Y:S01]  /*49b0*/  FSEL R13, R33, -INF , !P1 ;  /* 0xff800000210d7808 */ /* 0x000fe20004800000 */
[----:B------:R-:W-:Y:S01]  /*49c0*/  FMUL.FTZ R81, R81, c[0x0][0x2ec] ;  /* 0x0000bb0051517a20 */ /* 0x000fe20000410000 */
[----:B------:R-:W-:Y:S01]  /*49d0*/  ISETP.GE.AND P1, PT, R9, R100, PT ;  /* 0x000000640900720c */ /* 0x000fe20003f26270 */
[----:B------:R-:W-:Y:S01]  /*49e0*/  FMUL.FTZ R83, R83, c[0x0][0x2ec] ;  /* 0x0000bb0053537a20 */ /* 0x000fe20000410000 */
[----:B------:R-:W-:Y:S01]  /*49f0*/  IADD3 R9, R23, 0x29, RZ ;  /* 0x0000002917097810 */ /* 0x000fe20007ffe0ff */
[----:B------:R-:W1:Y:S01]  /*4a00*/  MUFU.TANH R24, R24 ;  /* 0x0000001800187308 */ /* 0x000e620000002400 */
[----:B--2---:R-:W-:-:S02]  /*4a10*/  FSEL R10, R25, -INF , !P5 ;  /* 0xff800000190a7808 */ /* 0x004fc40006800000 */
[----:B------:R-:W-:Y:S02]  /*4a20*/  FSEL R11, R20, -INF , !P5 ;  /* 0xff800000140b7808 */ /* 0x000fe40006800000 */
[----:B------:R-:W-:Y:S02]  /*4a30*/  ISETP.GE.AND P5, PT, R9, R100, PT ;  /* 0x000000640900720c */ /* 0x000fe40003fa6270 */
[----:B---3--:R-:W-:Y:S01]  /*4a40*/  FSEL R9, R21, -INF , !P4 ;  /* 0xff80000015097808 */ /* 0x008fe20006000000 */
[----:B------:R-:W2:Y:S01]  /*4a50*/  MUFU.TANH R161, R65 ;  /* 0x0000004100a17308 */ /* 0x000ea20000002400 */
[----:B------:R-:W-:Y:S02]  /*4a60*/  IADD3 R21, R23, 0x31, RZ ;  /* 0x0000003117157810 */ /* 0x000fe40007ffe0ff */
[----:B----4-:R-:W-:Y:S02]  /*4a70*/  FSEL R162, R162, -INF , !P3 ;  /* 0xff800000a2a27808 */ /* 0x010fe40005800000 */
[----:B------:R-:W-:-:S02]  /*4a80*/  FSEL R169, R169, -INF , !P3 ;  /* 0xff800000a9a97808 */ /* 0x000fc40005800000 */
[----:B------:R-:W-:Y:S01]  /*4a90*/  ISETP.GE.AND P3, PT, R21, R100, PT ;  /* 0x000000641500720c */ /* 0x000fe20003f66270 */
[----:B------:R-:W3:Y:S01]  /*4aa0*/  MUFU.TANH R172, R67 ;  /* 0x0000004300ac7308 */ /* 0x000ee20000002400 */
[C---:B------:R-:W-:Y:S02]  /*4ab0*/  IADD3 R25, R23.reuse, 0x30, RZ ;  /* 0x0000003017197810 */ /* 0x040fe40007ffe0ff */
[C---:B------:R-:W-:Y:S02]  /*4ac0*/  IADD3 R21, R23.reuse, 0x38, RZ ;  /* 0x0000003817157810 */ /* 0x040fe40007ffe0ff */
[----:B------:R-:W-:Y:S02]  /*4ad0*/  IADD3 R23, R23, 0x39, RZ ;  /* 0x0000003917177810 */ /* 0x000fe40007ffe0ff */
[----:B-1----:R-:W-:Y:S01]  /*4ae0*/  FSEL R8, R24, -INF , !P4 ;  /* 0xff80000018087808 */ /* 0x002fe20006000000 */
[----:B------:R-:W1:Y:S01]  /*4af0*/  MUFU.TANH R164, R70 ;  /* 0x0000004600a47308 */ /* 0x000e620000002400 */
[----:B--2---:R-:W-:-:S02]  /*4b00*/  FSEL R161, R161, -INF , !P2 ;  /* 0xff800000a1a17808 */ /* 0x004fc40005000000 */
[----:B------:R-:W-:Y:S02]  /*4b10*/  FSEL R167, R167, -INF , !P1 ;  /* 0xff800000a7a77808 */ /* 0x000fe40004800000 */
[----:B------:R-:W-:-:S03]  /*4b20*/  ISETP.GE.AND P4, PT, R25, R100, PT ;  /* 0x000000641900720c */ /* 0x000fc60003f86270 */
[----:B------:R-:W2:Y:S01]  /*4b30*/  MUFU.TANH R163, R69 ;  /* 0x0000004500a37308 */ /* 0x000ea20000002400 */
[----:B---3--:R-:W-:Y:S02]  /*4b40*/  FSEL R172, R172, -INF , !P2 ;  /* 0xff800000acac7808 */ /* 0x008fe40005000000 */
[----:B------:R-:W-:-:S05]  /*4b50*/  ISETP.GE.AND P2, PT, R21, R100, PT ;  /* 0x000000641500720c */ /* 0x000fca0003f46270 */
[----:B------:R-:W3:Y:S01]  /*4b60*/  MUFU.TANH R170, R71 ;  /* 0x0000004700aa7308 */ /* 0x000ee20000002400 */
[----:B-1----:R-:W-:Y:S02]  /*4b70*/  FSEL R164, R164, -INF , !P1 ;  /* 0xff800000a4a47808 */ /* 0x002fe40004800000 */
[----:B------:R-:W-:-:S05]  /*4b80*/  ISETP.GE.AND P1, PT, R23, R100, PT ;  /* 0x000000641700720c */ /* 0x000fca0003f26270 */
        /* <DEDUP_REMOVED lines=15> */
[----:B---3--:R-:W-:Y:S02]  /*4c80*/  FSEL R140, R140, -INF , !P2 ;  /* 0xff8000008c8c7808 */ /* 0x008fe40005000000 */
[----:B-1----:R-:W-:Y:S02]  /*4c90*/  FSEL R160, R160, -INF , !P1 ;  /* 0xff800000a0a07808 */ /* 0x002fe40004800000 */
[----:B--2---:R-:W-:Y:S01]  /*4ca0*/  FSEL R141, R141, -INF , !P1 ;  /* 0xff8000008d8d7808 */ /* 0x004fe20004800000 */
        /* <DEDUP_REMOVED lines=46> */
[----:B------:R-:W-:-:S05]  /*4f90*/  IMAD R6, R3, c[0x0][0x2d0], -R6 ;  /* 0x0000b40003067a24 */ /* 0x000fca00078e0a06 */
[----:B------:R-:W-:-:S05]  /*4fa0*/  SHF.R.S32.HI R3, RZ, 0x1f, R6 ;  /* 0x0000001fff037819 */ /* 0x000fca0000011406 */
[----:B------:R-:W-:-:S04]  /*4fb0*/  IMAD R3, R3, c[0x0][0x198], RZ ;  /* 0x0000660003037a24 */ /* 0x000fc800078e02ff */
[----:B------:R-:W-:Y:S02]  /*4fc0*/  IMAD R3, R6, c[0x0][0x19c], R3 ;  /* 0x0000670006037a24 */ /* 0x000fe400078e0203 */
[----:B--2---:R-:W-:Y:S02]  /*4fd0*/  IMAD.IADD R16, R16, 0x1, -R21 ;  /* 0x0000000110107824 */ /* 0x004fe400078e0a15 */
[----:B------:R-:W-:-:S03]  /*4fe0*/  IMAD.WIDE.U32 R20, R6, c[0x0][0x198], RZ ;  /* 0x0000660006147a25 */ /* 0x000fc600078e00ff */
[----:B------:R-:W-:Y:S02]  /*4ff0*/  SHF.R.S32.HI R4, RZ, 0x1f, R16 ;  /* 0x0000001fff047819 */ /* 0x000fe40000011410 */
[----:B------:R-:W-:-:S03]  /*5000*/  IADD3 R21, R21, R3, RZ ;  /* 0x0000000315157210 */ /* 0x000fc60007ffe0ff */
[----:B------:R-:W-:Y:S02]  /*5010*/  IMAD R23, R4, c[0x0][0x180], RZ ;  /* 0x0000600004177a24 */ /* 0x000fe400078e02ff */
[----:B------:R-:W-:-:S04]  /*5020*/  IMAD.WIDE.U32 R20, R16, c[0x0][0x180], R20 ;  /* 0x0000600010147a25 */ /* 0x000fc800078e0014 */
[----:B------:R-:W-:Y:S01]  /*5030*/  IMAD R23, R16, c[0x0][0x184], R23 ;  /* 0x0000610010177a24 */ /* 0x000fe200078e0217 */
[----:B------:R-:W-:-:S03]  /*5040*/  MOV R4, R20 ;  /* 0x0000001400047202 */ /* 0x000fc60000000f00 */
[----:B------:R-:W-:Y:S01]  /*5050*/  IMAD.IADD R3, R21, 0x1, R23 ;  /* 0x0000000115037824 */ /* 0x000fe200078e0217 */
[----:B------:R-:W-:Y:S05]  /*5060*/  BRA `(.L_x_1411) ;  /* 0x0000002000007947 */ /* 0x000fea0003800000 */
.L_x_1410:
[----:B------:R-:W-:-:S04]  /*5070*/  LEA R4, -R4, RZ, 0x6 ;  /* 0x000000ff04047211 */ /* 0x000fc800078e31ff */
[----:B------:R-:W-:Y:S02]  /*5080*/  SHF.R.S32.HI R3, RZ, 0x1f, R4 ;  /* 0x0000001fff037819 */ /* 0x000fe40000011404 */
.L_x_1411:
        /* <DEDUP_REMOVED lines=119> */
.L_x_1413:
[----:B------:R-:W-:Y:S05]  /*5800*/  BSYNC B0 ;  /* 0x0000000000007941 */ /* 0x000fea0003800000 */
.L_x_1412:
[----:B------:R-:W0:Y:S01]  /*5810*/  LDGDEPBAR ;  /* 0x00000000000079af */ /* 0x000e220000000000 */
[----:B------:R-:W-:-:S04]  /*5820*/  IADD3 R135, P1, R4, R135, RZ ;  /* 0x0000008704877210 */ /* 0x000fc80007f3e0ff */
[----:B------:R-:W-:Y:S02]  /*5830*/  IADD3.X R134, R3, R134, RZ, P1, !PT ;  /* 0x0000008603867210 */ /* 0x000fe40000ffe4ff */
.L_x_1409:
        /* <DEDUP_REMOVED lines=314> */
.L_x_1418:
        /* <DEDUP_REMOVED lines=65> */
.L_x_1415:
[C---:B------:R-:W-:Y:S02]  /*6ff0*/  ISETP.GE.AND P5, PT, R214.reuse, c[0x0][0x220], PT ;  /* 0x00008800d6007a0c */ /* 0x040fe40003fa6270 */
[C---:B------:R-:W-:Y:S02]  /*7000*/  IADD3 R2, R214.reuse, 0x80, RZ ;  /* 0x00000080d6027810 */ /* 0x040fe40007ffe0ff */
[----:B------:R-:W-:Y:S02]  /*7010*/  IADD3 R133, R214, 0x40, RZ ;  /* 0x00000040d6857810 */ /* 0x000fe40007ffe0ff */
[----:B------:R-:W-:Y:S02]  /*7020*/  ISETP.GE.AND P3, PT, R2, c[0x0][0x220], PT ;  /* 0x0000880002007a0c */ /* 0x000fe40003f66270 */
[----:B------:R-:W-:Y:S02]  /*7030*/  LEA R2, P1, R3, R228, 0x1 ;  /* 0x000000e403027211 */ /* 0x000fe400078208ff */
[----:B------:R-:W-:Y:S02]  /*7040*/  ISETP.GE.AND P4, PT, R133, c[0x0][0x220], PT ;  /* 0x0000880085007a0c */ /* 0x000fe40003f86270 */
[C---:B------:R-:W-:Y:S01]  /*7050*/  IADD3 R231, P2, R3.reuse, R210, RZ ;  /* 0x000000d203e77210 */ /* 0x040fe20007f5e0ff */
[----:B------:R-:W-:Y:S01]  /*7060*/  @P5 STS.128 [R213+0xc000], RZ ;  /* 0x00c000ffd5005388 */ /* 0x000fe20000000c00 */
[----:B------:R-:W-:Y:S02]  /*7070*/  LEA.HI.X R3, R3, R229, R132, 0x1, P1 ;  /* 0x000000e503037211 */ /* 0x000fe400008f0c84 */
[CC--:B------:R-:W-:Y:S02]  /*7080*/  @!P5 LEA R234, P6, R231.reuse, R228.reuse, 0x1 ;  /* 0x000000e4e7ead211 */ /* 0x0c0fe400078c08ff */
[----:B------:R-:W-:Y:S01]  /*7090*/  IADD3.X R134, R132, R209, RZ, P2, !PT ;  /* 0x000000d184867210 */ /* 0x000fe200017fe4ff */
[----:B------:R-:W-:Y:S01]  /*70a0*/  @!PT LDS RZ, [RZ] ;  /* 0x00000000fffff984 */ /* 0x000fe20000000800 */
[----:B------:R-:W-:Y:S01]  /*70b0*/  @!PT LDS RZ, [RZ] ;  /* 0x00000000fffff984 */ /* 0x000fe20000000800 */
[----:B------:R-:W-:Y:S01]  /*70c0*/  @!PT LDS RZ, [RZ] ;  /* 0x00000000fffff984 */ /* 0x000fe20000000800 */
[----:B------:R1:W-:Y:S01]  /*70d0*/  @!P5 LDGSTS.E.BYPASS.LTC128B.128 [R213+0xc000], [R2.64] ;  /* 0x0c00000002d5dfae */ /* 0x0003e2000b901d46 */
[CC--:B------:R-:W-:Y:S02]  /*70e0*/  @!P3 LEA R230, P1, R231.reuse, R228.reuse, 0x1 ;  /* 0x000000e4e7e6b211 */ /* 0x0c0fe400078208ff */
[CCC-:B------:R-:W-:Y:S02]  /*70f0*/  @!P5 LEA.HI.X R235, R231.reuse, R229.reuse, R134.reuse, 0x1, P6 ;  /* 0x000000e5e7ebd211 */ /* 0x1c0fe400030f0c86 */
[C---:B------:R-:W-:Y:S01]  /*7100*/  @!P4 LEA R232, P2, R231.reuse, R228, 0x1 ;  /* 0x000000e4e7e8c211 */ /* 0x040fe200078408ff */
[----:B------:R-:W-:Y:S01]  /*7110*/  @P4 STS.128 [R213+0xe000], RZ ;  /* 0x00e000ffd5004388 */ /* 0x000fe20000000c00 */
[C---:B------:R-:W-:Y:S02]  /*7120*/  IADD3 R133, P6, R231.reuse, R210, RZ ;  /* 0x000000d2e7857210 */ /* 0x040fe40007fde0ff */
[CCC-:B------:R-:W-:Y:S02]  /*7130*/  @!P4 LEA.HI.X R233, R231.reuse, R229.reuse, R134.reuse, 0x1, P2 ;  /* 0x000000e5e7e9c211 */ /* 0x1c0fe400010f0c86 */
[----:B------:R-:W-:Y:S01]  /*7140*/  @!P3 LEA.HI.X R231, R231, R229, R134, 0x1, P1 ;  /* 0x000000e5e7e7b211 */ /* 0x000fe200008f0c86 */
[----:B------:R-:W-:Y:S01]  /*7150*/  @!PT LDS RZ, [RZ] ;  /* 0x00000000fffff984 */ /* 0x000fe20000000800 */
[----:B------:R-:W-:Y:S01]  /*7160*/  @!PT LDS RZ, [RZ] ;  /* 0x00000000fffff984 */ /* 0x000fe20000000800 */
[----:B------:R-:W-:Y:S01]  /*7170*/  @!PT LDS RZ, [RZ] ;  /* 0x00000000fffff984 */ /* 0x000fe20000000800 */
[----:B------:R1:W-:Y:S01]  /*7180*/  @!P4 LDGSTS.E.BYPASS.LTC128B.128 [R213+0xe000], [R2.64+0x80] ;  /* 0x0e00008002d5cfae */ /* 0x0003e2000b901d46 */
[----:B------:R-:W-:Y:S02]  /*7190*/  IADD3.X R134, R134, R209, RZ, P6, !PT ;  /* 0x000000d186867210 */ /* 0x000fe400037fe4ff */
[CC--:B------:R-:W-:Y:S02]  /*71a0*/  @!P5 LEA R240, P6, R133.reuse, R228.reuse, 0x1 ;  /* 0x000000e485f0d211 */ /* 0x0c0fe400078c08ff */
[CC--:B------:R-:W-:Y:S01]  /*71b0*/  @!P4 LEA R238, P2, R133.reuse, R228.reuse, 0x1 ;  /* 0x000000e485eec211 */ /* 0x0c0fe200078408ff */
[----:B------:R-:W-:Y:S01]  /*71c0*/  @P3 STS.128 [R213+0x10000], RZ ;  /* 0x010000ffd5003388 */ /* 0x000fe20000000c00 */
[CCC-:B------:R-:W-:Y:S02]  /*71d0*/  @!P5 LEA.HI.X R241, R133.reuse, R229.reuse, R134.reuse, 0x1, P6 ;  /* 0x000000e585f1d211 */ /* 0x1c0fe400030f0c86 */
[CCC-:B------:R-:W-:Y:S02]  /*71e0*/  @!P4 LEA.HI.X R239, R133.reuse, R229.reuse, R134.reuse, 0x1, P2 ;  /* 0x000000e585efc211 */ /* 0x1c0fe400010f0c86 */
[C---:B------:R-:W-:Y:S01]  /*71f0*/  @!P3 LEA R236, P1, R133.reuse, R228, 0x1 ;  /* 0x000000e485ecb211 */ /* 0x040fe200078208ff */
[----:B------:R-:W-:Y:S01]  /*7200*/  @!PT LDS RZ, [RZ] ;  /* 0x00000000fffff984 */ /* 0x000fe20000000800 */
[----:B------:R-:W-:Y:S01]  /*7210*/  @!PT LDS RZ, [RZ] ;  /* 0x00000000fffff984 */ /* 0x000fe20000000800 */
[----:B------:R-:W-:Y:S01]  /*7220*/  @!PT LDS RZ, [RZ] ;  /* 0x00000000fffff984 */ /* 0x000fe20000000800 */
[----:B------:R1:W-:Y:S01]  /*7230*/  @!P3 LDGSTS.E.BYPASS.LTC128B.128 [R213+0x10000], [R2.64+0x100] ;  /* 0x1000010002d5bfae */ /* 0x0003e2000b901d46 */
[C---:B------:R-:W-:Y:S02]  /*7240*/  IADD3 R132, P6, R133.reuse, R210, RZ ;  /* 0x000000d285847210 */ /* 0x040fe40007fde0ff */
[----:B------:R-:W-:Y:S02]  /*7250*/  @!P3 LEA.HI.X R237, R133, R229, R134, 0x1, P1 ;  /* 0x000000e585edb211 */ /* 0x000fe400008f0c86 */
[----:B------:R-:W-:Y:S01]  /*7260*/  IADD3.X R134, R134, R209, RZ, P6, !PT ;  /* 0x000000d186867210 */ /* 0x000fe200037fe4ff */
[----:B------:R-:W-:Y:S01]  /*7270*/  @P5 STS.128 [R213+0xc800], RZ ;  /* 0x00c800ffd5005388 */ /* 0x000fe20000000c00 */
[CC--:B------:R-:W-:Y:S02]  /*7280*/  @!P5 LEA R244, P6, R132.reuse, R228.reuse, 0x1 ;  /* 0x000000e484f4d211 */ /* 0x0c0fe400078c08ff */
[CC--:B------:R-:W-:Y:S02]  /*7290*/  @!P4 LEA R242, P2, R132.reuse, R228.reuse, 0x1 ;  /* 0x000000e484f2c211 */ /* 0x0c0fe400078408ff */
[CCC-:B------:R-:W-:Y:S01]  /*72a0*/  @!P5 LEA.HI.X R245, R132.reuse, R229.reuse, R134.reuse, 0x1, P6 ;  /* 0x000000e584f5d211 */ /* 0x1c0fe200030f0c86 */
[----:B------:R-:W-:Y:S01]  /*72b0*/  @!PT LDS RZ, [RZ] ;  /* 0x00000000fffff984 */ /* 0x000fe20000000800 */
[----:B------:R-:W-:Y:S01]  /*72c0*/  @!PT LDS RZ, [RZ] ;  /* 0x00000000fffff984 */ /* 0x000fe20000000800 */
[----:B------:R-:W-:Y:S01]  /*72d0*/  @!PT LDS RZ, [RZ] ;  /* 0x00000000fffff984 */ /* 0x000fe20000000800 */
[----:B------:R2:W-:Y:S01]  /*72e0*/  @!P5 LDGSTS.E.BYPASS.LTC128B.128 [R213+0xc800], [R234.64] ;  /* 0x0c800000ead5dfae */ /* 0x0005e2000b901d46 */
[CCC-:B------:R-:W-:Y:S02]  /*72f0*/  @!P4 LEA.HI.X R243, R132.reuse, R229.reuse, R134.reuse, 0x1, P2 ;  /* 0x000000e584f3c211 */ /* 0x1c0fe400010f0c86 */
[C---:B------:R-:W-:Y:S03]  /*7300*/  @!P3 LEA R228, P1, R132.reuse, R228, 0x1 ;  /* 0x000000e484e4b211 */ /* 0x040fe600078208ff */
[----:B------:R-:W-:Y:S01]  /*7310*/  @P4 STS.128 [R213+0xe800], RZ ;  /* 0x00e800ffd5004388 */ /* 0x000fe20000000c00 */
[----:B------:R-:W-:Y:S02]  /*7320*/  @!P3 LEA.HI.X R229, R132, R229, R134, 0x1, P1 ;  /* 0x000000e584e5b211 */ /* 0x000fe400008f0c86 */
[----:B------:R-:W-:Y:S03]  /*7330*/  ISETP.GT.AND P1, PT, R223, R208, PT ;  /* 0x000000d0df00720c */ /* 0x000fe60003f24270 */
        /* <DEDUP_REMOVED lines=213> */
[----:B------:R-:W2:Y:S01]  /*8090*/  MUFU.TANH R250, R250 ;  /* 0x000000fa00fa7308 */ /* 0x000ea20000002400 */
[C---:B-1----:R-:W-:Y:S03]  /*80a0*/  HMMA.16816.F32 R28, R176.reuse, R136, R28 ;  /* 0x00000088b01c723c */ /* 0x042fe6000000181c */
[----:B-----5:R-:W-:Y:S02]  /*80b0*/  FMUL.FTZ R240, R17, c[0x0][0x2ec] ;  /* 0x0000bb0011f07a20 */ /* 0x020fe40000410000 */
[----:B------:R-:W-:Y:S02]  /*80c0*/  FMUL.FTZ R245, R18, c[0x0][0x2ec] ;  /* 0x0000bb0012f57a20 */ /* 0x000fe40000410000 */
[----:B------:R-:W-:Y:S01]  /*80d0*/  FMUL.FTZ R243, R19, c[0x0][0x2ec] ;  /* 0x0000bb0013f37a20 */ /* 0x000fe20000410000 */
[----:B------:R-:W-:Y:S01]  /*80e0*/  HMMA.16816.F32 R32, R176, R138, R32 ;  /* 0x0000008ab020723c */ /* 0x000fe20000001820 */
[----:B------:R-:W1:Y:S03]  /*80f0*/  MUFU.TANH R251, R251 ;  /* 0x000000fb00fb7308 */ /* 0x000e660000002400 */
[----:B------:R-:W-:Y:S02]  /*8100*/  FMUL.FTZ R238, R20, c[0x0][0x2ec] ;  /* 0x0000bb0014ee7a20 */ /* 0x000fe40000410000 */
        /* <DEDUP_REMOVED lines=10> */
[----:B----4-:R-:W-:Y:S02]  /*81b0*/  FMUL.FTZ R230, R29, c[0x0][0x2ec] ;  /* 0x0000bb001de67a20 */ /* 0x010fe40000410000 */
[----:B------:R-:W-:Y:S02]  /*81c0*/  FMUL.FTZ R233, R30, c[0x0][0x2ec] ;  /* 0x0000bb001ee97a20 */ /* 0x000fe40000410000 */
[----:B------:R-:W-:Y:S02]  /*81d0*/  FMUL.FTZ R231, R31, c[0x0][0x2ec] ;  /* 0x0000bb001fe77a20 */ /* 0x000fe40000410000 */
[----:B------:R-:W-:Y:S01]  /*81e0*/  FMUL.FTZ R224, R32, c[0x0][0x2ec] ;  /* 0x0000bb0020e07a20 */ /* 0x000fe20000410000 */
[----:B------:R-:W4:Y:S01]  /*81f0*/  MUFU.TANH R246, R246 ;  /* 0x000000f600f67308 */ /* 0x000f220000002400 */
[----:B------:R-:W-:Y:S02]  /*8200*/  FMUL.FTZ R222, R33, c[0x0][0x2ec] ;  /* 0x0000bb0021de7a20 */ /* 0x000fe40000410000 */
[----:B---3--:R-:W-:Y:S02]  /*8210*/  FMUL.FTZ R134, R34, c[0x0][0x2ec] ;  /* 0x0000bb0022867a20 */ /* 0x008fe40000410000 */
[----:B------:R-:W-:Y:S02]  /*8220*/  FMUL.FTZ R132, R11, c[0x0][0x2ec] ;  /* 0x0000bb000b847a20 */ /* 0x000fe40000410000 */
[----:B------:R-:W-:Y:S03]  /*8230*/  FMUL.FTZ R35, R35, c[0x0][0x2ec] ;  /* 0x0000bb0023237a20 */ /* 0x000fe60000410000 */
[----:B------:R3:W1:Y:S10]  /*8240*/  MUFU.TANH R181, R132 ;  /* 0x0000008400b57308 */ /* 0x0006740000002400 */
        /* <DEDUP_REMOVED lines=90> */
.L_x_1417:
        /* <DEDUP_REMOVED lines=20> */
[C---:B------:R-:W-:Y:S03]  /*8930*/  IADD3 R3, P6, R212.reuse, R5, RZ ;  /* 0x00000005d4037210 */ /* 0x040fe60007fde0ff */
        /* <DEDUP_REMOVED lines=68> */
.L_x_1416:
[----:B--2-4-:R-:W-:Y:S01]  /*8d80*/  FMNMX.FTZ R11, R252, R135, !PT ;  /* 0x00000087fc0b7209 */ /* 0x014fe20007810000 */
[----:B------:R-:W-:Y:S01]  /*8d90*/  LDSM.16.MT88.4 R12, [R200+0xc000] ;  /* 0x00c00000c80c783b */ /* 0x000fe20000004200 */
[----:B------:R-:W-:Y:S02]  /*8da0*/  FMNMX.FTZ R2, R167, R0, !PT ;  /* 0x00000000a7027209 */ /* 0x000fe40007810000 */
[----:B------:R-:W-:Y:S02]  /*8db0*/  FMNMX.FTZ R11, R250, R11, !PT ;  /* 0x0000000bfa0b7209 */ /* 0x000fe40007810000 */
[----:B-1----:R-:W-:Y:S02]  /*8dc0*/  FMNMX.FTZ R2, R251, R2, !PT ;  /* 0x00000002fb027209 */ /* 0x002fe40007810000 */
        /* <DEDUP_REMOVED lines=39> */
[----:B---3--:R-:W1:Y:S01]  /*9040*/  SHFL.BFLY PT, R132, R9, 0x1, 0x1f ;  /* 0x0c201f0009847f89 */ /* 0x008e6200000e0000 */
        /* <DEDUP_REMOVED lines=17> */
[----:B------:R-:W-:Y:S01]  /*9160*/  ISETP.GT.AND P1, PT, R223, R208, PT ;  /* 0x000000d0df00720c */ /* 0x000fe20003f24270 */
        /* <DEDUP_REMOVED lines=347> */
.L_x_1414:
        /* <DEDUP_REMOVED lines=181> */
[----:B------:R1:W-:Y:S04]  /*b270*/  STS.64 [R17], R112 ;  /* 0x0000007011007388 */ /* 0x0003e80000000a00 */
        /* <DEDUP_REMOVED lines=29> */
[----:B------:R-:W2:Y:S04]  /*b450*/  S2R R7, SR_CTAID.Z ;  /* 0x0000000000077919 */ /* 0x000ea80000002700 */
[----:B------:R-:W3:Y:S04]  /*b460*/  S2R R6, SR_CTAID.Y ;  /* 0x0000000000067919 */ /* 0x000ee80000002600 */
[----:B------:R-:W-:Y:S04]  /*b470*/  STS.64 [R16+0x8000], R80 ;  /* 0x0080005010007388 */ /* 0x000fe80000000a00 */
[----:B------:R-:W-:Y:S04]  /*b480*/  STS.64 [R16+0x8800], R82 ;  /* 0x0088005210007388 */ /* 0x000fe80000000a00 */
[----:B------:R-:W-:Y:S04]  /*b490*/  STS.64 [R17+0x8000], R84 ;  /* 0x0080005411007388 */ /* 0x000fe80000000a00 */
[----:B------:R-:W-:Y:S04]  /*b4a0*/  STS.64 [R17+0x8800], R86 ;  /* 0x0088005611007388 */ /* 0x000fe80000000a00 */
[----:B------:R-:W-:Y:S04]  /*b4b0*/  STS.64 [R18+0x8000], R88 ;  /* 0x0080005812007388 */ /* 0x000fe80000000a00 */
[----:B------:R-:W-:Y:S01]  /*b4c0*/  STS.64 [R18+0x8800], R90 ;  /* 0x0088005a12007388 */ /* 0x000fe20000000a00 */
[----:B---3--:R-:W-:-:S03]  /*b4d0*/  IMAD R6, R6, c[0x0][0x210], R215 ;  /* 0x0000840006067a24 */ /* 0x008fc600078e02d7 */
[----:B-1----:R-:W1:Y:S04]  /*b4e0*/  S2R R112, SR_CTAID.X ;  /* 0x0000000000707919 */ /* 0x002e680000002500 */
[----:B------:R-:W-:Y:S04]  /*b4f0*/  STS.64 [R19+0x8000], R92 ;  /* 0x0080005c13007388 */ /* 0x000fe80000000a00 */
[----:B------:R-:W-:Y:S04]  /*b500*/  STS.64 [R19+0x8800], R94 ;  /* 0x0088005e13007388 */ /* 0x000fe80000000a00 */
[----:B------:R3:W-:Y:S04]  /*b510*/  STS.64 [R13+0x8000], R96 ;  /* 0x008000600d007388 */ /* 0x0007e80000000a00 */
[----:B------:R4:W-:Y:S04]  /*b520*/  STS.64 [R13+0x8800], R98 ;  /* 0x008800620d007388 */ /* 0x0009e80000000a00 */
[----:B------:R-:W-:Y:S01]  /*b530*/  BAR.SYNC.DEFER_BLOCKING 0x0 ;  /* 0x0000000000007b1d */ /* 0x000fe20000010000 */
[----:B-1----:R-:W-:-:S02]  /*b540*/  SHF.L.U32 R112, R112, 0x6, RZ ;  /* 0x0000000670707819 */ /* 0x002fc400000006ff */
[----:B---3--:R-:W-:Y:S02]  /*b550*/  SHF.R.S32.HI R97, RZ, 0x1f, R10 ;  /* 0x0000001fff617819 */ /* 0x008fe4000001140a */
[----:B------:R-:W-:Y:S02]  /*b560*/  IADD3 R96, -R215, RZ, RZ ;  /* 0x000000ffd7607210 */ /* 0x000fe40007ffe1ff */
[-C--:B------:R-:W-:Y:S01]  /*b570*/  LEA.HI R97, R97, R10.reuse, RZ, 0x2 ;  /* 0x0000000a61617211 */ /* 0x080fe200078f10ff */
[----:B------:R-:W1:Y:S01]  /*b580*/  LDS.128 R108, [R5.X4] ;  /* 0x00000000056c7984 */ /* 0x000e620000004c00 */
[----:B----4-:R-:W-:Y:S01]  /*b590*/  SHF.L.U32 R98, R11, 0x2, RZ ;  /* 0x000000020b627819 */ /* 0x010fe200000006ff */
[----:B--2---:R-:W-:Y:S01]  /*b5a0*/  IMAD R7, R96, c[0x0][0x1c0], R7 ;  /* 0x0000700060077a24 */ /* 0x004fe200078e0207 */
[----:B------:R-:W-:Y:S01]  /*b5b0*/  LOP3.LUT R97, R97, 0xffffffc, RZ, 0xc0, !PT ;  /* 0x0ffffffc61617812 */ /* 0x000fe200078ec0ff */
[----:B------:R-:W2:Y:S01]  /*b5c0*/  LDS.128 R104, [R5.X4+0x800] ;  /* 0x0008000005687984 */ /* 0x000ea20000004c00 */
[----:B------:R-:W-:Y:S01]  /*b5d0*/  SHF.R.S32.HI R99, RZ, 0x1f, R98 ;  /* 0x0000001fff637819 */ /* 0x000fe20000011462 */
[----:B------:R-:W-:Y:S01]  /*b5e0*/  IMAD R7, R6, c[0x0][0x1c0], R7 ;  /* 0x0000700006077a24 */ /* 0x000fe200078e0207 */
[----:B------:R-:W-:Y:S01]  /*b5f0*/  IADD3 R97, -R97, R10, RZ ;  /* 0x0000000a61617210 */ /* 0x000fe20007ffe1ff */
[----:B------:R-:W3:Y:S01]  /*b600*/  LDS.128 R100, [R5.X4+0x1000] ;  /* 0x0010000005647984 */ /* 0x000ee20000004c00 */
[----:B------:R-:W-:Y:S01]  /*b610*/  MOV R6, 0xff800000 ;  /* 0xff80000000067802 */ /* 0x000fe20000000f00 */
[----:B------:R-:W-:Y:S01]  /*b620*/  IMAD R7, R7, c[0x0][0x214], R112 ;  /* 0x0000850007077a24 */ /* 0x000fe200078e0270 */
[----:B------:R-:W-:Y:S01]  /*b630*/  LEA R10, R97, R0, 0x4 ;  /* 0x00000000610a7211 */ /* 0x000fe200078e20ff */
[----:B------:R-:W4:Y:S01]  /*b640*/  LDS.128 R88, [R5.X4+0x1800] ;  /* 0x0018000005587984 */ /* 0x000f220000004c00 */
[----:B------:R-:W-:-:S03]  /*b650*/  @P3 FFMA.FTZ R6, R3, c[0x0][0x238], R2 ;  /* 0x00008e0003063a23 */ /* 0x000fc60000010002 */
        /* <DEDUP_REMOVED lines=33> */
.L_x_1420:
[----:B--234-:R-:W-:Y:S05]  /*b870*/  BSYNC B0 ;  /* 0x0000000000007941 */ /* 0x01cfea0003800000 */
.L_x_1419:
        /* <DEDUP_REMOVED lines=18> */
.L_x_1422:
[----:B------:R-:W-:Y:S05]  /*b9a0*/  BSYNC B0 ;  /* 0x0000000000007941 */ /* 0x000fea0003800000 */
.L_x_1421:
        /* <DEDUP_REMOVED lines=11> */
.L_x_1424:
[----:B------:R-:W-:Y:S05]  /*ba60*/  BSYNC B0 ;  /* 0x0000000000007941 */ /* 0x000fea0003800000 */
.L_x_1423:
        /* <DEDUP_REMOVED lines=11> */
.L_x_1426:
[----:B------:R-:W-:Y:S05]  /*bb20*/  BSYNC B0 ;  /* 0x0000000000007941 */ /* 0x000fea0003800000 */
.L_x_1425:
        /* <DEDUP_REMOVED lines=11> */
.L_x_1428:
[----:B------:R-:W-:Y:S05]  /*bbe0*/  BSYNC B0 ;  /* 0x0000000000007941 */ /* 0x000fea0003800000 */
.L_x_1427:
        /* <DEDUP_REMOVED lines=11> */
.L_x_1430:
[----:B------:R-:W-:Y:S05]  /*bca0*/  BSYNC B0 ;  /* 0x0000000000007941 */ /* 0x000fea0003800000 */
.L_x_1429:
        /* <DEDUP_REMOVED lines=11> */
.L_x_1432:
[----:B------:R-:W-:Y:S05]  /*bd60*/  BSYNC B0 ;  /* 0x0000000000007941 */ /* 0x000fea0003800000 */
.L_x_1431:
        /* <DEDUP_REMOVED lines=11> */
.L_x_1434:
[----:B------:R-:W-:Y:S05]  /*be20*/  BSYNC B0 ;  /* 0x0000000000007941 */ /* 0x000fea0003800000 */
.L_x_1433:
        /* <DEDUP_REMOVED lines=12> */
.L_x_1435:
        /* <DEDUP_REMOVED lines=9> */
.L_x_7357:


//--------------------- .text._ZN5flash24flash_fwd_splitkv_kernelI23Flash_fwd_kernel_traitsILi192ELi64ELi64ELi4ELb0ELb0EN7cutlass6half_tE19Flash_kernel_traitsILi192ELi64ELi64ELi4ES3_EELb0ELb0ELb0ELb0ELb0ELb0ELb1ELb1EEEvNS_16Flash_fwd_paramsE --------------------------
	.section	.text._ZN5flash24flash_fwd_splitkv_kernelI23Flash_fwd_kernel_traitsILi192ELi64ELi64ELi4ELb0ELb0EN7cutlass6half_tE19Flash_kernel_traitsILi192ELi64ELi64ELi4ES3_EELb0ELb0ELb0ELb0ELb0ELb0ELb1ELb1EEEvNS_16Flash_fwd_paramsE,"ax",@progbits
	.sectioninfo	@"SHI_REGISTERS=223"
	.align	128
        .global         _ZN5flash24flash_fwd_splitkv_kernelI23Flash_fwd_kernel_traitsILi192ELi64ELi64ELi4ELb0ELb0EN7cutlass6half_tE19Flash_kernel_traitsILi192ELi64ELi64ELi4ES3_EELb0ELb0ELb0ELb0ELb0ELb0ELb1ELb1EEEvNS_16Flash_fwd_paramsE
        .type           _ZN5flash24flash_fwd_splitkv_kernelI23Flash_fwd_kernel_traitsILi192ELi64ELi64ELi4ELb0ELb0EN7cutlass6half_tE19Flash_kernel_traitsILi192ELi64ELi64ELi4ES3_EELb0ELb0ELb0ELb0ELb0ELb0ELb1ELb1EEEvNS_16Flash_fwd_paramsE,@function
        .size           _ZN5flash24flash_fwd_splitkv_kernelI23Flash_fwd_kernel_traitsILi192ELi64ELi64ELi4ELb0ELb0EN7cutlass6half_tE19Flash_kernel_traitsILi192ELi64ELi64ELi4ES3_EELb0ELb0ELb0ELb0ELb0ELb0ELb1ELb1EEEvNS_16Flash_fwd_paramsE,(.L_x_7358 - _ZN5flash24flash_fwd_splitkv_kernelI23Flash_fwd_kernel_traitsILi192ELi64ELi64ELi4ELb0ELb0EN7cutlass6half_tE19Flash_kernel_traitsILi192ELi64ELi64ELi4ES3_EELb0ELb0ELb0ELb0ELb0ELb0ELb1ELb1EEEvNS_16Flash_fwd_paramsE)
        .other          _ZN5flash24flash_fwd_splitkv_kernelI23Flash_fwd_kernel_traitsILi192ELi64ELi64ELi4ELb0ELb0EN7cutlass6half_tE19Flash_kernel_traitsILi192ELi64ELi64ELi4ES3_EELb0ELb0ELb0ELb0ELb0ELb0ELb1ELb1EEEvNS_16Flash_fwd_paramsE,@"STO_CUDA_ENTRY STV_DEFAULT"
_ZN5flash24flash_fwd_splitkv_kernelI23Flash_fwd_kernel_traitsILi192ELi64ELi64ELi4ELb0ELb0EN7cutlass6half_tE19Flash_kernel_traitsILi192ELi64ELi64ELi4ES3_EELb0ELb0ELb0ELb0ELb0ELb0ELb1ELb1EEEvNS_16Flash_fwd_paramsE:
.text._ZN5flash24flash_fwd_splitkv_kernelI23Flash_fwd_kernel_traitsILi192ELi64ELi64ELi4ELb0ELb0EN7cutlass6half_tE19Flash_kernel_traitsILi192ELi64ELi64ELi4ES3_EELb0ELb0ELb0ELb0ELb0ELb0ELb1ELb1EEEvNS_16Flash_fwd_paramsE:
[----:B------:R-:W-:Y:S02]  /*0000*/  MOV R1, c[0x0][0x28] ;  /* 0x00000a0000017a02 */ /* 0x000fe40000000f00 */
[----:B------:R-:W1:Y:S01]  /*0010*/  I2F.U32.RP R6, c[0x0][0x1c0] ;  /* 0x0000700000067b06 */ /* 0x000e620000209000 */
[----:B------:R-:W2:Y:S01]  /*0020*/  S2R R3, SR_CTAID.Z ;  /* 0x0000000000037919 */ /* 0x000ea20000002700 */
[----:B------:R-:W-:Y:S01]  /*0030*/  IMAD.MOV.U32 R4, RZ, RZ, RZ ;  /* 0x000000ffff047224 */ /* 0x000fe200078e00ff */
[----:B------:R-:W-:Y:S01]  /*0040*/  ISETP.NE.U32.AND P0, PT, RZ, c[0x0][0x1c0], PT ;  /* 0x00007000ff007a0c */ /* 0x000fe20003f05070 */
[----:B------:R-:W-:Y:S01]  /*0050*/  IMAD.MOV.U32 R114, RZ, RZ, 0x4 ;  /* 0x00000004ff727424 */ /* 0x000fe200078e00ff */
[----:B------:R-:W-:Y:S01]  /*0060*/  ISETP.NE.U32.AND P5, PT, RZ, c[0x0][0x250], PT ;  /* 0x00009400ff007a0c */ /* 0x000fe20003fa5070 */
[----:B------:R-:W-:Y:S01]  /*0070*/  IMAD.MOV.U32 R17, RZ, RZ, -0x1 ;  /* 0xffffffffff117424 */ /* 0x000fe200078e00ff */
[----:B------:R-:W-:Y:S02]  /*0080*/  ULDC.64 UR6, c[0x0][0x118] ;  /* 0x0000460000067ab9 */ /* 0x000fe40000000a00 */
[----:B------:R-:W-:Y:S01]  /*0090*/  ISETP.NE.AND.EX P5, PT, RZ, c[0x0][0x254], PT, P5 ;  /* 0x00009500ff007a0c */ /* 0x000fe20003fa5350 */
[----:B-1----:R-:W1:Y:S02]  /*00a0*/  MUFU.RCP R5, R6 ;  /* 0x0000000600057308 */ /* 0x002e640000001000 */
[----:B-1----:R-:W-:-:S06]  /*00b0*/  IADD3 R5, R5, 0xffffffe, RZ ;  /* 0x0ffffffe05057810 */ /* 0x002fcc0007ffe0ff */
[----:B------:R-:W1:Y:S02]  /*00c0*/  F2I.FTZ.U32.TRUNC.NTZ R5, R5 ;  /* 0x0000000500057305 */ /* 0x000e64000021f000 */
[----:B-1----:R-:W-:-:S04]  /*00d0*/  IMAD.MOV R0, RZ, RZ, -R5 ;  /* 0x000000ffff007224 */ /* 0x002fc800078e0a05 */
[----:B------:R-:W-:Y:S02]  /*00e0*/  IMAD R7, R0, c[0x0][0x1c0], RZ ;  /* 0x0000700000077a24 */ /* 0x000fe400078e02ff */
[----:B------:R-:W-:Y:S01]  /*00f0*/  IMAD.MOV.U32 R8, RZ, RZ, RZ ;  /* 0x000000ffff087224 */ /* 0x000fe200078e00ff */
[----:B------:R-:W1:Y:S01]  /*0100*/  LDC.U8 R0, c[0x0][0x312] ;  /* 0x0000c480ff007b82 */ /* 0x000e620000000000 */
[----:B------:R-:W-:-:S06]  /*0110*/  IMAD.HI.U32 R4, R5, R7, R4 ;  /* 0x0000000705047227 */ /* 0x000fcc00078e0004 */
[----:B--2---:R-:W-:-:S04]  /*0120*/  IMAD.HI.U32 R205, R4, R3, RZ ;  /* 0x0000000304cd7227 */ /* 0x004fc800078e00ff */
[----:B------:R-:W-:-:S04]  /*0130*/  IMAD.MOV R2, RZ, RZ, -R205 ;  /* 0x000000ffff027224 */ /* 0x000fc800078e0acd */
[----:B------:R-:W-:-:S05]  /*0140*/  IMAD R2, R2, c[0x0][0x1c0], R3 ;  /* 0x0000700002027a24 */ /* 0x000fca00078e0203 */
[----:B------:R-:W-:-:S13]  /*0150*/  ISETP.GE.U32.AND P1, PT, R2, c[0x0][0x1c0], PT ;  /* 0x0000700002007a0c */ /* 0x000fda0003f26070 */
[----:B------:R-:W-:Y:S02]  /*0160*/  @P1 IADD3 R2, R2, -c[0x0][0x1c0], RZ ;  /* 0x8000700002021a10 */ /* 0x000fe40007ffe0ff */
[----:B------:R-:W-:Y:S02]  /*0170*/  @P1 IADD3 R205, R205, 0x1, RZ ;  /* 0x00000001cdcd1810 */ /* 0x000fe40007ffe0ff */
[----:B------:R-:W-:Y:S02]  /*0180*/  ISETP.GE.U32.AND P2, PT, R2, c[0x0][0x1c0], PT ;  /* 0x0000700002007a0c */ /* 0x000fe40003f46070 */
[----:B------:R-:W-:-:S04]  /*0190*/  ISETP.NE.U32.AND P1, PT, RZ, c[0x0][0x240], PT ;  /* 0x00009000ff007a0c */ /* 0x000fc80003f25070 */
[----:B------:R-:W-:-:S07]  /*01a0*/  ISETP.NE.AND.EX P1, PT, RZ, c[0x0][0x244], PT, P1 ;  /* 0x00009100ff007a0c */ /* 0x000fce0003f25310 */
[----:B------:R-:W-:Y:S02]  /*01b0*/  @P2 IADD3 R205, R205, 0x1, RZ ;  /* 0x00000001cdcd2810 */ /* 0x000fe40007ffe0ff */
[----:B------:R-:W-:Y:S02]  /*01c0*/  @!P0 LOP3.LUT R205, RZ, c[0x0][0x1c0], RZ, 0x33, !PT ;  /* 0x00007000ffcd8a12 */ /* 0x000fe400078e33ff */
[----:B-1----:R-:W-:Y:S02]  /*01d0*/  ISETP.NE.AND P2, PT, R0, RZ, PT ;  /* 0x000000ff0000720c */ /* 0x002fe40003f45270 */
[----:B------:R-:W-:Y:S01]  /*01e0*/  ISETP.EQ.U32.AND P0, PT, RZ, c[0x0][0x248], PT ;  /* 0x00009200ff007a0c */ /* 0x000fe20003f02070 */
[----:B------:R-:W-:-:S03]  /*01f0*/  IMAD.WIDE R6, R205, R114, c[0x0][0x240] ;  /* 0x00009000cd067625 */ /* 0x000fc600078e0272 */
[----:B------:R-:W-:Y:S01]  /*0200*/  ISETP.EQ.OR.EX P0, PT, RZ, c[0x0][0x24c], !P2, P0 ;  /* 0x00009300ff007a0c */ /* 0x000fe20005702700 */
[CC--:B------:R-:W-:Y:S01]  /*0210*/  IMAD.WIDE R160, R205.reuse, R114.reuse, c[0x0][0x250] ;  /* 0x00009400cda07625 */ /* 0x0c0fe200078e0272 */
[----:B------:R-:W2:Y:S04]  /*0220*/  @P1 LDG.E R17, [R6.64] ;  /* 0x0000000606111981 */ /* 0x000ea8000c1e1900 */
[----:B------:R-:W2:Y:S01]  /*0230*/  @P1 LDG.E R2, [R6.64+0x4] ;  /* 0x0000040606021981 */ /* 0x000ea2000c1e1900 */
[----:B------:R-:W-:Y:S01]  /*0240*/  MOV R21, 0xffffffff ;  /* 0xffffffff00157802 */ /* 0x000fe20000000f00 */
[----:B------:R-:W-:Y:S02]  /*0250*/  IMAD.WIDE R4, R205, R114, c[0x0][0x248] ;  /* 0x00009200cd047625 */ /* 0x000fe400078e0272 */
[----:B------:R1:W5:Y:S04]  /*0260*/  @P5 LDG.E R8, [R160.64] ;  /* 0x00000006a0085981 */ /* 0x000368000c1e1900 */
[----:B------:R1:W5:Y:S01]  /*0270*/  @!P0 LDG.E R21, [R4.64] ;  /* 0x0000000604158981 */ /* 0x000362000c1e1900 */
[----:B------:R-:W-:Y:S01]  /*0280*/  ISETP.NE.U32.AND P0, PT, RZ, c[0x0][0x248], PT ;  /* 0x00009200ff007a0c */ /* 0x000fe20003f05070 */
[----:B------:R-:W-:-:S02]  /*0290*/  IMAD.MOV R156, RZ, RZ, -R205 ;  /* 0x000000ffff9c7224 */ /* 0x000fc400078e0acd */
[----:B------:R-:W3:Y:S01]  /*02a0*/  S2R R25, SR_CTAID.X ;  /* 0x0000000000197919 */ /* 0x000ee20000002500 */
[----:B------:R-:W-:Y:S01]  /*02b0*/  ISETP.NE.AND.EX P0, PT, RZ, c[0x0][0x24c], PT, P0 ;  /* 0x00009300ff007a0c */ /* 0x000fe20003f05300 */
[----:B------:R-:W-:Y:S02]  /*02c0*/  IMAD R156, R156, c[0x0][0x1c0], R3 ;  /* 0x000070009c9c7a24 */ /* 0x000fe400078e0203 */
[----:B------:R-:W4:Y:S04]  /*02d0*/  S2R R0, SR_CTAID.Y ;  /* 0x0000000000007919 */ /* 0x000f280000002600 */
[----:B------:R-:W1:Y:S01]  /*02e0*/  S2R R60, SR_TID.X ;  /* 0x00000000003c7919 */ /* 0x000e620000002100 */
[----:B--2---:R-:W-:Y:S01]  /*02f0*/  @P1 IADD3 R203, R2, -R17, RZ ;  /* 0x8000001102cb1210 */ /* 0x004fe20007ffe0ff */
[----:B------:R-:W-:-:S04]  /*0300*/  @!P1 IMAD.MOV.U32 R203, RZ, RZ, c[0x0][0x214] ;  /* 0x00008500ffcb9624 */ /* 0x000fc800078e00ff */
[----:B------:R-:W-:Y:S05]  /*0310*/  @!P0 BRA `(.L_x_1436) ;  /* 0x0000004000008947 */ /* 0x000fea0003800000 */
[----:B-1-34-:R-:W2:Y:S02]  /*0320*/  @P2 LDG.E R2, [R4.64+0x4] ;  /* 0x0000040604022981 */ /* 0x01aea4000c1e1900 */
[----:B--2--5:R-:W-:-:S06]  /*0330*/  @P2 IADD3 R85, R2, -R21, RZ ;  /* 0x8000001502552210 */ /* 0x024fcc0007ffe0ff */
[----:B------:R1:W5:Y:S01]  /*0340*/  @!P2 LDG.E R85, [R4.64] ;  /* 0x000000060455a981 */ /* 0x000362000c1e1900 */
[----:B------:R-:W-:Y:S05]  /*0350*/  BRA `(.L_x_1437) ;  /* 0x0000001000007947 */ /* 0x000fea0003800000 */
.L_x_1436:
[----:B-1-34-:R-:W-:Y:S02]  /*0360*/  MOV R85, c[0x0][0x218] ;  /* 0x0000860000557a02 */ /* 0x01afe40000000f00 */
.L_x_1437:
        /* <DEDUP_REMOVED lines=53> */
[----:B------:R-:W-:Y:S01]  /*06c0*/  BSSY B0, `(.L_x_1439) ;  /* 0x000001a000007945 */ /* 0x000fe20003800000 */
[----:B------:R-:W-:Y:S01]  /*06d0*/  IMAD.IADD R203, R203, 0x1, -R146 ;  /* 0x00000001cbcb7824 */ /* 0x000fe200078e0a92 */
[----:B------:R-:W-:-:S04]  /*06e0*/  LEA.HI R2, R3, R60, RZ, 0x4 ;  /* 0x0000003c03027211 */ /* 0x000fc800078f20ff */
[----:B------:R-:W-:Y:S02]  /*06f0*/  LOP3.LUT R3, R2, 0xfffffff0, RZ, 0xc0, !PT ;  /* 0xfffffff002037812 */ /* 0x000fe400078ec0ff */
[----:B------:R-:W-:-:S03]  /*0700*/  SHF.R.S32.HI R0, RZ, 0x4, R2 ;  /* 0x00000004ff007819 */ /* 0x000fc60000011402 */
[----:B------:R-:W-:Y:S01]  /*0710*/  IMAD.IADD R60, R60, 0x1, -R3 ;  /* 0x000000013c3c7824 */ /* 0x000fe200078e0a03 */
[----:B------:R-:W-:Y:S01]  /*0720*/  ISETP.GE.AND P1, PT, R0, R203, PT ;  /* 0x000000cb0000720c */ /* 0x000fe20003f26270 */
[----:B------:R-:W-:Y:S02]  /*0730*/  IMAD R3, R205, c[0x0][0x1c0], R156 ;  /* 0x00007000cd037a24 */ /* 0x000fe400078e029c */
[----:B------:R-:W-:Y:S02]  /*0740*/  IMAD.SHL.U32 R4, R60, 0x4, RZ ;  /* 0x000000043c047824 */ /* 0x000fe400078e00ff */
[----:B------:R-:W-:-:S03]  /*0750*/  IMAD R3, R3, c[0x0][0x214], R146 ;  /* 0x0000850003037a24 */ /* 0x000fc600078e0292 */
[----:B------:R-:W-:Y:S01]  /*0760*/  SHF.R.S32.HI R5, RZ, 0x1f, R4 ;  /* 0x0000001fff057819 */ /* 0x000fe20000011404 */
[----:B------:R-:W-:-:S04]  /*0770*/  IMAD R7, R3, c[0x0][0x22c], RZ ;  /* 0x00008b0003077a24 */ /* 0x000fc800078e02ff */
        /* <DEDUP_REMOVED lines=14> */
.L_x_1440:
[----:B------:R-:W-:Y:S05]  /*0860*/  BSYNC B0 ;  /* 0x0000000000007941 */ /* 0x000fea0003800000 */
.L_x_1439:
        /* <DEDUP_REMOVED lines=10> */
.L_x_1442:
[----:B------:R-:W-:Y:S05]  /*0910*/  BSYNC B0 ;  /* 0x0000000000007941 */ /* 0x000fea0003800000 */
.L_x_1441:
        /* <DEDUP_REMOVED lines=10> */
.L_x_1444:
[----:B------:R-:W-:Y:S05]  /*09c0*/  BSYNC B0 ;  /* 0x0000000000007941 */ /* 0x000fea0003800000 */
.L_x_1443:
        /* <DEDUP_REMOVED lines=10> */
.L_x_1446:
[----:B------:R-:W-:Y:S05]  /*0a70*/  BSYNC B0 ;  /* 0x0000000000007941 */ /* 0x000fea0003800000 */
.L_x_1445:
        /* <DEDUP_REMOVED lines=10> */
.L_x_1448:
[----:B------:R-:W-:Y:S05]  /*0b20*/  BSYNC B0 ;  /* 0x0000000000007941 */ /* 0x000fea0003800000 */
.L_x_1447:
        /* <DEDUP_REMOVED lines=10> */
.L_x_1450:
[----:B------:R-:W-:Y:S05]  /*0bd0*/  BSYNC B0 ;  /* 0x0000000000007941 */ /* 0x000fea0003800000 */
.L_x_1449:
        /* <DEDUP_REMOVED lines=10> */
.L_x_1452:
[----:B------:R-:W-:Y:S05]  /*0c80*/  BSYNC B0 ;  /* 0x0000000000007941 */ /* 0x000fea0003800000 */
.L_x_1451:
        /* <DEDUP_REMOVED lines=10> */
.L_x_1454:
[----:B------:R-:W-:Y:S05]  /*0d30*/  BSYNC B0 ;  /* 0x0000000000007941 */ /* 0x000fea0003800000 */
.L_x_1453:
        /* <DEDUP_REMOVED lines=32> */
.L_x_1438:
[----:B------:R-:W-:Y:S01]  /*0f40*/  ISETP.NE.U32.AND P1, PT, RZ, c[0x0][0x2c0], PT ;  /* 0x0000b000ff007a0c */ /* 0x000fe20003f25070 */
[--C-:B------:R-:W-:Y:S01]  /*0f50*/  IMAD.MOV.U32 R5, RZ, RZ, R205.reuse ;  /* 0x000000ffff057224 */ /* 0x100fe200078e00cd */
[----:B------:R-:W-:Y:S02]  /*0f60*/  ISETP.NE.U32.AND P0, PT, RZ, c[0x0][0x2b8], PT ;  /* 0x0000ae00ff007a0c */ /* 0x000fe40003f05070 */
[----:B------:R-:W-:Y:S02]  /*0f70*/  ISETP.NE.AND.EX P1, PT, RZ, c[0x0][0x2c4], PT, P1 ;  /* 0x0000b100ff007a0c */ /* 0x000fe40003f25310 */
[----:B------:R-:W-:Y:S02]  /*0f80*/  ISETP.NE.AND.EX P0, PT, RZ, c[0x0][0x2bc], PT, P0 ;  /* 0x0000af00ff007a0c */ /* 0x000fe40003f05300 */
[----:B------:R-:W-:-:S09]  /*0f90*/  SHF.R.S32.HI R6, RZ, 0x1f, R205 ;  /* 0x0000001fff067819 */ /* 0x000fd200000114cd */
[----:B------:R-:W-:Y:S02]  /*0fa0*/  @P1 IMAD R0, R6, c[0x0][0x2c8], RZ ;  /* 0x0000b20006001a24 */ /* 0x000fe400078e02ff */
[----:B------:R-:W-:-:S04]  /*0fb0*/  @P1 IMAD.WIDE.U32 R2, R205, c[0x0][0x2c8], RZ ;  /* 0x0000b200cd021a25 */ /* 0x000fc800078e00ff */
[C---:B------:R-:W-:Y:S02]  /*0fc0*/  @P1 IMAD R0, R205.reuse, c[0x0][0x2cc], R0 ;  /* 0x0000b300cd001a24 */ /* 0x040fe400078e0200 */
[----:B------:R-:W-:Y:S01]  /*0fd0*/  @P0 IMAD.WIDE R10, R205, R114, c[0x0][0x2b8] ;  /* 0x0000ae00cd0a0625 */ /* 0x000fe200078e0272 */
[----:B------:R-:W-:-:S03]  /*0fe0*/  CS2R R206, SRZ ;  /* 0x0000000000ce7805 */ /* 0x000fc6000001ff00 */
[----:B------:R-:W-:Y:S01]  /*0ff0*/  @P1 IMAD.IADD R0, R3, 0x1, R0 ;  /* 0x0000000103001824 */ /* 0x000fe200078e0200 */
[----:B------:R1:W5:Y:S01]  /*1000*/  @P0 LDG.E R5, [R10.64] ;  /* 0x000000060a050981 */ /* 0x000362000c1e1900 */
[C---:B------:R-:W-:Y:S02]  /*1010*/  @P1 LEA R206, P0, R2.reuse, c[0x0][0x2c0], 0x2 ;  /* 0x0000b00002ce1a11 */ /* 0x040fe400078010ff */
[----:B------:R-:W-:Y:S02]  /*1020*/  PLOP3.LUT P3, PT, PT, PT, PT, 0x8, 0x0 ;  /* 0x000000000000781c */ /* 0x000fe40003f6e170 */
[----:B------:R-:W-:-:S04]  /*1030*/  @P1 SHF.L.U64.HI R0, R2, 0x2, R0 ;  /* 0x0000000202001819 */ /* 0x000fc80000010200 */
[----:B------:R-:W-:Y:S02]  /*1040*/  @P1 IADD3.X R207, R0, c[0x0][0x2c4], RZ, P0, !PT ;  /* 0x0000b10000cf1a10 */ /* 0x000fe400007fe4ff */
[----:B------:R-:W-:-:S04]  /*1050*/  @P1 ISETP.NE.U32.AND P0, PT, R206, RZ, PT ;  /* 0x000000ffce00120c */ /* 0x000fc80003f05070 */
[----:B------:R-:W-:-:S13]  /*1060*/  @P1 ISETP.NE.AND.EX P3, PT, R207, RZ, PT, P0 ;  /* 0x000000ffcf00120c */ /* 0x000fda0003f65300 */
[----:B------:R-:W-:Y:S05]  /*1070*/  @!P3 BRA `(.L_x_1455) ;  /* 0x000004800000b947 */ /* 0x000fea0003800000 */
[----:B-1----:R-:W-:Y:S02]  /*1080*/  IABS R2, c[0x0][0x2d0] ;  /* 0x0000b40000027a13 */ /* 0x002fe40000000000 */
[----:B------:R-:W-:Y:S02]  /*1090*/  LEA R4, R134, 0xffffffc0, 0x6 ;  /* 0xffffffc086047811 */ /* 0x000fe400078e30ff */
[----:B-----5:R-:W1:Y:S08]  /*10a0*/  I2F.RP R5, R2 ;  /* 0x0000000200057306 */ /* 0x020e700000209400 */
[----:B-1----:R-:W1:Y:S02]  /*10b0*/  MUFU.RCP R8, R5 ;  /* 0x0000000500087308 */ /* 0x002e640000001000 */
[----:B-1----:R-:W-:-:S06]  /*10c0*/  IADD3 R8, R8, 0xffffffe, RZ ;  /* 0x0ffffffe08087810 */ /* 0x002fcc0007ffe0ff */
[----:B------:R-:W1:Y:S02]  /*10d0*/  F2I.FTZ.U32.TRUNC.NTZ R9, R8 ;  /* 0x0000000800097305 */ /* 0x000e64000021f000 */
[----:B-1----:R-:W-:Y:S02]  /*10e0*/  IMAD.MOV R3, RZ, RZ, -R9 ;  /* 0x000000ffff037224 */ /* 0x002fe400078e0a09 */
        /* <DEDUP_REMOVED lines=19> */
[----:B------:R-:W-:Y:S02]  /*1220*/  IABS R0, c[0x0][0x1c8] ;  /* 0x0000720000007a13 */ /* 0x000fe40000000000 */
[----:B------:R-:W-:Y:S02]  /*1230*/  IADD3 R5, -R5, RZ, RZ ;  /* 0x000000ff05057210 */ /* 0x000fe40007ffe1ff */
        /* <DEDUP_REMOVED lines=15> */
[----:B------:R-:W-:Y:S01]  /*1330*/  ISETP.GE.U32.AND P1, PT, R7, R0, PT ;  /* 0x000000000700720c */ /* 0x000fe20003f26070 */
[----:B------:R-:W-:Y:S01]  /*1340*/  IMAD R7, R5, c[0x0][0x2d0], R4 ;  /* 0x0000b40005077a24 */ /* 0x000fe200078e0204 */
[----:B------:R-:W-:-:S04]  /*1350*/  LOP3.LUT R0, R156, c[0x0][0x1c8], RZ, 0x3c, !PT ;  /* 0x000072009c007a12 */ /* 0x000fc800078e3cff */
[----:B------:R-:W-:Y:S02]  /*1360*/  ISETP.GE.AND P0, PT, R0, RZ, PT ;  /* 0x000000ff0000720c */ /* 0x000fe40003f06270 */
[----:B------:R-:W-:-:S05]  /*1370*/  SHF.R.S32.HI R153, RZ, 0x1f, R7 ;  /* 0x0000001fff997819 */ /* 0x000fca0000011407 */
[----:B------:R-:W-:Y:S02]  /*1380*/  @P1 IADD3 R2, R2, 0x1, RZ ;  /* 0x0000000102021810 */ /* 0x000fe40007ffe0ff */
[----:B------:R-:W-:-:S04]  /*1390*/  ISETP.NE.AND P1, PT, RZ, c[0x0][0x1c8], PT ;  /* 0x00007200ff007a0c */ /* 0x000fc80003f25270 */
[----:B------:R-:W-:-:S09]  /*13a0*/  @!P0 IMAD.MOV R2, RZ, RZ, -R2 ;  /* 0x000000ffff028224 */ /* 0x000fd200078e0a02 */
[----:B------:R-:W-:Y:S02]  /*13b0*/  @!P1 LOP3.LUT R2, RZ, c[0x0][0x1c8], RZ, 0x33, !PT ;  /* 0x00007200ff029a12 */ /* 0x000fe400078e33ff */
[----:B--2---:R-:W-:Y:S01]  /*13c0*/  SHF.R.S32.HI R8, RZ, 0x1f, R3 ;  /* 0x0000001fff087819 */ /* 0x004fe20000011403 */
[----:B------:R-:W-:-:S04]  /*13d0*/  IMAD.WIDE.U32 R10, R3, c[0x0][0x180], RZ ;  /* 0x00006000030a7a25 */ /* 0x000fc800078e00ff */
[C---:B------:R-:W-:Y:S02]  /*13e0*/  IMAD R0, R8.reuse, c[0x0][0x180], RZ ;  /* 0x0000600008007a24 */ /* 0x040fe400078e02ff */
[----:B------:R-:W-:Y:S02]  /*13f0*/  IMAD R8, R8, c[0x0][0x188], RZ ;  /* 0x0000620008087a24 */ /* 0x000fe400078e02ff */
[----:B------:R-:W-:Y:S02]  /*1400*/  IMAD R5, R3, c[0x0][0x184], R0 ;  /* 0x0000610003057a24 */ /* 0x000fe400078e0200 */
[----:B------:R-:W-:Y:S02]  /*1410*/  IMAD R0, R153, c[0x0][0x198], RZ ;  /* 0x0000660099007a24 */ /* 0x000fe400078e02ff */
[----:B------:R-:W-:Y:S01]  /*1420*/  IMAD R21, R3, c[0x0][0x18c], R8 ;  /* 0x0000630003157a24 */ /* 0x000fe200078e0208 */
[----:B------:R-:W-:Y:S01]  /*1430*/  IADD3 R11, R11, R5, RZ ;  /* 0x000000050b0b7210 */ /* 0x000fe20007ffe0ff */
[----:B------:R-:W-:Y:S01]  /*1440*/  IMAD R5, R7, c[0x0][0x19c], R0 ;  /* 0x0000670007057a24 */ /* 0x000fe200078e0200 */
[----:B------:R-:W-:Y:S01]  /*1450*/  SHF.R.S32.HI R0, RZ, 0x1f, R2 ;  /* 0x0000001fff007819 */ /* 0x000fe20000011402 */
[----:B------:R-:W-:-:S04]  /*1460*/  IMAD.WIDE.U32 R8, R3, c[0x0][0x188], RZ ;  /* 0x0000620003087a25 */ /* 0x000fc800078e00ff */
[----:B------:R-:W-:Y:S01]  /*1470*/  IMAD.WIDE.U32 R10, R7, c[0x0][0x198], R10 ;  /* 0x00006600070a7a25 */ /* 0x000fe200078e000a */
[----:B------:R-:W-:-:S03]  /*1480*/  MOV R20, R8 ;  /* 0x0000000800147202 */ /* 0x000fc60000000f00 */
[----:B------:R-:W-:Y:S02]  /*1490*/  IMAD.IADD R11, R11, 0x1, R5 ;  /* 0x000000010b0b7824 */ /* 0x000fe400078e0205 */
[----:B------:R-:W-:Y:S02]  /*14a0*/  IMAD R5, R0, c[0x0][0x1b0], RZ ;  /* 0x00006c0000057a24 */ /* 0x000fe400078e02ff */
[----:B------:R-:W-:-:S04]  /*14b0*/  IMAD.WIDE.U32 R148, R2, c[0x0][0x1b0], R10 ;  /* 0x00006c0002947a25 */ /* 0x000fc800078e000a */
[----:B------:R-:W-:Y:S02]  /*14c0*/  IMAD R5, R2, c[0x0][0x1b4], R5 ;  /* 0x00006d0002057a24 */ /* 0x000fe400078e0205 */
[----:B------:R-:W-:-:S03]  /*14d0*/  IMAD.IADD R21, R9, 0x1, R21 ;  /* 0x0000000109157824 */ /* 0x000fc600078e0215 */
[----:B------:R-:W-:Y:S01]  /*14e0*/  IADD3 R3, R149, R5, RZ ;  /* 0x0000000595037210 */ /* 0x000fe20007ffe0ff */
[----:B------:R-:W-:Y:S05]  /*14f0*/  BRA `(.L_x_1456) ;  /* 0x0000046000007947 */ /* 0x000fea0003800000 */
.L_x_1455:
[----:B-1----:R-:W-:-:S13]  /*1500*/  ISETP.NE.AND P4, PT, R21, -0x1, PT ;  /* 0xffffffff1500780c */ /* 0x002fda0003f85270 */
[----:B------:R-:W-:-:S05]  /*1510*/  @P4 IADD3 R7, R8, R21, RZ ;  /* 0x0000001508074210 */ /* 0x000fca0007ffe0ff */
[----:B------:R-:W-:-:S04]  /*1520*/  @P4 IMAD.WIDE.U32 R2, R7, c[0x0][0x198], RZ ;  /* 0x0000660007024a25 */ /* 0x000fc800078e00ff */
[----:B------:R-:W-:Y:S01]  /*1530*/  @P4 IMAD R7, R7, c[0x0][0x19c], R3 ;  /* 0x0000670007074a24 */ /* 0x000fe200078e0203 */
[----:B------:R-:W-:Y:S01]  /*1540*/  @P4 MOV R0, R2 ;  /* 0x0000000200004202 */ /* 0x000fe20000000f00 */
        /* <DEDUP_REMOVED lines=11> */
[----:B------:R-:W-:Y:S02]  /*1600*/  MOV R0, R10 ;  /* 0x0000000a00007202 */ /* 0x000fe40000000f00 */
.L_x_1457:
[----:B------:R-:W-:Y:S01]  /*1610*/  IABS R4, c[0x0][0x1c8] ;  /* 0x0000720000047a13 */ /* 0x000fe20000000000 */
[----:B------:R-:W-:Y:S01]  /*1620*/  @P4 IMAD.IADD R21, R8, 0x1, R21 ;  /* 0x0000000108154824 */ /* 0x000fe200078e0215 */
[----:B------:R-:W-:Y:S02]  /*1630*/  MOV R10, RZ ;  /* 0x000000ff000a7202 */ /* 0x000fe40000000f00 */
[----:B------:R-:W1:Y:S01]  /*1640*/  I2F.RP R12, R4 ;  /* 0x00000004000c7306 */ /* 0x000e620000209400 */
[----:B------:R-:W-:-:S07]  /*1650*/  MOV R13, R7 ;  /* 0x00000007000d7202 */ /* 0x000fce0000000f00 */
[----:B-1----:R-:W1:Y:S02]  /*1660*/  MUFU.RCP R11, R12 ;  /* 0x0000000c000b7308 */ /* 0x002e640000001000 */
[----:B-1----:R-:W-:Y:S01]  /*1670*/  IADD3 R11, R11, 0xffffffe, RZ ;  /* 0x0ffffffe0b0b7810 */ /* 0x002fe20007ffe0ff */
[----:B------:R-:W-:-:S05]  /*1680*/  IMAD.MOV.U32 R12, RZ, RZ, R0 ;  /* 0x000000ffff0c7224 */ /* 0x000fca00078e0000 */
[----:B------:R-:W1:Y:S02]  /*1690*/  F2I.FTZ.U32.TRUNC.NTZ R11, R11 ;  /* 0x0000000b000b7305 */ /* 0x000e64000021f000 */
[----:B-1----:R-:W-:-:S04]  /*16a0*/  IMAD.MOV R2, RZ, RZ, -R11 ;  /* 0x000000ffff027224 */ /* 0x002fc800078e0a0b */
[----:B------:R-:W-:Y:S01]  /*16b0*/  IMAD R3, R2, R4, RZ ;  /* 0x0000000402037224 */ /* 0x000fe200078e02ff */
[----:B------:R-:W-:-:S03]  /*16c0*/  IABS R2, R156 ;  /* 0x0000009c00027213 */ /* 0x000fc60000000000 */
[----:B------:R-:W-:-:S04]  /*16d0*/  IMAD.HI.U32 R10, R11, R3, R10 ;  /* 0x000000030b0a7227 */ /* 0x000fc800078e000a */
[----:B------:R-:W-:-:S04]  /*16e0*/  IMAD.MOV.U32 R9, RZ, RZ, R2 ;  /* 0x000000ffff097224 */ /* 0x000fc800078e0002 */
[----:B------:R-:W-:-:S04]  /*16f0*/  IMAD.HI.U32 R2, R10, R9, RZ ;  /* 0x000000090a027227 */ /* 0x000fc800078e00ff */
[----:B------:R-:W-:Y:S01]  /*1700*/  @P4 IMAD.WIDE.U32 R10, R21, c[0x0][0x1a0], RZ ;  /* 0x00006800150a4a25 */ /* 0x000fe200078e00ff */
[----:B------:R-:W-:-:S03]  /*1710*/  IADD3 R3, -R2, RZ, RZ ;  /* 0x000000ff02037210 */ /* 0x000fc60007ffe1ff */
[----:B------:R-:W-:Y:S02]  /*1720*/  @P4 IMAD R21, R21, c[0x0][0x1a4], R11 ;  /* 0x0000690015154a24 */ /* 0x000fe400078e020b */
[----:B------:R-:W-:Y:S02]  /*1730*/  IMAD R3, R4, R3, R9 ;  /* 0x0000000304037224 */ /* 0x000fe400078e0209 */
[----:B------:R-:W-:-:S03]  /*1740*/  @P4 IMAD.MOV.U32 R20, RZ, RZ, R10 ;  /* 0x000000ffff144224 */ /* 0x000fc600078e000a */
[----:B------:R-:W-:-:S13]  /*1750*/  ISETP.GT.U32.AND P0, PT, R4, R3, PT ;  /* 0x000000030400720c */ /* 0x000fda0003f04070 */
[----:B------:R-:W-:Y:S01]  /*1760*/  @!P0 IMAD.IADD R3, R3, 0x1, -R4 ;  /* 0x0000000103038824 */ /* 0x000fe200078e0a04 */
[----:B------:R-:W-:Y:S02]  /*1770*/  @!P0 IADD3 R2, R2, 0x1, RZ ;  /* 0x0000000102028810 */ /* 0x000fe40007ffe0ff */
[----:B------:R-:W-:Y:S02]  /*1780*/  ISETP.NE.AND P0, PT, RZ, c[0x0][0x1c8], PT ;  /* 0x00007200ff007a0c */ /* 0x000fe40003f05270 */
[----:B------:R-:W-:Y:S02]  /*1790*/  ISETP.GE.U32.AND P2, PT, R3, R4, PT ;  /* 0x000000040300720c */ /* 0x000fe40003f46070 */
[----:B------:R-:W-:Y:S02]  /*17a0*/  LOP3.LUT R3, R156, c[0x0][0x1c8], RZ, 0x3c, !PT ;  /* 0x000072009c037a12 */ /* 0x000fe400078e3cff */
[----:B------:R-:W-:Y:S02]  /*17b0*/  LEA R4, R134, 0xffffffc0, 0x6 ;  /* 0xffffffc086047811 */ /* 0x000fe400078e30ff */
[----:B------:R-:W-:-:S02]  /*17c0*/  ISETP.GE.AND P1, PT, R3, RZ, PT ;  /* 0x000000ff0300720c */ /* 0x000fc40003f26270 */
[----:B------:R-:W-:Y:S01]  /*17d0*/  SHF.R.S32.HI R153, RZ, 0x1f, R4 ;  /* 0x0000001fff997819 */ /* 0x000fe20000011404 */
[----:B------:R-:W-:-:S04]  /*17e0*/  IMAD.WIDE.U32 R12, R4, c[0x0][0x198], R12 ;  /* 0x00006600040c7a25 */ /* 0x000fc800078e000c */
[----:B------:R-:W-:Y:S01]  /*17f0*/  @P2 IADD3 R2, R2, 0x1, RZ ;  /* 0x0000000102022810 */ /* 0x000fe20007ffe0ff */
[----:B------:R-:W-:Y:S02]  /*1800*/  IMAD R3, R153, c[0x0][0x198], RZ ;  /* 0x0000660099037a24 */ /* 0x000fe400078e02ff */
[----:B------:R-:W-:Y:S02]  /*1810*/  IMAD.MOV.U32 R7, RZ, RZ, R4 ;  /* 0x000000ffff077224 */ /* 0x000fe400078e0004 */
[----:B------:R-:W-:Y:S01]  /*1820*/  IMAD R3, R4, c[0x0][0x19c], R3 ;  /* 0x0000670004037a24 */ /* 0x000fe200078e0203 */
[----:B------:R-:W-:Y:S02]  /*1830*/  @!P1 IADD3 R2, -R2, RZ, RZ ;  /* 0x000000ff02029210 */ /* 0x000fe40007ffe1ff */
[----:B------:R-:W-:Y:S02]  /*1840*/  @!P0 LOP3.LUT R2, RZ, c[0x0][0x1c8], RZ, 0x33, !PT ;  /* 0x00007200ff028a12 */ /* 0x000fe400078e33ff */
[----:B------:R-:W-:-:S02]  /*1850*/  IADD3 R13, R13, R3, RZ ;  /* 0x000000030d0d7210 */ /* 0x000fc40007ffe0ff */
[----:B------:R-:W-:-:S03]  /*1860*/  SHF.R.S32.HI R0, RZ, 0x1f, R2 ;  /* 0x0000001fff007819 */ /* 0x000fc60000011402 */
[----:B------:R-:W-:-:S04]  /*1870*/  IMAD.WIDE.U32 R148, R2, c[0x0][0x1b0], R12 ;  /* 0x00006c0002947a25 */ /* 0x000fc800078e000c */
[----:B------:R-:W-:-:S04]  /*1880*/  IMAD R3, R0, c[0x0][0x1b0], RZ ;  /* 0x00006c0000037a24 */ /* 0x000fc800078e02ff */
[----:B------:R-:W-:-:S05]  /*1890*/  IMAD R3, R2, c[0x0][0x1b4], R3 ;  /* 0x00006d0002037a24 */ /* 0x000fca00078e0203 */
[----:B------:R-:W-:Y:S01]  /*18a0*/  IADD3 R3, R149, R3, RZ ;  /* 0x0000000395037210 */ /* 0x000fe20007ffe0ff */
[----:B------:R-:W-:Y:S05]  /*18b0*/  @P4 BRA `(.L_x_1456) ;  /* 0x000000a000004947 */ /* 0x000fea0003800000 */
[----:B------:R-:W-:Y:S01]  /*18c0*/  SHF.R.S32.HI R11, RZ, 0x1f, R8 ;  /* 0x0000001fff0b7819 */ /* 0x000fe20000011408 */
[----:B------:R-:W-:Y:S01]  /*18d0*/  IMAD.WIDE.U32 R12, R8, c[0x0][0x1a0], RZ ;  /* 0x00006800080c7a25 */ /* 0x000fe200078e00ff */
[----:B-----5:R-:W-:-:S03]  /*18e0*/  SHF.R.S32.HI R9, RZ, 0x1f, R5 ;  /* 0x0000001fff097819 */ /* 0x020fc60000011405 */
[----:B------:R-:W-:-:S04]  /*18f0*/  IMAD R11, R11, c[0x0][0x1a0], RZ ;  /* 0x000068000b0b7a24 */ /* 0x000fc800078e02ff */
[----:B------:R-:W-:Y:S02]  /*1900*/  IMAD R11, R8, c[0x0][0x1a4], R11 ;  /* 0x00006900080b7a24 */ /* 0x000fe400078e020b */
[----:B------:R-:W-:-:S03]  /*1910*/  IMAD R8, R9, c[0x0][0x188], RZ ;  /* 0x0000620009087a24 */ /* 0x000fc600078e02ff */
[----:B------:R-:W-:Y:S01]  /*1920*/  IADD3 R13, R13, R11, RZ ;  /* 0x0000000b0d0d7210 */ /* 0x000fe20007ffe0ff */
[----:B------:R-:W-:-:S04]  /*1930*/  IMAD R8, R5, c[0x0][0x18c], R8 ;  /* 0x0000630005087a24 */ /* 0x000fc800078e0208 */
[----:B------:R-:W-:-:S05]  /*1940*/  IMAD.WIDE.U32 R20, R5, c[0x0][0x188], R12 ;  /* 0x0000620005147a25 */ /* 0x000fca00078e000c */
[----:B------:R-:W-:Y:S02]  /*1950*/  IADD3 R21, R21, R8, RZ ;  /* 0x0000000815157210 */ /* 0x000fe40007ffe0ff */
.L_x_1456:
[----:B------:R1:W5:Y:S01]  /*1960*/  @P5 LDG.E R13, [R160.64] ;  /* 0x00000006a00d5981 */ /* 0x000362000c1e1900 */
        /* <DEDUP_REMOVED lines=12> */
[----:B------:R-:W-:-:S02]  /*1a30*/  LEA.HI R82, R82, R85, RZ, 0x6 ;  /* 0x0000005552527211 */ /* 0x000fc400078f30ff */
[----:B------:R-:W-:Y:S01]  /*1a40*/  SHF.R.S32.HI R159, RZ, 0x1f, R156 ;  /* 0x0000001fff9f7819 */ /* 0x000fe2000001149c */
[----:B------:R-:W-:Y:S01]  /*1a50*/  @!P0 IMAD R10, R6, c[0x0][0x178], RZ ;  /* 0x00005e00060a8a24 */ /* 0x000fe200078e02ff */
[----:B------:R-:W-:Y:S01]  /*1a60*/  SHF.R.S32.HI R82, RZ, 0x6, R82 ;  /* 0x00000006ff527819 */ /* 0x000fe20000011452 */
[----:B------:R-:W-:Y:S01]  /*1a70*/  @P0 IMAD.WIDE.U32 R22, R17, c[0x0][0x190], RZ ;  /* 0x0000640011160a25 */ /* 0x000fe200078e00ff */
[----:B------:R-:W-:Y:S02]  /*1a80*/  SHF.R.S32.HI R141, RZ, 0x1, R143 ;  /* 0x00000001ff8d7819 */ /* 0x000fe4000001148f */
[----:B------:R-:W-:Y:S01]  /*1a90*/  IMNMX R82, R199, R82, !PT ;  /* 0x00000052c7527217 */ /* 0x000fe20007800200 */
[----:B------:R-:W-:-:S04]  /*1aa0*/  @!P0 IMAD.WIDE.U32 R14, R205, c[0x0][0x178], RZ ;  /* 0x00005e00cd0e8a25 */ /* 0x000fc800078e00ff */
[----:B-----5:R-:W-:Y:S01]  /*1ab0*/  @!P0 IMAD R5, R205, c[0x0][0x17c], R10 ;  /* 0x00005f00cd058a24 */ /* 0x020fe200078e020a */
[----:B------:R-:W-:Y:S01]  /*1ac0*/  LEA.HI R10, R9, R60, RZ, 0x6 ;  /* 0x0000003c090a7211 */ /* 0x000fe200078f30ff */
[----:B------:R-:W-:Y:S02]  /*1ad0*/  @P0 IMAD R17, R17, c[0x0][0x194], R23 ;  /* 0x0000650011110a24 */ /* 0x000fe400078e0217 */
[----:B------:R-:W-:Y:S01]  /*1ae0*/  @!P0 IMAD.IADD R17, R15, 0x1, R5 ;  /* 0x000000010f118824 */ /* 0x000fe200078e0205 */
[C---:B------:R-:W-:Y:S01]  /*1af0*/  LOP3.LUT R5, R11.reuse, 0xfffffff0, RZ, 0xc0, !PT ;  /* 0xfffffff00b057812 */ /* 0x040fe200078ec0ff */
[----:B------:R-:W-:Y:S01]  /*1b00*/  @!P0 IMAD.MOV.U32 R22, RZ, RZ, R14 ;  /* 0x000000ffff168224 */ /* 0x000fe200078e000e */
[----:B------:R-:W-:Y:S01]  /*1b10*/  LOP3.LUT R15, R154, 0xfffffff8, RZ, 0xc0, !PT ;  /* 0xfffffff89a0f7812 */ /* 0x000fe200078ec0ff */
[----:B------:R-:W-:Y:S01]  /*1b20*/  IMAD.SHL.U32 R10, R10, 0x8, RZ ;  /* 0x000000080a0a7824 */ /* 0x000fe200078e00ff */
[----:B------:R-:W-:Y:S01]  /*1b30*/  LEA.HI R11, R11, R64, RZ, 0x1 ;  /* 0x000000400b0b7211 */ /* 0x000fe200078f08ff */
[C---:B------:R-:W-:Y:S01]  /*1b40*/  IMAD.IADD R46, R60.reuse, 0x1, -R5 ;  /* 0x000000013c2e7824 */ /* 0x040fe200078e0a05 */
[----:B------:R-:W-:Y:S01]  /*1b50*/  SHF.R.S32.HI R154, RZ, 0x3, R154 ;  /* 0x00000003ff9a7819 */ /* 0x000fe2000001149a */
[----:B------:R-:W-:Y:S01]  /*1b60*/  IMAD.IADD R62, R60, 0x1, -R15 ;  /* 0x000000013c3e7824 */ /* 0x000fe200078e0a0f */
[----:B------:R-:W-:Y:S01]  /*1b70*/  LOP3.LUT R11, R11, 0xfffffffe, RZ, 0xc0, !PT ;  /* 0xfffffffe0b0b7812 */ /* 0x000fe200078ec0ff */
[----:B------:R-:W-:Y:S01]  /*1b80*/  IMAD R159, R159, c[0x0][0x1a8], RZ ;  /* 0x00006a009f9f7a24 */ /* 0x000fe200078e02ff */
[----:B------:R-:W-:Y:S01]  /*1b90*/  SHF.R.S32.HI R5, RZ, 0x1f, R46 ;  /* 0x0000001fff057819 */ /* 0x000fe2000001142e */
[----:B------:R-:W-:Y:S01]  /*1ba0*/  IMAD.SHL.U32 R145, R154, 0x40, RZ ;  /* 0x000000409a917824 */ /* 0x000fe200078e00ff */
[----:B------:R-:W-:Y:S01]  /*1bb0*/  SHF.L.U32 R14, R62, 0x3, RZ ;  /* 0x000000033e0e7819 */ /* 0x000fe200000006ff */
[----:B------:R-:W-:Y:S01]  /*1bc0*/  IMAD.IADD R64, R64, 0x1, -R11 ;  /* 0x0000000140407824 */ /* 0x000fe200078e0a0b */
[----:B------:R-:W-:Y:S01]  /*1bd0*/  LEA.HI R5, R5, R46, RZ, 0x3 ;  /* 0x0000002e05057211 */ /* 0x000fe200078f18ff */
[----:B------:R-:W-:Y:S01]  /*1be0*/  IMAD R159, R156, c[0x0][0x1ac], R159 ;  /* 0x00006b009c9f7a24 */ /* 0x000fe200078e029f */
[----:B------:R-:W-:Y:S01]  /*1bf0*/  IADD3 R22, P0, R14, R22, RZ ;  /* 0x000000160e167210 */ /* 0x000fe20007f1e0ff */
[----:B------:R-:W-:Y:S01]  /*1c00*/  IMAD.MOV.U32 R165, RZ, RZ, c[0x0][0x198] ;  /* 0x00006600ffa57624 */ /* 0x000fe200078e00ff */
[----:B------:R-:W-:Y:S01]  /*1c10*/  LOP3.LUT R11, R5, 0xfffffff8, RZ, 0xc0, !PT ;  /* 0xfffffff8050b7812 */ /* 0x000fe200078ec0ff */
[----:B------:R-:W-:Y:S01]  /*1c20*/  IMAD.SHL.U32 R142, R62, 0x4, RZ ;  /* 0x000000043e8e7824 */ /* 0x000fe200078e00ff */
[----:B------:R-:W-:Y:S01]  /*1c30*/  SHF.R.S32.HI R15, RZ, 0x1f, R14 ;  /* 0x0000001fff0f7819 */ /* 0x000fe2000001140e */
[----:B------:R-:W-:Y:S01]  /*1c40*/  IMAD.SHL.U32 R61, R165, 0x10, RZ ;  /* 0x00000010a53d7824 */ /* 0x000fe200078e00ff */
[--C-:B------:R-:W-:Y:S01]  /*1c50*/  SHF.R.S32.HI R155, RZ, 0x1f, R154.reuse ;  /* 0x0000001fff9b7819 */ /* 0x100fe2000001149a */
[----:B------:R-:W-:Y:S01]  /*1c60*/  IMAD.IADD R46, R46, 0x1, -R11 ;  /* 0x000000012e2e7824 */ /* 0x000fe200078e0a0b */
[----:B------:R-:W-:Y:S01]  /*1c70*/  IADD3 R11, R14, 0x40, RZ ;  /* 0x000000400e0b7810 */ /* 0x000fe20007ffe0ff */
[----:B------:R-:W-:Y:S01]  /*1c80*/  IMAD.X R23, R15, 0x1, R17, P0 ;  /* 0x000000010f177824 */ /* 0x000fe200000e0611 */
[----:B------:R-:W-:Y:S01]  /*1c90*/  LOP3.LUT R145, R145, 0x1c0, RZ, 0xc0, !PT ;  /* 0x000001c091917812 */ /* 0x000fe200078ec0ff */
[----:B------:R-:W-:Y:S01]  /*1ca0*/  IMAD.WIDE R24, R25, 0x40, R154 ;  /* 0x0000004019187825 */ /* 0x000fe200078e029a */
[----:B------:R-:W-:-:S02]  /*1cb0*/  ISETP.GE.AND P0, PT, R11, c[0x0][0x220], PT ;  /* 0x000088000b007a0c */ /* 0x000fc40003f06270 */
[----:B------:R-:W-:Y:S01]  /*1cc0*/  LOP3.LUT P4, RZ, R46, 0x4, RZ, 0xc0, !PT ;  /* 0x000000042eff7812 */ /* 0x000fe2000788c0ff */
[----:B------:R-:W-:Y:S01]  /*1cd0*/  IMAD R9, R25, c[0x0][0x190], RZ ;  /* 0x0000640019097a24 */ /* 0x000fe200078e02ff */
[----:B------:R-:W-:Y:S01]  /*1ce0*/  SEL R17, RZ, 0xffffffff, P0 ;  /* 0xffffffffff117807 */ /* 0x000fe20000000000 */
[----:B------:R-:W-:Y:S01]  /*1cf0*/  IMAD.WIDE.U32 R22, R24, c[0x0][0x190], R22 ;  /* 0x0000640018167a25 */ /* 0x000fe200078e0016 */
[----:B------:R-:W-:Y:S02]  /*1d00*/  IADD3 R20, P0, R14, R20, RZ ;  /* 0x000000140e147210 */ /* 0x000fe40007f1e0ff */
[C---:B------:R-:W-:Y:S01]  /*1d10*/  LOP3.LUT P2, RZ, R46.reuse, 0x2, RZ, 0xc0, !PT ;  /* 0x000000022eff7812 */ /* 0x040fe2000784c0ff */
[----:B------:R-:W-:Y:S01]  /*1d20*/  IMAD.SHL.U32 R46, R46, 0x40, RZ ;  /* 0x000000402e2e7824 */ /* 0x000fe200078e00ff */
[----:B------:R-:W-:Y:S01]  /*1d30*/  IADD3.X R21, R15, R21, RZ, P0, !PT ;  /* 0x000000150f157210 */ /* 0x000fe200007fe4ff */
[----:B------:R-:W-:Y:S01]  /*1d40*/  IMAD.SHL.U32 R17, R17, 0x2, RZ ;  /* 0x0000000211117824 */ /* 0x000fe200078e00ff */
[----:B------:R-:W-:Y:S01]  /*1d50*/  IADD3 R150, P0, R154, R7, RZ ;  /* 0x000000079a967210 */ /* 0x000fe20007f1e0ff */
[----:B------:R-:W-:Y:S01]  /*1d60*/  IMAD.SHL.U32 R7, R64, 0x8, RZ ;  /* 0x0000000840077824 */ /* 0x000fe200078e00ff */
[----:B------:R-:W-:Y:S01]  /*1d70*/  LOP3.LUT R8, R145, 0x38, R14, 0xf8, !PT ;  /* 0x0000003891087812 */ /* 0x000fe200078ef80e */
[----:B------:R-:W-:Y:S01]  /*1d80*/  IMAD R18, R24, c[0x0][0x194], R9 ;  /* 0x0000650018127a24 */ /* 0x000fe200078e0209 */
[----:B------:R-:W-:Y:S01]  /*1d90*/  SHF.R.U32.HI R145, RZ, 0x3, R145 ;  /* 0x00000003ff917819 */ /* 0x000fe20000011691 */
[----:B------:R-:W-:Y:S01]  /*1da0*/  IMAD.X R153, R155, 0x1, R153, P0 ;  /* 0x000000019b997824 */ /* 0x000fe200000e0699 */
[----:B------:R-:W-:Y:S01]  /*1db0*/  ISETP.GE.AND P1, PT, R14, c[0x0][0x220], PT ;  /* 0x000088000e007a0c */ /* 0x000fe20003f26270 */
[----:B------:R-:W-:Y:S01]  /*1dc0*/  IMAD R9, R0, c[0x0][0x1b8], RZ ;  /* 0x00006e0000097a24 */ /* 0x000fe200078e02ff */
[----:B------:R-:W-:Y:S01]  /*1dd0*/  IADD3 R148, P0, R14, R148, RZ ;  /* 0x000000940e947210 */ /* 0x000fe20007f1e0ff */
[----:B------:R-:W-:Y:S01]  /*1de0*/  IMAD.WIDE.U32 R20, R2, c[0x0][0x1b8], R20 ;  /* 0x00006e0002147a25 */ /* 0x000fe200078e0014 */
[----:B------:R-:W-:-:S02]  /*1df0*/  LOP3.LUT R145, R8, R145, RZ, 0x3c, !PT ;  /* 0x0000009108917212 */ /* 0x000fc400078e3cff */
[----:B------:R-:W-:Y:S01]  /*1e00*/  LOP3.LUT R46, R46, 0x1c0, RZ, 0xc0, !PT ;  /* 0x000001c02e2e7812 */ /* 0x000fe200078ec0ff */
[----:B------:R-:W-:Y:S01]  /*1e10*/  IMAD.X R149, R15, 0x1, R3, P0 ;  /* 0x000000010f957824 */ /* 0x000fe200000e0603 */
[----:B------:R-:W-:Y:S01]  /*1e20*/  SEL R8, RZ, 0x1, P1 ;  /* 0x00000001ff087807 */ /* 0x000fe20000800000 */
[----:B------:R-:W-:Y:S01]  /*1e30*/  IMAD.IADD R19, R23, 0x1, R18 ;  /* 0x0000000117137824 */ /* 0x000fe200078e0212 */
[----:B------:R-:W-:Y:S01]  /*1e40*/  LOP3.LUT R7, R46, 0x8, R7, 0xf8, !PT ;  /* 0x000000082e077812 */ /* 0x000fe200078ef807 */
[----:B------:R-:W-:Y:S01]  /*1e50*/  IMAD R153, R153, c[0x0][0x1a0], RZ ;  /* 0x0000680099997a24 */ /* 0x000fe200078e02ff */
[----:B------:R-:W-:Y:S01]  /*1e60*/  ISETP.GT.AND P0, PT, R134, R82, PT ;  /* 0x000000528600720c */ /* 0x000fe20003f04270 */
[----:B------:R-:W-:Y:S01]  /*1e70*/  IMAD.MOV.U32 R18, RZ, RZ, R22 ;  /* 0x000000ffff127224 */ /* 0x000fe200078e0016 */
[----:B------:R-:W-:Y:S01]  /*1e80*/  LOP3.LUT R17, R17, 0x2, R8, 0xe2, !PT ;  /* 0x0000000211117812 */ /* 0x000fe200078ee208 */
[----:B------:R-:W-:Y:S01]  /*1e90*/  IMAD R8, R2, c[0x0][0x1bc], R9 ;  /* 0x00006f0002087a24 */ /* 0x000fe200078e0209 */
[----:B------:R-:W-:Y:S01]  /*1ea0*/  SHF.R.U32.HI R46, RZ, 0x3, R46 ;  /* 0x00000003ff2e7819 */ /* 0x000fe2000001162e */
[----:B------:R-:W-:Y:S01]  /*1eb0*/  IMAD R147, R155, c[0x0][0x198], RZ ;  /* 0x000066009b937a24 */ /* 0x000fe200078e02ff */
[----:B------:R-:W-:Y:S01]  /*1ec0*/  LOP3.LUT R145, R145, 0xfffffe00, R10, 0xf8, !PT ;  /* 0xfffffe0091917812 */ /* 0x000fe200078ef80a */
[----:B------:R-:W-:Y:S01]  /*1ed0*/  IMAD.IADD R9, R21, 0x1, R8 ;  /* 0x0000000115097824 */ /* 0x000fe200078e0208 */
[----:B------:R-:W-:Y:S01]  /*1ee0*/  IADD3 R10, R14, 0x80, RZ ;  /* 0x000000800e0a7810 */ /* 0x000fe20007ffe0ff */
[----:B------:R-:W-:Y:S01]  /*1ef0*/  IMAD.MOV.U32 R8, RZ, RZ, R20 ;  /* 0x000000ffff087224 */ /* 0x000fe200078e0014 */
[----:B------:R-:W-:Y:S01]  /*1f00*/  LOP3.LUT R46, R7, R46, RZ, 0x3c, !PT ;  /* 0x0000002e072e7212 */ /* 0x000fe200078e3cff */
[----:B------:R-:W-:Y:S01]  /*1f10*/  IMAD R153, R150, c[0x0][0x1a4], R153 ;  /* 0x0000690096997a24 */ /* 0x000fe200078e0299 */
[----:B------:R-:W-:Y:S01]  /*1f20*/  SHF.L.U32 R5, R5, 0x6, RZ ;  /* 0x0000000605057819 */ /* 0x000fe200000006ff */
[----:B------:R-:W-:Y:S01]  /*1f30*/  IMAD.MOV.U32 R7, RZ, RZ, c[0x0][0x1a0] ;  /* 0x00006800ff077624 */ /* 0x000fe200078e00ff */
[----:B------:R-:W-:Y:S01]  /*1f40*/  ISETP.GE.AND P1, PT, R10, c[0x0][0x220], PT ;  /* 0x000088000a007a0c */ /* 0x000fe20003f26270 */
[----:B------:R-:W-:Y:S01]  /*1f50*/  IMAD.WIDE.U32 R156, R156, c[0x0][0x1a8], R18 ;  /* 0x00006a009c9c7a25 */ /* 0x000fe200078e0012 */
[----:B------:R-:W-:-:S02]  /*1f60*/  LOP3.LUT R46, R46, 0xfffffe00, R5, 0xf8, !PT ;  /* 0xfffffe002e2e7812 */ /* 0x000fc400078ef805 */
[----:B------:R-:W-:Y:S01]  /*1f70*/  SEL R144, RZ, 0x4, P1 ;  /* 0x00000004ff907807 */ /* 0x000fe20000800000 */
[----:B------:R-:W-:Y:S01]  /*1f80*/  IMAD.MOV.U32 R5, RZ, RZ, 0x20 ;  /* 0x00000020ff057424 */ /* 0x000fe200078e00ff */
[----:B------:R-:W-:Y:S01]  /*1f90*/  SHF.L.U64.HI R200, R165, R114, c[0x0][0x19c] ;  /* 0x00006700a5c87619 */ /* 0x000fe20000010272 */
[----:B------:R-:W-:Y:S01]  /*1fa0*/  IMAD.WIDE.U32 R150, R150, c[0x0][0x1a0], R8 ;  /* 0x0000680096967a25 */ /* 0x000fe200078e0008 */
[----:B------:R-:W-:Y:S02]  /*1fb0*/  LOP3.LUT R144, R17, R144, RZ, 0xfc, !PT ;  /* 0x0000009011907212 */ /* 0x000fe400078efcff */
[C---:B------:R-:W-:Y:S01]  /*1fc0*/  SHF.L.U64.HI R201, R7.reuse, R114, c[0x0][0x1a4] ;  /* 0x0000690007c97619 */ /* 0x040fe20000010272 */
[C---:B------:R-:W-:Y:S01]  /*1fd0*/  IMAD R147, R154.reuse, c[0x0][0x19c], R147 ;  /* 0x000067009a937a24 */ /* 0x040fe200078e0293 */
[----:B------:R-:W-:Y:S01]  /*1fe0*/  SHF.L.U32 R202, R7, 0x4, RZ ;  /* 0x0000000407ca7819 */ /* 0x000fe200000006ff */
[----:B------:R-:W-:Y:S01]  /*1ff0*/  IMAD.WIDE.U32 R148, R154, c[0x0][0x198], R148 ;  /* 0x000066009a947a25 */ /* 0x000fe200078e0094 */
[----:B------:R-:W-:-:S02]  /*2000*/  SEL R47, R47, 0xfffffff0, !P2 ;  /* 0xfffffff02f2f7807 */ /* 0x000fc40005000000 */
[----:B------:R-:W-:Y:S01]  /*2010*/  SEL R45, R5, 0xffffffe0, !P4 ;  /* 0xffffffe0052d7807 */ /* 0x000fe20006000000 */
[----:B------:R-:W-:Y:S02]  /*2020*/  IMAD.IADD R147, R149, 0x1, R147 ;  /* 0x0000000195937824 */ /* 0x000fe400078e0293 */
[----:B------:R-:W-:Y:S02]  /*2030*/  IMAD.IADD R153, R151, 0x1, R153 ;  /* 0x0000000197997824 */ /* 0x000fe400078e0299 */
[----:B------:R-:W-:Y:S02]  /*2040*/  IMAD.IADD R159, R157, 0x1, R159 ;  /* 0x000000019d9f7824 */ /* 0x000fe400078e029f */
[----:B------:R-:W-:Y:S01]  /*2050*/  @!P5 IMAD.MOV.U32 R13, RZ, RZ, RZ ;  /* 0x000000ffff0dd224 */ /* 0x000fe200078e00ff */
[----:B------:R-:W-:Y:S05]  /*2060*/  @!P0 BRA `(.L_x_1458) ;  /* 0x000092f000008947 */ /* 0x000fea0003800000 */
[C---:B-1----:R-:W-:Y:S01]  /*2070*/  IMAD R8, R6.reuse, c[0x0][0x280], RZ ;  /* 0x0000a00006087a24 */ /* 0x042fe200078e02ff */
[----:B------:R-:W-:Y:S01]  /*2080*/  SHF.R.S32.HI R3, RZ, 0x1f, R4 ;  /* 0x0000001fff037819 */ /* 0x000fe20000011404 */
[----:B------:R-:W-:Y:S01]  /*2090*/  IMAD R6, R6, c[0x0][0x278], RZ ;  /* 0x00009e0006067a24 */ /* 0x000fe200078e02ff */
[--C-:B------:R-:W-:Y:S01]  /*20a0*/  SHF.R.S32.HI R12, RZ, 0x1f, R85.reuse ;  /* 0x0000001fff0c7819 */ /* 0x100fe20000011455 */
[C---:B------:R-:W-:Y:S01]  /*20b0*/  IMAD R8, R205.reuse, c[0x0][0x284], R8 ;  /* 0x0000a100cd087a24 */ /* 0x040fe200078e0208 */
[----:B------:R-:W-:Y:S01]  /*20c0*/  IADD3 R9, P1, P0, R4, R154, -R85 ;  /* 0x0000009a04097210 */ /* 0x000fe2000783e855 */
[----:B------:R-:W-:Y:S01]  /*20d0*/  IMAD.WIDE.U32 R16, R205, c[0x0][0x280], R14 ;  /* 0x0000a000cd107a25 */ /* 0x000fe200078e000e */
[----:B------:R-:W-:Y:S01]  /*20e0*/  IADD3 R94, P2, R61, 0x40, RZ ;  /* 0x000000403d5e7810 */ /* 0x000fe20007f5e0ff */
[----:B------:R-:W-:Y:S01]  /*20f0*/  UMOV UR8, 0x60 ;  /* 0x0000006000087882 */ /* 0x000fe20000000000 */
[----:B------:R-:W-:Y:S01]  /*2100*/  IADD3.X R3, R3, R155, ~R12, P1, P0 ;  /* 0x0000009b03037210 */ /* 0x000fe20000fe0c0c */
[C---:B------:R-:W-:Y:S01]  /*2110*/  IMAD R6, R205.reuse, c[0x0][0x27c], R6 ;  /* 0x00009f00cd067a24 */ /* 0x040fe200078e0206 */
[C---:B------:R-:W-:Y:S01]  /*2120*/  LEA R122, P4, R148.reuse, c[0x0][0x168], 0x1 ;  /* 0x00005a00947a7a11 */ /* 0x040fe200078808ff */
[----:B------:R-:W-:Y:S01]  /*2130*/  IMAD.WIDE.U32 R20, R205, c[0x0][0x278], R14 ;  /* 0x00009e00cd147a25 */ /* 0x000fe200078e000e */
[----:B------:R-:W-:Y:S01]  /*2140*/  ULDC.64 UR4, c[0x0][0x1a0] ;  /* 0x0000680000047ab9 */ /* 0x000fe20000000a00 */
[----:B------:R-:W-:Y:S01]  /*2150*/  MOV R86, 0x5 ;  /* 0x0000000500567802 */ /* 0x000fe20000000f00 */
[----:B------:R-:W-:Y:S01]  /*2160*/  UIMAD UR9, UR8, UR5, URZ ;  /* 0x00000005080972a4 */ /* 0x000fe2000f8e023f */
[----:B------:R-:W-:Y:S01]  /*2170*/  IMAD.IADD R17, R17, 0x1, R8 ;  /* 0x0000000111117824 */ /* 0x000fe200078e0208 */
[----:B------:R-:W-:Y:S01]  /*2180*/  LEA.HI.X R121, R148, c[0x0][0x16c], R147, 0x1, P4 ;  /* 0x00005b0094797a11 */ /* 0x000fe200020f0c93 */
[----:B------:R-:W-:Y:S01]  /*2190*/  IMAD.IADD R21, R21, 0x1, R6 ;  /* 0x0000000115157824 */ /* 0x000fe200078e0206 */
[----:B------:R-:W-:Y:S01]  /*21a0*/  ULDC UR5, c[0x0][0x294] ;  /* 0x0000a50000057ab9 */ /* 0x000fe20000000800 */
[C---:B------:R-:W-:Y:S01]  /*21b0*/  IMAD R8, R3.reuse, c[0x0][0x290], RZ ;  /* 0x0000a40003087a24 */ /* 0x040fe200078e02ff */
[----:B------:R-:W-:Y:S01]  /*21c0*/  UIMAD UR5, UR8, UR5, URZ ;  /* 0x00000005080572a4 */ /* 0x000fe2000f8e023f */
[----:B------:R-:W-:Y:S01]  /*21d0*/  IMAD R6, R3, c[0x0][0x288], RZ ;  /* 0x0000a20003067a24 */ /* 0x000fe200078e02ff */
[----:B------:R-:W-:Y:S01]  /*21e0*/  LOP3.LUT R136, R144, 0xffff, RZ, 0xc0, !PT ;  /* 0x0000ffff90887812 */ /* 0x000fe200078ec0ff */
[C---:B------:R-:W-:Y:S01]  /*21f0*/  IMAD R8, R9.reuse, c[0x0][0x294], R8 ;  /* 0x0000a50009087a24 */ /* 0x040fe200078e0208 */
[----:B------:R-:W-:Y:S01]  /*2200*/  UIMAD.WIDE.U32 UR10, UR8, UR4, URZ ;  /* 0x00000004080a72a5 */ /* 0x000fe2000f8e003f */
[----:B------:R-:W-:Y:S01]  /*2210*/  IMAD.WIDE.U32 R16, R9, c[0x0][0x290], R16 ;  /* 0x0000a40009107a25 */ /* 0x000fe200078e0010 */
[C---:B------:R-:W-:Y:S01]  /*2220*/  LOP3.LUT R140, R136.reuse, 0x1, RZ, 0xc0, !PT ;  /* 0x00000001888c7812 */ /* 0x040fe200078ec0ff */
[----:B------:R-:W-:Y:S01]  /*2230*/  ULDC UR4, c[0x0][0x230] ;  /* 0x00008c0000047ab9 */ /* 0x000fe20000000800 */
[----:B------:R-:W-:Y:S01]  /*2240*/  LOP3.LUT R138, R136, 0x2, RZ, 0xc0, !PT ;  /* 0x00000002888a7812 */ /* 0x000fe200078ec0ff */
[----:B------:R-:W-:Y:S01]  /*2250*/  IMAD.IADD R132, R13, 0x1, R4 ;  /* 0x000000010d847824 */ /* 0x000fe200078e0204 */
[C---:B------:R-:W-:Y:S01]  /*2260*/  IADD3 R139, R154.reuse, 0x10, RZ ;  /* 0x000000109a8b7810 */ /* 0x040fe20007ffe0ff */
[C---:B------:R-:W-:Y:S01]  /*2270*/  IMAD R6, R9.reuse, c[0x0][0x28c], R6 ;  /* 0x0000a30009067a24 */ /* 0x040fe200078e0206 */
[C---:B------:R-:W-:Y:S01]  /*2280*/  IADD3 R137, R154.reuse, 0x20, RZ ;  /* 0x000000209a897810 */ /* 0x040fe20007ffe0ff */
[----:B------:R-:W-:Y:S01]  /*2290*/  IMAD.WIDE.U32 R20, R9, c[0x0][0x288], R20 ;  /* 0x0000a20009147a25 */ /* 0x000fe200078e0014 */
[----:B------:R-:W-:Y:S01]  /*22a0*/  IADD3 R135, R154, 0x30, RZ ;  /* 0x000000309a877810 */ /* 0x000fe20007ffe0ff */
[----:B------:R-:W-:Y:S01]  /*22b0*/  UIADD3 UR9, UR11, UR9, URZ ;  /* 0x000000090b097290 */ /* 0x000fe2000fffe03f */
[----:B------:R-:W-:Y:S01]  /*22c0*/  LOP3.LUT R136, R136, 0x4, RZ, 0xc0, !PT ;  /* 0x0000000488887812 */ /* 0x000fe200078ec0ff */
[----:B------:R-:W-:Y:S01]  /*22d0*/  IMAD R3, R154, R141, R142 ;  /* 0x0000008d9a037224 */ /* 0x000fe200078e028e */
[----:B------:R-:W-:Y:S01]  /*22e0*/  ULDC.U8 UR8, c[0x0][0x313] ;  /* 0x0000c4c000087ab9 */ /* 0x000fe20000000000 */
[----:B------:R-:W-:-:S04]  /*22f0*/  IMAD.WIDE.U32 R18, R7, 0x20, RZ ;  /* 0x0000002007127825 */ /* 0x000fc800078e00ff */
[----:B------:R-:W-:Y:S02]  /*2300*/  IMAD.IADD R9, R17, 0x1, R8 ;  /* 0x0000000111097824 */ /* 0x000fe400078e0208 */
[C---:B------:R-:W-:Y:S02]  /*2310*/  IMAD R127, R0.reuse, c[0x0][0x2a0], RZ ;  /* 0x0000a800007f7a24 */ /* 0x040fe400078e02ff */
[----:B------:R-:W-:Y:S02]  /*2320*/  IMAD R129, R0, c[0x0][0x298], RZ ;  /* 0x0000a60000817a24 */ /* 0x000fe400078e02ff */
[----:B------:R-:W-:Y:S02]  /*2330*/  IMAD R132, R141, R132, RZ ;  /* 0x000000848d847224 */ /* 0x000fe400078e02ff */
[----:B------:R-:W-:Y:S02]  /*2340*/  IMAD.IADD R7, R21, 0x1, R6 ;  /* 0x0000000115077824 */ /* 0x000fe400078e0206 */
[----:B------:R-:W-:Y:S01]  /*2350*/  IMAD.MOV.U32 R8, RZ, RZ, R16 ;  /* 0x000000ffff087224 */ /* 0x000fe200078e0010 */
[----:B------:R-:W-:Y:S01]  /*2360*/  SHF.R.S32.HI R133, RZ, 0x1f, R132 ;  /* 0x0000001fff857819 */ /* 0x000fe20000011484 */
[----:B------:R-:W-:Y:S01]  /*2370*/  IMAD.IADD R0, R142, 0x1, R3 ;  /* 0x000000018e007824 */ /* 0x000fe200078e0203 */
[----:B------:R-:W-:Y:S01]  /*2380*/  IADD3 R48, P1, R132, R3, RZ ;  /* 0x0000000384307210 */ /* 0x000fe20007f3e0ff */
[----:B------:R-:W-:-:S02]  /*2390*/  IMAD.MOV.U32 R6, RZ, RZ, R20 ;  /* 0x000000ffff067224 */ /* 0x000fc400078e0014 */
[----:B------:R-:W-:Y:S01]  /*23a0*/  IMAD R127, R2, c[0x0][0x2a4], R127 ;  /* 0x0000a900027f7a24 */ /* 0x000fe200078e027f */
[----:B------:R-:W-:Y:S01]  /*23b0*/  IADD3 R132, P0, R132, R0, RZ ;  /* 0x0000000084847210 */ /* 0x000fe20007f1e0ff */
[----:B------:R-:W-:Y:S01]  /*23c0*/  IMAD.WIDE.U32 R8, R2, c[0x0][0x2a0], R8 ;  /* 0x0000a80002087a25 */ /* 0x000fe200078e0008 */
[-C--:B------:R-:W-:Y:S02]  /*23d0*/  LEA.HI.X.SX32 R3, R3, R133.reuse, 0x1, P1 ;  /* 0x0000008503037211 */ /* 0x080fe400008f0eff */
[----:B------:R-:W-:Y:S01]  /*23e0*/  LEA.HI.X.SX32 R133, R0, R133, 0x1, P0 ;  /* 0x0000008500857211 */ /* 0x000fe200000f0eff */
[----:B------:R-:W-:Y:S01]  /*23f0*/  IMAD R129, R2, c[0x0][0x29c], R129 ;  /* 0x0000a70002817a24 */ /* 0x000fe200078e0281 */
[----:B------:R-:W-:Y:S01]  /*2400*/  LEA R126, P1, R8, c[0x0][0x270], 0x1 ;  /* 0x00009c00087e7a11 */ /* 0x000fe200078208ff */
[----:B------:R-:W-:Y:S01]  /*2410*/  IMAD.WIDE.U32 R6, R2, c[0x0][0x298], R6 ;  /* 0x0000a60002067a25 */ /* 0x000fe200078e0006 */
[----:B------:R-:W-:Y:S02]  /*2420*/  SHF.L.U64.HI R133, R132, 0x1, R133 ;  /* 0x0000000184857819 */ /* 0x000fe40000010285 */
[----:B------:R-:W-:Y:S01]  /*2430*/  SHF.L.U64.HI R0, R48, 0x1, R3 ;  /* 0x0000000130007819 */ /* 0x000fe20000010203 */
[----:B------:R-:W-:Y:S01]  /*2440*/  IMAD.IADD R127, R9, 0x1, R127 ;  /* 0x00000001097f7824 */ /* 0x000fe200078e027f */
[----:B------:R-:W-:Y:S01]  /*2450*/  LEA R128, P0, R6, c[0x0][0x268], 0x1 ;  /* 0x00009a0006807a11 */ /* 0x000fe200078008ff */
[----:B------:R-:W-:-:S02]  /*2460*/  IMAD.IADD R129, R7, 0x1, R129 ;  /* 0x0000000107817824 */ /* 0x000fc400078e0281 */
[----:B------:R-:W-:Y:S01]  /*2470*/  IMAD.MOV.U32 R89, RZ, RZ, c[0x0][0x288] ;  /* 0x0000a200ff597624 */ /* 0x000fe200078e00ff */
[----:B------:R-:W-:Y:S01]  /*2480*/  LEA.HI.X R127, R8, c[0x0][0x274], R127, 0x1, P1 ;  /* 0x00009d00087f7a11 */ /* 0x000fe200008f0c7f */
[----:B------:R-:W-:Y:S01]  /*2490*/  IMAD.SHL.U32 R83, R141, 0x10, RZ ;  /* 0x000000108d537824 */ /* 0x000fe200078e00ff */
[----:B------:R-:W-:Y:S01]  /*24a0*/  LEA.HI.X R129, R6, c[0x0][0x26c], R129, 0x1, P0 ;  /* 0x00009b0006817a11 */ /* 0x000fe200000f0c81 */
[----:B------:R-:W-:Y:S01]  /*24b0*/  IMAD.SHL.U32 R87, R89, 0x10, RZ ;  /* 0x0000001059577824 */ /* 0x000fe200078e00ff */
[C---:B------:R-:W-:Y:S01]  /*24c0*/  IADD3 R102, P1, R61.reuse, 0x80, RZ ;  /* 0x000000803d667810 */ /* 0x040fe20007f3e0ff */
[----:B------:R-:W-:Y:S01]  /*24d0*/  IMAD.X R95, RZ, RZ, R200, P2 ;  /* 0x000000ffff5f7224 */ /* 0x000fe200010e06c8 */
[----:B------:R-:W-:Y:S01]  /*24e0*/  LEA R124, P0, R150, c[0x0][0x170], 0x1 ;  /* 0x00005c00967c7a11 */ /* 0x000fe200078008ff */
[----:B------:R-:W-:Y:S01]  /*24f0*/  IMAD.SHL.U32 R132, R132, 0x2, RZ ;  /* 0x0000000284847824 */ /* 0x000fe200078e00ff */
[----:B------:R-:W-:Y:S01]  /*2500*/  IADD3.X R103, RZ, R200, RZ, P1, !PT ;  /* 0x000000c8ff677210 */ /* 0x000fe20000ffe4ff */
[----:B------:R-:W-:Y:S01]  /*2510*/  IMAD.MOV.U32 R162, RZ, RZ, c[0x0][0x290] ;  /* 0x0000a400ffa27624 */ /* 0x000fe200078e00ff */
[----:B------:R-:W-:Y:S01]  /*2520*/  IADD3 R104, P1, R61, R102, RZ ;  /* 0x000000663d687210 */ /* 0x000fe20007f3e0ff */
[----:B------:R-:W-:Y:S01]  /*2530*/  IMAD.SHL.U32 R48, R48, 0x2, RZ ;  /* 0x0000000230307824 */ /* 0x000fe200078e00ff */
[----:B------:R-:W-:Y:S01]  /*2540*/  LEA.HI.X R125, R150, c[0x0][0x174], R153, 0x1, P0 ;  /* 0x00005d00967d7a11 */ /* 0x000fe200000f0c99 */
[----:B------:R-:W-:Y:S01]  /*2550*/  IMAD R118, R5, c[0x0][0x1a4], RZ ;  /* 0x0000690005767a24 */ /* 0x000fe200078e02ff */
[----:B------:R-:W-:Y:S01]  /*2560*/  SHF.L.U64.HI R84, R89, R114, c[0x0][0x28c] ;  /* 0x0000a30059547619 */ /* 0x000fe20000010272 */
[----:B------:R-:W-:Y:S01]  /*2570*/  IMAD.X R105, R200, 0x1, R103, P1 ;  /* 0x00000001c8697824 */ /* 0x000fe200008e0667 */
[----:B------:R-:W-:Y:S01]  /*2580*/  IADD3 R96, P2, R61, R94, RZ ;  /* 0x0000005e3d607210 */ /* 0x000fe20007f5e0ff */
[C---:B------:R-:W-:Y:S01]  /*2590*/  IMAD.SHL.U32 R117, R162.reuse, 0x20, RZ ;  /* 0x00000020a2757824 */ /* 0x040fe200078e00ff */
[C---:B------:R-:W-:Y:S01]  /*25a0*/  IADD3 R90, P0, R87.reuse, 0x40, RZ ;  /* 0x00000040575a7810 */ /* 0x040fe20007f1e0ff */
[----:B------:R-:W-:Y:S01]  /*25b0*/  IMAD.SHL.U32 R115, R162, 0x10, RZ ;  /* 0x00000010a2737824 */ /* 0x000fe200078e00ff */
[----:B------:R-:W-:Y:S01]  /*25c0*/  IADD3 R98, P4, R87, 0x80, RZ ;  /* 0x0000008057627810 */ /* 0x000fe20007f9e0ff */
[----:B------:R-:W-:Y:S01]  /*25d0*/  IMAD.X R97, R200, 0x1, R95, P2 ;  /* 0x00000001c8617824 */ /* 0x000fe200010e065f */
[C---:B------:R-:W-:Y:S01]  /*25e0*/  IADD3 R78, R83.reuse, 0x40, RZ ;  /* 0x00000040534e7810 */ /* 0x040fe20007ffe0ff */
[----:B------:R-:W-:Y:S01]  /*25f0*/  IMAD.X R91, RZ, RZ, R84, P0 ;  /* 0x000000ffff5b7224 */ /* 0x000fe200000e0654 */
[----:B------:R-:W-:Y:S01]  /*2600*/  IADD3 R74, R83, 0x80, RZ ;  /* 0x00000080534a7810 */ /* 0x000fe20007ffe0ff */
[----:B------:R-:W-:Y:S01]  /*2610*/  IMAD.IADD R118, R19, 0x1, R118 ;  /* 0x0000000113767824 */ /* 0x000fe200078e0276 */
[----:B------:R-:W-:Y:S01]  /*2620*/  IADD3 R113, P1, R61, R104, RZ ;  /* 0x000000683d717210 */ /* 0x000fe20007f3e0ff */
[C---:B------:R-:W-:Y:S01]  /*2630*/  IMAD.IADD R72, R83.reuse, 0x1, R78 ;  /* 0x0000000153487824 */ /* 0x040fe200078e024e */
[----:B------:R-:W-:Y:S01]  /*2640*/  IADD3.X R99, RZ, R84, RZ, P4, !PT ;  /* 0x00000054ff637210 */ /* 0x000fe200027fe4ff */
[----:B------:R-:W-:Y:S01]  /*2650*/  IMAD.IADD R70, R83, 0x1, R74 ;  /* 0x0000000153467824 */ /* 0x000fe200078e024a */
[-C--:B------:R-:W-:Y:S01]  /*2660*/  IADD3 R100, P5, R98, R87.reuse, RZ ;  /* 0x0000005762647210 */ /* 0x080fe20007fbe0ff */
[----:B------:R-:W-:Y:S01]  /*2670*/  IMAD.X R112, R200, 0x1, R105, P1 ;  /* 0x00000001c8707824 */ /* 0x000fe200008e0669 */
[----:B------:R-:W-:Y:S01]  /*2680*/  IADD3 R109, P2, R61, R96, RZ ;  /* 0x000000603d6d7210 */ /* 0x000fe20007f5e0ff */
[----:B------:R-:W-:Y:S01]  /*2690*/  IMAD.SHL.U32 R80, R141, 0x20, RZ ;  /* 0x000000208d507824 */ /* 0x000fe200078e00ff */
[----:B------:R-:W-:Y:S01]  /*26a0*/  IADD3 R92, P0, R90, R87, RZ ;  /* 0x000000575a5c7210 */ /* 0x000fe20007f1e0ff */
[----:B------:R-:W-:Y:S01]  /*26b0*/  IMAD.X R101, R99, 0x1, R84, P5 ;  /* 0x0000000163657824 */ /* 0x000fe200028e0654 */
[----:B------:R-:W-:Y:S01]  /*26c0*/  IADD3 R130, P4, R132, c[0x0][0x2b0], RZ ;  /* 0x0000ac0084827a10 */ /* 0x000fe20007f9e0ff */
[----:B------:R-:W-:Y:S01]  /*26d0*/  IMAD R76, R141, 0x30, RZ ;  /* 0x000000308d4c7824 */ /* 0x000fe200078e02ff */
[----:B------:R-:W-:Y:S01]  /*26e0*/  SHF.L.U64.HI R114, R162, R114, c[0x0][0x294] ;  /* 0x0000a500a2727619 */ /* 0x000fe20000010272 */
[----:B------:R-:W-:Y:S01]  /*26f0*/  IMAD.X R108, R200, 0x1, R97, P2 ;  /* 0x00000001c86c7824 */ /* 0x000fe200010e0661 */
[C---:B------:R-:W-:Y:S01]  /*2700*/  SHF.L.U64.HI R116, R162.reuse, R86, c[0x0][0x294] ;  /* 0x0000a500a2747619 */ /* 0x040fe20000010256 */
[----:B------:R-:W-:Y:S01]  /*2710*/  IMAD.WIDE.U32 R162, R162, 0x60, RZ ;  /* 0x00000060a2a27825 */ /* 0x000fe200078e00ff */
[----:B------:R-:W-:-:S02]  /*2720*/  IADD3.X R131, R133, c[0x0][0x2b4], RZ, P4, !PT ;  /* 0x0000ad0085837a10 */ /* 0x000fc400027fe4ff */
[----:B------:R-:W-:Y:S01]  /*2730*/  IADD3 R16, P1, R48, c[0x0][0x2b0], RZ ;  /* 0x0000ac0030107a10 */ /* 0x000fe20007f3e0ff */
[C---:B------:R-:W-:Y:S01]  /*2740*/  IMAD.IADD R68, R83.reuse, 0x1, R72 ;  /* 0x0000000153447824 */ /* 0x040fe200078e0248 */
[-C--:B------:R-:W-:Y:S01]  /*2750*/  IADD3 R107, P5, R92, R87.reuse, RZ ;  /* 0x000000575c6b7210 */ /* 0x080fe20007fbe0ff */
[----:B------:R-:W-:Y:S01]  /*2760*/  IMAD.IADD R66, R83, 0x1, R70 ;  /* 0x0000000153427824 */ /* 0x000fe200078e0246 */
[----:B------:R-:W-:Y:S01]  /*2770*/  IADD3 R111, P4, R100, R87, RZ ;  /* 0x00000057646f7210 */ /* 0x000fe20007f9e0ff */
[----:B------:R-:W-:Y:S01]  /*2780*/  IMAD.X R93, R91, 0x1, R84, P0 ;  /* 0x000000015b5d7824 */ /* 0x000fe200000e0654 */
[----:B------:R-:W-:Y:S01]  /*2790*/  IADD3 R132, P2, R132, c[0x0][0x2a8], RZ ;  /* 0x0000aa0084847a10 */ /* 0x000fe20007f5e0ff */
[----:B------:R-:W-:Y:S01]  /*27a0*/  IMAD R5, R5, c[0x0][0x19c], RZ ;  /* 0x0000670005057a24 */ /* 0x000fe200078e02ff */
[----:B------:R-:W-:Y:S01]  /*27b0*/  IADD3 R48, P0, R48, c[0x0][0x2a8], RZ ;  /* 0x0000aa0030307a10 */ /* 0x000fe20007f1e0ff */
[----:B------:R-:W-:Y:S01]  /*27c0*/  IMAD.WIDE.U32 R164, R165, 0x20, RZ ;  /* 0x00000020a5a47825 */ /* 0x000fe200078e00ff */
[----:B------:R-:W-:-:S02]  /*27d0*/  SHF.L.U64.HI R86, R89, R86, c[0x0][0x28c] ;  /* 0x0000a30059567619 */ /* 0x000fc40000010256 */
[----:B------:R-:W-:Y:S01]  /*27e0*/  SHF.L.U64.HI R116, R117, 0x1, R116 ;  /* 0x0000000175747819 */ /* 0x000fe20000010274 */
[C---:B------:R-:W-:Y:S01]  /*27f0*/  IMAD.SHL.U32 R119, R18.reuse, 0x2, RZ ;  /* 0x0000000212777824 */ /* 0x040fe200078e00ff */
[----:B------:R-:W-:Y:S01]  /*2800*/  SHF.L.U64.HI R114, R115, 0x1, R114 ;  /* 0x0000000173727819 */ /* 0x000fe20000010272 */
[----:B------:R-:W-:Y:S01]  /*2810*/  IMAD.MOV.U32 R9, RZ, RZ, R134 ;  /* 0x000000ffff097224 */ /* 0x000fe200078e0086 */
[----:B------:R-:W-:Y:S01]  /*2820*/  SHF.L.U64.HI R118, R18, 0x1, R118 ;  /* 0x0000000112767819 */ /* 0x000fe20000010276 */
[----:B------:R-:W-:Y:S01]  /*2830*/  IMAD.SHL.U32 R89, R89, 0x20, RZ ;  /* 0x0000002059597824 */ /* 0x000fe200078e00ff */
[----:B------:R-:W-:Y:S01]  /*2840*/  SHF.R.S32.HI R81, RZ, 0x1f, R83 ;  /* 0x0000001fff517819 */ /* 0x000fe20000011453 */
[----:B------:R-:W-:Y:S01]  /*2850*/  IMAD.IADD R88, R165, 0x1, R5 ;  /* 0x00000001a5587824 */ /* 0x000fe200078e0205 */
[----:B------:R-:W-:Y:S01]  /*2860*/  SHF.R.S32.HI R79, RZ, 0x1f, R80 ;  /* 0x0000001fff4f7819 */ /* 0x000fe20000011450 */
[----:B------:R-:W-:Y:S01]  /*2870*/  IMAD.SHL.U32 R117, R117, 0x2, RZ ;  /* 0x0000000275757824 */ /* 0x000fe200078e00ff */
[----:B------:R-:W-:Y:S01]  /*2880*/  SHF.R.S32.HI R75, RZ, 0x1f, R76 ;  /* 0x0000001fff4b7819 */ /* 0x000fe2000001144c */
[----:B------:R-:W-:Y:S01]  /*2890*/  IMAD.SHL.U32 R115, R115, 0x2, RZ ;  /* 0x0000000273737824 */ /* 0x000fe200078e00ff */
[----:B------:R-:W-:Y:S01]  /*28a0*/  SHF.R.S32.HI R77, RZ, 0x1f, R78 ;  /* 0x0000001fff4d7819 */ /* 0x000fe2000001144e */
[----:B------:R-:W-:Y:S01]  /*28b0*/  IMAD.X R106, R93, 0x1, R84, P5 ;  /* 0x000000015d6a7824 */ /* 0x000fe200028e0654 */
[----:B------:R-:W-:Y:S01]  /*28c0*/  SHF.R.S32.HI R73, RZ, 0x1f, R74 ;  /* 0x0000001fff497819 */ /* 0x000fe2000001144a */
[----:B------:R-:W-:Y:S01]  /*28d0*/  IMAD.X R110, R101, 0x1, R84, P4 ;  /* 0x00000001656e7824 */ /* 0x000fe200020e0654 */
[----:B------:R-:W-:-:S02]  /*28e0*/  IADD3 R120, R163, UR5, RZ ;  /* 0x00000005a3787c10 */ /* 0x000fc4000fffe0ff */
[----:B------:R-:W-:Y:S02]  /*28f0*/  SHF.R.S32.HI R71, RZ, 0x1f, R72 ;  /* 0x0000001fff477819 */ /* 0x000fe40000011448 */
[----:B------:R-:W-:Y:S02]  /*2900*/  SHF.R.S32.HI R69, RZ, 0x1f, R70 ;  /* 0x0000001fff457819 */ /* 0x000fe40000011446 */
[----:B------:R-:W-:Y:S02]  /*2910*/  SHF.R.S32.HI R67, RZ, 0x1f, R68 ;  /* 0x0000001fff437819 */ /* 0x000fe40000011444 */
[----:B------:R-:W-:Y:S02]  /*2920*/  SHF.R.S32.HI R65, RZ, 0x1f, R66 ;  /* 0x0000001fff417819 */ /* 0x000fe40000011442 */
[----:B------:R-:W-:Y:S02]  /*2930*/  IADD3.X R133, R133, c[0x0][0x2ac], RZ, P2, !PT ;  /* 0x0000ab0085857a10 */ /* 0x000fe400017fe4ff */
[----:B------:R-:W-:-:S02]  /*2940*/  IADD3.X R17, R0, c[0x0][0x2b4], RZ, P1, !PT ;  /* 0x0000ad0000117a10 */ /* 0x000fc40000ffe4ff */
[----:B------:R-:W-:Y:S02]  /*2950*/  IADD3.X R49, R0, c[0x0][0x2ac], RZ, P0, !PT ;  /* 0x0000ab0000317a10 */ /* 0x000fe400007fe4ff */
.L_x_1551:
        /* <DEDUP_REMOVED lines=8> */
[----:B-123--:R-:W-:-:S05]  /*29e0*/  @!P6 BRA `(.L_x_1460) ;  /* 0x000000900000e947 */ /* 0x00efca0003800000 */
        /* <DEDUP_REMOVED lines=9> */
.L_x_1460:
[----:B------:R-:W-:Y:S05]  /*2a80*/  BSYNC B0 ;  /* 0x0000000000007941 */ /* 0x000fea0003800000 */
.L_x_1459:
        /* <DEDUP_REMOVED lines=18> */
.L_x_1462:
[----:B------:R-:W-:Y:S05]  /*2bb0*/  BSYNC B0 ;  /* 0x0000000000007941 */ /* 0x000fea0003800000 */
.L_x_1461:
        /* <DEDUP_REMOVED lines=18> */
.L_x_1464:
[----:B------:R-:W-:Y:S05]  /*2ce0*/  BSYNC B0 ;  /* 0x0000000000007941 */ /* 0x000fea0003800000 */
.L_x_1463:
        /* <DEDUP_REMOVED lines=18> */
.L_x_1466:
[----:B------:R-:W-:Y:S05]  /*2e10*/  BSYNC B0 ;  /* 0x0000000000007941 */ /* 0x000fea0003800000 */
.L_x_1465:
        /* <DEDUP_REMOVED lines=16> */
[----:B------:R-:W2:Y:S01]  /*2f20*/  LDG.E.128 R20, [R128.64] ;  /* 0x0000000680147981 */ /* 0x000ea2000c1e1d00 */
[----:B------:R-:W-:Y:S11]  /*2f30*/  MOV R123, R121 ;  /* 0x00000079007b7202 */ /* 0x000ff60000000f00 */
        /* <DEDUP_REMOVED lines=47> */
.L_x_1472:
[----:B------:R-:W-:Y:S05]  /*3230*/  BSYNC B0 ;  /* 0x0000000000007941 */ /* 0x000fea0003800000 */
.L_x_1471:
[----:B------:R-:W-:Y:S01]  /*3240*/  ISETP.GE.AND P0, PT, R11, c[0x0][0x220], PT ;  /* 0x000088000b007a0c */ /* 0x000fe20003f06270 */
[----:B------:R-:W-:Y:S01]  /*3250*/  @!UPT UIADD3 URZ, URZ, URZ, URZ ;  /* 0x0000003f3f3ff290 */ /* 0x000fe2000fffe03f */
[----:B------:R-:W-:Y:S11]  /*3260*/  BSSY B0, `(.L_x_1473) ;  /* 0x0000034000007945 */ /* 0x000ff60003800000 */
[----:B------:R-:W-:-:S05]  /*3270*/  @P0 BRA `(.L_x_1474) ;  /* 0x0000032000000947 */ /* 0x000fca0003800000 */
[----:B------:R-:W-:Y:S01]  /*3280*/  ISETP.GE.AND P0, PT, R11, UR4, PT ;  /* 0x000000040b007c0c */ /* 0x000fe2000bf06270 */
[----:B-1----:R-:W2:Y:S01]  /*3290*/  LDG.E.128 R20, [R128.64+0x80] ;  /* 0x0000800680147981 */ /* 0x002ea2000c1e1d00 */
[----:B------:R-:W-:Y:S11]  /*32a0*/  MOV R123, R121 ;  /* 0x00000079007b7202 */ /* 0x000ff60000000f00 */
        /* <DEDUP_REMOVED lines=47> */
.L_x_1474:
[----:B------:R-:W-:Y:S05]  /*35a0*/  BSYNC B0 ;  /* 0x0000000000007941 */ /* 0x000fea0003800000 */
.L_x_1473:
[----:B------:R-:W-:Y:S11]  /*35b0*/  ISETP.GE.AND P0, PT, R10, c[0x0][0x220], PT ;  /* 0x000088000a007a0c */ /* 0x000ff60003f06270 */
[----:B------:R-:W-:Y:S02]  /*35c0*/  @!UPT UIADD3 URZ, URZ, URZ, URZ ;  /* 0x0000003f3f3ff290 */ /* 0x000fe4000fffe03f */
        /* <DEDUP_REMOVED lines=51> */
.L_x_1470:
[----:B------:R-:W-:Y:S05]  /*3900*/  BSYNC B1 ;  /* 0x0000000000017941 */ /* 0x000fea0003800000 */
.L_x_1469:
        /* <DEDUP_REMOVED lines=11> */
[C---:B------:R-:W-:Y:S02]  /*39c0*/  LEA R34, P4, R87.reuse, R128, 0x1 ;  /* 0x0000008057227211 */ /* 0x040fe400078808ff */
        /* <DEDUP_REMOVED lines=52> */
.L_x_1478:
[----:B------:R-:W-:Y:S05]  /*3d10*/  BSYNC B0 ;  /* 0x0000000000007941 */ /* 0x000fea0003800000 */
.L_x_1477:
        /* <DEDUP_REMOVED lines=57> */
.L_x_1480:
[----:B------:R-:W-:Y:S05]  /*40b0*/  BSYNC B0 ;  /* 0x0000000000007941 */ /* 0x000fea0003800000 */
.L_x_1479:
        /* <DEDUP_REMOVED lines=56> */
.L_x_1476:
[----:B------:R-:W-:Y:S05]  /*4440*/  BSYNC B1 ;  /* 0x0000000000017941 */ /* 0x000fea0003800000 */
.L_x_1475:
        /* <DEDUP_REMOVED lines=64> */
.L_x_1484:
[----:B------:R-:W-:Y:S05]  /*4850*/  BSYNC B0 ;  /* 0x0000000000007941 */ /* 0x000fea0003800000 */
.L_x_1483:
        /* <DEDUP_REMOVED lines=57> */
.L_x_1486:
[----:B------:R-:W-:Y:S05]  /*4bf0*/  BSYNC B0 ;  /* 0x0000000000007941 */ /* 0x000fea0003800000 */
.L_x_1485:
        /* <DEDUP_REMOVED lines=56> */
.L_x_1482:
[----:B------:R-:W-:Y:S05]  /*4f80*/  BSYNC B1 ;  /* 0x0000000000017941 */ /* 0x000fea0003800000 */
.L_x_1481:
        /* <DEDUP_REMOVED lines=12> */
[----:B------:R-:W-:Y:S02]  /*5050*/  ISETP.GE.AND P0, PT, R14, UR4, PT ;  /* 0x000000040e007c0c */ /* 0x000fe4000bf06270 */
[----:B-1----:R-:W-:Y:S01]  /*5060*/  MOV R123, R121 ;  /* 0x00000079007b7202 */ /* 0x002fe20000000f00 */
[C---:B------:R-:W-:Y:S04]  /*5070*/  IMAD.WIDE.U32 R36, R35.reuse, c[0x0][0x288], R128 ;  /* 0x0000a20023247a25 */ /* 0x040fe800078e0080 */
[C---:B------:R-:W-:Y:S02]  /*5080*/  IMAD R34, R35.reuse, c[0x0][0x28c], RZ ;  /* 0x0000a30023227a24 */ /* 0x040fe400078e02ff */
[----:B------:R-:W-:Y:S03]  /*5090*/  IMAD.WIDE.U32 R40, R35, c[0x0][0x198], R122 ;  /* 0x0000660023287a25 */ /* 0x000fe600078e007a */
        /* <DEDUP_REMOVED lines=51> */
.L_x_1490:
[----:B------:R-:W-:Y:S05]  /*53d0*/  BSYNC B0 ;  /* 0x0000000000007941 */ /* 0x000fea0003800000 */
.L_x_1489:
        /* <DEDUP_REMOVED lines=57> */
.L_x_1492:
[----:B------:R-:W-:Y:S05]  /*5770*/  BSYNC B0 ;  /* 0x0000000000007941 */ /* 0x000fea0003800000 */
.L_x_1491:
        /* <DEDUP_REMOVED lines=56> */
.L_x_1488:
[----:B------:R-:W-:Y:S05]  /*5b00*/  BSYNC B1 ;  /* 0x0000000000017941 */ /* 0x000fea0003800000 */
.L_x_1487:
        /* <DEDUP_REMOVED lines=8> */
.L_x_1468:
        /* <DEDUP_REMOVED lines=95> */
.L_x_1499:
[----:B------:R-:W-:Y:S05]  /*6180*/  BSYNC B0 ;  /* 0x0000000000007941 */ /* 0x000fea0003800000 */
.L_x_1498:
[----:B------:R-:W-:Y:S05]  /*6190*/  MOV R123, R121 ;  /* 0x00000079007b7202 */ /* 0x000fea0000000f00 */
[----:B-----5:R2:W-:Y:S02]  /*61a0*/  STG.E.128 [R122.64], R52 ;  /* 0x000000347a007986 */ /* 0x0205e4000c101d06 */
.L_x_1497:
[----:B------:R-:W-:Y:S05]  /*61b0*/  BSYNC B1 ;  /* 0x0000000000017941 */ /* 0x000fea0003800000 */
.L_x_1496:
        /* <DEDUP_REMOVED lines=94> */
.L_x_1503:
[----:B------:R-:W-:Y:S05]  /*67a0*/  BSYNC B0 ;  /* 0x0000000000007941 */ /* 0x000fea0003800000 */
.L_x_1502:
[----:B------:R-:W-:Y:S05]  /*67b0*/  MOV R123, R121 ;  /* 0x00000079007b7202 */ /* 0x000fea0000000f00 */
[----:B-----5:R3:W-:Y:S02]  /*67c0*/  STG.E.128 [R122.64+0x80], R52 ;  /* 0x000080347a007986 */ /* 0x0207e4000c101d06 */
.L_x_1501:
[----:B------:R-:W-:Y:S05]  /*67d0*/  BSYNC B1 ;  /* 0x0000000000017941 */ /* 0x000fea0003800000 */
.L_x_1500:
        /* <DEDUP_REMOVED lines=93> */
.L_x_1505:
[----:B------:R-:W-:Y:S05]  /*6db0*/  BSYNC B0 ;  /* 0x0000000000007941 */ /* 0x000fea0003800000 */
.L_x_1504:
[----:B------:R-:W-:Y:S05]  /*6dc0*/  MOV R123, R121 ;  /* 0x00000079007b7202 */ /* 0x000fea0000000f00 */
[----:B-----5:R3:W-:Y:S02]  /*6dd0*/  STG.E.128 [R122.64+0x100], R52 ;  /* 0x000100347a007986 */ /* 0x0207e4000c101d06 */
.L_x_1495:
[----:B------:R-:W-:Y:S05]  /*6de0*/  BSYNC B2 ;  /* 0x0000000000027941 */ /* 0x000fea0003800000 */
.L_x_1494:
        /* <DEDUP_REMOVED lines=24> */
[----:B--23--:R-:W-:Y:S02]  /*6f70*/  IADD3 R123, P5, R83, R166, RZ ;  /* 0x000000a6537b7210 */ /* 0x00cfe40007fbe0ff */
[----:B------:R-:W-:Y:S02]  /*6f80*/  LEA.HI.X.SX32 R19, R167, R169, 0x1, P0 ;  /* 0x000000a9a7137211 */ /* 0x000fe400000f0eff */
[C---:B----4-:R-:W-:Y:S02]  /*6f90*/  LEA R168, P0, R123.reuse, R130, 0x1 ;  /* 0x000000827ba87211 */ /* 0x050fe400078008ff */
[----:B------:R-:W-:Y:S01]  /*6fa0*/  LEA.HI.X.SX32 R166, R166, R81, 0x1, P5 ;  /* 0x00000051a6a67211 */ /* 0x000fe200028f0eff */
[----:B------:R-:W2:Y:S03]  /*6fb0*/  LDG.E.128 R28, [R18.64] ;  /* 0x00000006121c7981 */ /* 0x000ea6000c1e1d00 */
[----:B------:R-:W-:Y:S02]  /*6fc0*/  LEA.HI.X R169, R123, R131, R166, 0x1, P0 ;  /* 0x000000837ba97211 */ /* 0x000fe400000f0ca6 */
[----:B------:R-:W-:Y:S02]  /*6fd0*/  MOV R166, RZ ;  /* 0x000000ff00a67202 */ /* 0x000fe40000000f00 */
[----:B------:R-:W-:Y:S02]  /*6fe0*/  @P4 IADD3 R166, RZ, -UR5, RZ ;  /* 0x80000005ffa64c10 */ /* 0x000fe4000fffe0ff */
[----:B------:R-:W3:Y:S02]  /*6ff0*/  LDG.E.128 R168, [R168.64] ;  /* 0x00000006a8a87981 */ /* 0x000ee4000c1e1d00 */
[----:B------:R-:W-:Y:S04]  /*7000*/  IADD3 R123, P0, R83, R166, RZ ;  /* 0x000000a6537b7210 */ /* 0x000fe80007f1e0ff */
[----:B------:R-:W-:Y:S02]  /*7010*/  LEA.HI.X.SX32 R166, R166, R81, 0x1, P0 ;  /* 0x00000051a6a67211 */ /* 0x000fe400000f0eff */
[C---:B------:R-:W-:Y:S04]  /*7020*/  LEA R36, P0, R123.reuse, R132, 0x1 ;  /* 0x000000847b247211 */ /* 0x040fe800078008ff */
[----:B------:R-:W-:Y:S05]  /*7030*/  LEA.HI.X R37, R123, R133, R166, 0x1, P0 ;  /* 0x000000857b257211 */ /* 0x000fea00000f0ca6 */
[----:B------:R4:W3:Y:S02]  /*7040*/  LDG.E.128 R52, [R36.64] ;  /* 0x0000000624347981 */ /* 0x0008e4000c1e1d00 */
[----:B----4-:R-:W-:Y:S02]  /*7050*/  HADD2.F32 R37, -RZ, R56.H1_H1 ;  /* 0x30000038ff257230 */ /* 0x010fe40000004100 */
[--C-:B--2---:R-:W-:Y:S01]  /*7060*/  HADD2.F32 R34, -RZ, R28.reuse.H0_H0 ;  /* 0x2000001cff227230 */ /* 0x104fe20000004100 */
[----:B------:R-:W-:Y:S01]  /*7070*/  MOV R26, R30 ;  /* 0x0000001e001a7202 */ /* 0x000fe20000000f00 */
[----:B------:R-:W-:Y:S01]  /*7080*/  HADD2.F32 R32, -RZ, R28.H1_H1 ;  /* 0x3000001cff207230 */ /* 0x000fe20000004100 */
[----:B------:R-:W-:Y:S01]  /*7090*/  MOV R19, R31 ;  /* 0x0000001f00137202 */ /* 0x000fe20000000f00 */
[--C-:B------:R-:W-:Y:S02]  /*70a0*/  HADD2.F32 R30, -RZ, R29.reuse.H0_H0 ;  /* 0x2000001dff1e7230 */ /* 0x100fe40000004100 */
[----:B------:R-:W-:Y:S02]  /*70b0*/  HADD2.F32 R28, -RZ, R29.H1_H1 ;  /* 0x3000001dff1c7230 */ /* 0x000fe40000004100 */
[--C-:B---3--:R-:W-:Y:S02]  /*70c0*/  HADD2.F32 R27, -RZ, R168.reuse.H0_H0 ;  /* 0x200000a8ff1b7230 */ /* 0x108fe40000004100 */
        /* <DEDUP_REMOVED lines=15> */
[--C-:B------:R-:W-:Y:S01]  /*71c0*/  HADD2.F32 R35, -RZ, R52.reuse.H0_H0 ;  /* 0x20000034ff237230 */ /* 0x100fe20000004100 */
        /* <DEDUP_REMOVED lines=36> */
.L_x_1511:
[----:B------:R-:W-:Y:S05]  /*7410*/  BSYNC B0 ;  /* 0x0000000000007941 */ /* 0x000fea0003800000 */
.L_x_1510:
[C---:B------:R-:W-:Y:S04]  /*7420*/  LEA R2, P0, R61.reuse, R122, 0x1 ;  /* 0x0000007a3d027211 */ /* 0x040fe800078008ff */
[----:B------:R-:W-:Y:S05]  /*7430*/  LEA.HI.X R3, R61, R121, R200, 0x1, P0 ;  /* 0x000000793d037211 */ /* 0x000fea00000f0cc8 */
[----:B-----5:R1:W-:Y:S04]  /*7440*/  STG.E.128 [R2.64], R56 ;  /* 0x0000003802007986 */ /* 0x0203e8000c101d06 */
.L_x_1509:
[----:B------:R-:W-:Y:S05]  /*7450*/  BSYNC B1 ;  /* 0x0000000000017941 */ /* 0x000fea0003800000 */
.L_x_1508:
        /* <DEDUP_REMOVED lines=22> */
[----:B--23--:R-:W-:Y:S02]  /*75c0*/  IADD3 R123, P5, R78, R166, RZ ;  /* 0x000000a64e7b7210 */ /* 0x00cfe40007fbe0ff */
[----:B------:R-:W-:Y:S02]  /*75d0*/  LEA.HI.X.SX32 R19, R167, R169, 0x1, P0 ;  /* 0x000000a9a7137211 */ /* 0x000fe400000f0eff */
[C---:B-1----:R-:W-:Y:S02]  /*75e0*/  LEA R168, P0, R123.reuse, R130, 0x1 ;  /* 0x000000827ba87211 */ /* 0x042fe400078008ff */
        /* <DEDUP_REMOVED lines=10> */
[----:B------:R1:W4:Y:S02]  /*7690*/  LDG.E.128 R52, [R36.64] ;  /* 0x0000000624347981 */ /* 0x000324000c1e1d00 */
[----:B-1----:R-:W-:Y:S02]  /*76a0*/  HADD2.F32 R37, -RZ, R56.H1_H1 ;  /* 0x30000038ff257230 */ /* 0x002fe40000004100 */
        /* <DEDUP_REMOVED lines=22> */
[--C-:B----4-:R-:W-:Y:S01]  /*7810*/  HADD2.F32 R35, -RZ, R52.reuse.H0_H0 ;  /* 0x20000034ff237230 */ /* 0x110fe20000004100 */
        /* <DEDUP_REMOVED lines=36> */
.L_x_1515:
[----:B------:R-:W-:Y:S05]  /*7a60*/  BSYNC B0 ;  /* 0x0000000000007941 */ /* 0x000fea0003800000 */
.L_x_1514:
[C---:B------:R-:W-:Y:S04]  /*7a70*/  LEA R2, P0, R94.reuse, R122, 0x1 ;  /* 0x0000007a5e027211 */ /* 0x040fe800078008ff */
[----:B------:R-:W-:Y:S05]  /*7a80*/  LEA.HI.X R3, R94, R121, R95, 0x1, P0 ;  /* 0x000000795e037211 */ /* 0x000fea00000f0c5f */
[----:B-----5:R4:W-:Y:S04]  /*7a90*/  STG.E.128 [R2.64], R56 ;  /* 0x0000003802007986 */ /* 0x0209e8000c101d06 */
.L_x_1513:
[----:B------:R-:W-:Y:S05]  /*7aa0*/  BSYNC B1 ;  /* 0x0000000000017941 */ /* 0x000fea0003800000 */
.L_x_1512:
        /* <DEDUP_REMOVED lines=95> */
.L_x_1517:
[----:B------:R-:W-:Y:S05]  /*80a0*/  BSYNC B0 ;  /* 0x0000000000007941 */ /* 0x000fea0003800000 */
.L_x_1516:
[C---:B------:R-:W-:Y:S04]  /*80b0*/  LEA R2, P0, R102.reuse, R122, 0x1 ;  /* 0x0000007a66027211 */ /* 0x040fe800078008ff */
[----:B------:R-:W-:Y:S05]  /*80c0*/  LEA.HI.X R3, R102, R121, R103, 0x1, P0 ;  /* 0x0000007966037211 */ /* 0x000fea00000f0c67 */
[----:B-----5:R4:W-:Y:S04]  /*80d0*/  STG.E.128 [R2.64], R56 ;  /* 0x0000003802007986 */ /* 0x0209e8000c101d06 */
.L_x_1507:
[----:B------:R-:W-:Y:S05]  /*80e0*/  BSYNC B2 ;  /* 0x0000000000027941 */ /* 0x000fea0003800000 */
.L_x_1506:
        /* <DEDUP_REMOVED lines=98> */
.L_x_1523:
[----:B------:R-:W-:Y:S05]  /*8710*/  BSYNC B0 ;  /* 0x0000000000007941 */ /* 0x000fea0003800000 */
.L_x_1522:
[C---:B------:R-:W-:Y:S04]  /*8720*/  LEA R2, P0, R164.reuse, R122, 0x1 ;  /* 0x0000007aa4027211 */ /* 0x040fe800078008ff */
[----:B------:R-:W-:Y:S05]  /*8730*/  LEA.HI.X R3, R164, R121, R88, 0x1, P0 ;  /* 0x00000079a4037211 */ /* 0x000fea00000f0c58 */
[----:B-----5:R4:W-:Y:S04]  /*8740*/  STG.E.128 [R2.64], R56 ;  /* 0x0000003802007986 */ /* 0x0209e8000c101d06 */
.L_x_1521:
[----:B------:R-:W-:Y:S05]  /*8750*/  BSYNC B1 ;  /* 0x0000000000017941 */ /* 0x000fea0003800000 */
.L_x_1520:
        /* <DEDUP_REMOVED lines=96> */
.L_x_1527:
[----:B------:R-:W-:Y:S05]  /*8d60*/  BSYNC B0 ;  /* 0x0000000000007941 */ /* 0x000fea0003800000 */
.L_x_1526:
[C---:B------:R-:W-:Y:S04]  /*8d70*/  LEA R2, P0, R96.reuse, R122, 0x1 ;  /* 0x0000007a60027211 */ /* 0x040fe800078008ff */
[----:B------:R-:W-:Y:S05]  /*8d80*/  LEA.HI.X R3, R96, R121, R97, 0x1, P0 ;  /* 0x0000007960037211 */ /* 0x000fea00000f0c61 */
[----:B-----5:R4:W-:Y:S04]  /*8d90*/  STG.E.128 [R2.64], R56 ;  /* 0x0000003802007986 */ /* 0x0209e8000c101d06 */
.L_x_1525:
[----:B------:R-:W-:Y:S05]  /*8da0*/  BSYNC B1 ;  /* 0x0000000000017941 */ /* 0x000fea0003800000 */
.L_x_1524:
        /* <DEDUP_REMOVED lines=95> */
.L_x_1529:
[----:B------:R-:W-:Y:S05]  /*93a0*/  BSYNC B0 ;  /* 0x0000000000007941 */ /* 0x000fea0003800000 */
.L_x_1528:
[C---:B------:R-:W-:Y:S04]  /*93b0*/  LEA R2, P0, R104.reuse, R122, 0x1 ;  /* 0x0000007a68027211 */ /* 0x040fe800078008ff */
[----:B------:R-:W-:Y:S05]  /*93c0*/  LEA.HI.X R3, R104, R121, R105, 0x1, P0 ;  /* 0x0000007968037211 */ /* 0x000fea00000f0c69 */
[----:B-----5:R4:W-:Y:S04]  /*93d0*/  STG.E.128 [R2.64], R56 ;  /* 0x0000003802007986 */ /* 0x0209e8000c101d06 */
.L_x_1519:
[----:B------:R-:W-:Y:S05]  /*93e0*/  BSYNC B2 ;  /* 0x0000000000027941 */ /* 0x000fea0003800000 */
.L_x_1518:
        /* <DEDUP_REMOVED lines=9> */
[C---:B------:R-:W-:Y:S04]  /*9480*/  IMAD.WIDE.U32 R170, R167.reuse, c[0x0][0x288], R128 ;  /* 0x0000a200a7aa7a25 */ /* 0x040fe800078e0080 */
[----:B------:R-:W-:Y:S05]  /*9490*/  IMAD R0, R167, c[0x0][0x28c], RZ ;  /* 0x0000a300a7007a24 */ /* 0x000fea00078e02ff */
[----:B------:R-:W-:Y:S05]  /*94a0*/  IADD3 R171, R171, R0, RZ ;  /* 0x00000000abab7210 */ /* 0x000fea0007ffe0ff */
[----:B-1--4-:R1:W5:Y:S01]  /*94b0*/  LDG.E.128 R56, [R170.64] ;  /* 0x00000006aa387981 */ /* 0x012362000c1e1d00 */
        /* <DEDUP_REMOVED lines=87> */
.L_x_1535:
[----:B------:R-:W-:Y:S05]  /*9a30*/  BSYNC B0 ;  /* 0x0000000000007941 */ /* 0x000fea0003800000 */
.L_x_1534:
[C---:B------:R-:W-:Y:S01]  /*9a40*/  IMAD R0, R167.reuse, c[0x0][0x19c], RZ ;  /* 0x00006700a7007a24 */ /* 0x040fe200078e02ff */
[----:B--23--:R-:W-:Y:S05]  /*9a50*/  MOV R123, R121 ;  /* 0x00000079007b7202 */ /* 0x00cfea0000000f00 */
[----:B------:R-:W-:Y:S05]  /*9a60*/  IMAD.WIDE.U32 R2, R167, c[0x0][0x198], R122 ;  /* 0x00006600a7027a25 */ /* 0x000fea00078e007a */
[----:B------:R-:W-:Y:S05]  /*9a70*/  IADD3 R3, R3, R0, RZ ;  /* 0x0000000003037210 */ /* 0x000fea0007ffe0ff */
[----:B-----5:R2:W-:Y:S02]  /*9a80*/  STG.E.128 [R2.64], R56 ;  /* 0x0000003802007986 */ /* 0x0205e4000c101d06 */
.L_x_1533:
[----:B------:R-:W-:Y:S05]  /*9a90*/  BSYNC B1 ;  /* 0x0000000000017941 */ /* 0x000fea0003800000 */
.L_x_1532:
        /* <DEDUP_REMOVED lines=8> */
[----:B--2---:R1:W5:Y:S10]  /*9b20*/  LDG.E.128 R56, [R168.64] ;  /* 0x00000006a8387981 */ /* 0x004374000c1e1d00 */
        /* <DEDUP_REMOVED lines=13> */
[----:B---3--:R-:W-:Y:S02]  /*9c00*/  IADD3 R123, P2, R68, R166, RZ ;  /* 0x000000a6447b7210 */ /* 0x008fe40007f5e0ff */
        /* <DEDUP_REMOVED lines=73> */
.L_x_1539:
[----:B------:R-:W-:Y:S05]  /*a0a0*/  BSYNC B0 ;  /* 0x0000000000007941 */ /* 0x000fea0003800000 */
.L_x_1538:
[C---:B------:R-:W-:Y:S04]  /*a0b0*/  LEA R2, P0, R109.reuse, R122, 0x1 ;  /* 0x0000007a6d027211 */ /* 0x040fe800078008ff */
[----:B------:R-:W-:Y:S05]  /*a0c0*/  LEA.HI.X R3, R109, R121, R108, 0x1, P0 ;  /* 0x000000796d037211 */ /* 0x000fea00000f0c6c */
[----:B-----5:R2:W-:Y:S04]  /*a0d0*/  STG.E.128 [R2.64], R56 ;  /* 0x0000003802007986 */ /* 0x0205e8000c101d06 */
.L_x_1537:
[----:B------:R-:W-:Y:S05]  /*a0e0*/  BSYNC B1 ;  /* 0x0000000000017941 */ /* 0x000fea0003800000 */
.L_x_1536:
[----:B------:R-:W-:Y:S11]  /*a0f0*/  ISETP.GE.AND P0, PT, R10, c[0x0][0x220], PT ;  /* 0x000088000a007a0c */ /* 0x000ff60003f06270 */
[----:B------:R-:W-:Y:S02]  /*a100*/  @!UPT UIADD3 URZ, URZ, URZ, URZ ;  /* 0x0000003f3f3ff290 */ /* 0x000fe4000fffe03f */
        /* <DEDUP_REMOVED lines=93> */
.L_x_1541:
[----:B------:R-:W-:Y:S05]  /*a6e0*/  BSYNC B0 ;  /* 0x0000000000007941 */ /* 0x000fea0003800000 */
.L_x_1540:
[C---:B------:R-:W-:Y:S04]  /*a6f0*/  LEA R2, P0, R113.reuse, R122, 0x1 ;  /* 0x0000007a71027211 */ /* 0x040fe800078008ff */
[----:B------:R-:W-:Y:S05]  /*a700*/  LEA.HI.X R3, R113, R121, R112, 0x1, P0 ;  /* 0x0000007971037211 */ /* 0x000fea00000f0c70 */
[----:B-----5:R2:W-:Y:S04]  /*a710*/  STG.E.128 [R2.64], R56 ;  /* 0x0000003802007986 */ /* 0x0205e8000c101d06 */
.L_x_1531:
[----:B------:R-:W-:Y:S05]  /*a720*/  BSYNC B2 ;  /* 0x0000000000027941 */ /* 0x000fea0003800000 */
.L_x_1530:
[----:B-12-4-:R-:W-:Y:S01]  /*a730*/  IMAD.MOV.U32 R3, RZ, RZ, c[0x0][0x230] ;  /* 0x00008c00ff037624 */ /* 0x016fe200078e00ff */
[----:B------:R-:W-:Y:S03]  /*a740*/  ULDC UR4, c[0x0][0x230] ;  /* 0x00008c0000047ab9 */ /* 0x000fe60000000800 */
[----:B------:R-:W-:Y:S05]  /*a750*/  IMAD.U32 R3, R3, -0x20, RZ ;  /* 0xffffffe003037824 */ /* 0x000fea00078e00ff */
[C---:B------:R-:W-:Y:S02]  /*a760*/  LEA R132, P1, R3.reuse, R132, 0x1 ;  /* 0x0000008403847211 */ /* 0x040fe400078208ff */
[C---:B------:R-:W-:Y:S02]  /*a770*/  LEA R130, P0, R3.reuse, R130, 0x1 ;  /* 0x0000008203827211 */ /* 0x040fe400078008ff */
[C---:B------:R-:W-:Y:S02]  /*a780*/  LEA.HI.X.SX32 R133, R3.reuse, R133, 0x1, P1 ;  /* 0x0000008503857211 */ /* 0x040fe400008f0eff */
[----:B------:R-:W-:Y:S01]  /*a790*/  LEA.HI.X.SX32 R131, R3, R131, 0x1, P0 ;  /* 0x0000008303837211 */ /* 0x000fe200000f0eff */
[----:B------:R-:W-:-:S05]  /*a7a0*/  BRA `(.L_x_1493) ;  /* 0x000005e000007947 */ /* 0x000fca0003800000 */
.L_x_1467:
[----:B------:R-:W-:Y:S01]  /*a7b0*/  BSSY B0, `(.L_x_1542) ;  /* 0x000000e000007945 */ /* 0x000fe20003800000 */
[----:B------:R-:W-:-:S05]  /*a7c0*/  @!P6 BRA `(.L_x_1543) ;  /* 0x000000c00000e947 */ /* 0x000fca0003800000 */
[----:B------:R-:W-:Y:S02]  /*a7d0*/  ISETP.NE.AND P0, PT, R140, RZ, PT ;  /* 0x000000ff8c00720c */ /* 0x000fe40003f05270 */
[----:B------:R-:W-:Y:S11]  /*a7e0*/  ISETP.NE.AND P5, PT, R138, RZ, PT ;  /* 0x000000ff8a00720c */ /* 0x000ff60003fa5270 */
[----:B------:R-:W2:Y:S01]  /*a7f0*/  @P0 LDG.E.128 R24, [R128.64] ;  /* 0x0000000680180981 */ /* 0x000ea2000c1e1d00 */
[--C-:B------:R-:W-:Y:S05]  /*a800*/  @P0 IMAD.MOV.U32 R123, RZ, RZ, R121.reuse ;  /* 0x000000ffff7b0224 */ /* 0x100fea00078e0079 */
[----:B--2---:R1:W-:Y:S01]  /*a810*/  @P0 STG.E.128 [R122.64], R24 ;  /* 0x000000187a000986 */ /* 0x0043e2000c101d06 */
[----:B------:R-:W-:Y:S03]  /*a820*/  ISETP.NE.AND P0, PT, R136, RZ, PT ;  /* 0x000000ff8800720c */ /* 0x000fe60003f05270 */
[----:B------:R-:W2:Y:S01]  /*a830*/  @P5 LDG.E.128 R20, [R128.64+0x80] ;  /* 0x0000800680145981 */ /* 0x000ea2000c1e1d00 */
[--C-:B-1----:R-:W-:Y:S05]  /*a840*/  @P5 IMAD.MOV.U32 R123, RZ, RZ, R121.reuse ;  /* 0x000000ffff7b5224 */ /* 0x102fea00078e0079 */
[----:B--2---:R1:W-:Y:S04]  /*a850*/  @P5 STG.E.128 [R122.64+0x80], R20 ;  /* 0x000080147a005986 */ /* 0x0043e8000c101d06 */
[----:B------:R-:W2:Y:S01]  /*a860*/  @P0 LDG.E.128 R4, [R128.64+0x100] ;  /* 0x0001000680040981 */ /* 0x000ea2000c1e1d00 */
[----:B-1----:R-:W-:Y:S05]  /*a870*/  @P0 IMAD.MOV.U32 R123, RZ, RZ, R121 ;  /* 0x000000ffff7b0224 */ /* 0x002fea00078e0079 */
[----:B--2---:R1:W-:Y:S02]  /*a880*/  @P0 STG.E.128 [R122.64+0x100], R4 ;  /* 0x000100047a000986 */ /* 0x0043e4000c101d06 */
.L_x_1543:
[----:B------:R-:W-:Y:S05]  /*a890*/  BSYNC B0 ;  /* 0x0000000000007941 */ /* 0x000fea0003800000 */
.L_x_1542:
        /* <DEDUP_REMOVED lines=24> */
.L_x_1545:
[----:B------:R-:W-:Y:S05]  /*aa20*/  BSYNC B0 ;  /* 0x0000000000007941 */ /* 0x000fea0003800000 */
.L_x_1544:
[----:B------:R-:W-:Y:S01]  /*aa30*/  BSSY B0, `(.L_x_1546) ;  /* 0x0000018000007945 */ /* 0x000fe20003800000 */
[----:B------:R-:W-:-:S05]  /*aa40*/  @!P2 BRA `(.L_x_1547) ;  /* 0x000001600000a947 */ /* 0x000fca0003800000 */
[----:B------:R-:W-:Y:S02]  /*aa50*/  ISETP.NE.AND P4, PT, R140, RZ, PT ;  /* 0x000000ff8c00720c */ /* 0x000fe40003f85270 */
[----:B------:R-:W-:Y:S11]  /*aa60*/  ISETP.NE.AND P5, PT, R138, RZ, PT ;  /* 0x000000ff8a00720c */ /* 0x000ff60003fa5270 */
[C---:B-1----:R-:W-:Y:S02]  /*aa70*/  @P4 LEA R4, P0, R89.reuse, R128, 0x1 ;  /* 0x0000008059044211 */ /* 0x042fe400078008ff */
[----:B------:R-:W-:Y:S02]  /*aa80*/  @P4 LEA R30, P2, R164, R122, 0x1 ;  /* 0x0000007aa41e4211 */ /* 0x000fe400078408ff */
[----:B------:R-:W-:Y:S02]  /*aa90*/  @P4 LEA.HI.X R5, R89, R129, R86, 0x1, P0 ;  /* 0x0000008159054211 */ /* 0x000fe400000f0c56 */
[-C--:B------:R-:W-:Y:S02]  /*aaa0*/  @P5 LEA R28, P0, R92, R128.reuse, 0x1 ;  /* 0x000000805c1c5211 */ /* 0x080fe400078008ff */
        /* <DEDUP_REMOVED lines=16> */
.L_x_1547:
[----:B------:R-:W-:Y:S05]  /*abb0*/  BSYNC B0 ;  /* 0x0000000000007941 */ /* 0x000fea0003800000 */
.L_x_1546:
[----:B------:R-:W-:Y:S01]  /*abc0*/  UMOV UR4, URZ ;  /* 0x0000003f00047c82 */ /* 0x000fe20008000000 */
[----:B------:R-:W-:Y:S01]  /*abd0*/  BSSY B0, `(.L_x_1493) ;  /* 0x000001b000007945 */ /* 0x000fe20003800000 */
[----:B------:R-:W-:-:S05]  /*abe0*/  @!P1 BRA `(.L_x_1548) ;  /* 0x0000019000009947 */ /* 0x000fca0003800000 */
[----:B------:R-:W-:Y:S02]  /*abf0*/  ISETP.NE.AND P1, PT, R140, RZ, PT ;  /* 0x000000ff8c00720c */ /* 0x000fe40003f25270 */
[----:B------:R-:W-:Y:S11]  /*ac00*/  ISETP.NE.AND P4, PT, R138, RZ, PT ;  /* 0x000000ff8a00720c */ /* 0x000ff60003f85270 */
[----:B------:R-:W-:Y:S02]  /*ac10*/  @P1 IMAD.MOV.U32 R3, RZ, RZ, 0x60 ;  /* 0x00000060ff031424 */ /* 0x000fe400078e00ff */
[----:B-1----:R-:W-:Y:S01]  /*ac20*/  @P1 IMAD.MOV.U32 R123, RZ, RZ, R121 ;  /* 0x000000ffff7b1224 */ /* 0x002fe200078e0079 */
[----:B------:R-:W-:Y:S01]  /*ac30*/  @P4 LEA R2, P0, R107, R128, 0x1 ;  /* 0x000000806b024211 */ /* 0x000fe200078008ff */
[----:B------:R-:W-:Y:S01]  /*ac40*/  @P1 IMAD.WIDE.U32 R4, R3, c[0x0][0x288], R128 ;  /* 0x0000a20003041a25 */ /* 0x000fe200078e0080 */
[----:B------:R-:W-:Y:S03]  /*ac50*/  @P4 LEA R28, P2, R109, R122, 0x1 ;  /* 0x0000007a6d1c4211 */ /* 0x000fe600078408ff */
        /* <DEDUP_REMOVED lines=18> */
.L_x_1548:
[----:B------:R-:W-:Y:S05]  /*ad80*/  BSYNC B0 ;  /* 0x0000000000007941 */ /* 0x000fea0003800000 */
.L_x_1493:
[----:B------:R-:W-:Y:S04]  /*ad90*/  IMAD.MOV.U32 R0, RZ, RZ, c[0x0][0x288] ;  /* 0x0000a200ff007624 */ /* 0x000fe800078e00ff */
[----:B------:R-:W-:Y:S05]  /*ada0*/  IMAD.U32 R3, R0, -0x40, RZ ;  /* 0xffffffc000037824 */ /* 0x000fea00078e00ff */
[C---:B------:R-:W-:Y:S04]  /*adb0*/  LEA R128, P0, R3.reuse, R128, 0x1 ;  /* 0x0000008003807211 */ /* 0x040fe800078008ff */
[----:B------:R-:W-:Y:S01]  /*adc0*/  LEA.HI.X.SX32 R129, R3, R129, 0x1, P0 ;  /* 0x0000008103817211 */ /* 0x000fe200000f0eff */
[----:B------:R-:W-:-:S05]  /*add0*/  @!P3 BRA `(.L_x_1549) ;  /* 0x000004b00000b947 */ /* 0x000fca0003800000 */
[----:B------:R-:W-:Y:S04]  /*ade0*/  IADD3 R3, R9, -0x1, RZ ;  /* 0xffffffff09037810 */ /* 0x000fe80007ffe0ff */
[----:B------:R-:W-:Y:S11]  /*adf0*/  ISETP.GT.AND P0, PT, R3, R82, PT ;  /* 0x000000520300720c */ /* 0x000ff60003f04270 */
[----:B------:R-:W-:Y:S02]  /*ae00*/  @!UPT UIADD3 URZ, URZ, URZ, URZ ;  /* 0x0000003f3f3ff290 */ /* 0x000fe4000fffe03f */
[----:B------:R-:W-:-:S05]  /*ae10*/  @!P0 BRA `(.L_x_1550) ;  /* 0x0000050000008947 */ /* 0x000fca0003800000 */
[----:B-12---:R-:W-:Y:S01]  /*ae20*/  IMAD.MOV.U32 R20, RZ, RZ, RZ ;  /* 0x000000ffff147224 */ /* 0x006fe200078e00ff */
        /* <DEDUP_REMOVED lines=70> */
.L_x_1549:
[----:B-1-3--:R-:W-:Y:S01]  /*b290*/  MOV R123, R121 ;  /* 0x00000079007b7202 */ /* 0x00afe20000000f00 */
[----:B------:R-:W-:Y:S02]  /*b2a0*/  IMAD.MOV.U32 R2, RZ, RZ, c[0x0][0x1a0] ;  /* 0x00006800ff027624 */ /* 0x000fe400078e00ff */
[----:B------:R-:W-:Y:S03]  /*b2b0*/  IMAD.MOV.U32 R0, RZ, RZ, c[0x0][0x198] ;  /* 0x00006600ff007624 */ /* 0x000fe600078e00ff */
[----:B------:R-:W-:Y:S01]  /*b2c0*/  LEA R3, -R2, RZ, 0x6 ;  /* 0x000000ff02037211 */ /* 0x000fe200078e31ff */
[----:B--2---:R-:W-:Y:S03]  /*b2d0*/  IMAD.U32 R5, R0, -0x40, RZ ;  /* 0xffffffc000057824 */ /* 0x004fe600078e00ff */
[----:B------:R-:W-:Y:S02]  /*b2e0*/  LEA R124, P1, R3, R124, 0x1 ;  /* 0x0000007c037c7211 */ /* 0x000fe400078208ff */
[----:B------:R-:W-:Y:S02]  /*b2f0*/  LEA R122, P0, R5, R122, 0x1 ;  /* 0x0000007a057a7211 */ /* 0x000fe400078008ff */
[----:B------:R-:W-:Y:S02]  /*b300*/  LEA.HI.X.SX32 R125, R3, R125, 0x1, P1 ;  /* 0x0000007d037d7211 */ /* 0x000fe400008f0eff */
[----:B------:R-:W-:Y:S02]  /*b310*/  LEA.HI.X.SX32 R121, R5, R123, 0x1, P0 ;  /* 0x0000007b05797211 */ /* 0x000fe400000f0eff */
.L_x_1550:
[----:B------:R-:W-:Y:S04]  /*b320*/  IADD3 R9, R9, -0x1, RZ ;  /* 0xffffffff09097810 */ /* 0x000fe80007ffe0ff */
[----:B------:R-:W-:Y:S11]  /*b330*/  ISETP.GT.AND P0, PT, R9, R82, PT ;  /* 0x000000520900720c */ /* 0x000ff60003f04270 */
[----:B------:R-:W-:Y:S02]  /*b340*/  @!UPT UIADD3 URZ, URZ, URZ, URZ ;  /* 0x0000003f3f3ff290 */ /* 0x000fe4000fffe03f */
[----:B------:R-:W-:-:S05]  /*b350*/  @P0 BRA `(.L_x_1551) ;  /* 0xffff760000000947 */ /* 0x000fca000383ffff */
.L_x_1458:
[----:B-1----:R-:W-:Y:S01]  /*b360*/  BAR.SYNC.DEFER_BLOCKING 0x0 ;  /* 0x0000000000007b1d */ /* 0x002fe20000010000 */
[----:B------:R-:W-:Y:S01]  /*b370*/  ISETP.NE.AND P2, PT, RZ, c[0x0][0x230], PT ;  /* 0x00008c00ff007a0c */ /* 0x000fe20003f45270 */
[----:B--2---:R-:W-:Y:S01]  /*b380*/  IMAD.MOV.U32 R5, RZ, RZ, c[0x0][0x190] ;  /* 0x00006400ff057624 */ /* 0x004fe200078e00ff */
        /* <DEDUP_REMOVED lines=29> */
[----:B--2---:R-:W-:-:S04]  /*b560*/  IMAD.IADD R12, R85, 0x1, R12 ;  /* 0x00000001550c7824 */ /* 0x004fc800078e020c */
[----:B------:R-:W-:Y:S02]  /*b570*/  IMAD R7, R141, R12, RZ ;  /* 0x0000000c8d077224 */ /* 0x000fe400078e02ff */
[----:B------:R-:W-:-:S03]  /*b580*/  IMAD.IADD R12, R203, 0x1, -R146 ;  /* 0x00000001cb0c7824 */ /* 0x000fc600078e0a92 */
[----:B------:R-:W-:Y:S02]  /*b590*/  SHF.R.S32.HI R13, RZ, 0x1f, R7 ;  /* 0x0000001fff0d7819 */ /* 0x000fe40000011407 */
[-C--:B------:R-:W-:Y:S02]  /*b5a0*/  IADD3 R3, P5, R142, R7.reuse, RZ ;  /* 0x000000078e037210 */ /* 0x080fe40007fbe0ff */
[----:B------:R-:W-:Y:S02]  /*b5b0*/  IADD3 R2, P6, R14, R7, RZ ;  /* 0x000000070e027210 */ /* 0x000fe40007fde0ff */
[----:B------:R-:W-:Y:S02]  /*b5c0*/  LEA.HI.X.SX32 R142, R142, R13, 0x1, P5 ;  /* 0x0000000d8e8e7211 */ /* 0x000fe400028f0eff */
[----:B------:R-:W-:Y:S02]  /*b5d0*/  LEA R22, P5, R0, c[0x0][0x160], 0x1 ;  /* 0x0000580000167a11 */ /* 0x000fe400078a08ff */
[----:B------:R-:W-:-:S02]  /*b5e0*/  ISETP.GE.AND P4, PT, R154, R12, PT ;  /* 0x0000000c9a00720c */ /* 0x000fc40003f86270 */
[----:B------:R-:W-:Y:S01]  /*b5f0*/  LEA.HI.X R23, R0, c[0x0][0x164], R5, 0x1, P5 ;  /* 0x0000590000177a11 */ /* 0x000fe200028f0c05 */
[----:B------:R-:W-:Y:S01]  /*b600*/  IMAD.X R0, R15, 0x1, R13, P6 ;  /* 0x000000010f007824 */ /* 0x000fe200030e060d */
[----:B------:R-:W-:Y:S01]  /*b610*/  ISETP.GT.AND P4, PT, R60, -0x8, !P4 ;  /* 0xfffffff83c00780c */ /* 0x000fe20006784270 */
[----:B------:R-:W-:Y:S11]  /*b620*/  @!P2 BRA `(.L_x_1554) ;  /* 0x000026d00000a947 */ /* 0x000ff60003800000 */
[C---:B------:R-:W-:Y:S01]  /*b630*/  IMAD.SHL.U32 R16, R3.reuse, 0x2, RZ ;  /* 0x0000000203107824 */ /* 0x040fe200078e00ff */
[----:B------:R-:W-:Y:S01]  /*b640*/  SHF.L.U64.HI R142, R3, 0x1, R142 ;  /* 0x00000001038e7819 */ /* 0x000fe2000001028e */
[----:B------:R-:W-:Y:S03]  /*b650*/  BSSY B2, `(.L_x_1555) ;  /* 0x0000099000027945 */ /* 0x000fe60003800000 */
[C---:B------:R-:W-:Y:S02]  /*b660*/  IADD3 R18, P5, R16.reuse, c[0x0][0x2a8], RZ ;  /* 0x0000aa0010127a10 */ /* 0x040fe40007fbe0ff */
[----:B------:R-:W-:-:S02]  /*b670*/  IADD3 R16, P2, R16, c[0x0][0x2b0], RZ ;  /* 0x0000ac0010107a10 */ /* 0x000fc40007f5e0ff */
[C---:B------:R-:W-:Y:S02]  /*b680*/  IADD3.X R19, R142.reuse, c[0x0][0x2ac], RZ, P5, !PT ;  /* 0x0000ab008e137a10 */ /* 0x040fe40002ffe4ff */
        /* <DEDUP_REMOVED lines=12> */
[----:B-----5:R-:W-:Y:S01]  /*b750*/  HADD2.F32 R28, -RZ, R27.H0_H0 ;  /* 0x2000001bff1c7230 */ /* 0x020fe20000004100 */
[----:B------:R-:W-:Y:S01]  /*b760*/  MOV R29, R26 ;  /* 0x0000001a001d7202 */ /* 0x000fe20000000f00 */
[----:B------:R-:W-:Y:S02]  /*b770*/  HADD2.F32 R30, -RZ, R25.H1_H1 ;  /* 0x30000019ff1e7230 */ /* 0x000fe40000004100 */
[----:B------:R-:W-:Y:S02]  /*b780*/  HADD2.F32 R27, -RZ, R27.H1_H1 ;  /* 0x3000001bff1b7230 */ /* 0x000fe40000004100 */
[----:B------:R-:W-:-:S02]  /*b790*/  HADD2.F32 R31, -RZ, R25.H0_H0 ;  /* 0x20000019ff1f7230 */ /* 0x000fc40000004100 */
[----:B----4-:R-:W-:Y:S02]  /*b7a0*/  HADD2.F32 R7, -RZ, R2.H1_H1 ;  /* 0x30000002ff077230 */ /* 0x010fe40000004100 */
[----:B------:R-:W-:Y:S02]  /*b7b0*/  HADD2.F32 R0, -RZ, R3.H1_H1 ;  /* 0x30000003ff007230 */ /* 0x000fe40000004100 */
[----:B--2---:R-:W-:Y:S01]  /*b7c0*/  HADD2.F32 R26, -RZ, R4.H1_H1 ;  /* 0x30000004ff1a7230 */ /* 0x004fe20000004100 */
[-C--:B------:R-:W-:Y:S01]  /*b7d0*/  FMUL.FTZ R13, R30, R7.reuse ;  /* 0x000000071e0d7220 */ /* 0x080fe20000410000 */
[----:B------:R-:W-:Y:S01]  /*b7e0*/  HADD2.F32 R25, -RZ, R5.H1_H1 ;  /* 0x30000005ff197230 */ /* 0x000fe20000004100 */
[-C--:B------:R-:W-:Y:S01]  /*b7f0*/  FMUL.FTZ R6, R27, R0.reuse ;  /* 0x000000001b067220 */ /* 0x080fe20000410000 */
[----:B------:R-:W-:Y:S01]  /*b800*/  HADD2.F32 R2, -RZ, R2.H0_H0 ;  /* 0x20000002ff027230 */ /* 0x000fe20000004100 */
[C---:B------:R-:W-:Y:S01]  /*b810*/  FMUL.FTZ R7, R31.reuse, R7 ;  /* 0x000000071f077220 */ /* 0x040fe20000410000 */
[----:B------:R-:W-:Y:S01]  /*b820*/  HADD2.F32 R3, -RZ, R3.H0_H0 ;  /* 0x20000003ff037230 */ /* 0x000fe20000004100 */
[----:B------:R-:W-:Y:S01]  /*b830*/  FMUL.FTZ R0, R28, R0 ;  /* 0x000000001c007220 */ /* 0x000fe20000410000 */
[----:B------:R-:W-:Y:S01]  /*b840*/  HADD2.F32 R4, -RZ, R4.H0_H0 ;  /* 0x20000004ff047230 */ /* 0x000fe20000004100 */
[----:B------:R-:W-:-:S02]  /*b850*/  FFMA.FTZ R13, R31, R26, -R13 ;  /* 0x0000001a1f0d7223 */ /* 0x000fc4000001080d */
[-C--:B------:R-:W-:Y:S02]  /*b860*/  FFMA.FTZ R6, R28, R25.reuse, -R6 ;  /* 0x000000191c067223 */ /* 0x080fe40000010806 */
[----:B------:R-:W-:Y:S01]  /*b870*/  FFMA.FTZ R26, R30, R26, R7 ;  /* 0x0000001a1e1a7223 */ /* 0x000fe20000010007 */
[--C-:B------:R-:W-:Y:S01]  /*b880*/  HADD2.F32 R7, -RZ, R24.reuse.H0_H0 ;  /* 0x20000018ff077230 */ /* 0x100fe20000004100 */
[----:B------:R-:W-:Y:S01]  /*b890*/  FFMA.FTZ R25, R27, R25, R0 ;  /* 0x000000191b197223 */ /* 0x000fe20000010000 */
[----:B------:R-:W-:Y:S02]  /*b8a0*/  HADD2.F32 R27, -RZ, R24.H1_H1 ;  /* 0x30000018ff1b7230 */ /* 0x000fe40000004100 */
[--C-:B------:R-:W-:Y:S01]  /*b8b0*/  HADD2.F32 R24, -RZ, R29.reuse.H1_H1 ;  /* 0x3000001dff187230 */ /* 0x100fe20000004100 */
[-C--:B------:R-:W-:Y:S01]  /*b8c0*/  FMUL.FTZ R28, R7, R2.reuse ;  /* 0x00000002071c7220 */ /* 0x080fe20000410000 */
[----:B------:R-:W-:Y:S01]  /*b8d0*/  HADD2.F32 R0, -RZ, R29.H0_H0 ;  /* 0x2000001dff007230 */ /* 0x000fe20000004100 */
[----:B------:R-:W-:Y:S01]  /*b8e0*/  F2FP.PACK_AB R13, R26, R13 ;  /* 0x0000000d1a0d723e */ /* 0x000fe200000000ff */
[----:B------:R-:W-:Y:S01]  /*b8f0*/  HADD2.F32 R29, -RZ, R5.H0_H0 ;  /* 0x20000005ff1d7230 */ /* 0x000fe20000004100 */
[----:B------:R-:W-:-:S02]  /*b900*/  FMUL.FTZ R5, R27, R2 ;  /* 0x000000021b057220 */ /* 0x000fc40000410000 */
[-C--:B------:R-:W-:Y:S02]  /*b910*/  FMUL.FTZ R2, R24, R3.reuse ;  /* 0x0000000318027220 */ /* 0x080fe40000410000 */
[C---:B------:R-:W-:Y:S02]  /*b920*/  FMUL.FTZ R3, R0.reuse, R3 ;  /* 0x0000000300037220 */ /* 0x040fe40000410000 */
[-C--:B------:R-:W-:Y:S02]  /*b930*/  FFMA.FTZ R5, R7, R4.reuse, -R5 ;  /* 0x0000000407057223 */ /* 0x080fe40000010805 */
[----:B------:R-:W-:Y:S01]  /*b940*/  FFMA.FTZ R28, R27, R4, R28 ;  /* 0x000000041b1c7223 */ /* 0x000fe2000001001c */
[----:B------:R-:W-:Y:S01]  /*b950*/  F2FP.PACK_AB R27, R25, R6 ;  /* 0x00000006191b723e */ /* 0x000fe200000000ff */
[----:B------:R-:W-:Y:S01]  /*b960*/  FFMA.FTZ R2, R0, R29, -R2 ;  /* 0x0000001d00027223 */ /* 0x000fe20000010802 */
[----:B------:R-:W-:Y:S01]  /*b970*/  MOV R25, R13 ;  /* 0x0000000d00197202 */ /* 0x000fe20000000f00 */
[----:B------:R-:W-:Y:S01]  /*b980*/  FFMA.FTZ R3, R24, R29, R3 ;  /* 0x0000001d18037223 */ /* 0x000fe20000010003 */
[----:B------:R-:W-:-:S04]  /*b990*/  F2FP.PACK_AB R24, R28, R5 ;  /* 0x000000051c18723e */ /* 0x000fc800000000ff */
[----:B------:R-:W-:Y:S02]  /*b9a0*/  F2FP.PACK_AB R26, R3, R2 ;  /* 0x00000002031a723e */ /* 0x000fe400000000ff */
.L_x_1560:
[----:B------:R-:W-:Y:S05]  /*b9b0*/  BSYNC B0 ;  /* 0x0000000000007941 */ /* 0x000fea0003800000 */
.L_x_1559:
[----:B-----5:R4:W-:Y:S02]  /*b9c0*/  STS.128 [R204], R24 ;  /* 0x00000018cc007388 */ /* 0x0209e40000000c00 */
.L_x_1558:
[----:B------:R-:W-:Y:S05]  /*b9d0*/  BSYNC B1 ;  /* 0x0000000000017941 */ /* 0x000fea0003800000 */
.L_x_1557:
        /* <DEDUP_REMOVED lines=9> */
[----:B-----5:R-:W-:Y:S01]  /*ba70*/  HADD2.F32 R28, -RZ, R27.H0_H0 ;  /* 0x2000001bff1c7230 */ /* 0x020fe20000004100 */
[----:B------:R-:W-:Y:S01]  /*ba80*/  MOV R29, R26 ;  /* 0x0000001a001d7202 */ /* 0x000fe20000000f00 */
[----:B------:R-:W-:Y:S02]  /*ba90*/  HADD2.F32 R30, -RZ, R25.H1_H1 ;  /* 0x30000019ff1e7230 */ /* 0x000fe40000004100 */
[----:B------:R-:W-:Y:S02]  /*baa0*/  HADD2.F32 R27, -RZ, R27.H1_H1 ;  /* 0x3000001bff1b7230 */ /* 0x000fe40000004100 */
[----:B------:R-:W-:-:S02]  /*bab0*/  HADD2.F32 R31, -RZ, R25.H0_H0 ;  /* 0x20000019ff1f7230 */ /* 0x000fc40000004100 */
[----:B--2---:R-:W-:Y:S02]  /*bac0*/  HADD2.F32 R7, -RZ, R2.H1_H1 ;  /* 0x30000002ff077230 */ /* 0x004fe40000004100 */
[----:B------:R-:W-:Y:S02]  /*bad0*/  HADD2.F32 R0, -RZ, R3.H1_H1 ;  /* 0x30000003ff007230 */ /* 0x000fe40000004100 */
[----:B---3--:R-:W-:Y:S01]  /*bae0*/  HADD2.F32 R26, -RZ, R4.H1_H1 ;  /* 0x30000004ff1a7230 */ /* 0x008fe20000004100 */
        /* <DEDUP_REMOVED lines=30> */
.L_x_1564:
[----:B------:R-:W-:Y:S05]  /*bcd0*/  BSYNC B0 ;  /* 0x0000000000007941 */ /* 0x000fea0003800000 */
.L_x_1563:
[----:B-----5:R1:W-:Y:S02]  /*bce0*/  STS.128 [R204+0x2000], R24 ;  /* 0x00200018cc007388 */ /* 0x0203e40000000c00 */
.L_x_1562:
[----:B------:R-:W-:Y:S05]  /*bcf0*/  BSYNC B1 ;  /* 0x0000000000017941 */ /* 0x000fea0003800000 */
.L_x_1561:
[----:B------:R1:W-:Y:S01]  /*bd00*/  @P0 STS.128 [R204+0x4000], RZ ;  /* 0x004000ffcc000388 */ /* 0x0003e20000000c00 */
[----:B------:R-:W-:Y:S05]  /*bd10*/  @P0 BRA `(.L_x_1556) ;  /* 0x000002c000000947 */ /* 0x000fea0003800000 */
[----:B--2-4-:R-:W5:Y:S01]  /*bd20*/  LDG.E.128 R32, [R32.64+0x100] ;  /* 0x0001000620207981 */ /* 0x014f62000c1e1d00 */
[----:B------:R-:W-:Y:S01]  /*bd30*/  ISETP.GE.AND P2, PT, R10, c[0x0][0x230], PT ;  /* 0x00008c000a007a0c */ /* 0x000fe20003f46270 */
[----:B------:R-:W-:-:S12]  /*bd40*/  BSSY B0, `(.L_x_1565) ;  /* 0x0000028000007945 */ /* 0x000fd80003800000 */
[----:B------:R-:W-:Y:S05]  /*bd50*/  @P2 BRA `(.L_x_1566) ;  /* 0x0000026000002947 */ /* 0x000fea0003800000 */
[----:B------:R-:W2:Y:S04]  /*bd60*/  LDG.E.64 R2, [R16.64+0x80] ;  /* 0x0000800610027981 */ /* 0x000ea8000c1e1b00 */
[----:B------:R-:W4:Y:S01]  /*bd70*/  LDG.E.64 R4, [R18.64+0x80] ;  /* 0x0000800612047981 */ /* 0x000f22000c1e1b00 */
[----:B-----5:R-:W-:Y:S02]  /*bd80*/  HADD2.F32 R28, -RZ, R33.H1_H1 ;  /* 0x30000021ff1c7230 */ /* 0x020fe40000004100 */
[----:B-1----:R-:W-:Y:S02]  /*bd90*/  HADD2.F32 R26, -RZ, R35.H1_H1 ;  /* 0x30000023ff1a7230 */ /* 0x002fe40000004100 */
[----:B------:R-:W-:Y:S02]  /*bda0*/  HADD2.F32 R29, -RZ, R33.H0_H0 ;  /* 0x20000021ff1d7230 */ /* 0x000fe40000004100 */
[----:B------:R-:W-:-:S02]  /*bdb0*/  HADD2.F32 R27, -RZ, R35.H0_H0 ;  /* 0x20000023ff1b7230 */ /* 0x000fc40000004100 */
[----:B--2---:R-:W-:Y:S02]  /*bdc0*/  HADD2.F32 R7, -RZ, R2.H1_H1 ;  /* 0x30000002ff077230 */ /* 0x004fe40000004100 */
[----:B------:R-:W-:Y:S02]  /*bdd0*/  HADD2.F32 R0, -RZ, R3.H1_H1 ;  /* 0x30000003ff007230 */ /* 0x000fe40000004100 */
[----:B----4-:R-:W-:Y:S01]  /*bde0*/  HADD2.F32 R24, -RZ, R4.H1_H1 ;  /* 0x30000004ff187230 */ /* 0x010fe20000004100 */
[-C--:B------:R-:W-:Y:S01]  /*bdf0*/  FMUL.FTZ R13, R28, R7.reuse ;  /* 0x000000071c0d7220 */ /* 0x080fe20000410000 */
[----:B------:R-:W-:Y:S01]  /*be00*/  HADD2.F32 R25, -RZ, R5.H1_H1 ;  /* 0x30000005ff197230 */ /* 0x000fe20000004100 */
[-C--:B------:R-:W-:Y:S01]  /*be10*/  FMUL.FTZ R6, R26, R0.reuse ;  /* 0x000000001a067220 */ /* 0x080fe20000410000 */
[----:B------:R-:W-:Y:S01]  /*be20*/  HADD2.F32 R2, -RZ, R2.H0_H0 ;  /* 0x20000002ff027230 */ /* 0x000fe20000004100 */
[----:B------:R-:W-:Y:S01]  /*be30*/  FMUL.FTZ R7, R29, R7 ;  /* 0x000000071d077220 */ /* 0x000fe20000410000 */
[----:B------:R-:W-:Y:S01]  /*be40*/  HADD2.F32 R3, -RZ, R3.H0_H0 ;  /* 0x20000003ff037230 */ /* 0x000fe20000004100 */
[----:B------:R-:W-:Y:S01]  /*be50*/  FMUL.FTZ R0, R27, R0 ;  /* 0x000000001b007220 */ /* 0x000fe20000410000 */
[----:B------:R-:W-:Y:S01]  /*be60*/  HADD2.F32 R4, -RZ, R4.H0_H0 ;  /* 0x20000004ff047230 */ /* 0x000fe20000004100 */
[-C--:B------:R-:W-:Y:S01]  /*be70*/  FFMA.FTZ R13, R29, R24.reuse, -R13 ;  /* 0x000000181d0d7223 */ /* 0x080fe2000001080d */
[----:B------:R-:W-:Y:S01]  /*be80*/  HADD2.F32 R29, -RZ, R5.H0_H0 ;  /* 0x20000005ff1d7230 */ /* 0x000fe20000004100 */
[-C--:B------:R-:W-:Y:S01]  /*be90*/  FFMA.FTZ R6, R27, R25.reuse, -R6 ;  /* 0x000000191b067223 */ /* 0x080fe20000010806 */
[--C-:B------:R-:W-:Y:S01]  /*bea0*/  HADD2.F32 R27, -RZ, R32.reuse.H1_H1 ;  /* 0x30000020ff1b7230 */ /* 0x100fe20000004100 */
[----:B------:R-:W-:Y:S01]  /*beb0*/  FFMA.FTZ R24, R28, R24, R7 ;  /* 0x000000181c187223 */ /* 0x000fe20000010007 */
[----:B------:R-:W-:Y:S01]  /*bec0*/  HADD2.F32 R7, -RZ, R32.H0_H0 ;  /* 0x20000020ff077230 */ /* 0x000fe20000004100 */
[----:B------:R-:W-:Y:S01]  /*bed0*/  FFMA.FTZ R25, R26, R25, R0 ;  /* 0x000000191a197223 */ /* 0x000fe20000010000 */
[--C-:B------:R-:W-:Y:S01]  /*bee0*/  HADD2.F32 R0, -RZ, R34.reuse.H0_H0 ;  /* 0x20000022ff007230 */ /* 0x100fe20000004100 */
[-C--:B------:R-:W-:Y:S01]  /*bef0*/  FMUL.FTZ R5, R27, R2.reuse ;  /* 0x000000021b057220 */ /* 0x080fe20000410000 */
[----:B------:R-:W-:Y:S01]  /*bf00*/  HADD2.F32 R34, -RZ, R34.H1_H1 ;  /* 0x30000022ff227230 */ /* 0x000fe20000004100 */
[C---:B------:R-:W-:Y:S01]  /*bf10*/  FMUL.FTZ R26, R7.reuse, R2 ;  /* 0x00000002071a7220 */ /* 0x040fe20000410000 */
[----:B------:R-:W-:Y:S01]  /*bf20*/  F2FP.PACK_AB R33, R24, R13 ;  /* 0x0000000d1821723e */ /* 0x000fe200000000ff */
[----:B------:R-:W-:Y:S01]  /*bf30*/  FFMA.FTZ R5, R7, R4, -R5 ;  /* 0x0000000407057223 */ /* 0x000fe20000010805 */
[----:B------:R-:W-:Y:S01]  /*bf40*/  F2FP.PACK_AB R35, R25, R6 ;  /* 0x000000061923723e */ /* 0x000fe200000000ff */
[----:B------:R-:W-:-:S02]  /*bf50*/  FMUL.FTZ R2, R34, R3 ;  /* 0x0000000322027220 */ /* 0x000fc40000410000 */
[C---:B------:R-:W-:Y:S02]  /*bf60*/  FMUL.FTZ R3, R0.reuse, R3 ;  /* 0x0000000300037220 */ /* 0x040fe40000410000 */
[----:B------:R-:W-:Y:S02]  /*bf70*/  FFMA.FTZ R26, R27, R4, R26 ;  /* 0x000000041b1a7223 */ /* 0x000fe4000001001a */
[-C--:B------:R-:W-:Y:S02]  /*bf80*/  FFMA.FTZ R2, R0, R29.reuse, -R2 ;  /* 0x0000001d00027223 */ /* 0x080fe40000010802 */
[----:B------:R-:W-:Y:S01]  /*bf90*/  FFMA.FTZ R3, R34, R29, R3 ;  /* 0x0000001d22037223 */ /* 0x000fe20000010003 */
[----:B------:R-:W-:-:S04]  /*bfa0*/  F2FP.PACK_AB R32, R26, R5 ;  /* 0x000000051a20723e */ /* 0x000fc800000000ff */
[----:B------:R-:W-:Y:S02]  /*bfb0*/  F2FP.PACK_AB R34, R3, R2 ;  /* 0x000000020322723e */ /* 0x000fe400000000ff */
.L_x_1566:
[----:B------:R-:W-:Y:S05]  /*bfc0*/  BSYNC B0 ;  /* 0x0000000000007941 */ /* 0x000fea0003800000 */
.L_x_1565:
[----:B-----5:R2:W-:Y:S02]  /*bfd0*/  STS.128 [R204+0x4000], R32 ;  /* 0x00400020cc007388 */ /* 0x0205e40000000c00 */
.L_x_1556:
[----:B------:R-:W-:Y:S05]  /*bfe0*/  BSYNC B2 ;  /* 0x0000000000027941 */ /* 0x000fea0003800000 */
.L_x_1555:
[----:B------:R-:W-:Y:S01]  /*bff0*/  IADD3 R3, R154, 0x10, RZ ;  /* 0x000000109a037810 */ /* 0x000fe20007ffe0ff */
        /* <DEDUP_REMOVED lines=8> */
[----:B-1--4-:R1:W5:Y:S01]  /*c080*/  LDG.E.128 R24, [R20.64] ;  /* 0x0000000614187981 */ /* 0x012362000c1e1d00 */
        /* <DEDUP_REMOVED lines=43> */
.L_x_1572:
[----:B------:R-:W-:Y:S05]  /*c340*/  BSYNC B0 ;  /* 0x0000000000007941 */ /* 0x000fea0003800000 */
.L_x_1571:
[----:B-----5:R4:W-:Y:S02]  /*c350*/  STS.128 [R204+0x800], R24 ;  /* 0x00080018cc007388 */ /* 0x0209e40000000c00 */
.L_x_1570:
[----:B------:R-:W-:Y:S05]  /*c360*/  BSYNC B1 ;  /* 0x0000000000017941 */ /* 0x000fea0003800000 */
.L_x_1569:
[----:B------:R1:W-:Y:S01]  /*c370*/  @P1 STS.128 [R204+0x2800], RZ ;  /* 0x002800ffcc001388 */ /* 0x0003e20000000c00 */
[----:B------:R-:W-:Y:S01]  /*c380*/  BSSY B1, `(.L_x_1573) ;  /* 0x0000030000017945 */ /* 0x000fe20003800000 */
[----:B------:R-:W-:Y:S05]  /*c390*/  @P1 BRA `(.L_x_1574) ;  /* 0x000002e000001947 */ /* 0x000fea0003800000 */
[----:B-1--4-:R1:W5:Y:S01]  /*c3a0*/  LDG.E.128 R24, [R20.64+0x80] ;  /* 0x0000800614187981 */ /* 0x012362000c1e1d00 */
[----:B------:R-:W-:Y:S01]  /*c3b0*/  ISETP.GE.AND P2, PT, R11, c[0x0][0x230], PT ;  /* 0x00008c000b007a0c */ /* 0x000fe20003f46270 */
[----:B------:R-:W-:-:S12]  /*c3c0*/  BSSY B0, `(.L_x_1575) ;  /* 0x000002a000007945 */ /* 0x000fd80003800000 */
[----:B------:R-:W-:Y:S05]  /*c3d0*/  @P2 BRA `(.L_x_1576) ;  /* 0x0000028000002947 */ /* 0x000fea0003800000 */
[----:B------:R-:W4:Y:S04]  /*c3e0*/  LDG.E.64 R4, [R16.64+0x40] ;  /* 0x0000400610047981 */ /* 0x000f28000c1e1b00 */
[----:B--2---:R-:W2:Y:S01]  /*c3f0*/  LDG.E.64 R6, [R18.64+0x40] ;  /* 0x0000400612067981 */ /* 0x004ea2000c1e1b00 */
        /* <DEDUP_REMOVED lines=38> */
.L_x_1576:
[----:B------:R-:W-:Y:S05]  /*c660*/  BSYNC B0 ;  /* 0x0000000000007941 */ /* 0x000fea0003800000 */
.L_x_1575:
[----:B-----5:R4:W-:Y:S02]  /*c670*/  STS.128 [R204+0x2800], R24 ;  /* 0x00280018cc007388 */ /* 0x0209e40000000c00 */
.L_x_1574:
[----:B------:R-:W-:Y:S05]  /*c680*/  BSYNC B1 ;  /* 0x0000000000017941 */ /* 0x000fea0003800000 */
.L_x_1573:
        /* <DEDUP_REMOVED lines=48> */
.L_x_1578:
[----:B------:R-:W-:Y:S05]  /*c990*/  BSYNC B0 ;  /* 0x0000000000007941 */ /* 0x000fea0003800000 */
.L_x_1577:
[----:B-----5:R4:W-:Y:S02]  /*c9a0*/  STS.128 [R204+0x4800], R24 ;  /* 0x00480018cc007388 */ /* 0x0209e40000000c00 */
.L_x_1568:
[----:B------:R-:W-:Y:S05]  /*c9b0*/  BSYNC B2 ;  /* 0x0000000000027941 */ /* 0x000fea0003800000 */
.L_x_1567:
[----:B-1----:R-:W-:Y:S01]  /*c9c0*/  IADD3 R21, R154, 0x20, RZ ;  /* 0x000000209a157810 */ /* 0x002fe20007ffe0ff */
        /* <DEDUP_REMOVED lines=8> */
[----:B----4-:R4:W5:Y:S01]  /*ca50*/  LDG.E.128 R24, [R22.64] ;  /* 0x0000000616187981 */ /* 0x010962000c1e1d00 */
[----:B------:R-:W-:Y:S01]  /*ca60*/  ISETP.GE.AND P2, PT, R14, c[0x0][0x230], PT ;  /* 0x00008c000e007a0c */ /* 0x000fe20003f46270 */
[----:B------:R-:W-:-:S12]  /*ca70*/  BSSY B0, `(.L_x_1583) ;  /* 0x000002a000007945 */ /* 0x000fd80003800000 */
[----:B------:R-:W-:Y:S05]  /*ca80*/  @P2 BRA `(.L_x_1584) ;  /* 0x0000028000002947 */ /* 0x000fea0003800000 */
[----:B--2---:R-:W2:Y:S04]  /*ca90*/  LDG.E.64 R4, [R16.64] ;  /* 0x0000000610047981 */ /* 0x004ea8000c1e1b00 */
[----:B---3--:R-:W3:Y:S01]  /*caa0*/  LDG.E.64 R6, [R18.64] ;  /* 0x0000000612067981 */ /* 0x008ee2000c1e1b00 */
        /* <DEDUP_REMOVED lines=38> */
.L_x_1584:
[----:B------:R-:W-:Y:S05]  /*cd10*/  BSYNC B0 ;  /* 0x0000000000007941 */ /* 0x000fea0003800000 */
.L_x_1583:
[----:B-----5:R1:W-:Y:S02]  /*cd20*/  STS.128 [R204+0x1000], R24 ;  /* 0x00100018cc007388 */ /* 0x0203e40000000c00 */
.L_x_1582:
[----:B------:R-:W-:Y:S05]  /*cd30*/  BSYNC B1 ;  /* 0x0000000000017941 */ /* 0x000fea0003800000 */
.L_x_1581:
        /* <DEDUP_REMOVED lines=47> */
.L_x_1588:
[----:B------:R-:W-:Y:S05]  /*d030*/  BSYNC B0 ;  /* 0x0000000000007941 */ /* 0x000fea0003800000 */
.L_x_1587:
[----:B-----5:R4:W-:Y:S02]  /*d040*/  STS.128 [R204+0x3000], R24 ;  /* 0x00300018cc007388 */ /* 0x0209e40000000c00 */
.L_x_1586:
[----:B------:R-:W-:Y:S05]  /*d050*/  BSYNC B1 ;  /* 0x0000000000017941 */ /* 0x000fea0003800000 */
.L_x_1585:
        /* <DEDUP_REMOVED lines=9> */
[----:B------:R-:W-:-:S03]  /*d0f0*/  MOV R25, R27 ;  /* 0x0000001b00197202 */ /* 0x000fc60000000f00 */
[--C-:B------:R-:W-:Y:S02]  /*d100*/  HADD2.F32 R29, -RZ, R28.reuse.H0_H0 ;  /* 0x2000001cff1d7230 */ /* 0x100fe40000004100 */
[--C-:B------:R-:W-:Y:S02]  /*d110*/  HADD2.F32 R27, -RZ, R25.reuse.H0_H0 ;  /* 0x20000019ff1b7230 */ /* 0x100fe40000004100 */
[----:B------:R-:W-:Y:S02]  /*d120*/  HADD2.F32 R25, -RZ, R25.H1_H1 ;  /* 0x30000019ff197230 */ /* 0x000fe40000004100 */
[----:B------:R-:W-:Y:S02]  /*d130*/  HADD2.F32 R28, -RZ, R28.H1_H1 ;  /* 0x3000001cff1c7230 */ /* 0x000fe40000004100 */
[----:B----4-:R-:W-:Y:S02]  /*d140*/  HADD2.F32 R0, -RZ, R5.H1_H1 ;  /* 0x30000005ff007230 */ /* 0x010fe40000004100 */
[----:B------:R-:W-:-:S02]  /*d150*/  HADD2.F32 R20, -RZ, R4.H1_H1 ;  /* 0x30000004ff147230 */ /* 0x000fc40000004100 */
[----:B--2---:R-:W-:Y:S01]  /*d160*/  HADD2.F32 R2, -RZ, R7.H1_H1 ;  /* 0x30000007ff027230 */ /* 0x004fe20000004100 */
[C---:B-1----:R-:W-:Y:S01]  /*d170*/  FMUL.FTZ R23, R0.reuse, R25 ;  /* 0x0000001900177220 */ /* 0x042fe20000410000 */
        /* <DEDUP_REMOVED lines=29> */
.L_x_1590:
[----:B------:R-:W-:Y:S05]  /*d350*/  BSYNC B0 ;  /* 0x0000000000007941 */ /* 0x000fea0003800000 */
.L_x_1589:
[----:B-----5:R4:W-:Y:S02]  /*d360*/  STS.128 [R204+0x5000], R24 ;  /* 0x00500018cc007388 */ /* 0x0209e40000000c00 */
.L_x_1580:
[----:B------:R-:W-:Y:S05]  /*d370*/  BSYNC B2 ;  /* 0x0000000000027941 */ /* 0x000fea0003800000 */
.L_x_1579:
[----:B-1--4-:R-:W-:-:S04]  /*d380*/  IADD3 R23, R154, 0x30, RZ ;  /* 0x000000309a177810 */ /* 0x012fc80007ffe0ff */
        /* <DEDUP_REMOVED lines=11> */
[----:B--2---:R-:W2:Y:S04]  /*d440*/  LDG.E.64 R4, [R16.64] ;  /* 0x0000000610047981 */ /* 0x004ea8000c1e1b00 */
[----:B---3--:R-:W3:Y:S01]  /*d450*/  LDG.E.64 R6, [R18.64] ;  /* 0x0000000612067981 */ /* 0x008ee2000c1e1b00 */
[----:B-----5:R-:W-:Y:S02]  /*d460*/  HADD2.F32 R29, -RZ, R27.H0_H0 ;  /* 0x2000001bff1d7230 */ /* 0x020fe40000004100 */
[----:B------:R-:W-:Y:S02]  /*d470*/  HADD2.F32 R14, -RZ, R25.H1_H1 ;  /* 0x30000019ff0e7230 */ /* 0x000fe40000004100 */
[----:B------:R-:W-:Y:S02]  /*d480*/  HADD2.F32 R27, -RZ, R27.H1_H1 ;  /* 0x3000001bff1b7230 */ /* 0x000fe40000004100 */
[----:B------:R-:W-:-:S02]  /*d490*/  HADD2.F32 R20, -RZ, R25.H0_H0 ;  /* 0x20000019ff147230 */ /* 0x000fc40000004100 */
[----:B--2---:R-:W-:Y:S02]  /*d4a0*/  HADD2.F32 R15, -RZ, R4.H1_H1 ;  /* 0x30000004ff0f7230 */ /* 0x004fe40000004100 */
[----:B------:R-:W-:Y:S02]  /*d4b0*/  HADD2.F32 R0, -RZ, R5.H1_H1 ;  /* 0x30000005ff007230 */ /* 0x000fe40000004100 */
[----:B---3--:R-:W-:Y:S01]  /*d4c0*/  HADD2.F32 R12, -RZ, R6.H1_H1 ;  /* 0x30000006ff0c7230 */ /* 0x008fe20000004100 */
[C---:B------:R-:W-:Y:S01]  /*d4d0*/  FMUL.FTZ R25, R15.reuse, R14 ;  /* 0x0000000e0f197220 */ /* 0x040fe20000410000 */
[----:B------:R-:W-:Y:S01]  /*d4e0*/  HADD2.F32 R2, -RZ, R7.H1_H1 ;  /* 0x30000007ff027230 */ /* 0x000fe20000004100 */
[C---:B------:R-:W-:Y:S01]  /*d4f0*/  FMUL.FTZ R13, R0.reuse, R27 ;  /* 0x0000001b000d7220 */ /* 0x040fe20000410000 */
[----:B------:R-:W-:Y:S01]  /*d500*/  HADD2.F32 R4, -RZ, R4.H0_H0 ;  /* 0x20000004ff047230 */ /* 0x000fe20000004100 */
[-C--:B------:R-:W-:Y:S01]  /*d510*/  FMUL.FTZ R15, R15, R20.reuse ;  /* 0x000000140f0f7220 */ /* 0x080fe20000410000 */
[----:B------:R-:W-:Y:S01]  /*d520*/  HADD2.F32 R5, -RZ, R5.H0_H0 ;  /* 0x20000005ff057230 */ /* 0x000fe20000004100 */
[-C--:B------:R-:W-:Y:S01]  /*d530*/  FMUL.FTZ R0, R0, R29.reuse ;  /* 0x0000001d00007220 */ /* 0x080fe20000410000 */
[----:B------:R-:W-:Y:S01]  /*d540*/  HADD2.F32 R6, -RZ, R6.H0_H0 ;  /* 0x20000006ff067230 */ /* 0x000fe20000004100 */
[C---:B------:R-:W-:Y:S01]  /*d550*/  FFMA.FTZ R25, R12.reuse, R20, -R25 ;  /* 0x000000140c197223 */ /* 0x040fe20000010819 */
[----:B------:R-:W-:Y:S01]  /*d560*/  HADD2.F32 R7, -RZ, R7.H0_H0 ;  /* 0x20000007ff077230 */ /* 0x000fe20000004100 */
[----:B------:R-:W-:Y:S01]  /*d570*/  FFMA.FTZ R12, R12, R14, R15 ;  /* 0x0000000e0c0c7223 */ /* 0x000fe2000001000f */
[----:B------:R-:W-:Y:S01]  /*d580*/  HADD2.F32 R15, -RZ, R24.H0_H0 ;  /* 0x20000018ff0f7230 */ /* 0x000fe20000004100 */
[----:B------:R-:W-:-:S02]  /*d590*/  FFMA.FTZ R13, R2, R29, -R13 ;  /* 0x0000001d020d7223 */ /* 0x000fc4000001080d */
[----:B------:R-:W-:Y:S01]  /*d5a0*/  FFMA.FTZ R0, R2, R27, R0 ;  /* 0x0000001b02007223 */ /* 0x000fe20000010000 */
[----:B------:R-:W-:Y:S01]  /*d5b0*/  HADD2.F32 R27, -RZ, R24.H1_H1 ;  /* 0x30000018ff1b7230 */ /* 0x000fe20000004100 */
[----:B------:R-:W-:Y:S01]  /*d5c0*/  FMUL.FTZ R20, R4, R15 ;  /* 0x0000000f04147220 */ /* 0x000fe20000410000 */
[--C-:B------:R-:W-:Y:S01]  /*d5d0*/  HADD2.F32 R2, -RZ, R26.reuse.H0_H0 ;  /* 0x2000001aff027230 */ /* 0x100fe20000004100 */
[----:B------:R-:W-:Y:S01]  /*d5e0*/  F2FP.PACK_AB R25, R12, R25 ;  /* 0x000000190c19723e */ /* 0x000fe200000000ff */
[----:B------:R-:W-:Y:S01]  /*d5f0*/  HADD2.F32 R26, -RZ, R26.H1_H1 ;  /* 0x3000001aff1a7230 */ /* 0x000fe20000004100 */
[----:B------:R-:W-:Y:S01]  /*d600*/  FMUL.FTZ R14, R4, R27 ;  /* 0x0000001b040e7220 */ /* 0x000fe20000410000 */
[----:B------:R-:W-:Y:S01]  /*d610*/  F2FP.PACK_AB R0, R0, R13 ;  /* 0x0000000d0000723e */ /* 0x000fe200000000ff */
[----:B------:R-:W-:Y:S02]  /*d620*/  FFMA.FTZ R27, R6, R27, R20 ;  /* 0x0000001b061b7223 */ /* 0x000fe40000010014 */
[----:B------:R-:W-:-:S02]  /*d630*/  FMUL.FTZ R4, R5, R26 ;  /* 0x0000001a05047220 */ /* 0x000fc40000410000 */
[-C--:B------:R-:W-:Y:S02]  /*d640*/  FMUL.FTZ R5, R5, R2.reuse ;  /* 0x0000000205057220 */ /* 0x080fe40000410000 */
[----:B------:R-:W-:Y:S02]  /*d650*/  FFMA.FTZ R14, R6, R15, -R14 ;  /* 0x0000000f060e7223 */ /* 0x000fe4000001080e */
[C---:B------:R-:W-:Y:S02]  /*d660*/  FFMA.FTZ R4, R7.reuse, R2, -R4 ;  /* 0x0000000207047223 */ /* 0x040fe40000010804 */
[----:B------:R-:W-:Y:S01]  /*d670*/  FFMA.FTZ R5, R7, R26, R5 ;  /* 0x0000001a07057223 */ /* 0x000fe20000010005 */
[----:B------:R-:W-:Y:S02]  /*d680*/  F2FP.PACK_AB R24, R27, R14 ;  /* 0x0000000e1b18723e */ /* 0x000fe400000000ff */
[----:B------:R-:W-:Y:S02]  /*d690*/  MOV R27, R0 ;  /* 0x00000000001b7202 */ /* 0x000fe40000000f00 */
[----:B------:R-:W-:-:S02]  /*d6a0*/  F2FP.PACK_AB R26, R5, R4 ;  /* 0x00000004051a723e */ /* 0x000fc400000000ff */
.L_x_1595:
[----:B------:R-:W-:Y:S05]  /*d6b0*/  BSYNC B0 ;  /* 0x0000000000007941 */ /* 0x000fea0003800000 */
.L_x_1594:
[----:B-----5:R1:W-:Y:S02]  /*d6c0*/  STS.128 [R204+0x1800], R24 ;  /* 0x00180018cc007388 */ /* 0x0203e40000000c00 */
.L_x_1593:
[----:B------:R-:W-:Y:S05]  /*d6d0*/  BSYNC B1 ;  /* 0x0000000000017941 */ /* 0x000fea0003800000 */
.L_x_1592:
[----:B------:R1:W-:Y:S01]  /*d6e0*/  @P1 STS.128 [R204+0x3800], RZ ;  /* 0x003800ffcc001388 */ /* 0x0003e20000000c00 */
[----:B------:R-:W-:Y:S01]  /*d6f0*/  BSSY B1, `(.L_x_1596) ;  /* 0x0000030000017945 */ /* 0x000fe20003800000 */
[----:B------:R-:W-:Y:S05]  /*d700*/  @P1 BRA `(.L_x_1597) ;  /* 0x000002e000001947 */ /* 0x000fea0003800000 */
[----:B------:R1:W5:Y:S01]  /*d710*/  LDG.E.128 R12, [R8.64+0x80] ;  /* 0x00008006080c7981 */ /* 0x000362000c1e1d00 */
[----:B------:R-:W-:Y:S01]  /*d720*/  ISETP.GE.AND P1, PT, R11, c[0x0][0x230], PT ;  /* 0x00008c000b007a0c */ /* 0x000fe20003f26270 */
[----:B------:R-:W-:-:S12]  /*d730*/  BSSY B0, `(.L_x_1598) ;  /* 0x000002a000007945 */ /* 0x000fd80003800000 */
[----:B------:R-:W-:Y:S05]  /*d740*/  @P1 BRA `(.L_x_1599) ;  /* 0x0000028000001947 */ /* 0x000fea0003800000 */
[----:B--2---:R-:W2:Y:S04]  /*d750*/  LDG.E.64 R4, [R16.64+0x40] ;  /* 0x0000400610047981 */ /* 0x004ea8000c1e1b00 */
[----:B---3--:R-:W3:Y:S01]  /*d760*/  LDG.E.64 R6, [R18.64+0x40] ;  /* 0x0000400612067981 */ /* 0x008ee2000c1e1b00 */
[--C-:B-1---5:R-:W-:Y:S01]  /*d770*/  HADD2.F32 R26, -RZ, R13.reuse.H0_H0 ;  /* 0x2000000dff1a7230 */ /* 0x122fe20000004100 */
        /* <DEDUP_REMOVED lines=11> */
[C---:B------:R-:W-:Y:S01]  /*d830*/  FMUL.FTZ R13, R0.reuse, R15 ;  /* 0x0000000f000d7220 */ /* 0x040fe20000410000 */
[----:B------:R-:W-:Y:S01]  /*d840*/  HADD2.F32 R5, -RZ, R5.H0_H0 ;  /* 0x20000005ff057230 */ /* 0x000fe20000004100 */
[-C--:B------:R-:W-:Y:S01]  /*d850*/  FMUL.FTZ R0, R0, R25.reuse ;  /* 0x0000001900007220 */ /* 0x080fe20000410000 */
[----:B------:R-:W-:Y:S01]  /*d860*/  HADD2.F32 R6, -RZ, R6.H0_H0 ;  /* 0x20000006ff067230 */ /* 0x000fe20000004100 */
[C---:B------:R-:W-:Y:S01]  /*d870*/  FFMA.FTZ R13, R2.reuse, R25, -R13 ;  /* 0x00000019020d7223 */ /* 0x040fe2000001080d */
[--C-:B------:R-:W-:Y:S01]  /*d880*/  HADD2.F32 R25, -RZ, R12.reuse.H1_H1 ;  /* 0x3000000cff197230 */ /* 0x100fe20000004100 */
[----:B------:R-:W-:Y:S01]  /*d890*/  FFMA.FTZ R0, R2, R15, R0 ;  /* 0x0000000f02007223 */ /* 0x000fe20000010000 */
[----:B------:R-:W-:Y:S01]  /*d8a0*/  HADD2.F32 R15, -RZ, R12.H0_H0 ;  /* 0x2000000cff0f7230 */ /* 0x000fe20000004100 */
[C---:B------:R-:W-:Y:S01]  /*d8b0*/  FFMA.FTZ R20, R11.reuse, R26, -R20 ;  /* 0x0000001a0b147223 */ /* 0x040fe20000010814 */
[--C-:B------:R-:W-:Y:S01]  /*d8c0*/  HADD2.F32 R2, -RZ, R22.reuse.H0_H0 ;  /* 0x20000016ff027230 */ /* 0x100fe20000004100 */
[----:B------:R-:W-:Y:S01]  /*d8d0*/  FFMA.FTZ R11, R11, R24, R14 ;  /* 0x000000180b0b7223 */ /* 0x000fe2000001000e */
[----:B------:R-:W-:Y:S01]  /*d8e0*/  HADD2.F32 R22, -RZ, R22.H1_H1 ;  /* 0x30000016ff167230 */ /* 0x000fe20000004100 */
        /* <DEDUP_REMOVED lines=14> */
.L_x_1599:
[----:B------:R-:W-:Y:S05]  /*d9d0*/  BSYNC B0 ;  /* 0x0000000000007941 */ /* 0x000fea0003800000 */
.L_x_1598:
[----:B-----5:R1:W-:Y:S02]  /*d9e0*/  STS.128 [R204+0x3800], R12 ;  /* 0x0038000ccc007388 */ /* 0x0203e40000000c00 */
.L_x_1597:
[----:B------:R-:W-:Y:S05]  /*d9f0*/  BSYNC B1 ;  /* 0x0000000000017941 */ /* 0x000fea0003800000 */
.L_x_1596:
[----:B------:R1:W-:Y:S01]  /*da00*/  @P0 STS.128 [R204+0x5800], RZ ;  /* 0x005800ffcc000388 */ /* 0x0003e20000000c00 */
[----:B------:R-:W-:Y:S05]  /*da10*/  @P0 BRA `(.L_x_1591) ;  /* 0x00004fb000000947 */ /* 0x000fea0003800000 */
[----:B-1----:R1:W5:Y:S01]  /*da20*/  LDG.E.128 R12, [R8.64+0x100] ;  /* 0x00010006080c7981 */ /* 0x002362000c1e1d00 */
[----:B------:R-:W-:Y:S01]  /*da30*/  ISETP.GE.AND P0, PT, R10, c[0x0][0x230], PT ;  /* 0x00008c000a007a0c */ /* 0x000fe20003f06270 */
[----:B------:R-:W-:-:S12]  /*da40*/  BSSY B0, `(.L_x_1600) ;  /* 0x0000029000007945 */ /* 0x000fd80003800000 */
[----:B------:R-:W-:Y:S05]  /*da50*/  @P0 BRA `(.L_x_1601) ;  /* 0x0000027000000947 */ /* 0x000fea0003800000 */
[----:B--2---:R-:W2:Y:S04]  /*da60*/  LDG.E.64 R4, [R16.64+0x80] ;  /* 0x0000800610047981 */ /* 0x004ea8000c1e1b00 */
[----:B---3--:R-:W3:Y:S01]  /*da70*/  LDG.E.64 R6, [R18.64+0x80] ;  /* 0x0000800612067981 */ /* 0x008ee2000c1e1b00 */
[----:B-----5:R-:W-:Y:S02]  /*da80*/  HADD2.F32 R25, -RZ, R15.H0_H0 ;  /* 0x2000000fff197230 */ /* 0x020fe40000004100 */
[----:B------:R-:W-:Y:S02]  /*da90*/  HADD2.F32 R10, -RZ, R13.H1_H1 ;  /* 0x3000000dff0a7230 */ /* 0x000fe40000004100 */
[----:B------:R-:W-:Y:S02]  /*daa0*/  HADD2.F32 R15, -RZ, R15.H1_H1 ;  /* 0x3000000fff0f7230 */ /* 0x000fe40000004100 */
[----:B------:R-:W-:-:S02]  /*dab0*/  HADD2.F32 R20, -RZ, R13.H0_H0 ;  /* 0x2000000dff147230 */ /* 0x000fc40000004100 */
[----:B--2---:R-:W-:Y:S02]  /*dac0*/  HADD2.F32 R11, -RZ, R4.H1_H1 ;  /* 0x30000004ff0b7230 */ /* 0x004fe40000004100 */
[----:B------:R-:W-:Y:S02]  /*dad0*/  HADD2.F32 R0, -RZ, R5.H1_H1 ;  /* 0x30000005ff007230 */ /* 0x000fe40000004100 */
[----:B-1-34-:R-:W-:Y:S01]  /*dae0*/  HADD2.F32 R8, -RZ, R6.H1_H1 ;  /* 0x30000006ff087230 */ /* 0x01afe20000004100 */
        /* <DEDUP_REMOVED lines=30> */
.L_x_1601:
[----:B------:R-:W-:Y:S05]  /*dcd0*/  BSYNC B0 ;  /* 0x0000000000007941 */ /* 0x000fea0003800000 */
.L_x_1600:
[----:B-----5:R1:W-:Y:S01]  /*dce0*/  STS.128 [R204+0x5800], R12 ;  /* 0x0058000ccc007388 */ /* 0x0203e20000000c00 */
[----:B------:R-:W-:Y:S05]  /*dcf0*/  BRA `(.L_x_1591) ;  /* 0x00004cd000007947 */ /* 0x000fea0003800000 */
.L_x_1554:
        /* <DEDUP_REMOVED lines=43> */
[----:B------:R-:W-:Y:S01]  /*dfb0*/  HADD2.F32 R6, -RZ, R6.H1_H1 ;  /* 0x30000006ff067230 */ /* 0x000fe20000004100 */
[----:B------:R-:W-:Y:S01]  /*dfc0*/  FMUL.FTZ R36, R36, R3 ;  /* 0x0000000324247220 */ /* 0x000fe20000410000 */
[----:B------:R-:W-:Y:S01]  /*dfd0*/  HADD2.F32 R40, -RZ, R25.H1_H1 ;  /* 0x30000019ff287230 */ /* 0x000fe20000004100 */
[----:B------:R-:W-:Y:S01]  /*dfe0*/  FMUL.FTZ R38, R38, R5 ;  /* 0x0000000526267220 */ /* 0x000fe20000410000 */
[----:B------:R-:W-:Y:S01]  /*dff0*/  HADD2.F32 R5, -RZ, R26.H0_H0 ;  /* 0x2000001aff057230 */ /* 0x000fe20000004100 */
[----:B------:R-:W-:Y:S01]  /*e000*/  FMUL.FTZ R42, R42, R7 ;  /* 0x000000072a2a7220 */ /* 0x000fe20000410000 */
[----:B------:R-:W-:Y:S01]  /*e010*/  HADD2.F32 R7, -RZ, R24.H0_H0 ;  /* 0x20000018ff077230 */ /* 0x000fe20000004100 */
[----:B------:R-:W-:Y:S01]  /*e020*/  @!P2 FADD.FTZ R13, -R13, -RZ ;  /* 0x800000ff0d0da221 */ /* 0x000fe20000010100 */
[----:B------:R-:W-:Y:S01]  /*e030*/  HADD2.F32 R3, -RZ, R26.H1_H1 ;  /* 0x3000001aff037230 */ /* 0x000fe20000004100 */
[----:B------:R-:W-:-:S02]  /*e040*/  @!P2 FADD.FTZ R34, -R34, -RZ ;  /* 0x800000ff2222a221 */ /* 0x000fc40000010100 */
[----:B------:R-:W-:Y:S02]  /*e050*/  @!P2 FADD.FTZ R4, -R4, -RZ ;  /* 0x800000ff0404a221 */ /* 0x000fe40000010100 */
[----:B------:R-:W-:Y:S02]  /*e060*/  @!P2 FADD.FTZ R6, -R6, -RZ ;  /* 0x800000ff0606a221 */ /* 0x000fe40000010100 */
[----:B------:R-:W-:Y:S01]  /*e070*/  FMUL.FTZ R40, R40, R13 ;  /* 0x0000000d28287220 */ /* 0x000fe20000410000 */
[----:B---3--:R-:W-:Y:S01]  /*e080*/  HADD2.F32 R13, -RZ, R19.H0_H0 ;  /* 0x20000013ff0d7230 */ /* 0x008fe20000004100 */
[----:B------:R-:W-:Y:S01]  /*e090*/  FMUL.FTZ R34, R7, R34 ;  /* 0x0000002207227220 */ /* 0x000fe20000410000 */
[----:B-----5:R-:W-:Y:S01]  /*e0a0*/  HADD2.F32 R7, -RZ, R31.H0_H0 ;  /* 0x2000001fff077230 */ /* 0x020fe20000004100 */
        /* <DEDUP_REMOVED lines=9> */
[----:B------:R-:W-:-:S02]  /*e140*/  HADD2.F32 R5, -RZ, R28.H0_H0 ;  /* 0x2000001cff057230 */ /* 0x000fc40000004100 */
[----:B------:R-:W-:Y:S01]  /*e150*/  HADD2.F32 R13, -RZ, R30.H0_H0 ;  /* 0x2000001eff0d7230 */ /* 0x000fe20000004100 */
[----:B------:R-:W-:Y:S01]  /*e160*/  FMUL.FTZ R35, R24, R35 ;  /* 0x0000002318237220 */ /* 0x000fe20000410000 */
[----:B------:R-:W-:Y:S02]  /*e170*/  HADD2.F32 R29, -RZ, R29.H1_H1 ;  /* 0x3000001dff1d7230 */ /* 0x000fe40000004100 */
[----:B------:R-:W-:Y:S02]  /*e180*/  HADD2.F32 R17, -RZ, R17.H1_H1 ;  /* 0x30000011ff117230 */ /* 0x000fe40000004100 */
[----:B------:R-:W-:Y:S02]  /*e190*/  HADD2.F32 R19, -RZ, R19.H1_H1 ;  /* 0x30000013ff137230 */ /* 0x000fe40000004100 */
[----:B------:R-:W-:Y:S02]  /*e1a0*/  HADD2.F32 R16, -RZ, R16.H1_H1 ;  /* 0x30000010ff107230 */ /* 0x000fe40000004100 */
[----:B------:R-:W-:-:S02]  /*e1b0*/  HADD2.F32 R27, -RZ, R18.H0_H0 ;  /* 0x20000012ff1b7230 */ /* 0x000fc40000004100 */
[----:B------:R-:W-:Y:S02]  /*e1c0*/  HADD2.F32 R37, -RZ, R18.H1_H1 ;  /* 0x30000012ff257230 */ /* 0x000fe40000004100 */
[----:B------:R-:W-:Y:S02]  /*e1d0*/  HADD2.F32 R31, -RZ, R31.H1_H1 ;  /* 0x3000001fff1f7230 */ /* 0x000fe40000004100 */
[----:B------:R-:W-:Y:S02]  /*e1e0*/  HADD2.F32 R28, -RZ, R28.H1_H1 ;  /* 0x3000001cff1c7230 */ /* 0x000fe40000004100 */
[----:B------:R-:W-:Y:S01]  /*e1f0*/  HADD2.F32 R30, -RZ, R30.H1_H1 ;  /* 0x3000001eff1e7230 */ /* 0x000fe20000004100 */
        /* <DEDUP_REMOVED lines=10> */
.L_x_1607:
[----:B------:R-:W-:Y:S05]  /*e2a0*/  BSYNC B0 ;  /* 0x0000000000007941 */ /* 0x000fea0003800000 */
.L_x_1606:
[----:B-----5:R4:W-:Y:S02]  /*e2b0*/  STS.128 [R204], R28 ;  /* 0x0000001ccc007388 */ /* 0x0209e40000000c00 */
.L_x_1605:
[----:B------:R-:W-:Y:S05]  /*e2c0*/  BSYNC B1 ;  /* 0x0000000000017941 */ /* 0x000fea0003800000 */
.L_x_1604:
        /* <DEDUP_REMOVED lines=53> */
[----:B----4-:R-:W-:Y:S01]  /*e620*/  HADD2.F32 R13, -RZ, R19.H0_H0 ;  /* 0x20000013ff0d7230 */ /* 0x010fe20000004100 */
        /* <DEDUP_REMOVED lines=33> */
.L_x_1611:
[----:B------:R-:W-:Y:S05]  /*e840*/  BSYNC B0 ;  /* 0x0000000000007941 */ /* 0x000fea0003800000 */
.L_x_1610:
[----:B-----5:R1:W-:Y:S02]  /*e850*/  STS.128 [R204+0x2000], R28 ;  /* 0x0020001ccc007388 */ /* 0x0203e40000000c00 */
.L_x_1609:
[----:B------:R-:W-:Y:S05]  /*e860*/  BSYNC B1 ;  /* 0x0000000000017941 */ /* 0x000fea0003800000 */
.L_x_1608:
        /* <DEDUP_REMOVED lines=31> */
[----:B-1----:R-:W-:Y:S01]  /*ea60*/  HADD2.F32 R32, -RZ, R5.H1_H1 ;  /* 0x30000005ff207230 */ /* 0x002fe20000004100 */
        /* <DEDUP_REMOVED lines=21> */
[--C-:B-----5:R-:W-:Y:S01]  /*ebc0*/  HADD2.F32 R3, -RZ, R28.reuse.H0_H0 ;  /* 0x2000001cff037230 */ /* 0x120fe20000004100 */
[----:B------:R-:W-:Y:S01]  /*ebd0*/  FMUL.FTZ R7, R4, R7 ;  /* 0x0000000704077220 */ /* 0x000fe20000410000 */
[----:B------:R-:W-:Y:S01]  /*ebe0*/  HADD2.F32 R13, -RZ, R28.H1_H1 ;  /* 0x3000001cff0d7230 */ /* 0x000fe20000004100 */
[----:B------:R-:W-:Y:S01]  /*ebf0*/  @!P2 FADD.FTZ R5, -R5, -RZ ;  /* 0x800000ff0505a221 */ /* 0x000fe20000010100 */
[--C-:B---3--:R-:W-:Y:S01]  /*ec00*/  HADD2.F32 R4, -RZ, R16.reuse.H0_H0 ;  /* 0x20000010ff047230 */ /* 0x108fe20000004100 */
[----:B------:R-:W-:Y:S01]  /*ec10*/  @!P2 FADD.FTZ R33, -R33, -RZ ;  /* 0x800000ff2121a221 */ /* 0x000fe20000010100 */
[----:B------:R-:W-:Y:S01]  /*ec20*/  HADD2.F32 R27, -RZ, R16.H1_H1 ;  /* 0x30000010ff1b7230 */ /* 0x000fe20000004100 */
[----:B------:R-:W-:Y:S01]  /*ec30*/  FMUL.FTZ R5, R32, R5 ;  /* 0x0000000520057220 */ /* 0x000fe20000410000 */
[----:B------:R-:W-:Y:S01]  /*ec40*/  HADD2.F32 R16, -RZ, R17.H0_H0 ;  /* 0x20000011ff107230 */ /* 0x000fe20000004100 */
[----:B------:R-:W-:Y:S01]  /*ec50*/  FMUL.FTZ R33, R26, R33 ;  /* 0x000000211a217220 */ /* 0x000fe20000410000 */
[----:B------:R-:W-:Y:S01]  /*ec60*/  HADD2.F32 R26, -RZ, R29.H0_H0 ;  /* 0x2000001dff1a7230 */ /* 0x000fe20000004100 */
[----:B------:R-:W-:Y:S01]  /*ec70*/  FFMA.FTZ R3, R3, R4, R34 ;  /* 0x0000000403037223 */ /* 0x000fe20000010022 */
[----:B------:R-:W-:Y:S01]  /*ec80*/  HADD2.F32 R32, -RZ, R17.H1_H1 ;  /* 0x30000011ff207230 */ /* 0x000fe20000004100 */
[----:B------:R-:W-:Y:S01]  /*ec90*/  FFMA.FTZ R24, R13, R27, R24 ;  /* 0x0000001b0d187223 */ /* 0x000fe20000010018 */
        /* <DEDUP_REMOVED lines=14> */
[----:B------:R-:W-:Y:S01]  /*ed80*/  FFMA.FTZ R7, R31, R36, R7 ;  /* 0x000000241f077223 */ /* 0x000fe20000010007 */
[----:B------:R-:W-:Y:S02]  /*ed90*/  F2FP.PACK_AB R28, R24, R3 ;  /* 0x00000003181c723e */ /* 0x000fe400000000ff */
[----:B------:R-:W-:Y:S02]  /*eda0*/  F2FP.PACK_AB R29, R25, R16 ;  /* 0x00000010191d723e */ /* 0x000fe400000000ff */
[----:B------:R-:W-:Y:S02]  /*edb0*/  F2FP.PACK_AB R30, R33, R4 ;  /* 0x00000004211e723e */ /* 0x000fe400000000ff */
[----:B------:R-:W-:Y:S02]  /*edc0*/  F2FP.PACK_AB R31, R7, R6 ;  /* 0x00000006071f723e */ /* 0x000fe400000000ff */
.L_x_1613:
[----:B------:R-:W-:Y:S05]  /*edd0*/  BSYNC B0 ;  /* 0x0000000000007941 */ /* 0x000fea0003800000 */
.L_x_1612:
[----:B-----5:R4:W-:Y:S02]  /*ede0*/  STS.128 [R204+0x4000], R28 ;  /* 0x0040001ccc007388 */ /* 0x0209e40000000c00 */
.L_x_1603:
[----:B------:R-:W-:Y:S05]  /*edf0*/  BSYNC B2 ;  /* 0x0000000000027941 */ /* 0x000fea0003800000 */
.L_x_1602:
        /* <DEDUP_REMOVED lines=94> */
.L_x_1619:
[----:B------:R-:W-:Y:S05]  /*f3e0*/  BSYNC B0 ;  /* 0x0000000000007941 */ /* 0x000fea0003800000 */
.L_x_1618:
[----:B-----5:R4:W-:Y:S02]  /*f3f0*/  STS.128 [R204+0x800], R28 ;  /* 0x0008001ccc007388 */ /* 0x0209e40000000c00 */
.L_x_1617:
[----:B------:R-:W-:Y:S05]  /*f400*/  BSYNC B1 ;  /* 0x0000000000017941 */ /* 0x000fea0003800000 */
.L_x_1616:
[----:B------:R1:W-:Y:S01]  /*f410*/  @P1 STS.128 [R204+0x2800], RZ ;  /* 0x002800ffcc001388 */ /* 0x0003e20000000c00 */
[----:B------:R-:W-:Y:S01]  /*f420*/  BSSY B1, `(.L_x_1620) ;  /* 0x0000059000017945 */ /* 0x000fe20003800000 */
        /* <DEDUP_REMOVED lines=16> */
[----:B------:R-:W4:Y:S01]  /*f530*/  LDG.E.128 R24, [R24.64+0x80] ;  /* 0x0000800618187981 */ /* 0x000f22000c1e1d00 */
[----:B------:R-:W-:Y:S02]  /*f540*/  LEA.HI.X R7, R5, c[0x0][0x2b4], R4, 0x1, P4 ;  /* 0x0000ad0005077a11 */ /* 0x000fe400020f0c04 */
[----:B------:R-:W-:Y:S02]  /*f550*/  MOV R17, RZ ;  /* 0x000000ff00117202 */ /* 0x000fe40000000f00 */
[----:B------:R-:W-:-:S02]  /*f560*/  @P2 IADD3 R17, -R13, RZ, RZ ;  /* 0x000000ff0d112210 */ /* 0x000fc40007ffe1ff */
[----:B--2---:R-:W2:Y:S02]  /*f570*/  LDG.E.128 R4, [R6.64+0x80] ;  /* 0x0000800606047981 */ /* 0x004ea4000c1e1d00 */
[----:B------:R-:W-:-:S04]  /*f580*/  IADD3 R13, P4, R17, R2, RZ ;  /* 0x00000002110d7210 */ /* 0x000fc80007f9e0ff */
[----:B------:R-:W-:Y:S02]  /*f590*/  LEA.HI.X.SX32 R16, R17, R0, 0x1, P4 ;  /* 0x0000000011107211 */ /* 0x000fe400020f0eff */
[----:B------:R-:W-:-:S04]  /*f5a0*/  LEA R18, P4, R13, c[0x0][0x2a8], 0x1 ;  /* 0x0000aa000d127a11 */ /* 0x000fc800078808ff */
[----:B------:R-:W-:-:S06]  /*f5b0*/  LEA.HI.X R19, R13, c[0x0][0x2ac], R16, 0x1, P4 ;  /* 0x0000ab000d137a11 */ /* 0x000fcc00020f0c10 */
[----:B---3--:R-:W3:Y:S01]  /*f5c0*/  LDG.E.128 R16, [R18.64+0x80] ;  /* 0x0000800612107981 */ /* 0x008ee2000c1e1d00 */
        /* <DEDUP_REMOVED lines=60> */
.L_x_1623:
[----:B------:R-:W-:Y:S05]  /*f990*/  BSYNC B0 ;  /* 0x0000000000007941 */ /* 0x000fea0003800000 */
.L_x_1622:
[----:B-----5:R4:W-:Y:S02]  /*f9a0*/  STS.128 [R204+0x2800], R28 ;  /* 0x0028001ccc007388 */ /* 0x0209e40000000c00 */
.L_x_1621:
[----:B------:R-:W-:Y:S05]  /*f9b0*/  BSYNC B1 ;  /* 0x0000000000017941 */ /* 0x000fea0003800000 */
.L_x_1620:
        /* <DEDUP_REMOVED lines=87> */
.L_x_1625:
[----:B------:R-:W-:Y:S05]  /*ff30*/  BSYNC B0 ;  /* 0x0000000000007941 */ /* 0x000fea0003800000 */
.L_x_1624:
[----:B-----5:R4:W-:Y:S02]  /*ff40*/  STS.128 [R204+0x4800], R28 ;  /* 0x0048001ccc007388 */ /* 0x0209e40000000c00 */
.L_x_1615:
[----:B------:R-:W-:Y:S05]  /*ff50*/  BSYNC B2 ;  /* 0x0000000000027941 */ /* 0x000fea0003800000 */
.L_x_1614:
        /* <DEDUP_REMOVED lines=24> */
[----:B--2---:R-:W2:Y:S01]  /*100e0*/  LDG.E.128 R24, [R24.64] ;  /* 0x0000000618187981 */ /* 0x004ea2000c1e1d00 */
[----:B------:R-:W-:Y:S02]  /*100f0*/  LEA.HI.X R7, R5, c[0x0][0x2b4], R4, 0x1, P4 ;  /* 0x0000ad0005077a11 */ /* 0x000fe400020f0c04 */
[----:B------:R-:W-:Y:S02]  /*10100*/  MOV R17, RZ ;  /* 0x000000ff00117202 */ /* 0x000fe40000000f00 */
[----:B------:R-:W-:-:S02]  /*10110*/  @P2 IADD3 R17, -R13, RZ, RZ ;  /* 0x000000ff0d112210 */ /* 0x000fc40007ffe1ff */
[----:B---3--:R-:W3:Y:S02]  /*10120*/  LDG.E.128 R4, [R6.64] ;  /* 0x0000000606047981 */ /* 0x008ee4000c1e1d00 */
[----:B------:R-:W-:-:S04]  /*10130*/  IADD3 R13, P4, R17, R2, RZ ;  /* 0x00000002110d7210 */ /* 0x000fc80007f9e0ff */
[----:B------:R-:W-:Y:S02]  /*10140*/  LEA.HI.X.SX32 R16, R17, R0, 0x1, P4 ;  /* 0x0000000011107211 */ /* 0x000fe400020f0eff */
[----:B------:R-:W-:-:S04]  /*10150*/  LEA R18, P4, R13, c[0x0][0x2a8], 0x1 ;  /* 0x0000aa000d127a11 */ /* 0x000fc800078808ff */
[----:B------:R-:W-:-:S06]  /*10160*/  LEA.HI.X R19, R13, c[0x0][0x2ac], R16, 0x1, P4 ;  /* 0x0000ab000d137a11 */ /* 0x000fcc00020f0c10 */
[----:B----4-:R-:W4:Y:S01]  /*10170*/  LDG.E.128 R16, [R18.64] ;  /* 0x0000000612107981 */ /* 0x010f22000c1e1d00 */
[----:B--2---:R-:W-:Y:S02]  /*10180*/  HADD2.F32 R34, -RZ, R25.H0_H0 ;  /* 0x20000019ff227230 */ /* 0x004fe40000004100 */
[--C-:B---3--:R-:W-:Y:S02]  /*10190*/  HADD2.F32 R13, -RZ, R5.reuse.H0_H0 ;  /* 0x20000005ff0d7230 */ /* 0x108fe40000004100 */
[----:B------:R-:W-:Y:S02]  /*101a0*/  HADD2.F32 R20, -RZ, R5.H1_H1 ;  /* 0x30000005ff147230 */ /* 0x000fe40000004100 */
[--C-:B------:R-:W-:Y:S02]  /*101b0*/  HADD2.F32 R5, -RZ, R7.reuse.H0_H0 ;  /* 0x20000007ff057230 */ /* 0x100fe40000004100 */
[----:B------:R-:W-:Y:S01]  /*101c0*/  HADD2.F32 R7, -RZ, R7.H1_H1 ;  /* 0x30000007ff077230 */ /* 0x000fe20000004100 */
[----:B------:R-:W-:Y:S01]  /*101d0*/  @!P2 FADD.FTZ R13, -R13, -RZ ;  /* 0x800000ff0d0da221 */ /* 0x000fe20000010100 */
[----:B------:R-:W-:Y:S01]  /*101e0*/  HADD2.F32 R38, -RZ, R27.H1_H1 ;  /* 0x3000001bff267230 */ /* 0x000fe20000004100 */
[----:B------:R-:W-:Y:S01]  /*101f0*/  @!P2 FADD.FTZ R5, -R5, -RZ ;  /* 0x800000ff0505a221 */ /* 0x000fe20000010100 */
[--C-:B------:R-:W-:Y:S01]  /*10200*/  HADD2.F32 R32, -RZ, R4.reuse.H0_H0 ;  /* 0x20000004ff207230 */ /* 0x100fe20000004100 */
[----:B------:R-:W-:Y:S01]  /*10210*/  @!P2 FADD.FTZ R7, -R7, -RZ ;  /* 0x800000ff0707a221 */ /* 0x000fe20000010100 */
[----:B------:R-:W-:-:S02]  /*10220*/  HADD2.F32 R33, -RZ, R4.H1_H1 ;  /* 0x30000004ff217230 */ /* 0x000fc40000004100 */
[----:B------:R-:W-:Y:S02]  /*10230*/  HADD2.F32 R36, -RZ, R27.H0_H0 ;  /* 0x2000001bff247230 */ /* 0x000fe40000004100 */
[--C-:B------:R-:W-:Y:S01]  /*10240*/  HADD2.F32 R4, -RZ, R6.reuse.H0_H0 ;  /* 0x20000006ff047230 */ /* 0x100fe20000004100 */
[----:B------:R-:W-:Y:S01]  /*10250*/  FMUL.FTZ R34, R34, R13 ;  /* 0x0000000d22227220 */ /* 0x000fe20000410000 */
        /* <DEDUP_REMOVED lines=22> */
[----:B------:R-:W-:Y:S01]  /*103c0*/  FMUL.FTZ R25, R25, R20 ;  /* 0x0000001419197220 */ /* 0x000fe20000410000 */
[----:B------:R-:W-:Y:S01]  /*103d0*/  HADD2.F32 R20, -RZ, R29.H1_H1 ;  /* 0x3000001dff147230 */ /* 0x000fe20000004100 */
[----:B------:R-:W-:Y:S01]  /*103e0*/  FFMA.FTZ R5, R5, R7, R34 ;  /* 0x0000000705057223 */ /* 0x000fe20000010022 */
[----:B------:R-:W-:Y:S01]  /*103f0*/  HADD2.F32 R27, -RZ, R16.H0_H0 ;  /* 0x20000010ff1b7230 */ /* 0x000fe20000004100 */
[----:B------:R-:W-:Y:S01]  /*10400*/  FFMA.FTZ R13, R13, R17, R36 ;  /* 0x000000110d0d7223 */ /* 0x000fe20000010024 */
[----:B------:R-:W-:Y:S02]  /*10410*/  HADD2.F32 R7, -RZ, R28.H0_H0 ;  /* 0x2000001cff077230 */ /* 0x000fe40000004100 */
[----:B------:R-:W-:Y:S02]  /*10420*/  HADD2.F32 R17, -RZ, R30.H0_H0 ;  /* 0x2000001eff117230 */ /* 0x000fe40000004100 */
[----:B------:R-:W-:-:S02]  /*10430*/  HADD2.F32 R19, -RZ, R19.H1_H1 ;  /* 0x30000013ff137230 */ /* 0x000fc40000004100 */
[----:B------:R-:W-:Y:S02]  /*10440*/  HADD2.F32 R16, -RZ, R16.H1_H1 ;  /* 0x30000010ff107230 */ /* 0x000fe40000004100 */
[--C-:B------:R-:W-:Y:S02]  /*10450*/  HADD2.F32 R29, -RZ, R18.reuse.H0_H0 ;  /* 0x20000012ff1d7230 */ /* 0x100fe40000004100 */
[----:B------:R-:W-:Y:S02]  /*10460*/  HADD2.F32 R35, -RZ, R18.H1_H1 ;  /* 0x30000012ff237230 */ /* 0x000fe40000004100 */
[----:B------:R-:W-:Y:S02]  /*10470*/  HADD2.F32 R31, -RZ, R31.H1_H1 ;  /* 0x3000001fff1f7230 */ /* 0x000fe40000004100 */
[----:B------:R-:W-:Y:S02]  /*10480*/  HADD2.F32 R28, -RZ, R28.H1_H1 ;  /* 0x3000001cff1c7230 */ /* 0x000fe40000004100 */
[----:B------:R-:W-:Y:S01]  /*10490*/  HADD2.F32 R30, -RZ, R30.H1_H1 ;  /* 0x3000001eff1e7230 */ /* 0x000fe20000004100 */
[----:B------:R-:W-:-:S02]  /*104a0*/  FFMA.FTZ R20, R20, R24, R25 ;  /* 0x0000001814147223 */ /* 0x000fc40000010019 */
[----:B------:R-:W-:Y:S02]  /*104b0*/  FFMA.FTZ R38, R31, R19, R38 ;  /* 0x000000131f267223 */ /* 0x000fe40000010026 */
[----:B------:R-:W-:Y:S02]  /*104c0*/  FFMA.FTZ R7, R7, R27, R32 ;  /* 0x0000001b07077223 */ /* 0x000fe40000010020 */
[----:B------:R-:W-:Y:S02]  /*104d0*/  FFMA.FTZ R16, R28, R16, R33 ;  /* 0x000000101c107223 */ /* 0x000fe40000010021 */
[----:B------:R-:W-:Y:S02]  /*104e0*/  FFMA.FTZ R4, R17, R29, R4 ;  /* 0x0000001d11047223 */ /* 0x000fe40000010004 */
[----:B------:R-:W-:Y:S01]  /*104f0*/  FFMA.FTZ R35, R30, R35, R6 ;  /* 0x000000231e237223 */ /* 0x000fe20000010006 */
[----:B------:R-:W-:Y:S02]  /*10500*/  F2FP.PACK_AB R29, R20, R5 ;  /* 0x00000005141d723e */ /* 0x000fe400000000ff */
[----:B------:R-:W-:-:S02]  /*10510*/  F2FP.PACK_AB R28, R16, R7 ;  /* 0x00000007101c723e */ /* 0x000fc400000000ff */
[----:B------:R-:W-:Y:S02]  /*10520*/  F2FP.PACK_AB R31, R38, R13 ;  /* 0x0000000d261f723e */ /* 0x000fe400000000ff */
[----:B------:R-:W-:Y:S02]  /*10530*/  F2FP.PACK_AB R30, R35, R4 ;  /* 0x00000004231e723e */ /* 0x000fe400000000ff */
.L_x_1631:
[----:B------:R-:W-:Y:S05]  /*10540*/  BSYNC B0 ;  /* 0x0000000000007941 */ /* 0x000fea0003800000 */
.L_x_1630:
[----:B-----5:R1:W-:Y:S02]  /*10550*/  STS.128 [R204+0x1000], R28 ;  /* 0x0010001ccc007388 */ /* 0x0203e40000000c00 */
.L_x_1629:
[----:B------:R-:W-:Y:S05]  /*10560*/  BSYNC B1 ;  /* 0x0000000000017941 */ /* 0x000fea0003800000 */
.L_x_1628:
        /* <DEDUP_REMOVED lines=88> */
.L_x_1635:
[----:B------:R-:W-:Y:S05]  /*10af0*/  BSYNC B0 ;  /* 0x0000000000007941 */ /* 0x000fea0003800000 */
.L_x_1634:
[----:B-----5:R4:W-:Y:S02]  /*10b00*/  STS.128 [R204+0x3000], R28 ;  /* 0x0030001ccc007388 */ /* 0x0209e40000000c00 */
.L_x_1633:
[----:B------:R-:W-:Y:S05]  /*10b10*/  BSYNC B1 ;  /* 0x0000000000017941 */ /* 0x000fea0003800000 */
.L_x_1632:
        /* <DEDUP_REMOVED lines=13> */
[----:B-1--4-:R-:W-:Y:S01]  /*10bf0*/  IMAD.WIDE R28, R13, 0x2, R22 ;  /* 0x000000020d1c7825 */ /* 0x012fe200078e0216 */
        /* <DEDUP_REMOVED lines=25> */
[----:B------:R-:W-:Y:S01]  /*10d90*/  @!P2 FADD.FTZ R20, -R20, -RZ ;  /* 0x800000ff1414a221 */ /* 0x000fe20000010100 */
[----:B------:R-:W-:Y:S01]  /*10da0*/  HADD2.F32 R35, -RZ, R28.H1_H1 ;  /* 0x3000001cff237230 */ /* 0x000fe20000004100 */
[----:B------:R-:W-:Y:S01]  /*10db0*/  FMUL.FTZ R32, R32, R13 ;  /* 0x0000000d20207220 */ /* 0x000fe20000410000 */
[--C-:B------:R-:W-:Y:S01]  /*10dc0*/  HADD2.F32 R13, -RZ, R31.reuse.H0_H0 ;  /* 0x2000001fff0d7230 */ /* 0x100fe20000004100 */
[----:B------:R-:W-:Y:S01]  /*10dd0*/  FMUL.FTZ R33, R33, R4 ;  /* 0x0000000421217220 */ /* 0x000fe20000410000 */
[----:B------:R-:W-:Y:S01]  /*10de0*/  HADD2.F32 R4, -RZ, R31.H1_H1 ;  /* 0x3000001fff047230 */ /* 0x000fe20000004100 */
[----:B------:R-:W-:Y:S02]  /*10df0*/  @!P2 FADD.FTZ R6, -R6, -RZ ;  /* 0x800000ff0606a221 */ /* 0x000fe40000010100 */
[----:B------:R-:W-:Y:S01]  /*10e00*/  @!P2 FADD.FTZ R7, -R7, -RZ ;  /* 0x800000ff0707a221 */ /* 0x000fe20000010100 */
[----:B------:R-:W-:Y:S01]  /*10e10*/  HADD2.F32 R29, -RZ, R29.H1_H1 ;  /* 0x3000001dff1d7230 */ /* 0x000fe20000004100 */
[----:B------:R-:W-:Y:S01]  /*10e20*/  FMUL.FTZ R35, R35, R20 ;  /* 0x0000001423237220 */ /* 0x000fe20000410000 */
[--C-:B------:R-:W-:Y:S01]  /*10e30*/  HADD2.F32 R20, -RZ, R30.reuse.H0_H0 ;  /* 0x2000001eff147230 */ /* 0x100fe20000004100 */
[----:B------:R-:W-:Y:S01]  /*10e40*/  @!P2 FADD.FTZ R22, -R22, -RZ ;  /* 0x800000ff1616a221 */ /* 0x000fe20000010100 */
[----:B------:R-:W-:Y:S01]  /*10e50*/  HADD2.F32 R30, -RZ, R30.H1_H1 ;  /* 0x3000001eff1e7230 */ /* 0x000fe20000004100 */
[----:B------:R-:W-:-:S02]  /*10e60*/  @!P2 FADD.FTZ R23, -R23, -RZ ;  /* 0x800000ff1717a221 */ /* 0x000fc40000010100 */
[----:B------:R-:W-:Y:S01]  /*10e70*/  FMUL.FTZ R6, R13, R6 ;  /* 0x000000060d067220 */ /* 0x000fe20000410000 */
[----:B-----5:R-:W-:Y:S01]  /*10e80*/  HADD2.F32 R13, -RZ, R24.H0_H0 ;  /* 0x20000018ff0d7230 */ /* 0x020fe20000004100 */
[----:B------:R-:W-:Y:S01]  /*10e90*/  FMUL.FTZ R7, R4, R7 ;  /* 0x0000000704077220 */ /* 0x000fe20000410000 */
[--C-:B---3--:R-:W-:Y:S01]  /*10ea0*/  HADD2.F32 R4, -RZ, R16.reuse.H0_H0 ;  /* 0x20000010ff047230 */ /* 0x108fe20000004100 */
[----:B------:R-:W-:Y:S02]  /*10eb0*/  @!P2 FADD.FTZ R5, -R5, -RZ ;  /* 0x800000ff0505a221 */ /* 0x000fe40000010100 */
[----:B------:R-:W-:Y:S01]  /*10ec0*/  FMUL.FTZ R29, R29, R22 ;  /* 0x000000161d1d7220 */ /* 0x000fe20000410000 */
        /* <DEDUP_REMOVED lines=22> */
[----:B------:R-:W-:Y:S02]  /*11030*/  FFMA.FTZ R6, R19, R17, R6 ;  /* 0x0000001113067223 */ /* 0x000fe40000010006 */
[----:B------:R-:W-:Y:S01]  /*11040*/  FFMA.FTZ R7, R27, R34, R7 ;  /* 0x000000221b077223 */ /* 0x000fe20000010007 */
[----:B------:R-:W-:Y:S02]  /*11050*/  F2FP.PACK_AB R24, R35, R4 ;  /* 0x000000042318723e */ /* 0x000fe400000000ff */
[----:B------:R-:W-:Y:S02]  /*11060*/  F2FP.PACK_AB R25, R25, R16 ;  /* 0x000000101919723e */ /* 0x000fe400000000ff */
[----:B------:R-:W-:-:S02]  /*11070*/  F2FP.PACK_AB R26, R18, R5 ;  /* 0x00000005121a723e */ /* 0x000fc400000000ff */
[----:B------:R-:W-:Y:S02]  /*11080*/  F2FP.PACK_AB R27, R7, R6 ;  /* 0x00000006071b723e */ /* 0x000fe400000000ff */
.L_x_1637:
[----:B------:R-:W-:Y:S05]  /*11090*/  BSYNC B0 ;  /* 0x0000000000007941 */ /* 0x000fea0003800000 */
.L_x_1636:
[----:B-----5:R1:W-:Y:S02]  /*110a0*/  STS.128 [R204+0x5000], R24 ;  /* 0x00500018cc007388 */ /* 0x0203e40000000c00 */
.L_x_1627:
[----:B------:R-:W-:Y:S05]  /*110b0*/  BSYNC B2 ;  /* 0x0000000000027941 */ /* 0x000fea0003800000 */
.L_x_1626:
        /* <DEDUP_REMOVED lines=24> */
[----:B--2---:R-:W2:Y:S01]  /*11240*/  LDG.E.128 R24, [R24.64] ;  /* 0x0000000618187981 */ /* 0x004ea2000c1e1d00 */
[----:B------:R-:W-:Y:S02]  /*11250*/  LEA.HI.X R7, R5, c[0x0][0x2b4], R4, 0x1, P4 ;  /* 0x0000ad0005077a11 */ /* 0x000fe400020f0c04 */
[----:B------:R-:W-:-:S04]  /*11260*/  @P2 IADD3 R13, -R12, RZ, RZ ;  /* 0x000000ff0c0d2210 */ /* 0x000fc80007ffe1ff */
[----:B---3--:R-:W3:Y:S01]  /*11270*/  LDG.E.128 R4, [R6.64] ;  /* 0x0000000606047981 */ /* 0x008ee2000c1e1d00 */
        /* <DEDUP_REMOVED lines=9> */
[----:B------:R-:W-:Y:S02]  /*11310*/  HADD2.F32 R28, -RZ, R5.H1_H1 ;  /* 0x30000005ff1c7230 */ /* 0x000fe40000004100 */
[--C-:B------:R-:W-:Y:S01]  /*11320*/  HADD2.F32 R5, -RZ, R6.reuse.H0_H0 ;  /* 0x20000006ff057230 */ /* 0x100fe20000004100 */
[----:B------:R-:W-:Y:S01]  /*11330*/  @!P2 FADD.FTZ R4, -R4, -RZ ;  /* 0x800000ff0404a221 */ /* 0x000fe20000010100 */
[----:B------:R-:W-:-:S02]  /*11340*/  HADD2.F32 R29, -RZ, R6.H1_H1 ;  /* 0x30000006ff1d7230 */ /* 0x000fc40000004100 */
[--C-:B------:R-:W-:Y:S02]  /*11350*/  HADD2.F32 R6, -RZ, R7.reuse.H0_H0 ;  /* 0x20000007ff067230 */ /* 0x100fe40000004100 */
[----:B------:R-:W-:Y:S01]  /*11360*/  HADD2.F32 R7, -RZ, R7.H1_H1 ;  /* 0x30000007ff077230 */ /* 0x000fe20000004100 */
[----:B------:R-:W-:Y:S01]  /*11370*/  FMUL.FTZ R33, R33, R4 ;  /* 0x0000000421217220 */ /* 0x000fe20000410000 */
[--C-:B------:R-:W-:Y:S01]  /*11380*/  HADD2.F32 R31, -RZ, R24.reuse.H0_H0 ;  /* 0x20000018ff1f7230 */ /* 0x100fe20000004100 */
[----:B------:R-:W-:Y:S01]  /*11390*/  @!P2 FADD.FTZ R20, -R20, -RZ ;  /* 0x800000ff1414a221 */ /* 0x000fe20000010100 */
[----:B------:R-:W-:Y:S01]  /*113a0*/  HADD2.F32 R35, -RZ, R24.H1_H1 ;  /* 0x30000018ff237230 */ /* 0x000fe20000004100 */
[----:B------:R-:W-:Y:S01]  /*113b0*/  @!P2 FADD.FTZ R22, -R22, -RZ ;  /* 0x800000ff1616a221 */ /* 0x000fe20000010100 */
[----:B------:R-:W-:Y:S01]  /*113c0*/  HADD2.F32 R4, -RZ, R27.H1_H1 ;  /* 0x3000001bff047230 */ /* 0x000fe20000004100 */
[----:B------:R-:W-:Y:S01]  /*113d0*/  @!P2 FADD.FTZ R7, -R7, -RZ ;  /* 0x800000ff0707a221 */ /* 0x000fe20000010100 */
[----:B------:R-:W-:Y:S01]  /*113e0*/  HADD2.F32 R25, -RZ, R25.H1_H1 ;  /* 0x30000019ff197230 */ /* 0x000fe20000004100 */
[----:B------:R-:W-:Y:S01]  /*113f0*/  FMUL.FTZ R31, R31, R20 ;  /* 0x000000141f1f7220 */ /* 0x000fe20000410000 */
[----:B------:R-:W-:Y:S01]  /*11400*/  HADD2.F32 R20, -RZ, R26.H0_H0 ;  /* 0x2000001aff147230 */ /* 0x000fe20000004100 */
[----:B------:R-:W-:Y:S01]  /*11410*/  FMUL.FTZ R35, R35, R22 ;  /* 0x0000001623237220 */ /* 0x000fe20000410000 */
[--C-:B-----5:R-:W-:Y:S01]  /*11420*/  HADD2.F32 R22, -RZ, R16.reuse.H1_H1 ;  /* 0x30000010ff167230 */ /* 0x120fe20000004100 */
[----:B------:R-:W-:Y:S01]  /*11430*/  FMUL.FTZ R7, R4, R7 ;  /* 0x0000000704077220 */ /* 0x000fe20000410000 */
[----:B------:R-:W-:Y:S01]  /*11440*/  HADD2.F32 R4, -RZ, R16.H0_H0 ;  /* 0x20000010ff047230 */ /* 0x000fe20000004100 */
[----:B------:R-:W-:Y:S01]  /*11450*/  @!P2 FADD.FTZ R28, -R28, -RZ ;  /* 0x800000ff1c1ca221 */ /* 0x000fe20000010100 */
[----:B------:R-:W-:Y:S01]  /*11460*/  HADD2.F32 R26, -RZ, R26.H1_H1 ;  /* 0x3000001aff1a7230 */ /* 0x000fe20000004100 */
[----:B------:R-:W-:Y:S01]  /*11470*/  @!P2 FADD.FTZ R5, -R5, -RZ ;  /* 0x800000ff0505a221 */ /* 0x000fe20000010100 */
[--C-:B----4-:R-:W-:Y:S01]  /*11480*/  HADD2.F32 R16, -RZ, R12.reuse.H0_H0 ;  /* 0x2000000cff107230 */ /* 0x110fe20000004100 */
[----:B------:R-:W-:Y:S01]  /*11490*/  @!P2 FADD.FTZ R29, -R29, -RZ ;  /* 0x800000ff1d1da221 */ /* 0x000fe20000010100 */
[----:B------:R-:W-:Y:S01]  /*114a0*/  HADD2.F32 R37, -RZ, R27.H0_H0 ;  /* 0x2000001bff257230 */ /* 0x000fe20000004100 */
[----:B------:R-:W-:Y:S01]  /*114b0*/  FMUL.FTZ R25, R25, R28 ;  /* 0x0000001c19197220 */ /* 0x000fe20000410000 */
[----:B------:R-:W-:Y:S01]  /*114c0*/  HADD2.F32 R24, -RZ, R12.H1_H1 ;  /* 0x3000000cff187230 */ /* 0x000fe20000004100 */
[----:B------:R-:W-:Y:S01]  /*114d0*/  @!P2 FADD.FTZ R6, -R6, -RZ ;  /* 0x800000ff0606a221 */ /* 0x000fe20000010100 */
[--C-:B------:R-:W-:Y:S01]  /*114e0*/  HADD2.F32 R12, -RZ, R13.reuse.H0_H0 ;  /* 0x2000000dff0c7230 */ /* 0x100fe20000004100 */
[----:B------:R-:W-:Y:S01]  /*114f0*/  FMUL.FTZ R5, R20, R5 ;  /* 0x0000000514057220 */ /* 0x000fe20000410000 */
[----:B------:R-:W-:Y:S01]  /*11500*/  HADD2.F32 R28, -RZ, R13.H1_H1 ;  /* 0x3000000dff1c7230 */ /* 0x000fe20000004100 */
[----:B------:R-:W-:Y:S01]  /*11510*/  FMUL.FTZ R29, R26, R29 ;  /* 0x0000001d1a1d7220 */ /* 0x000fe20000410000 */
[--C-:B------:R-:W-:Y:S01]  /*11520*/  HADD2.F32 R13, -RZ, R15.reuse.H0_H0 ;  /* 0x2000000fff0d7230 */ /* 0x100fe20000004100 */
[----:B------:R-:W-:Y:S01]  /*11530*/  FFMA.FTZ R4, R4, R16, R31 ;  /* 0x0000001004047223 */ /* 0x000fe2000001001f */
[----:B------:R-:W-:-:S02]  /*11540*/  HADD2.F32 R30, -RZ, R15.H1_H1 ;  /* 0x3000000fff1e7230 */ /* 0x000fc40000004100 */
[----:B------:R-:W-:Y:S02]  /*11550*/  HADD2.F32 R20, -RZ, R17.H0_H0 ;  /* 0x20000011ff147230 */ /* 0x000fe40000004100 */
[----:B------:R-:W-:Y:S02]  /*11560*/  HADD2.F32 R26, -RZ, R14.H0_H0 ;  /* 0x2000000eff1a7230 */ /* 0x000fe40000004100 */
[----:B------:R-:W-:Y:S02]  /*11570*/  HADD2.F32 R16, -RZ, R18.H0_H0 ;  /* 0x20000012ff107230 */ /* 0x000fe40000004100 */
[----:B------:R-:W-:Y:S01]  /*11580*/  HADD2.F32 R15, -RZ, R19.H0_H0 ;  /* 0x20000013ff0f7230 */ /* 0x000fe20000004100 */
[----:B------:R-:W-:Y:S01]  /*11590*/  FMUL.FTZ R6, R37, R6 ;  /* 0x0000000625067220 */ /* 0x000fe20000410000 */
        /* <DEDUP_REMOVED lines=15> */
.L_x_1641:
[----:B------:R-:W-:Y:S05]  /*11690*/  BSYNC B0 ;  /* 0x0000000000007941 */ /* 0x000fea0003800000 */
.L_x_1640:
[----:B-----5:R1:W-:Y:S02]  /*116a0*/  STS.128 [R204+0x1800], R16 ;  /* 0x00180010cc007388 */ /* 0x0203e40000000c00 */
.L_x_1639:
[----:B------:R-:W-:Y:S05]  /*116b0*/  BSYNC B1 ;  /* 0x0000000000017941 */ /* 0x000fea0003800000 */
.L_x_1638:
[----:B------:R1:W-:Y:S01]  /*116c0*/  @P1 STS.128 [R204+0x3800], RZ ;  /* 0x003800ffcc001388 */ /* 0x0003e20000000c00 */
[----:B------:R-:W-:Y:S01]  /*116d0*/  BSSY B1, `(.L_x_1642) ;  /* 0x0000059000017945 */ /* 0x000fe20003800000 */
[----:B------:R-:W-:Y:S05]  /*116e0*/  @P1 BRA `(.L_x_1643) ;  /* 0x0000057000001947 */ /* 0x000fea0003800000 */
[----:B-1----:R1:W5:Y:S01]  /*116f0*/  LDG.E.128 R16, [R8.64+0x80] ;  /* 0x0000800608107981 */ /* 0x002362000c1e1d00 */
        /* <DEDUP_REMOVED lines=24> */
[----:B--2---:R-:W-:Y:S02]  /*11880*/  HADD2.F32 R30, -RZ, R24.H0_H0 ;  /* 0x20000018ff1e7230 */ /* 0x004fe40000004100 */
[----:B------:R-:W-:Y:S02]  /*11890*/  HADD2.F32 R29, -RZ, R25.H0_H0 ;  /* 0x20000019ff1d7230 */ /* 0x000fe40000004100 */
[--C-:B---3--:R-:W-:Y:S02]  /*118a0*/  HADD2.F32 R11, -RZ, R4.reuse.H0_H0 ;  /* 0x20000004ff0b7230 */ /* 0x108fe40000004100 */
        /* <DEDUP_REMOVED lines=18> */
[----:B------:R-:W-:-:S02]  /*119d0*/  @!P1 FADD.FTZ R22, -R22, -RZ ;  /* 0x800000ff16169221 */ /* 0x000fc40000010100 */
[----:B------:R-:W-:Y:S01]  /*119e0*/  FMUL.FTZ R31, R31, R20 ;  /* 0x000000141f1f7220 */ /* 0x000fe20000410000 */
[----:B------:R-:W-:Y:S01]  /*119f0*/  HADD2.F32 R20, -RZ, R26.H0_H0 ;  /* 0x2000001aff147230 */ /* 0x000fe20000004100 */
[----:B------:R-:W-:Y:S01]  /*11a00*/  FMUL.FTZ R6, R11, R6 ;  /* 0x000000060b067220 */ /* 0x000fe20000410000 */
[----:B-----5:R-:W-:Y:S01]  /*11a10*/  HADD2.F32 R11, -RZ, R16.H0_H0 ;  /* 0x20000010ff0b7230 */ /* 0x020fe20000004100 */
[----:B------:R-:W-:Y:S01]  /*11a20*/  FMUL.FTZ R7, R4, R7 ;  /* 0x0000000704077220 */ /* 0x000fe20000410000 */
[----:B----4-:R-:W-:Y:S01]  /*11a30*/  HADD2.F32 R4, -RZ, R12.H0_H0 ;  /* 0x2000000cff047230 */ /* 0x010fe20000004100 */
        /* <DEDUP_REMOVED lines=9> */
[----:B------:R-:W-:-:S02]  /*11ad0*/  HADD2.F32 R24, -RZ, R14.H0_H0 ;  /* 0x2000000eff187230 */ /* 0x000fc40000004100 */
[----:B------:R-:W-:Y:S02]  /*11ae0*/  HADD2.F32 R27, -RZ, R14.H1_H1 ;  /* 0x3000000eff1b7230 */ /* 0x000fe40000004100 */
[----:B------:R-:W-:Y:S02]  /*11af0*/  HADD2.F32 R20, -RZ, R16.H1_H1 ;  /* 0x30000010ff147230 */ /* 0x000fe40000004100 */
[--C-:B------:R-:W-:Y:S02]  /*11b00*/  HADD2.F32 R13, -RZ, R15.reuse.H0_H0 ;  /* 0x2000000fff0d7230 */ /* 0x100fe40000004100 */
[----:B------:R-:W-:Y:S02]  /*11b10*/  HADD2.F32 R14, -RZ, R15.H1_H1 ;  /* 0x3000000fff0e7230 */ /* 0x000fe40000004100 */
[----:B------:R-:W-:Y:S02]  /*11b20*/  HADD2.F32 R16, -RZ, R17.H0_H0 ;  /* 0x20000011ff107230 */ /* 0x000fe40000004100 */
[----:B------:R-:W-:-:S02]  /*11b30*/  HADD2.F32 R15, -RZ, R18.H0_H0 ;  /* 0x20000012ff0f7230 */ /* 0x000fc40000004100 */
[----:B------:R-:W-:Y:S01]  /*11b40*/  HADD2.F32 R11, -RZ, R19.H0_H0 ;  /* 0x20000013ff0b7230 */ /* 0x000fe20000004100 */
[----:B------:R-:W-:Y:S01]  /*11b50*/  FMUL.FTZ R28, R33, R28 ;  /* 0x0000001c211c7220 */ /* 0x000fe20000410000 */
        /* <DEDUP_REMOVED lines=14> */
.L_x_1645:
[----:B------:R-:W-:Y:S05]  /*11c40*/  BSYNC B0 ;  /* 0x0000000000007941 */ /* 0x000fea0003800000 */
.L_x_1644:
[----:B-----5:R1:W-:Y:S02]  /*11c50*/  STS.128 [R204+0x3800], R16 ;  /* 0x00380010cc007388 */ /* 0x0203e40000000c00 */
.L_x_1643:
[----:B------:R-:W-:Y:S05]  /*11c60*/  BSYNC B1 ;  /* 0x0000000000017941 */ /* 0x000fea0003800000 */
.L_x_1642:
[----:B------:R1:W-:Y:S01]  /*11c70*/  @P0 STS.128 [R204+0x5800], RZ ;  /* 0x005800ffcc000388 */ /* 0x0003e20000000c00 */
[----:B------:R-:W-:Y:S05]  /*11c80*/  @P0 BRA `(.L_x_1591) ;  /* 0x00000d4000000947 */ /* 0x000fea0003800000 */
[----:B------:R1:W5:Y:S01]  /*11c90*/  LDG.E.128 R12, [R8.64+0x100] ;  /* 0x00010006080c7981 */ /* 0x000362000c1e1d00 */
[----:B------:R-:W-:Y:S01]  /*11ca0*/  ISETP.GE.AND P0, PT, R10, c[0x0][0x230], PT ;  /* 0x00008c000a007a0c */ /* 0x000fe20003f06270 */
[----:B------:R-:W-:Y:S01]  /*11cb0*/  BSSY B0, `(.L_x_1646) ;  /* 0x0000056000007945 */ /* 0x000fe20003800000 */
[----:B-1----:R-:W-:-:S05]  /*11cc0*/  IADD3 R16, P1, R8, 0x100, RZ ;  /* 0x0000010008107810 */ /* 0x002fca0007f3e0ff */
[----:B------:R-:W-:-:S06]  /*11cd0*/  IMAD.X R17, RZ, RZ, R9, P1 ;  /* 0x000000ffff117224 */ /* 0x000fcc00008e0609 */
[----:B------:R-:W-:Y:S05]  /*11ce0*/  @P0 BRA `(.L_x_1647) ;  /* 0x0000052000000947 */ /* 0x000fea0003800000 */
[----:B------:R-:W-:Y:S02]  /*11cf0*/  ISETP.GE.AND P0, PT, R10, R141, PT ;  /* 0x0000008d0a00720c */ /* 0x000fe40003f06270 */
[----:B------:R-:W-:Y:S02]  /*11d00*/  MOV R5, RZ ;  /* 0x000000ff00057202 */ /* 0x000fe40000000f00 */
[----:B------:R-:W-:-:S04]  /*11d10*/  IADD3 R2, P1, R2, 0x80, RZ ;  /* 0x0000008002027810 */ /* 0x000fc80007f3e0ff */
[----:B------:R-:W-:-:S05]  /*11d20*/  IADD3.X R0, RZ, R0, RZ, P1, !PT ;  /* 0x00000000ff007210 */ /* 0x000fca0000ffe4ff */
        /* <DEDUP_REMOVED lines=8> */
[----:B----4-:R-:W-:Y:S01]  /*11db0*/  MOV R9, RZ ;  /* 0x000000ff00097202 */ /* 0x010fe20000000f00 */
        /* <DEDUP_REMOVED lines=10> */
[----:B--2---:R-:W-:Y:S02]  /*11e60*/  HADD2.F32 R0, -RZ, R5.H0_H0 ;  /* 0x20000005ff007230 */ /* 0x004fe40000004100 */
[--C-:B------:R-:W-:Y:S02]  /*11e70*/  HADD2.F32 R2, -RZ, R4.reuse.H0_H0 ;  /* 0x20000004ff027230 */ /* 0x100fe40000004100 */
[----:B------:R-:W-:Y:S01]  /*11e80*/  HADD2.F32 R20, -RZ, R4.H1_H1 ;  /* 0x30000004ff147230 */ /* 0x000fe20000004100 */
[----:B------:R-:W-:Y:S01]  /*11e90*/  @!P0 FADD.FTZ R0, -R0, -RZ ;  /* 0x800000ff00008221 */ /* 0x000fe20000010100 */
[--C-:B------:R-:W-:Y:S02]  /*11ea0*/  HADD2.F32 R4, -RZ, R6.reuse.H0_H0 ;  /* 0x20000006ff047230 */ /* 0x100fe40000004100 */
[----:B------:R-:W-:-:S02]  /*11eb0*/  HADD2.F32 R22, -RZ, R6.H1_H1 ;  /* 0x30000006ff167230 */ /* 0x000fc40000004100 */
[----:B------:R-:W-:Y:S02]  /*11ec0*/  HADD2.F32 R6, -RZ, R7.H0_H0 ;  /* 0x20000007ff067230 */ /* 0x000fe40000004100 */
[----:B------:R-:W-:Y:S02]  /*11ed0*/  HADD2.F32 R5, -RZ, R5.H1_H1 ;  /* 0x30000005ff057230 */ /* 0x000fe40000004100 */
[----:B------:R-:W-:Y:S01]  /*11ee0*/  HADD2.F32 R7, -RZ, R7.H1_H1 ;  /* 0x30000007ff077230 */ /* 0x000fe20000004100 */
[----:B------:R-:W-:Y:S01]  /*11ef0*/  FMUL.FTZ R25, R25, R0 ;  /* 0x0000000019197220 */ /* 0x000fe20000410000 */
[----:B------:R-:W-:Y:S01]  /*11f00*/  HADD2.F32 R24, -RZ, R17.H1_H1 ;  /* 0x30000011ff187230 */ /* 0x000fe20000004100 */
[----:B------:R-:W-:Y:S01]  /*11f10*/  @!P0 FADD.FTZ R5, -R5, -RZ ;  /* 0x800000ff05058221 */ /* 0x000fe20000010100 */
[----:B------:R-:W-:Y:S01]  /*11f20*/  HADD2.F32 R17, -RZ, R16.H0_H0 ;  /* 0x20000010ff117230 */ /* 0x000fe20000004100 */
[----:B------:R-:W-:Y:S01]  /*11f30*/  @!P0 FADD.FTZ R2, -R2, -RZ ;  /* 0x800000ff02028221 */ /* 0x000fe20000010100 */
[--C-:B------:R-:W-:Y:S01]  /*11f40*/  HADD2.F32 R0, -RZ, R19.reuse.H1_H1 ;  /* 0x30000013ff007230 */ /* 0x100fe20000004100 */
        /* <DEDUP_REMOVED lines=11> */
[----:B------:R-:W-:Y:S01]  /*12000*/  @!P0 FADD.FTZ R20, -R20, -RZ ;  /* 0x800000ff14148221 */ /* 0x000fe20000010100 */
[----:B------:R-:W-:Y:S01]  /*12010*/  HADD2.F32 R31, -RZ, R18.H0_H0 ;  /* 0x20000012ff1f7230 */ /* 0x000fe20000004100 */
        /* <DEDUP_REMOVED lines=13> */
[----:B------:R-:W-:Y:S01]  /*120f0*/  HADD2.F32 R13, -RZ, R13.H1_H1 ;  /* 0x3000000dff0d7230 */ /* 0x000fe20000004100 */
[----:B------:R-:W-:Y:S01]  /*12100*/  FMUL.FTZ R4, R31, R4 ;  /* 0x000000041f047220 */ /* 0x000fe20000410000 */
        /* <DEDUP_REMOVED lines=16> */
.L_x_1647:
[----:B------:R-:W-:Y:S05]  /*12210*/  BSYNC B0 ;  /* 0x0000000000007941 */ /* 0x000fea0003800000 */
.L_x_1646:
[----:B-----5:R1:W-:Y:S01]  /*12220*/  STS.128 [R204+0x5800], R12 ;  /* 0x0058000ccc007388 */ /* 0x0203e20000000c00 */
[----:B------:R-:W-:Y:S05]  /*12230*/  BRA `(.L_x_1591) ;  /* 0x0000079000007947 */ /* 0x000fea0003800000 */
.L_x_1553:
        /* <DEDUP_REMOVED lines=27> */
.L_x_1649:
[----:B------:R-:W-:Y:S05]  /*123f0*/  BSYNC B0 ;  /* 0x0000000000007941 */ /* 0x000fea0003800000 */
.L_x_1648:
        /* <DEDUP_REMOVED lines=29> */
.L_x_1651:
[----:B------:R-:W-:Y:S05]  /*125d0*/  BSYNC B0 ;  /* 0x0000000000007941 */ /* 0x000fea0003800000 */
.L_x_1650:
        /* <DEDUP_REMOVED lines=30> */
.L_x_1653:
[----:B------:R-:W-:Y:S05]  /*127c0*/  BSYNC B0 ;  /* 0x0000000000007941 */ /* 0x000fea0003800000 */
.L_x_1652:
        /* <DEDUP_REMOVED lines=32> */
.L_x_1591:
[----:B------:R-:W-:Y:S05]  /*129d0*/  BSYNC B3 ;  /* 0x0000000000037941 */ /* 0x000fea0003800000 */
.L_x_1552:
[----:B------:R-:W-:Y:S01]  /*129e0*/  IADD3 R44, R134, -0x1, RZ ;  /* 0xffffffff862c7810 */ /* 0x000fe20007ffe0ff */
[----:B------:R-:W-:Y:S01]  /*129f0*/  BSSY B0, `(.L_x_1654) ;  /* 0x000001e000007945 */ /* 0x000fe20003800000 */
[----:B------:R-:W-:Y:S02]  /*12a00*/  LEA R208, P0, R148, c[0x0][0x168], 0x1 ;  /* 0x00005a0094d07a11 */ /* 0x000fe400078008ff */
[----:B------:R-:W-:Y:S01]  /*12a10*/  LOP3.LUT R210, R144, 0xff, RZ, 0xc0, !PT ;  /* 0x000000ff90d27812 */ /* 0x000fe200078ec0ff */
[----:B------:R-:W-:Y:S01]  /*12a20*/  IMAD.SHL.U32 R2, R44, 0x40, RZ ;  /* 0x000000402c027824 */ /* 0x000fe200078e00ff */
[----:B------:R-:W-:-:S03]  /*12a30*/  LEA.HI.X R209, R148, c[0x0][0x16c], R147, 0x1, P0 ;  /* 0x00005b0094d17a11 */ /* 0x000fc600000f0c93 */
[----:B------:R-:W-:-:S05]  /*12a40*/  IMAD.IADD R0, R63, 0x1, -R2 ;  /* 0x000000013f007824 */ /* 0x000fca00078e0a02 */
[----:B------:R-:W-:-:S13]  /*12a50*/  ISETP.GE.AND P1, PT, R154, R0, PT ;  /* 0x000000009a00720c */ /* 0x000fda0003f26270 */
[----:B------:R-:W-:Y:S05]  /*12a60*/  @P1 BRA `(.L_x_1655) ;  /* 0x0000016000001947 */ /* 0x000fea0003800000 */
[C---:B-1----:R-:W-:Y:S02]  /*12a70*/  LOP3.LUT R4, R210.reuse, 0x1, RZ, 0xc0, !PT ;  /* 0x00000001d2047812 */ /* 0x042fe400078ec0ff */
        /* <DEDUP_REMOVED lines=20> */
.L_x_1656:
[----:B------:R1:W-:Y:S02]  /*12bc0*/  STS.128 [R204+0xa000], RZ ;  /* 0x00a000ffcc007388 */ /* 0x0003e40000000c00 */
.L_x_1655:
[----:B------:R-:W-:Y:S05]  /*12bd0*/  BSYNC B0 ;  /* 0x0000000000007941 */ /* 0x000fea0003800000 */
.L_x_1654:
[----:B------:R-:W-:Y:S01]  /*12be0*/  ISETP.GE.AND P0, PT, R3, R0, PT ;  /* 0x000000000300720c */ /* 0x000fe20003f06270 */
[----:B------:R-:W-:-:S12]  /*12bf0*/  BSSY B0, `(.L_x_1657) ;  /* 0x000001f000007945 */ /* 0x000fd80003800000 */
[----:B------:R-:W-:Y:S05]  /*12c00*/  @P0 BRA `(.L_x_1658) ;  /* 0x000001d000000947 */ /* 0x000fea0003800000 */
[C---:B-1----:R-:W-:Y:S02]  /*12c10*/  LOP3.LUT R4, R210.reuse, 0x1, RZ, 0xc0, !PT ;  /* 0x00000001d2047812 */ /* 0x042fe400078ec0ff */
[----:B------:R-:W-:Y:S02]  /*12c20*/  LOP3.LUT P0, RZ, R210, 0x2, RZ, 0xc0, !PT ;  /* 0x00000002d2ff7812 */ /* 0x000fe4000780c0ff */
[----:B------:R-:W-:Y:S02]  /*12c30*/  ISETP.NE.U32.AND P1, PT, R4, 0x1, PT ;  /* 0x000000010400780c */ /* 0x000fe40003f25070 */
[----:B------:R-:W-:-:S05]  /*12c40*/  IADD3 R5, P2, R61, R148, RZ ;  /* 0x000000943d057210 */ /* 0x000fca0007f5e0ff */
[----:B------:R-:W-:-:S04]  /*12c50*/  IMAD.X R4, R200, 0x1, R147, P2 ;  /* 0x00000001c8047824 */ /* 0x000fc800010e0693 */
[----:B--2---:R-:W-:Y:S02]  /*12c60*/  @P0 LEA R6, P2, R5, c[0x0][0x168], 0x1 ;  /* 0x00005a0005060a11 */ /* 0x004fe400078408ff */
[----:B----4-:R-:W-:Y:S02]  /*12c70*/  @!P1 LEA R8, P4, R61, R208, 0x1 ;  /* 0x000000d03d089211 */ /* 0x010fe400078808ff */
        /* <DEDUP_REMOVED lines=14> */
[----:B-1----:R-:W-:-:S04]  /*12d60*/  LEA R6, P0, R5, c[0x0][0x168], 0x1 ;  /* 0x00005a0005067a11 */ /* 0x002fc800078008ff */
[----:B------:R-:W-:-:S05]  /*12d70*/  LEA.HI.X R7, R5, c[0x0][0x16c], R4, 0x1, P0 ;  /* 0x00005b0005077a11 */ /* 0x000fca00000f0c04 */
[----:B------:R-:W-:Y:S01]  /*12d80*/  @!PT LDS RZ, [RZ] ;  /* 0x00000000fffff984 */ /* 0x000fe20000000800 */
[----:B------:R-:W-:Y:S01]  /*12d90*/  @!PT LDS RZ, [RZ] ;  /* 0x00000000fffff984 */ /* 0x000fe20000000800 */
[----:B------:R-:W-:Y:S01]  /*12da0*/  @!PT LDS RZ, [RZ] ;  /* 0x00000000fffff984 */ /* 0x000fe20000000800 */
[----:B------:R1:W-:Y:S01]  /*12db0*/  LDGSTS.E.BYPASS.LTC128B.128 [R204+0xa800], [R6.64+0x100] ;  /* 0x0a80010006cc7fae */ /* 0x0003e2000b901d46 */
[----:B------:R-:W-:Y:S05]  /*12dc0*/  BRA `(.L_x_1658) ;  /* 0x0000001000007947 */ /* 0x000fea0003800000 */
.L_x_1659:
[----:B------:R2:W-:Y:S02]  /*12dd0*/  STS.128 [R204+0xa800], RZ ;  /* 0x00a800ffcc007388 */ /* 0x0005e40000000c00 */
.L_x_1658:
[----:B------:R-:W-:Y:S05]  /*12de0*/  BSYNC B0 ;  /* 0x0000000000007941 */ /* 0x000fea0003800000 */
.L_x_1657:
[----:B------:R-:W-:Y:S01]  /*12df0*/  ISETP.GE.AND P0, PT, R21, R0, PT ;  /* 0x000000001500720c */ /* 0x000fe20003f06270 */
[----:B------:R-:W-:-:S12]  /*12e00*/  BSSY B0, `(.L_x_1660) ;  /* 0x0000023000007945 */ /* 0x000fd80003800000 */
[----:B------:R-:W-:Y:S05]  /*12e10*/  @P0 BRA `(.L_x_1661) ;  /* 0x0000021000000947 */ /* 0x000fea0003800000 */
[C---:B-1----:R-:W-:Y:S01]  /*12e20*/  LOP3.LUT R4, R210.reuse, 0x1, RZ, 0xc0, !PT ;  /* 0x00000001d2047812 */ /* 0x042fe200078ec0ff */
[----:B------:R-:W-:Y:S01]  /*12e30*/  IMAD.MOV.U32 R5, RZ, RZ, c[0x0][0x198] ;  /* 0x00006600ff057624 */ /* 0x000fe200078e00ff */
[----:B------:R-:W-:Y:S01]  /*12e40*/  LOP3.LUT P0, RZ, R210, 0x2, RZ, 0xc0, !PT ;  /* 0x00000002d2ff7812 */ /* 0x000fe2000780c0ff */
[----:B--2---:R-:W-:Y:S01]  /*12e50*/  IMAD.MOV.U32 R6, RZ, RZ, 0x5 ;  /* 0x00000005ff067424 */ /* 0x004fe200078e00ff */
[----:B------:R-:W-:Y:S01]  /*12e60*/  ISETP.NE.U32.AND P1, PT, R4, 0x1, PT ;  /* 0x000000010400780c */ /* 0x000fe20003f25070 */
[----:B------:R-:W-:-:S03]  /*12e70*/  IMAD.SHL.U32 R7, R5, 0x20, RZ ;  /* 0x0000002005077824 */ /* 0x000fc600078e00ff */
[----:B------:R-:W-:Y:S02]  /*12e80*/  SHF.L.U64.HI R6, R5, R6, c[0x0][0x19c] ;  /* 0x0000670005067619 */ /* 0x000fe40000010206 */
[----:B------:R-:W-:-:S05]  /*12e90*/  IADD3 R5, P2, R7, R148, RZ ;  /* 0x0000009407057210 */ /* 0x000fca0007f5e0ff */
[----:B------:R-:W-:Y:S01]  /*12ea0*/  IMAD.X R4, R6, 0x1, R147, P2 ;  /* 0x0000000106047824 */ /* 0x000fe200010e0693 */
[----:B----4-:R-:W-:Y:S02]  /*12eb0*/  @P0 LEA R8, P2, R5, c[0x0][0x168], 0x1 ;  /* 0x00005a0005080a11 */ /* 0x010fe400078408ff */
        /* <DEDUP_REMOVED lines=22> */
.L_x_1662:
[----:B------:R2:W-:Y:S02]  /*13020*/  STS.128 [R204+0xb000], RZ ;  /* 0x00b000ffcc007388 */ /* 0x0005e40000000c00 */
.L_x_1661:
[----:B------:R-:W-:Y:S05]  /*13030*/  BSYNC B0 ;  /* 0x0000000000007941 */ /* 0x000fea0003800000 */
.L_x_1660:
[----:B------:R-:W-:Y:S01]  /*13040*/  ISETP.GE.AND P0, PT, R23, R0, PT ;  /* 0x000000001700720c */ /* 0x000fe20003f06270 */
[----:B------:R-:W-:-:S12]  /*13050*/  BSSY B0, `(.L_x_1663) ;  /* 0x0000022000007945 */ /* 0x000fd80003800000 */
[----:B------:R-:W-:Y:S05]  /*13060*/  @P0 BRA `(.L_x_1664) ;  /* 0x0000020000000947 */ /* 0x000fea0003800000 */
[C---:B-1----:R-:W-:Y:S01]  /*13070*/  LOP3.LUT R4, R210.reuse, 0x1, RZ, 0xc0, !PT ;  /* 0x00000001d2047812 */ /* 0x042fe200078ec0ff */
[----:B------:R-:W-:Y:S01]  /*13080*/  IMAD.MOV.U32 R5, RZ, RZ, c[0x0][0x198] ;  /* 0x00006600ff057624 */ /* 0x000fe200078e00ff */
[----:B------:R-:W-:Y:S02]  /*13090*/  LOP3.LUT P2, RZ, R210, 0x2, RZ, 0xc0, !PT ;  /* 0x00000002d2ff7812 */ /* 0x000fe4000784c0ff */
[----:B------:R-:W-:Y:S01]  /*130a0*/  ISETP.NE.U32.AND P4, PT, R4, 0x1, PT ;  /* 0x000000010400780c */ /* 0x000fe20003f85070 */
[----:B------:R-:W-:Y:S01]  /*130b0*/  IMAD.MOV.U32 R4, RZ, RZ, c[0x0][0x19c] ;  /* 0x00006700ff047624 */ /* 0x000fe200078e00ff */
[----:B------:R-:W-:Y:S02]  /*130c0*/  LOP3.LUT P1, RZ, R210, 0x4, RZ, 0xc0, !PT ;  /* 0x00000004d2ff7812 */ /* 0x000fe4000782c0ff */
[----:B------:R-:W-:Y:S01]  /*130d0*/  MOV R146, R148 ;  /* 0x0000009400927202 */ /* 0x000fe20000000f00 */
[----:B--2---:R-:W-:-:S04]  /*130e0*/  IMAD R6, R4, 0x30, RZ ;  /* 0x0000003004067824 */ /* 0x004fc800078e02ff */
[----:B----4-:R-:W-:-:S04]  /*130f0*/  IMAD.WIDE.U32 R8, R5, 0x30, R146 ;  /* 0x0000003005087825 */ /* 0x010fc800078e0092 */
        /* <DEDUP_REMOVED lines=23> */
.L_x_1664:
[----:B------:R-:W-:Y:S05]  /*13270*/  BSYNC B0 ;  /* 0x0000000000007941 */ /* 0x000fea0003800000 */
.L_x_1663:
        /* <DEDUP_REMOVED lines=11> */
[C---:B-1----:R-:W-:Y:S02]  /*13330*/  LOP3.LUT R4, R210.reuse, 0x1, RZ, 0xc0, !PT ;  /* 0x00000001d2047812 */ /* 0x042fe400078ec0ff */
[----:B------:R-:W-:-:S02]  /*13340*/  R2P PR, R210, 0x6 ;  /* 0x00000006d2007804 */ /* 0x000fc40000000000 */
        /* <DEDUP_REMOVED lines=19> */
.L_x_1667:
[----:B------:R1:W-:Y:S02]  /*13480*/  STS.128 [R204+0x10000], RZ ;  /* 0x010000ffcc007388 */ /* 0x0003e40000000c00 */
.L_x_1666:
[----:B------:R-:W-:Y:S05]  /*13490*/  BSYNC B0 ;  /* 0x0000000000007941 */ /* 0x000fea0003800000 */
.L_x_1665:
        /* <DEDUP_REMOVED lines=34> */
.L_x_1670:
[----:B------:R2:W-:Y:S02]  /*136c0*/  STS.128 [R204+0x10800], RZ ;  /* 0x010800ffcc007388 */ /* 0x0005e40000000c00 */
.L_x_1669:
[----:B------:R-:W-:Y:S05]  /*136d0*/  BSYNC B0 ;  /* 0x0000000000007941 */ /* 0x000fea0003800000 */
.L_x_1668:
        /* <DEDUP_REMOVED lines=11> */
[----:B--2---:R-:W-:-:S03]  /*13790*/  IMAD.SHL.U32 R6, R4, 0x20, RZ ;  /* 0x0000002004067824 */ /* 0x004fc600078e00ff */
        /* <DEDUP_REMOVED lines=26> */
.L_x_1673:
[----:B------:R2:W-:Y:S02]  /*13940*/  STS.128 [R204+0x11000], RZ ;  /* 0x011000ffcc007388 */ /* 0x0005e40000000c00 */
.L_x_1672:
[----:B------:R-:W-:Y:S05]  /*13950*/  BSYNC B0 ;  /* 0x0000000000007941 */ /* 0x000fea0003800000 */
.L_x_1671:
        /* <DEDUP_REMOVED lines=18> */
[----:B--2---:R-:W-:Y:S01]  /*13a80*/  @!P4 IMAD.WIDE.U32 R6, R3, 0x60, R164 ;  /* 0x000000600306c825 */ /* 0x004fe200078e00a4 */
[C---:B------:R-:W-:Y:S02]  /*13a90*/  @P2 LEA R10, P5, R152.reuse, c[0x0][0x170], 0x1 ;  /* 0x00005c00980a2a11 */ /* 0x040fe400078a08ff */
[----:B----4-:R-:W-:Y:S01]  /*13aa0*/  @P1 LEA R8, P0, R152, c[0x0][0x170], 0x1 ;  /* 0x00005c0098081a11 */ /* 0x010fe200078008ff */
        /* <DEDUP_REMOVED lines=20> */
.L_x_1675:
[----:B------:R-:W-:Y:S05]  /*13bf0*/  BSYNC B0 ;  /* 0x0000000000007941 */ /* 0x000fea0003800000 */
.L_x_1674:
        /* <DEDUP_REMOVED lines=9> */
[----:B------:R-:W-:-:S02]  /*13c90*/  LOP3.LUT R154, R3, 0x8, R154, 0xf8, !PT ;  /* 0x00000008039a7812 */ /* 0x000fc400078ef89a */
[----:B------:R-:W-:Y:S01]  /*13ca0*/  SHF.R.U32.HI R197, RZ, 0x3, R3 ;  /* 0x00000003ffc57819 */ /* 0x000fe20000011603 */
[--C-:B------:R-:W-:Y:S01]  /*13cb0*/  IMAD R196, R47, 0x2, R198.reuse ;  /* 0x000000022fc47824 */ /* 0x100fe200078e02c6 */
[----:B------:R-:W-:Y:S01]  /*13cc0*/  LDSM.16.M88.4 R20, [R198] ;  /* 0x00000000c614783b */ /* 0x000fe20000000200 */
[C---:B------:R-:W-:Y:S01]  /*13cd0*/  IMAD R194, R45.reuse, 0x2, R198 ;  /* 0x000000022dc27824 */ /* 0x040fe200078e02c6 */
[----:B------:R-:W-:Y:S01]  /*13ce0*/  LOP3.LUT R197, R154, R197, RZ, 0x3c, !PT ;  /* 0x000000c59ac57212 */ /* 0x000fe200078e3cff */
[----:B------:R-:W-:Y:S01]  /*13cf0*/  IMAD R193, R45, 0x2, R196 ;  /* 0x000000022dc17824 */ /* 0x000fe200078e02c4 */
[----:B------:R-:W-:Y:S02]  /*13d00*/  LOP3.LUT R3, R60, 0x6, RZ, 0xc0, !PT ;  /* 0x000000063c037812 */ /* 0x000fe400078ec0ff */
[----:B------:R-:W-:Y:S01]  /*13d10*/  LDSM.16.M88.4 R16, [R194] ;  /* 0x00000000c210783b */ /* 0x000fe20000000200 */
[----:B------:R-:W-:-:S03]  /*13d20*/  IMAD R197, R64, 0x200, R197 ;  /* 0x0000020040c57824 */ /* 0x000fc600078e02c5 */
[----:B------:R-:W-:Y:S01]  /*13d30*/  LDSM.16.M88.4 R64, [R196] ;  /* 0x00000000c440783b */ /* 0x000fe20000000200 */
[----:B------:R-:W-:-:S03]  /*13d40*/  IMAD.SHL.U32 R197, R197, 0x2, RZ ;  /* 0x00000002c5c57824 */ /* 0x000fc600078e00ff */
[----:B------:R-:W-:Y:S02]  /*13d50*/  LDSM.16.M88.4 R72, [R193] ;  /* 0x00000000c148783b */ /* 0x000fe40000000200 */
[C---:B------:R-:W-:Y:S02]  /*13d60*/  IADD3 R0, R197.reuse, 0x6000, RZ ;  /* 0x00006000c5007810 */ /* 0x040fe40007ffe0ff */
[----:B------:R-:W5:Y:S01]  /*13d70*/  LDSM.16.M88.4 R76, [R197+0x6000] ;  /* 0x00600000c54c783b */ /* 0x000f620000000200 */
[----:B------:R-:W-:Y:S02]  /*13d80*/  IADD3 R195, R197, 0x6020, RZ ;  /* 0x00006020c5c37810 */ /* 0x000fe40007ffe0ff */
[----:B------:R-:W-:Y:S01]  /*13d90*/  @P1 IADD3 R195, R0, -0x20, RZ ;  /* 0xffffffe000c31810 */ /* 0x000fe20007ffe0ff */
[----:B------:R-:W1:Y:S01]  /*13da0*/  LDSM.16.M88.4 R36, [R197+0x6800] ;  /* 0x00680000c524783b */ /* 0x000e620000000200 */
[----:B------:R-:W-:Y:S02]  /*13db0*/  IMAD.MOV.U32 R0, RZ, RZ, 0x40 ;  /* 0x00000040ff007424 */ /* 0x000fe400078e00ff */
[C---:B------:R-:W-:Y:S01]  /*13dc0*/  IADD3 R187, R195.reuse, 0x800, RZ ;  /* 0x00000800c3bb7810 */ /* 0x040fe20007ffe0ff */
[----:B------:R-:W2:Y:S01]  /*13dd0*/  LDSM.16.M88.4 R28, [R197+0x7000] ;  /* 0x00700000c51c783b */ /* 0x000ea20000000200 */
[----:B------:R-:W-:-:S02]  /*13de0*/  IADD3 R186, R195, 0x1000, RZ ;  /* 0x00001000c3ba7810 */ /* 0x000fc40007ffe0ff */
[----:B------:R-:W-:Y:S01]  /*13df0*/  SEL R0, R0, 0xffffffc0, !P2 ;  /* 0xffffffc000007807 */ /* 0x000fe20005000000 */
[----:B--2-4-:R-:W2:Y:S01]  /*13e00*/  LDSM.16.M88.4 R8, [R197+0x7800] ;  /* 0x00780000c508783b */ /* 0x014ea20000000200 */
[C---:B------:R-:W-:Y:S02]  /*13e10*/  IADD3 R185, R195.reuse, 0x1800, RZ ;  /* 0x00001800c3b97810 */ /* 0x040fe40007ffe0ff */
[----:B------:R-:W-:Y:S01]  /*13e20*/  IADD3 R183, R195, 0x2000, RZ ;  /* 0x00002000c3b77810 */ /* 0x000fe20007ffe0ff */
[----:B------:R-:W4:Y:S01]  /*13e30*/  LDSM.16.M88.4 R68, [R195] ;  /* 0x00000000c344783b */ /* 0x000f220000000200 */
[----:B------:R-:W-:Y:S01]  /*13e40*/  IMAD.IADD R191, R197, 0x1, R0 ;  /* 0x00000001c5bf7824 */ /* 0x000fe200078e0200 */
[C---:B------:R-:W-:Y:S01]  /*13e50*/  IADD3 R182, R195.reuse, 0x2800, RZ ;  /* 0x00002800c3b67810 */ /* 0x040fe20007ffe0ff */
[----:B------:R-:W-:Y:S01]  /*13e60*/  IMAD.IADD R184, R0, 0x1, R195 ;  /* 0x0000000100b87824 */ /* 0x000fe200078e02c3 */
[----:B------:R-:W3:Y:S01]  /*13e70*/  LDSM.16.M88.4 R56, [R195+0x800] ;  /* 0x00080000c338783b */ /* 0x000ee20000000200 */
[----:B------:R-:W-:-:S02]  /*13e80*/  IADD3 R181, R195, 0x3000, RZ ;  /* 0x00003000c3b57810 */ /* 0x000fc40007ffe0ff */
[C---:B------:R-:W-:Y:S01]  /*13e90*/  IADD3 R180, R195.reuse, 0x3800, RZ ;  /* 0x00003800c3b47810 */ /* 0x040fe20007ffe0ff */
[----:B------:R-:W2:Y:S01]  /*13ea0*/  LDSM.16.M88.4 R48, [R195+0x1800] ;  /* 0x00180000c330783b */ /* 0x000ea20000000200 */
[C---:B------:R-:W-:Y:S02]  /*13eb0*/  IADD3 R179, R195.reuse, 0x4000, RZ ;  /* 0x00004000c3b37810 */ /* 0x040fe40007ffe0ff */
[C---:B------:R-:W-:Y:S01]  /*13ec0*/  IADD3 R178, R195.reuse, 0x4800, RZ ;  /* 0x00004800c3b27810 */ /* 0x040fe20007ffe0ff */
[----:B---3--:R-:W3:Y:S01]  /*13ed0*/  LDSM.16.M88.4 R52, [R195+0x1000] ;  /* 0x00100000c334783b */ /* 0x008ee20000000200 */
[C---:B------:R-:W-:Y:S02]  /*13ee0*/  IADD3 R177, R195.reuse, 0x5000, RZ ;  /* 0x00005000c3b17810 */ /* 0x040fe40007ffe0ff */
[----:B------:R-:W-:Y:S01]  /*13ef0*/  IADD3 R176, R195, 0x5800, RZ ;  /* 0x00005800c3b07810 */ /* 0x000fe20007ffe0ff */
[----:B------:R-:W2:Y:S04]  /*13f00*/  LDSM.16.M88.4 R12, [R191+0x6000] ;  /* 0x00600000bf0c783b */ /* 0x000ea80000000200 */
[----:B------:R-:W-:Y:S01]  /*13f10*/  LDSM.16.M88.4 R84, [R191+0x7000] ;  /* 0x00700000bf54783b */ /* 0x000fe20000000200 */
[C---:B-----5:R-:W-:Y:S03]  /*13f20*/  HMMA.16816.F32 R4, R20.reuse, R76, RZ ;  /* 0x0000004c1404723c */ /* 0x060fe600000018ff */
[----:B------:R-:W-:Y:S05]  /*13f30*/  LDSM.16.M88.4 R80, [R191+0x7800] ;  /* 0x00780000bf50783b */ /* 0x000fea0000000200 */
[C---:B------:R-:W-:Y:S08]  /*13f40*/  HMMA.16816.F32 R76, R20.reuse, R78, RZ ;  /* 0x0000004e144c723c */ /* 0x040ff000000018ff */
[C---:B-1----:R-:W-:Y:S08]  /*13f50*/  HMMA.16816.F32 R40, R20.reuse, R36, RZ ;  /* 0x000000241428723c */ /* 0x042ff000000018ff */
[C---:B------:R-:W-:Y:S08]  /*13f60*/  HMMA.16816.F32 R36, R20.reuse, R38, RZ ;  /* 0x000000261424723c */ /* 0x040ff000000018ff */
[C---:B------:R-:W-:Y:S08]  /*13f70*/  HMMA.16816.F32 R32, R20.reuse, R28, RZ ;  /* 0x0000001c1420723c */ /* 0x040ff000000018ff */
[C---:B------:R-:W-:Y:S08]  /*13f80*/  HMMA.16816.F32 R28, R20.reuse, R30, RZ ;  /* 0x0000001e141c723c */ /* 0x040ff000000018ff */
[C---:B--2---:R-:W-:Y:S08]  /*13f90*/  HMMA.16816.F32 R24, R20.reuse, R8, RZ ;  /* 0x000000081418723c */ /* 0x044ff000000018ff */
        /* <DEDUP_REMOVED lines=11> */
[C---:B---3--:R-:W-:Y:S08]  /*14050*/  HMMA.16816.F32 R32, R64.reuse, R52, R32 ;  /* 0x000000344020723c */ /* 0x048ff00000001820 */
        /* <DEDUP_REMOVED lines=91> */
[----:B------:R-:W2:Y:S07]  /*14610*/  LDSM.16.M88.4 R16, [R191+0xa800] ;  /* 0x00a80000bf10783b */ /* 0x000eae0000000200 */
[C---:B------:R-:W-:Y:S08]  /*14620*/  HMMA.16816.F32 R48, R28.reuse, R56, R48 ;  /* 0x000000381c30723c */ /* 0x040ff00000001830 */
[----:B------:R-:W-:Y:S01]  /*14630*/  HMMA.16816.F32 R52, R28, R58, R52 ;  /* 0x0000003a1c34723c */ /* 0x000fe20000001834 */
[----:B------:R-:W-:Y:S04]  /*14640*/  LDSM.16.M88.4 R28, [R193+0x4000] ;  /* 0x00400000c11c783b */ /* 0x000fe80000000200 */
[----:B------:R-:W-:Y:S03]  /*14650*/  LDSM.16.M88.4 R56, [R191+0xb800] ;  /* 0x00b80000bf38783b */ /* 0x000fe60000000200 */
[C---:B-----5:R-:W-:Y:S08]  /*14660*/  HMMA.16816.F32 R40, R32.reuse, R12, R40 ;  /* 0x0000000c2028723c */ /* 0x060ff00000001828 */
[----:B------:R-:W-:Y:S01]  /*14670*/  HMMA.16816.F32 R64, R32, R14, R64 ;  /* 0x0000000e2040723c */ /* 0x000fe20000001840 */
[----:B------:R-:W3:Y:S07]  /*14680*/  LDSM.16.M88.4 R12, [R184+0x4000] ;  /* 0x00400000b80c783b */ /* 0x000eee0000000200 */
        /* <DEDUP_REMOVED lines=8> */
[----:B--2---:R-:W-:Y:S08]  /*14710*/  HMMA.16816.F32 R40, R36, R16, R40 ;  /* 0x000000102428723c */ /* 0x004ff00000001828 */
[C---:B---3--:R-:W-:Y:S08]  /*14720*/  HMMA.16816.F32 R4, R28.reuse, R12, R4 ;  /* 0x0000000c1c04723c */ /* 0x048ff00000001804 */
[----:B------:R-:W-:Y:S01]  /*14730*/  HMMA.16816.F32 R76, R28, R14, R76 ;  /* 0x0000000e1c4c723c */ /* 0x000fe2000000184c */
[----:B------:R-:W2:Y:S01]  /*14740*/  LDSM.16.M88.4 R12, [R184+0x5800] ;  /* 0x00580000b80c783b */ /* 0x000ea20000000200 */
[----:B------:R-:W-:-:S06]  /*14750*/  DEPBAR.LE SB0, 0x0 ;  /* 0x000080000000791a */ /* 0x000fcc0000000000 */
[C---:B------:R-:W-:Y:S07]  /*14760*/  HMMA.16816.F32 R64, R36.reuse, R18, R64 ;  /* 0x000000122440723c */ /* 0x040fee0000001840 */
[----:B------:R-:W-:Y:S01]  /*14770*/  IMAD.IADD R18, R2, 0x1, R3 ;  /* 0x0000000102127824 */ /* 0x000fe200078e0203 */
[----:B------:R-:W-:Y:S04]  /*14780*/  HMMA.16816.F32 R80, R36, R24, R80 ;  /* 0x000000182450723c */ /* 0x000fe80000001850 */
[----:B------:R-:W-:-:S02]  /*14790*/  IADD3 R0, R18, 0x8, RZ ;  /* 0x0000000812007810 */ /* 0x000fc40007ffe0ff */
[-C--:B------:R-:W-:Y:S02]  /*147a0*/  ISETP.GE.AND P0, PT, R18, R63.reuse, PT ;  /* 0x0000003f1200720c */ /* 0x080fe40003f06270 */
[C---:B------:R-:W-:Y:S01]  /*147b0*/  HMMA.16816.F32 R68, R36.reuse, R26, R68 ;  /* 0x0000001a2444723c */ /* 0x040fe20000001844 */
[-C--:B------:R-:W-:Y:S02]  /*147c0*/  ISETP.GE.AND P5, PT, R0, R63.reuse, PT ;  /* 0x0000003f0000720c */ /* 0x080fe40003fa6270 */
[C---:B------:R-:W-:Y:S02]  /*147d0*/  IADD3 R0, R18.reuse, 0x9, RZ ;  /* 0x0000000912007810 */ /* 0x040fe40007ffe0ff */
[----:B------:R-:W-:Y:S02]  /*147e0*/  IADD3 R16, R18, 0x1, RZ ;  /* 0x0000000112107810 */ /* 0x000fe40007ffe0ff */
[----:B------:R-:W-:Y:S01]  /*147f0*/  ISETP.GE.AND P2, PT, R0, R63, PT ;  /* 0x0000003f0000720c */ /* 0x000fe20003f46270 */
[----:B------:R-:W-:Y:S01]  /*14800*/  HMMA.16816.F32 R48, R36, R56, R48 ;  /* 0x000000382430723c */ /* 0x000fe20000001830 */
[----:B------:R-:W-:-:S02]  /*14810*/  IADD3 R0, R18, 0x11, RZ ;  /* 0x0000001112007810 */ /* 0x000fc40007ffe0ff */
[----:B------:R-:W-:Y:S02]  /*14820*/  FSEL R6, R6, -INF , !P0 ;  /* 0xff80000006067808 */ /* 0x000fe40004000000 */
[----:B------:R-:W-:Y:S02]  /*14830*/  FSEL R3, R4, -INF , !P0 ;  /* 0xff80000004037808 */ /* 0x000fe40004000000 */
[-C--:B------:R-:W-:Y:S01]  /*14840*/  ISETP.GE.AND P6, PT, R16, R63.reuse, PT ;  /* 0x0000003f1000720c */ /* 0x080fe20003fc6270 */
[----:B------:R-:W-:Y:S01]  /*14850*/  HMMA.16816.F32 R52, R36, R58, R52 ;  /* 0x0000003a2434723c */ /* 0x000fe20000001834 */
[----:B------:R-:W-:Y:S02]  /*14860*/  ISETP.GE.AND P0, PT, R0, R63, PT ;  /* 0x0000003f0000720c */ /* 0x000fe40003f06270 */
[C---:B------:R-:W-:Y:S02]  /*14870*/  IADD3 R16, R18.reuse, 0x10, RZ ;  /* 0x0000001012107810 */ /* 0x040fe40007ffe0ff */
[----:B------:R-:W-:-:S02]  /*14880*/  IADD3 R0, R18, 0x19, RZ ;  /* 0x0000001912007810 */ /* 0x000fc40007ffe0ff */
[----:B------:R-:W-:Y:S01]  /*14890*/  IADD3 R4, R18, 0x18, RZ ;  /* 0x0000001812047810 */ /* 0x000fe20007ffe0ff */
[C---:B-1----:R-:W-:Y:S01]  /*148a0*/  HMMA.16816.F32 R40, R28.reuse, R20, R40 ;  /* 0x000000141c28723c */ /* 0x042fe20000001828 */
[----:B------:R-:W-:Y:S02]  /*148b0*/  FSEL R78, R78, -INF , !P5 ;  /* 0xff8000004e4e7808 */ /* 0x000fe40006800000 */
[----:B------:R-:W-:Y:S02]  /*148c0*/  FSEL R19, R76, -INF , !P5 ;  /* 0xff8000004c137808 */ /* 0x000fe40006800000 */
[-C--:B------:R-:W-:Y:S02]  /*148d0*/  ISETP.GE.AND P1, PT, R16, R63.reuse, PT ;  /* 0x0000003f1000720c */ /* 0x080fe40003f26270 */
[----:B------:R-:W-:Y:S01]  /*148e0*/  ISETP.GE.AND P5, PT, R0, R63, PT ;  /* 0x0000003f0000720c */ /* 0x000fe20003fa6270 */
[----:B------:R-:W-:Y:S01]  /*148f0*/  HMMA.16816.F32 R64, R28, R22, R64 ;  /* 0x000000161c40723c */ /* 0x000fe20000001840 */
[----:B------:R-:W-:-:S02]  /*14900*/  FSEL R7, R7, -INF , !P6 ;  /* 0xff80000007077808 */ /* 0x000fc40007000000 */
[----:B------:R-:W-:Y:S02]  /*14910*/  FSEL R5, R5, -INF , !P6 ;  /* 0xff80000005057808 */ /* 0x000fe40007000000 */
[----:B------:R-:W-:Y:S02]  /*14920*/  IADD3 R0, R18, 0x21, RZ ;  /* 0x0000002112007810 */ /* 0x000fe40007ffe0ff */
[-C--:B------:R-:W-:Y:S01]  /*14930*/  ISETP.GE.AND P6, PT, R4, R63.reuse, PT ;  /* 0x0000003f0400720c */ /* 0x080fe20003fc6270 */
[C---:B------:R-:W-:Y:S01]  /*14940*/  HMMA.16816.F32 R80, R28.reuse, R8, R80 ;  /* 0x000000081c50723c */ /* 0x040fe20000001850 */
[----:B------:R-:W-:Y:S02]  /*14950*/  IADD3 R4, R18, 0x20, RZ ;  /* 0x0000002012047810 */ /* 0x000fe40007ffe0ff */
[----:B------:R-:W-:Y:S02]  /*14960*/  FSEL R16, R79, -INF , !P2 ;  /* 0xff8000004f107808 */ /* 0x000fe40005000000 */
[----:B------:R-:W-:Y:S01]  /*14970*/  FSEL R77, R77, -INF , !P2 ;  /* 0xff8000004d4d7808 */ /* 0x000fe20005000000 */
[----:B------:R-:W-:Y:S01]  /*14980*/  BAR.SYNC.DEFER_BLOCKING 0x0 ;  /* 0x0000000000007b1d */ /* 0x000fe20000010000 */
[----:B------:R-:W-:Y:S01]  /*14990*/  ISETP.GE.AND P2, PT, R4, R63, PT ;  /* 0x0000003f0400720c */ /* 0x000fe20003f46270 */
[----:B------:R-:W-:Y:S01]  /*149a0*/  HMMA.16816.F32 R68, R28, R10, R68 ;  /* 0x0000000a1c44723c */ /* 0x000fe20000001844 */
[----:B------:R-:W-:-:S02]  /*149b0*/  IADD3 R4, R18, 0x29, RZ ;  /* 0x0000002912047810 */ /* 0x000fc40007ffe0ff */
[----:B------:R-:W-:-:S04]  /*149c0*/  FSEL R17, R41, -INF , !P0 ;  /* 0xff80000029117808 */ /* 0x000fc80004000000 */
[----:B------:R-:W-:Y:S01]  /*149d0*/  FSEL R10, R42, -INF , !P1 ;  /* 0xff8000002a0a7808 */ /* 0x000fe20004800000 */
[C---:B--2---:R-:W-:Y:S01]  /*149e0*/  HMMA.16816.F32 R48, R28.reuse, R12, R48 ;  /* 0x0000000c1c30723c */ /* 0x044fe20000001830 */
[----:B------:R-:W-:Y:S02]  /*149f0*/  FSEL R11, R40, -INF , !P1 ;  /* 0xff800000280b7808 */ /* 0x000fe40004800000 */
[-C--:B------:R-:W-:Y:S02]  /*14a00*/  ISETP.GE.AND P1, PT, R0, R63.reuse, PT ;  /* 0x0000003f0000720c */ /* 0x080fe40003f26270 */
[----:B------:R-:W-:Y:S02]  /*14a10*/  IADD3 R0, R18, 0x28, RZ ;  /* 0x0000002812007810 */ /* 0x000fe40007ffe0ff */
[----:B------:R-:W-:Y:S01]  /*14a20*/  FSEL R12, R43, -INF , !P0 ;  /* 0xff8000002b0c7808 */ /* 0x000fe20004000000 */
[----:B------:R-:W-:Y:S01]  /*14a30*/  HMMA.16816.F32 R52, R28, R14, R52 ;  /* 0x0000000e1c34723c */ /* 0x000fe20000001834 */
[----:B------:R-:W-:-:S02]  /*14a40*/  ISETP.GE.AND P0, PT, R0, R63, PT ;  /* 0x0000003f0000720c */ /* 0x000fc40003f06270 */
[----:B------:R-:W-:Y:S02]  /*14a50*/  FSEL R0, R66, -INF , !P6 ;  /* 0xff80000042007808 */ /* 0x000fe40007000000 */
[----:B------:R-:W-:Y:S02]  /*14a60*/  FSEL R9, R64, -INF , !P6 ;  /* 0xff80000040097808 */ /* 0x000fe40007000000 */
[----:B------:R-:W-:Y:S02]  /*14a70*/  ISETP.GE.AND P6, PT, R4, R63, PT ;  /* 0x0000003f0400720c */ /* 0x000fe40003fc6270 */
[----:B------:R-:W-:Y:S02]  /*14a80*/  IADD3 R4, R18, 0x31, RZ ;  /* 0x0000003112047810 */ /* 0x000fe40007ffe0ff */
[----:B------:R-:W-:Y:S02]  /*14a90*/  FSEL R162, R82, -INF , !P2 ;  /* 0xff80000052a27808 */ /* 0x000fe40005000000 */
[----:B------:R-:W-:-:S02]  /*14aa0*/  FSEL R167, R80, -INF , !P2 ;  /* 0xff80000050a77808 */ /* 0x000fc40005000000 */
[----:B------:R-:W-:Y:S02]  /*14ab0*/  ISETP.GE.AND P2, PT, R4, R63, PT ;  /* 0x0000003f0400720c */ /* 0x000fe40003f46270 */
[C---:B------:R-:W-:Y:S02]  /*14ac0*/  IADD3 R14, R18.reuse, 0x30, RZ ;  /* 0x00000030120e7810 */ /* 0x040fe40007ffe0ff */
[C---:B------:R-:W-:Y:S02]  /*14ad0*/  IADD3 R4, R18.reuse, 0x38, RZ ;  /* 0x0000003812047810 */ /* 0x040fe40007ffe0ff */
[----:B------:R-:W-:Y:S02]  /*14ae0*/  IADD3 R18, R18, 0x39, RZ ;  /* 0x0000003912127810 */ /* 0x000fe40007ffe0ff */
[----:B------:R-:W-:Y:S02]  /*14af0*/  FSEL R8, R67, -INF , !P5 ;  /* 0xff80000043087808 */ /* 0x000fe40006800000 */
[----:B------:R-:W-:-:S02]  /*14b00*/  FSEL R13, R65, -INF , !P5 ;  /* 0xff800000410d7808 */ /* 0x000fc40006800000 */
[----:B------:R-:W-:Y:S02]  /*14b10*/  FSEL R174, R83, -INF , !P1 ;  /* 0xff80000053ae7808 */ /* 0x000fe40004800000 */
[----:B------:R-:W-:Y:S02]  /*14b20*/  FSEL R159, R81, -INF , !P1 ;  /* 0xff800000519f7808 */ /* 0x000fe40004800000 */
[----:B------:R-:W-:Y:S02]  /*14b30*/  FSEL R172, R70, -INF , !P0 ;  /* 0xff80000046ac7808 */ /* 0x000fe40004000000 */
[----:B------:R-:W-:Y:S02]  /*14b40*/  FSEL R157, R68, -INF , !P0 ;  /* 0xff800000449d7808 */ /* 0x000fe40004000000 */
[-C--:B------:R-:W-:Y:S02]  /*14b50*/  ISETP.GE.AND P5, PT, R14, R63.reuse, PT ;  /* 0x0000003f0e00720c */ /* 0x080fe40003fa6270 */
[----:B------:R-:W-:-:S02]  /*14b60*/  ISETP.GE.AND P1, PT, R4, R63, PT ;  /* 0x0000003f0400720c */ /* 0x000fc40003f26270 */
[----:B------:R-:W-:Y:S02]  /*14b70*/  ISETP.GE.AND P0, PT, R18, R63, PT ;  /* 0x0000003f1200720c */ /* 0x000fe40003f06270 */
[----:B------:R-:W-:Y:S02]  /*14b80*/  FSEL R168, R71, -INF , !P6 ;  /* 0xff80000047a87808 */ /* 0x000fe40007000000 */
        /* <DEDUP_REMOVED lines=8> */
[----:B------:R-:W-:Y:S01]  /*14c10*/  FSEL R141, R53, -INF , !P0 ;  /* 0xff800000358d7808 */ /* 0x000fe20004000000 */
        /* <DEDUP_REMOVED lines=60> */
.L_x_1677:
[----:B------:R-:W-:-:S05]  /*14fe0*/  IMAD.MOV.U32 R4, RZ, RZ, c[0x0][0x198] ;  /* 0x00006600ff047624 */ /* 0x000fca00078e00ff */
[----:B------:R-:W-:-:S04]  /*14ff0*/  LEA R4, -R4, RZ, 0x6 ;  /* 0x000000ff04047211 */ /* 0x000fc800078e31ff */
[----:B------:R-:W-:Y:S02]  /*15000*/  SHF.R.S32.HI R21, RZ, 0x1f, R4 ;  /* 0x0000001fff157819 */ /* 0x000fe40000011404 */
.L_x_1678:
[C---:B------:R-:W-:Y:S02]  /*15010*/  LOP3.LUT P2, RZ, R210.reuse, 0x2, RZ, 0xc0, !PT ;  /* 0x00000002d2ff7812 */ /* 0x040fe4000784c0ff */
[----:B------:R-:W-:Y:S02]  /*15020*/  LOP3.LUT P1, RZ, R210, 0x4, RZ, 0xc0, !PT ;  /* 0x00000004d2ff7812 */ /* 0x000fe4000782c0ff */
[----:B------:R-:W-:Y:S02]  /*15030*/  IADD3 R15, P5, R4, R148, RZ ;  /* 0x00000094040f7210 */ /* 0x000fe40007fbe0ff */
[----:B------:R-:W-:Y:S02]  /*15040*/  LOP3.LUT P6, RZ, R210, 0x1, RZ, 0xc0, !PT ;  /* 0x00000001d2ff7812 */ /* 0x000fe400078cc0ff */
[----:B------:R-:W-:Y:S01]  /*15050*/  LEA R32, P0, R4, R208, 0x1 ;  /* 0x000000d004207211 */ /* 0x000fe200078008ff */
[----:B------:R-:W-:-:S03]  /*15060*/  IMAD.X R2, R21, 0x1, R147, P5 ;  /* 0x0000000115027824 */ /* 0x000fc600028e0693 */
[-CC-:B------:R-:W-:Y:S02]  /*15070*/  LEA.HI.X R33, R4, R209.reuse, R21.reuse, 0x1, P0 ;  /* 0x000000d104217211 */ /* 0x180fe400000f0c15 */
[C---:B------:R-:W-:Y:S02]  /*15080*/  @P2 LEA R30, P5, R15.reuse, c[0x0][0x168], 0x1 ;  /* 0x00005a000f1e2a11 */ /* 0x040fe400078a08ff */
[C---:B------:R-:W-:Y:S02]  /*15090*/  @P1 LEA R24, P0, R15.reuse, c[0x0][0x168], 0x1 ;  /* 0x00005a000f181a11 */ /* 0x040fe400078008ff */
[--C-:B------:R-:W-:Y:S01]  /*150a0*/  @P2 LEA.HI.X R31, R15, c[0x0][0x16c], R2.reuse, 0x1, P5 ;  /* 0x00005b000f1f2a11 */ /* 0x100fe200028f0c02 */
[----:B------:R-:W-:Y:S01]  /*150b0*/  @!PT LDS RZ, [RZ] ;  /* 0x00000000fffff984 */ /* 0x000fe20000000800 */
[----:B------:R-:W-:Y:S01]  /*150c0*/  @!PT LDS RZ, [RZ] ;  /* 0x00000000fffff984 */ /* 0x000fe20000000800 */
[----:B------:R-:W-:Y:S01]  /*150d0*/  @!PT LDS RZ, [RZ] ;  /* 0x00000000fffff984 */ /* 0x000fe20000000800 */
[----:B------:R1:W-:Y:S01]  /*150e0*/  @P6 LDGSTS.E.BYPASS.LTC128B.128 [R204+0x6000], [R32.64] ;  /* 0x0600000020cc6fae */ /* 0x0003e2000b901d46 */
[----:B------:R-:W-:Y:S02]  /*150f0*/  IADD3 R4, P5, R61, R4, RZ ;  /* 0x000000043d047210 */ /* 0x000fe40007fbe0ff */
[----:B------:R-:W-:Y:S01]  /*15100*/  @P1 LEA.HI.X R25, R15, c[0x0][0x16c], R2, 0x1, P0 ;  /* 0x00005b000f191a11 */ /* 0x000fe200000f0c02 */
[----:B------:R1:W-:Y:S01]  /*15110*/  @!P6 STS.128 [R204+0x6000], RZ ;  /* 0x006000ffcc00e388 */ /* 0x0003e20000000c00 */
[----:B------:R-:W-:Y:S01]  /*15120*/  @P2 IADD3 R23, P0, R4, R148, RZ ;  /* 0x0000009404172210 */ /* 0x000fe20007f1e0ff */
        /* <DEDUP_REMOVED lines=18> */
[C---:B------:R-:W-:Y:S01]  /*15250*/  @P1 LEA R22, P0, R15.reuse, c[0x0][0x168], 0x1 ;  /* 0x00005a000f161a11 */ /* 0x040fe200078008ff */
[----:B------:R1:W-:Y:S03]  /*15260*/  @!P1 STS.128 [R204+0xa000], RZ ;  /* 0x00a000ffcc009388 */ /* 0x0003e60000000c00 */
[----:B------:R-:W-:Y:S01]  /*15270*/  @P1 LEA.HI.X R23, R15, c[0x0][0x16c], R2, 0x1, P0 ;  /* 0x00005b000f171a11 */ /* 0x000fe200000f0c02 */
[----:B------:R-:W-:Y:S01]  /*15280*/  IMAD.X R15, R200, 0x1, R21, P5 ;  /* 0x00000001c80f7824 */ /* 0x000fe200028e0615 */
[C---:B------:R-:W-:Y:S01]  /*15290*/  @P2 IADD3 R21, P0, R4.reuse, R148, RZ ;  /* 0x0000009404152210 */ /* 0x040fe20007f1e0ff */
[----:B------:R-:W-:Y:S01]  /*152a0*/  @!PT LDS RZ, [RZ] ;  /* 0x00000000fffff984 */ /* 0x000fe20000000800 */
[----:B------:R-:W-:Y:S01]  /*152b0*/  @!PT LDS RZ, [RZ] ;  /* 0x00000000fffff984 */ /* 0x000fe20000000800 */
[----:B------:R-:W-:Y:S01]  /*152c0*/  @!PT LDS RZ, [RZ] ;  /* 0x00000000fffff984 */ /* 0x000fe20000000800 */
[----:B------:R1:W-:Y:S01]  /*152d0*/  @P6 LDGSTS.E.BYPASS.LTC128B.128 [R204+0x6800], [R28.64] ;  /* 0x068000001ccc6fae */ /* 0x0003e2000b901d46 */
[----:B------:R-:W-:-:S03]  /*152e0*/  @P6 LEA R36, P5, R4, R208, 0x1 ;  /* 0x000000d004246211 */ /* 0x000fc600078a08ff */
[----:B------:R-:W-:Y:S01]  /*152f0*/  @P2 IMAD.X R14, R15, 0x1, R147, P0 ;  /* 0x000000010f0e2824 */ /* 0x000fe200000e0693 */
[C---:B------:R-:W-:Y:S01]  /*15300*/  @P2 LEA R34, P0, R21.reuse, c[0x0][0x168], 0x1 ;  /* 0x00005a0015222a11 */ /* 0x040fe200078008ff */
[----:B------:R1:W-:Y:S01]  /*15310*/  @!P6 STS.128 [R204+0x6800], RZ ;  /* 0x006800ffcc00e388 */ /* 0x0003e20000000c00 */
[CC--:B------:R-:W-:Y:S02]  /*15320*/  @P6 LEA.HI.X R37, R4.reuse, R209.reuse, R15, 0x1, P5 ;  /* 0x000000d104256211 */ /* 0x0c0fe400028f0c0f */
        /* <DEDUP_REMOVED lines=11> */
[C---:B------:R-:W-:Y:S01]  /*153e0*/  @P6 LEA R38, P0, R61.reuse, R208, 0x1 ;  /* 0x000000d03d266211 */ /* 0x040fe200078008ff */
[----:B------:R-:W-:Y:S01]  /*153f0*/  @!PT LDS RZ, [RZ] ;  /* 0x00000000fffff984 */ /* 0x000fe20000000800 */
[----:B------:R-:W-:Y:S01]  /*15400*/  @!PT LDS RZ, [RZ] ;  /* 0x00000000fffff984 */ /* 0x000fe20000000800 */
[----:B------:R-:W-:Y:S01]  /*15410*/  @!PT LDS RZ, [RZ] ;  /* 0x00000000fffff984 */ /* 0x000fe20000000800 */
[----:B------:R1:W-:Y:S01]  /*15420*/  @P1 LDGSTS.E.BYPASS.LTC128B.128 [R204+0xa800], [R22.64+0x100] ;  /* 0x0a80010016cc1fae */ /* 0x0003e2000b901d46 */
[----:B------:R-:W-:Y:S01]  /*15430*/  @P1 LEA.HI.X R21, R2, c[0x0][0x16c], R21, 0x1, P5 ;  /* 0x00005b0002151a11 */ /* 0x000fe200028f0c15 */
[----:B------:R-:W-:Y:S01]  /*15440*/  IMAD.MOV.U32 R208, RZ, RZ, R32 ;  /* 0x000000ffffd07224 */ /* 0x000fe200078e0020 */
[CC--:B------:R-:W-:Y:S01]  /*15450*/  @P2 IADD3 R2, P5, R61.reuse, R148.reuse, RZ ;  /* 0x000000943d022210 */ /* 0x0c0fe20007fbe0ff */
[----:B------:R1:W-:Y:S01]  /*15460*/  @!P1 STS.128 [R204+0xa800], RZ ;  /* 0x00a800ffcc009388 */ /* 0x0003e20000000c00 */
[C---:B------:R-:W-:Y:S01]  /*15470*/  @P6 LEA.HI.X R39, R61.reuse, R209, R146, 0x1, P0 ;  /* 0x000000d13d276211 */ /* 0x040fe200000f0c92 */
[----:B------:R-:W-:Y:S01]  /*15480*/  IMAD.MOV.U32 R209, RZ, RZ, R33 ;  /* 0x000000ffffd17224 */ /* 0x000fe200078e0021 */
[----:B------:R-:W-:Y:S01]  /*15490*/  @P1 IADD3 R61, P0, R61, R148, RZ ;  /* 0x000000943d3d1210 */ /* 0x000fe20007f1e0ff */
[--C-:B------:R-:W-:Y:S01]  /*154a0*/  @P2 IMAD.X R15, R146, 0x1, R147.reuse, P5 ;  /* 0x00000001920f2824 */ /* 0x100fe200028e0693 */
[----:B------:R-:W-:Y:S01]  /*154b0*/  @P2 LEA R14, P5, R2, c[0x0][0x168], 0x1 ;  /* 0x00005a00020e2a11 */ /* 0x000fe200078a08ff */
[----:B------:R-:W-:Y:S01]  /*154c0*/  @!PT LDS RZ, [RZ] ;  /* 0x00000000fffff984 */ /* 0x000fe20000000800 */
[----:B------:R-:W-:Y:S01]  /*154d0*/  @!PT LDS RZ, [RZ] ;  /* 0x00000000fffff984 */ /* 0x000fe20000000800 */
[----:B------:R-:W-:Y:S01]  /*154e0*/  @!PT LDS RZ, [RZ] ;  /* 0x00000000fffff984 */ /* 0x000fe20000000800 */
[----:B------:R1:W-:Y:S02]  /*154f0*/  @P6 LDGSTS.E.BYPASS.LTC128B.128 [R204+0x7000], [R36.64] ;  /* 0x0700000024cc6fae */ /* 0x0003e4000b901d46 */
[----:B------:R-:W-:Y:S01]  /*15500*/  @P1 IMAD.X R146, R146, 0x1, R147, P0 ;  /* 0x0000000192921824 */ /* 0x000fe200000e0693 */
[----:B------:R-:W-:Y:S01]  /*15510*/  @P1 LEA R40, P0, R61, c[0x0][0x168], 0x1 ;  /* 0x00005a003d281a11 */ /* 0x000fe200078008ff */
[----:B------:R1:W-:Y:S01]  /*15520*/  @!P6 STS.128 [R204+0x7000], RZ ;  /* 0x007000ffcc00e388 */ /* 0x0003e20000000c00 */
[----:B------:R-:W-:-:S02]  /*15530*/  @P2 LEA.HI.X R15, R2, c[0x0][0x16c], R15, 0x1, P5 ;  /* 0x00005b00020f2a11 */ /* 0x000fc400028f0c0f */
[----:B------:R-:W-:Y:S01]  /*15540*/  @P1 LEA.HI.X R41, R61, c[0x0][0x16c], R146, 0x1, P0 ;  /* 0x00005b003d291a11 */ /* 0x000fe200000f0c92 */
        /* <DEDUP_REMOVED lines=26> */
.L_x_1676:
[----:B-1----:R-:W-:Y:S02]  /*156f0*/  FMNMX.FTZ R14, R3, R5, !PT ;  /* 0x00000005030e7209 */ /* 0x002fe40007810000 */
        /* <DEDUP_REMOVED lines=51> */
[----:B------:R-:W-:Y:S02]  /*15a30*/  FMUL.FTZ R170, R132, c[0x0][0x23c] ;  /* 0x00008f0084aa7a20 */ /* 0x000fe40000410000 */
[----:B------:R-:W-:Y:S03]  /*15a40*/  LDSM.16.MT88.4 R20, [R192+0xc800] ;  /* 0x00c80000c014783b */ /* 0x000fe60000004200 */
[----:B------:R-:W-:Y:S01]  /*15a50*/  FSEL R170, R170, RZ, P0 ;  /* 0x000000ffaaaa7208 */ /* 0x000fe20000000000 */
[----:B------:R-:W-:Y:S04]  /*15a60*/  LDSM.16.MT88.4 R32, [R189+0xc800] ;  /* 0x00c80000bd20783b */ /* 0x000fe80000004200 */
[--C-:B------:R-:W-:Y:S01]  /*15a70*/  FFMA.FTZ R153, R3, c[0x0][0x23c], -R170.reuse ;  /* 0x00008f0003997a23 */ /* 0x100fe200000108aa */
[----:B--2---:R-:W-:Y:S01]  /*15a80*/  FMNMX.FTZ R3, R15, R2, !PT ;  /* 0x000000020f037209 */ /* 0x004fe20007810000 */
[--C-:B------:R-:W-:Y:S01]  /*15a90*/  FFMA.FTZ R150, R5, c[0x0][0x23c], -R170.reuse ;  /* 0x00008f0005967a23 */ /* 0x100fe200000108aa */
[----:B------:R-:W-:Y:S01]  /*15aa0*/  LDSM.16.MT88.4 R28, [R188+0xc800] ;  /* 0x00c80000bc1c783b */ /* 0x000fe20000004200 */
[--C-:B------:R-:W-:Y:S01]  /*15ab0*/  FFMA.FTZ R151, R19, c[0x0][0x23c], -R170.reuse ;  /* 0x00008f0013977a23 */ /* 0x100fe200000108aa */
[C---:B------:R-:W-:Y:S01]  /*15ac0*/  FSETP.NEU.FTZ.AND P0, PT, R3.reuse, -INF , PT ;  /* 0xff8000000300780b */ /* 0x040fe20003f1d000 */
[----:B------:R-:W-:Y:S01]  /*15ad0*/  FMUL.FTZ R161, R3, c[0x0][0x23c] ;  /* 0x00008f0003a17a20 */ /* 0x000fe20000410000 */
[----:B------:R-:W-:Y:S01]  /*15ae0*/  MUFU.EX2 R153, R153 ;  /* 0x0000009900997308 */ /* 0x000fe20000000800 */
[--C-:B------:R-:W-:Y:S01]  /*15af0*/  FFMA.FTZ R146, R77, c[0x0][0x23c], -R170.reuse ;  /* 0x00008f004d927a23 */ /* 0x100fe200000108aa */
[----:B------:R-:W-:Y:S01]  /*15b00*/  LDSM.16.MT88.4 R24, [R190+0xe800] ;  /* 0x00e80000be18783b */ /* 0x000fe20000004200 */
[--C-:B------:R-:W-:Y:S01]  /*15b10*/  FFMA.FTZ R149, R11, c[0x0][0x23c], -R170.reuse ;  /* 0x00008f000b957a23 */ /* 0x100fe200000108aa */
[----:B------:R-:W-:Y:S01]  /*15b20*/  FSEL R161, R161, RZ, P0 ;  /* 0x000000ffa1a17208 */ /* 0x000fe20000000000 */
[----:B------:R-:W-:-:S02]  /*15b30*/  FFMA.FTZ R144, R17, c[0x0][0x23c], -R170 ;  /* 0x00008f0011907a23 */ /* 0x000fc400000108aa */
[----:B------:R-:W-:Y:S01]  /*15b40*/  FFMA.FTZ R145, R9, c[0x0][0x23c], -R170 ;  /* 0x00008f0009917a23 */ /* 0x000fe200000108aa */
[----:B------:R-:W1:Y:S01]  /*15b50*/  MUFU.EX2 R150, R150 ;  /* 0x0000009600967308 */ /* 0x000e620000000800 */
[--C-:B------:R-:W-:Y:S02]  /*15b60*/  FFMA.FTZ R152, R6, c[0x0][0x23c], -R161.reuse ;  /* 0x00008f0006987a23 */ /* 0x100fe400000108a1 */
[--C-:B------:R-:W-:Y:S02]  /*15b70*/  FFMA.FTZ R155, R7, c[0x0][0x23c], -R161.reuse ;  /* 0x00008f00079b7a23 */ /* 0x100fe400000108a1 */
[----:B------:R-:W2:Y:S01]  /*15b80*/  LDSM.16.MT88.4 R4, [R190+0xc000] ;  /* 0x00c00000be04783b */ /* 0x000ea20000004200 */
[--C-:B------:R-:W-:Y:S02]  /*15b90*/  FFMA.FTZ R154, R78, c[0x0][0x23c], -R161.reuse ;  /* 0x00008f004e9a7a23 */ /* 0x100fe400000108a1 */
[--C-:B------:R-:W-:Y:S01]  /*15ba0*/  FFMA.FTZ R147, R16, c[0x0][0x23c], -R161.reuse ;  /* 0x00008f0010937a23 */ /* 0x100fe200000108a1 */
[----:B------:R-:W-:Y:S01]  /*15bb0*/  MUFU.EX2 R151, R151 ;  /* 0x0000009700977308 */ /* 0x000fe20000000800 */
[----:B------:R-:W3:Y:S01]  /*15bc0*/  LDSM.16.MT88.4 R76, [R190+0xe000] ;  /* 0x00e00000be4c783b */ /* 0x000ee20000004200 */
[----:B------:R-:W-:-:S02]  /*15bd0*/  FFMA.FTZ R133, R0, c[0x0][0x23c], -R161 ;  /* 0x00008f0000857a23 */ /* 0x000fc400000108a1 */
[--C-:B------:R-:W-:Y:S01]  /*15be0*/  FFMA.FTZ R148, R10, c[0x0][0x23c], -R161.reuse ;  /* 0x00008f000a947a23 */ /* 0x100fe200000108a1 */
[----:B------:R-:W-:Y:S01]  /*15bf0*/  LDSM.16.MT88.4 R16, [R189+0xe800] ;  /* 0x00e80000bd10783b */ /* 0x000fe20000004200 */
[--C-:B------:R-:W-:Y:S01]  /*15c00*/  FFMA.FTZ R0, R8, c[0x0][0x23c], -R161.reuse ;  /* 0x00008f0008007a23 */ /* 0x100fe200000108a1 */
[----:B-1----:R-:W-:Y:S01]  /*15c10*/  F2FP.PACK_AB R116, R150, R153 ;  /* 0x000000999674723e */ /* 0x002fe200000000ff */
[----:B------:R-:W1:Y:S01]  /*15c20*/  MUFU.EX2 R146, R146 ;  /* 0x0000009200927308 */ /* 0x000e620000000800 */
[----:B------:R-:W-:Y:S01]  /*15c30*/  LDSM.16.MT88.4 R8, [R192+0xe800] ;  /* 0x00e80000c008783b */ /* 0x000fe20000004200 */
[--C-:B------:R-:W-:Y:S02]  /*15c40*/  FFMA.FTZ R2, R13, c[0x0][0x23c], -R170.reuse ;  /* 0x00008f000d027a23 */ /* 0x100fe400000108aa */
[----:B------:R-:W-:Y:S02]  /*15c50*/  FFMA.FTZ R135, R12, c[0x0][0x23c], -R161 ;  /* 0x00008f000c877a23 */ /* 0x000fe400000108a1 */
[----:B------:R-:W-:Y:S01]  /*15c60*/  LDSM.16.MT88.4 R12, [R188+0xe800] ;  /* 0x00e80000bc0c783b */ /* 0x000fe20000004200 */
[--C-:B------:R-:W-:Y:S01]  /*15c70*/  FFMA.FTZ R156, R167, c[0x0][0x23c], -R170.reuse ;  /* 0x00008f00a79c7a23 */ /* 0x100fe200000108aa */
[----:B------:R-:W-:Y:S01]  /*15c80*/  MUFU.EX2 R152, R152 ;  /* 0x0000009800987308 */ /* 0x000fe20000000800 */
[----:B------:R-:W-:-:S02]  /*15c90*/  FFMA.FTZ R158, R163, c[0x0][0x23c], -R170 ;  /* 0x00008f00a39e7a23 */ /* 0x000fc400000108aa */
[--C-:B------:R-:W-:Y:S02]  /*15ca0*/  FFMA.FTZ R159, R159, c[0x0][0x23c], -R170.reuse ;  /* 0x00008f009f9f7a23 */ /* 0x100fe400000108aa */
[----:B------:R-:W-:Y:S02]  /*15cb0*/  FFMA.FTZ R157, R157, c[0x0][0x23c], -R170 ;  /* 0x00008f009d9d7a23 */ /* 0x000fe400000108aa */
[--C-:B------:R-:W-:Y:S01]  /*15cc0*/  FFMA.FTZ R162, R162, c[0x0][0x23c], -R161.reuse ;  /* 0x00008f00a2a27a23 */ /* 0x100fe200000108a1 */
[----:B------:R-:W4:Y:S01]  /*15cd0*/  MUFU.EX2 R155, R155 ;  /* 0x0000009b009b7308 */ /* 0x000f220000000800 */
[----:B-1----:R-:W-:Y:S01]  /*15ce0*/  F2FP.PACK_AB R118, R146, R151 ;  /* 0x000000979276723e */ /* 0x002fe200000000ff */
[--C-:B------:R-:W-:Y:S02]  /*15cf0*/  FFMA.FTZ R163, R174, c[0x0][0x23c], -R161.reuse ;  /* 0x00008f00aea37a23 */ /* 0x100fe400000108a1 */
[--C-:B------:R-:W-:Y:S02]  /*15d00*/  FFMA.FTZ R167, R172, c[0x0][0x23c], -R161.reuse ;  /* 0x00008f00aca77a23 */ /* 0x100fe400000108a1 */
[----:B------:R-:W-:-:S02]  /*15d10*/  FFMA.FTZ R168, R168, c[0x0][0x23c], -R161 ;  /* 0x00008f00a8a87a23 */ /* 0x000fc400000108a1 */
[----:B------:R-:W-:Y:S01]  /*15d20*/  MUFU.EX2 R154, R154 ;  /* 0x0000009a009a7308 */ /* 0x000fe20000000800 */
[--C-:B------:R-:W-:Y:S02]  /*15d30*/  FFMA.FTZ R172, R169, c[0x0][0x23c], -R170.reuse ;  /* 0x00008f00a9ac7a23 */ /* 0x100fe400000108aa */
[--C-:B------:R-:W-:Y:S02]  /*15d40*/  FFMA.FTZ R171, R171, c[0x0][0x23c], -R170.reuse ;  /* 0x00008f00abab7a23 */ /* 0x100fe400000108aa */
[--C-:B------:R-:W-:Y:S02]  /*15d50*/  FFMA.FTZ R169, R143, c[0x0][0x23c], -R170.reuse ;  /* 0x00008f008fa97a23 */ /* 0x100fe400000108aa */
[----:B------:R-:W-:Y:S01]  /*15d60*/  FFMA.FTZ R170, R141, c[0x0][0x23c], -R170 ;  /* 0x00008f008daa7a23 */ /* 0x000fe200000108aa */
[----:B------:R-:W1:Y:S01]  /*15d70*/  MUFU.EX2 R147, R147 ;  /* 0x0000009300937308 */ /* 0x000e620000000800 */
[----:B----4-:R-:W-:Y:S01]  /*15d80*/  F2FP.PACK_AB R117, R155, R152 ;  /* 0x000000989b75723e */ /* 0x010fe200000000ff */
        /* <DEDUP_REMOVED lines=14> */
[C---:B--2---:R-:W-:Y:S02]  /*15e70*/  HMMA.16816.F32 R40, R116.reuse, R4, RZ ;  /* 0x000000047428723c */ /* 0x044fe400000018ff */
[----:B------:R-:W-:Y:S06]  /*15e80*/  MUFU.EX2 R145, R145 ;  /* 0x0000009100917308 */ /* 0x000fec0000000800 */
[C---:B------:R-:W-:Y:S01]  /*15e90*/  HMMA.16816.F32 R44, R116.reuse, R6, RZ ;  /* 0x00000006742c723c */ /* 0x040fe200000018ff */
[----:B------:R-:W2:Y:S01]  /*15ea0*/  LDSM.16.MT88.4 R4, [R188+0x10000] ;  /* 0x01000000bc04783b */ /* 0x000ea20000004200 */
        /* <DEDUP_REMOVED lines=16> */
[----:B------:R-:W-:Y:S06]  /*15fb0*/  MUFU.EX2 R158, R158 ;  /* 0x0000009e009e7308 */ /* 0x000fec0000000800 */
[C---:B------:R-:W-:Y:S02]  /*15fc0*/  HMMA.16816.F32 R88, R116.reuse, R92, RZ ;  /* 0x0000005c7458723c */ /* 0x040fe400000018ff */
[----:B------:R-:W-:Y:S06]  /*15fd0*/  MUFU.EX2 R162, R162 ;  /* 0x000000a200a27308 */ /* 0x000fec0000000800 */
[C---:B------:R-:W-:Y:S02]  /*15fe0*/  HMMA.16816.F32 R96, R116.reuse, R100, RZ ;  /* 0x000000647460723c */ /* 0x040fe400000018ff */
[----:B------:R-:W3:Y:S06]  /*15ff0*/  MUFU.EX2 R163, R163 ;  /* 0x000000a300a37308 */ /* 0x000eec0000000800 */
        /* <DEDUP_REMOVED lines=20> */
[C---:B--2---:R-:W-:Y:S07]  /*16140*/  HMMA.16816.F32 R120, R116.reuse, R4, RZ ;  /* 0x000000047478723c */ /* 0x044fee00000018ff */
[----:B-1----:R-:W-:Y:S01]  /*16150*/  F2FP.PACK_AB R4, R144, R149 ;  /* 0x000000959004723e */ /* 0x002fe200000000ff */
[----:B------:R-:W-:Y:S01]  /*16160*/  HMMA.16816.F32 R116, R116, R6, RZ ;  /* 0x000000067474723c */ /* 0x000fe200000018ff */
[----:B----4-:R-:W-:Y:S01]  /*16170*/  F2FP.PACK_AB R5, R135, R148 ;  /* 0x000000948705723e */ /* 0x010fe200000000ff */
[----:B------:R-:W-:-:S02]  /*16180*/  FADD.FTZ R149, R149, R146 ;  /* 0x0000009295957221 */ /* 0x000fc40000010000 */
[----:B------:R-:W-:Y:S02]  /*16190*/  FADD.FTZ R148, R148, R147 ;  /* 0x0000009394947221 */ /* 0x000fe40000010000 */
[----:B------:R-:W-:Y:S01]  /*161a0*/  FADD.FTZ R144, R144, R149 ;  /* 0x0000009590907221 */ /* 0x000fe20000010000 */
[----:B------:R-:W-:Y:S01]  /*161b0*/  F2FP.PACK_AB R6, R2, R145 ;  /* 0x000000910206723e */ /* 0x000fe200000000ff */
[----:B------:R-:W-:Y:S01]  /*161c0*/  FADD.FTZ R148, R135, R148 ;  /* 0x0000009487947221 */ /* 0x000fe20000010000 */
[----:B-----5:R-:W-:Y:S01]  /*161d0*/  F2FP.PACK_AB R7, R0, R133 ;  /* 0x000000850007723e */ /* 0x020fe200000000ff */
[----:B------:R-:W-:Y:S02]  /*161e0*/  FADD.FTZ R145, R145, R144 ;  /* 0x0000009091917221 */ /* 0x000fe40000010000 */
[----:B------:R-:W-:Y:S02]  /*161f0*/  FADD.FTZ R133, R133, R148 ;  /* 0x0000009485857221 */ /* 0x000fe40000010000 */
[----:B------:R-:W-:-:S02]  /*16200*/  FADD.FTZ R145, R2, R145 ;  /* 0x0000009102917221 */ /* 0x000fc40000010000 */
[----:B------:R-:W-:Y:S01]  /*16210*/  HMMA.16816.F32 R64, R4, R8, R64 ;  /* 0x000000080440723c */ /* 0x000fe20000001840 */
        /* <DEDUP_REMOVED lines=33> */
[C---:B-----5:R-:W-:Y:S08]  /*16430*/  HMMA.16816.F32 R120, R4.reuse, R12, R120 ;  /* 0x0000000c0478723c */ /* 0x060ff00000001878 */
[----:B------:R-:W-:Y:S01]  /*16440*/  HMMA.16816.F32 R116, R4, R14, R116 ;  /* 0x0000000e0474723c */ /* 0x000fe20000001874 */
[----:B------:R-:W4:Y:S06]  /*16450*/  LDSM.16.MT88.4 R12, [R192+0xf000] ;  /* 0x00f00000c00c783b */ /* 0x000f2c0000004200 */
[----:B------:R-:W-:Y:S01]  /*16460*/  F2FP.PACK_AB R4, R159, R156 ;  /* 0x0000009c9f04723e */ /* 0x000fe200000000ff */
[----:B------:R-:W-:Y:S01]  /*16470*/  FADD.FTZ R156, R156, R145 ;  /* 0x000000919c9c7221 */ /* 0x000fe20000010000 */
[----:B---3--:R-:W-:Y:S01]  /*16480*/  F2FP.PACK_AB R5, R163, R162 ;  /* 0x000000a2a305723e */ /* 0x008fe200000000ff */
        /* <DEDUP_REMOVED lines=15> */
[C---:B----4-:R-:W-:Y:S08]  /*16580*/  HMMA.16816.F32 R64, R4.reuse, R12, R64 ;  /* 0x0000000c0440723c */ /* 0x050ff00000001840 */
        /* <DEDUP_REMOVED lines=77> */
[----:B------:R-:W-:Y:S02]  /*16a60*/  USHF.L.U32 UR4, UR4, 0x4, URZ ;  /* 0x0000000404047899 */ /* 0x000fe4000800063f */
[----:B------:R-:W-:Y:S01]  /*16a70*/  ULDC.64 UR8, c[0x0][0x118] ;  /* 0x0000460000087ab9 */ /* 0x000fe20000000a00 */
[----:B------:R-:W-:-:S04]  /*16a80*/  MOV R212, UR6 ;  /* 0x0000000600d47c02 */ /* 0x000fc80008000f00 */
.L_x_1683:
        /* <DEDUP_REMOVED lines=65> */
.L_x_1680:
[C---:B------:R-:W-:Y:S02]  /*16ea0*/  LOP3.LUT P5, RZ, R210.reuse, 0x1, RZ, 0xc0, !PT ;  /* 0x00000001d2ff7812 */ /* 0x040fe400078ac0ff */
[CC--:B------:R-:W-:Y:S02]  /*16eb0*/  LEA R2, P1, R3.reuse, R164.reuse, 0x1 ;  /* 0x000000a403027211 */ /* 0x0c0fe400078208ff */
[----:B------:R-:W-:Y:S02]  /*16ec0*/  LOP3.LUT P4, RZ, R210, 0x2, RZ, 0xc0, !PT ;  /* 0x00000002d2ff7812 */ /* 0x000fe4000788c0ff */
[----:B------:R-:W-:Y:S02]  /*16ed0*/  IADD3 R7, P0, R202, R3, RZ ;  /* 0x00000003ca077210 */ /* 0x000fe40007f1e0ff */
[--C-:B------:R-:W-:Y:S02]  /*16ee0*/  LEA.HI.X R3, R3, R165, R4.reuse, 0x1, P1 ;  /* 0x000000a503037211 */ /* 0x100fe400008f0c04 */
[----:B------:R-:W-:Y:S01]  /*16ef0*/  LOP3.LUT P2, RZ, R210, 0x4, RZ, 0xc0, !PT ;  /* 0x00000004d2ff7812 */ /* 0x000fe2000784c0ff */
[----:B------:R-:W-:Y:S01]  /*16f00*/  IMAD.X R6, R201, 0x1, R4, P0 ;  /* 0x00000001c9067824 */ /* 0x000fe200000e0604 */
[C---:B------:R-:W-:Y:S01]  /*16f10*/  IADD3 R5, P0, R202.reuse, R7, RZ ;  /* 0x00000007ca057210 */ /* 0x040fe20007f1e0ff */
[----:B------:R-:W-:Y:S01]  /*16f20*/  @!PT LDS RZ, [RZ] ;  /* 0x00000000fffff984 */ /* 0x000fe20000000800 */
[----:B------:R-:W-:Y:S01]  /*16f30*/  @!PT LDS RZ, [RZ] ;  /* 0x00000000fffff984 */ /* 0x000fe20000000800 */
[----:B------:R-:W-:Y:S01]  /*16f40*/  @!PT LDS RZ, [RZ] ;  /* 0x00000000fffff984 */ /* 0x000fe20000000800 */
[----:B------:R1:W-:Y:S01]  /*16f50*/  @P5 LDGSTS.E.BYPASS.LTC128B.128 [R204+0xc000], [R2.64] ;  /* 0x0c00000002cc5fae */ /* 0x0003e2000b901d48 */
[CC--:B------:R-:W-:Y:S03]  /*16f60*/  @P5 LEA R14, P6, R7.reuse, R164.reuse, 0x1 ;  /* 0x000000a4070e5211 */ /* 0x0c0fe600078c08ff */
[----:B------:R-:W-:Y:S01]  /*16f70*/  @!P5 STS.128 [R204+0xc000], RZ ;  /* 0x00c000ffcc00d388 */ /* 0x000fe20000000c00 */
[-CC-:B------:R-:W-:Y:S01]  /*16f80*/  @P5 LEA.HI.X R15, R7, R165.reuse, R6.reuse, 0x1, P6 ;  /* 0x000000a5070f5211 */ /* 0x180fe200030f0c06 */
[--C-:B------:R-:W-:Y:S01]  /*16f90*/  IMAD.X R4, R201, 0x1, R6.reuse, P0 ;  /* 0x00000001c9047824 */ /* 0x100fe200000e0606 */
[-C--:B------:R-:W-:Y:S01]  /*16fa0*/  @P4 LEA R10, P1, R7, R164.reuse, 0x1 ;  /* 0x000000a4070a4211 */ /* 0x080fe200078208ff */
[----:B------:R-:W-:Y:S01]  /*16fb0*/  @!PT LDS RZ, [RZ] ;  /* 0x00000000fffff984 */ /* 0x000fe20000000800 */
[----:B------:R-:W-:Y:S01]  /*16fc0*/  @!PT LDS RZ, [RZ] ;  /* 0x00000000fffff984 */ /* 0x000fe20000000800 */
[----:B------:R-:W-:Y:S01]  /*16fd0*/  @!PT LDS RZ, [RZ] ;  /* 0x00000000fffff984 */ /* 0x000fe20000000800 */
[----:B------:R1:W-:Y:S01]  /*16fe0*/  @P4 LDGSTS.E.BYPASS.LTC128B.128 [R204+0xe000], [R2.64+0x80] ;  /* 0x0e00008002cc4fae */ /* 0x0003e2000b901d48 */
[-C--:B------:R-:W-:Y:S02]  /*16ff0*/  @P5 LEA R12, P6, R5, R164.reuse, 0x1 ;  /* 0x000000a4050c5211 */ /* 0x080fe400078c08ff */
[CC--:B------:R-:W-:Y:S01]  /*17000*/  @P4 LEA.HI.X R11, R7.reuse, R165.reuse, R6, 0x1, P1 ;  /* 0x000000a5070b4211 */ /* 0x0c0fe200008f0c06 */
[----:B------:R-:W-:Y:S01]  /*17010*/  @!P4 STS.128 [R204+0xe000], RZ ;  /* 0x00e000ffcc00c388 */ /* 0x000fe20000000c00 */
[-C--:B------:R-:W-:Y:S02]  /*17020*/  @P2 LEA R8, P0, R7, R164.reuse, 0x1 ;  /* 0x000000a407082211 */ /* 0x080fe400078008ff */
[-C--:B------:R-:W-:Y:S01]  /*17030*/  @P5 LEA.HI.X R13, R5, R165.reuse, R4, 0x1, P6 ;  /* 0x000000a5050d5211 */ /* 0x080fe200030f0c04 */
[----:B------:R-:W-:Y:S01]  /*17040*/  @!PT LDS RZ, [RZ] ;  /* 0x00000000fffff984 */ /* 0x000fe20000000800 */
[----:B------:R-:W-:Y:S01]  /*17050*/  @!PT LDS RZ, [RZ] ;  /* 0x00000000fffff984 */ /* 0x000fe20000000800 */
[----:B------:R-:W-:Y:S01]  /*17060*/  @!PT LDS RZ, [RZ] ;  /* 0x00000000fffff984 */ /* 0x000fe20000000800 */
[----:B------:R1:W-:Y:S01]  /*17070*/  @P2 LDGSTS.E.BYPASS.LTC128B.128 [R204+0x10000], [R2.64+0x100] ;  /* 0x1000010002cc2fae */ /* 0x0003e2000b901d48 */
[-C--:B------:R-:W-:Y:S02]  /*17080*/  @P2 LEA.HI.X R9, R7, R165.reuse, R6, 0x1, P0 ;  /* 0x000000a507092211 */ /* 0x080fe400000f0c06 */
[CC--:B------:R-:W-:Y:S01]  /*17090*/  @P4 LEA R16, P1, R5.reuse, R164.reuse, 0x1 ;  /* 0x000000a405104211 */ /* 0x0c0fe200078208ff */
[----:B------:R-:W-:Y:S01]  /*170a0*/  @!P2 STS.128 [R204+0x10000], RZ ;  /* 0x010000ffcc00a388 */ /* 0x000fe20000000c00 */
[CC--:B------:R-:W-:Y:S02]  /*170b0*/  @P2 LEA R20, P0, R5.reuse, R164.reuse, 0x1 ;  /* 0x000000a405142211 */ /* 0x0c0fe400078008ff */
[C-C-:B------:R-:W-:Y:S01]  /*170c0*/  @P4 LEA.HI.X R17, R5.reuse, R165, R4.reuse, 0x1, P1 ;  /* 0x000000a505114211 */ /* 0x140fe200008f0c04 */
[----:B------:R-:W-:Y:S01]  /*170d0*/  @!PT LDS RZ, [RZ] ;  /* 0x00000000fffff984 */ /* 0x000fe20000000800 */
[----:B------:R-:W-:Y:S01]  /*170e0*/  @!PT LDS RZ, [RZ] ;  /* 0x00000000fffff984 */ /* 0x000fe20000000800 */
[----:B------:R-:W-:Y:S01]  /*170f0*/  @!PT LDS RZ, [RZ] ;  /* 0x00000000fffff984 */ /* 0x000fe20000000800 */
[----:B------:R2:W-:Y:S01]  /*17100*/  @P5 LDGSTS.E.BYPASS.LTC128B.128 [R204+0xc800], [R14.64] ;  /* 0x0c8000000ecc5fae */ /* 0x0005e2000b901d48 */
[----:B------:R-:W-:Y:S02]  /*17110*/  IADD3 R6, P6, R202, R5, RZ ;  /* 0x00000005ca067210 */ /* 0x000fe40007fde0ff */
[-CC-:B------:R-:W-:Y:S01]  /*17120*/  @P2 LEA.HI.X R21, R5, R165.reuse, R4.reuse, 0x1, P0 ;  /* 0x000000a505152211 */ /* 0x180fe200000f0c04 */
[----:B------:R-:W-:Y:S01]  /*17130*/  @!P5 STS.128 [R204+0xc800], RZ ;  /* 0x00c800ffcc00d388 */ /* 0x000fe20000000c00 */
[CC--:B------:R-:W-:Y:S01]  /*17140*/  @P4 LEA R22, P1, R6.reuse, R164.reuse, 0x1 ;  /* 0x000000a406164211 */ /* 0x0c0fe200078208ff */
[----:B------:R-:W-:Y:S01]  /*17150*/  IMAD.X R4, R201, 0x1, R4, P6 ;  /* 0x00000001c9047824 */ /* 0x000fe200030e0604 */
[CC--:B------:R-:W-:Y:S01]  /*17160*/  @P5 LEA R28, P6, R6.reuse, R164.reuse, 0x1 ;  /* 0x000000a4061c5211 */ /* 0x0c0fe200078c08ff */
[----:B------:R-:W-:Y:S01]  /*17170*/  @!PT LDS RZ, [RZ] ;  /* 0x00000000fffff984 */ /* 0x000fe20000000800 */
[----:B------:R-:W-:Y:S01]  /*17180*/  @!PT LDS RZ, [RZ] ;  /* 0x00000000fffff984 */ /* 0x000fe20000000800 */
[----:B------:R-:W-:Y:S01]  /*17190*/  @!PT LDS RZ, [RZ] ;  /* 0x00000000fffff984 */ /* 0x000fe20000000800 */
[----:B------:R3:W-:Y:S01]  /*171a0*/  @P4 LDGSTS.E.BYPASS.LTC128B.128 [R204+0xe800], [R10.64+0x80] ;  /* 0x0e8000800acc4fae */ /* 0x0007e2000b901d48 */
[C---:B------:R-:W-:Y:S02]  /*171b0*/  @P2 LEA R30, P0, R6.reuse, R164, 0x1 ;  /* 0x000000a4061e2211 */ /* 0x040fe400078008ff */
[CCC-:B------:R-:W-:Y:S01]  /*171c0*/  @P5 LEA.HI.X R29, R6.reuse, R165.reuse, R4.reuse, 0x1, P6 ;  /* 0x000000a5061d5211 */ /* 0x1c0fe200030f0c04 */
[----:B------:R-:W-:Y:S01]  /*171d0*/  @!P4 STS.128 [R204+0xe800], RZ ;  /* 0x00e800ffcc00c388 */ /* 0x000fe20000000c00 */
[CCC-:B------:R-:W-:Y:S02]  /*171e0*/  @P4 LEA.HI.X R23, R6.reuse, R165.reuse, R4.reuse, 0x1, P1 ;  /* 0x000000a506174211 */ /* 0x1c0fe400008f0c04 */
[----:B------:R-:W-:Y:S01]  /*171f0*/  @P2 LEA.HI.X R31, R6, R165, R4, 0x1, P0 ;  /* 0x000000a5061f2211 */ /* 0x000fe200000f0c04 */
[----:B------:R-:W-:Y:S01]  /*17200*/  @!PT LDS RZ, [RZ] ;  /* 0x00000000fffff984 */ /* 0x000fe20000000800 */
[----:B------:R-:W-:Y:S01]  /*17210*/  @!PT LDS RZ, [RZ] ;  /* 0x00000000fffff984 */ /* 0x000fe20000000800 */
[----:B------:R-:W-:Y:S01]  /*17220*/  @!PT LDS RZ, [RZ] ;  /* 0x00000000fffff984 */ /* 0x000fe20000000800 */
[----:B------:R3:W-:Y:S01]  /*17230*/  @P2 LDGSTS.E.BYPASS.LTC128B.128 [R204+0x10800], [R8.64+0x100] ;  /* 0x1080010008cc2fae */ /* 0x0007e2000b901d48 */
[----:B------:R-:W-:Y:S03]  /*17240*/  ISETP.GT.AND P0, PT, R214, R199, PT ;  /* 0x000000c7d600720c */ /* 0x000fe60003f04270 */
[----:B------:R-:W-:Y:S04]  /*17250*/  @!P2 STS.128 [R204+0x10800], RZ ;  /* 0x010800ffcc00a388 */ /* 0x000fe80000000c00 */
[----:B------:R-:W-:Y:S01]  /*17260*/  @!PT LDS RZ, [RZ] ;  /* 0x00000000fffff984 */ /* 0x000fe20000000800 */
[----:B------:R-:W-:Y:S01]  /*17270*/  @!PT LDS RZ, [RZ] ;  /* 0x00000000fffff984 */ /* 0x000fe20000000800 */
[----:B------:R-:W-:Y:S01]  /*17280*/  @!PT LDS RZ, [RZ] ;  /* 0x00000000fffff984 */ /* 0x000fe20000000800 */
[----:B------:R2:W-:Y:S04]  /*17290*/  @P5 LDGSTS.E.BYPASS.LTC128B.128 [R204+0xd000], [R12.64] ;  /* 0x0d0000000ccc5fae */ /* 0x0005e8000b901d48 */
[----:B------:R-:W-:Y:S04]  /*172a0*/  @!P5 STS.128 [R204+0xd000], RZ ;  /* 0x00d000ffcc00d388 */ /* 0x000fe80000000c00 */
        /* <DEDUP_REMOVED lines=25> */
[----:B------:R-:W-:Y:S04]  /*17440*/  LDSM.16.M88.4 R136, [R198] ;  /* 0x00000000c688783b */ /* 0x000fe80000000200 */
[----:B------:R-:W1:Y:S04]  /*17450*/  LDSM.16.M88.4 R140, [R197+0x6000] ;  /* 0x00600000c58c783b */ /* 0x000e680000000200 */
[----:B----4-:R-:W2:Y:S04]  /*17460*/  LDSM.16.M88.4 R16, [R197+0x6800] ;  /* 0x00680000c510783b */ /* 0x010ea80000000200 */
[----:B------:R-:W5:Y:S04]  /*17470*/  LDSM.16.M88.4 R24, [R197+0x7000] ;  /* 0x00700000c518783b */ /* 0x000f680000000200 */
[----:B------:R-:W0:Y:S04]  /*17480*/  LDGDEPBAR ;  /* 0x00000000000079af */ /* 0x000e280000000000 */
[----:B------:R-:W4:Y:S04]  /*17490*/  LDSM.16.M88.4 R32, [R197+0x7800] ;  /* 0x00780000c520783b */ /* 0x000f280000000200 */
[----:B------:R-:W-:Y:S04]  /*174a0*/  LDSM.16.M88.4 R144, [R196] ;  /* 0x00000000c490783b */ /* 0x000fe80000000200 */
[----:B------:R-:W4:Y:S04]  /*174b0*/  LDSM.16.M88.4 R148, [R195] ;  /* 0x00000000c394783b */ /* 0x000f280000000200 */
[----:B------:R-:W4:Y:S04]  /*174c0*/  LDSM.16.M88.4 R152, [R187] ;  /* 0x00000000bb98783b */ /* 0x000f280000000200 */
[----:B------:R-:W4:Y:S04]  /*174d0*/  LDSM.16.M88.4 R156, [R186] ;  /* 0x00000000ba9c783b */ /* 0x000f280000000200 */
[----:B------:R-:W4:Y:S01]  /*174e0*/  LDSM.16.M88.4 R160, [R185] ;  /* 0x00000000b9a0783b */ /* 0x000f220000000200 */
[C---:B-1----:R-:W-:Y:S03]  /*174f0*/  HMMA.16816.F32 R4, R136.reuse, R140, RZ ;  /* 0x0000008c8804723c */ /* 0x042fe600000018ff */
[----:B------:R-:W-:Y:S04]  /*17500*/  LDSM.16.M88.4 R164, [R191+0x6000] ;  /* 0x00600000bfa4783b */ /* 0x000fe80000000200 */
[----:B------:R-:W-:Y:S01]  /*17510*/  LDSM.16.M88.4 R168, [R191+0x6800] ;  /* 0x00680000bfa8783b */ /* 0x000fe20000000200 */
[C---:B---3--:R-:W-:Y:S03]  /*17520*/  HMMA.16816.F32 R8, R136.reuse, R142, RZ ;  /* 0x0000008e8808723c */ /* 0x048fe600000018ff */
[----:B------:R-:W1:Y:S04]  /*17530*/  LDSM.16.M88.4 R140, [R194] ;  /* 0x00000000c28c783b */ /* 0x000e680000000200 */
[----:B------:R-:W-:Y:S01]  /*17540*/  LDSM.16.M88.4 R172, [R191+0x7800] ;  /* 0x00780000bfac783b */ /* 0x000fe20000000200 */
[C---:B--2---:R-:W-:Y:S08]  /*17550*/  HMMA.16816.F32 R12, R136.reuse, R16, RZ ;  /* 0x00000010880c723c */ /* 0x044ff000000018ff */
[C---:B------:R-:W-:Y:S08]  /*17560*/  HMMA.16816.F32 R16, R136.reuse, R18, RZ ;  /* 0x000000128810723c */ /* 0x040ff000000018ff */
[C---:B-----5:R-:W-:Y:S08]  /*17570*/  HMMA.16816.F32 R20, R136.reuse, R24, RZ ;  /* 0x000000188814723c */ /* 0x060ff000000018ff */
[C---:B------:R-:W-:Y:S08]  /*17580*/  HMMA.16816.F32 R24, R136.reuse, R26, RZ ;  /* 0x0000001a8818723c */ /* 0x040ff000000018ff */
[C---:B----4-:R-:W-:Y:S08]  /*17590*/  HMMA.16816.F32 R28, R136.reuse, R32, RZ ;  /* 0x00000020881c723c */ /* 0x050ff000000018ff */
[----:B------:R-:W-:Y:S01]  /*175a0*/  HMMA.16816.F32 R32, R136, R34, RZ ;  /* 0x000000228820723c */ /* 0x000fe200000018ff */
[----:B------:R-:W2:Y:S07]  /*175b0*/  LDSM.16.M88.4 R136, [R191+0x7000] ;  /* 0x00700000bf88783b */ /* 0x000eae0000000200 */
[C---:B------:R-:W-:Y:S08]  /*175c0*/  HMMA.16816.F32 R4, R144.reuse, R148, R4 ;  /* 0x000000949004723c */ /* 0x040ff00000001804 */
[C---:B------:R-:W-:Y:S01]  /*175d0*/  HMMA.16816.F32 R8, R144.reuse, R150, R8 ;  /* 0x000000969008723c */ /* 0x040fe20000001808 */
[----:B------:R-:W-:Y:S07]  /*175e0*/  LDSM.16.M88.4 R148, [R193] ;  /* 0x00000000c194783b */ /* 0x000fee0000000200 */
[C---:B------:R-:W-:Y:S08]  /*175f0*/  HMMA.16816.F32 R12, R144.reuse, R152, R12 ;  /* 0x00000098900c723c */ /* 0x040ff0000000180c */
[C---:B------:R-:W-:Y:S01]  /*17600*/  HMMA.16816.F32 R16, R144.reuse, R154, R16 ;  /* 0x0000009a9010723c */ /* 0x040fe20000001810 */
[----:B------:R-:W3:Y:S07]  /*17610*/  LDSM.16.M88.4 R152, [R184] ;  /* 0x00000000b898783b */ /* 0x000eee0000000200 */
[C---:B------:R-:W-:Y:S08]  /*17620*/  HMMA.16816.F32 R20, R144.reuse, R156, R20 ;  /* 0x0000009c9014723c */ /* 0x040ff00000001814 */
[C---:B------:R-:W-:Y:S01]  /*17630*/  HMMA.16816.F32 R24, R144.reuse, R158, R24 ;  /* 0x0000009e9018723c */ /* 0x040fe20000001818 */
[----:B------:R-:W4:Y:S07]  /*17640*/  LDSM.16.M88.4 R156, [R184+0x800] ;  /* 0x00080000b89c783b */ /* 0x000f2e0000000200 */
[C---:B------:R-:W-:Y:S08]  /*17650*/  HMMA.16816.F32 R28, R144.reuse, R160, R28 ;  /* 0x000000a0901c723c */ /* 0x040ff0000000181c */
[----:B------:R-:W-:Y:S01]  /*17660*/  HMMA.16816.F32 R32, R144, R162, R32 ;  /* 0x000000a29020723c */ /* 0x000fe20000001820 */
[----:B------:R-:W5:Y:S04]  /*17670*/  LDSM.16.M88.4 R144, [R184+0x1000] ;  /* 0x00100000b890783b */ /* 0x000f680000000200 */
[----:B------:R-:W3:Y:S03]  /*17680*/  LDSM.16.M88.4 R160, [R184+0x1800] ;  /* 0x00180000b8a0783b */ /* 0x000ee60000000200 */
[C---:B-1----:R-:W-:Y:S08]  /*17690*/  HMMA.16816.F32 R4, R140.reuse, R164, R4 ;  /* 0x000000a48c04723c */ /* 0x042ff00000001804 */
[C---:B------:R-:W-:Y:S01]  /*176a0*/  HMMA.16816.F32 R8, R140.reuse, R166, R8 ;  /* 0x000000a68c08723c */ /* 0x040fe20000001808 */
[----:B------:R-:W-:Y:S07]  /*176b0*/  LDSM.16.M88.4 R164, [R197+0x8000] ;  /* 0x00800000c5a4783b */ /* 0x000fee0000000200 */
[C---:B------:R-:W-:Y:S08]  /*176c0*/  HMMA.16816.F32 R12, R140.reuse, R168, R12 ;  /* 0x000000a88c0c723c */ /* 0x040ff0000000180c */
[C---:B------:R-:W-:Y:S01]  /*176d0*/  HMMA.16816.F32 R16, R140.reuse, R170, R16 ;  /* 0x000000aa8c10723c */ /* 0x040fe20000001810 */
[----:B------:R-:W-:Y:S07]  /*176e0*/  LDSM.16.M88.4 R168, [R197+0x8800] ;  /* 0x00880000c5a8783b */ /* 0x000fee0000000200 */
[C---:B--2---:R-:W-:Y:S08]  /*176f0*/  HMMA.16816.F32 R20, R140.reuse, R136, R20 ;  /* 0x000000888c14723c */ /* 0x044ff00000001814 */
[C---:B------:R-:W-:Y:S01]  /*17700*/  HMMA.16816.F32 R24, R140.reuse, R138, R24 ;  /* 0x0000008a8c18723c */ /* 0x040fe20000001818 */
[----:B------:R-:W1:Y:S07]  /*17710*/  LDSM.16.M88.4 R136, [R198+0x2000] ;  /* 0x00200000c688783b */ /* 0x000e6e0000000200 */
[C---:B------:R-:W-:Y:S08]  /*17720*/  HMMA.16816.F32 R28, R140.reuse, R172, R28 ;  /* 0x000000ac8c1c723c */ /* 0x040ff0000000181c */
[----:B------:R-:W-:Y:S01]  /*17730*/  HMMA.16816.F32 R32, R140, R174, R32 ;  /* 0x000000ae8c20723c */ /* 0x000fe20000001820 */
[----:B------:R-:W2:Y:S04]  /*17740*/  LDSM.16.M88.4 R140, [R197+0x9000] ;  /* 0x00900000c58c783b */ /* 0x000ea80000000200 */
[----:B------:R-:W1:Y:S03]  /*17750*/  LDSM.16.M88.4 R172, [R197+0x9800] ;  /* 0x00980000c5ac783b */ /* 0x000e660000000200 */
[C---:B---3--:R-:W-:Y:S08]  /*17760*/  HMMA.16816.F32 R4, R148.reuse, R152, R4 ;  /* 0x000000989404723c */ /* 0x048ff00000001804 */
[C---:B------:R-:W-:Y:S01]  /*17770*/  HMMA.16816.F32 R8, R148.reuse, R154, R8 ;  /* 0x0000009a9408723c */ /* 0x040fe20000001808 */
[----:B------:R-:W-:Y:S07]  /*17780*/  LDSM.16.M88.4 R152, [R183] ;  /* 0x00000000b798783b */ /* 0x000fee0000000200 */
[C---:B----4-:R-:W-:Y:S08]  /*17790*/  HMMA.16816.F32 R12, R148.reuse, R156, R12 ;  /* 0x0000009c940c723c */ /* 0x050ff0000000180c */
[C---:B------:R-:W-:Y:S01]  /*177a0*/  HMMA.16816.F32 R16, R148.reuse, R158, R16 ;  /* 0x0000009e9410723c */ /* 0x040fe20000001810 */
[----:B------:R-:W-:Y:S07]  /*177b0*/  LDSM.16.M88.4 R156, [R182] ;  /* 0x00000000b69c783b */ /* 0x000fee0000000200 */
[C---:B-----5:R-:W-:Y:S08]  /*177c0*/  HMMA.16816.F32 R20, R148.reuse, R144, R20 ;  /* 0x000000909414723c */ /* 0x060ff00000001814 */
[C---:B------:R-:W-:Y:S01]  /*177d0*/  HMMA.16816.F32 R24, R148.reuse, R146, R24 ;  /* 0x000000929418723c */ /* 0x040fe20000001818 */
[----:B------:R-:W3:Y:S07]  /*177e0*/  LDSM.16.M88.4 R144, [R196+0x2000] ;  /* 0x00200000c490783b */ /* 0x000eee0000000200 */
        /* <DEDUP_REMOVED lines=19> */
[----:B------:R-:W-:Y:S07]  /*17920*/  LDSM.16.M88.4 R152, [R184+0x2000] ;  /* 0x00200000b898783b */ /* 0x000fee0000000200 */
[C---:B------:R-:W-:Y:S08]  /*17930*/  HMMA.16816.F32 R12, R144.reuse, R156, R12 ;  /* 0x0000009c900c723c */ /* 0x040ff0000000180c */
[C---:B------:R-:W-:Y:S01]  /*17940*/  HMMA.16816.F32 R16, R144.reuse, R158, R16 ;  /* 0x0000009e9010723c */ /* 0x040fe20000001810 */
[----:B------:R-:W-:Y:S07]  /*17950*/  LDSM.16.M88.4 R156, [R184+0x2800] ;  /* 0x00280000b89c783b */ /* 0x000fee0000000200 */
[C---:B----4-:R-:W-:Y:S08]  /*17960*/  HMMA.16816.F32 R20, R144.reuse, R148, R20 ;  /* 0x000000949014723c */ /* 0x050ff00000001814 */
[C---:B------:R-:W-:Y:S01]  /*17970*/  HMMA.16816.F32 R24, R144.reuse, R150, R24 ;  /* 0x000000969018723c */ /* 0x040fe20000001818 */
[----:B------:R-:W3:Y:S07]  /*17980*/  LDSM.16.M88.4 R148, [R193+0x2000] ;  /* 0x00200000c194783b */ /* 0x000eee0000000200 */
        /* <DEDUP_REMOVED lines=20> */
[C---:B------:R-:W-:Y:S08]  /*17ad0*/  HMMA.16816.F32 R12, R148.reuse, R156, R12 ;  /* 0x0000009c940c723c */ /* 0x040ff0000000180c */
[C---:B------:R-:W-:Y:S01]  /*17ae0*/  HMMA.16816.F32 R16, R148.reuse, R158, R16 ;  /* 0x0000009e9410723c */ /* 0x040fe20000001810 */
[----:B------:R-:W-:Y:S07]  /*17af0*/  LDSM.16.M88.4 R156, [R178] ;  /* 0x00000000b29c783b */ /* 0x000fee0000000200 */
[C---:B----4-:R-:W-:Y:S08]  /*17b00*/  HMMA.16816.F32 R20, R148.reuse, R144, R20 ;  /* 0x000000909414723c */ /* 0x050ff00000001814 */
[C---:B------:R-:W-:Y:S01]  /*17b10*/  HMMA.16816.F32 R24, R148.reuse, R146, R24 ;  /* 0x000000929418723c */ /* 0x040fe20000001818 */
[----:B------:R-:W3:Y:S07]  /*17b20*/  LDSM.16.M88.4 R144, [R196+0x4000] ;  /* 0x00400000c490783b */ /* 0x000eee0000000200 */
        /* <DEDUP_REMOVED lines=38> */
[C---:B--2---:R-:W-:Y:S08]  /*17d90*/  HMMA.16816.F32 R20, R140.reuse, R136, R20 ;  /* 0x000000888c14723c */ /* 0x044ff00000001814 */
[C---:B------:R-:W-:Y:S08]  /*17da0*/  HMMA.16816.F32 R24, R140.reuse, R138, R24 ;  /* 0x0000008a8c18723c */ /* 0x040ff00000001818 */
[C---:B------:R-:W-:Y:S08]  /*17db0*/  HMMA.16816.F32 R28, R140.reuse, R172, R28 ;  /* 0x000000ac8c1c723c */ /* 0x040ff0000000181c */
[----:B------:R-:W-:Y:S08]  /*17dc0*/  HMMA.16816.F32 R32, R140, R174, R32 ;  /* 0x000000ae8c20723c */ /* 0x000ff00000001820 */
[C---:B---3--:R-:W-:Y:S08]  /*17dd0*/  HMMA.16816.F32 R4, R148.reuse, R152, R4 ;  /* 0x000000989404723c */ /* 0x048ff00000001804 */
        /* <DEDUP_REMOVED lines=73> */
.L_x_1682:
[CC--:B------:R-:W-:Y:S02]  /*18270*/  LEA R142, P1, R134.reuse, R208.reuse, 0x1 ;  /* 0x000000d0868e7211 */ /* 0x0c0fe400078208ff */
[C---:B------:R-:W-:Y:S02]  /*18280*/  IADD3 R135, P0, R134.reuse, UR4, RZ ;  /* 0x0000000486877c10 */ /* 0x040fe4000ff1e0ff */
[-CC-:B------:R-:W-:Y:S02]  /*18290*/  LEA.HI.X R143, R134, R209.reuse, R2.reuse, 0x1, P1 ;  /* 0x000000d1868f7211 */ /* 0x180fe400008f0c02 */
[CC--:B------:R-:W-:Y:S01]  /*182a0*/  @P5 LEA R140, P6, R135.reuse, R208.reuse, 0x1 ;  /* 0x000000d0878c5211 */ /* 0x0c0fe200078c08ff */
[C---:B------:R-:W-:Y:S01]  /*182b0*/  IMAD.X R132, R200.reuse, 0x1, R2, P0 ;  /* 0x00000001c8847824 */ /* 0x040fe200000e0602 */
[CC--:B------:R-:W-:Y:S01]  /*182c0*/  @P4 LEA R136, P1, R135.reuse, R208.reuse, 0x1 ;  /* 0x000000d087884211 */ /* 0x0c0fe200078208ff */
[----:B------:R-:W-:Y:S01]  /*182d0*/  @!PT LDS RZ, [RZ] ;  /* 0x00000000fffff984 */ /* 0x000fe20000000800 */
[----:B------:R-:W-:Y:S01]  /*182e0*/  @!PT LDS RZ, [RZ] ;  /* 0x00000000fffff984 */ /* 0x000fe20000000800 */
[----:B------:R-:W-:Y:S01]  /*182f0*/  @!PT LDS RZ, [RZ] ;  /* 0x00000000fffff984 */ /* 0x000fe20000000800 */
[----:B------:R1:W-:Y:S01]  /*18300*/  @P5 LDGSTS.E.BYPASS.LTC128B.128 [R204+0x6000], [R142.64] ;  /* 0x060000008ecc5fae */ /* 0x0003e2000b901d48 */
[C---:B------:R-:W-:Y:S02]  /*18310*/  IADD3 R3, P0, R135.reuse, UR4, RZ ;  /* 0x0000000487037c10 */ /* 0x040fe4000ff1e0ff */
[CCC-:B------:R-:W-:Y:S01]  /*18320*/  @P5 LEA.HI.X R141, R135.reuse, R209.reuse, R132.reuse, 0x1, P6 ;  /* 0x000000d1878d5211 */ /* 0x1c0fe200030f0c84 */
[----:B------:R1:W-:Y:S01]  /*18330*/  @!P5 STS.128 [R204+0x6000], RZ ;  /* 0x006000ffcc00d388 */ /* 0x0003e20000000c00 */
[CCC-:B------:R-:W-:Y:S01]  /*18340*/  @P4 LEA.HI.X R137, R135.reuse, R209.reuse, R132.reuse, 0x1, P1 ;  /* 0x000000d187894211 */ /* 0x1c0fe200008f0c84 */
[--C-:B------:R-:W-:Y:S01]  /*18350*/  IMAD.X R2, R200, 0x1, R132.reuse, P0 ;  /* 0x00000001c8027824 */ /* 0x100fe200000e0684 */
[-C--:B------:R-:W-:Y:S01]  /*18360*/  @P2 LEA R134, P0, R135, R208.reuse, 0x1 ;  /* 0x000000d087862211 */ /* 0x080fe200078008ff */
[----:B------:R-:W-:Y:S01]  /*18370*/  @!PT LDS RZ, [RZ] ;  /* 0x00000000fffff984 */ /* 0x000fe20000000800 */
[----:B------:R-:W-:Y:S01]  /*18380*/  @!PT LDS RZ, [RZ] ;  /* 0x00000000fffff984 */ /* 0x000fe20000000800 */
[----:B------:R-:W-:Y:S01]  /*18390*/  @!PT LDS RZ, [RZ] ;  /* 0x00000000fffff984 */ /* 0x000fe20000000800 */
[----:B------:R1:W-:Y:S01]  /*183a0*/  @P4 LDGSTS.E.BYPASS.LTC128B.128 [R204+0x8000], [R142.64+0x80] ;  /* 0x080000808ecc4fae */ /* 0x0003e2000b901d48 */
[-C--:B------:R-:W-:Y:S02]  /*183b0*/  @P5 LEA R138, P6, R3, R208.reuse, 0x1 ;  /* 0x000000d0038a5211 */ /* 0x080fe400078c08ff */
[-C--:B------:R-:W-:Y:S01]  /*183c0*/  @P2 LEA.HI.X R135, R135, R209.reuse, R132, 0x1, P0 ;  /* 0x000000d187872211 */ /* 0x080fe200000f0c84 */
[----:B------:R1:W-:Y:S01]  /*183d0*/  @!P4 STS.128 [R204+0x8000], RZ ;  /* 0x008000ffcc00c388 */ /* 0x0003e20000000c00 */
[CCC-:B------:R-:W-:Y:S02]  /*183e0*/  @P5 LEA.HI.X R139, R3.reuse, R209.reuse, R2.reuse, 0x1, P6 ;  /* 0x000000d1038b5211 */ /* 0x1c0fe400030f0c02 */
[CC--:B------:R-:W-:Y:S01]  /*183f0*/  @P4 LEA R146, P1, R3.reuse, R208.reuse, 0x1 ;  /* 0x000000d003924211 */ /* 0x0c0fe200078208ff */
[----:B------:R-:W-:Y:S01]  /*18400*/  @!PT LDS RZ, [RZ] ;  /* 0x00000000fffff984 */ /* 0x000fe20000000800 */
[----:B------:R-:W-:Y:S01]  /*18410*/  @!PT LDS RZ, [RZ] ;  /* 0x00000000fffff984 */ /* 0x000fe20000000800 */
[----:B------:R-:W-:Y:S01]  /*18420*/  @!PT LDS RZ, [RZ] ;  /* 0x00000000fffff984 */ /* 0x000fe20000000800 */
[----:B------:R1:W-:Y:S01]  /*18430*/  @P2 LDGSTS.E.BYPASS.LTC128B.128 [R204+0xa000], [R142.64+0x100] ;  /* 0x0a0001008ecc2fae */ /* 0x0003e2000b901d48 */
[CC--:B------:R-:W-:Y:S02]  /*18440*/  @P2 LEA R144, P0, R3.reuse, R208.reuse, 0x1 ;  /* 0x000000d003902211 */ /* 0x0c0fe400078008ff */
[CCC-:B------:R-:W-:Y:S01]  /*18450*/  @P4 LEA.HI.X R147, R3.reuse, R209.reuse, R2.reuse, 0x1, P1 ;  /* 0x000000d103934211 */ /* 0x1c0fe200008f0c02 */
[----:B------:R1:W-:Y:S01]  /*18460*/  @!P2 STS.128 [R204+0xa000], RZ ;  /* 0x00a000ffcc00a388 */ /* 0x0003e20000000c00 */
[CCC-:B------:R-:W-:Y:S02]  /*18470*/  @P2 LEA.HI.X R145, R3.reuse, R209.reuse, R2.reuse, 0x1, P0 ;  /* 0x000000d103912211 */ /* 0x1c0fe400000f0c02 */
[----:B------:R-:W-:Y:S01]  /*18480*/  IADD3 R132, P6, R3, UR4, RZ ;  /* 0x0000000403847c10 */ /* 0x000fe2000ffde0ff */
[----:B------:R-:W-:Y:S01]  /*18490*/  @!PT LDS RZ, [RZ] ;  /* 0x00000000fffff984 */ /* 0x000fe20000000800 */
[----:B------:R-:W-:Y:S01]  /*184a0*/  @!PT LDS RZ, [RZ] ;  /* 0x00000000fffff984 */ /* 0x000fe20000000800 */
[----:B------:R-:W-:Y:S01]  /*184b0*/  @!PT LDS RZ, [RZ] ;  /* 0x00000000fffff984 */ /* 0x000fe20000000800 */
[----:B------:R1:W-:Y:S03]  /*184c0*/  @P5 LDGSTS.E.BYPASS.LTC128B.128 [R204+0x6800], [R140.64] ;  /* 0x068000008ccc5fae */ /* 0x0003e6000b901d48 */
[CC--:B------:R-:W-:Y:S01]  /*184d0*/  @P4 LEA R148, P1, R132.reuse, R208.reuse, 0x1 ;  /* 0x000000d084944211 */ /* 0x0c0fe200078208ff */
[----:B------:R1:W-:Y:S01]  /*184e0*/  @!P5 STS.128 [R204+0x6800], RZ ;  /* 0x006800ffcc00d388 */ /* 0x0003e20000000c00 */
[-C--:B------:R-:W-:Y:S01]  /*184f0*/  @P2 LEA R152, P0, R132, R208.reuse, 0x1 ;  /* 0x000000d084982211 */ /* 0x080fe200078008ff */
[----:B------:R-:W-:Y:S01]  /*18500*/  IMAD.X R2, R200, 0x1, R2, P6 ;  /* 0x00000001c8027824 */ /* 0x000fe200030e0602 */
[C---:B------:R-:W-:Y:S01]  /*18510*/  @P5 LEA R150, P6, R132.reuse, R208, 0x1 ;  /* 0x000000d084965211 */ /* 0x040fe200078c08ff */
[----:B------:R-:W-:Y:S01]  /*18520*/  @!PT LDS RZ, [RZ] ;  /* 0x00000000fffff984 */ /* 0x000fe20000000800 */
[----:B------:R-:W-:Y:S01]  /*18530*/  @!PT LDS RZ, [RZ] ;  /* 0x00000000fffff984 */ /* 0x000fe20000000800 */
[----:B------:R-:W-:Y:S01]  /*18540*/  @!PT LDS RZ, [RZ] ;  /* 0x00000000fffff984 */ /* 0x000fe20000000800 */
[----:B------:R1:W-:Y:S01]  /*18550*/  @P4 LDGSTS.E.BYPASS.LTC128B.128 [R204+0x8800], [R136.64+0x80] ;  /* 0x0880008088cc4fae */ /* 0x0003e2000b901d48 */
[----:B------:R-:W-:Y:S02]  /*18560*/  IMAD.MOV.U32 R208, RZ, RZ, R142 ;  /* 0x000000ffffd07224 */ /* 0x000fe400078e008e */
[CCC-:B------:R-:W-:Y:S01]  /*18570*/  @P5 LEA.HI.X R151, R132.reuse, R209.reuse, R2.reuse, 0x1, P6 ;  /* 0x000000d184975211 */ /* 0x1c0fe200030f0c02 */
[----:B------:R1:W-:Y:S01]  /*18580*/  @!P4 STS.128 [R204+0x8800], RZ ;  /* 0x008800ffcc00c388 */ /* 0x0003e20000000c00 */
[CCC-:B------:R-:W-:Y:S02]  /*18590*/  @P4 LEA.HI.X R149, R132.reuse, R209.reuse, R2.reuse, 0x1, P1 ;  /* 0x000000d184954211 */ /* 0x1c0fe400008f0c02 */
[----:B------:R-:W-:Y:S01]  /*185a0*/  @P2 LEA.HI.X R153, R132, R209, R2, 0x1, P0 ;  /* 0x000000d184992211 */ /* 0x000fe200000f0c02 */
[----:B------:R-:W-:Y:S01]  /*185b0*/  @!PT LDS RZ, [RZ] ;  /* 0x00000000fffff984 */ /* 0x000fe20000000800 */
[----:B------:R-:W-:Y:S01]  /*185c0*/  @!PT LDS RZ, [RZ] ;  /* 0x00000000fffff984 */ /* 0x000fe20000000800 */
[----:B------:R-:W-:Y:S01]  /*185d0*/  @!PT LDS RZ, [RZ] ;  /* 0x00000000fffff984 */ /* 0x000fe20000000800 */
[----:B------:R1:W-:Y:S01]  /*185e0*/  @P2 LDGSTS.E.BYPASS.LTC128B.128 [R204+0xa800], [R134.64+0x100] ;  /* 0x0a80010086cc2fae */ /* 0x0003e2000b901d48 */
[----:B------:R-:W-:Y:S03]  /*185f0*/  IMAD.MOV.U32 R209, RZ, RZ, R143 ;  /* 0x000000ffffd17224 */ /* 0x000fe600078e008f */
        /* <DEDUP_REMOVED lines=32> */
.L_x_1681:
        /* <DEDUP_REMOVED lines=410> */
.L_x_1679:
        /* <DEDUP_REMOVED lines=83> */
[C---:B------:R-:W-:Y:S02]  /*1a6d0*/  FMUL.FTZ R55, R6.reuse, R55 ;  /* 0x0000003706377220 */ /* 0x040fe40000410000 */
[C---:B------:R-:W-:Y:S01]  /*1a6e0*/  FMUL.FTZ R54, R6.reuse, R54 ;  /* 0x0000003606367220 */ /* 0x040fe20000410000 */
[----:B------:R-:W1:Y:S01]  /*1a6f0*/  @P3 MUFU.LG2 R2, R2 ;  /* 0x0000000200023308 */ /* 0x000e620000000c00 */
        /* <DEDUP_REMOVED lines=87> */
[----:B------:R-:W-:-:S03]  /*1ac70*/  LOP3.LUT P0, RZ, R9, 0x3, RZ, 0xc0, !PT ;  /* 0x0000000309ff7812 */ /* 0x000fc6000780c0ff */
        /* <DEDUP_REMOVED lines=19> */
[----:B------:R-:W-:Y:S04]  /*1adb0*/  STS.64 [R16+0x4000], R76 ;  /* 0x0040004c10007388 */ /* 0x000fe80000000a00 */
[----:B------:R-:W-:Y:S04]  /*1adc0*/  STS.64 [R16+0x4800], R78 ;  /* 0x0048004e10007388 */ /* 0x000fe80000000a00 */
[----:B------:R-:W-:Y:S04]  /*1add0*/  STS.64 [R17+0x4000], R80 ;  /* 0x0040005011007388 */ /* 0x000fe80000000a00 */
[----:B------:R-:W-:Y:S04]  /*1ade0*/  STS.64 [R17+0x4800], R82 ;  /* 0x0048005211007388 */ /* 0x000fe80000000a00 */
[----:B------:R-:W-:Y:S04]  /*1adf0*/  STS.64 [R18+0x4000], R84 ;  /* 0x0040005412007388 */ /* 0x000fe80000000a00 */
[----:B------:R-:W-:Y:S01]  /*1ae00*/  STS.64 [R18+0x4800], R86 ;  /* 0x0048005612007388 */ /* 0x000fe20000000a00 */
[----:B--2---:R-:W-:-:S03]  /*1ae10*/  IMAD R6, R6, c[0x0][0x210], R205 ;  /* 0x0000840006067a24 */ /* 0x004fc600078e02cd */
        /* <DEDUP_REMOVED lines=10> */
[----:B------:R2:W-:Y:S04]  /*1aec0*/  STS.64 [R16+0x8000], R124 ;  /* 0x0080007c10007388 */ /* 0x0005e80000000a00 */
[----:B------:R-:W-:Y:S04]  /*1aed0*/  STS.64 [R16+0x8800], R126 ;  /* 0x0088007e10007388 */ /* 0x000fe80000000a00 */
[----:B------:R3:W-:Y:S04]  /*1aee0*/  STS.64 [R17+0x8000], R108 ;  /* 0x0080006c11007388 */ /* 0x0007e80000000a00 */
[----:B------:R4:W-:Y:S04]  /*1aef0*/  STS.64 [R17+0x8800], R110 ;  /* 0x0088006e11007388 */ /* 0x0009e80000000a00 */
[----:B------:R-:W-:Y:S04]  /*1af00*/  STS.64 [R18+0x8000], R112 ;  /* 0x0080007012007388 */ /* 0x000fe80000000a00 */
[----:B------:R-:W-:Y:S04]  /*1af10*/  STS.64 [R18+0x8800], R114 ;  /* 0x0088007212007388 */ /* 0x000fe80000000a00 */
[----:B------:R-:W-:Y:S04]  /*1af20*/  STS.64 [R19+0x8000], R120 ;  /* 0x0080007813007388 */ /* 0x000fe80000000a00 */
[----:B--2---:R-:W2:Y:S04]  /*1af30*/  S2R R124, SR_CTAID.X ;  /* 0x00000000007c7919 */ /* 0x004ea80000002500 */
[----:B------:R-:W-:Y:S01]  /*1af40*/  STS.64 [R19+0x8800], R122 ;  /* 0x0088007a13007388 */ /* 0x000fe20000000a00 */
[----:B---3--:R-:W-:-:S03]  /*1af50*/  IADD3 R108, -R205, RZ, RZ ;  /* 0x000000ffcd6c7210 */ /* 0x008fc60007ffe1ff */
[----:B------:R-:W-:Y:S01]  /*1af60*/  STS.64 [R13+0x8000], R116 ;  /* 0x008000740d007388 */ /* 0x000fe20000000a00 */
[----:B------:R-:W-:Y:S02]  /*1af70*/  SHF.R.S32.HI R109, RZ, 0x1f, R10 ;  /* 0x0000001fff6d7819 */ /* 0x000fe4000001140a */
[----:B----4-:R-:W-:Y:S01]  /*1af80*/  SHF.L.U32 R110, R11, 0x2, RZ ;  /* 0x000000020b6e7819 */ /* 0x010fe200000006ff */
[----:B------:R-:W-:Y:S01]  /*1af90*/  STS.64 [R13+0x8800], R118 ;  /* 0x008800760d007388 */ /* 0x000fe20000000a00 */
[----:B-1----:R-:W-:Y:S01]  /*1afa0*/  IMAD R7, R108, c[0x0][0x1c0], R7 ;  /* 0x000070006c077a24 */ /* 0x002fe200078e0207 */
[----:B------:R-:W-:Y:S02]  /*1afb0*/  LEA.HI R109, R109, R10, RZ, 0x2 ;  /* 0x0000000a6d6d7211 */ /* 0x000fe400078f10ff */
[----:B------:R-:W-:Y:S01]  /*1afc0*/  BAR.SYNC.DEFER_BLOCKING 0x0 ;  /* 0x0000000000007b1d */ /* 0x000fe20000010000 */
[----:B------:R-:W-:Y:S01]  /*1afd0*/  IMAD R7, R6, c[0x0][0x1c0], R7 ;  /* 0x0000700006077a24 */ /* 0x000fe200078e0207 */
[----:B------:R-:W-:-:S02]  /*1afe0*/  SHF.R.S32.HI R6, RZ, 0x1f, R9 ;  /* 0x0000001fff067819 */ /* 0x000fc40000011409 */
[----:B------:R-:W-:Y:S02]  /*1aff0*/  LOP3.LUT R109, R109, 0xffffffc, RZ, 0xc0, !PT ;  /* 0x0ffffffc6d6d7812 */ /* 0x000fe400078ec0ff */
[----:B------:R-:W-:Y:S01]  /*1b000*/  LEA.HI R6, R6, R9, RZ, 0x2 ;  /* 0x0000000906067211 */ /* 0x000fe200078f10ff */
[----:B------:R-:W-:Y:S01]  /*1b010*/  @P4 FMUL.FTZ R9, R4, 0.69314718246459960938 ;  /* 0x3f31721804094820 */ /* 0x000fe20000410000 */
[----:B--2---:R-:W-:Y:S02]  /*1b020*/  SHF.L.U32 R0, R124, 0x6, RZ ;  /* 0x000000067c007819 */ /* 0x004fe400000006ff */
[----:B------:R-:W-:Y:S02]  /*1b030*/  IADD3 R109, -R109, R10, RZ ;  /* 0x0000000a6d6d7210 */ /* 0x000fe40007ffe1ff */
[----:B------:R-:W-:Y:S01]  /*1b040*/  SHF.R.S32.HI R6, RZ, 0x2, R6 ;  /* 0x00000002ff067819 */ /* 0x000fe20000011406 */
[----:B------:R-:W-:Y:S01]  /*1b050*/  IMAD R0, R7, c[0x0][0x214], R0 ;  /* 0x0000850007007a24 */ /* 0x000fe200078e0200 */
[----:B------:R-:W-:Y:S01]  /*1b060*/  MOV R7, 0xff800000 ;  /* 0xff80000000077802 */ /* 0x000fe20000000f00 */
[----:B------:R-:W-:Y:S01]  /*1b070*/  @P3 FFMA.FTZ R7, R3, c[0x0][0x238], R2 ;  /* 0x00008e0003073a23 */ /* 0x000fe20000010002 */
[----:B------:R-:W-:-:S02]  /*1b080*/  SHF.R.S32.HI R111, RZ, 0x1f, R110 ;  /* 0x0000001fff6f7819 */ /* 0x000fc4000001146e */
[----:B------:R-:W-:Y:S01]  /*1b090*/  LEA R109, R109, R6, 0x4 ;  /* 0x000000066d6d7211 */ /* 0x000fe200078e20ff */
        /* <DEDUP_REMOVED lines=27> */
[----:B--234-:R-:W-:Y:S01]  /*1b250*/  IMAD R2, R124, -0x40, R203 ;  /* 0xffffffc07c027824 */ /* 0x01cfe200078e02cb */
[----:B------:R-:W-:-:S02]  /*1b260*/  IADD3 R11, R109, 0x8, RZ ;  /* 0x000000086d0b7810 */ /* 0x000fc40007ffe0ff */
        /* <DEDUP_REMOVED lines=9> */
.L_x_1685:
[----:B--234-:R-:W-:Y:S05]  /*1b300*/  BSYNC B0 ;  /* 0x0000000000007941 */ /* 0x01cfea0003800000 */
.L_x_1684:
[----:B------:R-:W-:Y:S01]  /*1b310*/  IMAD R203, R124, -0x40, R203 ;  /* 0xffffffc07ccb7824 */ /* 0x000fe200078e02cb */
[----:B------:R-:W-:Y:S01]  /*1b320*/  BSSY B0, `(.L_x_1686) ;  /* 0x0000012000007945 */ /* 0x000fe20003800000 */
[----:B------:R-:W-:-:S03]  /*1b330*/  IMAD.WIDE R4, R8, 0xc0, R110 ;  /* 0x000000c008047825 */ /* 0x000fc600078e026e */
[----:B------:R-:W-:Y:S01]  /*1b340*/  ISETP.GE.AND P1, PT, R8, R203, PT ;  /* 0x000000cb0800720c */ /* 0x000fe20003f26270 */
        /* <DEDUP_REMOVED lines=15> */
.L_x_1687:
[----:B------:R-:W-:Y:S05]  /*1b440*/  BSYNC B0 ;  /* 0x0000000000007941 */ /* 0x000fea0003800000 */
.L_x_1686:
        /* <DEDUP_REMOVED lines=11> */
.L_x_1689:
[----:B------:R-:W-:Y:S05]  /*1b500*/  BSYNC B0 ;  /* 0x0000000000007941 */ /* 0x000fea0003800000 */
.L_x_1688:
        /* <DEDUP_REMOVED lines=11> */
.L_x_1691:
[----:B------:R-:W-:Y:S05]  /*1b5c0*/  BSYNC B0 ;  /* 0x0000000000007941 */ /* 0x000fea0003800000 */
.L_x_1690:
        /* <DEDUP_REMOVED lines=11> */
.L_x_1693:
[----:B------:R-:W-:Y:S05]  /*1b680*/  BSYNC B0 ;  /* 0x0000000000007941 */ /* 0x000fea0003800000 */
.L_x_1692:
        /* <DEDUP_REMOVED lines=11> */
.L_x_1695:
[----:B------:R-:W-:Y:S05]  /*1b740*/  BSYNC B0 ;  /* 0x0000000000007941 */ /* 0x000fea0003800000 */
.L_x_1694:
        /* <DEDUP_REMOVED lines=11> */
.L_x_1697:
[----:B------:R-:W-:Y:S05]  /*1b800*/  BSYNC B0 ;  /* 0x0000000000007941 */ /* 0x000fea0003800000 */
.L_x_1696:
        /* <DEDUP_REMOVED lines=11> */
.L_x_1699:
[----:B------:R-:W-:Y:S05]  /*1b8c0*/  BSYNC B0 ;  /* 0x0000000000007941 */ /* 0x000fea0003800000 */
.L_x_1698:
        /* <DEDUP_REMOVED lines=12> */
.L_x_1700:
        /* <DEDUP_REMOVED lines=15> */
.L_x_7358:


//--------------------- .text._ZN5flash24flash_fwd_splitkv_kernelI23Flash_fwd_kernel_traitsILi192ELi64ELi64ELi4ELb0ELb0EN7cutlass6half_tE19Flash_kernel_traitsILi192ELi64ELi64ELi4ES3_EELb0ELb0ELb0ELb0ELb0ELb1ELb1ELb1EEEvNS_16Flash_fwd_paramsE --------------------------
	.section	.text._ZN5flash24flash_fwd_splitkv_kernelI23Flash_fwd_kernel_traitsILi192ELi64ELi64ELi4ELb0ELb0EN7cutlass6half_tE19Flash_kernel_traitsILi192ELi64ELi64ELi4ES3_EELb0ELb0ELb0ELb0ELb0ELb1ELb1ELb1EEEvNS_16Flash_fwd_paramsE,"ax",@progbits
	.sectioninfo	@"SHI_REGISTERS=243"
	.align	128
        .global         _ZN5flash24flash_fwd_splitkv_kernelI23Flash_fwd_kernel_traitsILi192ELi64ELi64ELi4ELb0ELb0EN7cutlass6half_tE19Flash_kernel_traitsILi192ELi64ELi64ELi4ES3_EELb0ELb0ELb0ELb0ELb0ELb1ELb1ELb1EEEvNS_16Flash_fwd_paramsE
        .type           _ZN5flash24flash_fwd_splitkv_kernelI23Flash_fwd_kernel_traitsILi192ELi64ELi64ELi4ELb0ELb0EN7cutlass6half_tE19Flash_kernel_traitsILi192ELi64ELi64ELi4ES3_EELb0ELb0ELb0ELb0ELb0ELb1ELb1ELb1EEEvNS_16Flash_fwd_paramsE,@function
        .size           _ZN5flash24flash_fwd_splitkv_kernelI23Flash_fwd_kernel_traitsILi192ELi64ELi64ELi4ELb0ELb0EN7cutlass6half_tE19Flash_kernel_traitsILi192ELi64ELi64ELi4ES3_EELb0ELb0ELb0ELb0ELb0ELb1ELb1ELb1EEEvNS_16Flash_fwd_paramsE,(.L_x_7359 - _ZN5flash24flash_fwd_splitkv_kernelI23Flash_fwd_kernel_traitsILi192ELi64ELi64ELi4ELb0ELb0EN7cutlass6half_tE19Flash_kernel_traitsILi192ELi64ELi64ELi4ES3_EELb0ELb0ELb0ELb0ELb0ELb1ELb1ELb1EEEvNS_16Flash_fwd_paramsE)
        .other          _ZN5flash24flash_fwd_splitkv_kernelI23Flash_fwd_kernel_traitsILi192ELi64ELi64ELi4ELb0ELb0EN7cutlass6half_tE19Flash_kernel_traitsILi192ELi64ELi64ELi4ES3_EELb0ELb0ELb0ELb0ELb0ELb1ELb1ELb1EEEvNS_16Flash_fwd_paramsE,@"STO_CUDA_ENTRY STV_DEFAULT"
_ZN5flash24flash_fwd_splitkv_kernelI23Flash_fwd_kernel_traitsILi192ELi64ELi64ELi4ELb0ELb0EN7cutlass6half_tE19Flash_kernel_traitsILi192ELi64ELi64ELi4ES3_EELb0ELb0ELb0ELb0ELb0ELb1ELb1ELb1EEEvNS_16Flash_fwd_paramsE:
.text._ZN5flash24flash_fwd_splitkv_kernelI23Flash_fwd_kernel_traitsILi192ELi64ELi64ELi4ELb0ELb0EN7cutlass6half_tE19Flash_kernel_traitsILi192ELi64ELi64ELi4ES3_EELb0ELb0ELb0ELb0ELb0ELb1ELb1ELb1EEEvNS_16Flash_fwd_paramsE:
        /* <DEDUP_REMOVED lines=54> */
.L_x_1701:
[----:B-1-34-:R-:W-:Y:S02]  /*0360*/  MOV R85, c[0x0][0x218] ;  /* 0x0000860000557a02 */ /* 0x01afe40000000f00 */
.L_x_1702:
        /* <DEDUP_REMOVED lines=79> */
.L_x_1705:
[----:B------:R-:W-:Y:S05]  /*0860*/  BSYNC B0 ;  /* 0x0000000000007941 */ /* 0x000fea0003800000 */
.L_x_1704:
        /* <DEDUP_REMOVED lines=10> */
.L_x_1707:
[----:B------:R-:W-:Y:S05]  /*0910*/  BSYNC B0 ;  /* 0x0000000000007941 */ /* 0x000fea0003800000 */
.L_x_1706:
        /* <DEDUP_REMOVED lines=10> */
.L_x_1709:
[----:B------:R-:W-:Y:S05]  /*09c0*/  BSYNC B0 ;  /* 0x0000000000007941 */ /* 0x000fea0003800000 */
.L_x_1708:
        /* <DEDUP_REMOVED lines=10> */
.L_x_1711:
[----:B------:R-:W-:Y:S05]  /*0a70*/  BSYNC B0 ;  /* 0x0000000000007941 */ /* 0x000fea0003800000 */
.L_x_1710:
        /* <DEDUP_REMOVED lines=10> */
.L_x_1713:
[----:B------:R-:W-:Y:S05]  /*0b20*/  BSYNC B0 ;  /* 0x0000000000007941 */ /* 0x000fea0003800000 */
.L_x_1712:
        /* <DEDUP_REMOVED lines=10> */
.L_x_1715:
[----:B------:R-:W-:Y:S05]  /*0bd0*/  BSYNC B0 ;  /* 0x0000000000007941 */ /* 0x000fea0003800000 */
.L_x_1714:
        /* <DEDUP_REMOVED lines=10> */
.L_x_1717:
[----:B------:R-:W-:Y:S05]  /*0c80*/  BSYNC B0 ;  /* 0x0000000000007941 */ /* 0x000fea0003800000 */
.L_x_1716:
        /* <DEDUP_REMOVED lines=10> */
.L_x_1719:
[----:B------:R-:W-:Y:S05]  /*0d30*/  BSYNC B0 ;  /* 0x0000000000007941 */ /* 0x000fea0003800000 */
.L_x_1718:
        /* <DEDUP_REMOVED lines=32> */
.L_x_1703:
        /* <DEDUP_REMOVED lines=92> */
.L_x_1720:
        /* <DEDUP_REMOVED lines=17> */
.L_x_1722:
        /* <DEDUP_REMOVED lines=53> */
.L_x_1721:
        /* <DEDUP_REMOVED lines=256> */
.L_x_1816:
        /* <DEDUP_REMOVED lines=18> */
.L_x_1725:
[----:B------:R-:W-:Y:S05]  /*2a80*/  BSYNC B0 ;  /* 0x0000000000007941 */ /* 0x000fea0003800000 */
.L_x_1724:
        /* <DEDUP_REMOVED lines=18> */
.L_x_1727:
[----:B------:R-:W-:Y:S05]  /*2bb0*/  BSYNC B0 ;  /* 0x0000000000007941 */ /* 0x000fea0003800000 */
.L_x_1726:
        /* <DEDUP_REMOVED lines=18> */
.L_x_1729:
[----:B------:R-:W-:Y:S05]  /*2ce0*/  BSYNC B0 ;  /* 0x0000000000007941 */ /* 0x000fea0003800000 */
.L_x_1728:
        /* <DEDUP_REMOVED lines=18> */
.L_x_1731:
[----:B------:R-:W-:Y:S05]  /*2e10*/  BSYNC B0 ;  /* 0x0000000000007941 */ /* 0x000fea0003800000 */
.L_x_1730:
        /* <DEDUP_REMOVED lines=65> */
.L_x_1737:
[----:B------:R-:W-:Y:S05]  /*3230*/  BSYNC B0 ;  /* 0x0000000000007941 */ /* 0x000fea0003800000 */
.L_x_1736:
        /* <DEDUP_REMOVED lines=54> */
.L_x_1739:
[----:B------:R-:W-:Y:S05]  /*35a0*/  BSYNC B0 ;  /* 0x0000000000007941 */ /* 0x000fea0003800000 */
.L_x_1738:
        /* <DEDUP_REMOVED lines=53> */
.L_x_1735:
[----:B------:R-:W-:Y:S05]  /*3900*/  BSYNC B1 ;  /* 0x0000000000017941 */ /* 0x000fea0003800000 */
.L_x_1734:
        /* <DEDUP_REMOVED lines=64> */
.L_x_1743:
[----:B------:R-:W-:Y:S05]  /*3d10*/  BSYNC B0 ;  /* 0x0000000000007941 */ /* 0x000fea0003800000 */
.L_x_1742:
        /* <DEDUP_REMOVED lines=57> */
.L_x_1745:
[----:B------:R-:W-:Y:S05]  /*40b0*/  BSYNC B0 ;  /* 0x0000000000007941 */ /* 0x000fea0003800000 */
.L_x_1744:
        /* <DEDUP_REMOVED lines=56> */
.L_x_1741:
[----:B------:R-:W-:Y:S05]  /*4440*/  BSYNC B1 ;  /* 0x0000000000017941 */ /* 0x000fea0003800000 */
.L_x_1740:
        /* <DEDUP_REMOVED lines=64> */
.L_x_1749:
[----:B------:R-:W-:Y:S05]  /*4850*/  BSYNC B0 ;  /* 0x0000000000007941 */ /* 0x000fea0003800000 */
.L_x_1748:
        /* <DEDUP_REMOVED lines=57> */
.L_x_1751:
[----:B------:R-:W-:Y:S05]  /*4bf0*/  BSYNC B0 ;  /* 0x0000000000007941 */ /* 0x000fea0003800000 */
.L_x_1750:
        /* <DEDUP_REMOVED lines=56> */
.L_x_1747:
[----:B------:R-:W-:Y:S05]  /*4f80*/  BSYNC B1 ;  /* 0x0000000000017941 */ /* 0x000fea0003800000 */
.L_x_1746:
        /* <DEDUP_REMOVED lines=68> */
.L_x_1755:
[----:B------:R-:W-:Y:S05]  /*53d0*/  BSYNC B0 ;  /* 0x0000000000007941 */ /* 0x000fea0003800000 */
.L_x_1754:
        /* <DEDUP_REMOVED lines=57> */
.L_x_1757:
[----:B------:R-:W-:Y:S05]  /*5770*/  BSYNC B0 ;  /* 0x0000000000007941 */ /* 0x000fea0003800000 */
.L_x_1756:
        /* <DEDUP_REMOVED lines=56> */
.L_x_1753:
[----:B------:R-:W-:Y:S05]  /*5b00*/  BSYNC B1 ;  /* 0x0000000000017941 */ /* 0x000fea0003800000 */
.L_x_1752:
        /* <DEDUP_REMOVED lines=8> */
.L_x_1733:
        /* <DEDUP_REMOVED lines=95> */
.L_x_1764:
[----:B------:R-:W-:Y:S05]  /*6180*/  BSYNC B0 ;  /* 0x0000000000007941 */ /* 0x000fea0003800000 */
.L_x_1763:
[----:B------:R-:W-:Y:S05]  /*6190*/  MOV R123, R121 ;  /* 0x00000079007b7202 */ /* 0x000fea0000000f00 */
[----:B-----5:R2:W-:Y:S02]  /*61a0*/  STG.E.128 [R122.64], R52 ;  /* 0x000000347a007986 */ /* 0x0205e4000c101d06 */
.L_x_1762:
[----:B------:R-:W-:Y:S05]  /*61b0*/  BSYNC B1 ;  /* 0x0000000000017941 */ /* 0x000fea0003800000 */
.L_x_1761:
        /* <DEDUP_REMOVED lines=94> */
.L_x_1768:
[----:B------:R-:W-:Y:S05]  /*67a0*/  BSYNC B0 ;  /* 0x0000000000007941 */ /* 0x000fea0003800000 */
.L_x_1767:
[----:B------:R-:W-:Y:S05]  /*67b0*/  MOV R123, R121 ;  /* 0x00000079007b7202 */ /* 0x000fea0000000f00 */
[----:B-----5:R3:W-:Y:S02]  /*67c0*/  STG.E.128 [R122.64+0x80], R52 ;  /* 0x000080347a007986 */ /* 0x0207e4000c101d06 */
.L_x_1766:
[----:B------:R-:W-:Y:S05]  /*67d0*/  BSYNC B1 ;  /* 0x0000000000017941 */ /* 0x000fea0003800000 */
.L_x_1765:
        /* <DEDUP_REMOVED lines=93> */
.L_x_1770:
[----:B------:R-:W-:Y:S05]  /*6db0*/  BSYNC B0 ;  /* 0x0000000000007941 */ /* 0x000fea0003800000 */
.L_x_1769:
[----:B------:R-:W-:Y:S05]  /*6dc0*/  MOV R123, R121 ;  /* 0x00000079007b7202 */ /* 0x000fea0000000f00 */
[----:B-----5:R3:W-:Y:S02]  /*6dd0*/  STG.E.128 [R122.64+0x100], R52 ;  /* 0x000100347a007986 */ /* 0x0207e4000c101d06 */
.L_x_1760:
[----:B------:R-:W-:Y:S05]  /*6de0*/  BSYNC B2 ;  /* 0x0000000000027941 */ /* 0x000fea0003800000 */
.L_x_1759:
        /* <DEDUP_REMOVED lines=98> */
.L_x_1776:
[----:B------:R-:W-:Y:S05]  /*7410*/  BSYNC B0 ;  /* 0x0000000000007941 */ /* 0x000fea0003800000 */
.L_x_1775:
[C---:B------:R-:W-:Y:S04]  /*7420*/  LEA R2, P0, R61.reuse, R122, 0x1 ;  /* 0x0000007a3d027211 */ /* 0x040fe800078008ff */
[----:B------:R-:W-:Y:S05]  /*7430*/  LEA.HI.X R3, R61, R121, R208, 0x1, P0 ;  /* 0x000000793d037211 */ /* 0x000fea00000f0cd0 */
[----:B-----5:R1:W-:Y:S04]  /*7440*/  STG.E.128 [R2.64], R56 ;  /* 0x0000003802007986 */ /* 0x0203e8000c101d06 */
.L_x_1774:
[----:B------:R-:W-:Y:S05]  /*7450*/  BSYNC B1 ;  /* 0x0000000000017941 */ /* 0x000fea0003800000 */
.L_x_1773:
        /* <DEDUP_REMOVED lines=96> */
.L_x_1780:
[----:B------:R-:W-:Y:S05]  /*7a60*/  BSYNC B0 ;  /* 0x0000000000007941 */ /* 0x000fea0003800000 */
.L_x_1779:
[C---:B------:R-:W-:Y:S04]  /*7a70*/  LEA R2, P0, R94.reuse, R122, 0x1 ;  /* 0x0000007a5e027211 */ /* 0x040fe800078008ff */
[----:B------:R-:W-:Y:S05]  /*7a80*/  LEA.HI.X R3, R94, R121, R95, 0x1, P0 ;  /* 0x000000795e037211 */ /* 0x000fea00000f0c5f */
[----:B-----5:R4:W-:Y:S04]  /*7a90*/  STG.E.128 [R2.64], R56 ;  /* 0x0000003802007986 */ /* 0x0209e8000c101d06 */
.L_x_1778:
[----:B------:R-:W-:Y:S05]  /*7aa0*/  BSYNC B1 ;  /* 0x0000000000017941 */ /* 0x000fea0003800000 */
.L_x_1777:
        /* <DEDUP_REMOVED lines=95> */
.L_x_1782:
[----:B------:R-:W-:Y:S05]  /*80a0*/  BSYNC B0 ;  /* 0x0000000000007941 */ /* 0x000fea0003800000 */
.L_x_1781:
[C---:B------:R-:W-:Y:S04]  /*80b0*/  LEA R2, P0, R102.reuse, R122, 0x1 ;  /* 0x0000007a66027211 */ /* 0x040fe800078008ff */
[----:B------:R-:W-:Y:S05]  /*80c0*/  LEA.HI.X R3, R102, R121, R103, 0x1, P0 ;  /* 0x0000007966037211 */ /* 0x000fea00000f0c67 */
[----:B-----5:R4:W-:Y:S04]  /*80d0*/  STG.E.128 [R2.64], R56 ;  /* 0x0000003802007986 */ /* 0x0209e8000c101d06 */
.L_x_1772:
[----:B------:R-:W-:Y:S05]  /*80e0*/  BSYNC B2 ;  /* 0x0000000000027941 */ /* 0x000fea0003800000 */
.L_x_1771:
        /* <DEDUP_REMOVED lines=98> */
.L_x_1788:
[----:B------:R-:W-:Y:S05]  /*8710*/  BSYNC B0 ;  /* 0x0000000000007941 */ /* 0x000fea0003800000 */
.L_x_1787:
[C---:B------:R-:W-:Y:S04]  /*8720*/  LEA R2, P0, R164.reuse, R122, 0x1 ;  /* 0x0000007aa4027211 */ /* 0x040fe800078008ff */
[----:B------:R-:W-:Y:S05]  /*8730*/  LEA.HI.X R3, R164, R121, R88, 0x1, P0 ;  /* 0x00000079a4037211 */ /* 0x000fea00000f0c58 */
[----:B-----5:R4:W-:Y:S04]  /*8740*/  STG.E.128 [R2.64], R56 ;  /* 0x0000003802007986 */ /* 0x0209e8000c101d06 */
.L_x_1786:
[----:B------:R-:W-:Y:S05]  /*8750*/  BSYNC B1 ;  /* 0x0000000000017941 */ /* 0x000fea0003800000 */
.L_x_1785:
        /* <DEDUP_REMOVED lines=96> */
.L_x_1792:
[----:B------:R-:W-:Y:S05]  /*8d60*/  BSYNC B0 ;  /* 0x0000000000007941 */ /* 0x000fea0003800000 */
.L_x_1791:
[C---:B------:R-:W-:Y:S04]  /*8d70*/  LEA R2, P0, R96.reuse, R122, 0x1 ;  /* 0x0000007a60027211 */ /* 0x040fe800078008ff */
[----:B------:R-:W-:Y:S05]  /*8d80*/  LEA.HI.X R3, R96, R121, R97, 0x1, P0 ;  /* 0x0000007960037211 */ /* 0x000fea00000f0c61 */
[----:B-----5:R4:W-:Y:S04]  /*8d90*/  STG.E.128 [R2.64], R56 ;  /* 0x0000003802007986 */ /* 0x0209e8000c101d06 */
.L_x_1790:
[----:B------:R-:W-:Y:S05]  /*8da0*/  BSYNC B1 ;  /* 0x0000000000017941 */ /* 0x000fea0003800000 */
.L_x_1789:
        /* <DEDUP_REMOVED lines=95> */
.L_x_1794:
[----:B------:R-:W-:Y:S05]  /*93a0*/  BSYNC B0 ;  /* 0x0000000000007941 */ /* 0x000fea0003800000 */
.L_x_1793:
[C---:B------:R-:W-:Y:S04]  /*93b0*/  LEA R2, P0, R104.reuse, R122, 0x1 ;  /* 0x0000007a68027211 */ /* 0x040fe800078008ff */
[----:B------:R-:W-:Y:S05]  /*93c0*/  LEA.HI.X R3, R104, R121, R105, 0x1, P0 ;  /* 0x0000007968037211 */ /* 0x000fea00000f0c69 */
[----:B-----5:R4:W-:Y:S04]  /*93d0*/  STG.E.128 [R2.64], R56 ;  /* 0x0000003802007986 */ /* 0x0209e8000c101d06 */
.L_x_1784:
[----:B------:R-:W-:Y:S05]  /*93e0*/  BSYNC B2 ;  /* 0x0000000000027941 */ /* 0x000fea0003800000 */
.L_x_1783:
        /* <DEDUP_REMOVED lines=100> */
.L_x_1800:
[----:B------:R-:W-:Y:S05]  /*9a30*/  BSYNC B0 ;  /* 0x0000000000007941 */ /* 0x000fea0003800000 */
.L_x_1799:
[C---:B------:R-:W-:Y:S01]  /*9a40*/  IMAD R0, R167.reuse, c[0x0][0x19c], RZ ;  /* 0x00006700a7007a24 */ /* 0x040fe200078e02ff */
[----:B--23--:R-:W-:Y:S05]  /*9a50*/  MOV R123, R121 ;  /* 0x00000079007b7202 */ /* 0x00cfea0000000f00 */
[----:B------:R-:W-:Y:S05]  /*9a60*/  IMAD.WIDE.U32 R2, R167, c[0x0][0x198], R122 ;  /* 0x00006600a7027a25 */ /* 0x000fea00078e007a */
[----:B------:R-:W-:Y:S05]  /*9a70*/  IADD3 R3, R3, R0, RZ ;  /* 0x0000000003037210 */ /* 0x000fea0007ffe0ff */
[----:B-----5:R2:W-:Y:S02]  /*9a80*/  STG.E.128 [R2.64], R56 ;  /* 0x0000003802007986 */ /* 0x0205e4000c101d06 */
.L_x_1798:
[----:B------:R-:W-:Y:S05]  /*9a90*/  BSYNC B1 ;  /* 0x0000000000017941 */ /* 0x000fea0003800000 */
.L_x_1797:
        /* <DEDUP_REMOVED lines=96> */
.L_x_1804:
[----:B------:R-:W-:Y:S05]  /*a0a0*/  BSYNC B0 ;  /* 0x0000000000007941 */ /* 0x000fea0003800000 */
.L_x_1803:
[C---:B------:R-:W-:Y:S04]  /*a0b0*/  LEA R2, P0, R109.reuse, R122, 0x1 ;  /* 0x0000007a6d027211 */ /* 0x040fe800078008ff */
[----:B------:R-:W-:Y:S05]  /*a0c0*/  LEA.HI.X R3, R109, R121, R108, 0x1, P0 ;  /* 0x000000796d037211 */ /* 0x000fea00000f0c6c */
[----:B-----5:R2:W-:Y:S04]  /*a0d0*/  STG.E.128 [R2.64], R56 ;  /* 0x0000003802007986 */ /* 0x0205e8000c101d06 */
.L_x_1802:
[----:B------:R-:W-:Y:S05]  /*a0e0*/  BSYNC B1 ;  /* 0x0000000000017941 */ /* 0x000fea0003800000 */
.L_x_1801:
        /* <DEDUP_REMOVED lines=95> */
.L_x_1806:
[----:B------:R-:W-:Y:S05]  /*a6e0*/  BSYNC B0 ;  /* 0x0000000000007941 */ /* 0x000fea0003800000 */
.L_x_1805:
[C---:B------:R-:W-:Y:S04]  /*a6f0*/  LEA R2, P0, R113.reuse, R122, 0x1 ;  /* 0x0000007a71027211 */ /* 0x040fe800078008ff */
[----:B------:R-:W-:Y:S05]  /*a700*/  LEA.HI.X R3, R113, R121, R112, 0x1, P0 ;  /* 0x0000007971037211 */ /* 0x000fea00000f0c70 */
[----:B-----5:R2:W-:Y:S04]  /*a710*/  STG.E.128 [R2.64], R56 ;  /* 0x0000003802007986 */ /* 0x0205e8000c101d06 */
.L_x_1796:
[----:B------:R-:W-:Y:S05]  /*a720*/  BSYNC B2 ;  /* 0x0000000000027941 */ /* 0x000fea0003800000 */
.L_x_1795:
        /* <DEDUP_REMOVED lines=8> */
.L_x_1732:
        /* <DEDUP_REMOVED lines=14> */
.L_x_1808:
[----:B------:R-:W-:Y:S05]  /*a890*/  BSYNC B0 ;  /* 0x0000000000007941 */ /* 0x000fea0003800000 */
.L_x_1807:
        /* <DEDUP_REMOVED lines=24> */
.L_x_1810:
[----:B------:R-:W-:Y:S05]  /*aa20*/  BSYNC B0 ;  /* 0x0000000000007941 */ /* 0x000fea0003800000 */
.L_x_1809:
        /* <DEDUP_REMOVED lines=24> */
.L_x_1812:
[----:B------:R-:W-:Y:S05]  /*abb0*/  BSYNC B0 ;  /* 0x0000000000007941 */ /* 0x000fea0003800000 */
.L_x_1811:
        /* <DEDUP_REMOVED lines=28> */
.L_x_1813:
[----:B------:R-:W-:Y:S05]  /*ad80*/  BSYNC B0 ;  /* 0x0000000000007941 */ /* 0x000fea0003800000 */
.L_x_1758:
        /* <DEDUP_REMOVED lines=80> */
.L_x_1814:
        /* <DEDUP_REMOVED lines=9> */
.L_x_1815:
[----:B------:R-:W-:Y:S04]  /*b320*/  IADD3 R9, R9, -0x1, RZ ;  /* 0xffffffff09097810 */ /* 0x000fe80007ffe0ff */
[----:B------:R-:W-:Y:S11]  /*b330*/  ISETP.GT.AND P0, PT, R9, R82, PT ;  /* 0x000000520900720c */ /* 0x000ff60003f04270 */
[----:B------:R-:W-:Y:S02]  /*b340*/  @!UPT UIADD3 URZ, URZ, URZ, URZ ;  /* 0x0000003f3f3ff290 */ /* 0x000fe4000fffe03f */
[----:B------:R-:W-:-:S05]  /*b350*/  @P0 BRA `(.L_x_1816) ;  /* 0xffff760000000947 */ /* 0x000fca000383ffff */
.L_x_1723:
        /* <DEDUP_REMOVED lines=101> */
.L_x_1825:
[----:B------:R-:W-:Y:S05]  /*b9b0*/  BSYNC B0 ;  /* 0x0000000000007941 */ /* 0x000fea0003800000 */
.L_x_1824:
[----:B-----5:R4:W-:Y:S02]  /*b9c0*/  STS.128 [R212], R24 ;  /* 0x00000018d4007388 */ /* 0x0209e40000000c00 */
.L_x_1823:
[----:B------:R-:W-:Y:S05]  /*b9d0*/  BSYNC B1 ;  /* 0x0000000000017941 */ /* 0x000fea0003800000 */
.L_x_1822:
        /* <DEDUP_REMOVED lines=47> */
.L_x_1829:
[----:B------:R-:W-:Y:S05]  /*bcd0*/  BSYNC B0 ;  /* 0x0000000000007941 */ /* 0x000fea0003800000 */
.L_x_1828:
[----:B-----5:R1:W-:Y:S02]  /*bce0*/  STS.128 [R212+0x2000], R24 ;  /* 0x00200018d4007388 */ /* 0x0203e40000000c00 */
.L_x_1827:
[----:B------:R-:W-:Y:S05]  /*bcf0*/  BSYNC B1 ;  /* 0x0000000000017941 */ /* 0x000fea0003800000 */
.L_x_1826:
        /* <DEDUP_REMOVED lines=44> */
.L_x_1831:
[----:B------:R-:W-:Y:S05]  /*bfc0*/  BSYNC B0 ;  /* 0x0000000000007941 */ /* 0x000fea0003800000 */
.L_x_1830:
[----:B-----5:R2:W-:Y:S02]  /*bfd0*/  STS.128 [R212+0x4000], R32 ;  /* 0x00400020d4007388 */ /* 0x0205e40000000c00 */
.L_x_1821:
[----:B------:R-:W-:Y:S05]  /*bfe0*/  BSYNC B2 ;  /* 0x0000000000027941 */ /* 0x000fea0003800000 */
.L_x_1820:
        /* <DEDUP_REMOVED lines=53> */
.L_x_1837:
[----:B------:R-:W-:Y:S05]  /*c340*/  BSYNC B0 ;  /* 0x0000000000007941 */ /* 0x000fea0003800000 */
.L_x_1836:
[----:B-----5:R4:W-:Y:S02]  /*c350*/  STS.128 [R212+0x800], R24 ;  /* 0x00080018d4007388 */ /* 0x0209e40000000c00 */
.L_x_1835:
[----:B------:R-:W-:Y:S05]  /*c360*/  BSYNC B1 ;  /* 0x0000000000017941 */ /* 0x000fea0003800000 */
.L_x_1834:
        /* <DEDUP_REMOVED lines=47> */
.L_x_1841:
[----:B------:R-:W-:Y:S05]  /*c660*/  BSYNC B0 ;  /* 0x0000000000007941 */ /* 0x000fea0003800000 */
.L_x_1840:
[----:B-----5:R4:W-:Y:S02]  /*c670*/  STS.128 [R212+0x2800], R24 ;  /* 0x00280018d4007388 */ /* 0x0209e40000000c00 */
.L_x_1839:
[----:B------:R-:W-:Y:S05]  /*c680*/  BSYNC B1 ;  /* 0x0000000000017941 */ /* 0x000fea0003800000 */
.L_x_1838:
        /* <DEDUP_REMOVED lines=48> */
.L_x_1843:
[----:B------:R-:W-:Y:S05]  /*c990*/  BSYNC B0 ;  /* 0x0000000000007941 */ /* 0x000fea0003800000 */
.L_x_1842:
[----:B-----5:R4:W-:Y:S02]  /*c9a0*/  STS.128 [R212+0x4800], R24 ;  /* 0x00480018d4007388 */ /* 0x0209e40000000c00 */
.L_x_1833:
[----:B------:R-:W-:Y:S05]  /*c9b0*/  BSYNC B2 ;  /* 0x0000000000027941 */ /* 0x000fea0003800000 */
.L_x_1832:
        /* <DEDUP_REMOVED lines=53> */
.L_x_1849:
[----:B------:R-:W-:Y:S05]  /*cd10*/  BSYNC B0 ;  /* 0x0000000000007941 */ /* 0x000fea0003800000 */
.L_x_1848:
[----:B-----5:R1:W-:Y:S02]  /*cd20*/  STS.128 [R212+0x1000], R24 ;  /* 0x00100018d4007388 */ /* 0x0203e40000000c00 */
.L_x_1847:
[----:B------:R-:W-:Y:S05]  /*cd30*/  BSYNC B1 ;  /* 0x0000000000017941 */ /* 0x000fea0003800000 */
.L_x_1846:
        /* <DEDUP_REMOVED lines=47> */
.L_x_1853:
[----:B------:R-:W-:Y:S05]  /*d030*/  BSYNC B0 ;  /* 0x0000000000007941 */ /* 0x000fea0003800000 */
.L_x_1852:
[----:B-----5:R4:W-:Y:S02]  /*d040*/  STS.128 [R212+0x3000], R24 ;  /* 0x00300018d4007388 */ /* 0x0209e40000000c00 */
.L_x_1851:
[----:B------:R-:W-:Y:S05]  /*d050*/  BSYNC B1 ;  /* 0x0000000000017941 */ /* 0x000fea0003800000 */
.L_x_1850:
        /* <DEDUP_REMOVED lines=47> */
.L_x_1855:
[----:B------:R-:W-:Y:S05]  /*d350*/  BSYNC B0 ;  /* 0x0000000000007941 */ /* 0x000fea0003800000 */
.L_x_1854:
[----:B-----5:R4:W-:Y:S02]  /*d360*/  STS.128 [R212+0x5000], R24 ;  /* 0x00500018d4007388 */ /* 0x0209e40000000c00 */
.L_x_1845:
[----:B------:R-:W-:Y:S05]  /*d370*/  BSYNC B2 ;  /* 0x0000000000027941 */ /* 0x000fea0003800000 */
.L_x_1844:
        /* <DEDUP_REMOVED lines=51> */
.L_x_1860:
[----:B------:R-:W-:Y:S05]  /*d6b0*/  BSYNC B0 ;  /* 0x0000000000007941 */ /* 0x000fea0003800000 */
.L_x_1859:
[----:B-----5:R1:W-:Y:S02]  /*d6c0*/  STS.128 [R212+0x1800], R24 ;  /* 0x00180018d4007388 */ /* 0x0203e40000000c00 */
.L_x_1858:
[----:B------:R-:W-:Y:S05]  /*d6d0*/  BSYNC B1 ;  /* 0x0000000000017941 */ /* 0x000fea0003800000 */
.L_x_1857:
        /* <DEDUP_REMOVED lines=47> */
.L_x_1864:
[----:B------:R-:W-:Y:S05]  /*d9d0*/  BSYNC B0 ;  /* 0x0000000000007941 */ /* 0x000fea0003800000 */
.L_x_1863:
[----:B-----5:R1:W-:Y:S02]  /*d9e0*/  STS.128 [R212+0x3800], R12 ;  /* 0x0038000cd4007388 */ /* 0x0203e40000000c00 */
.L_x_1862:
[----:B------:R-:W-:Y:S05]  /*d9f0*/  BSYNC B1 ;  /* 0x0000000000017941 */ /* 0x000fea0003800000 */
.L_x_1861:
        /* <DEDUP_REMOVED lines=45> */
.L_x_1866:
[----:B------:R-:W-:Y:S05]  /*dcd0*/  BSYNC B0 ;  /* 0x0000000000007941 */ /* 0x000fea0003800000 */
.L_x_1865:
[----:B-----5:R1:W-:Y:S01]  /*dce0*/  STS.128 [R212+0x5800], R12 ;  /* 0x0058000cd4007388 */ /* 0x0203e20000000c00 */
[----:B------:R-:W-:Y:S05]  /*dcf0*/  BRA `(.L_x_1856) ;  /* 0x00004cd000007947 */ /* 0x000fea0003800000 */
.L_x_1819:
        /* <DEDUP_REMOVED lines=90> */
.L_x_1872:
[----:B------:R-:W-:Y:S05]  /*e2a0*/  BSYNC B0 ;  /* 0x0000000000007941 */ /* 0x000fea0003800000 */
.L_x_1871:
[----:B-----5:R4:W-:Y:S02]  /*e2b0*/  STS.128 [R212], R28 ;  /* 0x0000001cd4007388 */ /* 0x0209e40000000c00 */
.L_x_1870:
[----:B------:R-:W-:Y:S05]  /*e2c0*/  BSYNC B1 ;  /* 0x0000000000017941 */ /* 0x000fea0003800000 */
.L_x_1869:
        /* <DEDUP_REMOVED lines=87> */
.L_x_1876:
[----:B------:R-:W-:Y:S05]  /*e840*/  BSYNC B0 ;  /* 0x0000000000007941 */ /* 0x000fea0003800000 */
.L_x_1875:
[----:B-----5:R1:W-:Y:S02]  /*e850*/  STS.128 [R212+0x2000], R28 ;  /* 0x0020001cd4007388 */ /* 0x0203e40000000c00 */
.L_x_1874:
[----:B------:R-:W-:Y:S05]  /*e860*/  BSYNC B1 ;  /* 0x0000000000017941 */ /* 0x000fea0003800000 */
.L_x_1873:
        /* <DEDUP_REMOVED lines=86> */
.L_x_1878:
[----:B------:R-:W-:Y:S05]  /*edd0*/  BSYNC B0 ;  /* 0x0000000000007941 */ /* 0x000fea0003800000 */
.L_x_1877:
[----:B-----5:R4:W-:Y:S02]  /*ede0*/  STS.128 [R212+0x4000], R28 ;  /* 0x0040001cd4007388 */ /* 0x0209e40000000c00 */
.L_x_1868:
[----:B------:R-:W-:Y:S05]  /*edf0*/  BSYNC B2 ;  /* 0x0000000000027941 */ /* 0x000fea0003800000 */
.L_x_1867:
        /* <DEDUP_REMOVED lines=94> */
.L_x_1884:
[----:B------:R-:W-:Y:S05]  /*f3e0*/  BSYNC B0 ;  /* 0x0000000000007941 */ /* 0x000fea0003800000 */
.L_x_1883:
[----:B-----5:R4:W-:Y:S02]  /*f3f0*/  STS.128 [R212+0x800], R28 ;  /* 0x0008001cd4007388 */ /* 0x0209e40000000c00 */
.L_x_1882:
[----:B------:R-:W-:Y:S05]  /*f400*/  BSYNC B1 ;  /* 0x0000000000017941 */ /* 0x000fea0003800000 */
.L_x_1881:
        /* <DEDUP_REMOVED lines=88> */
.L_x_1888:
[----:B------:R-:W-:Y:S05]  /*f990*/  BSYNC B0 ;  /* 0x0000000000007941 */ /* 0x000fea0003800000 */
.L_x_1887:
[----:B-----5:R4:W-:Y:S02]  /*f9a0*/  STS.128 [R212+0x2800], R28 ;  /* 0x0028001cd4007388 */ /* 0x0209e40000000c00 */
.L_x_1886:
[----:B------:R-:W-:Y:S05]  /*f9b0*/  BSYNC B1 ;  /* 0x0000000000017941 */ /* 0x000fea0003800000 */
.L_x_1885:
        /* <DEDUP_REMOVED lines=87> */
.L_x_1890:
[----:B------:R-:W-:Y:S05]  /*ff30*/  BSYNC B0 ;  /* 0x0000000000007941 */ /* 0x000fea0003800000 */
.L_x_1889:
[----:B-----5:R4:W-:Y:S02]  /*ff40*/  STS.128 [R212+0x4800], R28 ;  /* 0x0048001cd4007388 */ /* 0x0209e40000000c00 */
.L_x_1880:
[----:B------:R-:W-:Y:S05]  /*ff50*/  BSYNC B2 ;  /* 0x0000000000027941 */ /* 0x000fea0003800000 */
.L_x_1879:
        /* <DEDUP_REMOVED lines=94> */
.L_x_1896:
[----:B------:R-:W-:Y:S05]  /*10540*/  BSYNC B0 ;  /* 0x0000000000007941 */ /* 0x000fea0003800000 */
.L_x_1895:
[----:B-----5:R1:W-:Y:S02]  /*10550*/  STS.128 [R212+0x1000], R28 ;  /* 0x0010001cd4007388 */ /* 0x0203e40000000c00 */
.L_x_1894:
[----:B------:R-:W-:Y:S05]  /*10560*/  BSYNC B1 ;  /* 0x0000000000017941 */ /* 0x000fea0003800000 */
.L_x_1893:
        /* <DEDUP_REMOVED lines=88> */
.L_x_1900:
[----:B------:R-:W-:Y:S05]  /*10af0*/  BSYNC B0 ;  /* 0x0000000000007941 */ /* 0x000fea0003800000 */
.L_x_1899:
[----:B-----5:R4:W-:Y:S02]  /*10b00*/  STS.128 [R212+0x3000], R28 ;  /* 0x0030001cd4007388 */ /* 0x0209e40000000c00 */
.L_x_1898:
[----:B------:R-:W-:Y:S05]  /*10b10*/  BSYNC B1 ;  /* 0x0000000000017941 */ /* 0x000fea0003800000 */
.L_x_1897:
        /* <DEDUP_REMOVED lines=87> */
.L_x_1902:
[----:B------:R-:W-:Y:S05]  /*11090*/  BSYNC B0 ;  /* 0x0000000000007941 */ /* 0x000fea0003800000 */
.L_x_1901:
[----:B-----5:R1:W-:Y:S02]  /*110a0*/  STS.128 [R212+0x5000], R24 ;  /* 0x00500018d4007388 */ /* 0x0203e40000000c00 */
.L_x_1892:
[----:B------:R-:W-:Y:S05]  /*110b0*/  BSYNC B2 ;  /* 0x0000000000027941 */ /* 0x000fea0003800000 */
.L_x_1891:
        /* <DEDUP_REMOVED lines=93> */
.L_x_1906:
[----:B------:R-:W-:Y:S05]  /*11690*/  BSYNC B0 ;  /* 0x0000000000007941 */ /* 0x000fea0003800000 */
.L_x_1905:
[----:B-----5:R1:W-:Y:S02]  /*116a0*/  STS.128 [R212+0x1800], R16 ;  /* 0x00180010d4007388 */ /* 0x0203e40000000c00 */
.L_x_1904:
[----:B------:R-:W-:Y:S05]  /*116b0*/  BSYNC B1 ;  /* 0x0000000000017941 */ /* 0x000fea0003800000 */
.L_x_1903:
        /* <DEDUP_REMOVED lines=88> */
.L_x_1910:
[----:B------:R-:W-:Y:S05]  /*11c40*/  BSYNC B0 ;  /* 0x0000000000007941 */ /* 0x000fea0003800000 */
.L_x_1909:
[----:B-----5:R1:W-:Y:S02]  /*11c50*/  STS.128 [R212+0x3800], R16 ;  /* 0x00380010d4007388 */ /* 0x0203e40000000c00 */
.L_x_1908:
[----:B------:R-:W-:Y:S05]  /*11c60*/  BSYNC B1 ;  /* 0x0000000000017941 */ /* 0x000fea0003800000 */
.L_x_1907:
        /* <DEDUP_REMOVED lines=90> */
.L_x_1912:
[----:B------:R-:W-:Y:S05]  /*12210*/  BSYNC B0 ;  /* 0x0000000000007941 */ /* 0x000fea0003800000 */
.L_x_1911:
[----:B-----5:R1:W-:Y:S01]  /*12220*/  STS.128 [R212+0x5800], R12 ;  /* 0x0058000cd4007388 */ /* 0x0203e20000000c00 */
[----:B------:R-:W-:Y:S05]  /*12230*/  BRA `(.L_x_1856) ;  /* 0x0000079000007947 */ /* 0x000fea0003800000 */
.L_x_1818:
        /* <DEDUP_REMOVED lines=27> */
.L_x_1914:
[----:B------:R-:W-:Y:S05]  /*123f0*/  BSYNC B0 ;  /* 0x0000000000007941 */ /* 0x000fea0003800000 */
.L_x_1913:
        /* <DEDUP_REMOVED lines=29> */
.L_x_1916:
[----:B------:R-:W-:Y:S05]  /*125d0*/  BSYNC B0 ;  /* 0x0000000000007941 */ /* 0x000fea0003800000 */
.L_x_1915:
        /* <DEDUP_REMOVED lines=30> */
.L_x_1918:
[----:B------:R-:W-:Y:S05]  /*127c0*/  BSYNC B0 ;  /* 0x0000000000007941 */ /* 0x000fea0003800000 */
.L_x_1917:
        /* <DEDUP_REMOVED lines=32> */
.L_x_1856:
[----:B------:R-:W-:Y:S05]  /*129d0*/  BSYNC B3 ;  /* 0x0000000000037941 */ /* 0x000fea0003800000 */
.L_x_1817:
        /* <DEDUP_REMOVED lines=30> */
.L_x_1921:
[----:B------:R1:W-:Y:S02]  /*12bc0*/  STS.128 [R212+0xa000], RZ ;  /* 0x00a000ffd4007388 */ /* 0x0003e40000000c00 */
.L_x_1920:
[----:B------:R-:W-:Y:S05]  /*12bd0*/  BSYNC B0 ;  /* 0x0000000000007941 */ /* 0x000fea0003800000 */
.L_x_1919:
        /* <DEDUP_REMOVED lines=31> */
.L_x_1924:
[----:B------:R2:W-:Y:S02]  /*12dd0*/  STS.128 [R212+0xa800], RZ ;  /* 0x00a800ffd4007388 */ /* 0x0005e40000000c00 */
.L_x_1923:
[----:B------:R-:W-:Y:S05]  /*12de0*/  BSYNC B0 ;  /* 0x0000000000007941 */ /* 0x000fea0003800000 */
.L_x_1922:
        /* <DEDUP_REMOVED lines=35> */
.L_x_1927:
[----:B------:R2:W-:Y:S02]  /*13020*/  STS.128 [R212+0xb000], RZ ;  /* 0x00b000ffd4007388 */ /* 0x0005e40000000c00 */
.L_x_1926:
[----:B------:R-:W-:Y:S05]  /*13030*/  BSYNC B0 ;  /* 0x0000000000007941 */ /* 0x000fea0003800000 */
.L_x_1925:
        /* <DEDUP_REMOVED lines=35> */
.L_x_1929:
[----:B------:R-:W-:Y:S05]  /*13270*/  BSYNC B0 ;  /* 0x0000000000007941 */ /* 0x000fea0003800000 */
.L_x_1928:
        /* <DEDUP_REMOVED lines=32> */
.L_x_1932:
[----:B------:R1:W-:Y:S02]  /*13480*/  STS.128 [R212+0x10000], RZ ;  /* 0x010000ffd4007388 */ /* 0x0003e40000000c00 */
.L_x_1931:
[----:B------:R-:W-:Y:S05]  /*13490*/  BSYNC B0 ;  /* 0x0000000000007941 */ /* 0x000fea0003800000 */
.L_x_1930:
        /* <DEDUP_REMOVED lines=34> */
.L_x_1935:
[----:B------:R2:W-:Y:S02]  /*136c0*/  STS.128 [R212+0x10800], RZ ;  /* 0x010800ffd4007388 */ /* 0x0005e40000000c00 */
.L_x_1934:
[----:B------:R-:W-:Y:S05]  /*136d0*/  BSYNC B0 ;  /* 0x0000000000007941 */ /* 0x000fea0003800000 */
.L_x_1933:
        /* <DEDUP_REMOVED lines=38> */
.L_x_1938:
[----:B------:R2:W-:Y:S02]  /*13940*/  STS.128 [R212+0x11000], RZ ;  /* 0x011000ffd4007388 */ /* 0x0005e40000000c00 */
.L_x_1937:
[----:B------:R-:W-:Y:S05]  /*13950*/  BSYNC B0 ;  /* 0x0000000000007941 */ /* 0x000fea0003800000 */
.L_x_1936:
        /* <DEDUP_REMOVED lines=41> */
.L_x_1940:
[----:B------:R-:W-:Y:S05]  /*13bf0*/  BSYNC B0 ;  /* 0x0000000000007941 */ /* 0x000fea0003800000 */
.L_x_1939:
        /* <DEDUP_REMOVED lines=12> */
[----:B---3--:R-:W-:Y:S01]  /*13cc0*/  LDSM.16.M88.4 R52, [R206] ;  /* 0x00000000ce34783b */ /* 0x008fe20000000200 */
[C---:B------:R-:W-:Y:S01]  /*13cd0*/  IMAD R202, R45.reuse, 0x2, R206 ;  /* 0x000000022dca7824 */ /* 0x040fe200078e02ce */
[----:B------:R-:W-:Y:S01]  /*13ce0*/  LOP3.LUT R205, R154, R205, RZ, 0x3c, !PT ;  /* 0x000000cd9acd7212 */ /* 0x000fe200078e3cff */
[----:B------:R-:W-:Y:S01]  /*13cf0*/  IMAD R201, R45, 0x2, R204 ;  /* 0x000000022dc97824 */ /* 0x000fe200078e02cc */
[----:B------:R-:W-:Y:S03]  /*13d00*/  LDSM.16.M88.4 R48, [R204] ;  /* 0x00000000cc30783b */ /* 0x000fe60000000200 */
[----:B------:R-:W-:Y:S01]  /*13d10*/  IMAD R205, R64, 0x200, R205 ;  /* 0x0000020040cd7824 */ /* 0x000fe200078e02cd */
[----:B------:R-:W-:Y:S03]  /*13d20*/  LDSM.16.M88.4 R80, [R202] ;  /* 0x00000000ca50783b */ /* 0x000fe60000000200 */
[----:B------:R-:W-:-:S05]  /*13d30*/  IMAD.SHL.U32 R205, R205, 0x2, RZ ;  /* 0x00000002cdcd7824 */ /* 0x000fca00078e00ff */
[----:B------:R-:W3:Y:S01]  /*13d40*/  LDSM.16.M88.4 R12, [R205+0x6000] ;  /* 0x00600000cd0c783b */ /* 0x000ee20000000200 */
[C---:B------:R-:W-:Y:S02]  /*13d50*/  IADD3 R0, R205.reuse, 0x6000, RZ ;  /* 0x00006000cd007810 */ /* 0x040fe40007ffe0ff */
[----:B------:R-:W-:Y:S01]  /*13d60*/  IADD3 R203, R205, 0x6020, RZ ;  /* 0x00006020cdcb7810 */ /* 0x000fe20007ffe0ff */
[----:B------:R-:W5:Y:S01]  /*13d70*/  LDSM.16.M88.4 R40, [R205+0x6800] ;  /* 0x00680000cd28783b */ /* 0x000f620000000200 */
[----:B------:R-:W-:Y:S01]  /*13d80*/  @P1 IADD3 R203, R0, -0x20, RZ ;  /* 0xffffffe000cb1810 */ /* 0x000fe20007ffe0ff */
[----:B------:R-:W-:Y:S02]  /*13d90*/  IMAD.MOV.U32 R0, RZ, RZ, 0x40 ;  /* 0x00000040ff007424 */ /* 0x000fe400078e00ff */
[----:B------:R-:W-:Y:S01]  /*13da0*/  LDSM.16.M88.4 R64, [R205+0x7000] ;  /* 0x00700000cd40783b */ /* 0x000fe20000000200 */
[C---:B------:R-:W-:Y:S02]  /*13db0*/  IADD3 R195, R203.reuse, 0x800, RZ ;  /* 0x00000800cbc37810 */ /* 0x040fe40007ffe0ff */
[----:B------:R-:W-:Y:S01]  /*13dc0*/  SEL R0, R0, 0xffffffc0, !P2 ;  /* 0xffffffc000007807 */ /* 0x000fe20005000000 */
[----:B------:R-:W1:Y:S01]  /*13dd0*/  LDSM.16.M88.4 R20, [R203] ;  /* 0x00000000cb14783b */ /* 0x000e620000000200 */
[----:B------:R-:W-:-:S02]  /*13de0*/  IADD3 R194, R203, 0x1000, RZ ;  /* 0x00001000cbc27810 */ /* 0x000fc40007ffe0ff */
[----:B------:R-:W-:Y:S01]  /*13df0*/  IADD3 R193, R203, 0x1800, RZ ;  /* 0x00001800cbc17810 */ /* 0x000fe20007ffe0ff */
[----:B------:R-:W2:Y:S01]  /*13e00*/  LDSM.16.M88.4 R72, [R205+0x7800] ;  /* 0x00780000cd48783b */ /* 0x000ea20000000200 */
[----:B------:R-:W-:Y:S01]  /*13e10*/  IMAD.IADD R199, R205, 0x1, R0 ;  /* 0x00000001cdc77824 */ /* 0x000fe200078e0200 */
[C---:B------:R-:W-:Y:S01]  /*13e20*/  IADD3 R191, R203.reuse, 0x2000, RZ ;  /* 0x00002000cbbf7810 */ /* 0x040fe20007ffe0ff */
[----:B------:R-:W-:Y:S01]  /*13e30*/  IMAD.IADD R192, R0, 0x1, R203 ;  /* 0x0000000100c07824 */ /* 0x000fe200078e02cb */
[----:B--2-4-:R-:W2:Y:S01]  /*13e40*/  LDSM.16.M88.4 R8, [R203+0x800] ;  /* 0x00080000cb08783b */ /* 0x014ea20000000200 */
        /* <DEDUP_REMOVED lines=11> */
[C---:B---3--:R-:W-:Y:S03]  /*13f00*/  HMMA.16816.F32 R16, R52.reuse, R12, RZ ;  /* 0x0000000c3410723c */ /* 0x048fe600000018ff */
[----:B------:R-:W-:Y:S04]  /*13f10*/  LDSM.16.M88.4 R36, [R199+0x7000] ;  /* 0x00700000c724783b */ /* 0x000fe80000000200 */
[----:B------:R-:W-:Y:S01]  /*13f20*/  LDSM.16.M88.4 R84, [R199+0x7800] ;  /* 0x00780000c754783b */ /* 0x000fe20000000200 */
[C---:B------:R-:W-:Y:S03]  /*13f30*/  HMMA.16816.F32 R12, R52.reuse, R14, RZ ;  /* 0x0000000e340c723c */ /* 0x040fe600000018ff */
[----:B------:R-:W-:Y:S04]  /*13f40*/  LDSM.16.M88.4 R96, [R192+0x2800] ;  /* 0x00280000c060783b */ /* 0x000fe80000000200 */
[----:B------:R-:W-:Y:S01]  /*13f50*/  LDSM.16.M88.4 R88, [R205+0xa800] ;  /* 0x00a80000cd58783b */ /* 0x000fe20000000200 */
[C---:B-----5:R-:W-:Y:S03]  /*13f60*/  HMMA.16816.F32 R28, R52.reuse, R40, RZ ;  /* 0x00000028341c723c */ /* 0x060fe600000018ff */
[----:B------:R-:W-:Y:S05]  /*13f70*/  LDSM.16.M88.4 R92, [R199+0x9800] ;  /* 0x00980000c75c783b */ /* 0x000fea0000000200 */
        /* <DEDUP_REMOVED lines=9> */
[C---:B--2---:R-:W-:Y:S08]  /*14010*/  HMMA.16816.F32 R28, R48.reuse, R8, R28 ;  /* 0x00000008301c723c */ /* 0x044ff0000000181c */
        /* <DEDUP_REMOVED lines=109> */
[----:B------:R-:W3:Y:S06]  /*146f0*/  LDSM.16.M88.4 R4, [R199+0xb000] ;  /* 0x00b00000c704783b */ /* 0x000eec0000000200 */
[----:B------:R-:W-:Y:S01]  /*14700*/  MUFU.TANH R51, R13 ;  /* 0x0000000d00337308 */ /* 0x000fe20000002400 */
[----:B-1----:R-:W-:Y:S07]  /*14710*/  HMMA.16816.F32 R56, R52, R32, R56 ;  /* 0x000000203438723c */ /* 0x002fee0000001838 */
[----:B------:R1:W-:Y:S01]  /*14720*/  MUFU.TANH R62, R14 ;  /* 0x0000000e003e7308 */ /* 0x0003e20000002400 */
[----:B------:R-:W-:Y:S08]  /*14730*/  HMMA.16816.F32 R84, R76, R90, R84 ;  /* 0x0000005a4c54723c */ /* 0x000ff00000001854 */
[----:B------:R-:W-:Y:S01]  /*14740*/  HMMA.16816.F32 R28, R8, R64, R28 ;  /* 0x00000040081c723c */ /* 0x000fe2000000181c */
[----:B------:R-:W-:-:S02]  /*14750*/  FMUL.FTZ R0, R16, c[0x0][0x2ec] ;  /* 0x0000bb0010007a20 */ /* 0x000fc40000410000 */
[----:B------:R-:W-:Y:S02]  /*14760*/  FMUL.FTZ R3, R17, c[0x0][0x2ec] ;  /* 0x0000bb0011037a20 */ /* 0x000fe40000410000 */
[----:B------:R-:W-:Y:S02]  /*14770*/  FMUL.FTZ R48, R18, c[0x0][0x2ec] ;  /* 0x0000bb0012307a20 */ /* 0x000fe40000410000 */
[----:B------:R-:W-:Y:S01]  /*14780*/  FMUL.FTZ R64, R15, c[0x0][0x2ec] ;  /* 0x0000bb000f407a20 */ /* 0x000fe20000410000 */
[----:B------:R-:W-:Y:S01]  /*14790*/  HMMA.16816.F32 R40, R24, R82, R40 ;  /* 0x000000521828723c */ /* 0x000fe20000001828 */
[----:B-1----:R-:W1:Y:S01]  /*147a0*/  LDSM.16.M88.4 R12, [R199+0xb800] ;  /* 0x00b80000c70c783b */ /* 0x002e620000000200 */
[----:B------:R-:W-:Y:S01]  /*147b0*/  FMUL.FTZ R49, R19, c[0x0][0x2ec] ;  /* 0x0000bb0013317a20 */ /* 0x000fe20000410000 */
[----:B------:R-:W4:Y:S02]  /*147c0*/  MUFU.TANH R0, R0 ;  /* 0x0000000000007308 */ /* 0x000f240000002400 */
[----:B------:R-:W5:Y:S03]  /*147d0*/  LDSM.16.M88.4 R16, [R192+0x5000] ;  /* 0x00500000c010783b */ /* 0x000f660000000200 */
[----:B--2---:R-:W-:Y:S03]  /*147e0*/  HMMA.16816.F32 R56, R36, R20, R56 ;  /* 0x000000142438723c */ /* 0x004fe60000001838 */
[----:B------:R-:W2:Y:S05]  /*147f0*/  MUFU.TANH R48, R48 ;  /* 0x0000003000307308 */ /* 0x000eaa0000002400 */
[----:B------:R-:W-:Y:S01]  /*14800*/  HMMA.16816.F32 R84, R52, R34, R84 ;  /* 0x000000223454723c */ /* 0x000fe20000001854 */
[----:B------:R-:W-:-:S02]  /*14810*/  FMUL.FTZ R28, R28, c[0x0][0x2ec] ;  /* 0x0000bb001c1c7a20 */ /* 0x000fc40000410000 */
[----:B------:R-:W-:Y:S01]  /*14820*/  MUFU.TANH R3, R3 ;  /* 0x0000000300037308 */ /* 0x000fe20000002400 */
[----:B------:R-:W-:Y:S02]  /*14830*/  FMUL.FTZ R30, R30, c[0x0][0x2ec] ;  /* 0x0000bb001e1e7a20 */ /* 0x000fe40000410000 */
[----:B------:R-:W-:Y:S02]  /*14840*/  FMUL.FTZ R29, R29, c[0x0][0x2ec] ;  /* 0x0000bb001d1d7a20 */ /* 0x000fe40000410000 */
[C---:B---3--:R-:W-:Y:S01]  /*14850*/  HMMA.16816.F32 R68, R24.reuse, R4, R68 ;  /* 0x000000041844723c */ /* 0x048fe20000001844 */
[----:B------:R-:W-:Y:S02]  /*14860*/  FMUL.FTZ R31, R31, c[0x0][0x2ec] ;  /* 0x0000bb001f1f7a20 */ /* 0x000fe40000410000 */
[----:B------:R-:W3:Y:S05]  /*14870*/  MUFU.TANH R49, R49 ;  /* 0x0000003100317308 */ /* 0x000eea0000002400 */
[----:B------:R-:W-:Y:S01]  /*14880*/  HMMA.16816.F32 R72, R24, R6, R72 ;  /* 0x000000061848723c */ /* 0x000fe20000001848 */
[----:B------:R-:W2:Y:S01]  /*14890*/  LDSM.16.M88.4 R4, [R192+0x5800] ;  /* 0x00580000c004783b */ /* 0x000ea20000000200 */
[----:B------:R-:W-:-:S04]  /*148a0*/  DEPBAR.LE SB0, 0x0 ;  /* 0x000080000000791a */ /* 0x000fc80000000000 */
[----:B------:R-:W2:Y:S02]  /*148b0*/  MUFU.TANH R64, R64 ;  /* 0x0000004000407308 */ /* 0x000ea40000002400 */
[----:B------:R-:W-:Y:S06]  /*148c0*/  HMMA.16816.F32 R84, R36, R22, R84 ;  /* 0x000000162454723c */ /* 0x000fec0000001854 */
[----:B------:R-:W-:Y:S02]  /*148d0*/  MUFU.TANH R28, R28 ;  /* 0x0000001c001c7308 */ /* 0x000fe40000002400 */
[----:B-1----:R-:W-:Y:S06]  /*148e0*/  HMMA.16816.F32 R56, R24, R12, R56 ;  /* 0x0000000c1838723c */ /* 0x002fec0000001838 */
[----:B------:R-:W1:Y:S02]  /*148f0*/  MUFU.TANH R30, R30 ;  /* 0x0000001e001e7308 */ /* 0x000e640000002400 */
[----:B------:R-:W-:Y:S06]  /*14900*/  HMMA.16816.F32 R40, R8, R66, R40 ;  /* 0x000000420828723c */ /* 0x000fec0000001828 */
[----:B------:R-:W-:Y:S02]  /*14910*/  MUFU.TANH R29, R29 ;  /* 0x0000001d001d7308 */ /* 0x000fe40000002400 */
[----:B------:R-:W-:Y:S06]  /*14920*/  HMMA.16816.F32 R84, R24, R14, R84 ;  /* 0x0000000e1854723c */ /* 0x000fec0000001854 */
[----:B------:R-:W1:Y:S02]  /*14930*/  MUFU.TANH R31, R31 ;  /* 0x0000001f001f7308 */ /* 0x000e640000002400 */
[C---:B-----5:R-:W-:Y:S08]  /*14940*/  HMMA.16816.F32 R72, R8.reuse, R18, R72 ;  /* 0x000000120848723c */ /* 0x060ff00000001848 */
[----:B--2---:R-:W-:Y:S01]  /*14950*/  HMMA.16816.F32 R56, R8, R4, R56 ;  /* 0x000000040838723c */ /* 0x004fe20000001838 */
[----:B------:R-:W-:-:S02]  /*14960*/  FMUL.FTZ R21, R42, c[0x0][0x2ec] ;  /* 0x0000bb002a157a20 */ /* 0x000fc40000410000 */
[----:B------:R-:W-:-:S04]  /*14970*/  FMUL.FTZ R20, R43, c[0x0][0x2ec] ;  /* 0x0000bb002b147a20 */ /* 0x000fc80000410000 */
[----:B------:R-:W-:Y:S01]  /*14980*/  LOP3.LUT R5, R60, 0x6, RZ, 0xc0, !PT ;  /* 0x000000063c057812 */ /* 0x000fe200078ec0ff */
[----:B------:R-:W-:Y:S01]  /*14990*/  HMMA.16816.F32 R68, R8, R16, R68 ;  /* 0x000000100844723c */ /* 0x000fe20000001844 */
[----:B------:R-:W2:Y:S03]  /*149a0*/  MUFU.TANH R21, R21 ;  /* 0x0000001500157308 */ /* 0x000ea60000002400 */
[----:B------:R-:W-:-:S03]  /*149b0*/  IMAD.IADD R18, R2, 0x1, R5 ;  /* 0x0000000102127824 */ /* 0x000fc600078e0205 */
[----:B------:R-:W-:Y:S01]  /*149c0*/  FMUL.FTZ R16, R40, c[0x0][0x2ec] ;  /* 0x0000bb0028107a20 */ /* 0x000fe20000410000 */
[----:B------:R-:W-:Y:S01]  /*149d0*/  HMMA.16816.F32 R84, R8, R6, R84 ;  /* 0x000000060854723c */ /* 0x000fe20000001854 */
[C---:B------:R-:W-:Y:S01]  /*149e0*/  IADD3 R4, R18.reuse, 0x1, RZ ;  /* 0x0000000112047810 */ /* 0x040fe20007ffe0ff */
[----:B------:R-:W-:Y:S01]  /*149f0*/  FMUL.FTZ R17, R41, c[0x0][0x2ec] ;  /* 0x0000bb0029117a20 */ /* 0x000fe20000410000 */
[-C--:B------:R-:W-:Y:S01]  /*14a00*/  ISETP.GE.AND P0, PT, R18, R63.reuse, PT ;  /* 0x0000003f1200720c */ /* 0x080fe20003f06270 */
[----:B------:R-:W-:Y:S01]  /*14a10*/  MUFU.TANH R20, R20 ;  /* 0x0000001400147308 */ /* 0x000fe20000002400 */
[-C--:B------:R-:W-:Y:S01]  /*14a20*/  ISETP.GE.AND P6, PT, R4, R63.reuse, PT ;  /* 0x0000003f0400720c */ /* 0x080fe20003fc6270 */
[----:B------:R-:W-:Y:S01]  /*14a30*/  FMUL.FTZ R72, R72, c[0x0][0x2ec] ;  /* 0x0000bb0048487a20 */ /* 0x000fe20000410000 */
[----:B------:R-:W-:Y:S01]  /*14a40*/  IADD3 R4, R18, 0x9, RZ ;  /* 0x0000000912047810 */ /* 0x000fe20007ffe0ff */
[----:B------:R-:W-:Y:S01]  /*14a50*/  FMUL.FTZ R74, R74, c[0x0][0x2ec] ;  /* 0x0000bb004a4a7a20 */ /* 0x000fe20000410000 */
[----:B----4-:R-:W-:Y:S01]  /*14a60*/  FSEL R13, R0, -INF , !P0 ;  /* 0xff800000000d7808 */ /* 0x010fe20004000000 */
[----:B------:R-:W-:Y:S01]  /*14a70*/  FMUL.FTZ R73, R73, c[0x0][0x2ec] ;  /* 0x0000bb0049497a20 */ /* 0x000fe20000410000 */
[-C--:B------:R-:W-:Y:S01]  /*14a80*/  ISETP.GE.AND P2, PT, R4, R63.reuse, PT ;  /* 0x0000003f0400720c */ /* 0x080fe20003f46270 */
[----:B------:R-:W4:Y:S01]  /*14a90*/  MUFU.TANH R16, R16 ;  /* 0x0000001000107308 */ /* 0x000f220000002400 */
[C---:B------:R-:W-:Y:S01]  /*14aa0*/  IADD3 R4, R18.reuse, 0x11, RZ ;  /* 0x0000001112047810 */ /* 0x040fe20007ffe0ff */
[----:B------:R-:W-:Y:S01]  /*14ab0*/  FMUL.FTZ R75, R75, c[0x0][0x2ec] ;  /* 0x0000bb004b4b7a20 */ /* 0x000fe20000410000 */
[----:B------:R-:W-:Y:S01]  /*14ac0*/  IADD3 R12, R18, 0x8, RZ ;  /* 0x00000008120c7810 */ /* 0x000fe20007ffe0ff */
[----:B------:R-:W-:Y:S01]  /*14ad0*/  FMUL.FTZ R68, R68, c[0x0][0x2ec] ;  /* 0x0000bb0044447a20 */ /* 0x000fe20000410000 */
[----:B------:R-:W-:Y:S01]  /*14ae0*/  IADD3 R0, R18, 0x18, RZ ;  /* 0x0000001812007810 */ /* 0x000fe20007ffe0ff */
[----:B------:R-:W-:Y:S01]  /*14af0*/  FMUL.FTZ R70, R70, c[0x0][0x2ec] ;  /* 0x0000bb0046467a20 */ /* 0x000fe20000410000 */
[----:B------:R-:W-:Y:S01]  /*14b00*/  FSEL R48, R48, -INF , !P0 ;  /* 0xff80000030307808 */ /* 0x000fe20004000000 */
[----:B------:R-:W5:Y:S01]  /*14b10*/  MUFU.TANH R17, R17 ;  /* 0x0000001100117308 */ /* 0x000f620000002400 */
[-C--:B------:R-:W-:Y:S01]  /*14b20*/  ISETP.GE.AND P0, PT, R4, R63.reuse, PT ;  /* 0x0000003f0400720c */ /* 0x080fe20003f06270 */
[----:B------:R-:W-:Y:S01]  /*14b30*/  FMUL.FTZ R69, R69, c[0x0][0x2ec] ;  /* 0x0000bb0045457a20 */ /* 0x000fe20000410000 */
[----:B---3--:R-:W-:Y:S01]  /*14b40*/  FSEL R4, R49, -INF , !P6 ;  /* 0xff80000031047808 */ /* 0x008fe20007000000 */
[----:B------:R-:W-:Y:S01]  /*14b50*/  FMUL.FTZ R71, R71, c[0x0][0x2ec] ;  /* 0x0000bb0047477a20 */ /* 0x000fe20000410000 */
[----:B------:R-:W-:Y:S01]  /*14b60*/  FSEL R14, R3, -INF , !P6 ;  /* 0xff800000030e7808 */ /* 0x000fe20007000000 */
[----:B------:R-:W-:Y:S01]  /*14b70*/  FMUL.FTZ R56, R56, c[0x0][0x2ec] ;  /* 0x0000bb0038387a20 */ /* 0x000fe20000410000 */
[-C--:B------:R-:W-:Y:S01]  /*14b80*/  ISETP.GE.AND P5, PT, R12, R63.reuse, PT ;  /* 0x0000003f0c00720c */ /* 0x080fe20003fa6270 */
[----:B------:R-:W-:Y:S01]  /*14b90*/  MUFU.TANH R165, R68 ;  /* 0x0000004400a57308 */ /* 0x000fe20000002400 */
[-C--:B------:R-:W-:Y:S01]  /*14ba0*/  ISETP.GE.AND P6, PT, R0, R63.reuse, PT ;  /* 0x0000003f0000720c */ /* 0x080fe20003fc6270 */
[----:B------:R-:W-:Y:S01]  /*14bb0*/  FMUL.FTZ R57, R57, c[0x0][0x2ec] ;  /* 0x0000bb0039397a20 */ /* 0x000fe20000410000 */
[----:B------:R-:W-:Y:S01]  /*14bc0*/  IADD3 R0, R18, 0x19, RZ ;  /* 0x0000001912007810 */ /* 0x000fe20007ffe0ff */
[----:B------:R-:W-:Y:S01]  /*14bd0*/  FMUL.FTZ R58, R58, c[0x0][0x2ec] ;  /* 0x0000bb003a3a7a20 */ /* 0x000fe20000410000 */
[----:B------:R-:W-:Y:S01]  /*14be0*/  FSEL R62, R62, -INF , !P5 ;  /* 0xff8000003e3e7808 */ /* 0x000fe20006800000 */
[----:B------:R-:W-:Y:S01]  /*14bf0*/  FMUL.FTZ R59, R59, c[0x0][0x2ec] ;  /* 0x0000bb003b3b7a20 */ /* 0x000fe20000410000 */
[----:B------:R-:W-:Y:S01]  /*14c00*/  FSEL R15, R50, -INF , !P5 ;  /* 0xff800000320f7808 */ /* 0x000fe20006800000 */
[----:B------:R-:W3:Y:S01]  /*14c10*/  MUFU.TANH R162, R70 ;  /* 0x0000004600a27308 */ /* 0x000ee20000002400 */
[-C--:B------:R-:W-:Y:S01]  /*14c20*/  ISETP.GE.AND P5, PT, R0, R63.reuse, PT ;  /* 0x0000003f0000720c */ /* 0x080fe20003fa6270 */
[----:B------:R-:W-:Y:S01]  /*14c30*/  FMUL.FTZ R84, R84, c[0x0][0x2ec] ;  /* 0x0000bb0054547a20 */ /* 0x000fe20000410000 */
[----:B------:R-:W-:Y:S01]  /*14c40*/  IADD3 R12, R18, 0x10, RZ ;  /* 0x00000010120c7810 */ /* 0x000fe20007ffe0ff */
[----:B------:R-:W-:Y:S01]  /*14c50*/  FMUL.FTZ R86, R86, c[0x0][0x2ec] ;  /* 0x0000bb0056567a20 */ /* 0x000fe20000410000 */
[----:B------:R-:W-:Y:S01]  /*14c60*/  IADD3 R0, R18, 0x20, RZ ;  /* 0x0000002012007810 */ /* 0x000fe20007ffe0ff */
[----:B------:R-:W-:Y:S01]  /*14c70*/  FMUL.FTZ R85, R85, c[0x0][0x2ec] ;  /* 0x0000bb0055557a20 */ /* 0x000fe20000410000 */
[----:B------:R-:W-:Y:S01]  /*14c80*/  FSEL R64, R64, -INF , !P2 ;  /* 0xff80000040407808 */ /* 0x000fe20005000000 */
[----:B------:R-:W-:Y:S01]  /*14c90*/  MUFU.TANH R159, R69 ;  /* 0x00000045009f7308 */ /* 0x000fe20000002400 */
[----:B------:R-:W-:Y:S01]  /*14ca0*/  FSEL R51, R51, -INF , !P2 ;  /* 0xff80000033337808 */ /* 0x000fe20005000000 */
[----:B------:R-:W-:Y:S01]  /*14cb0*/  FMUL.FTZ R87, R87, c[0x0][0x2ec] ;  /* 0x0000bb0057577a20 */ /* 0x000fe20000410000 */
[----:B------:R-:W-:-:S02]  /*14cc0*/  ISETP.GE.AND P1, PT, R12, R63, PT ;  /* 0x0000003f0c00720c */ /* 0x000fc40003f26270 */
[-C--:B------:R-:W-:Y:S02]  /*14cd0*/  ISETP.GE.AND P2, PT, R0, R63.reuse, PT ;  /* 0x0000003f0000720c */ /* 0x080fe40003f46270 */
[----:B------:R-:W-:Y:S01]  /*14ce0*/  IADD3 R0, R18, 0x21, RZ ;  /* 0x0000002112007810 */ /* 0x000fe20007ffe0ff */
[----:B------:R-:W2:Y:S01]  /*14cf0*/  MUFU.TANH R174, R71 ;  /* 0x0000004700ae7308 */ /* 0x000ea20000002400 */
[----:B-1----:R-:W-:Y:S02]  /*14d00*/  FSEL R12, R30, -INF , !P1 ;  /* 0xff8000001e0c7808 */ /* 0x002fe40004800000 */
[----:B------:R-:W-:Y:S02]  /*14d10*/  FSEL R11, R28, -INF , !P1 ;  /* 0xff8000001c0b7808 */ /* 0x000fe40004800000 */
[----:B------:R-:W-:Y:S02]  /*14d20*/  ISETP.GE.AND P1, PT, R0, R63, PT ;  /* 0x0000003f0000720c */ /* 0x000fe40003f26270 */
[----:B------:R-:W-:Y:S01]  /*14d30*/  IADD3 R0, R18, 0x28, RZ ;  /* 0x0000002812007810 */ /* 0x000fe20007ffe0ff */
[----:B------:R-:W-:Y:S01]  /*14d40*/  MUFU.TANH R157, R72 ;  /* 0x00000048009d7308 */ /* 0x000fe20000002400 */
[----:B------:R-:W-:-:S02]  /*14d50*/  FSEL R10, R31, -INF , !P0 ;  /* 0xff8000001f0a7808 */ /* 0x000fc40004000000 */
[----:B------:R-:W-:Y:S02]  /*14d60*/  FSEL R9, R29, -INF , !P0 ;  /* 0xff8000001d097808 */ /* 0x000fe40004000000 */
[----:B------:R-:W-:Y:S02]  /*14d70*/  ISETP.GE.AND P0, PT, R0, R63, PT ;  /* 0x0000003f0000720c */ /* 0x000fe40003f06270 */
[C---:B------:R-:W-:Y:S01]  /*14d80*/  IADD3 R0, R18.reuse, 0x29, RZ ;  /* 0x0000002912007810 */ /* 0x040fe20007ffe0ff */
[----:B------:R-:W1:Y:S01]  /*14d90*/  MUFU.TANH R172, R74 ;  /* 0x0000004a00ac7308 */ /* 0x000e620000002400 */
[----:B------:R-:W-:Y:S02]  /*14da0*/  IADD3 R6, R18, 0x30, RZ ;  /* 0x0000003012067810 */ /* 0x000fe40007ffe0ff */
[----:B--2---:R-:W-:Y:S02]  /*14db0*/  FSEL R8, R21, -INF , !P6 ;  /* 0xff80000015087808 */ /* 0x004fe40007000000 */
[----:B----4-:R-:W-:-:S02]  /*14dc0*/  FSEL R7, R16, -INF , !P6 ;  /* 0xff80000010077808 */ /* 0x010fc40007000000 */
[-C--:B------:R-:W-:Y:S01]  /*14dd0*/  ISETP.GE.AND P6, PT, R0, R63.reuse, PT ;  /* 0x0000003f0000720c */ /* 0x080fe20003fc6270 */
[----:B------:R-:W-:Y:S01]  /*14de0*/  MUFU.TANH R163, R73 ;  /* 0x0000004900a37308 */ /* 0x000fe20000002400 */
[----:B------:R-:W-:Y:S02]  /*14df0*/  FSEL R0, R20, -INF , !P5 ;  /* 0xff80000014007808 */ /* 0x000fe40006800000 */
[----:B-----5:R-:W-:Y:S02]  /*14e00*/  FSEL R5, R17, -INF , !P5 ;  /* 0xff80000011057808 */ /* 0x020fe40006800000 */
[----:B------:R-:W-:Y:S02]  /*14e10*/  ISETP.GE.AND P5, PT, R6, R63, PT ;  /* 0x0000003f0600720c */ /* 0x000fe40003fa6270 */
[----:B------:R-:W-:Y:S01]  /*14e20*/  IADD3 R6, R18, 0x31, RZ ;  /* 0x0000003112067810 */ /* 0x000fe20007ffe0ff */
[----:B------:R-:W2:Y:S01]  /*14e30*/  MUFU.TANH R166, R75 ;  /* 0x0000004b00a67308 */ /* 0x000ea20000002400 */
[----:B---3--:R-:W-:-:S02]  /*14e40*/  FSEL R162, R162, -INF , !P2 ;  /* 0xff800000a2a27808 */ /* 0x008fc40005000000 */
[----:B------:R-:W-:Y:S02]  /*14e50*/  FSEL R165, R165, -INF , !P2 ;  /* 0xff800000a5a57808 */ /* 0x000fe40005000000 */
[----:B------:R-:W-:Y:S02]  /*14e60*/  ISETP.GE.AND P2, PT, R6, R63, PT ;  /* 0x0000003f0600720c */ /* 0x000fe40003f46270 */
[C---:B------:R-:W-:Y:S01]  /*14e70*/  IADD3 R6, R18.reuse, 0x38, RZ ;  /* 0x0000003812067810 */ /* 0x040fe20007ffe0ff */
[----:B------:R-:W3:Y:S01]  /*14e80*/  MUFU.TANH R171, R56 ;  /* 0x0000003800ab7308 */ /* 0x000ee20000002400 */
[----:B------:R-:W-:Y:S02]  /*14e90*/  IADD3 R18, R18, 0x39, RZ ;  /* 0x0000003912127810 */ /* 0x000fe40007ffe0ff */
[----:B------:R-:W-:Y:S02]  /*14ea0*/  FSEL R174, R174, -INF , !P1 ;  /* 0xff800000aeae7808 */ /* 0x000fe40004800000 */
[----:B------:R-:W-:-:S02]  /*14eb0*/  FSEL R159, R159, -INF , !P1 ;  /* 0xff8000009f9f7808 */ /* 0x000fc40004800000 */
[----:B-1----:R-:W-:Y:S01]  /*14ec0*/  FSEL R172, R172, -INF , !P0 ;  /* 0xff800000acac7808 */ /* 0x002fe20004000000 */
[----:B------:R-:W1:Y:S01]  /*14ed0*/  MUFU.TANH R167, R57 ;  /* 0x0000003900a77308 */ /* 0x000e620000002400 */
[----:B------:R-:W-:Y:S02]  /*14ee0*/  FSEL R157, R157, -INF , !P0 ;  /* 0xff8000009d9d7808 */ /* 0x000fe40004000000 */
[-C--:B------:R-:W-:Y:S02]  /*14ef0*/  ISETP.GE.AND P1, PT, R6, R63.reuse, PT ;  /* 0x0000003f0600720c */ /* 0x080fe40003f26270 */
[----:B------:R-:W-:Y:S02]  /*14f00*/  ISETP.GE.AND P0, PT, R18, R63, PT ;  /* 0x0000003f1200720c */ /* 0x000fe40003f06270 */
[----:B--2---:R-:W-:Y:S01]  /*14f10*/  FSEL R166, R166, -INF , !P6 ;  /* 0xff800000a6a67808 */ /* 0x004fe20007000000 */
[----:B------:R-:W2:Y:S01]  /*14f20*/  MUFU.TANH R164, R58 ;  /* 0x0000003a00a47308 */ /* 0x000ea20000002400 */
[----:B------:R-:W-:-:S02]  /*14f30*/  FSEL R163, R163, -INF , !P6 ;  /* 0xff800000a3a37808 */ /* 0x000fc40007000000 */
[----:B---3--:R-:W-:-:S05]  /*14f40*/  FSEL R171, R171, -INF , !P5 ;  /* 0xff800000abab7808 */ /* 0x008fca0006800000 */
        /* <DEDUP_REMOVED lines=9> */
[----:B--2---:R-:W-:Y:S02]  /*14fe0*/  FSEL R140, R140, -INF , !P1 ;  /* 0xff8000008c8c7808 */ /* 0x004fe40004800000 */
[----:B---3--:R-:W-:Y:S02]  /*14ff0*/  FSEL R160, R160, -INF , !P0 ;  /* 0xff800000a0a07808 */ /* 0x008fe40004000000 */
[----:B-1----:R-:W-:Y:S01]  /*15000*/  FSEL R141, R141, -INF , !P0 ;  /* 0xff8000008d8d7808 */ /* 0x002fe20004000000 */
        /* <DEDUP_REMOVED lines=20> */
[----:B------:R-:W-:-:S04]  /*15150*/  IMAD.HI.U32 R19, R19, R16, RZ ;  /* 0x0000001013137227 */ /* 0x000fc800078e00ff */
[----:B------:R-:W-:Y:S01]  /*15160*/  IMAD.MOV R18, RZ, RZ, -R21 ;  /* 0x000000ffff127224 */ /* 0x000fe200078e0a15 */
[----:B------:R-:W-:-:S03]  /*15170*/  IADD3 R6, -R19, RZ, RZ ;  /* 0x000000ff13067210 */ /* 0x000fc60007ffe1ff */
[C---:B------:R-:W-:Y:S02]  /*15180*/  IMAD R18, R3.reuse, R18, R17 ;  /* 0x0000001203127224 */ /* 0x040fe400078e0211 */
[----:B------:R-:W-:-:S03]  /*15190*/  IMAD R6, R3, R6, R16 ;  /* 0x0000000603067224 */ /* 0x000fc600078e0210 */
[C---:B------:R-:W-:Y:S02]  /*151a0*/  ISETP.GT.U32.AND P0, PT, R3.reuse, R18, PT ;  /* 0x000000120300720c */ /* 0x040fe40003f04070 */
[----:B------:R-:W-:-:S11]  /*151b0*/  ISETP.GT.U32.AND P1, PT, R3, R6, PT ;  /* 0x000000060300720c */ /* 0x000fd60003f24070 */
[--C-:B------:R-:W-:Y:S01]  /*151c0*/  @!P0 IMAD.IADD R18, R18, 0x1, -R3.reuse ;  /* 0x0000000112128824 */ /* 0x100fe200078e0a03 */
[----:B------:R-:W-:Y:S01]  /*151d0*/  @!P0 IADD3 R21, R21, 0x1, RZ ;  /* 0x0000000115158810 */ /* 0x000fe20007ffe0ff */
[----:B------:R-:W-:Y:S01]  /*151e0*/  @!P1 IMAD.IADD R6, R6, 0x1, -R3 ;  /* 0x0000000106069824 */ /* 0x000fe200078e0a03 */
[----:B------:R-:W-:Y:S02]  /*151f0*/  ISETP.GE.AND P0, PT, R20, RZ, PT ;  /* 0x000000ff1400720c */ /* 0x000fe40003f06270 */
[-C--:B------:R-:W-:Y:S02]  /*15200*/  ISETP.GE.U32.AND P6, PT, R18, R3.reuse, PT ;  /* 0x000000031200720c */ /* 0x080fe40003fc6070 */
[----:B------:R-:W-:Y:S02]  /*15210*/  ISETP.GE.U32.AND P5, PT, R6, R3, PT ;  /* 0x000000030600720c */ /* 0x000fe40003fa6070 */
[----:B------:R-:W-:Y:S02]  /*15220*/  @!P1 IADD3 R19, R19, 0x1, RZ ;  /* 0x0000000113139810 */ /* 0x000fe40007ffe0ff */
[----:B------:R-:W-:-:S07]  /*15230*/  ISETP.NE.AND P1, PT, RZ, c[0x0][0x2d0], PT ;  /* 0x0000b400ff007a0c */ /* 0x000fce0003f25270 */
[----:B------:R-:W-:Y:S02]  /*15240*/  @P6 IADD3 R21, R21, 0x1, RZ ;  /* 0x0000000115156810 */ /* 0x000fe40007ffe0ff */
[----:B------:R-:W-:Y:S02]  /*15250*/  @P5 IADD3 R19, R19, 0x1, RZ ;  /* 0x0000000113135810 */ /* 0x000fe40007ffe0ff */
[----:B------:R-:W-:-:S03]  /*15260*/  @!P2 IADD3 R21, -R21, RZ, RZ ;  /* 0x000000ff1515a210 */ /* 0x000fc60007ffe1ff */
[----:B------:R-:W-:Y:S01]  /*15270*/  @!P0 IMAD.MOV R19, RZ, RZ, -R19 ;  /* 0x000000ffff138224 */ /* 0x000fe200078e0a13 */
[----:B------:R-:W-:-:S04]  /*15280*/  SEL R17, R2, R21, !P1 ;  /* 0x0000001502117207 */ /* 0x000fc80004800000 */
[----:B------:R-:W-:Y:S01]  /*15290*/  SEL R2, R2, R19, !P1 ;  /* 0x0000001302027207 */ /* 0x000fe20004800000 */
        /* <DEDUP_REMOVED lines=14> */
[----:B------:R-:W-:-:S05]  /*15380*/  SHF.R.S32.HI R3, RZ, 0x1f, R6 ;  /* 0x0000001fff037819 */ /* 0x000fca0000011406 */
[----:B------:R-:W-:-:S04]  /*15390*/  IMAD R3, R3, c[0x0][0x180], RZ ;  /* 0x0000600003037a24 */ /* 0x000fc800078e02ff */
[----:B------:R-:W-:Y:S02]  /*153a0*/  IMAD R3, R6, c[0x0][0x184], R3 ;  /* 0x0000610006037a24 */ /* 0x000fe400078e0203 */
[----:B------:R-:W-:-:S03]  /*153b0*/  IMAD.MOV.U32 R6, RZ, RZ, R18 ;  /* 0x000000ffff067224 */ /* 0x000fc600078e0012 */
[----:B------:R-:W-:Y:S01]  /*153c0*/  IADD3 R17, R19, R3, RZ ;  /* 0x0000000313117210 */ /* 0x000fe20007ffe0ff */
[----:B------:R-:W-:Y:S05]  /*153d0*/  BRA `(.L_x_1943) ;  /* 0x0000003000007947 */ /* 0x000fea0003800000 */
.L_x_1942:
[----:B------:R-:W-:-:S05]  /*153e0*/  IMAD.MOV.U32 R6, RZ, RZ, c[0x0][0x198] ;  /* 0x00006600ff067624 */ /* 0x000fca00078e00ff */
[----:B------:R-:W-:-:S04]  /*153f0*/  LEA R6, -R6, RZ, 0x6 ;  /* 0x000000ff06067211 */ /* 0x000fc800078e31ff */
[----:B------:R-:W-:Y:S02]  /*15400*/  SHF.R.S32.HI R17, RZ, 0x1f, R6 ;  /* 0x0000001fff117819 */ /* 0x000fe40000011406 */
.L_x_1943:
        /* <DEDUP_REMOVED lines=110> */
.L_x_1941:
        /* <DEDUP_REMOVED lines=74> */
[----:B------:R-:W4:Y:S01]  /*15f90*/  LDSM.16.MT88.4 R64, [R196+0xe000] ;  /* 0x00e00000c440783b */ /* 0x000f220000004200 */
[--C-:B------:R-:W-:Y:S02]  /*15fa0*/  FFMA.FTZ R2, R5, c[0x0][0x23c], -R170.reuse ;  /* 0x00008f0005027a23 */ /* 0x100fe400000108aa */
[--C-:B------:R-:W-:Y:S01]  /*15fb0*/  FFMA.FTZ R149, R11, c[0x0][0x23c], -R170.reuse ;  /* 0x00008f000b957a23 */ /* 0x100fe200000108aa */
[----:B------:R-:W5:Y:S01]  /*15fc0*/  LDSM.16.MT88.4 R4, [R196+0x10000] ;  /* 0x01000000c404783b */ /* 0x000f620000004200 */
[----:B------:R-:W-:Y:S01]  /*15fd0*/  FFMA.FTZ R144, R9, c[0x0][0x23c], -R170 ;  /* 0x00008f0009907a23 */ /* 0x000fe200000108aa */
[----:B------:R-:W-:Y:S01]  /*15fe0*/  MUFU.EX2 R151, R151 ;  /* 0x0000009700977308 */ /* 0x000fe20000000800 */
[--C-:B------:R-:W-:Y:S01]  /*15ff0*/  FFMA.FTZ R135, R10, c[0x0][0x23c], -R161.reuse ;  /* 0x00008f000a877a23 */ /* 0x100fe200000108a1 */
[----:B------:R-:W-:Y:S01]  /*16000*/  LDSM.16.MT88.4 R24, [R198+0xe800] ;  /* 0x00e80000c618783b */ /* 0x000fe20000004200 */
        /* <DEDUP_REMOVED lines=17> */
[----:B------:R-:W-:Y:S02]  /*16120*/  FFMA.FTZ R166, R166, c[0x0][0x23c], -R161 ;  /* 0x00008f00a6a67a23 */ /* 0x000fe400000108a1 */
[--C-:B------:R-:W-:Y:S02]  /*16130*/  FFMA.FTZ R172, R167, c[0x0][0x23c], -R170.reuse ;  /* 0x00008f00a7ac7a23 */ /* 0x100fe400000108aa */
[----:B------:R-:W-:-:S02]  /*16140*/  FFMA.FTZ R171, R171, c[0x0][0x23c], -R170 ;  /* 0x00008f00abab7a23 */ /* 0x000fc400000108aa */
        /* <DEDUP_REMOVED lines=35> */
[C---:B-1----:R-:W-:Y:S02]  /*16380*/  HMMA.16816.F32 R44, R96.reuse, R48, RZ ;  /* 0x00000030602c723c */ /* 0x042fe400000018ff */
        /* <DEDUP_REMOVED lines=27> */
[C---:B-----5:R-:W-:Y:S07]  /*16540*/  HMMA.16816.F32 R92, R96.reuse, R4, RZ ;  /* 0x00000004605c723c */ /* 0x060fee00000018ff */
        /* <DEDUP_REMOVED lines=49> */
[----:B------:R-:W-:Y:S01]  /*16860*/  F2FP.PACK_AB R4, R159, R156 ;  /* 0x0000009c9f04723e */ /* 0x000fe200000000ff */
[----:B------:R-:W-:Y:S01]  /*16870*/  FADD.FTZ R156, R156, R145 ;  /* 0x000000919c9c7221 */ /* 0x000fe20000010000 */
[----:B-1----:R-:W-:Y:S01]  /*16880*/  F2FP.PACK_AB R5, R163, R162 ;  /* 0x000000a2a305723e */ /* 0x002fe200000000ff */
        /* <DEDUP_REMOVED lines=96> */
.L_x_1948:
        /* <DEDUP_REMOVED lines=65> */
.L_x_1945:
[----:B------:R-:W-:Y:S02]  /*172a0*/  LOP3.LUT P5, RZ, R218, 0x1, RZ, 0xc0, !PT ;  /* 0x00000001daff7812 */ /* 0x000fe400078ac0ff */
[C---:B------:R-:W-:Y:S02]  /*172b0*/  LEA R2, P1, R3.reuse, R168, 0x1 ;  /* 0x000000a803027211 */ /* 0x040fe400078208ff */
[----:B------:R-:W-:Y:S02]  /*172c0*/  IADD3 R7, P0, R210, R3, RZ ;  /* 0x00000003d2077210 */ /* 0x000fe40007f1e0ff */
[----:B------:R-:W-:Y:S02]  /*172d0*/  LEA.HI.X R3, R3, R169, R4, 0x1, P1 ;  /* 0x000000a903037211 */ /* 0x000fe400008f0c04 */
[C---:B------:R-:W-:Y:S02]  /*172e0*/  LOP3.LUT P4, RZ, R218.reuse, 0x2, RZ, 0xc0, !PT ;  /* 0x00000002daff7812 */ /* 0x040fe4000788c0ff */
[----:B------:R-:W-:Y:S02]  /*172f0*/  LOP3.LUT P2, RZ, R218, 0x4, RZ, 0xc0, !PT ;  /* 0x00000004daff7812 */ /* 0x000fe4000784c0ff */
[----:B------:R-:W-:Y:S01]  /*17300*/  IADD3.X R6, R209, R4, RZ, P0, !PT ;  /* 0x00000004d1067210 */ /* 0x000fe200007fe4ff */
[----:B------:R-:W-:Y:S01]  /*17310*/  @!PT LDS RZ, [RZ] ;  /* 0x00000000fffff984 */ /* 0x000fe20000000800 */
[----:B------:R-:W-:Y:S01]  /*17320*/  @!PT LDS RZ, [RZ] ;  /* 0x00000000fffff984 */ /* 0x000fe20000000800 */
[----:B------:R-:W-:Y:S01]  /*17330*/  @!PT LDS RZ, [RZ] ;  /* 0x00000000fffff984 */ /* 0x000fe20000000800 */
[----:B------:R1:W-:Y:S01]  /*17340*/  @P5 LDGSTS.E.BYPASS.LTC128B.128 [R212+0xc000], [R2.64] ;  /* 0x0c00000002d45fae */ /* 0x0003e2000b901d48 */
[C---:B------:R-:W-:Y:S02]  /*17350*/  @P5 LEA R14, P6, R7.reuse, R168, 0x1 ;  /* 0x000000a8070e5211 */ /* 0x040fe400078c08ff */
[C---:B------:R-:W-:Y:S02]  /*17360*/  IADD3 R5, P0, R210.reuse, R7, RZ ;  /* 0x00000007d2057210 */ /* 0x040fe40007f1e0ff */
[-CC-:B------:R-:W-:Y:S01]  /*17370*/  @P5 LEA.HI.X R15, R7, R169.reuse, R6.reuse, 0x1, P6 ;  /* 0x000000a9070f5211 */ /* 0x180fe200030f0c06 */
[----:B------:R-:W-:Y:S01]  /*17380*/  @!P5 STS.128 [R212+0xc000], RZ ;  /* 0x00c000ffd400d388 */ /* 0x000fe20000000c00 */
[----:B------:R-:W-:Y:S02]  /*17390*/  IADD3.X R4, R209, R6, RZ, P0, !PT ;  /* 0x00000006d1047210 */ /* 0x000fe400007fe4ff */
[CC--:B------:R-:W-:Y:S02]  /*173a0*/  @P4 LEA R10, P1, R7.reuse, R168.reuse, 0x1 ;  /* 0x000000a8070a4211 */ /* 0x0c0fe400078208ff */
[CC--:B------:R-:W-:Y:S01]  /*173b0*/  @P2 LEA R8, P0, R7.reuse, R168.reuse, 0x1 ;  /* 0x000000a807082211 */ /* 0x0c0fe200078008ff */
[----:B------:R-:W-:Y:S01]  /*173c0*/  @!PT LDS RZ, [RZ] ;  /* 0x00000000fffff984 */ /* 0x000fe20000000800 */
[----:B------:R-:W-:Y:S01]  /*173d0*/  @!PT LDS RZ, [RZ] ;  /* 0x00000000fffff984 */ /* 0x000fe20000000800 */
[----:B------:R-:W-:Y:S01]  /*173e0*/  @!PT LDS RZ, [RZ] ;  /* 0x00000000fffff984 */ /* 0x000fe20000000800 */
[----:B------:R1:W-:Y:S01]  /*173f0*/  @P4 LDGSTS.E.BYPASS.LTC128B.128 [R212+0xe000], [R2.64+0x80] ;  /* 0x0e00008002d44fae */ /* 0x0003e2000b901d48 */
[CCC-:B------:R-:W-:Y:S02]  /*17400*/  @P4 LEA.HI.X R11, R7.reuse, R169.reuse, R6.reuse, 0x1, P1 ;  /* 0x000000a9070b4211 */ /* 0x1c0fe400008f0c06 */
[-C--:B------:R-:W-:Y:S02]  /*17410*/  @P2 LEA.HI.X R9, R7, R169.reuse, R6, 0x1, P0 ;  /* 0x000000a907092211 */ /* 0x080fe400000f0c06 */
[CC--:B------:R-:W-:Y:S01]  /*17420*/  @P5 LEA R12, P6, R5.reuse, R168.reuse, 0x1 ;  /* 0x000000a8050c5211 */ /* 0x0c0fe200078c08ff */
[----:B------:R-:W-:Y:S01]  /*17430*/  @!P4 STS.128 [R212+0xe000], RZ ;  /* 0x00e000ffd400c388 */ /* 0x000fe20000000c00 */
[CC--:B------:R-:W-:Y:S02]  /*17440*/  @P4 LEA R16, P1, R5.reuse, R168.reuse, 0x1 ;  /* 0x000000a805104211 */ /* 0x0c0fe400078208ff */
[CCC-:B------:R-:W-:Y:S02]  /*17450*/  @P5 LEA.HI.X R13, R5.reuse, R169.reuse, R4.reuse, 0x1, P6 ;  /* 0x000000a9050d5211 */ /* 0x1c0fe400030f0c04 */
[C-C-:B------:R-:W-:Y:S01]  /*17460*/  @P4 LEA.HI.X R17, R5.reuse, R169, R4.reuse, 0x1, P1 ;  /* 0x000000a905114211 */ /* 0x140fe200008f0c04 */
[----:B------:R-:W-:Y:S01]  /*17470*/  @!PT LDS RZ, [RZ] ;  /* 0x00000000fffff984 */ /* 0x000fe20000000800 */
[----:B------:R-:W-:Y:S01]  /*17480*/  @!PT LDS RZ, [RZ] ;  /* 0x00000000fffff984 */ /* 0x000fe20000000800 */
[----:B------:R-:W-:Y:S01]  /*17490*/  @!PT LDS RZ, [RZ] ;  /* 0x00000000fffff984 */ /* 0x000fe20000000800 */
[----:B------:R1:W-:Y:S01]  /*174a0*/  @P2 LDGSTS.E.BYPASS.LTC128B.128 [R212+0x10000], [R2.64+0x100] ;  /* 0x1000010002d42fae */ /* 0x0003e2000b901d48 */
[C---:B------:R-:W-:Y:S02]  /*174b0*/  @P2 LEA R20, P0, R5.reuse, R168, 0x1 ;  /* 0x000000a805142211 */ /* 0x040fe400078008ff */
[----:B------:R-:W-:Y:S02]  /*174c0*/  IADD3 R6, P6, R210, R5, RZ ;  /* 0x00000005d2067210 */ /* 0x000fe40007fde0ff */
[-C--:B------:R-:W-:Y:S01]  /*174d0*/  @P2 LEA.HI.X R21, R5, R169.reuse, R4, 0x1, P0 ;  /* 0x000000a905152211 */ /* 0x080fe200000f0c04 */
[----:B------:R-:W-:Y:S01]  /*174e0*/  @!P2 STS.128 [R212+0x10000], RZ ;  /* 0x010000ffd400a388 */ /* 0x000fe20000000c00 */
[----:B------:R-:W-:Y:S02]  /*174f0*/  IADD3.X R4, R209, R4, RZ, P6, !PT ;  /* 0x00000004d1047210 */ /* 0x000fe400037fe4ff */
[CC--:B------:R-:W-:Y:S02]  /*17500*/  @P5 LEA R28, P6, R6.reuse, R168.reuse, 0x1 ;  /* 0x000000a8061c5211 */ /* 0x0c0fe400078c08ff */
[CC--:B------:R-:W-:Y:S01]  /*17510*/  @P4 LEA R22, P1, R6.reuse, R168.reuse, 0x1 ;  /* 0x000000a806164211 */ /* 0x0c0fe200078208ff */
[----:B------:R-:W-:Y:S01]  /*17520*/  @!PT LDS RZ, [RZ] ;  /* 0x00000000fffff984 */ /* 0x000fe20000000800 */
[----:B------:R-:W-:Y:S01]  /*17530*/  @!PT LDS RZ, [RZ] ;  /* 0x00000000fffff984 */ /* 0x000fe20000000800 */
[----:B------:R-:W-:Y:S01]  /*17540*/  @!PT LDS RZ, [RZ] ;  /* 0x00000000fffff984 */ /* 0x000fe20000000800 */
[----:B------:R2:W-:Y:S01]  /*17550*/  @P5 LDGSTS.E.BYPASS.LTC128B.128 [R212+0xc800], [R14.64] ;  /* 0x0c8000000ed45fae */ /* 0x0005e2000b901d48 */
[CCC-:B------:R-:W-:Y:S02]  /*17560*/  @P5 LEA.HI.X R29, R6.reuse, R169.reuse, R4.reuse, 0x1, P6 ;  /* 0x000000a9061d5211 */ /* 0x1c0fe400030f0c04 */
[CCC-:B------:R-:W-:Y:S02]  /*17570*/  @P4 LEA.HI.X R23, R6.reuse, R169.reuse, R4.reuse, 0x1, P1 ;  /* 0x000000a906174211 */ /* 0x1c0fe400008f0c04 */
[C---:B------:R-:W-:Y:S01]  /*17580*/  @P2 LEA R30, P0, R6.reuse, R168, 0x1 ;  /* 0x000000a8061e2211 */ /* 0x040fe200078008ff */
[----:B------:R-:W-:Y:S03]  /*17590*/  @!P5 STS.128 [R212+0xc800], RZ ;  /* 0x00c800ffd400d388 */ /* 0x000fe60000000c00 */
[----:B------:R-:W-:Y:S02]  /*175a0*/  @P2 LEA.HI.X R31, R6, R169, R4, 0x1, P0 ;  /* 0x000000a9061f2211 */ /* 0x000fe400000f0c04 */
[----:B------:R-:W-:Y:S01]  /*175b0*/  ISETP.GT.AND P0, PT, R222, R207, PT ;  /* 0x000000cfde00720c */ /* 0x000fe20003f04270 */
        /* <DEDUP_REMOVED lines=13> */
[----:B------:R2:W-:Y:S06]  /*17690*/  @P5 LDGSTS.E.BYPASS.LTC128B.128 [R212+0xd000], [R12.64] ;  /* 0x0d0000000cd45fae */ /* 0x0005ec000b901d48 */
        /* <DEDUP_REMOVED lines=26> */
[----:B------:R-:W-:Y:S06]  /*17840*/  LDSM.16.M88.4 R136, [R206] ;  /* 0x00000000ce88783b */ /* 0x000fec0000000200 */
[----:B------:R-:W1:Y:S06]  /*17850*/  LDSM.16.M88.4 R140, [R205+0x6000] ;  /* 0x00600000cd8c783b */ /* 0x000e6c0000000200 */
[----:B----4-:R-:W2:Y:S06]  /*17860*/  LDSM.16.M88.4 R16, [R205+0x6800] ;  /* 0x00680000cd10783b */ /* 0x010eac0000000200 */
[----:B------:R-:W5:Y:S06]  /*17870*/  LDSM.16.M88.4 R24, [R205+0x7000] ;  /* 0x00700000cd18783b */ /* 0x000f6c0000000200 */
[----:B------:R-:W0:Y:S06]  /*17880*/  LDGDEPBAR ;  /* 0x00000000000079af */ /* 0x000e2c0000000000 */
[----:B------:R-:W4:Y:S06]  /*17890*/  LDSM.16.M88.4 R32, [R205+0x7800] ;  /* 0x00780000cd20783b */ /* 0x000f2c0000000200 */
[----:B------:R-:W-:Y:S06]  /*178a0*/  LDSM.16.M88.4 R144, [R204] ;  /* 0x00000000cc90783b */ /* 0x000fec0000000200 */
[----:B------:R-:W4:Y:S01]  /*178b0*/  LDSM.16.M88.4 R148, [R203] ;  /* 0x00000000cb94783b */ /* 0x000f220000000200 */
[C---:B-1----:R-:W-:Y:S05]  /*178c0*/  HMMA.16816.F32 R4, R136.reuse, R140, RZ ;  /* 0x0000008c8804723c */ /* 0x042fea00000018ff */
[----:B------:R-:W1:Y:S03]  /*178d0*/  LDSM.16.M88.4 R152, [R195] ;  /* 0x00000000c398783b */ /* 0x000e660000000200 */
[C---:B---3--:R-:W-:Y:S03]  /*178e0*/  HMMA.16816.F32 R8, R136.reuse, R142, RZ ;  /* 0x0000008e8808723c */ /* 0x048fe600000018ff */
[----:B------:R-:W3:Y:S06]  /*178f0*/  LDSM.16.M88.4 R156, [R194] ;  /* 0x00000000c29c783b */ /* 0x000eec0000000200 */
[----:B------:R-:W1:Y:S01]  /*17900*/  LDSM.16.M88.4 R160, [R193] ;  /* 0x00000000c1a0783b */ /* 0x000e620000000200 */
        /* <DEDUP_REMOVED lines=9> */
[C---:B----4-:R-:W-:Y:S03]  /*179a0*/  HMMA.16816.F32 R28, R136.reuse, R32, RZ ;  /* 0x00000020881c723c */ /* 0x050fe600000018ff */
[----:B------:R-:W-:Y:S05]  /*179b0*/  LDSM.16.M88.4 R180, [R192] ;  /* 0x00000000c0b4783b */ /* 0x000fea0000000200 */
[----:B------:R-:W-:Y:S01]  /*179c0*/  HMMA.16816.F32 R32, R136, R34, RZ ;  /* 0x000000228820723c */ /* 0x000fe200000018ff */
[----:B------:R-:W4:Y:S07]  /*179d0*/  LDSM.16.M88.4 R136, [R199+0x6800] ;  /* 0x00680000c788783b */ /* 0x000f2e0000000200 */
[C---:B------:R-:W-:Y:S08]  /*179e0*/  HMMA.16816.F32 R4, R144.reuse, R148, R4 ;  /* 0x000000949004723c */ /* 0x040ff00000001804 */
[C---:B------:R-:W-:Y:S01]  /*179f0*/  HMMA.16816.F32 R8, R144.reuse, R150, R8 ;  /* 0x000000969008723c */ /* 0x040fe20000001808 */
[----:B------:R-:W-:Y:S07]  /*17a00*/  LDSM.16.M88.4 R148, [R192+0x1000] ;  /* 0x00100000c094783b */ /* 0x000fee0000000200 */
[C---:B-1----:R-:W-:Y:S08]  /*17a10*/  HMMA.16816.F32 R12, R144.reuse, R152, R12 ;  /* 0x00000098900c723c */ /* 0x042ff0000000180c */
[C---:B------:R-:W-:Y:S01]  /*17a20*/  HMMA.16816.F32 R16, R144.reuse, R154, R16 ;  /* 0x0000009a9010723c */ /* 0x040fe20000001810 */
[----:B------:R-:W-:Y:S07]  /*17a30*/  LDSM.16.M88.4 R152, [R192+0x1800] ;  /* 0x00180000c098783b */ /* 0x000fee0000000200 */
[C---:B---3--:R-:W-:Y:S08]  /*17a40*/  HMMA.16816.F32 R20, R144.reuse, R156, R20 ;  /* 0x0000009c9014723c */ /* 0x048ff00000001814 */
[C---:B------:R-:W-:Y:S01]  /*17a50*/  HMMA.16816.F32 R24, R144.reuse, R158, R24 ;  /* 0x0000009e9018723c */ /* 0x040fe20000001818 */
[----:B------:R-:W-:Y:S07]  /*17a60*/  LDSM.16.M88.4 R156, [R206+0x2000] ;  /* 0x00200000ce9c783b */ /* 0x000fee0000000200 */
[C---:B------:R-:W-:Y:S08]  /*17a70*/  HMMA.16816.F32 R28, R144.reuse, R160, R28 ;  /* 0x000000a0901c723c */ /* 0x040ff0000000181c */
[----:B------:R-:W-:Y:S01]  /*17a80*/  HMMA.16816.F32 R32, R144, R162, R32 ;  /* 0x000000a29020723c */ /* 0x000fe20000001820 */
[----:B------:R-:W1:Y:S06]  /*17a90*/  LDSM.16.M88.4 R144, [R192+0x800] ;  /* 0x00080000c090783b */ /* 0x000e6c0000000200 */
[----:B------:R-:W3:Y:S01]  /*17aa0*/  LDSM.16.M88.4 R160, [R205+0x8000] ;  /* 0x00800000cda0783b */ /* 0x000ee20000000200 */
[C---:B--2---:R-:W-:Y:S08]  /*17ab0*/  HMMA.16816.F32 R4, R164.reuse, R168, R4 ;  /* 0x000000a8a404723c */ /* 0x044ff00000001804 */
[C---:B------:R-:W-:Y:S01]  /*17ac0*/  HMMA.16816.F32 R8, R164.reuse, R170, R8 ;  /* 0x000000aaa408723c */ /* 0x040fe20000001808 */
[----:B------:R-:W-:Y:S07]  /*17ad0*/  LDSM.16.M88.4 R168, [R204+0x2000] ;  /* 0x00200000cca8783b */ /* 0x000fee0000000200 */
[C---:B----4-:R-:W-:Y:S08]  /*17ae0*/  HMMA.16816.F32 R12, R164.reuse, R136, R12 ;  /* 0x00000088a40c723c */ /* 0x050ff0000000180c */
[C---:B------:R-:W-:Y:S01]  /*17af0*/  HMMA.16816.F32 R16, R164.reuse, R138, R16 ;  /* 0x0000008aa410723c */ /* 0x040fe20000001810 */
[----:B------:R-:W2:Y:S07]  /*17b00*/  LDSM.16.M88.4 R136, [R205+0x8800] ;  /* 0x00880000cd88783b */ /* 0x000eae0000000200 */
[C---:B------:R-:W-:Y:S08]  /*17b10*/  HMMA.16816.F32 R20, R164.reuse, R140, R20 ;  /* 0x0000008ca414723c */ /* 0x040ff00000001814 */
[C---:B------:R-:W-:Y:S01]  /*17b20*/  HMMA.16816.F32 R24, R164.reuse, R142, R24 ;  /* 0x0000008ea418723c */ /* 0x040fe20000001818 */
[----:B------:R-:W4:Y:S07]  /*17b30*/  LDSM.16.M88.4 R140, [R205+0x9000] ;  /* 0x00900000cd8c783b */ /* 0x000f2e0000000200 */
[C---:B------:R-:W-:Y:S08]  /*17b40*/  HMMA.16816.F32 R28, R164.reuse, R172, R28 ;  /* 0x000000aca41c723c */ /* 0x040ff0000000181c */
[----:B------:R-:W-:Y:S01]  /*17b50*/  HMMA.16816.F32 R32, R164, R174, R32 ;  /* 0x000000aea420723c */ /* 0x000fe20000001820 */
[----:B------:R-:W5:Y:S06]  /*17b60*/  LDSM.16.M88.4 R164, [R205+0x9800] ;  /* 0x00980000cda4783b */ /* 0x000f6c0000000200 */
[----:B------:R-:W2:Y:S01]  /*17b70*/  LDSM.16.M88.4 R172, [R191] ;  /* 0x00000000bfac783b */ /* 0x000ea20000000200 */
[C---:B------:R-:W-:Y:S08]  /*17b80*/  HMMA.16816.F32 R4, R176.reuse, R180, R4 ;  /* 0x000000b4b004723c */ /* 0x040ff00000001804 */
[C---:B------:R-:W-:Y:S01]  /*17b90*/  HMMA.16816.F32 R8, R176.reuse, R182, R8 ;  /* 0x000000b6b008723c */ /* 0x040fe20000001808 */
[----:B------:R-:W-:Y:S07]  /*17ba0*/  LDSM.16.M88.4 R180, [R199+0x8000] ;  /* 0x00800000c7b4783b */ /* 0x000fee0000000200 */
[C---:B-1----:R-:W-:Y:S08]  /*17bb0*/  HMMA.16816.F32 R12, R176.reuse, R144, R12 ;  /* 0x00000090b00c723c */ /* 0x042ff0000000180c */
[C---:B------:R-:W-:Y:S01]  /*17bc0*/  HMMA.16816.F32 R16, R176.reuse, R146, R16 ;  /* 0x00000092b010723c */ /* 0x040fe20000001810 */
[----:B------:R-:W1:Y:S07]  /*17bd0*/  LDSM.16.M88.4 R144, [R190] ;  /* 0x00000000be90783b */ /* 0x000e6e0000000200 */
[C---:B------:R-:W-:Y:S08]  /*17be0*/  HMMA.16816.F32 R20, R176.reuse, R148, R20 ;  /* 0x00000094b014723c */ /* 0x040ff00000001814 */
[C---:B------:R-:W-:Y:S01]  /*17bf0*/  HMMA.16816.F32 R24, R176.reuse, R150, R24 ;  /* 0x00000096b018723c */ /* 0x040fe20000001818 */
[----:B------:R-:W1:Y:S07]  /*17c00*/  LDSM.16.M88.4 R148, [R189] ;  /* 0x00000000bd94783b */ /* 0x000e6e0000000200 */
[C---:B------:R-:W-:Y:S08]  /*17c10*/  HMMA.16816.F32 R28, R176.reuse, R152, R28 ;  /* 0x00000098b01c723c */ /* 0x040ff0000000181c */
[----:B------:R-:W-:Y:S01]  /*17c20*/  HMMA.16816.F32 R32, R176, R154, R32 ;  /* 0x0000009ab020723c */ /* 0x000fe20000001820 */
[----:B------:R-:W1:Y:S06]  /*17c30*/  LDSM.16.M88.4 R152, [R188] ;  /* 0x00000000bc98783b */ /* 0x000e6c0000000200 */
[----:B------:R-:W1:Y:S01]  /*17c40*/  LDSM.16.M88.4 R176, [R202+0x2000] ;  /* 0x00200000cab0783b */ /* 0x000e620000000200 */
[C---:B---3--:R-:W-:Y:S08]  /*17c50*/  HMMA.16816.F32 R4, R156.reuse, R160, R4 ;  /* 0x000000a09c04723c */ /* 0x048ff00000001804 */
[C---:B------:R-:W-:Y:S01]  /*17c60*/  HMMA.16816.F32 R8, R156.reuse, R162, R8 ;  /* 0x000000a29c08723c */ /* 0x040fe20000001808 */
[----:B------:R-:W-:Y:S07]  /*17c70*/  LDSM.16.M88.4 R160, [R201+0x2000] ;  /* 0x00200000c9a0783b */ /* 0x000fee0000000200 */
[C---:B--2---:R-:W-:Y:S08]  /*17c80*/  HMMA.16816.F32 R12, R156.reuse, R136, R12 ;  /* 0x000000889c0c723c */ /* 0x044ff0000000180c */
[C---:B------:R-:W-:Y:S01]  /*17c90*/  HMMA.16816.F32 R16, R156.reuse, R138, R16 ;  /* 0x0000008a9c10723c */ /* 0x040fe20000001810 */
[----:B------:R-:W2:Y:S07]  /*17ca0*/  LDSM.16.M88.4 R136, [R199+0x8800] ;  /* 0x00880000c788783b */ /* 0x000eae0000000200 */
[C---:B----4-:R-:W-:Y:S08]  /*17cb0*/  HMMA.16816.F32 R20, R156.reuse, R140, R20 ;  /* 0x0000008c9c14723c */ /* 0x050ff00000001814 */
[C---:B------:R-:W-:Y:S01]  /*17cc0*/  HMMA.16816.F32 R24, R156.reuse, R142, R24 ;  /* 0x0000008e9c18723c */ /* 0x040fe20000001818 */
[----:B------:R-:W3:Y:S07]  /*17cd0*/  LDSM.16.M88.4 R140, [R199+0x9000] ;  /* 0x00900000c78c783b */ /* 0x000eee0000000200 */
[C---:B-----5:R-:W-:Y:S08]  /*17ce0*/  HMMA.16816.F32 R28, R156.reuse, R164, R28 ;  /* 0x000000a49c1c723c */ /* 0x060ff0000000181c */
[----:B------:R-:W-:Y:S01]  /*17cf0*/  HMMA.16816.F32 R32, R156, R166, R32 ;  /* 0x000000a69c20723c */ /* 0x000fe20000001820 */
[----:B------:R-:W4:Y:S06]  /*17d00*/  LDSM.16.M88.4 R156, [R199+0x9800] ;  /* 0x00980000c79c783b */ /* 0x000f2c0000000200 */
[----:B------:R-:W5:Y:S01]  /*17d10*/  LDSM.16.M88.4 R164, [R192+0x2000] ;  /* 0x00200000c0a4783b */ /* 0x000f620000000200 */
[C---:B------:R-:W-:Y:S08]  /*17d20*/  HMMA.16816.F32 R4, R168.reuse, R172, R4 ;  /* 0x000000aca804723c */ /* 0x040ff00000001804 */
[C---:B------:R-:W-:Y:S01]  /*17d30*/  HMMA.16816.F32 R8, R168.reuse, R174, R8 ;  /* 0x000000aea808723c */ /* 0x040fe20000001808 */
[----:B------:R-:W-:Y:S07]  /*17d40*/  LDSM.16.M88.4 R172, [R205+0xa000] ;  /* 0x00a00000cdac783b */ /* 0x000fee0000000200 */
[C---:B-1----:R-:W-:Y:S08]  /*17d50*/  HMMA.16816.F32 R12, R168.reuse, R144, R12 ;  /* 0x00000090a80c723c */ /* 0x042ff0000000180c */
[C---:B------:R-:W-:Y:S01]  /*17d60*/  HMMA.16816.F32 R16, R168.reuse, R146, R16 ;  /* 0x00000092a810723c */ /* 0x040fe20000001810 */
[----:B------:R-:W1:Y:S07]  /*17d70*/  LDSM.16.M88.4 R144, [R192+0x2800] ;  /* 0x00280000c090783b */ /* 0x000e6e0000000200 */
[C---:B------:R-:W-:Y:S08]  /*17d80*/  HMMA.16816.F32 R20, R168.reuse, R148, R20 ;  /* 0x00000094a814723c */ /* 0x040ff00000001814 */
[C---:B------:R-:W-:Y:S01]  /*17d90*/  HMMA.16816.F32 R24, R168.reuse, R150, R24 ;  /* 0x00000096a818723c */ /* 0x040fe20000001818 */
[----:B------:R-:W1:Y:S07]  /*17da0*/  LDSM.16.M88.4 R148, [R192+0x3000] ;  /* 0x00300000c094783b */ /* 0x000e6e0000000200 */
        /* <DEDUP_REMOVED lines=9> */
[----:B------:R-:W2:Y:S07]  /*17e40*/  LDSM.16.M88.4 R136, [R205+0xa800] ;  /* 0x00a80000cd88783b */ /* 0x000eae0000000200 */
[C---:B---3--:R-:W-:Y:S08]  /*17e50*/  HMMA.16816.F32 R20, R176.reuse, R140, R20 ;  /* 0x0000008cb014723c */ /* 0x048ff00000001814 */
[C---:B------:R-:W-:Y:S01]  /*17e60*/  HMMA.16816.F32 R24, R176.reuse, R142, R24 ;  /* 0x0000008eb018723c */ /* 0x040fe20000001818 */
[----:B------:R-:W3:Y:S07]  /*17e70*/  LDSM.16.M88.4 R140, [R205+0xb000] ;  /* 0x00b00000cd8c783b */ /* 0x000eee0000000200 */
[C---:B----4-:R-:W-:Y:S08]  /*17e80*/  HMMA.16816.F32 R28, R176.reuse, R156, R28 ;  /* 0x0000009cb01c723c */ /* 0x050ff0000000181c */
[----:B------:R-:W-:Y:S01]  /*17e90*/  HMMA.16816.F32 R32, R176, R158, R32 ;  /* 0x0000009eb020723c */ /* 0x000fe20000001820 */
[----:B------:R-:W4:Y:S06]  /*17ea0*/  LDSM.16.M88.4 R156, [R205+0xb800] ;  /* 0x00b80000cd9c783b */ /* 0x000f2c0000000200 */
[----:B------:R-:W2:Y:S01]  /*17eb0*/  LDSM.16.M88.4 R176, [R204+0x4000] ;  /* 0x00400000ccb0783b */ /* 0x000ea20000000200 */
[C---:B-----5:R-:W-:Y:S08]  /*17ec0*/  HMMA.16816.F32 R4, R160.reuse, R164, R4 ;  /* 0x000000a4a004723c */ /* 0x060ff00000001804 */
[C---:B------:R-:W-:Y:S01]  /*17ed0*/  HMMA.16816.F32 R8, R160.reuse, R166, R8 ;  /* 0x000000a6a008723c */ /* 0x040fe20000001808 */
[----:B------:R-:W-:Y:S07]  /*17ee0*/  LDSM.16.M88.4 R164, [R199+0xa000] ;  /* 0x00a00000c7a4783b */ /* 0x000fee0000000200 */
[C---:B-1----:R-:W-:Y:S08]  /*17ef0*/  HMMA.16816.F32 R12, R160.reuse, R144, R12 ;  /* 0x00000090a00c723c */ /* 0x042ff0000000180c */
[C---:B------:R-:W-:Y:S01]  /*17f00*/  HMMA.16816.F32 R16, R160.reuse, R146, R16 ;  /* 0x00000092a010723c */ /* 0x040fe20000001810 */
[----:B------:R-:W1:Y:S07]  /*17f10*/  LDSM.16.M88.4 R144, [R186] ;  /* 0x00000000ba90783b */ /* 0x000e6e0000000200 */
[C---:B------:R-:W-:Y:S08]  /*17f20*/  HMMA.16816.F32 R20, R160.reuse, R148, R20 ;  /* 0x00000094a014723c */ /* 0x040ff00000001814 */
[C---:B------:R-:W-:Y:S01]  /*17f30*/  HMMA.16816.F32 R24, R160.reuse, R150, R24 ;  /* 0x00000096a018723c */ /* 0x040fe20000001818 */
[----:B------:R-:W5:Y:S07]  /*17f40*/  LDSM.16.M88.4 R148, [R185] ;  /* 0x00000000b994783b */ /* 0x000f6e0000000200 */
[C---:B------:R-:W-:Y:S08]  /*17f50*/  HMMA.16816.F32 R28, R160.reuse, R152, R28 ;  /* 0x00000098a01c723c */ /* 0x040ff0000000181c */
[----:B------:R-:W-:Y:S01]  /*17f60*/  HMMA.16816.F32 R32, R160, R154, R32 ;  /* 0x0000009aa020723c */ /* 0x000fe20000001820 */
[----:B------:R-:W1:Y:S06]  /*17f70*/  LDSM.16.M88.4 R152, [R184] ;  /* 0x00000000b898783b */ /* 0x000e6c0000000200 */
[----:B------:R-:W1:Y:S01]  /*17f80*/  LDSM.16.M88.4 R160, [R202+0x4000] ;  /* 0x00400000caa0783b */ /* 0x000e620000000200 */
[C---:B------:R-:W-:Y:S08]  /*17f90*/  HMMA.16816.F32 R4, R168.reuse, R172, R4 ;  /* 0x000000aca804723c */ /* 0x040ff00000001804 */
[C---:B------:R-:W-:Y:S01]  /*17fa0*/  HMMA.16816.F32 R8, R168.reuse, R174, R8 ;  /* 0x000000aea808723c */ /* 0x040fe20000001808 */
[----:B------:R-:W-:Y:S07]  /*17fb0*/  LDSM.16.M88.4 R172, [R192+0x4000] ;  /* 0x00400000c0ac783b */ /* 0x000fee0000000200 */
        /* <DEDUP_REMOVED lines=10> */
[C---:B------:R-:W-:Y:S08]  /*18060*/  HMMA.16816.F32 R4, R176.reuse, R180, R4 ;  /* 0x000000b4b004723c */ /* 0x040ff00000001804 */
[C---:B------:R-:W-:Y:S08]  /*18070*/  HMMA.16816.F32 R8, R176.reuse, R182, R8 ;  /* 0x000000b6b008723c */ /* 0x040ff00000001808 */
[C---:B-1----:R-:W-:Y:S08]  /*18080*/  HMMA.16816.F32 R12, R176.reuse, R144, R12 ;  /* 0x00000090b00c723c */ /* 0x042ff0000000180c */
[C---:B------:R-:W-:Y:S08]  /*18090*/  HMMA.16816.F32 R16, R176.reuse, R146, R16 ;  /* 0x00000092b010723c */ /* 0x040ff00000001810 */
[C---:B-----5:R-:W-:Y:S08]  /*180a0*/  HMMA.16816.F32 R20, R176.reuse, R148, R20 ;  /* 0x00000094b014723c */ /* 0x060ff00000001814 */
[C---:B------:R-:W-:Y:S08]  /*180b0*/  HMMA.16816.F32 R24, R176.reuse, R150, R24 ;  /* 0x00000096b018723c */ /* 0x040ff00000001818 */
[C---:B------:R-:W-:Y:S08]  /*180c0*/  HMMA.16816.F32 R28, R176.reuse, R152, R28 ;  /* 0x00000098b01c723c */ /* 0x040ff0000000181c */
[----:B------:R-:W-:Y:S08]  /*180d0*/  HMMA.16816.F32 R32, R176, R154, R32 ;  /* 0x0000009ab020723c */ /* 0x000ff00000001820 */
[C---:B------:R-:W-:Y:S08]  /*180e0*/  HMMA.16816.F32 R4, R160.reuse, R164, R4 ;  /* 0x000000a4a004723c */ /* 0x040ff00000001804 */
[C---:B------:R-:W-:Y:S08]  /*180f0*/  HMMA.16816.F32 R8, R160.reuse, R166, R8 ;  /* 0x000000a6a008723c */ /* 0x040ff00000001808 */
[C---:B--2---:R-:W-:Y:S08]  /*18100*/  HMMA.16816.F32 R12, R160.reuse, R136, R12 ;  /* 0x00000088a00c723c */ /* 0x044ff0000000180c */
[C---:B------:R-:W-:Y:S01]  /*18110*/  HMMA.16816.F32 R16, R160.reuse, R138, R16 ;  /* 0x0000008aa010723c */ /* 0x040fe20000001810 */
[----:B------:R-:W1:Y:S07]  /*18120*/  LDSM.16.M88.4 R136, [R192+0x4800] ;  /* 0x00480000c088783b */ /* 0x000e6e0000000200 */
[C---:B---3--:R-:W-:Y:S08]  /*18130*/  HMMA.16816.F32 R20, R160.reuse, R140, R20 ;  /* 0x0000008ca014723c */ /* 0x048ff00000001814 */
[C---:B------:R-:W-:Y:S08]  /*18140*/  HMMA.16816.F32 R24, R160.reuse, R142, R24 ;  /* 0x0000008ea018723c */ /* 0x040ff00000001818 */
[C---:B----4-:R-:W-:Y:S08]  /*18150*/  HMMA.16816.F32 R28, R160.reuse, R156, R28 ;  /* 0x0000009ca01c723c */ /* 0x050ff0000000181c */
        /* <DEDUP_REMOVED lines=126> */
[-C--:B-1----:R-:W-:Y:S02]  /*18940*/  LEA.HI.X.SX32 R13, R7, R215.reuse, 0x2, P1 ;  /* 0x000000d7070d7211 */ /* 0x082fe400008f16ff */
        /* <DEDUP_REMOVED lines=18> */
.L_x_1947:
[CC--:B---3--:R-:W-:Y:S02]  /*18a70*/  LEA R14, P1, R6.reuse, R216.reuse, 0x1 ;  /* 0x000000d8060e7211 */ /* 0x0c8fe400078208ff */
        /* <DEDUP_REMOVED lines=10> */
[CCC-:B-1----:R-:W-:Y:S01]  /*18b20*/  @P5 LEA.HI.X R13, R5.reuse, R217.reuse, R4.reuse, 0x1, P6 ;  /* 0x000000d9050d5211 */ /* 0x1c2fe200030f0c04 */
        /* <DEDUP_REMOVED lines=77> */
.L_x_1946:
        /* <DEDUP_REMOVED lines=59> */
[----:B------:R-:W-:Y:S01]  /*193b0*/  ISETP.GT.AND P0, PT, R222, R207, PT ;  /* 0x000000cfde00720c */ /* 0x000fe20003f04270 */
[----:B------:R-:W-:Y:S01]  /*193c0*/  FFMA.FTZ R175, R174, c[0x0][0x23c], -R151 ;  /* 0x00008f00aeaf7a23 */ /* 0x000fe20000010897 */
[----:B------:R-:W2:Y:S01]  /*193d0*/  MUFU.EX2 R2, R6 ;  /* 0x0000000600027308 */ /* 0x000ea20000000800 */
[--C-:B------:R-:W-:Y:S02]  /*193e0*/  FFMA.FTZ R173, R153, c[0x0][0x23c], -R145.reuse ;  /* 0x00008f0099ad7a23 */ /* 0x100fe40000010891 */
[----:B------:R-:W-:Y:S02]  /*193f0*/  FFMA.FTZ R172, R172, c[0x0][0x23c], -R145 ;  /* 0x00008f00acac7a23 */ /* 0x000fe40000010891 */
[----:B------:R-:W-:Y:S02]  /*19400*/  FFMA.FTZ R174, R240, c[0x0][0x23c], -R151 ;  /* 0x00008f00f0ae7a23 */ /* 0x000fe40000010897 */
[--C-:B------:R-:W-:Y:S02]  /*19410*/  FFMA.FTZ R171, R238, c[0x0][0x23c], -R145.reuse ;  /* 0x00008f00eeab7a23 */ /* 0x100fe40000010891 */
[----:B------:R-:W-:Y:S01]  /*19420*/  FFMA.FTZ R170, R236, c[0x0][0x23c], -R145 ;  /* 0x00008f00ecaa7a23 */ /* 0x000fe20000010891 */
        /* <DEDUP_REMOVED lines=34> */
[----:B------:R-:W-:Y:S01]  /*19650*/  FFMA.FTZ R233, R152, c[0x0][0x23c], -R145 ;  /* 0x00008f0098e97a23 */ /* 0x000fe20000010891 */
[----:B--2---:R-:W-:Y:S01]  /*19660*/  F2FP.PACK_AB R129, R172, R173 ;  /* 0x000000adac81723e */ /* 0x004fe200000000ff */
[--C-:B------:R-:W-:Y:S02]  /*19670*/  FFMA.FTZ R234, R147, c[0x0][0x23c], -R151.reuse ;  /* 0x00008f0093ea7a23 */ /* 0x100fe40000010897 */
[----:B------:R-:W-:Y:S02]  /*19680*/  FFMA.FTZ R235, R149, c[0x0][0x23c], -R151 ;  /* 0x00008f0095eb7a23 */ /* 0x000fe40000010897 */
[--C-:B------:R-:W-:Y:S02]  /*19690*/  FFMA.FTZ R236, R150, c[0x0][0x23c], -R145.reuse ;  /* 0x00008f0096ec7a23 */ /* 0x100fe40000010891 */
[----:B------:R-:W-:Y:S01]  /*196a0*/  MUFU.EX2 R171, R171 ;  /* 0x000000ab00ab7308 */ /* 0x000fe20000000800 */
[----:B------:R-:W-:Y:S02]  /*196b0*/  FFMA.FTZ R237, R148, c[0x0][0x23c], -R145 ;  /* 0x00008f0094ed7a23 */ /* 0x000fe40000010891 */
[--C-:B------:R-:W-:Y:S02]  /*196c0*/  FFMA.FTZ R238, R146, c[0x0][0x23c], -R151.reuse ;  /* 0x00008f0092ee7a23 */ /* 0x100fe40000010897 */
[C---:B------:R-:W-:Y:S02]  /*196d0*/  FMUL.FTZ R36, R2.reuse, R36 ;  /* 0x0000002402247220 */ /* 0x040fe40000410000 */
[----:B------:R-:W-:Y:S02]  /*196e0*/  FMUL.FTZ R37, R2, R37 ;  /* 0x0000002502257220 */ /* 0x000fe40000410000 */
[C---:B------:R-:W-:Y:S01]  /*196f0*/  FMUL.FTZ R38, R0.reuse, R38 ;  /* 0x0000002600267220 */ /* 0x040fe20000410000 */
[----:B------:R-:W2:Y:S01]  /*19700*/  MUFU.EX2 R170, R170 ;  /* 0x000000aa00aa7308 */ /* 0x000ea20000000800 */
[----:B------:R-:W-:Y:S02]  /*19710*/  FMUL.FTZ R39, R0, R39 ;  /* 0x0000002700277220 */ /* 0x000fe40000410000 */
[----:B------:R-:W-:Y:S01]  /*19720*/  FMUL.FTZ R40, R2, R40 ;  /* 0x0000002802287220 */ /* 0x000fe20000410000 */
[----:B-1----:R-:W-:Y:S01]  /*19730*/  F2FP.PACK_AB R130, R174, R175 ;  /* 0x000000afae82723e */ /* 0x002fe200000000ff */
[----:B------:R-:W-:Y:S02]  /*19740*/  FMUL.FTZ R41, R2, R41 ;  /* 0x0000002902297220 */ /* 0x000fe40000410000 */
[C---:B------:R-:W-:Y:S02]  /*19750*/  FMUL.FTZ R42, R0.reuse, R42 ;  /* 0x0000002a002a7220 */ /* 0x040fe40000410000 */
[----:B------:R-:W-:Y:S01]  /*19760*/  FMUL.FTZ R43, R0, R43 ;  /* 0x0000002b002b7220 */ /* 0x000fe20000410000 */
[----:B------:R-:W-:Y:S01]  /*19770*/  MUFU.EX2 R227, R227 ;  /* 0x000000e300e37308 */ /* 0x000fe20000000800 */
[C---:B------:R-:W-:Y:S02]  /*19780*/  FMUL.FTZ R44, R2.reuse, R44 ;  /* 0x0000002c022c7220 */ /* 0x040fe40000410000 */
[----:B------:R-:W-:Y:S02]  /*19790*/  FMUL.FTZ R45, R2, R45 ;  /* 0x0000002d022d7220 */ /* 0x000fe40000410000 */
[C---:B------:R-:W-:Y:S02]  /*197a0*/  FMUL.FTZ R46, R0.reuse, R46 ;  /* 0x0000002e002e7220 */ /* 0x040fe40000410000 */
[----:B------:R-:W-:Y:S02]  /*197b0*/  FMUL.FTZ R47, R0, R47 ;  /* 0x0000002f002f7220 */ /* 0x000fe40000410000 */
[C---:B------:R-:W-:Y:S01]  /*197c0*/  FMUL.FTZ R48, R2.reuse, R48 ;  /* 0x0000003002307220 */ /* 0x040fe20000410000 */
[----:B------:R-:W-:Y:S01]  /*197d0*/  MUFU.EX2 R229, R229 ;  /* 0x000000e500e57308 */ /* 0x000fe20000000800 */
[----:B------:R-:W-:Y:S02]  /*197e0*/  FMUL.FTZ R49, R2, R49 ;  /* 0x0000003102317220 */ /* 0x000fe40000410000 */
[----:B------:R-:W-:Y:S01]  /*197f0*/  FMUL.FTZ R50, R0, R50 ;  /* 0x0000003200327220 */ /* 0x000fe20000410000 */
[----:B--2---:R-:W-:Y:S01]  /*19800*/  F2FP.PACK_AB R131, R170, R171 ;  /* 0x000000abaa83723e */ /* 0x004fe200000000ff */
[----:B------:R-:W-:Y:S02]  /*19810*/  FMUL.FTZ R51, R0, R51 ;  /* 0x0000003300337220 */ /* 0x000fe40000410000 */
[C---:B------:R-:W-:Y:S02]  /*19820*/  FMUL.FTZ R52, R2.reuse, R52 ;  /* 0x0000003402347220 */ /* 0x040fe40000410000 */
[----:B------:R-:W-:Y:S01]  /*19830*/  FMUL.FTZ R53, R2, R53 ;  /* 0x0000003502357220 */ /* 0x000fe20000410000 */
[----:B------:R-:W-:Y:S01]  /*19840*/  MUFU.EX2 R231, R231 ;  /* 0x000000e700e77308 */ /* 0x000fe20000000800 */
[C---:B------:R-:W-:Y:S05]  /*19850*/  HMMA.16816.F32 R4, R128.reuse, R12, R4 ;  /* 0x0000000c8004723c */ /* 0x040fea0000001804 */
[----:B------:R-:W-:Y:S02]  /*19860*/  FMUL.FTZ R54, R0, R54 ;  /* 0x0000003600367220 */ /* 0x000fe40000410000 */
[C---:B------:R-:W-:Y:S01]  /*19870*/  FMUL.FTZ R12, R2.reuse, R120 ;  /* 0x00000078020c7220 */ /* 0x040fe20000410000 */
[C---:B------:R-:W-:Y:S01]  /*19880*/  HMMA.16816.F32 R8, R128.reuse, R14, R8 ;  /* 0x0000000e8008723c */ /* 0x040fe20000001808 */
[----:B------:R-:W-:Y:S03]  /*19890*/  MUFU.EX2 R233, R233 ;  /* 0x000000e900e97308 */ /* 0x000fe60000000800 */
[----:B------:R-:W-:Y:S02]  /*198a0*/  FMUL.FTZ R13, R2, R121 ;  /* 0x00000079020d7220 */ /* 0x000fe40000410000 */
[C---:B------:R-:W-:Y:S02]  /*198b0*/  FMUL.FTZ R55, R0.reuse, R55 ;  /* 0x0000003700377220 */ /* 0x040fe40000410000 */
[C---:B------:R-:W-:Y:S03]  /*198c0*/  FMUL.FTZ R14, R0.reuse, R122 ;  /* 0x0000007a000e7220 */ /* 0x040fe60000410000 */
[----:B------:R-:W-:Y:S01]  /*198d0*/  MUFU.EX2 R234, R234 ;  /* 0x000000ea00ea7308 */ /* 0x000fe20000000800 */
[----:B------:R-:W-:Y:S02]  /*198e0*/  FMUL.FTZ R15, R0, R123 ;  /* 0x0000007b000f7220 */ /* 0x000fe40000410000 */
[----:B------:R-:W1:Y:S01]  /*198f0*/  LDSM.16.MT88.4 R120, [R196+0xc000] ;  /* 0x00c00000c478783b */ /* 0x000e620000004200 */
[C---:B------:R-:W-:Y:S02]  /*19900*/  FMUL.FTZ R56, R2.reuse, R56 ;  /* 0x0000003802387220 */ /* 0x040fe40000410000 */
[----:B------:R-:W-:Y:S02]  /*19910*/  FMUL.FTZ R57, R2, R57 ;  /* 0x0000003902397220 */ /* 0x000fe40000410000 */
[C---:B------:R-:W-:Y:S02]  /*19920*/  HMMA.16816.F32 R12, R128.reuse, R20, R12 ;  /* 0x00000014800c723c */ /* 0x040fe4000000180c */
[----:B------:R-:W-:Y:S01]  /*19930*/  MUFU.EX2 R235, R235 ;  /* 0x000000eb00eb7308 */ /* 0x000fe20000000800 */
[C---:B------:R-:W-:Y:S02]  /*19940*/  FMUL.FTZ R58, R0.reuse, R58 ;  /* 0x0000003a003a7220 */ /* 0x040fe40000410000 */
[----:B------:R-:W-:Y:S02]  /*19950*/  FMUL.FTZ R59, R0, R59 ;  /* 0x0000003b003b7220 */ /* 0x000fe40000410000 */
[C---:B------:R-:W-:Y:S01]  /*19960*/  FMUL.FTZ R20, R2.reuse, R112 ;  /* 0x0000007002147220 */ /* 0x040fe20000410000 */
[C---:B------:R-:W-:Y:S04]  /*19970*/  HMMA.16816.F32 R16, R128.reuse, R22, R16 ;  /* 0x000000168010723c */ /* 0x040fe80000001810 */
[C---:B------:R-:W-:Y:S01]  /*19980*/  FMUL.FTZ R21, R2.reuse, R113 ;  /* 0x0000007102157220 */ /* 0x040fe20000410000 */
[----:B------:R-:W-:Y:S01]  /*19990*/  MUFU.EX2 R236, R236 ;  /* 0x000000ec00ec7308 */ /* 0x000fe20000000800 */
[----:B------:R-:W-:Y:S02]  /*199a0*/  FMUL.FTZ R60, R2, R60 ;  /* 0x0000003c023c7220 */ /* 0x000fe40000410000 */
[C---:B------:R-:W-:Y:S04]  /*199b0*/  FMUL.FTZ R22, R0.reuse, R114 ;  /* 0x0000007200167220 */ /* 0x040fe80000410000 */
[----:B------:R-:W-:Y:S02]  /*199c0*/  FMUL.FTZ R23, R0, R115 ;  /* 0x0000007300177220 */ /* 0x000fe40000410000 */
[----:B------:R-:W2:Y:S01]  /*199d0*/  LDSM.16.MT88.4 R112, [R200+0xe000] ;  /* 0x00e00000c870783b */ /* 0x000ea20000004200 */
[----:B------:R-:W-:Y:S01]  /*199e0*/  FMUL.FTZ R61, R2, R61 ;  /* 0x0000003d023d7220 */ /* 0x000fe20000410000 */
[----:B------:R-:W-:Y:S01]  /*199f0*/  MUFU.EX2 R237, R237 ;  /* 0x000000ed00ed7308 */ /* 0x000fe20000000800 */
[C---:B------:R-:W-:Y:S02]  /*19a00*/  FMUL.FTZ R62, R0.reuse, R62 ;  /* 0x0000003e003e7220 */ /* 0x040fe40000410000 */
[C---:B------:R-:W-:Y:S03]  /*19a10*/  HMMA.16816.F32 R20, R128.reuse, R28, R20 ;  /* 0x0000001c8014723c */ /* 0x040fe60000001814 */
[----:B------:R-:W-:Y:S02]  /*19a20*/  FMUL.FTZ R63, R0, R63 ;  /* 0x0000003f003f7220 */ /* 0x000fe40000410000 */
[C---:B------:R-:W-:Y:S02]  /*19a30*/  FMUL.FTZ R64, R2.reuse, R64 ;  /* 0x0000004002407220 */ /* 0x040fe40000410000 */
[C---:B------:R-:W-:Y:S01]  /*19a40*/  FMUL.FTZ R28, R2.reuse, R104 ;  /* 0x00000068021c7220 */ /* 0x040fe20000410000 */
[C---:B------:R-:W-:Y:S01]  /*19a50*/  HMMA.16816.F32 R24, R128.reuse, R30, R24 ;  /* 0x0000001e8018723c */ /* 0x040fe20000001818 */
[----:B------:R-:W-:Y:S03]  /*19a60*/  MUFU.EX2 R238, R238 ;  /* 0x000000ee00ee7308 */ /* 0x000fe60000000800 */
[C---:B------:R-:W-:Y:S02]  /*19a70*/  FMUL.FTZ R29, R2.reuse, R105 ;  /* 0x00000069021d7220 */ /* 0x040fe40000410000 */
[----:B------:R-:W-:Y:S02]  /*19a80*/  FMUL.FTZ R65, R2, R65 ;  /* 0x0000004102417220 */ /* 0x000fe40000410000 */
[C---:B------:R-:W-:Y:S04]  /*19a90*/  FMUL.FTZ R30, R0.reuse, R106 ;  /* 0x0000006a001e7220 */ /* 0x040fe80000410000 */
[C---:B------:R-:W-:Y:S02]  /*19aa0*/  FMUL.FTZ R31, R0.reuse, R107 ;  /* 0x0000006b001f7220 */ /* 0x040fe40000410000 */
[----:B------:R-:W3:Y:S01]  /*19ab0*/  LDSM.16.MT88.4 R104, [R198+0xe000] ;  /* 0x00e00000c668783b */ /* 0x000ee20000004200 */
[C---:B------:R-:W-:Y:S02]  /*19ac0*/  FMUL.FTZ R66, R0.reuse, R66 ;  /* 0x0000004200427220 */ /* 0x040fe40000410000 */
[----:B------:R-:W-:Y:S02]  /*19ad0*/  FMUL.FTZ R67, R0, R67 ;  /* 0x0000004300437220 */ /* 0x000fe40000410000 */
[C---:B-1----:R-:W-:Y:S03]  /*19ae0*/  HMMA.16816.F32 R28, R128.reuse, R120, R28 ;  /* 0x00000078801c723c */ /* 0x042fe6000000181c */
[C---:B------:R-:W-:Y:S02]  /*19af0*/  FMUL.FTZ R68, R2.reuse, R68 ;  /* 0x0000004402447220 */ /* 0x040fe40000410000 */
[----:B------:R-:W-:Y:S02]  /*19b00*/  FMUL.FTZ R69, R2, R69 ;  /* 0x0000004502457220 */ /* 0x000fe40000410000 */
[C---:B------:R-:W-:Y:S01]  /*19b10*/  FMUL.FTZ R70, R0.reuse, R70 ;  /* 0x0000004600467220 */ /* 0x040fe20000410000 */
[C---:B------:R-:W-:Y:S01]  /*19b20*/  HMMA.16816.F32 R32, R128.reuse, R122, R32 ;  /* 0x0000007a8020723c */ /* 0x040fe20000001820 */
[----:B------:R-:W-:Y:S03]  /*19b30*/  LDSM.16.MT88.4 R120, [R196+0xc800] ;  /* 0x00c80000c478783b */ /* 0x000fe60000004200 */
[----:B------:R-:W-:Y:S02]  /*19b40*/  FMUL.FTZ R71, R0, R71 ;  /* 0x0000004700477220 */ /* 0x000fe40000410000 */
[C---:B------:R-:W-:Y:S02]  /*19b50*/  FMUL.FTZ R72, R2.reuse, R72 ;  /* 0x0000004802487220 */ /* 0x040fe40000410000 */
[C---:B--2---:R-:W-:Y:S04]  /*19b60*/  HMMA.16816.F32 R36, R128.reuse, R112, R36 ;  /* 0x000000708024723c */ /* 0x044fe80000001824 */
[----:B------:R-:W-:Y:S02]  /*19b70*/  FMUL.FTZ R73, R2, R73 ;  /* 0x0000004902497220 */ /* 0x000fe40000410000 */
[C---:B------:R-:W-:Y:S02]  /*19b80*/  FMUL.FTZ R74, R0.reuse, R74 ;  /* 0x0000004a004a7220 */ /* 0x040fe40000410000 */
[C---:B------:R-:W-:Y:S01]  /*19b90*/  HMMA.16816.F32 R40, R128.reuse, R114, R40 ;  /* 0x000000728028723c */ /* 0x040fe20000001828 */
[----:B------:R-:W-:Y:S03]  /*19ba0*/  LDSM.16.MT88.4 R112, [R200+0xc800] ;  /* 0x00c80000c870783b */ /* 0x000fe60000004200 */
[----:B------:R-:W-:Y:S02]  /*19bb0*/  FMUL.FTZ R75, R0, R75 ;  /* 0x0000004b004b7220 */ /* 0x000fe40000410000 */
[C---:B------:R-:W-:Y:S02]  /*19bc0*/  FMUL.FTZ R76, R2.reuse, R76 ;  /* 0x0000004c024c7220 */ /* 0x040fe40000410000 */
[----:B------:R-:W-:Y:S01]  /*19bd0*/  FMUL.FTZ R77, R2, R77 ;  /* 0x0000004d024d7220 */ /* 0x000fe20000410000 */
[C---:B---3--:R-:W-:Y:S03]  /*19be0*/  HMMA.16816.F32 R44, R128.reuse, R104, R44 ;  /* 0x00000068802c723c */ /* 0x048fe6000000182c */
[C---:B------:R-:W-:Y:S02]  /*19bf0*/  FMUL.FTZ R78, R0.reuse, R78 ;  /* 0x0000004e004e7220 */ /* 0x040fe40000410000 */
        /* <DEDUP_REMOVED lines=15> */
[--C-:B------:R-:W-:Y:S02]  /*19cf0*/  FFMA.FTZ R178, R178, c[0x0][0x23c], -R151.reuse ;  /* 0x00008f00b2b27a23 */ /* 0x100fe40000010897 */
[C---:B------:R-:W-:Y:S01]  /*19d00*/  HMMA.16816.F32 R64, R128.reuse, R110, R64 ;  /* 0x0000006e8040723c */ /* 0x040fe20000001840 */
[----:B------:R-:W3:Y:S03]  /*19d10*/  LDSM.16.MT88.4 R108, [R197+0x10000] ;  /* 0x01000000c56c783b */ /* 0x000ee60000004200 */
[----:B------:R-:W-:Y:S01]  /*19d20*/  FFMA.FTZ R179, R232, c[0x0][0x23c], -R151 ;  /* 0x00008f00e8b37a23 */ /* 0x000fe20000010897 */
[----:B------:R-:W-:Y:S01]  /*19d30*/  MUFU.EX2 R178, R178 ;  /* 0x000000b200b27308 */ /* 0x000fe20000000800 */
[--C-:B------:R-:W-:Y:S02]  /*19d40*/  FFMA.FTZ R232, R154, c[0x0][0x23c], -R145.reuse ;  /* 0x00008f009ae87a23 */ /* 0x100fe40000010891 */
[--C-:B------:R-:W-:Y:S01]  /*19d50*/  FFMA.FTZ R180, R180, c[0x0][0x23c], -R145.reuse ;  /* 0x00008f00b4b47a23 */ /* 0x100fe20000010891 */
[C---:B-1----:R-:W-:Y:S01]  /*19d60*/  HMMA.16816.F32 R68, R128.reuse, R104, R68 ;  /* 0x000000688044723c */ /* 0x042fe20000001844 */
[----:B------:R-:W-:Y:S02]  /*19d70*/  LDSM.16.MT88.4 R152, [R198+0xf800] ;  /* 0x00f80000c698783b */ /* 0x000fe40000004200 */
[----:B------:R-:W-:Y:S02]  /*19d80*/  FFMA.FTZ R181, R230, c[0x0][0x23c], -R145 ;  /* 0x00008f00e6b57a23 */ /* 0x000fe40000010891 */
[--C-:B------:R-:W-:Y:S01]  /*19d90*/  FFMA.FTZ R230, R158, c[0x0][0x23c], -R151.reuse ;  /* 0x00008f009ee67a23 */ /* 0x100fe20000010897 */
[----:B------:R-:W1:Y:S01]  /*19da0*/  MUFU.EX2 R179, R179 ;  /* 0x000000b300b37308 */ /* 0x000e620000000800 */
[----:B------:R-:W-:Y:S01]  /*19db0*/  FFMA.FTZ R183, R228, c[0x0][0x23c], -R151 ;  /* 0x00008f00e4b77a23 */ /* 0x000fe20000010897 */
[C---:B------:R-:W-:Y:S01]  /*19dc0*/  HMMA.16816.F32 R72, R128.reuse, R106, R72 ;  /* 0x0000006a8048723c */ /* 0x040fe20000001848 */
[----:B------:R-:W4:Y:S03]  /*19dd0*/  LDSM.16.MT88.4 R104, [R196+0x10000] ;  /* 0x01000000c468783b */ /* 0x000f260000004200 */
[----:B------:R-:W-:Y:S02]  /*19de0*/  FFMA.FTZ R228, R162, c[0x0][0x23c], -R145 ;  /* 0x00008f00a2e47a23 */ /* 0x000fe40000010891 */
[----:B------:R-:W-:Y:S02]  /*19df0*/  FFMA.FTZ R182, R182, c[0x0][0x23c], -R151 ;  /* 0x00008f00b6b67a23 */ /* 0x000fe40000010897 */
[C---:B--2---:R-:W-:Y:S01]  /*19e00*/  HMMA.16816.F32 R76, R128.reuse, R100, R76 ;  /* 0x00000064804c723c */ /* 0x044fe2000000184c */
[----:B------:R-:W-:Y:S01]  /*19e10*/  LDSM.16.MT88.4 R156, [R197+0xf800] ;  /* 0x00f80000c59c783b */ /* 0x000fe20000004200 */
[----:B------:R-:W-:Y:S02]  /*19e20*/  MUFU.EX2 R180, R180 ;  /* 0x000000b400b47308 */ /* 0x000fe40000000800 */
[--C-:B------:R-:W-:Y:S02]  /*19e30*/  FFMA.FTZ R224, R224, c[0x0][0x23c], -R145.reuse ;  /* 0x00008f00e0e07a23 */ /* 0x100fe40000010891 */
[----:B------:R-:W-:Y:S02]  /*19e40*/  FFMA.FTZ R225, R226, c[0x0][0x23c], -R145 ;  /* 0x00008f00e2e17a23 */ /* 0x000fe40000010891 */
[C---:B------:R-:W-:Y:S01]  /*19e50*/  HMMA.16816.F32 R80, R128.reuse, R102, R80 ;  /* 0x000000668050723c */ /* 0x040fe20000001850 */
[----:B------:R-:W-:Y:S03]  /*19e60*/  LDSM.16.MT88.4 R160, [R196+0xf800] ;  /* 0x00f80000c4a0783b */ /* 0x000fe60000004200 */
[--C-:B------:R-:W-:Y:S01]  /*19e70*/  FFMA.FTZ R226, R166, c[0x0][0x23c], -R151.reuse ;  /* 0x00008f00a6e27a23 */ /* 0x100fe20000010897 */
[----:B------:R-:W2:Y:S01]  /*19e80*/  MUFU.EX2 R181, R181 ;  /* 0x000000b500b57308 */ /* 0x000ea20000000800 */
[----:B------:R-:W-:Y:S01]  /*19e90*/  FFMA.FTZ R151, R144, c[0x0][0x23c], -R151 ;  /* 0x00008f0090977a23 */ /* 0x000fe20000010897 */
[----:B-1----:R-:W-:Y:S01]  /*19ea0*/  F2FP.PACK_AB R100, R179, R178 ;  /* 0x000000b2b364723e */ /* 0x002fe200000000ff */
[C---:B---3--:R-:W-:Y:S01]  /*19eb0*/  HMMA.16816.F32 R84, R128.reuse, R108, R84 ;  /* 0x0000006c8054723c */ /* 0x048fe20000001854 */
[----:B------:R-:W-:Y:S03]  /*19ec0*/  LDSM.16.MT88.4 R164, [R200+0x11800] ;  /* 0x01180000c8a4783b */ /* 0x000fe60000004200 */
[C---:B------:R-:W-:Y:S02]  /*19ed0*/  FMUL.FTZ R88, R2.reuse, R88 ;  /* 0x0000005802587220 */ /* 0x040fe40000410000 */
[----:B------:R-:W-:Y:S01]  /*19ee0*/  FMUL.FTZ R89, R2, R89 ;  /* 0x0000005902597220 */ /* 0x000fe20000410000 */
[----:B------:R-:W-:Y:S01]  /*19ef0*/  MUFU.EX2 R183, R183 ;  /* 0x000000b700b77308 */ /* 0x000fe20000000800 */
[C---:B------:R-:W-:Y:S04]  /*19f00*/  FMUL.FTZ R90, R0.reuse, R90 ;  /* 0x0000005a005a7220 */ /* 0x040fe80000410000 */
[----:B------:R-:W-:Y:S02]  /*19f10*/  FMUL.FTZ R91, R0, R91 ;  /* 0x0000005b005b7220 */ /* 0x000fe40000410000 */
[C---:B------:R-:W-:Y:S02]  /*19f20*/  FMUL.FTZ R92, R2.reuse, R92 ;  /* 0x0000005c025c7220 */ /* 0x040fe40000410000 */
[----:B------:R-:W-:Y:S01]  /*19f30*/  FMUL.FTZ R93, R2, R93 ;  /* 0x0000005d025d7220 */ /* 0x000fe20000410000 */
[----:B------:R-:W1:Y:S01]  /*19f40*/  MUFU.EX2 R182, R182 ;  /* 0x000000b600b67308 */ /* 0x000e620000000800 */
[C---:B------:R-:W-:Y:S01]  /*19f50*/  FMUL.FTZ R94, R0.reuse, R94 ;  /* 0x0000005e005e7220 */ /* 0x040fe20000410000 */
[C---:B------:R-:W-:Y:S01]  /*19f60*/  HMMA.16816.F32 R88, R128.reuse, R110, R88 ;  /* 0x0000006e8058723c */ /* 0x040fe20000001858 */
[----:B------:R-:W3:Y:S02]  /*19f70*/  LDSM.16.MT88.4 R108, [R197+0xc800] ;  /* 0x00c80000c56c783b */ /* 0x000ee40000004200 */
[----:B------:R-:W-:Y:S01]  /*19f80*/  FMUL.FTZ R95, R0, R95 ;  /* 0x0000005f005f7220 */ /* 0x000fe20000410000 */
[----:B--2---:R-:W-:Y:S01]  /*19f90*/  F2FP.PACK_AB R101, R181, R180 ;  /* 0x000000b4b565723e */ /* 0x004fe200000000ff */
[C---:B------:R-:W-:Y:S02]  /*19fa0*/  FMUL.FTZ R96, R2.reuse, R96 ;  /* 0x0000006002607220 */ /* 0x040fe40000410000 */
[----:B------:R-:W-:Y:S01]  /*19fb0*/  FMUL.FTZ R97, R2, R97 ;  /* 0x0000006102617220 */ /* 0x000fe20000410000 */
[----:B------:R-:W-:Y:S01]  /*19fc0*/  MUFU.EX2 R224, R224 ;  /* 0x000000e000e07308 */ /* 0x000fe20000000800 */
[C---:B------:R-:W-:Y:S01]  /*19fd0*/  FMUL.FTZ R98, R0.reuse, R98 ;  /* 0x0000006200627220 */ /* 0x040fe20000410000 */
[C---:B----4-:R-:W-:Y:S03]  /*19fe0*/  HMMA.16816.F32 R92, R128.reuse, R104, R92 ;  /* 0x00000068805c723c */ /* 0x050fe6000000185c */
[----:B------:R-:W-:Y:S02]  /*19ff0*/  FMUL.FTZ R99, R0, R99 ;  /* 0x0000006300637220 */ /* 0x000fe40000410000 */
[--C-:B------:R-:W-:Y:S02]  /*1a000*/  FFMA.FTZ R134, R134, c[0x0][0x23c], -R145.reuse ;  /* 0x00008f0086867a23 */ /* 0x100fe40000010891 */
[----:B------:R-:W-:Y:S01]  /*1a010*/  FFMA.FTZ R145, R133, c[0x0][0x23c], -R145 ;  /* 0x00008f0085917a23 */ /* 0x000fe20000010891 */
[----:B------:R-:W2:Y:S01]  /*1a020*/  MUFU.EX2 R225, R225 ;  /* 0x000000e100e17308 */ /* 0x000ea20000000800 */
[----:B------:R-:W-:Y:S01]  /*1a030*/  FFMA.FTZ R177, R2, R223, R177 ;  /* 0x000000df02b17223 */ /* 0x000fe200000100b1 */
[----:B------:R-:W-:Y:S01]  /*1a040*/  HMMA.16816.F32 R96, R128, R106, R96 ;  /* 0x0000006a8060723c */ /* 0x000fe20000001860 */
[----:B------:R-:W4:Y:S02]  /*1a050*/  LDSM.16.MT88.4 R104, [R196+0xe800] ;  /* 0x00e80000c468783b */ /* 0x000f240000004200 */
[----:B-1----:R-:W-:Y:S01]  /*1a060*/  F2FP.PACK_AB R102, R182, R183 ;  /* 0x000000b7b666723e */ /* 0x002fe200000000ff */
[----:B------:R-:W-:Y:S01]  /*1a070*/  FFMA.FTZ R173, R0, R219, R173 ;  /* 0x000000db00ad7223 */ /* 0x000fe200000100ad */
[----:B------:R-:W-:Y:S01]  /*1a080*/  IADD3 R0, R222, -0x1, RZ ;  /* 0xffffffffde007810 */ /* 0x000fe20007ffe0ff */
[----:B------:R-:W-:Y:S02]  /*1a090*/  FADD.FTZ R176, R176, R177 ;  /* 0x000000b1b0b07221 */ /* 0x000fe40000010000 */
[----:B------:R1:W-:Y:S01]  /*1a0a0*/  MUFU.EX2 R239, R151 ;  /* 0x0000009700ef7308 */ /* 0x0003e20000000800 */
[----:B------:R-:W-:Y:S03]  /*1a0b0*/  LDSM.16.MT88.4 R128, [R198+0xf000] ;  /* 0x00f00000c680783b */ /* 0x000fe60000004200 */
[----:B------:R-:W-:Y:S01]  /*1a0c0*/  FADD.FTZ R172, R172, R173 ;  /* 0x000000adacac7221 */ /* 0x000fe20000010000 */
[----:B------:R-:W-:Y:S01]  /*1a0d0*/  MOV R222, R0 ;  /* 0x0000000000de7202 */ /* 0x000fe20000000f00 */
[----:B------:R-:W-:Y:S01]  /*1a0e0*/  FADD.FTZ R175, R175, R176 ;  /* 0x000000b0afaf7221 */ /* 0x000fe20000010000 */
[----:B------:R-:W-:Y:S03]  /*1a0f0*/  MOV R0, R3 ;  /* 0x0000000300007202 */ /* 0x000fe60000000f00 */
[----:B------:R5:W-:Y:S01]  /*1a100*/  MUFU.EX2 R133, R145 ;  /* 0x0000009100857308 */ /* 0x000be20000000800 */
[----:B------:R-:W-:Y:S01]  /*1a110*/  FADD.FTZ R175, R174, R175 ;  /* 0x000000afaeaf7221 */ /* 0x000fe20000010000 */
[----:B--2---:R-:W-:Y:S03]  /*1a120*/  F2FP.PACK_AB R103, R225, R224 ;  /* 0x000000e0e167723e */ /* 0x004fe600000000ff */
[----:B------:R-:W-:Y:S04]  /*1a130*/  FADD.FTZ R178, R178, R175 ;  /* 0x000000afb2b27221 */ /* 0x000fe80000010000 */
[----:B------:R-:W-:Y:S01]  /*1a140*/  FADD.FTZ R178, R179, R178 ;  /* 0x000000b2b3b27221 */ /* 0x000fe20000010000 */
[----:B------:R-:W2:Y:S01]  /*1a150*/  MUFU.EX2 R226, R226 ;  /* 0x000000e200e27308 */ /* 0x000ea20000000800 */
[C---:B------:R-:W-:Y:S01]  /*1a160*/  HMMA.16816.F32 R4, R100.reuse, R112, R4 ;  /* 0x000000706404723c */ /* 0x040fe20000001804 */
[----:B-1----:R-:W-:Y:S04]  /*1a170*/  LDSM.16.MT88.4 R148, [R200+0xf800] ;  /* 0x00f80000c894783b */ /* 0x002fe80000004200 */
[----:B------:R-:W-:Y:S03]  /*1a180*/  FADD.FTZ R183, R183, R178 ;  /* 0x000000b2b7b77221 */ /* 0x000fe60000010000 */
[C---:B------:R-:W-:Y:S01]  /*1a190*/  HMMA.16816.F32 R8, R100.reuse, R114, R8 ;  /* 0x000000726408723c */ /* 0x040fe20000001808 */
[----:B------:R-:W1:Y:S01]  /*1a1a0*/  MUFU.EX2 R228, R228 ;  /* 0x000000e400e47308 */ /* 0x000e620000000800 */
[----:B------:R-:W-:Y:S02]  /*1a1b0*/  LDSM.16.MT88.4 R112, [R198+0x10800] ;  /* 0x01080000c670783b */ /* 0x000fe40000004200 */
[----:B------:R-:W-:Y:S04]  /*1a1c0*/  FADD.FTZ R183, R182, R183 ;  /* 0x000000b7b6b77221 */ /* 0x000fe80000010000 */
[C---:B------:R-:W-:Y:S02]  /*1a1d0*/  HMMA.16816.F32 R12, R100.reuse, R116, R12 ;  /* 0x00000074640c723c */ /* 0x040fe4000000180c */
[----:B-----5:R-:W-:Y:S01]  /*1a1e0*/  LDSM.16.MT88.4 R144, [R196+0xd800] ;  /* 0x00d80000c490783b */ /* 0x020fe20000004200 */
[----:B------:R-:W5:Y:S05]  /*1a1f0*/  MUFU.EX2 R230, R230 ;  /* 0x000000e600e67308 */ /* 0x000f6a0000000800 */
[C---:B------:R-:W-:Y:S02]  /*1a200*/  HMMA.16816.F32 R16, R100.reuse, R118, R16 ;  /* 0x000000766410723c */ /* 0x040fe40000001810 */
[----:B------:R-:W-:Y:S03]  /*1a210*/  LDSM.16.MT88.4 R116, [R197+0x10800] ;  /* 0x01080000c574783b */ /* 0x000fe60000004200 */
[----:B------:R-:W1:Y:S03]  /*1a220*/  MUFU.EX2 R232, R232 ;  /* 0x000000e800e87308 */ /* 0x000e660000000800 */
[C---:B---3--:R-:W-:Y:S08]  /*1a230*/  HMMA.16816.F32 R20, R100.reuse, R108, R20 ;  /* 0x0000006c6414723c */ /* 0x048ff00000001814 */
[C---:B------:R-:W-:Y:S01]  /*1a240*/  HMMA.16816.F32 R24, R100.reuse, R110, R24 ;  /* 0x0000006e6418723c */ /* 0x040fe20000001818 */
[----:B------:R-:W3:Y:S01]  /*1a250*/  LDSM.16.MT88.4 R108, [R200+0x10800] ;  /* 0x01080000c86c783b */ /* 0x000ee20000004200 */
[----:B------:R-:W1:Y:S06]  /*1a260*/  MUFU.EX2 R134, R134 ;  /* 0x0000008600867308 */ /* 0x000e6c0000000800 */
        /* <DEDUP_REMOVED lines=14> */
[----:B------:R-:W4:Y:S07]  /*1a350*/  LDSM.16.MT88.4 R104, [R196+0x10800] ;  /* 0x01080000c468783b */ /* 0x000f2e0000004200 */
[C---:B---3--:R-:W-:Y:S08]  /*1a360*/  HMMA.16816.F32 R68, R100.reuse, R108, R68 ;  /* 0x0000006c6444723c */ /* 0x048ff00000001844 */
[C---:B------:R-:W-:Y:S01]  /*1a370*/  HMMA.16816.F32 R72, R100.reuse, R110, R72 ;  /* 0x0000006e6448723c */ /* 0x040fe20000001848 */
[----:B------:R-:W3:Y:S07]  /*1a380*/  LDSM.16.MT88.4 R108, [R200+0xd000] ;  /* 0x00d00000c86c783b */ /* 0x000eee0000004200 */
[C---:B------:R-:W-:Y:S08]  /*1a390*/  HMMA.16816.F32 R76, R100.reuse, R112, R76 ;  /* 0x00000070644c723c */ /* 0x040ff0000000184c */
[C---:B------:R-:W-:Y:S01]  /*1a3a0*/  HMMA.16816.F32 R80, R100.reuse, R114, R80 ;  /* 0x000000726450723c */ /* 0x040fe20000001850 */
[----:B------:R-:W1:Y:S07]  /*1a3b0*/  LDSM.16.MT88.4 R112, [R197+0xd000] ;  /* 0x00d00000c570783b */ /* 0x000e6e0000004200 */
[C---:B------:R-:W-:Y:S08]  /*1a3c0*/  HMMA.16816.F32 R84, R100.reuse, R116, R84 ;  /* 0x000000746454723c */ /* 0x040ff00000001854 */
[C---:B------:R-:W-:Y:S01]  /*1a3d0*/  HMMA.16816.F32 R88, R100.reuse, R118, R88 ;  /* 0x000000766458723c */ /* 0x040fe20000001858 */
[----:B------:R-:W3:Y:S07]  /*1a3e0*/  LDSM.16.MT88.4 R116, [R200+0xf000] ;  /* 0x00f00000c874783b */ /* 0x000eee0000004200 */
[C---:B----4-:R-:W-:Y:S08]  /*1a3f0*/  HMMA.16816.F32 R92, R100.reuse, R104, R92 ;  /* 0x00000068645c723c */ /* 0x050ff0000000185c */
[----:B------:R-:W-:Y:S01]  /*1a400*/  HMMA.16816.F32 R96, R100, R106, R96 ;  /* 0x0000006a6460723c */ /* 0x000fe20000001860 */
[----:B------:R-:W4:Y:S06]  /*1a410*/  LDSM.16.MT88.4 R104, [R196+0xf000] ;  /* 0x00f00000c468783b */ /* 0x000f2c0000004200 */
[----:B--2---:R-:W-:Y:S01]  /*1a420*/  F2FP.PACK_AB R100, R227, R226 ;  /* 0x000000e2e364723e */ /* 0x004fe200000000ff */
[----:B------:R-:W-:Y:S01]  /*1a430*/  FADD.FTZ R226, R226, R183 ;  /* 0x000000b7e2e27221 */ /* 0x000fe20000010000 */
[----:B-1----:R-:W-:Y:S03]  /*1a440*/  F2FP.PACK_AB R101, R229, R228 ;  /* 0x000000e4e565723e */ /* 0x002fe600000000ff */
[----:B-----5:R-:W-:Y:S01]  /*1a450*/  F2FP.PACK_AB R102, R231, R230 ;  /* 0x000000e6e766723e */ /* 0x020fe200000000ff */
[----:B------:R-:W-:Y:S01]  /*1a460*/  FADD.FTZ R227, R227, R226 ;  /* 0x000000e2e3e37221 */ /* 0x000fe20000010000 */
[----:B------:R-:W-:Y:S03]  /*1a470*/  F2FP.PACK_AB R103, R233, R232 ;  /* 0x000000e8e967723e */ /* 0x000fe600000000ff */
[----:B------:R-:W-:Y:S04]  /*1a480*/  FADD.FTZ R230, R230, R227 ;  /* 0x000000e3e6e67221 */ /* 0x000fe80000010000 */
[C---:B---3--:R-:W-:Y:S03]  /*1a490*/  HMMA.16816.F32 R4, R100.reuse, R108, R4 ;  /* 0x0000006c6404723c */ /* 0x048fe60000001804 */
        /* <DEDUP_REMOVED lines=11> */
[C---:B------:R-:W-:Y:S08]  /*1a550*/  HMMA.16816.F32 R36, R100.reuse, R116, R36 ;  /* 0x000000746424723c */ /* 0x040ff00000001824 */
[C---:B------:R-:W-:Y:S01]  /*1a560*/  HMMA.16816.F32 R40, R100.reuse, R118, R40 ;  /* 0x000000766428723c */ /* 0x040fe20000001828 */
[----:B------:R-:W3:Y:S07]  /*1a570*/  LDSM.16.MT88.4 R116, [R197+0x11000] ;  /* 0x01100000c574783b */ /* 0x000eee0000004200 */
        /* <DEDUP_REMOVED lines=8> */
[C---:B----4-:R-:W-:Y:S04]  /*1a600*/  HMMA.16816.F32 R60, R100.reuse, R104, R60 ;  /* 0x00000068643c723c */ /* 0x050fe8000000183c */
[----:B------:R-:W-:Y:S01]  /*1a610*/  F2FP.PACK_AB R139, R133, R134 ;  /* 0x00000086858b723e */ /* 0x000fe200000000ff */
[----:B------:R-:W-:Y:S03]  /*1a620*/  FADD.FTZ R235, R235, R234 ;  /* 0x000000eaebeb7221 */ /* 0x000fe60000010000 */
[C---:B------:R-:W-:Y:S01]  /*1a630*/  HMMA.16816.F32 R64, R100.reuse, R106, R64 ;  /* 0x0000006a6440723c */ /* 0x040fe20000001840 */
[----:B------:R-:W4:Y:S03]  /*1a640*/  LDSM.16.MT88.4 R104, [R196+0x11000] ;  /* 0x01100000c468783b */ /* 0x000f260000004200 */
[----:B------:R-:W-:Y:S04]  /*1a650*/  FADD.FTZ R238, R238, R235 ;  /* 0x000000ebeeee7221 */ /* 0x000fe80000010000 */
[C---:B-1----:R-:W-:Y:S04]  /*1a660*/  HMMA.16816.F32 R68, R100.reuse, R108, R68 ;  /* 0x0000006c6444723c */ /* 0x042fe80000001844 */
[----:B------:R-:W-:Y:S04]  /*1a670*/  FADD.FTZ R223, R239, R238 ;  /* 0x000000eeefdf7221 */ /* 0x000fe80000010000 */
[C---:B------:R-:W-:Y:S01]  /*1a680*/  HMMA.16816.F32 R72, R100.reuse, R110, R72 ;  /* 0x0000006e6448723c */ /* 0x040fe20000001848 */
[----:B------:R-:W1:Y:S07]  /*1a690*/  LDSM.16.MT88.4 R108, [R198+0xd800] ;  /* 0x00d80000c66c783b */ /* 0x000e6e0000004200 */
[C---:B--2---:R-:W-:Y:S08]  /*1a6a0*/  HMMA.16816.F32 R76, R100.reuse, R112, R76 ;  /* 0x00000070644c723c */ /* 0x044ff0000000184c */
[C---:B------:R-:W-:Y:S08]  /*1a6b0*/  HMMA.16816.F32 R80, R100.reuse, R114, R80 ;  /* 0x000000726450723c */ /* 0x040ff00000001850 */
[C---:B---3--:R-:W-:Y:S08]  /*1a6c0*/  HMMA.16816.F32 R84, R100.reuse, R116, R84 ;  /* 0x000000746454723c */ /* 0x048ff00000001854 */
[C---:B------:R-:W-:Y:S08]  /*1a6d0*/  HMMA.16816.F32 R88, R100.reuse, R118, R88 ;  /* 0x000000766458723c */ /* 0x040ff00000001858 */
[C---:B----4-:R-:W-:Y:S08]  /*1a6e0*/  HMMA.16816.F32 R92, R100.reuse, R104, R92 ;  /* 0x00000068645c723c */ /* 0x050ff0000000185c */
        /* <DEDUP_REMOVED lines=43> */
.L_x_1944:
        /* <DEDUP_REMOVED lines=212> */
[----:B-1----:R-:W1:Y:S04]  /*1b6e0*/  S2R R112, SR_CTAID.X ;  /* 0x0000000000707919 */ /* 0x002e680000002500 */
[----:B------:R-:W-:Y:S04]  /*1b6f0*/  STS.64 [R17+0x8000], R84 ;  /* 0x0080005411007388 */ /* 0x000fe80000000a00 */
[----:B------:R-:W-:Y:S04]  /*1b700*/  STS.64 [R17+0x8800], R86 ;  /* 0x0088005611007388 */ /* 0x000fe80000000a00 */
[----:B------:R-:W-:Y:S04]  /*1b710*/  STS.64 [R18+0x8000], R88 ;  /* 0x0080005812007388 */ /* 0x000fe80000000a00 */
[----:B------:R-:W-:Y:S04]  /*1b720*/  STS.64 [R18+0x8800], R90 ;  /* 0x0088005a12007388 */ /* 0x000fe80000000a00 */
[----:B------:R-:W-:Y:S04]  /*1b730*/  STS.64 [R19+0x8000], R92 ;  /* 0x0080005c13007388 */ /* 0x000fe80000000a00 */
[----:B------:R-:W-:Y:S01]  /*1b740*/  STS.64 [R19+0x8800], R94 ;  /* 0x0088005e13007388 */ /* 0x000fe20000000a00 */
[----:B-1----:R-:W-:-:S03]  /*1b750*/  SHF.L.U32 R0, R112, 0x6, RZ ;  /* 0x0000000670007819 */ /* 0x002fc600000006ff */
[----:B------:R1:W-:Y:S04]  /*1b760*/  STS.64 [R13+0x8000], R96 ;  /* 0x008000600d007388 */ /* 0x0003e80000000a00 */
[----:B------:R3:W-:Y:S04]  /*1b770*/  STS.64 [R13+0x8800], R98 ;  /* 0x008800620d007388 */ /* 0x0007e80000000a00 */
[----:B------:R-:W-:Y:S01]  /*1b780*/  BAR.SYNC.DEFER_BLOCKING 0x0 ;  /* 0x0000000000007b1d */ /* 0x000fe20000010000 */
[----:B-1----:R-:W-:Y:S02]  /*1b790*/  IADD3 R96, -R213, RZ, RZ ;  /* 0x000000ffd5607210 */ /* 0x002fe40007ffe1ff */
[----:B------:R-:W-:-:S02]  /*1b7a0*/  SHF.R.S32.HI R97, RZ, 0x1f, R10 ;  /* 0x0000001fff617819 */ /* 0x000fc4000001140a */
[----:B---3--:R-:W-:Y:S01]  /*1b7b0*/  SHF.L.U32 R98, R11, 0x2, RZ ;  /* 0x000000020b627819 */ /* 0x008fe200000006ff */
[----:B--2---:R-:W-:Y:S01]  /*1b7c0*/  IMAD R7, R96, c[0x0][0x1c0], R7 ;  /* 0x0000700060077a24 */ /* 0x004fe200078e0207 */
[-C--:B------:R-:W-:Y:S01]  /*1b7d0*/  LEA.HI R97, R97, R10.reuse, RZ, 0x2 ;  /* 0x0000000a61617211 */ /* 0x080fe200078f10ff */
[----:B------:R-:W1:Y:S01]  /*1b7e0*/  LDS.128 R108, [R5.X4] ;  /* 0x00000000056c7984 */ /* 0x000e620000004c00 */
[----:B------:R-:W-:Y:S01]  /*1b7f0*/  SHF.R.S32.HI R99, RZ, 0x1f, R98 ;  /* 0x0000001fff637819 */ /* 0x000fe20000011462 */
[----:B------:R-:W-:Y:S01]  /*1b800*/  IMAD R7, R6, c[0x0][0x1c0], R7 ;  /* 0x0000700006077a24 */ /* 0x000fe200078e0207 */
[----:B------:R-:W-:Y:S01]  /*1b810*/  SHF.R.S32.HI R6, RZ, 0x1f, R9 ;  /* 0x0000001fff067819 */ /* 0x000fe20000011409 */
[----:B------:R-:W2:Y:S01]  /*1b820*/  LDS.128 R104, [R5.X4+0x800] ;  /* 0x0008000005687984 */ /* 0x000ea20000004c00 */
[----:B------:R-:W-:Y:S01]  /*1b830*/  LOP3.LUT R97, R97, 0xffffffc, RZ, 0xc0, !PT ;  /* 0x0ffffffc61617812 */ /* 0x000fe200078ec0ff */
[----:B------:R-:W-:Y:S01]  /*1b840*/  IMAD R0, R7, c[0x0][0x214], R0 ;  /* 0x0000850007007a24 */ /* 0x000fe200078e0200 */
[----:B------:R-:W-:Y:S01]  /*1b850*/  LEA.HI R6, R6, R9, RZ, 0x2 ;  /* 0x0000000906067211 */ /* 0x000fe200078f10ff */
[----:B------:R-:W-:Y:S01]  /*1b860*/  @P4 FMUL.FTZ R9, R4, 0.69314718246459960938 ;  /* 0x3f31721804094820 */ /* 0x000fe20000410000 */
[----:B------:R-:W-:Y:S01]  /*1b870*/  IADD3 R97, -R97, R10, RZ ;  /* 0x0000000a61617210 */ /* 0x000fe20007ffe1ff */
[----:B------:R-:W3:Y:S01]  /*1b880*/  LDS.128 R100, [R5.X4+0x1000] ;  /* 0x0010000005647984 */ /* 0x000ee20000004c00 */
[----:B------:R-:W-:-:S02]  /*1b890*/  SHF.R.S32.HI R6, RZ, 0x2, R6 ;  /* 0x00000002ff067819 */ /* 0x000fc40000011406 */
[----:B------:R-:W-:Y:S01]  /*1b8a0*/  MOV R7, 0xff800000 ;  /* 0xff80000000077802 */ /* 0x000fe20000000f00 */
[----:B------:R-:W4:Y:S01]  /*1b8b0*/  LDS.128 R88, [R5.X4+0x1800] ;  /* 0x0018000005587984 */ /* 0x000f220000004c00 */
[----:B------:R-:W-:Y:S01]  /*1b8c0*/  @P3 FFMA.FTZ R7, R3, c[0x0][0x238], R2 ;  /* 0x00008e0003073a23 */ /* 0x000fe20000010002 */
[----:B------:R-:W-:Y:S02]  /*1b8d0*/  LEA R97, R97, R6, 0x4 ;  /* 0x0000000661617211 */ /* 0x000fe400078e20ff */
        /* <DEDUP_REMOVED lines=34> */
.L_x_1950:
[----:B--234-:R-:W-:Y:S05]  /*1bb00*/  BSYNC B0 ;  /* 0x0000000000007941 */ /* 0x01cfea0003800000 */
.L_x_1949:
        /* <DEDUP_REMOVED lines=19> */
.L_x_1952:
[----:B------:R-:W-:Y:S05]  /*1bc40*/  BSYNC B0 ;  /* 0x0000000000007941 */ /* 0x000fea0003800000 */
.L_x_1951:
        /* <DEDUP_REMOVED lines=11> */
.L_x_1954:
[----:B------:R-:W-:Y:S05]  /*1bd00*/  BSYNC B0 ;  /* 0x0000000000007941 */ /* 0x000fea0003800000 */
.L_x_1953:
        /* <DEDUP_REMOVED lines=11> */
.L_x_1956:
[----:B------:R-:W-:Y:S05]  /*1bdc0*/  BSYNC B0 ;  /* 0x0000000000007941 */ /* 0x000fea0003800000 */
.L_x_1955:
        /* <DEDUP_REMOVED lines=11> */
.L_x_1958:
[----:B------:R-:W-:Y:S05]  /*1be80*/  BSYNC B0 ;  /* 0x0000000000007941 */ /* 0x000fea0003800000 */
.L_x_1957:
        /* <DEDUP_REMOVED lines=11> */
.L_x_1960:
[----:B------:R-:W-:Y:S05]  /*1bf40*/  BSYNC B0 ;  /* 0x0000000000007941 */ /* 0x000fea0003800000 */
.L_x_1959:
        /* <DEDUP_REMOVED lines=11> */
.L_x_1962:
[----:B------:R-:W-:Y:S05]  /*1c000*/  BSYNC B0 ;  /* 0x0000000000007941 */ /* 0x000fea0003800000 */
.L_x_1961:
        /* <DEDUP_REMOVED lines=11> */
.L_x_1964:
[----:B------:R-:W-:Y:S05]  /*1c0c0*/  BSYNC B0 ;  /* 0x0000000000007941 */ /* 0x000fea0003800000 */
.L_x_1963:
        /* <DEDUP_REMOVED lines=12> */
.L_x_1965:
        /* <DEDUP_REMOVED lines=15> */
.L_x_7359:


//--------------------- .text._ZN5flash24flash_fwd_splitkv_kernelI23Flash_fwd_kernel_traitsILi192ELi64ELi64ELi4ELb0ELb0EN7cutlass6half_tE19Flash_kernel_traitsILi192ELi64ELi64ELi4ES3_EELb0ELb1ELb0ELb0ELb0ELb0ELb0ELb0EEEvNS_16Flash_fwd_paramsE --------------------------
	.section	.text._ZN5flash24flash_fwd_splitkv_kernelI23Flash_fwd_kernel_traitsILi192ELi64ELi64ELi4ELb0ELb0EN7cutlass6half_tE19Flash_kernel_traitsILi192ELi64ELi64ELi4ES3_EELb0ELb1ELb0ELb0ELb0ELb0ELb0ELb0EEEvNS_16Flash_fwd_paramsE,"ax",@progbits
	.sectioninfo	@"SHI_REGISTERS=240"
	.align	128
        .global         _ZN5flash24flash_fwd_splitkv_kernelI23Flash_fwd_kernel_traitsILi192ELi64ELi64ELi4ELb0ELb0EN7cutlass6half_tE19Flash_kernel_traitsILi192ELi64ELi64ELi4ES3_EELb0ELb1ELb0ELb0ELb0ELb0ELb0ELb0EEEvNS_16Flash_fwd_paramsE
        .type           _ZN5flash24flash_fwd_splitkv_kernelI23Flash_fwd_kernel_traitsILi192ELi64ELi64ELi4ELb0ELb0EN7cutlass6half_tE19Flash_kernel_traitsILi192ELi64ELi64ELi4ES3_EELb0ELb1ELb0ELb0ELb0ELb0ELb0ELb0EEEvNS_16Flash_fwd_paramsE,@function
        .size           _ZN5flash24flash_fwd_splitkv_kernelI23Flash_fwd_kernel_traitsILi192ELi64ELi64ELi4ELb0ELb0EN7cutlass6half_tE19Flash_kernel_traitsILi192ELi64ELi64ELi4ES3_EELb0ELb1ELb0ELb0ELb0ELb0ELb0ELb0EEEvNS_16Flash_fwd_paramsE,(.L_x_7360 - _ZN5flash24flash_fwd_splitkv_kernelI23Flash_fwd_kernel_traitsILi192ELi64ELi64ELi4ELb0ELb0EN7cutlass6half_tE19Flash_kernel_traitsILi192ELi64ELi64ELi4ES3_EELb0ELb1ELb0ELb0ELb0ELb0ELb0ELb0EEEvNS_16Flash_fwd_paramsE)
        .other          _ZN5flash24flash_fwd_splitkv_kernelI23Flash_fwd_kernel_traitsILi192ELi64ELi64ELi4ELb0ELb0EN7cutlass6half_tE19Flash_kernel_traitsILi192ELi64ELi64ELi4ES3_EELb0ELb1ELb0ELb0ELb0ELb0ELb0ELb0EEEvNS_16Flash_fwd_paramsE,@"STO_CUDA_ENTRY STV_DEFAULT"
_ZN5flash24flash_fwd_splitkv_kernelI23Flash_fwd_kernel_traitsILi192ELi64ELi64ELi4ELb0ELb0EN7cutlass6half_tE19Flash_kernel_traitsILi192ELi64ELi64ELi4ES3_EELb0ELb1ELb0ELb0ELb0ELb0ELb0ELb0EEEvNS_16Flash_fwd_paramsE:
.text._ZN5flash24flash_fwd_splitkv_kernelI23Flash_fwd_kernel_traitsILi192ELi64ELi64ELi4ELb0ELb0EN7cutlass6half_tE19Flash_kernel_traitsILi192ELi64ELi64ELi4ES3_EELb0ELb1ELb0ELb0ELb0ELb0ELb0ELb0EEEvNS_16Flash_fwd_paramsE:
[----:B------:R-:W-:Y:S02]  /*0000*/  MOV R1, c[0x0][0x28] ;  /* 0x00000a0000017a02 */ /* 0x000fe40000000f00 */
[----:B------:R-:W1:Y:S01]  /*0010*/  S2UR UR17, SR_CTAID.Y ;  /* 0x00000000001179c3 */ /* 0x000e620000002600 */
[----:B------:R-:W-:Y:S02]  /*0020*/  ULDC.64 UR4, c[0x0][0x240] ;  /* 0x0000900000047ab9 */ /* 0x000fe40000000a00 */
[----:B------:R-:W-:Y:S02]  /*0030*/  UISETP.NE.U32.AND UP2, UPT, URZ, UR4, UPT ;  /* 0x000000043f00728c */ /* 0x000fe4000bf45070 */
[----:B------:R-:W-:Y:S02]  /*0040*/  UMOV UR22, 0x4 ;  /* 0x0000000400167882 */ /* 0x000fe40000000000 */
[----:B------:R-:W-:Y:S02]  /*0050*/  UISETP.NE.AND.EX UP2, UPT, URZ, UR5, UPT, UP2 ;  /* 0x000000053f00728c */ /* 0x000fe4000bf45320 */
[----:B------:R-:W-:Y:S02]  /*0060*/  ULDC.64 UR10, c[0x0][0x240] ;  /* 0x00009000000a7ab9 */ /* 0x000fe40000000a00 */
[----:B------:R-:W-:-:S02]  /*0070*/  ULDC.64 UR4, c[0x0][0x250] ;  /* 0x0000940000047ab9 */ /* 0x000fc40000000a00 */
[----:B------:R-:W-:Y:S01]  /*0080*/  PLOP3.LUT P2, PT, PT, PT, UP2, 0x80, 0x0 ;  /* 0x000000000000781c */ /* 0x000fe20003f4f028 */
[----:B------:R-:W-:Y:S02]  /*0090*/  UISETP.NE.U32.AND UP0, UPT, URZ, UR4, UPT ;  /* 0x000000043f00728c */ /* 0x000fe4000bf05070 */
[----:B------:R-:W-:Y:S02]  /*00a0*/  ULDC.64 UR12, c[0x0][0x118] ;  /* 0x00004600000c7ab9 */ /* 0x000fe40000000a00 */
[----:B------:R-:W-:Y:S02]  /*00b0*/  UISETP.NE.AND.EX UP0, UPT, URZ, UR5, UPT, UP0 ;  /* 0x000000053f00728c */ /* 0x000fe4000bf05300 */
[----:B------:R-:W-:Y:S02]  /*00c0*/  ULDC.U8 UR8, c[0x0][0x312] ;  /* 0x0000c48000087ab9 */ /* 0x000fe40000000000 */
[----:B------:R-:W-:Y:S02]  /*00d0*/  ULDC.64 UR6, c[0x0][0x248] ;  /* 0x0000920000067ab9 */ /* 0x000fe40000000a00 */
[----:B-1----:R-:W-:Y:S01]  /*00e0*/  UIMAD.WIDE UR10, UR17, UR22, UR10 ;  /* 0x00000016110a72a5 */ /* 0x002fe2000f8e020a */
[----:B------:R-:W-:Y:S01]  /*00f0*/  PLOP3.LUT P0, PT, PT, PT, UP0, 0x80, 0x0 ;  /* 0x000000000000781c */ /* 0x000fe20003f0f008 */
[----:B------:R-:W-:-:S02]  /*0100*/  ULDC.64 UR4, c[0x0][0x250] ;  /* 0x0000940000047ab9 */ /* 0x000fc40000000a00 */
[----:B------:R-:W-:Y:S02]  /*0110*/  UISETP.NE.AND UP3, UPT, UR8, URZ, UPT ;  /* 0x0000003f0800728c */ /* 0x000fe4000bf65270 */
[----:B------:R-:W-:Y:S01]  /*0120*/  IMAD.U32 R10, RZ, RZ, UR10 ;  /* 0x0000000aff0a7e24 */ /* 0x000fe2000f8e00ff */
[----:B------:R-:W-:Y:S01]  /*0130*/  UISETP.EQ.U32.AND UP1, UPT, URZ, UR6, UPT ;  /* 0x000000063f00728c */ /* 0x000fe2000bf22070 */
[----:B------:R-:W-:Y:S01]  /*0140*/  IMAD.U32 R11, RZ, RZ, UR11 ;  /* 0x0000000bff0b7e24 */ /* 0x000fe2000f8e00ff */
[----:B------:R-:W-:Y:S02]  /*0150*/  @UP0 UIMAD.WIDE UR4, UR17, UR22, UR4 ;  /* 0x00000016110402a5 */ /* 0x000fe4000f8e0204 */
[----:B------:R-:W-:Y:S02]  /*0160*/  UISETP.EQ.OR.EX UP1, UPT, URZ, UR7, !UP3, UP1 ;  /* 0x000000073f00728c */ /* 0x000fe4000df22710 */
[----:B------:R-:W2:Y:S01]  /*0170*/  @P2 LDG.E R4, [R10.64] ;  /* 0x0000000c0a042981 */ /* 0x000ea2000c1e1900 */
[----:B------:R-:W-:-:S03]  /*0180*/  ULDC.64 UR6, c[0x0][0x248] ;  /* 0x0000920000067ab9 */ /* 0x000fc60000000a00 */
[----:B------:R-:W3:Y:S01]  /*0190*/  @P2 LDG.E R0, [R10.64+0x4] ;  /* 0x0000040c0a002981 */ /* 0x000ee2000c1e1900 */
[----:B------:R-:W-:Y:S01]  /*01a0*/  IMAD.U32 R8, RZ, RZ, UR4 ;  /* 0x00000004ff087e24 */ /* 0x000fe2000f8e00ff */
[----:B------:R-:W-:-:S05]  /*01b0*/  MOV R9, UR5 ;  /* 0x0000000500097c02 */ /* 0x000fca0008000f00 */
[----:B------:R-:W4:Y:S01]  /*01c0*/  @P0 LDG.E R2, [R8.64] ;  /* 0x0000000c08020981 */ /* 0x000f22000c1e1900 */
[----:B------:R-:W-:Y:S01]  /*01d0*/  PLOP3.LUT P1, PT, PT, PT, UP1, 0x80, 0x0 ;  /* 0x000000000000781c */ /* 0x000fe20003f2f018 */
[----:B------:R-:W-:-:S06]  /*01e0*/  UIMAD.WIDE UR6, UR17, UR22, UR6 ;  /* 0x00000016110672a5 */ /* 0x000fcc000f8e0206 */
[----:B------:R-:W-:Y:S01]  /*01f0*/  IMAD.U32 R6, RZ, RZ, UR6 ;  /* 0x00000006ff067e24 */ /* 0x000fe2000f8e00ff */
[----:B------:R-:W-:-:S05]  /*0200*/  MOV R7, UR7 ;  /* 0x0000000700077c02 */ /* 0x000fca0008000f00 */
[----:B------:R-:W5:Y:S01]  /*0210*/  @!P1 LDG.E R3, [R6.64] ;  /* 0x0000000c06039981 */ /* 0x000f62000c1e1900 */
[----:B------:R-:W-:Y:S02]  /*0220*/  UMOV UR24, 0xffffffff ;  /* 0xffffffff00187882 */ /* 0x000fe40000000000 */
[----:B------:R-:W-:Y:S02]  /*0230*/  UMOV UR7, URZ ;  /* 0x0000003f00077c82 */ /* 0x000fe40008000000 */
[----:B------:R-:W-:Y:S01]  /*0240*/  UMOV UR18, 0xffffffff ;  /* 0xffffffff00127882 */ /* 0x000fe20000000000 */
[----:B------:R-:W1:Y:S08]  /*0250*/  S2UR UR10, SR_CTAID.X ;  /* 0x00000000000a79c3 */ /* 0x000e700000002500 */
[----:B------:R-:W1:Y:S08]  /*0260*/  S2UR UR14, SR_CTAID.Z ;  /* 0x00000000000e79c3 */ /* 0x000e700000002700 */
[----:B--2---:R-:W2:Y:S08]  /*0270*/  @P2 R2UR UR24, R4 ;  /* 0x00000000041823c2 */ /* 0x004eb000000e0000 */
[----:B---3--:R-:W2:Y:S08]  /*0280*/  @P2 R2UR UR26, R0 ;  /* 0x00000000001a23c2 */ /* 0x008eb000000e0000 */
[----:B----4-:R3:W4:Y:S01]  /*0290*/  @P0 R2UR UR7, R2 ;  /* 0x00000000020703c2 */ /* 0x01072200000e0000 */
[----:B------:R-:W-:-:S04]  /*02a0*/  ISETP.NE.U32.AND P0, PT, RZ, c[0x0][0x248], PT ;  /* 0x00009200ff007a0c */ /* 0x000fc80003f05070 */
[----:B------:R-:W-:-:S03]  /*02b0*/  ISETP.NE.AND.EX P0, PT, RZ, c[0x0][0x24c], PT, P0 ;  /* 0x00009300ff007a0c */ /* 0x000fc60003f05300 */
[----:B-----5:R3:W1:Y:S01]  /*02c0*/  @!P1 R2UR UR18, R3 ;  /* 0x00000000031293c2 */ /* 0x02066200000e0000 */
[----:B--2---:R-:W-:-:S07]  /*02d0*/  @UP2 UIADD3 UR26, UR26, -UR24, URZ ;  /* 0x800000181a1a2290 */ /* 0x004fce000fffe03f */
[----:B------:R-:W-:Y:S02]  /*02e0*/  @!UP2 ULDC UR26, c[0x0][0x214] ;  /* 0x00008500001aaab9 */ /* 0x000fe40000000800 */
[----:B-1-34-:R-:W-:Y:S05]  /*02f0*/  @!P0 BRA `(.L_x_1966) ;  /* 0x0000007000008947 */ /* 0x01afea0003800000 */
[----:B------:R-:W-:-:S13]  /*0300*/  PLOP3.LUT P0, PT, PT, PT, UP3, 0x80, 0x0 ;  /* 0x000000000000781c */ /* 0x000fda0003f0f038 */
[----:B------:R-:W2:Y:S04]  /*0310*/  @P0 LDG.E R0, [R6.64+0x4] ;  /* 0x0000040c06000981 */ /* 0x000ea8000c1e1900 */
[----:B------:R-:W3:Y:S01]  /*0320*/  @!P0 LDG.E R2, [R6.64] ;  /* 0x0000000c06028981 */ /* 0x000ee2000c1e1900 */
[----:B--2---:R-:W1:Y:S02]  /*0330*/  @P0 R2UR UR6, R0 ;  /* 0x00000000000603c2 */ /* 0x004e6400000e0000 */
[----:B-1----:R-:W-:-:S11]  /*0340*/  @UP3 UIADD3 UR6, UR6, -UR18, URZ ;  /* 0x8000001206063290 */ /* 0x002fd6000fffe03f */
[----:B---3--:R1:W2:Y:S02]  /*0350*/  @!P0 R2UR UR6, R2 ;  /* 0x00000000020683c2 */ /* 0x0082a400000e0000 */
[----:B-12---:R-:W-:Y:S05]  /*0360*/  BRA `(.L_x_1967) ;  /* 0x0000001000007947 */ /* 0x006fea0003800000 */
.L_x_1966:
[----:B------:R-:W-:Y:S02]  /*0370*/  ULDC UR6, c[0x0][0x218] ;  /* 0x0000860000067ab9 */ /* 0x000fe40000000800 */
.L_x_1967:
[----:B------:R-:W-:Y:S02]  /*0380*/  ULDC.64 UR4, c[0x0][0x258] ;  /* 0x0000960000047ab9 */ /* 0x000fe40000000a00 */
[----:B------:R-:W-:-:S04]  /*0390*/  UISETP.NE.U32.AND UP2, UPT, URZ, UR4, UPT ;  /* 0x000000043f00728c */ /* 0x000fc8000bf45070 */
[----:B------:R-:W-:-:S03]  /*03a0*/  UISETP.NE.AND.EX UP2, UPT, URZ, UR5, UPT, UP2 ;  /* 0x000000053f00728c */ /* 0x000fc6000bf45320 */
[----:B------:R-:W-:-:S03]  /*03b0*/  ULDC.64 UR4, c[0x0][0x258] ;  /* 0x0000960000047ab9 */ /* 0x000fc60000000a00 */
[----:B------:R-:W-:-:S05]  /*03c0*/  PLOP3.LUT P0, PT, PT, PT, UP2, 0x80, 0x0 ;  /* 0x000000000000781c */ /* 0x000fca0003f0f028 */
[----:B------:R-:W-:-:S06]  /*03d0*/  @UP2 UIMAD.WIDE UR4, UR17, UR22, UR4 ;  /* 0x00000016110422a5 */ /* 0x000fcc000f8e0204 */
[----:B------:R-:W-:Y:S02]  /*03e0*/  IMAD.U32 R2, RZ, RZ, UR4 ;  /* 0x00000004ff027e24 */ /* 0x000fe4000f8e00ff */
[----:B------:R-:W-:Y:S01]  /*03f0*/  IMAD.U32 R3, RZ, RZ, UR5 ;  /* 0x00000005ff037e24 */ /* 0x000fe2000f8e00ff */
[----:B------:R-:W-:Y:S02]  /*0400*/  USHF.L.U32 UR10, UR10, 0x6, URZ ;  /* 0x000000060a0a7899 */ /* 0x000fe4000800063f */
[----:B------:R-:W-:Y:S02]  /*0410*/  ULDC.64 UR4, c[0x0][0x268] ;  /* 0x00009a0000047ab9 */ /* 0x000fe40000000a00 */
[----:B------:R-:W2:Y:S01]  /*0420*/  @P0 LDG.E R0, [R2.64] ;  /* 0x0000000c02000981 */ /* 0x000ea2000c1e1900 */
[----:B------:R-:W-:Y:S02]  /*0430*/  UISETP.GT.AND UP0, UPT, UR26, UR10, UPT ;  /* 0x0000000a1a00728c */ /* 0x000fe4000bf04270 */
[----:B------:R-:W-:-:S03]  /*0440*/  @!UP2 UISETP.NE.U32.AND UP1, UPT, URZ, UR4, UPT ;  /* 0x000000043f00a28c */ /* 0x000fc6000bf25070 */
[----:B------:R-:W-:Y:S02]  /*0450*/  ULDC UR4, c[0x0][0x21c] ;  /* 0x0000870000047ab9 */ /* 0x000fe40000000800 */
[----:B------:R-:W-:-:S04]  /*0460*/  @!UP2 UISETP.NE.AND.EX UP1, UPT, URZ, UR5, UPT, UP1 ;  /* 0x000000053f00a28c */ /* 0x000fc8000bf25310 */
[----:B------:R-:W-:Y:S01]  /*0470*/  @!UP2 USEL UR4, URZ, UR4, !UP1 ;  /* 0x000000043f04a287 */ /* 0x000fe2000c800000 */
[----:B--2---:R-:W1:Y:S01]  /*0480*/  @P0 R2UR UR11, R0 ;  /* 0x00000000000b03c2 */ /* 0x004e6200000e0000 */
[----:B------:R-:W-:Y:S01]  /*0490*/  PLOP3.LUT P0, PT, PT, PT, UP0, 0x80, 0x0 ;  /* 0x000000000000781c */ /* 0x000fe20003f0f008 */
[----:B-1----:R-:W-:Y:S02]  /*04a0*/  @UP2 UIADD3 UR11, UR11, -UR7, URZ ;  /* 0x800000070b0b2290 */ /* 0x002fe4000fffe03f */
[----:B------:R-:W-:-:S10]  /*04b0*/  @!UP2 UIADD3 UR11, UR4, UR6, -UR7 ;  /* 0x00000006040ba290 */ /* 0x000fd4000fffe807 */
[----:B------:R-:W-:Y:S05]  /*04c0*/  @!P0 EXIT ;  /* 0x000000000000894d */ /* 0x000fea0003800000 */
[----:B------:R-:W-:Y:S01]  /*04d0*/  ULDC UR16, c[0x0][0x218] ;  /* 0x0000860000107ab9 */ /* 0x000fe20000000800 */
[----:B------:R-:W1:Y:S01]  /*04e0*/  S2R R4, SR_TID.X ;  /* 0x0000000000047919 */ /* 0x000e620000002100 */
[----:B------:R-:W-:Y:S02]  /*04f0*/  UIADD3 UR5, UR11, UR10, -UR26 ;  /* 0x0000000a0b057290 */ /* 0x000fe4000fffe81a */
[----:B------:R-:W-:Y:S02]  /*0500*/  UIADD3 UR6, UR11, 0x3f, URZ ;  /* 0x0000003f0b067890 */ /* 0x000fe4000fffe03f */
[----:B------:R-:W-:Y:S02]  /*0510*/  UIADD3 UR16, UR16, 0x3f, URZ ;  /* 0x0000003f10107890 */ /* 0x000fe4000fffe03f */
[----:B------:R-:W-:Y:S02]  /*0520*/  ULDC UR9, c[0x0][0x2e4] ;  /* 0x0000b90000097ab9 */ /* 0x000fe40000000800 */
[----:B------:R-:W-:-:S02]  /*0530*/  UIADD3 UR9, UR5, -UR9, URZ ;  /* 0x8000000905097290 */ /* 0x000fc4000fffe03f */
[----:B------:R-:W-:Y:S02]  /*0540*/  UIADD3 UR8, -UR26, 0x7f, UR10 ;  /* 0x0000007f1a087890 */ /* 0x000fe4000fffe10a */
[----:B------:R-:W-:Y:S02]  /*0550*/  USHF.R.S32.HI UR5, URZ, 0x1f, UR6 ;  /* 0x0000001f3f057899 */ /* 0x000fe40008011406 */
[----:B------:R-:W-:Y:S02]  /*0560*/  USHF.R.S32.HI UR15, URZ, 0x1f, UR16 ;  /* 0x0000001f3f0f7899 */ /* 0x000fe40008011410 */
[----:B------:R-:W-:Y:S02]  /*0570*/  ULDC UR4, c[0x0][0x2e8] ;  /* 0x0000ba0000047ab9 */ /* 0x000fe40000000800 */
[----:B------:R-:W-:Y:S02]  /*0580*/  UIADD3 UR4, UR8, UR4, UR11 ;  /* 0x0000000408047290 */ /* 0x000fe4000fffe00b */
[----:B------:R-:W-:-:S02]  /*0590*/  ULEA.HI UR5, UR5, UR6, URZ, 0x6 ;  /* 0x0000000605057291 */ /* 0x000fc4000f8f303f */
[----:B------:R-:W-:Y:S02]  /*05a0*/  ULEA.HI UR15, UR15, UR16, URZ, 0x6 ;  /* 0x000000100f0f7291 */ /* 0x000fe4000f8f303f */
[----:B------:R-:W-:Y:S02]  /*05b0*/  USHF.R.S32.HI UR8, URZ, 0x1f, UR9 ;  /* 0x0000001f3f087899 */ /* 0x000fe40008011409 */
[----:B------:R-:W-:Y:S02]  /*05c0*/  USHF.R.S32.HI UR6, URZ, 0x1f, UR4 ;  /* 0x0000001f3f067899 */ /* 0x000fe40008011404 */
[----:B------:R-:W-:Y:S02]  /*05d0*/  USHF.R.S32.HI UR5, URZ, 0x6, UR5 ;  /* 0x000000063f057899 */ /* 0x000fe40008011405 */
[----:B------:R-:W-:Y:S02]  /*05e0*/  USHF.R.S32.HI UR15, URZ, 0x6, UR15 ;  /* 0x000000063f0f7899 */ /* 0x000fe4000801140f */
[----:B------:R-:W-:-:S02]  /*05f0*/  ULEA.HI UR8, UR8, UR9, URZ, 0x6 ;  /* 0x0000000908087291 */ /* 0x000fc4000f8f303f */
[----:B------:R-:W-:Y:S02]  /*0600*/  ULEA.HI UR6, UR6, UR4, URZ, 0x6 ;  /* 0x0000000406067291 */ /* 0x000fe4000f8f303f */
[----:B------:R-:W-:Y:S02]  /*0610*/  UISETP.LT.AND UP0, UPT, UR15, UR5, UPT ;  /* 0x000000050f00728c */ /* 0x000fe4000bf01270 */
[----:B------:R-:W-:Y:S02]  /*0620*/  USHF.R.S32.HI UR19, URZ, 0x6, UR8 ;  /* 0x000000063f137899 */ /* 0x000fe40008011408 */
[----:B------:R-:W-:Y:S02]  /*0630*/  USHF.R.S32.HI UR8, URZ, 0x6, UR6 ;  /* 0x000000063f087899 */ /* 0x000fe40008011406 */
[----:B------:R-:W-:Y:S02]  /*0640*/  USEL UR5, UR15, UR5, UP0 ;  /* 0x000000050f057287 */ /* 0x000fe40008000000 */
[----:B------:R-:W-:-:S02]  /*0650*/  UISETP.LT.AND UP1, UPT, URZ, UR19, UPT ;  /* 0x000000133f00728c */ /* 0x000fc4000bf21270 */
[----:B------:R-:W-:Y:S02]  /*0660*/  UISETP.LT.AND UP0, UPT, UR5, UR8, UPT ;  /* 0x000000080500728c */ /* 0x000fe4000bf01270 */
[----:B------:R-:W-:Y:S02]  /*0670*/  USEL UR19, URZ, UR19, !UP1 ;  /* 0x000000133f137287 */ /* 0x000fe4000c800000 */
[----:B------:R-:W-:-:S04]  /*0680*/  USEL UR8, UR5, UR8, UP0 ;  /* 0x0000000805087287 */ /* 0x000fc80008000000 */
[----:B------:R-:W-:-:S06]  /*0690*/  UISETP.GE.AND UP0, UPT, UR19, UR8, UPT ;  /* 0x000000081300728c */ /* 0x000fcc000bf06270 */
[----:B------:R-:W-:-:S13]  /*06a0*/  PLOP3.LUT P0, PT, PT, PT, UP0, 0x80, 0x0 ;  /* 0x000000000000781c */ /* 0x000fda0003f0f008 */
[----:B------:R-:W-:Y:S05]  /*06b0*/  @!P0 BRA `(.L_x_1968) ;  /* 0x000008d000008947 */ /* 0x000fea0003800000 */
[----:B-1----:R-:W-:Y:S01]  /*06c0*/  SHF.R.S32.HI R9, RZ, 0x1f, R4 ;  /* 0x0000001fff097819 */ /* 0x002fe20000011404 */
[----:B------:R-:W-:Y:S01]  /*06d0*/  UISETP.NE.AND UP0, UPT, UR24, -0x1, UPT ;  /* 0xffffffff1800788c */ /* 0x000fe2000bf05270 */
[----:B------:R-:W1:Y:S01]  /*06e0*/  S2R R12, SR_CTAID.Z ;  /* 0x00000000000c7919 */ /* 0x000e620000002700 */
[----:B------:R-:W-:Y:S01]  /*06f0*/  USHF.R.S32.HI UR11, URZ, 0x1f, UR10 ;  /* 0x0000001f3f0b7899 */ /* 0x000fe2000801140a */
[----:B------:R-:W-:Y:S01]  /*0700*/  LEA.HI R9, R9, R4, RZ, 0x3 ;  /* 0x0000000409097211 */ /* 0x000fe200078f18ff */
[----:B------:R-:W-:Y:S01]  /*0710*/  ULDC.64 UR6, c[0x0][0x1e8] ;  /* 0x00007a0000067ab9 */ /* 0x000fe20000000a00 */
[----:B------:R-:W-:Y:S01]  /*0720*/  BSSY B0, `(.L_x_1969) ;  /* 0x0000034000007945 */ /* 0x000fe20003800000 */
[----:B------:R-:W-:Y:S01]  /*0730*/  ULDC.64 UR4, c[0x0][0x1e8] ;  /* 0x00007a0000047ab9 */ /* 0x000fe20000000a00 */
[----:B------:R-:W-:Y:S01]  /*0740*/  LOP3.LUT R3, R9, 0xfffffff8, RZ, 0xc0, !PT ;  /* 0xfffffff809037812 */ /* 0x000fe200078ec0ff */
[----:B------:R-:W-:Y:S01]  /*0750*/  UIMAD UR4, UR11, UR4, URZ ;  /* 0x000000040b0472a4 */ /* 0x000fe2000f8e023f */
[----:B------:R-:W-:Y:S01]  /*0760*/  SHF.R.S32.HI R9, RZ, 0x3, R9 ;  /* 0x00000003ff097819 */ /* 0x000fe20000011409 */
[----:B------:R-:W-:-:S02]  /*0770*/  UIADD3 UR26, -UR10, UR26, URZ ;  /* 0x0000001a0a1a7290 */ /* 0x000fc4000fffe13f */
[----:B------:R-:W-:Y:S01]  /*0780*/  @UP0 UIMAD.WIDE.U32 UR8, UR24, UR6, URZ ;  /* 0x00000006180802a5 */ /* 0x000fe2000f8e003f */
[----:B------:R-:W-:Y:S01]  /*0790*/  IMAD.IADD R10, R4, 0x1, -R3 ;  /* 0x00000001040a7824 */ /* 0x000fe200078e0a03 */
[----:B------:R-:W-:Y:S01]  /*07a0*/  UIMAD UR6, UR10, UR5, UR4 ;  /* 0x000000050a0672a4 */ /* 0x000fe2000f8e0204 */
[----:B------:R-:W-:Y:S01]  /*07b0*/  IMAD.U32 R3, RZ, RZ, UR10 ;  /* 0x0000000aff037e24 */ /* 0x000fe2000f8e00ff */
[----:B------:R-:W-:Y:S01]  /*07c0*/  @UP0 UIMAD UR7, UR24, UR7, UR9 ;  /* 0x00000007180702a4 */ /* 0x000fe2000f8e0209 */
[----:B------:R-:W-:Y:S01]  /*07d0*/  IMAD.SHL.U32 R16, R10, 0x8, RZ ;  /* 0x000000080a107824 */ /* 0x000fe200078e00ff */
[----:B------:R-:W-:Y:S02]  /*07e0*/  @!UP0 USHF.R.S32.HI UR9, URZ, 0x1f, UR17 ;  /* 0x0000001f3f098899 */ /* 0x000fe40008011411 */
[----:B------:R-:W-:Y:S01]  /*07f0*/  ULDC.64 UR4, c[0x0][0x1e0] ;  /* 0x0000780000047ab9 */ /* 0x000fe20000000a00 */
[----:B------:R-:W-:Y:S01]  /*0800*/  IMAD.U32 R0, RZ, RZ, UR6 ;  /* 0x00000006ff007e24 */ /* 0x000fe2000f8e00ff */
[----:B------:R-:W-:Y:S01]  /*0810*/  @!UP0 UIMAD UR9, UR9, UR4, URZ ;  /* 0x00000004090982a4 */ /* 0x000fe2000f8e023f */
[----:B------:R-:W-:Y:S01]  /*0820*/  SHF.R.S32.HI R17, RZ, 0x1f, R16 ;  /* 0x0000001fff117819 */ /* 0x000fe20000011410 */
[----:B------:R-:W-:Y:S01]  /*0830*/  @!UP0 UIMAD.WIDE.U32 UR18, UR17, UR4, URZ ;  /* 0x00000004111282a5 */ /* 0x000fe2000f8e003f */
[----:B------:R-:W-:Y:S01]  /*0840*/  IADD3 R8, R16, 0x40, RZ ;  /* 0x0000004010087810 */ /* 0x000fe20007ffe0ff */
[----:B------:R-:W-:Y:S01]  /*0850*/  @!UP0 UIMAD UR9, UR17, UR5, UR9 ;  /* 0x00000005110982a4 */ /* 0x000fe2000f8e0209 */
[----:B------:R-:W-:Y:S01]  /*0860*/  IADD3 R7, R16, 0x80, RZ ;  /* 0x0000008010077810 */ /* 0x000fe20007ffe0ff */
[----:B------:R-:W-:Y:S01]  /*0870*/  IMAD.WIDE.U32 R2, R3, c[0x0][0x1e8], R16 ;  /* 0x00007a0003027a25 */ /* 0x000fe200078e0010 */
[----:B------:R-:W-:-:S02]  /*0880*/  USHF.R.S32.HI UR11, URZ, 0x1f, UR14 ;  /* 0x0000001f3f0b7899 */ /* 0x000fc4000801140e */
[----:B------:R-:W-:Y:S02]  /*0890*/  @!UP0 UMOV UR8, UR18 ;  /* 0x0000001200088c82 */ /* 0x000fe40008000000 */
[----:B------:R-:W-:Y:S01]  /*08a0*/  @!UP0 UIADD3 UR7, UR19, UR9, URZ ;  /* 0x0000000913078290 */ /* 0x000fe2000fffe03f */
[----:B------:R-:W-:Y:S01]  /*08b0*/  IADD3 R2, P0, R2, UR8, RZ ;  /* 0x0000000802027c10 */ /* 0x000fe2000ff1e0ff */
[----:B------:R-:W-:Y:S02]  /*08c0*/  ULDC.64 UR4, c[0x0][0x1f0] ;  /* 0x00007c0000047ab9 */ /* 0x000fe40000000a00 */
[----:B------:R-:W-:Y:S02]  /*08d0*/  UIMAD UR4, UR11, UR4, URZ ;  /* 0x000000040b0472a4 */ /* 0x000fe4000f8e023f */
[----:B------:R-:W-:Y:S02]  /*08e0*/  IADD3.X R3, R3, UR7, R0, P0, !PT ;  /* 0x0000000703037c10 */ /* 0x000fe400087fe400 */
[----:B------:R-:W-:Y:S01]  /*08f0*/  ISETP.GE.AND P0, PT, R9, UR26, PT ;  /* 0x0000001a09007c0c */ /* 0x000fe2000bf06270 */
[----:B------:R-:W-:-:S02]  /*0900*/  UIMAD UR4, UR14, UR5, UR4 ;  /* 0x000000050e0472a4 */ /* 0x000fc4000f8e0204 */
[----:B-1----:R-:W-:Y:S01]  /*0910*/  IMAD.WIDE.U32 R12, R12, c[0x0][0x1f0], R2 ;  /* 0x00007c000c0c7a25 */ /* 0x002fe200078e0002 */
[----:B------:R-:W-:Y:S01]  /*0920*/  ULDC UR5, c[0x0][0x1c0] ;  /* 0x0000700000057ab9 */ /* 0x000fe20000000800 */
[----:B------:R-:W-:Y:S01]  /*0930*/  SHF.R.S32.HI R2, RZ, 0x1f, R9 ;  /* 0x0000001fff027819 */ /* 0x000fe20000011409 */
[----:B------:R-:W-:Y:S02]  /*0940*/  UIMAD UR14, UR17, UR5, UR14 ;  /* 0x00000005110e72a4 */ /* 0x000fe4000f8e020e */
[----:B------:R-:W-:Y:S01]  /*0950*/  IADD3 R15, R13, UR4, RZ ;  /* 0x000000040d0f7c10 */ /* 0x000fe2000fffe0ff */
[----:B------:R-:W-:Y:S02]  /*0960*/  ULDC UR5, c[0x0][0x214] ;  /* 0x0000850000057ab9 */ /* 0x000fe40000000800 */
[----:B------:R-:W-:Y:S02]  /*0970*/  UIMAD UR5, UR14, UR5, UR10 ;  /* 0x000000050e0572a4 */ /* 0x000fe4000f8e020a */
        /* <DEDUP_REMOVED lines=14> */
.L_x_1970:
[----:B------:R-:W-:Y:S05]  /*0a60*/  BSYNC B0 ;  /* 0x0000000000007941 */ /* 0x000fea0003800000 */
.L_x_1969:
[----:B------:R-:W-:Y:S01]  /*0a70*/  IADD3 R6, R9, 0x10, RZ ;  /* 0x0000001009067810 */ /* 0x000fe20007ffe0ff */
[----:B------:R-:W-:Y:S03]  /*0a80*/  BSSY B0, `(.L_x_1971) ;  /* 0x0000013000007945 */ /* 0x000fe60003800000 */
[----:B------:R-:W-:-:S13]  /*0a90*/  ISETP.GE.AND P0, PT, R6, UR26, PT ;  /* 0x0000001a06007c0c */ /* 0x000fda000bf06270 */
        /* <DEDUP_REMOVED lines=9> */
[----:B------:R-:W-:Y:S01]  /*0b30*/  IMAD R0, R0, c[0x0][0x1e8], RZ ;  /* 0x00007a0000007a24 */ /* 0x000fe200078e02ff */
[----:B-1----:R-:W-:-:S03]  /*0b40*/  LEA R18, P3, R4, c[0x0][0x1d0], 0x1 ;  /* 0x0000740004127a11 */ /* 0x002fc600078608ff */
[----:B------:R-:W-:-:S04]  /*0b50*/  IMAD R0, R3, c[0x0][0x1ec], R0 ;  /* 0x00007b0003007a24 */ /* 0x000fc800078e0200 */
[----:B------:R-:W-:-:S05]  /*0b60*/  IMAD.IADD R0, R5, 0x1, R0 ;  /* 0x0000000105007824 */ /* 0x000fca00078e0200 */
[----:B------:R-:W-:-:S05]  /*0b70*/  LEA.HI.X R19, R4, c[0x0][0x1d4], R0, 0x1, P3 ;  /* 0x0000750004137a11 */ /* 0x000fca00018f0c00 */
[----:B------:R1:W-:Y:S04]  /*0b80*/  @!P2 STG.E.128 [R18.64], RZ ;  /* 0x000000ff1200a986 */ /* 0x0003e8000c101d0c */
[----:B------:R1:W-:Y:S04]  /*0b90*/  @!P1 STG.E.128 [R18.64+0x80], RZ ;  /* 0x000080ff12009986 */ /* 0x0003e8000c101d0c */
[----:B------:R1:W-:Y:S02]  /*0ba0*/  @!P0 STG.E.128 [R18.64+0x100], RZ ;  /* 0x000100ff12008986 */ /* 0x0003e4000c101d0c */
.L_x_1972:
[----:B------:R-:W-:Y:S05]  /*0bb0*/  BSYNC B0 ;  /* 0x0000000000007941 */ /* 0x000fea0003800000 */
.L_x_1971:
[----:B------:R-:W-:Y:S01]  /*0bc0*/  IADD3 R5, R9, 0x20, RZ ;  /* 0x0000002009057810 */ /* 0x000fe20007ffe0ff */
[----:B------:R-:W-:Y:S03]  /*0bd0*/  BSSY B0, `(.L_x_1973) ;  /* 0x0000013000007945 */ /* 0x000fe60003800000 */
[----:B------:R-:W-:-:S13]  /*0be0*/  ISETP.GE.AND P0, PT, R5, UR26, PT ;  /* 0x0000001a05007c0c */ /* 0x000fda000bf06270 */
        /* <DEDUP_REMOVED lines=17> */
.L_x_1974:
[----:B------:R-:W-:Y:S05]  /*0d00*/  BSYNC B0 ;  /* 0x0000000000007941 */ /* 0x000fea0003800000 */
.L_x_1973:
[----:B------:R-:W-:Y:S01]  /*0d10*/  IADD3 R4, R9, 0x30, RZ ;  /* 0x0000003009047810 */ /* 0x000fe20007ffe0ff */
[----:B------:R-:W-:Y:S03]  /*0d20*/  BSSY B0, `(.L_x_1975) ;  /* 0x0000012000007945 */ /* 0x000fe60003800000 */
[----:B------:R-:W-:-:S13]  /*0d30*/  ISETP.GE.AND P0, PT, R4, UR26, PT ;  /* 0x0000001a04007c0c */ /* 0x000fda000bf06270 */
        /* <DEDUP_REMOVED lines=16> */
.L_x_1976:
[----:B------:R-:W-:Y:S05]  /*0e40*/  BSYNC B0 ;  /* 0x0000000000007941 */ /* 0x000fea0003800000 */
.L_x_1975:
[----:B------:R-:W-:Y:S01]  /*0e50*/  ISETP.NE.AND P4, PT, R10, RZ, PT ;  /* 0x000000ff0a00720c */ /* 0x000fe20003f85270 */
[----:B------:R-:W-:-:S03]  /*0e60*/  IMAD.U32 R3, RZ, RZ, UR5 ;  /* 0x00000005ff037e24 */ /* 0x000fc6000f8e00ff */
[----:B------:R-:W-:Y:S02]  /*0e70*/  ISETP.GE.OR P2, PT, R6, UR26, P4 ;  /* 0x0000001a06007c0c */ /* 0x000fe4000a746670 */
[----:B------:R-:W-:Y:S02]  /*0e80*/  ISETP.GE.OR P3, PT, R9, UR26, P4 ;  /* 0x0000001a09007c0c */ /* 0x000fe4000a766670 */
[----:B------:R-:W-:Y:S02]  /*0e90*/  ISETP.GE.OR P1, PT, R5, UR26, P4 ;  /* 0x0000001a05007c0c */ /* 0x000fe4000a726670 */
[----:B------:R-:W-:Y:S02]  /*0ea0*/  IADD3 R9, P0, R9, UR5, RZ ;  /* 0x0000000509097c10 */ /* 0x000fe4000ff1e0ff */
[----:B------:R-:W-:Y:S02]  /*0eb0*/  ISETP.GE.OR P4, PT, R4, UR26, P4 ;  /* 0x0000001a04007c0c */ /* 0x000fe4000a786670 */
[----:B------:R-:W-:-:S02]  /*0ec0*/  LEA.HI.X.SX32 R2, R3, R2, 0x1, P0 ;  /* 0x0000000203027211 */ /* 0x000fc400000f0eff */
[----:B------:R-:W-:-:S03]  /*0ed0*/  LEA R6, P0, R9, c[0x0][0x200], 0x2 ;  /* 0x0000800009067a11 */ /* 0x000fc600078010ff */
[----:B------:R-:W-:Y:S01]  /*0ee0*/  @!P3 IMAD.MOV.U32 R3, RZ, RZ, 0x7f800000 ;  /* 0x7f800000ff03b424 */ /* 0x000fe200078e00ff */
[----:B------:R-:W-:Y:S01]  /*0ef0*/  LEA.HI.X R7, R9, c[0x0][0x204], R2, 0x2, P0 ;  /* 0x0000810009077a11 */ /* 0x000fe200000f1402 */
[----:B------:R-:W-:Y:S02]  /*0f00*/  @!P2 IMAD.MOV.U32 R2, RZ, RZ, 0x7f800000 ;  /* 0x7f800000ff02a424 */ /* 0x000fe400078e00ff */
[----:B------:R-:W-:Y:S02]  /*0f10*/  @!P1 IMAD.MOV.U32 R0, RZ, RZ, 0x7f800000 ;  /* 0x7f800000ff009424 */ /* 0x000fe400078e00ff */
[----:B------:R3:W-:Y:S04]  /*0f20*/  @!P3 STG.E [R6.64], R3 ;  /* 0x000000030600b986 */ /* 0x0007e8000c10190c */
[----:B------:R3:W-:Y:S04]  /*0f30*/  @!P2 STG.E [R6.64+0x40], R2 ;  /* 0x000040020600a986 */ /* 0x0007e8000c10190c */
[----:B------:R3:W-:Y:S01]  /*0f40*/  @!P1 STG.E [R6.64+0x80], R0 ;  /* 0x0000800006009986 */ /* 0x0007e2000c10190c */
[----:B------:R-:W-:Y:S05]  /*0f50*/  @P4 EXIT ;  /* 0x000000000000494d */ /* 0x000fea0003800000 */
[----:B---3--:R-:W-:-:S05]  /*0f60*/  MOV R3, 0x7f800000 ;  /* 0x7f80000000037802 */ /* 0x008fca0000000f00 */
[----:B------:R-:W-:Y:S01]  /*0f70*/  STG.E [R6.64+0xc0], R3 ;  /* 0x0000c00306007986 */ /* 0x000fe2000c10190c */
[----:B------:R-:W-:Y:S05]  /*0f80*/  EXIT ;  /* 0x000000000000794d */ /* 0x000fea0003800000 */
.L_x_1968:
[----:B-1----:R-:W-:Y:S02]  /*0f90*/  ULDC.64 UR4, c[0x0][0x2b8] ;  /* 0x0000ae0000047ab9 */ /* 0x002fe40000000a00 */
[----:B------:R-:W-:Y:S02]  /*0fa0*/  UISETP.NE.U32.AND UP0, UPT, URZ, UR4, UPT ;  /* 0x000000043f00728c */ /* 0x000fe4000bf05070 */
[----:B------:R-:W-:Y:S02]  /*0fb0*/  ULDC.64 UR20, c[0x0][0x2c0] ;  /* 0x0000b00000147ab9 */ /* 0x000fe40000000a00 */
[----:B------:R-:W-:-:S03]  /*0fc0*/  UISETP.NE.AND.EX UP0, UPT, URZ, UR5, UPT, UP0 ;  /* 0x000000053f00728c */ /* 0x000fc6000bf05300 */
[----:B------:R-:W-:-:S03]  /*0fd0*/  ULDC.64 UR4, c[0x0][0x2b8] ;  /* 0x0000ae0000047ab9 */ /* 0x000fc60000000a00 */
[----:B------:R-:W-:-:S05]  /*0fe0*/  PLOP3.LUT P0, PT, PT, PT, UP0, 0x80, 0x0 ;  /* 0x000000000000781c */ /* 0x000fca0003f0f008 */
[----:B------:R-:W-:-:S06]  /*0ff0*/  @UP0 UIMAD.WIDE UR4, UR17, UR22, UR4 ;  /* 0x00000016110402a5 */ /* 0x000fcc000f8e0204 */
[----:B------:R-:W-:Y:S02]  /*1000*/  IMAD.U32 R2, RZ, RZ, UR4 ;  /* 0x00000004ff027e24 */ /* 0x000fe4000f8e00ff */
[----:B------:R-:W-:Y:S01]  /*1010*/  IMAD.U32 R3, RZ, RZ, UR5 ;  /* 0x00000005ff037e24 */ /* 0x000fe2000f8e00ff */
[----:B------:R-:W-:Y:S02]  /*1020*/  UISETP.NE.U32.AND UP1, UPT, URZ, UR20, UPT ;  /* 0x000000143f00728c */ /* 0x000fe4000bf25070 */
[----:B------:R-:W-:Y:S02]  /*1030*/  ULDC.64 UR4, c[0x0][0x2c8] ;  /* 0x0000b20000047ab9 */ /* 0x000fe40000000a00 */
[----:B------:R-:W2:Y:S01]  /*1040*/  @P0 LDG.E R2, [R2.64] ;  /* 0x0000000c02020981 */ /* 0x000ea2000c1e1900 */
[----:B------:R-:W-:Y:S01]  /*1050*/  UISETP.NE.AND.EX UP1, UPT, URZ, UR21, UPT, UP1 ;  /* 0x000000153f00728c */ /* 0x000fe2000bf25310 */
[----:B------:R-:W-:Y:S01]  /*1060*/  IABS R0, c[0x0][0x2d0] ;  /* 0x0000b40000007a13 */ /* 0x000fe20000000000 */
[----:B------:R-:W-:-:S02]  /*1070*/  UMOV UR30, URZ ;  /* 0x0000003f001e7c82 */ /* 0x000fc40008000000 */
[----:B------:R-:W-:Y:S01]  /*1080*/  UMOV UR31, URZ ;  /* 0x0000003f001f7c82 */ /* 0x000fe20008000000 */
[----:B------:R1:W3:Y:S01]  /*1090*/  R2UR UR9, R0 ;  /* 0x00000000000973c2 */ /* 0x0002e200000e0000 */
[----:B------:R-:W-:-:S05]  /*10a0*/  UPLOP3.LUT UP6, UPT, UPT, UPT, UPT, 0x40, 0x0 ;  /* 0x000000000000789c */ /* 0x000fca0003fce870 */
[----:B------:R-:W-:Y:S02]  /*10b0*/  @UP1 USHF.R.S32.HI UR6, URZ, 0x1f, UR17 ;  /* 0x0000001f3f061899 */ /* 0x000fe40008011411 */
[----:B------:R-:W-:Y:S02]  /*10c0*/  @UP1 UIMAD.WIDE.U32 UR28, UR17, UR4, URZ ;  /* 0x00000004111c12a5 */ /* 0x000fe4000f8e003f */
[----:B------:R-:W-:Y:S02]  /*10d0*/  @UP1 UIMAD UR6, UR6, UR4, URZ ;  /* 0x00000004060612a4 */ /* 0x000fe4000f8e023f */
[----:B------:R-:W-:Y:S02]  /*10e0*/  @UP1 ULEA UR30, UP0, UR28, UR20, 0x2 ;  /* 0x000000141c1e1291 */ /* 0x000fe4000f80103f */
[----:B------:R-:W-:-:S03]  /*10f0*/  @UP1 UIMAD UR4, UR17, UR5, UR6 ;  /* 0x00000005110412a4 */ /* 0x000fc6000f8e0206 */
[----:B------:R-:W-:Y:S02]  /*1100*/  UMOV UR6, UR17 ;  /* 0x0000001100067c82 */ /* 0x000fe40008000000 */
[----:B------:R-:W-:-:S04]  /*1110*/  @UP1 UIADD3 UR4, UR29, UR4, URZ ;  /* 0x000000041d041290 */ /* 0x000fc8000fffe03f */
[----:B------:R-:W-:-:S04]  /*1120*/  @UP1 USHF.L.U64.HI UR4, UR28, 0x2, UR4 ;  /* 0x000000021c041899 */ /* 0x000fc80008010204 */
[----:B------:R-:W-:Y:S02]  /*1130*/  @UP1 UIADD3.X UR31, UR4, UR21, URZ, UP0, !UPT ;  /* 0x00000015041f1290 */ /* 0x000fe400087fe43f */
[----:B------:R-:W-:-:S04]  /*1140*/  @UP1 UISETP.NE.U32.AND UP0, UPT, UR30, URZ, UPT ;  /* 0x0000003f1e00128c */ /* 0x000fc8000bf05070 */
[----:B------:R-:W-:Y:S01]  /*1150*/  @UP1 UISETP.NE.AND.EX UP6, UPT, UR31, URZ, UPT, UP0 ;  /* 0x0000003f1f00128c */ /* 0x000fe2000bfc5300 */
[----:B--2---:R1:W2:Y:S10]  /*1160*/  @P0 R2UR UR6, R2 ;  /* 0x00000000020603c2 */ /* 0x0042b400000e0000 */
[----:B------:R-:W-:-:S13]  /*1170*/  PLOP3.LUT P0, PT, PT, PT, UP6, 0x80, 0x0 ;  /* 0x000000000000781c */ /* 0x000fda0003f0f068 */
[----:B-12---:R-:W-:Y:S05]  /*1180*/  @!P0 BRA `(.L_x_1977) ;  /* 0x0000058000008947 */ /* 0x006fea0003800000 */
[----:B---3--:R-:W1:Y:S01]  /*1190*/  I2F.RP R3, UR9 ;  /* 0x0000000900037d06 */ /* 0x008e620008209400 */
[----:B------:R-:W-:Y:S02]  /*11a0*/  ULEA UR15, UR8, 0xffffffc0, 0x6 ;  /* 0xffffffc0080f7891 */ /* 0x000fe4000f8e303f */
[----:B------:R-:W-:Y:S02]  /*11b0*/  UMOV UR6, URZ ;  /* 0x0000003f00067c82 */ /* 0x000fe40008000000 */
[----:B------:R-:W-:Y:S02]  /*11c0*/  ULDC UR16, c[0x0][0x2d0] ;  /* 0x0000b40000107ab9 */ /* 0x000fe40000000800 */
[----:B------:R-:W-:-:S05]  /*11d0*/  IMAD.U32 R0, RZ, RZ, UR15 ;  /* 0x0000000fff007e24 */ /* 0x000fca000f8e00ff */
[----:B------:R-:W-:Y:S01]  /*11e0*/  IABS R0, R0 ;  /* 0x0000000000007213 */ /* 0x000fe20000000000 */
[----:B-1----:R-:W1:Y:S03]  /*11f0*/  MUFU.RCP R2, R3 ;  /* 0x0000000300027308 */ /* 0x002e660000001000 */
[----:B------:R-:W2:Y:S01]  /*1200*/  R2UR UR5, R0 ;  /* 0x00000000000573c2 */ /* 0x000ea200000e0000 */
[----:B-1----:R-:W-:-:S06]  /*1210*/  IADD3 R2, R2, 0xffffffe, RZ ;  /* 0x0ffffffe02027810 */ /* 0x002fcc0007ffe0ff */
[----:B------:R-:W1:Y:S02]  /*1220*/  F2I.FTZ.U32.TRUNC.NTZ R2, R2 ;  /* 0x0000000200027305 */ /* 0x000e64000021f000 */
[----:B-1----:R-:W1:Y:S02]  /*1230*/  R2UR UR7, R2 ;  /* 0x00000000020773c2 */ /* 0x002e6400000e0000 */
[----:B-1----:R-:W-:-:S04]  /*1240*/  UIADD3 UR4, URZ, -UR7, URZ ;  /* 0x800000073f047290 */ /* 0x002fc8000fffe03f */
[----:B------:R-:W-:-:S04]  /*1250*/  UIMAD UR4, UR4, UR9, URZ ;  /* 0x00000009040472a4 */ /* 0x000fc8000f8e023f */
[----:B------:R-:W-:-:S04]  /*1260*/  UIMAD.WIDE.U32 UR6, UR7, UR4, UR6 ;  /* 0x00000004070672a5 */ /* 0x000fc8000f8e0006 */
[----:B--2---:R-:W-:-:S07]  /*1270*/  UIMAD.WIDE.U32 UR20, UR7, UR5, URZ ;  /* 0x00000005071472a5 */ /* 0x004fce000f8e003f */
[----:B------:R-:W-:Y:S02]  /*1280*/  UMOV UR20, UR21 ;  /* 0x0000001500147c82 */ /* 0x000fe40008000000 */
[----:B------:R-:W-:-:S04]  /*1290*/  UIADD3 UR4, -UR20, URZ, URZ ;  /* 0x0000003f14047290 */ /* 0x000fc8000fffe13f */
[----:B------:R-:W-:-:S04]  /*12a0*/  UIMAD UR4, UR9, UR4, UR5 ;  /* 0x00000004090472a4 */ /* 0x000fc8000f8e0205 */
[----:B------:R-:W-:-:S11]  /*12b0*/  UISETP.GT.U32.AND UP0, UPT, UR9, UR4, UPT ;  /* 0x000000040900728c */ /* 0x000fd6000bf04070 */
[----:B------:R-:W-:Y:S02]  /*12c0*/  @!UP0 UIADD3 UR4, UR4, -UR9, URZ ;  /* 0x8000000904048290 */ /* 0x000fe4000fffe03f */
[----:B------:R-:W-:Y:S02]  /*12d0*/  @!UP0 UIADD3 UR20, UR20, 0x1, URZ ;  /* 0x0000000114148890 */ /* 0x000fe4000fffe03f */
[----:B------:R-:W-:Y:S02]  /*12e0*/  UISETP.GE.U32.AND UP1, UPT, UR4, UR9, UPT ;  /* 0x000000090400728c */ /* 0x000fe4000bf26070 */
[----:B------:R-:W-:-:S04]  /*12f0*/  ULOP3.LUT UR4, UR15, UR16, URZ, 0x3c, !UPT ;  /* 0x000000100f047292 */ /* 0x000fc8000f8e3c3f */
[----:B------:R-:W-:-:S05]  /*1300*/  UISETP.GE.AND UP0, UPT, UR4, URZ, UPT ;  /* 0x0000003f0400728c */ /* 0x000fca000bf06270 */
[----:B------:R-:W-:Y:S02]  /*1310*/  @UP1 UIADD3 UR20, UR20, 0x1, URZ ;  /* 0x0000000114141890 */ /* 0x000fe4000fffe03f */
[----:B------:R-:W-:-:S04]  /*1320*/  UISETP.NE.AND UP1, UPT, URZ, UR16, UPT ;  /* 0x000000103f00728c */ /* 0x000fc8000bf25270 */
[----:B------:R-:W-:-:S07]  /*1330*/  @!UP0 UIADD3 UR20, -UR20, URZ, URZ ;  /* 0x0000003f14148290 */ /* 0x000fce000fffe13f */
[----:B------:R-:W-:-:S04]  /*1340*/  @!UP1 ULOP3.LUT UR20, URZ, UR16, URZ, 0x33, !UPT ;  /* 0x000000103f149292 */ /* 0x000fc8000f8e333f */
[----:B------:R-:W-:-:S06]  /*1350*/  UIMAD.WIDE UR4, UR20, 0x4, UR30 ;  /* 0x00000004140478a5 */ /* 0x000fcc000f8e021e */
[----:B------:R-:W-:Y:S01]  /*1360*/  IMAD.U32 R10, RZ, RZ, UR4 ;  /* 0x00000004ff0a7e24 */ /* 0x000fe2000f8e00ff */
[----:B------:R-:W-:Y:S02]  /*1370*/  MOV R11, UR5 ;  /* 0x00000005000b7c02 */ /* 0x000fe40008000f00 */
[----:B------:R-:W-:Y:S01]  /*1380*/  IABS R5, c[0x0][0x1c8] ;  /* 0x0000720000057a13 */ /* 0x000fe20000000000 */
[----:B------:R-:W1:Y:S01]  /*1390*/  S2R R0, SR_CTAID.Z ;  /* 0x0000000000007919 */ /* 0x000e620000002700 */
[----:B------:R-:W-:Y:S01]  /*13a0*/  IMAD.MOV.U32 R6, RZ, RZ, RZ ;  /* 0x000000ffff067224 */ /* 0x000fe200078e00ff */
[----:B------:R-:W-:Y:S02]  /*13b0*/  ULDC UR21, c[0x0][0x1c8] ;  /* 0x0000720000157ab9 */ /* 0x000fe40000000800 */
[----:B------:R2:W3:Y:S01]  /*13c0*/  LDG.E R2, [R10.64] ;  /* 0x0000000c0a027981 */ /* 0x0004e2000c1e1900 */
[----:B------:R-:W4:Y:S01]  /*13d0*/  I2F.RP R8, R5 ;  /* 0x0000000500087306 */ /* 0x000f220000209400 */
[----:B------:R-:W-:-:S02]  /*13e0*/  ULOP3.LUT UR21, UR14, UR21, URZ, 0x3c, !UPT ;  /* 0x000000150e157292 */ /* 0x000fc4000f8e3c3f */
[----:B------:R-:W-:Y:S02]  /*13f0*/  UIADD3 UR20, -UR20, URZ, URZ ;  /* 0x0000003f14147290 */ /* 0x000fe4000fffe13f */
[----:B------:R-:W-:Y:S02]  /*1400*/  ULDC.64 UR4, c[0x0][0x180] ;  /* 0x0000600000047ab9 */ /* 0x000fe40000000a00 */
[----:B------:R-:W-:Y:S01]  /*1410*/  ISETP.LE.AND P0, PT, RZ, UR21, PT ;  /* 0x00000015ff007c0c */ /* 0x000fe2000bf03270 */
[----:B------:R-:W-:-:S04]  /*1420*/  UIMAD UR16, UR20, UR16, UR15 ;  /* 0x00000010141072a4 */ /* 0x000fc8000f8e020f */
[----:B------:R-:W-:Y:S01]  /*1430*/  USHF.R.S32.HI UR15, URZ, 0x1f, UR16 ;  /* 0x0000001f3f0f7899 */ /* 0x000fe20008011410 */
[----:B----4-:R-:W4:Y:S01]  /*1440*/  MUFU.RCP R7, R8 ;  /* 0x0000000800077308 */ /* 0x010f220000001000 */
[----:B-1----:R-:W-:Y:S02]  /*1450*/  IABS R0, R0 ;  /* 0x0000000000007213 */ /* 0x002fe40000000000 */
[----:B----4-:R-:W-:-:S06]  /*1460*/  IADD3 R7, R7, 0xffffffe, RZ ;  /* 0x0ffffffe07077810 */ /* 0x010fcc0007ffe0ff */
[----:B------:R-:W1:Y:S02]  /*1470*/  F2I.FTZ.U32.TRUNC.NTZ R7, R7 ;  /* 0x0000000700077305 */ /* 0x000e64000021f000 */
[----:B-1----:R-:W-:-:S04]  /*1480*/  IMAD.MOV R3, RZ, RZ, -R7 ;  /* 0x000000ffff037224 */ /* 0x002fc800078e0a07 */
[----:B------:R-:W-:-:S04]  /*1490*/  IMAD R3, R3, R5, RZ ;  /* 0x0000000503037224 */ /* 0x000fc800078e02ff */
[----:B------:R-:W-:Y:S01]  /*14a0*/  IMAD.HI.U32 R6, R7, R3, R6 ;  /* 0x0000000307067227 */ /* 0x000fe200078e0006 */
[----:B------:R-:W-:-:S05]  /*14b0*/  MOV R3, R0 ;  /* 0x0000000000037202 */ /* 0x000fca0000000f00 */
[----:B------:R-:W-:-:S04]  /*14c0*/  IMAD.HI.U32 R8, R6, R3, RZ ;  /* 0x0000000306087227 */ /* 0x000fc800078e00ff */
[----:B------:R-:W-:-:S04]  /*14d0*/  IMAD.MOV R0, RZ, RZ, -R8 ;  /* 0x000000ffff007224 */ /* 0x000fc800078e0a08 */
[----:B------:R-:W-:-:S05]  /*14e0*/  IMAD R0, R5, R0, R3 ;  /* 0x0000000005007224 */ /* 0x000fca00078e0203 */
[----:B------:R-:W-:-:S13]  /*14f0*/  ISETP.GT.U32.AND P1, PT, R5, R0, PT ;  /* 0x000000000500720c */ /* 0x000fda0003f24070 */
[----:B------:R-:W-:Y:S01]  /*1500*/  @!P1 IMAD.IADD R0, R0, 0x1, -R5 ;  /* 0x0000000100009824 */ /* 0x000fe200078e0a05 */
[----:B------:R-:W-:Y:S02]  /*1510*/  @!P1 IADD3 R8, R8, 0x1, RZ ;  /* 0x0000000108089810 */ /* 0x000fe40007ffe0ff */
[----:B------:R-:W-:Y:S02]  /*1520*/  ISETP.NE.AND P1, PT, RZ, c[0x0][0x1c8], PT ;  /* 0x00007200ff007a0c */ /* 0x000fe40003f25270 */
[----:B------:R-:W-:-:S13]  /*1530*/  ISETP.GE.U32.AND P2, PT, R0, R5, PT ;  /* 0x000000050000720c */ /* 0x000fda0003f46070 */
[----:B------:R-:W-:-:S04]  /*1540*/  @P2 IADD3 R8, R8, 0x1, RZ ;  /* 0x0000000108082810 */ /* 0x000fc80007ffe0ff */
[----:B------:R-:W-:Y:S02]  /*1550*/  @!P0 IADD3 R8, -R8, RZ, RZ ;  /* 0x000000ff08088210 */ /* 0x000fe40007ffe1ff */
[----:B------:R-:W-:-:S04]  /*1560*/  @!P1 LOP3.LUT R8, RZ, c[0x0][0x1c8], RZ, 0x33, !PT ;  /* 0x00007200ff089a12 */ /* 0x000fc800078e33ff */
[----:B------:R-:W-:-:S05]  /*1570*/  SHF.R.S32.HI R7, RZ, 0x1f, R8 ;  /* 0x0000001fff077819 */ /* 0x000fca0000011408 */
[----:B------:R-:W-:-:S04]  /*1580*/  IMAD R5, R7, c[0x0][0x1b0], RZ ;  /* 0x00006c0007057a24 */ /* 0x000fc800078e02ff */
[----:B--2---:R-:W-:Y:S01]  /*1590*/  IMAD R10, R8, c[0x0][0x1b4], R5 ;  /* 0x00006d00080a7a24 */ /* 0x004fe200078e0205 */
[----:B---3--:R-:W1:Y:S02]  /*15a0*/  R2UR UR7, R2 ;  /* 0x00000000020773c2 */ /* 0x008e6400000e0000 */
[----:B-1----:R-:W-:Y:S02]  /*15b0*/  USHF.R.S32.HI UR6, URZ, 0x1f, UR7 ;  /* 0x0000001f3f067899 */ /* 0x002fe40008011407 */
[----:B------:R-:W-:Y:S02]  /*15c0*/  UIMAD.WIDE.U32 UR28, UR7, UR4, URZ ;  /* 0x00000004071c72a5 */ /* 0x000fe4000f8e003f */
[----:B------:R-:W-:-:S04]  /*15d0*/  UIMAD UR18, UR6, UR4, URZ ;  /* 0x00000004061272a4 */ /* 0x000fc8000f8e023f */
[----:B------:R-:W-:Y:S02]  /*15e0*/  UIMAD UR18, UR7, UR5, UR18 ;  /* 0x00000005071272a4 */ /* 0x000fe4000f8e0212 */
[----:B------:R-:W-:Y:S02]  /*15f0*/  UMOV UR20, UR28 ;  /* 0x0000001c00147c82 */ /* 0x000fe40008000000 */
[----:B------:R-:W-:Y:S02]  /*1600*/  ULDC.64 UR4, c[0x0][0x198] ;  /* 0x0000660000047ab9 */ /* 0x000fe40000000a00 */
[----:B------:R-:W-:Y:S02]  /*1610*/  UIADD3 UR21, UR29, UR18, URZ ;  /* 0x000000121d157290 */ /* 0x000fe4000fffe03f */
[----:B------:R-:W-:Y:S02]  /*1620*/  UIMAD UR18, UR15, UR4, URZ ;  /* 0x000000040f1272a4 */ /* 0x000fe4000f8e023f */
[----:B------:R-:W-:-:S02]  /*1630*/  UIMAD.WIDE.U32 UR20, UR16, UR4, UR20 ;  /* 0x00000004101472a5 */ /* 0x000fc4000f8e0014 */
[----:B------:R-:W-:-:S04]  /*1640*/  UIMAD UR5, UR16, UR5, UR18 ;  /* 0x00000005100572a4 */ /* 0x000fc8000f8e0212 */
[----:B------:R-:W-:Y:S01]  /*1650*/  UIADD3 UR18, UR21, UR5, URZ ;  /* 0x0000000515127290 */ /* 0x000fe2000fffe03f */
[----:B------:R-:W-:Y:S01]  /*1660*/  MOV R3, UR21 ;  /* 0x0000001500037c02 */ /* 0x000fe20008000f00 */
[----:B------:R-:W-:Y:S01]  /*1670*/  IMAD.U32 R2, RZ, RZ, UR20 ;  /* 0x00000014ff027e24 */ /* 0x000fe2000f8e00ff */
[----:B------:R-:W-:Y:S02]  /*1680*/  ULDC.64 UR4, c[0x0][0x188] ;  /* 0x0000620000047ab9 */ /* 0x000fe40000000a00 */
[----:B------:R-:W-:Y:S01]  /*1690*/  UIMAD UR6, UR6, UR4, URZ ;  /* 0x00000004060672a4 */ /* 0x000fe2000f8e023f */
[----:B------:R-:W-:Y:S01]  /*16a0*/  IMAD.U32 R3, RZ, RZ, UR18 ;  /* 0x00000012ff037e24 */ /* 0x000fe2000f8e00ff */
[----:B------:R-:W-:Y:S02]  /*16b0*/  UIMAD.WIDE.U32 UR20, UR7, UR4, URZ ;  /* 0x00000004071472a5 */ /* 0x000fe4000f8e003f */
[----:B------:R-:W-:Y:S01]  /*16c0*/  UIMAD UR5, UR7, UR5, UR6 ;  /* 0x00000005070572a4 */ /* 0x000fe2000f8e0206 */
[----:B------:R-:W-:-:S03]  /*16d0*/  IMAD.WIDE.U32 R18, R8, c[0x0][0x1b0], R2 ;  /* 0x00006c0008127a25 */ /* 0x000fc600078e0002 */
[----:B------:R-:W-:Y:S02]  /*16e0*/  UIADD3 UR18, UR21, UR5, URZ ;  /* 0x0000000515127290 */ /* 0x000fe4000fffe03f */
[----:B------:R-:W-:Y:S01]  /*16f0*/  IADD3 R10, R19, R10, RZ ;  /* 0x0000000a130a7210 */ /* 0x000fe20007ffe0ff */
[----:B------:R-:W-:Y:S05]  /*1700*/  BRA `(.L_x_1978) ;  /* 0x000004f000007947 */ /* 0x000fea0003800000 */
.L_x_1977:
[----:B---3--:R-:W-:Y:S02]  /*1710*/  UISETP.NE.AND UP0, UPT, UR18, -0x1, UPT ;  /* 0xffffffff1200788c */ /* 0x008fe4000bf05270 */
[----:B------:R-:W-:-:S04]  /*1720*/  ULDC.64 UR4, c[0x0][0x198] ;  /* 0x0000660000047ab9 */ /* 0x000fc80000000a00 */
[----:B------:R-:W-:-:S05]  /*1730*/  PLOP3.LUT P0, PT, PT, PT, UP0, 0x80, 0x0 ;  /* 0x000000000000781c */ /* 0x000fca0003f0f008 */
[----:B------:R-:W-:-:S04]  /*1740*/  @UP0 UIADD3 UR21, UR7, UR18, URZ ;  /* 0x0000001207150290 */ /* 0x000fc8000fffe03f */
[----:B------:R-:W-:-:S04]  /*1750*/  @UP0 UIMAD.WIDE.U32 UR28, UR21, UR4, URZ ;  /* 0x00000004151c02a5 */ /* 0x000fc8000f8e003f */
[----:B------:R-:W-:Y:S01]  /*1760*/  @UP0 UIMAD UR21, UR21, UR5, UR29 ;  /* 0x00000005151502a4 */ /* 0x000fe2000f8e021d */
[----:B------:R-:W-:Y:S05]  /*1770*/  @P0 BRA `(.L_x_1979) ;  /* 0x000000c000000947 */ /* 0x000fea0003800000 */
[----:B------:R-:W-:Y:S02]  /*1780*/  USHF.R.S32.HI UR15, URZ, 0x1f, UR7 ;  /* 0x0000001f3f0f7899 */ /* 0x000fe40008011407 */
[----:B------:R-:W-:Y:S02]  /*1790*/  ULDC.64 UR4, c[0x0][0x198] ;  /* 0x0000660000047ab9 */ /* 0x000fe40000000a00 */
[----:B------:R-:W-:Y:S02]  /*17a0*/  UIMAD UR15, UR15, UR4, URZ ;  /* 0x000000040f0f72a4 */ /* 0x000fe4000f8e023f */
[----:B------:R-:W-:Y:S02]  /*17b0*/  UIMAD.WIDE.U32 UR20, UR7, UR4, URZ ;  /* 0x00000004071472a5 */ /* 0x000fe4000f8e003f */
[----:B------:R-:W-:Y:S02]  /*17c0*/  UIMAD UR15, UR7, UR5, UR15 ;  /* 0x00000005070f72a4 */ /* 0x000fe4000f8e020f */
[----:B------:R-:W-:-:S02]  /*17d0*/  USHF.R.S32.HI UR16, URZ, 0x1f, UR6 ;  /* 0x0000001f3f107899 */ /* 0x000fc40008011406 */
[----:B------:R-:W-:Y:S02]  /*17e0*/  ULDC.64 UR4, c[0x0][0x180] ;  /* 0x0000600000047ab9 */ /* 0x000fe40000000a00 */
[----:B------:R-:W-:Y:S02]  /*17f0*/  UIADD3 UR21, UR21, UR15, URZ ;  /* 0x0000000f15157290 */ /* 0x000fe4000fffe03f */
[----:B------:R-:W-:Y:S02]  /*1800*/  UIMAD UR16, UR16, UR4, URZ ;  /* 0x00000004101072a4 */ /* 0x000fe4000f8e023f */
[----:B------:R-:W-:Y:S02]  /*1810*/  UIMAD.WIDE.U32 UR28, UR6, UR4, UR20 ;  /* 0x00000004061c72a5 */ /* 0x000fe4000f8e0014 */
[----:B------:R-:W-:-:S04]  /*1820*/  UIMAD UR5, UR6, UR5, UR16 ;  /* 0x00000005060572a4 */ /* 0x000fc8000f8e0210 */
[----:B------:R-:W-:Y:S02]  /*1830*/  UIADD3 UR21, UR29, UR5, URZ ;  /* 0x000000051d157290 */ /* 0x000fe4000fffe03f */
.L_x_1979:
[----:B------:R-:W-:Y:S01]  /*1840*/  IABS R3, c[0x0][0x1c8] ;  /* 0x0000720000037a13 */ /* 0x000fe20000000000 */
[----:B------:R-:W1:Y:S01]  /*1850*/  S2R R0, SR_CTAID.Z ;  /* 0x0000000000007919 */ /* 0x000e620000002700 */
[----:B------:R-:W-:Y:S02]  /*1860*/  ULDC UR4, c[0x0][0x1c8] ;  /* 0x0000720000047ab9 */ /* 0x000fe40000000800 */
[----:B------:R-:W2:Y:S01]  /*1870*/  I2F.RP R5, R3 ;  /* 0x0000000300057306 */ /* 0x000ea20000209400 */
[----:B------:R-:W-:Y:S02]  /*1880*/  ULOP3.LUT UR4, UR14, UR4, URZ, 0x3c, !UPT ;  /* 0x000000040e047292 */ /* 0x000fe4000f8e3c3f */
[----:B------:R-:W-:Y:S02]  /*1890*/  ULEA UR16, UR8, 0xffffffc0, 0x6 ;  /* 0xffffffc008107891 */ /* 0x000fe4000f8e303f */
[----:B------:R-:W-:Y:S02]  /*18a0*/  UMOV UR29, UR21 ;  /* 0x00000015001d7c82 */ /* 0x000fe40008000000 */
[----:B------:R-:W-:Y:S01]  /*18b0*/  ISETP.LE.AND P2, PT, RZ, UR4, PT ;  /* 0x00000004ff007c0c */ /* 0x000fe2000bf43270 */
[----:B------:R-:W-:-:S02]  /*18c0*/  USHF.R.S32.HI UR15, URZ, 0x1f, UR16 ;  /* 0x0000001f3f0f7899 */ /* 0x000fc40008011410 */
[----:B------:R-:W-:Y:S02]  /*18d0*/  ULDC.64 UR4, c[0x0][0x198] ;  /* 0x0000660000047ab9 */ /* 0x000fe40000000a00 */
[----:B------:R-:W-:Y:S02]  /*18e0*/  UIMAD UR20, UR15, UR4, URZ ;  /* 0x000000040f1472a4 */ /* 0x000fe4000f8e023f */
[----:B------:R-:W-:Y:S01]  /*18f0*/  UIMAD.WIDE.U32 UR28, UR16, UR4, UR28 ;  /* 0x00000004101c72a5 */ /* 0x000fe2000f8e001c */
[----:B--2---:R-:W2:Y:S01]  /*1900*/  MUFU.RCP R6, R5 ;  /* 0x0000000500067308 */ /* 0x004ea20000001000 */
[----:B------:R-:W-:Y:S02]  /*1910*/  UIMAD UR4, UR16, UR5, UR20 ;  /* 0x00000005100472a4 */ /* 0x000fe4000f8e0214 */
[----:B------:R-:W-:Y:S01]  /*1920*/  @UP0 UIADD3 UR18, UR7, UR18, URZ ;  /* 0x0000001207120290 */ /* 0x000fe2000fffe03f */
[----:B-1----:R-:W-:Y:S01]  /*1930*/  IABS R0, R0 ;  /* 0x0000000000007213 */ /* 0x002fe20000000000 */
[----:B------:R-:W-:-:S06]  /*1940*/  UIADD3 UR4, UR29, UR4, URZ ;  /* 0x000000041d047290 */ /* 0x000fcc000fffe03f */
[----:B------:R-:W-:Y:S01]  /*1950*/  MOV R19, UR4 ;  /* 0x0000000400137c02 */ /* 0x000fe20008000f00 */
[----:B------:R-:W-:Y:S02]  /*1960*/  ULDC.64 UR4, c[0x0][0x1a0] ;  /* 0x0000680000047ab9 */ /* 0x000fe40000000a00 */
[----:B------:R-:W-:Y:S01]  /*1970*/  @UP0 UIMAD.WIDE.U32 UR20, UR18, UR4, URZ ;  /* 0x00000004121402a5 */ /* 0x000fe2000f8e003f */
[----:B--2---:R-:W-:-:S03]  /*1980*/  IADD3 R6, R6, 0xffffffe, RZ ;  /* 0x0ffffffe06067810 */ /* 0x004fc60007ffe0ff */
[----:B------:R-:W-:Y:S01]  /*1990*/  @UP0 UIMAD UR18, UR18, UR5, UR21 ;  /* 0x00000005121202a4 */ /* 0x000fe2000f8e0215 */
[----:B------:R-:W1:Y:S02]  /*19a0*/  F2I.FTZ.U32.TRUNC.NTZ R7, R6 ;  /* 0x0000000600077305 */ /* 0x000e64000021f000 */
[----:B-1----:R-:W-:Y:S02]  /*19b0*/  IMAD.MOV R2, RZ, RZ, -R7 ;  /* 0x000000ffff027224 */ /* 0x002fe400078e0a07 */
[----:B------:R-:W-:Y:S02]  /*19c0*/  IMAD.MOV.U32 R6, RZ, RZ, RZ ;  /* 0x000000ffff067224 */ /* 0x000fe400078e00ff */
[----:B------:R-:W-:-:S04]  /*19d0*/  IMAD R2, R2, R3, RZ ;  /* 0x0000000302027224 */ /* 0x000fc800078e02ff */
[----:B------:R-:W-:Y:S01]  /*19e0*/  IMAD.HI.U32 R7, R7, R2, R6 ;  /* 0x0000000207077227 */ /* 0x000fe200078e0006 */
[----:B------:R-:W-:-:S05]  /*19f0*/  MOV R2, R0 ;  /* 0x0000000000027202 */ /* 0x000fca0000000f00 */
[----:B------:R-:W-:-:S04]  /*1a00*/  IMAD.HI.U32 R8, R7, R2, RZ ;  /* 0x0000000207087227 */ /* 0x000fc800078e00ff */
[----:B------:R-:W-:-:S04]  /*1a10*/  IMAD.MOV R0, RZ, RZ, -R8 ;  /* 0x000000ffff007224 */ /* 0x000fc800078e0a08 */
[----:B------:R-:W-:Y:S01]  /*1a20*/  IMAD R0, R3, R0, R2 ;  /* 0x0000000003007224 */ /* 0x000fe200078e0202 */
[----:B------:R-:W-:-:S04]  /*1a30*/  MOV R2, UR28 ;  /* 0x0000001c00027c02 */ /* 0x000fc80008000f00 */
[----:B------:R-:W-:Y:S01]  /*1a40*/  ISETP.GT.U32.AND P1, PT, R3, R0, PT ;  /* 0x000000000300720c */ /* 0x000fe20003f24070 */
[----:B------:R-:W-:-:S12]  /*1a50*/  IMAD.MOV.U32 R18, RZ, RZ, R2 ;  /* 0x000000ffff127224 */ /* 0x000fd800078e0002 */
[-C--:B------:R-:W-:Y:S02]  /*1a60*/  @!P1 IADD3 R0, R0, -R3.reuse, RZ ;  /* 0x8000000300009210 */ /* 0x080fe40007ffe0ff */
[----:B------:R-:W-:Y:S02]  /*1a70*/  @!P1 IADD3 R8, R8, 0x1, RZ ;  /* 0x0000000108089810 */ /* 0x000fe40007ffe0ff */
[----:B------:R-:W-:Y:S01]  /*1a80*/  ISETP.GE.U32.AND P3, PT, R0, R3, PT ;  /* 0x000000030000720c */ /* 0x000fe20003f66070 */
[----:B------:R-:W-:Y:S01]  /*1a90*/  IMAD.U32 R3, RZ, RZ, UR29 ;  /* 0x0000001dff037e24 */ /* 0x000fe2000f8e00ff */
[----:B------:R-:W-:-:S11]  /*1aa0*/  ISETP.NE.AND P1, PT, RZ, c[0x0][0x1c8], PT ;  /* 0x00007200ff007a0c */ /* 0x000fd60003f25270 */
[----:B------:R-:W-:-:S05]  /*1ab0*/  @P3 IADD3 R8, R8, 0x1, RZ ;  /* 0x0000000108083810 */ /* 0x000fca0007ffe0ff */
[----:B------:R-:W-:Y:S01]  /*1ac0*/  @!P2 IMAD.MOV R8, RZ, RZ, -R8 ;  /* 0x000000ffff08a224 */ /* 0x000fe200078e0a08 */
[----:B------:R-:W-:-:S04]  /*1ad0*/  @!P1 LOP3.LUT R8, RZ, c[0x0][0x1c8], RZ, 0x33, !PT ;  /* 0x00007200ff089a12 */ /* 0x000fc800078e33ff */
[----:B------:R-:W-:Y:S01]  /*1ae0*/  SHF.R.S32.HI R7, RZ, 0x1f, R8 ;  /* 0x0000001fff077819 */ /* 0x000fe20000011408 */
[----:B------:R-:W-:-:S04]  /*1af0*/  IMAD.WIDE.U32 R18, R8, c[0x0][0x1b0], R18 ;  /* 0x00006c0008127a25 */ /* 0x000fc800078e0012 */
[----:B------:R-:W-:-:S04]  /*1b00*/  IMAD R3, R7, c[0x0][0x1b0], RZ ;  /* 0x00006c0007037a24 */ /* 0x000fc800078e02ff */
[----:B------:R-:W-:-:S05]  /*1b10*/  IMAD R10, R8, c[0x0][0x1b4], R3 ;  /* 0x00006d00080a7a24 */ /* 0x000fca00078e0203 */
[----:B------:R-:W-:Y:S01]  /*1b20*/  IADD3 R10, R19, R10, RZ ;  /* 0x0000000a130a7210 */ /* 0x000fe20007ffe0ff */
        /* <DEDUP_REMOVED lines=13> */
.L_x_1978:
[----:B------:R-:W-:Y:S01]  /*1c00*/  SHF.R.S32.HI R85, RZ, 0x1f, R4 ;  /* 0x0000001fff557819 */ /* 0x000fe20000011404 */
[----:B------:R-:W-:Y:S01]  /*1c10*/  UISETP.NE.AND UP0, UPT, UR24, -0x1, UPT ;  /* 0xffffffff1800788c */ /* 0x000fe2000bf05270 */
[----:B------:R-:W1:Y:S01]  /*1c20*/  S2R R16, SR_CTAID.Z ;  /* 0x0000000000107919 */ /* 0x000e620000002700 */
[----:B------:R-:W-:Y:S01]  /*1c30*/  ULDC.64 UR6, c[0x0][0x190] ;  /* 0x0000640000067ab9 */ /* 0x000fe20000000a00 */
[CC--:B------:R-:W-:Y:S01]  /*1c40*/  LEA.HI R3, R85.reuse, R4.reuse, RZ, 0x3 ;  /* 0x0000000455037211 */ /* 0x0c0fe200078f18ff */
[----:B------:R-:W-:Y:S01]  /*1c50*/  ULDC.64 UR4, c[0x0][0x178] ;  /* 0x00005e0000047ab9 */ /* 0x000fe20000000a00 */
[----:B------:R-:W-:Y:S01]  /*1c60*/  LEA.HI R9, R85, R4, RZ, 0x4 ;  /* 0x0000000455097211 */ /* 0x000fe200078f20ff */
[----:B------:R-:W2:Y:S01]  /*1c70*/  S2R R21, SR_CTAID.X ;  /* 0x0000000000157919 */ /* 0x000ea20000002500 */
[----:B------:R-:W-:Y:S01]  /*1c80*/  SHF.R.S32.HI R14, RZ, 0x3, R3 ;  /* 0x00000003ff0e7819 */ /* 0x000fe20000011403 */
[----:B------:R-:W-:Y:S01]  /*1c90*/  IMAD R7, R7, c[0x0][0x1b8], RZ ;  /* 0x00006e0007077a24 */ /* 0x000fe200078e02ff */
[----:B------:R-:W-:Y:S01]  /*1ca0*/  LOP3.LUT R3, R3, 0xfffffff8, RZ, 0xc0, !PT ;  /* 0xfffffff803037812 */ /* 0x000fe200078ec0ff */
[----:B------:R-:W-:Y:S01]  /*1cb0*/  BSSY B0, `(.L_x_1980) ;  /* 0x000006f000007945 */ /* 0x000fe20003800000 */
[----:B------:R-:W-:Y:S01]  /*1cc0*/  SHF.R.S32.HI R0, RZ, 0x4, R9 ;  /* 0x00000004ff007819 */ /* 0x000fe20000011409 */
[----:B------:R-:W-:Y:S01]  /*1cd0*/  IMAD.SHL.U32 R5, R14, 0x40, RZ ;  /* 0x000000400e057824 */ /* 0x000fe200078e00ff */
[----:B------:R-:W-:Y:S01]  /*1ce0*/  @UP0 UIMAD.WIDE.U32 UR32, UR24, UR6, URZ ;  /* 0x00000006182002a5 */ /* 0x000fe2000f8e003f */
[----:B------:R-:W-:Y:S01]  /*1cf0*/  IMAD.IADD R2, R4, 0x1, -R3 ;  /* 0x0000000104027824 */ /* 0x000fe200078e0a03 */
[C---:B------:R-:W-:Y:S01]  /*1d00*/  LEA.HI R193, R9.reuse, R0, RZ, 0x1 ;  /* 0x0000000009c17211 */ /* 0x040fe200078f08ff */
[----:B------:R-:W-:Y:S01]  /*1d10*/  @!UP0 USHF.R.S32.HI UR6, URZ, 0x1f, UR17 ;  /* 0x0000001f3f068899 */ /* 0x000fe20008011411 */
[----:B------:R-:W-:Y:S01]  /*1d20*/  LOP3.LUT R9, R9, 0xfffffff0, RZ, 0xc0, !PT ;  /* 0xfffffff009097812 */ /* 0x000fe200078ec0ff */
[----:B------:R-:W-:Y:S01]  /*1d30*/  IMAD.SHL.U32 R200, R2, 0x8, RZ ;  /* 0x0000000802c87824 */ /* 0x000fe200078e00ff */
[----:B------:R-:W-:Y:S01]  /*1d40*/  LOP3.LUT R5, R5, 0x1c0, RZ, 0xc0, !PT ;  /* 0x000001c005057812 */ /* 0x000fe200078ec0ff */
[----:B------:R-:W-:Y:S01]  /*1d50*/  @!UP0 UIMAD UR6, UR6, UR4, URZ ;  /* 0x00000004060682a4 */ /* 0x000fe2000f8e023f */
[----:B------:R-:W-:Y:S01]  /*1d60*/  LOP3.LUT R193, R193, 0xfffffffe, RZ, 0xc0, !PT ;  /* 0xfffffffec1c17812 */ /* 0x000fe200078ec0ff */
[----:B------:R-:W-:Y:S01]  /*1d70*/  IMAD.IADD R9, R4, 0x1, -R9 ;  /* 0x0000000104097824 */ /* 0x000fe200078e0a09 */
[----:B------:R-:W-:Y:S01]  /*1d80*/  LOP3.LUT R3, R5, 0x38, R200, 0xf8, !PT ;  /* 0x0000003805037812 */ /* 0x000fe200078ef8c8 */
[----:B------:R-:W-:Y:S01]  /*1d90*/  @!UP0 UIMAD.WIDE.U32 UR28, UR17, UR4, URZ ;  /* 0x00000004111c82a5 */ /* 0x000fe2000f8e003f */
[----:B------:R-:W-:Y:S01]  /*1da0*/  SHF.R.U32.HI R198, RZ, 0x3, R5 ;  /* 0x00000003ffc67819 */ /* 0x000fe20000011605 */
[----:B------:R-:W-:Y:S01]  /*1db0*/  IMAD.IADD R193, R0, 0x1, -R193 ;  /* 0x0000000100c17824 */ /* 0x000fe200078e0ac1 */
[----:B------:R-:W-:Y:S01]  /*1dc0*/  LEA.HI R5, R85, R4, RZ, 0x6 ;  /* 0x0000000455057211 */ /* 0x000fe200078f30ff */
[----:B------:R-:W-:Y:S01]  /*1dd0*/  @!UP0 UIMAD UR5, UR17, UR5, UR6 ;  /* 0x00000005110582a4 */ /* 0x000fe2000f8e0206 */
[----:B------:R-:W-:Y:S01]  /*1de0*/  SHF.R.S32.HI R0, RZ, 0x1f, R9 ;  /* 0x0000001fff007819 */ /* 0x000fe20000011409 */
[----:B------:R-:W-:Y:S01]  /*1df0*/  @UP0 UIMAD UR7, UR24, UR7, UR33 ;  /* 0x00000007180702a4 */ /* 0x000fe2000f8e0221 */
[----:B------:R-:W-:Y:S01]  /*1e00*/  LOP3.LUT R198, R3, R198, RZ, 0x3c, !PT ;  /* 0x000000c603c67212 */ /* 0x000fe200078e3cff */
[----:B------:R-:W-:Y:S01]  /*1e10*/  IMAD.SHL.U32 R5, R5, 0x8, RZ ;  /* 0x0000000805057824 */ /* 0x000fe200078e00ff */
[----:B------:R-:W-:Y:S01]  /*1e20*/  LEA.HI R3, R0, R9, RZ, 0x3 ;  /* 0x0000000900037211 */ /* 0x000fe200078f18ff */
[----:B------:R-:W-:Y:S01]  /*1e30*/  @!UP0 UMOV UR32, UR28 ;  /* 0x0000001c00208c82 */ /* 0x000fe20008000000 */
[----:B------:R-:W-:Y:S01]  /*1e40*/  SHF.R.S32.HI R15, RZ, 0x1f, R14 ;  /* 0x0000001fff0f7819 */ /* 0x000fe2000001140e */
[----:B------:R-:W-:Y:S01]  /*1e50*/  @!UP0 UIADD3 UR7, UR29, UR5, URZ ;  /* 0x000000051d078290 */ /* 0x000fe2000fffe03f */
[----:B------:R-:W-:Y:S01]  /*1e60*/  LOP3.LUT R0, R3, 0xfffffff8, RZ, 0xc0, !PT ;  /* 0xfffffff803007812 */ /* 0x000fe200078ec0ff */
[----:B------:R-:W-:Y:S01]  /*1e70*/  USHF.R.S32.HI UR6, URZ, 0x1f, UR14 ;  /* 0x0000001f3f067899 */ /* 0x000fe2000801140e */
[----:B------:R-:W-:Y:S01]  /*1e80*/  LOP3.LUT R198, R198, 0xfffffe00, R5, 0xf8, !PT ;  /* 0xfffffe00c6c67812 */ /* 0x000fe200078ef805 */
[----:B------:R-:W-:Y:S01]  /*1e90*/  IMAD R133, R15, c[0x0][0x198], RZ ;  /* 0x000066000f857a24 */ /* 0x000fe200078e02ff */
[----:B------:R-:W-:Y:S01]  /*1ea0*/  SHF.R.S32.HI R5, RZ, 0x1f, R200 ;  /* 0x0000001fff057819 */ /* 0x000fe200000114c8 */
[----:B------:R-:W-:Y:S01]  /*1eb0*/  IMAD.IADD R0, R9, 0x1, -R0 ;  /* 0x0000000109007824 */ /* 0x000fe200078e0a00 */
[----:B------:R-:W-:Y:S01]  /*1ec0*/  IADD3 R18, P2, R200, R18, RZ ;  /* 0x00000012c8127210 */ /* 0x000fe20007f5e0ff */
[----:B------:R-:W-:Y:S01]  /*1ed0*/  IMAD R133, R14, c[0x0][0x19c], R133 ;  /* 0x000067000e857a24 */ /* 0x000fe200078e0285 */
[----:B------:R-:W-:Y:S01]  /*1ee0*/  IADD3 R22, P1, R200, UR20, RZ ;  /* 0x00000014c8167c10 */ /* 0x000fe2000ff3e0ff */
[----:B------:R-:W-:Y:S01]  /*1ef0*/  IMAD R6, R8, c[0x0][0x1bc], R7 ;  /* 0x00006f0008067a24 */ /* 0x000fe200078e0207 */
[----:B------:R-:W-:Y:S01]  /*1f00*/  IADD3 R12, P0, R200, UR32, RZ ;  /* 0x00000020c80c7c10 */ /* 0x000fe2000ff1e0ff */
[C---:B------:R-:W-:Y:S01]  /*1f10*/  IMAD.X R19, R5.reuse, 0x1, R10, P2 ;  /* 0x0000000105137824 */ /* 0x040fe200010e060a */
[C---:B------:R-:W-:Y:S01]  /*1f20*/  IADD3.X R23, R5.reuse, UR18, RZ, P1, !PT ;  /* 0x0000001205177c10 */ /* 0x040fe20008ffe4ff */
[----:B------:R-:W-:Y:S01]  /*1f30*/  UIADD3 UR18, -UR10, UR26, URZ ;  /* 0x0000001a0a127290 */ /* 0x000fe2000fffe13f */
[----:B------:R-:W-:Y:S01]  /*1f40*/  IADD3.X R13, R5, UR7, RZ, P0, !PT ;  /* 0x00000007050d7c10 */ /* 0x000fe200087fe4ff */
[----:B------:R-:W-:Y:S01]  /*1f50*/  IMAD.WIDE.U32 R134, R14, c[0x0][0x198], R18 ;  /* 0x000066000e867a25 */ /* 0x000fe200078e0012 */
[----:B------:R-:W-:Y:S01]  /*1f60*/  R2P PR, R0, 0x6 ;  /* 0x0000000600007804 */ /* 0x000fe20000000000 */
[----:B------:R-:W-:Y:S01]  /*1f70*/  ULDC.64 UR4, c[0x0][0x1a8] ;  /* 0x00006a0000047ab9 */ /* 0x000fe20000000a00 */
[----:B------:R-:W-:Y:S01]  /*1f80*/  IADD3 R144, P0, R14, UR16, RZ ;  /* 0x000000100e907c10 */ /* 0x000fe2000ff1e0ff */
[----:B------:R-:W-:Y:S01]  /*1f90*/  IMAD.SHL.U32 R0, R0, 0x40, RZ ;  /* 0x0000004000007824 */ /* 0x000fe200078e00ff */
[----:B------:R-:W-:Y:S01]  /*1fa0*/  UIMAD UR4, UR6, UR4, URZ ;  /* 0x00000004060472a4 */ /* 0x000fe2000f8e023f */
[----:B------:R-:W-:Y:S01]  /*1fb0*/  IMAD.IADD R133, R135, 0x1, R133 ;  /* 0x0000000187857824 */ /* 0x000fe200078e0285 */
[----:B------:R-:W-:Y:S01]  /*1fc0*/  IADD3.X R135, R15, UR15, RZ, P0, !PT ;  /* 0x0000000f0f877c10 */ /* 0x000fe200087fe4ff */
[----:B------:R-:W-:Y:S01]  /*1fd0*/  IMAD.SHL.U32 R5, R193, 0x8, RZ ;  /* 0x00000008c1057824 */ /* 0x000fe200078e00ff */
[----:B------:R-:W-:Y:S01]  /*1fe0*/  LOP3.LUT R0, R0, 0x1c0, RZ, 0xc0, !PT ;  /* 0x000001c000007812 */ /* 0x000fe200078ec0ff */
[----:B------:R-:W-:Y:S01]  /*1ff0*/  IMAD.WIDE.U32 R8, R8, c[0x0][0x1b8], R22 ;  /* 0x00006e0008087a25 */ /* 0x000fe200078e0016 */
[----:B------:R-:W-:Y:S01]  /*2000*/  ISETP.GE.AND P0, PT, R14, UR18, PT ;  /* 0x000000120e007c0c */ /* 0x000fe2000bf06270 */
[----:B------:R-:W-:Y:S01]  /*2010*/  UIMAD UR4, UR14, UR5, UR4 ;  /* 0x000000050e0472a4 */ /* 0x000fe2000f8e0204 */
[----:B------:R-:W-:Y:S01]  /*2020*/  LOP3.LUT R5, R0, 0x8, R5, 0xf8, !PT ;  /* 0x0000000800057812 */ /* 0x000fe200078ef805 */
[----:B------:R-:W-:Y:S01]  /*2030*/  IMAD.IADD R7, R9, 0x1, R6 ;  /* 0x0000000109077824 */ /* 0x000fe200078e0206 */
[----:B------:R-:W-:Y:S01]  /*2040*/  SHF.R.U32.HI R0, RZ, 0x3, R0 ;  /* 0x00000003ff007819 */ /* 0x000fe20000011600 */
[----:B------:R-:W-:Y:S01]  /*2050*/  IMAD R135, R135, c[0x0][0x1a0], RZ ;  /* 0x0000680087877a24 */ /* 0x000fe200078e02ff */
[----:B------:R-:W-:Y:S01]  /*2060*/  LEA.HI R85, R85, R4, RZ, 0x5 ;  /* 0x0000000455557211 */ /* 0x000fe200078f28ff */
[----:B------:R-:W-:Y:S01]  /*2070*/  IMAD.MOV.U32 R6, RZ, RZ, R8 ;  /* 0x000000ffff067224 */ /* 0x000fe200078e0008 */
[----:B------:R-:W-:Y:S01]  /*2080*/  LOP3.LUT R0, R5, R0, RZ, 0x3c, !PT ;  /* 0x0000000005007212 */ /* 0x000fe200078e3cff */
[----:B-1----:R-:W-:Y:S01]  /*2090*/  IMAD.WIDE.U32 R16, R16, c[0x0][0x1a8], R12 ;  /* 0x00006a0010107a25 */ /* 0x002fe200078e000c */
[----:B------:R-:W-:-:S02]  /*20a0*/  LOP3.LUT R13, R85, 0xffffffe0, RZ, 0xc0, !PT ;  /* 0xffffffe0550d7812 */ /* 0x000fc400078ec0ff */
[----:B------:R-:W-:Y:S01]  /*20b0*/  SHF.R.S32.HI R85, RZ, 0x5, R85 ;  /* 0x00000005ff557819 */ /* 0x000fe20000011455 */
[C---:B------:R-:W-:Y:S01]  /*20c0*/  IMAD R135, R144.reuse, c[0x0][0x1a4], R135 ;  /* 0x0000690090877a24 */ /* 0x040fe200078e0287 */
[----:B------:R-:W-:Y:S01]  /*20d0*/  IADD3 R19, R17, UR4, RZ ;  /* 0x0000000411137c10 */ /* 0x000fe2000fffe0ff */
[----:B------:R-:W-:Y:S01]  /*20e0*/  IMAD.WIDE.U32 R144, R144, c[0x0][0x1a0], R6 ;  /* 0x0000680090907a25 */ /* 0x000fe200078e0006 */
[C---:B------:R-:W-:Y:S02]  /*20f0*/  IADD3 R196, R200.reuse, 0x40, RZ ;  /* 0x00000040c8c47810 */ /* 0x040fe40007ffe0ff */
[----:B------:R-:W-:Y:S01]  /*2100*/  IADD3 R195, R200, 0x80, RZ ;  /* 0x00000080c8c37810 */ /* 0x000fe20007ffe0ff */
[----:B------:R-:W-:Y:S02]  /*2110*/  IMAD.SHL.U32 R3, R3, 0x40, RZ ;  /* 0x0000004003037824 */ /* 0x000fe400078e00ff */
[----:B------:R-:W-:Y:S02]  /*2120*/  IMAD.MOV.U32 R7, RZ, RZ, 0x10 ;  /* 0x00000010ff077424 */ /* 0x000fe400078e00ff */
[----:B------:R-:W-:Y:S01]  /*2130*/  IMAD.MOV.U32 R5, RZ, RZ, 0x20 ;  /* 0x00000020ff057424 */ /* 0x000fe200078e00ff */
[----:B------:R-:W-:Y:S01]  /*2140*/  LOP3.LUT R0, R0, 0xfffffe00, R3, 0xf8, !PT ;  /* 0xfffffe0000007812 */ /* 0x000fe200078ef803 */
[----:B--2---:R-:W-:Y:S01]  /*2150*/  IMAD.WIDE R20, R21, 0x40, R14 ;  /* 0x0000004015147825 */ /* 0x004fe200078e020e */
[----:B------:R-:W-:-:S02]  /*2160*/  SEL R7, R7, 0xfffffff0, !P1 ;  /* 0xfffffff007077807 */ /* 0x000fc40004800000 */
[----:B------:R-:W-:Y:S01]  /*2170*/  SEL R5, R5, 0xffffffe0, !P2 ;  /* 0xffffffe005057807 */ /* 0x000fe20005000000 */
[----:B------:R-:W-:Y:S02]  /*2180*/  IMAD.IADD R13, R4, 0x1, -R13 ;  /* 0x00000001040d7824 */ /* 0x000fe400078e0a0d */
[----:B------:R-:W-:Y:S02]  /*2190*/  IMAD.SHL.U32 R198, R198, 0x2, RZ ;  /* 0x00000002c6c67824 */ /* 0x000fe400078e00ff */
        /* <DEDUP_REMOVED lines=32> */
.L_x_1981:
[----:B------:R-:W-:Y:S05]  /*23a0*/  BSYNC B0 ;  /* 0x0000000000007941 */ /* 0x000fea0003800000 */
.L_x_1980:
[----:B------:R-:W-:Y:S01]  /*23b0*/  IADD3 R3, R14, 0x10, RZ ;  /* 0x000000100e037810 */ /* 0x000fe20007ffe0ff */
[----:B------:R-:W-:Y:S03]  /*23c0*/  BSSY B0, `(.L_x_1982) ;  /* 0x0000024000007945 */ /* 0x000fe60003800000 */
[----:B------:R-:W-:-:S13]  /*23d0*/  ISETP.GE.AND P0, PT, R3, UR18, PT ;  /* 0x0000001203007c0c */ /* 0x000fda000bf06270 */
        /* <DEDUP_REMOVED lines=34> */
.L_x_1983:
[----:B------:R-:W-:Y:S05]  /*2600*/  BSYNC B0 ;  /* 0x0000000000007941 */ /* 0x000fea0003800000 */
.L_x_1982:
[----:B------:R-:W-:Y:S01]  /*2610*/  IADD3 R12, R14, 0x20, RZ ;  /* 0x000000200e0c7810 */ /* 0x000fe20007ffe0ff */
[----:B------:R-:W-:Y:S03]  /*2620*/  BSSY B0, `(.L_x_1984) ;  /* 0x0000024000007945 */ /* 0x000fe60003800000 */
[----:B------:R-:W-:-:S13]  /*2630*/  ISETP.GE.AND P0, PT, R12, UR18, PT ;  /* 0x000000120c007c0c */ /* 0x000fda000bf06270 */
[----:B------:R-:W-:Y:S05]  /*2640*/  @P0 BRA `(.L_x_1985) ;  /* 0x0000021000000947 */ /* 0x000fea0003800000 */
[----:B-1----:R-:W-:Y:S01]  /*2650*/  IADD3 R9, P0, R20, 0x20, RZ ;  /* 0x0000002014097810 */ /* 0x002fe20007f1e0ff */
        /* <DEDUP_REMOVED lines=32> */
.L_x_1985:
[----:B------:R-:W-:Y:S05]  /*2860*/  BSYNC B0 ;  /* 0x0000000000007941 */ /* 0x000fea0003800000 */
.L_x_1984:
[----:B-1----:R-:W-:Y:S01]  /*2870*/  IADD3 R10, R14, 0x30, RZ ;  /* 0x000000300e0a7810 */ /* 0x002fe20007ffe0ff */
        /* <DEDUP_REMOVED lines=35> */
.L_x_1987:
[----:B------:R-:W-:Y:S05]  /*2ab0*/  BSYNC B0 ;  /* 0x0000000000007941 */ /* 0x000fea0003800000 */
.L_x_1986:
[----:B------:R-:W-:Y:S01]  /*2ac0*/  UIADD3 UR25, UR8, -0x1, URZ ;  /* 0xffffffff08197890 */ /* 0x000fe2000fffe03f */
[----:B------:R-:W-:Y:S03]  /*2ad0*/  BSSY B0, `(.L_x_1988) ;  /* 0x000001e000007945 */ /* 0x000fe60003800000 */
[----:B------:R-:W-:-:S04]  /*2ae0*/  USHF.L.U32 UR14, UR25, 0x6, URZ ;  /* 0x00000006190e7899 */ /* 0x000fc8000800063f */
[----:B------:R-:W-:-:S06]  /*2af0*/  UIADD3 UR15, -UR14, UR11, URZ ;  /* 0x0000000b0e0f7290 */ /* 0x000fcc000fffe13f */
[----:B------:R-:W-:-:S13]  /*2b00*/  ISETP.GE.AND P0, PT, R14, UR15, PT ;  /* 0x0000000f0e007c0c */ /* 0x000fda000bf06270 */
[----:B------:R-:W-:Y:S05]  /*2b10*/  @P0 BRA `(.L_x_1989) ;  /* 0x0000019000000947 */ /* 0x000fea0003800000 */
[----:B------:R-:W-:Y:S02]  /*2b20*/  ISETP.GE.AND P3, PT, R200, c[0x0][0x220], PT ;  /* 0x00008800c8007a0c */ /* 0x000fe40003f66270 */
[----:B------:R-:W-:Y:S02]  /*2b30*/  ISETP.GE.AND P2, PT, R196, c[0x0][0x220], PT ;  /* 0x00008800c4007a0c */ /* 0x000fe40003f46270 */
[----:B------:R-:W-:-:S09]  /*2b40*/  ISETP.GE.AND P0, PT, R195, c[0x0][0x220], PT ;  /* 0x00008800c3007a0c */ /* 0x000fd20003f06270 */
[C---:B------:R-:W-:Y:S01]  /*2b50*/  @!P3 LEA R16, P4, R134.reuse, c[0x0][0x168], 0x1 ;  /* 0x00005a008610ba11 */ /* 0x040fe200078808ff */
[----:B------:R2:W-:Y:S01]  /*2b60*/  @P3 STS.128 [R198+0x6000], RZ ;  /* 0x006000ffc6003388 */ /* 0x0005e20000000c00 */
[C---:B-1----:R-:W-:Y:S02]  /*2b70*/  @!P2 LEA R8, P1, R134.reuse, c[0x0][0x168], 0x1 ;  /* 0x00005a008608aa11 */ /* 0x042fe400078208ff */
        /* <DEDUP_REMOVED lines=19> */
.L_x_1989:
[----:B------:R-:W-:Y:S05]  /*2cb0*/  BSYNC B0 ;  /* 0x0000000000007941 */ /* 0x000fea0003800000 */
.L_x_1988:
[----:B------:R-:W-:Y:S01]  /*2cc0*/  ISETP.GE.AND P0, PT, R3, UR15, PT ;  /* 0x0000000f03007c0c */ /* 0x000fe2000bf06270 */
[----:B------:R-:W-:Y:S01]  /*2cd0*/  ULDC.64 UR6, c[0x0][0x198] ;  /* 0x0000660000067ab9 */ /* 0x000fe20000000a00 */
[----:B------:R-:W-:Y:S01]  /*2ce0*/  BSSY B0, `(.L_x_1990) ;  /* 0x000001f000007945 */ /* 0x000fe20003800000 */
[----:B------:R-:W-:Y:S02]  /*2cf0*/  USHF.L.U64.HI UR20, UR6, UR22, UR7 ;  /* 0x0000001606147299 */ /* 0x000fe40008010207 */
[----:B------:R-:W-:-:S08]  /*2d00*/  USHF.L.U32 UR21, UR6, 0x4, URZ ;  /* 0x0000000406157899 */ /* 0x000fd0000800063f */
[----:B------:R-:W-:Y:S05]  /*2d10*/  @P0 BRA `(.L_x_1991) ;  /* 0x000001b000000947 */ /* 0x000fea0003800000 */
[----:B------:R-:W-:Y:S02]  /*2d20*/  ISETP.GE.AND P3, PT, R200, c[0x0][0x220], PT ;  /* 0x00008800c8007a0c */ /* 0x000fe40003f66270 */
[----:B------:R-:W-:Y:S02]  /*2d30*/  ISETP.GE.AND P2, PT, R196, c[0x0][0x220], PT ;  /* 0x00008800c4007a0c */ /* 0x000fe40003f46270 */
[----:B-12---:R-:W-:Y:S02]  /*2d40*/  IADD3 R9, P1, R134, UR21, RZ ;  /* 0x0000001586097c10 */ /* 0x006fe4000ff3e0ff */
[----:B------:R-:W-:Y:S02]  /*2d50*/  ISETP.GE.AND P0, PT, R195, c[0x0][0x220], PT ;  /* 0x00008800c3007a0c */ /* 0x000fe40003f06270 */
[----:B------:R-:W-:-:S05]  /*2d60*/  IADD3.X R6, R133, UR20, RZ, P1, !PT ;  /* 0x0000001485067c10 */ /* 0x000fca0008ffe4ff */
        /* <DEDUP_REMOVED lines=22> */
.L_x_1991:
[----:B------:R-:W-:Y:S05]  /*2ed0*/  BSYNC B0 ;  /* 0x0000000000007941 */ /* 0x000fea0003800000 */
.L_x_1990:
[----:B------:R-:W-:Y:S01]  /*2ee0*/  ISETP.GE.AND P0, PT, R12, UR15, PT ;  /* 0x0000000f0c007c0c */ /* 0x000fe2000bf06270 */
[----:B------:R-:W-:-:S12]  /*2ef0*/  BSSY B0, `(.L_x_1992) ;  /* 0x000001f000007945 */ /* 0x000fd80003800000 */
[----:B------:R-:W-:Y:S05]  /*2f00*/  @P0 BRA `(.L_x_1993) ;  /* 0x000001d000000947 */ /* 0x000fea0003800000 */
[----:B------:R-:W-:Y:S01]  /*2f10*/  ISETP.GE.AND P3, PT, R200, c[0x0][0x220], PT ;  /* 0x00008800c8007a0c */ /* 0x000fe20003f66270 */
[----:B------:R-:W-:Y:S01]  /*2f20*/  IMAD.MOV.U32 R6, RZ, RZ, c[0x0][0x198] ;  /* 0x00006600ff067624 */ /* 0x000fe200078e00ff */
[----:B------:R-:W-:Y:S01]  /*2f30*/  ISETP.GE.AND P2, PT, R196, c[0x0][0x220], PT ;  /* 0x00008800c4007a0c */ /* 0x000fe20003f46270 */
[----:B-12---:R-:W-:-:S03]  /*2f40*/  IMAD.MOV.U32 R9, RZ, RZ, c[0x0][0x19c] ;  /* 0x00006700ff097624 */ /* 0x006fc600078e00ff */
[----:B------:R-:W-:-:S04]  /*2f50*/  LEA R8, P0, R6, R134, 0x5 ;  /* 0x0000008606087211 */ /* 0x000fc800078028ff */
[----:B------:R-:W-:Y:S02]  /*2f60*/  LEA.HI.X R9, R6, R133, R9, 0x5, P0 ;  /* 0x0000008506097211 */ /* 0x000fe400000f2c09 */
[----:B------:R-:W-:Y:S01]  /*2f70*/  ISETP.GE.AND P0, PT, R195, c[0x0][0x220], PT ;  /* 0x00008800c3007a0c */ /* 0x000fe20003f06270 */
        /* <DEDUP_REMOVED lines=22> */
.L_x_1993:
[----:B------:R-:W-:Y:S05]  /*30e0*/  BSYNC B0 ;  /* 0x0000000000007941 */ /* 0x000fea0003800000 */
.L_x_1992:
[----:B------:R-:W-:Y:S01]  /*30f0*/  ISETP.GE.AND P0, PT, R10, UR15, PT ;  /* 0x0000000f0a007c0c */ /* 0x000fe2000bf06270 */
[----:B------:R-:W-:-:S12]  /*3100*/  BSSY B0, `(.L_x_1994) ;  /* 0x0000021000007945 */ /* 0x000fd80003800000 */
[----:B------:R-:W-:Y:S05]  /*3110*/  @P0 BRA `(.L_x_1995) ;  /* 0x000001f000000947 */ /* 0x000fea0003800000 */
[----:B------:R-:W-:Y:S01]  /*3120*/  ISETP.GE.AND P3, PT, R200, c[0x0][0x220], PT ;  /* 0x00008800c8007a0c */ /* 0x000fe20003f66270 */
[----:B------:R-:W-:Y:S01]  /*3130*/  IMAD.MOV.U32 R6, RZ, RZ, c[0x0][0x198] ;  /* 0x00006600ff067624 */ /* 0x000fe200078e00ff */
[----:B------:R-:W-:Y:S01]  /*3140*/  ISETP.GE.AND P2, PT, R196, c[0x0][0x220], PT ;  /* 0x00008800c4007a0c */ /* 0x000fe20003f46270 */
[----:B------:R-:W-:Y:S01]  /*3150*/  IMAD.MOV.U32 R132, RZ, RZ, R134 ;  /* 0x000000ffff847224 */ /* 0x000fe200078e0086 */
[----:B------:R-:W-:Y:S01]  /*3160*/  ULDC UR4, c[0x0][0x19c] ;  /* 0x0000670000047ab9 */ /* 0x000fe20000000800 */
[----:B------:R-:W-:Y:S01]  /*3170*/  ISETP.GE.AND P0, PT, R195, c[0x0][0x220], PT ;  /* 0x00008800c3007a0c */ /* 0x000fe20003f06270 */
[----:B------:R-:W-:Y:S01]  /*3180*/  UIMAD UR4, UR4, 0x30, URZ ;  /* 0x00000030040478a4 */ /* 0x000fe2000f8e023f */
[----:B-12---:R-:W-:-:S05]  /*3190*/  IMAD.WIDE.U32 R16, R6, 0x30, R132 ;  /* 0x0000003006107825 */ /* 0x006fca00078e0084 */
        /* <DEDUP_REMOVED lines=23> */
.L_x_1995:
[----:B------:R-:W-:Y:S05]  /*3310*/  BSYNC B0 ;  /* 0x0000000000007941 */ /* 0x000fea0003800000 */
.L_x_1994:
[----:B------:R-:W0:Y:S01]  /*3320*/  LDGDEPBAR ;  /* 0x00000000000079af */ /* 0x000e220000000000 */
[----:B------:R-:W-:Y:S01]  /*3330*/  ISETP.GE.AND P1, PT, R14, UR15, PT ;  /* 0x0000000f0e007c0c */ /* 0x000fe2000bf26270 */
[----:B------:R-:W-:Y:S01]  /*3340*/  IMAD.SHL.U32 R197, R4, 0x2, RZ ;  /* 0x0000000204c57824 */ /* 0x000fe200078e00ff */
[C---:B------:R-:W-:Y:S01]  /*3350*/  LEA R212, P0, R144.reuse, c[0x0][0x170], 0x1 ;  /* 0x00005c0090d47a11 */ /* 0x040fe200078008ff */
[----:B------:R-:W-:Y:S03]  /*3360*/  BSSY B0, `(.L_x_1996) ;  /* 0x000001e000007945 */ /* 0x000fe60003800000 */
[----:B------:R-:W-:Y:S02]  /*3370*/  LOP3.LUT R197, R197, 0x6, RZ, 0xc0, !PT ;  /* 0x00000006c5c57812 */ /* 0x000fe400078ec0ff */
        /* <DEDUP_REMOVED lines=28> */
.L_x_1997:
[----:B------:R-:W-:Y:S05]  /*3540*/  BSYNC B0 ;  /* 0x0000000000007941 */ /* 0x000fea0003800000 */
.L_x_1996:
[----:B------:R-:W-:Y:S01]  /*3550*/  ISETP.GE.AND P0, PT, R3, UR15, PT ;  /* 0x0000000f03007c0c */ /* 0x000fe2000bf06270 */
[----:B------:R-:W-:Y:S01]  /*3560*/  ULDC.64 UR4, c[0x0][0x1a0] ;  /* 0x0000680000047ab9 */ /* 0x000fe20000000a00 */
[----:B------:R-:W-:Y:S01]  /*3570*/  BSSY B0, `(.L_x_1998) ;  /* 0x0000029000007945 */ /* 0x000fe20003800000 */
[----:B------:R-:W-:-:S02]  /*3580*/  USHF.L.U64.HI UR22, UR4, UR22, UR5 ;  /* 0x0000001604167299 */ /* 0x000fc40008010205 */
[----:B------:R-:W-:-:S08]  /*3590*/  USHF.L.U32 UR23, UR4, 0x4, URZ ;  /* 0x0000000404177899 */ /* 0x000fd0000800063f */
[----:B------:R4:W-:Y:S04]  /*35a0*/  @P0 STS.128 [R198+0xc800], RZ ;  /* 0x00c800ffc6000388 */ /* 0x0009e80000000c00 */
[----:B------:R4:W-:Y:S04]  /*35b0*/  @P0 STS.128 [R198+0xe800], RZ ;  /* 0x00e800ffc6000388 */ /* 0x0009e80000000c00 */
[----:B------:R4:W-:Y:S01]  /*35c0*/  @P0 STS.128 [R198+0x10800], RZ ;  /* 0x010800ffc6000388 */ /* 0x0009e20000000c00 */
[----:B------:R-:W-:Y:S05]  /*35d0*/  @P0 BRA `(.L_x_1999) ;  /* 0x0000022000000947 */ /* 0x000fea0003800000 */
[----:B------:R-:W-:Y:S01]  /*35e0*/  ISETP.GE.AND P3, PT, R200, c[0x0][0x220], PT ;  /* 0x00008800c8007a0c */ /* 0x000fe20003f66270 */
[----:B------:R-:W-:Y:S01]  /*35f0*/  IMAD.U32 R11, RZ, RZ, UR23 ;  /* 0x00000017ff0b7e24 */ /* 0x000fe2000f8e00ff */
[----:B------:R-:W-:Y:S01]  /*3600*/  ISETP.GE.AND P2, PT, R196, c[0x0][0x220], PT ;  /* 0x00008800c4007a0c */ /* 0x000fe20003f46270 */
[----:B-12---:R-:W-:Y:S01]  /*3610*/  IMAD.U32 R9, RZ, RZ, UR23 ;  /* 0x00000017ff097e24 */ /* 0x006fe2000f8e00ff */
[----:B------:R-:W-:Y:S01]  /*3620*/  ISETP.GE.AND P0, PT, R195, c[0x0][0x220], PT ;  /* 0x00008800c3007a0c */ /* 0x000fe20003f06270 */
[----:B------:R-:W-:-:S02]  /*3630*/  IMAD.U32 R8, RZ, RZ, UR23 ;  /* 0x00000017ff087e24 */ /* 0x000fc4000f8e00ff */
[----:B------:R-:W-:Y:S02]  /*3640*/  IMAD.U32 R6, RZ, RZ, UR22 ;  /* 0x00000016ff067e24 */ /* 0x000fe4000f8e00ff */
[----:B------:R-:W-:Y:S02]  /*3650*/  IMAD.U32 R3, RZ, RZ, UR23 ;  /* 0x00000017ff037e24 */ /* 0x000fe4000f8e00ff */
[----:B------:R-:W-:Y:S02]  /*3660*/  IMAD.U32 R4, RZ, RZ, UR22 ;  /* 0x00000016ff047e24 */ /* 0x000fe4000f8e00ff */
[-C--:B------:R-:W-:Y:S01]  /*3670*/  @!P3 LEA R16, P4, R11, R212.reuse, 0x1 ;  /* 0x000000d40b10b211 */ /* 0x080fe200078808ff */
[----:B------:R1:W-:Y:S01]  /*3680*/  @P3 STS.128 [R198+0xc800], RZ ;  /* 0x00c800ffc6003388 */ /* 0x0003e20000000c00 */
[----:B------:R-:W-:Y:S02]  /*3690*/  @!P2 LEA R18, P1, R9, R212, 0x1 ;  /* 0x000000d40912a211 */ /* 0x000fe400078208ff */
[----:B------:R-:W-:-:S02]  /*36a0*/  @!P3 LEA.HI.X R17, R8, R213, R6, 0x1, P4 ;  /* 0x000000d50811b211 */ /* 0x000fc400020f0c06 */
[----:B------:R-:W-:-:S03]  /*36b0*/  @!P2 LEA.HI.X R19, R3, R213, R4, 0x1, P1 ;  /* 0x000000d50313a211 */ /* 0x000fc600008f0c04 */
        /* <DEDUP_REMOVED lines=11> */
[----:B------:R-:W-:Y:S01]  /*3770*/  IMAD.U32 R9, RZ, RZ, UR23 ;  /* 0x00000017ff097e24 */ /* 0x000fe2000f8e00ff */
[----:B------:R-:W-:Y:S01]  /*3780*/  MOV R3, UR23 ;  /* 0x0000001700037c02 */ /* 0x000fe20008000f00 */
[----:B------:R-:W-:-:S03]  /*3790*/  IMAD.U32 R4, RZ, RZ, UR22 ;  /* 0x00000016ff047e24 */ /* 0x000fc6000f8e00ff */
[----:B------:R-:W-:-:S04]  /*37a0*/  LEA R8, P0, R9, R212, 0x1 ;  /* 0x000000d409087211 */ /* 0x000fc800078008ff */
[----:B------:R-:W-:-:S05]  /*37b0*/  LEA.HI.X R9, R3, R213, R4, 0x1, P0 ;  /* 0x000000d503097211 */ /* 0x000fca00000f0c04 */
[----:B------:R-:W-:Y:S01]  /*37c0*/  @!PT LDS RZ, [RZ] ;  /* 0x00000000fffff984 */ /* 0x000fe20000000800 */
[----:B------:R-:W-:Y:S01]  /*37d0*/  @!PT LDS RZ, [RZ] ;  /* 0x00000000fffff984 */ /* 0x000fe20000000800 */
[----:B------:R-:W-:Y:S01]  /*37e0*/  @!PT LDS RZ, [RZ] ;  /* 0x00000000fffff984 */ /* 0x000fe20000000800 */
[----:B------:R2:W-:Y:S04]  /*37f0*/  LDGSTS.E.BYPASS.LTC128B.128 [R198+0x10800], [R8.64+0x100] ;  /* 0x1080010008c67fae */ /* 0x0005e8000b901d4c */
.L_x_1999:
[----:B------:R-:W-:Y:S05]  /*3800*/  BSYNC B0 ;  /* 0x0000000000007941 */ /* 0x000fea0003800000 */
.L_x_1998:
[----:B------:R-:W-:Y:S01]  /*3810*/  ISETP.GE.AND P0, PT, R12, UR15, PT ;  /* 0x0000000f0c007c0c */ /* 0x000fe2000bf06270 */
[----:B------:R-:W-:-:S12]  /*3820*/  BSSY B0, `(.L_x_2000) ;  /* 0x0000022000007945 */ /* 0x000fd80003800000 */
[----:B------:R1:W-:Y:S04]  /*3830*/  @P0 STS.128 [R198+0xd000], RZ ;  /* 0x00d000ffc6000388 */ /* 0x0003e80000000c00 */
[----:B------:R1:W-:Y:S04]  /*3840*/  @P0 STS.128 [R198+0xf000], RZ ;  /* 0x00f000ffc6000388 */ /* 0x0003e80000000c00 */
[----:B------:R1:W-:Y:S01]  /*3850*/  @P0 STS.128 [R198+0x11000], RZ ;  /* 0x011000ffc6000388 */ /* 0x0003e20000000c00 */
[----:B------:R-:W-:Y:S05]  /*3860*/  @P0 BRA `(.L_x_2001) ;  /* 0x000001d000000947 */ /* 0x000fea0003800000 */
[----:B------:R-:W-:Y:S01]  /*3870*/  ISETP.GE.AND P3, PT, R200, c[0x0][0x220], PT ;  /* 0x00008800c8007a0c */ /* 0x000fe20003f66270 */
[----:B------:R-:W-:Y:S01]  /*3880*/  IMAD.MOV.U32 R3, RZ, RZ, c[0x0][0x1a0] ;  /* 0x00006800ff037624 */ /* 0x000fe200078e00ff */
[----:B------:R-:W-:Y:S01]  /*3890*/  ISETP.GE.AND P2, PT, R196, c[0x0][0x220], PT ;  /* 0x00008800c4007a0c */ /* 0x000fe20003f46270 */
[----:B------:R-:W-:Y:S01]  /*38a0*/  IMAD.MOV.U32 R4, RZ, RZ, 0x5 ;  /* 0x00000005ff047424 */ /* 0x000fe200078e00ff */
[----:B------:R-:W-:Y:S01]  /*38b0*/  ISETP.GE.AND P0, PT, R195, c[0x0][0x220], PT ;  /* 0x00008800c3007a0c */ /* 0x000fe20003f06270 */
[----:B------:R-:W-:-:S03]  /*38c0*/  IMAD.SHL.U32 R6, R3, 0x20, RZ ;  /* 0x0000002003067824 */ /* 0x000fc600078e00ff */
[----:B------:R-:W-:-:S05]  /*38d0*/  SHF.L.U64.HI R4, R3, R4, c[0x0][0x1a4] ;  /* 0x0000690003047619 */ /* 0x000fca0000010204 */
[CC--:B-12---:R-:W-:Y:S01]  /*38e0*/  @!P3 LEA R16, P4, R6.reuse, R212.reuse, 0x1 ;  /* 0x000000d40610b211 */ /* 0x0c6fe200078808ff */
[----:B------:R1:W-:Y:S01]  /*38f0*/  @P3 STS.128 [R198+0xd000], RZ ;  /* 0x00d000ffc6003388 */ /* 0x0003e20000000c00 */
[C---:B------:R-:W-:Y:S02]  /*3900*/  @!P2 LEA R8, P1, R6.reuse, R212, 0x1 ;  /* 0x000000d40608a211 */ /* 0x040fe400078208ff */
[CCC-:B------:R-:W-:Y:S02]  /*3910*/  @!P3 LEA.HI.X R17, R6.reuse, R213.reuse, R4.reuse, 0x1, P4 ;  /* 0x000000d50611b211 */ /* 0x1c0fe400020f0c04 */
        /* <DEDUP_REMOVED lines=12> */
[----:B-1----:R-:W-:-:S04]  /*39e0*/  LEA R8, P0, R6, R212, 0x1 ;  /* 0x000000d406087211 */ /* 0x002fc800078008ff */
[----:B------:R-:W-:-:S05]  /*39f0*/  LEA.HI.X R9, R6, R213, R4, 0x1, P0 ;  /* 0x000000d506097211 */ /* 0x000fca00000f0c04 */
[----:B------:R-:W-:Y:S01]  /*3a00*/  @!PT LDS RZ, [RZ] ;  /* 0x00000000fffff984 */ /* 0x000fe20000000800 */
[----:B------:R-:W-:Y:S01]  /*3a10*/  @!PT LDS RZ, [RZ] ;  /* 0x00000000fffff984 */ /* 0x000fe20000000800 */
[----:B------:R-:W-:Y:S01]  /*3a20*/  @!PT LDS RZ, [RZ] ;  /* 0x00000000fffff984 */ /* 0x000fe20000000800 */
[----:B------:R1:W-:Y:S04]  /*3a30*/  LDGSTS.E.BYPASS.LTC128B.128 [R198+0x11000], [R8.64+0x100] ;  /* 0x1100010008c67fae */ /* 0x0003e8000b901d4c */
.L_x_2001:
[----:B------:R-:W-:Y:S05]  /*3a40*/  BSYNC B0 ;  /* 0x0000000000007941 */ /* 0x000fea0003800000 */
.L_x_2000:
[----:B------:R-:W-:Y:S01]  /*3a50*/  ISETP.GE.AND P0, PT, R10, UR15, PT ;  /* 0x0000000f0a007c0c */ /* 0x000fe2000bf06270 */
[----:B------:R-:W-:Y:S01]  /*3a60*/  BSSY B0, `(.L_x_2002) ;  /* 0x000002a000007945 */ /* 0x000fe20003800000 */
[----:B------:R-:W-:-:S04]  /*3a70*/  SHF.R.S32.HI R4, RZ, 0x1f, R13 ;  /* 0x0000001fff047819 */ /* 0x000fc8000001140d */
[----:B------:R-:W-:-:S04]  /*3a80*/  LEA.HI R3, R4, R13, RZ, 0x2 ;  /* 0x0000000d04037211 */ /* 0x000fc800078f10ff */
[----:B------:R-:W-:-:S03]  /*3a90*/  SHF.R.S32.HI R3, RZ, 0x2, R3 ;  /* 0x00000002ff037819 */ /* 0x000fc60000011403 */
[----:B------:R1:W-:Y:S04]  /*3aa0*/  @P0 STS.128 [R198+0xd800], RZ ;  /* 0x00d800ffc6000388 */ /* 0x0003e80000000c00 */
[----:B------:R1:W-:Y:S04]  /*3ab0*/  @P0 STS.128 [R198+0xf800], RZ ;  /* 0x00f800ffc6000388 */ /* 0x0003e80000000c00 */
[----:B------:R1:W-:Y:S01]  /*3ac0*/  @P0 STS.128 [R198+0x11800], RZ ;  /* 0x011800ffc6000388 */ /* 0x0003e20000000c00 */
[----:B------:R-:W-:Y:S05]  /*3ad0*/  @P0 BRA `(.L_x_2003) ;  /* 0x0000022000000947 */ /* 0x000fea0003800000 */
[----:B------:R-:W-:Y:S02]  /*3ae0*/  ISETP.GE.AND P2, PT, R200, c[0x0][0x220], PT ;  /* 0x00008800c8007a0c */ /* 0x000fe40003f46270 */
[----:B------:R-:W-:-:S02]  /*3af0*/  ISETP.GE.AND P1, PT, R196, c[0x0][0x220], PT ;  /* 0x00008800c4007a0c */ /* 0x000fc40003f26270 */
[----:B------:R-:W-:Y:S02]  /*3b00*/  MOV R4, c[0x0][0x1a0] ;  /* 0x0000680000047a02 */ /* 0x000fe40000000f00 */
[----:B------:R-:W-:-:S07]  /*3b10*/  ISETP.GE.AND P0, PT, R195, c[0x0][0x220], PT ;  /* 0x00008800c3007a0c */ /* 0x000fce0003f06270 */
[----:B-12---:R-:W-:Y:S01]  /*3b20*/  @!P2 MOV R8, c[0x0][0x1a4] ;  /* 0x000069000008aa02 */ /* 0x006fe20000000f00 */
[----:B------:R-:W-:Y:S01]  /*3b30*/  @!P2 IMAD.MOV.U32 R11, RZ, RZ, R213 ;  /* 0x000000ffff0ba224 */ /* 0x000fe200078e00d5 */
[----:B------:R-:W-:Y:S01]  /*3b40*/  @!P2 MOV R10, R212 ;  /* 0x000000d4000aa202 */ /* 0x000fe20000000f00 */
[----:B------:R-:W-:Y:S01]  /*3b50*/  @!P1 IMAD.MOV.U32 R6, RZ, RZ, c[0x0][0x1a4] ;  /* 0x00006900ff069624 */ /* 0x000fe200078e00ff */
[----:B------:R1:W-:Y:S01]  /*3b60*/  @P2 STS.128 [R198+0xd800], RZ ;  /* 0x00d800ffc6002388 */ /* 0x0003e20000000c00 */
[----:B------:R-:W-:Y:S02]  /*3b70*/  @!P2 IMAD R8, R8, 0x60, RZ ;  /* 0x000000600808a824 */ /* 0x000fe400078e02ff */
[----:B------:R-:W-:-:S04]  /*3b80*/  @!P2 IMAD.WIDE.U32 R10, R4, 0x60, R10 ;  /* 0x00000060040aa825 */ /* 0x000fc800078e000a */
[----:B------:R-:W-:Y:S01]  /*3b90*/  @!P1 IMAD R6, R6, 0x60, RZ ;  /* 0x0000006006069824 */ /* 0x000fe200078e02ff */
[----:B------:R-:W-:Y:S01]  /*3ba0*/  @!P2 IADD3 R11, R11, R8, RZ ;  /* 0x000000080b0ba210 */ /* 0x000fe20007ffe0ff */
[----:B------:R-:W-:-:S04]  /*3bb0*/  @!P1 IMAD.WIDE.U32 R12, R4, 0x60, R212 ;  /* 0x00000060040c9825 */ /* 0x000fc800078e00d4 */
[----:B------:R-:W-:Y:S01]  /*3bc0*/  @!P1 IMAD.IADD R13, R13, 0x1, R6 ;  /* 0x000000010d0d9824 */ /* 0x000fe200078e0206 */
        /* <DEDUP_REMOVED lines=11> */
[----:B------:R-:W-:Y:S01]  /*3c80*/  ULDC UR4, c[0x0][0x1a4] ;  /* 0x0000690000047ab9 */ /* 0x000fe20000000800 */
[----:B------:R-:W-:Y:S01]  /*3c90*/  IMAD.WIDE.U32 R8, R4, 0x60, R212 ;  /* 0x0000006004087825 */ /* 0x000fe200078e00d4 */
[----:B------:R-:W-:-:S06]  /*3ca0*/  UIMAD UR4, UR4, 0x60, URZ ;  /* 0x00000060040478a4 */ /* 0x000fcc000f8e023f */
[----:B------:R-:W-:-:S05]  /*3cb0*/  IADD3 R9, R9, UR4, RZ ;  /* 0x0000000409097c10 */ /* 0x000fca000fffe0ff */
[----:B------:R-:W-:Y:S01]  /*3cc0*/  @!PT LDS RZ, [RZ] ;  /* 0x00000000fffff984 */ /* 0x000fe20000000800 */
[----:B------:R-:W-:Y:S01]  /*3cd0*/  @!PT LDS RZ, [RZ] ;  /* 0x00000000fffff984 */ /* 0x000fe20000000800 */
[----:B------:R-:W-:Y:S01]  /*3ce0*/  @!PT LDS RZ, [RZ] ;  /* 0x00000000fffff984 */ /* 0x000fe20000000800 */
[----:B------:R2:W-:Y:S02]  /*3cf0*/  LDGSTS.E.BYPASS.LTC128B.128 [R198+0x11800], [R8.64+0x100] ;  /* 0x1180010008c67fae */ /* 0x0005e4000b901d4c */
.L_x_2003:
[----:B------:R-:W-:Y:S05]  /*3d00*/  BSYNC B0 ;  /* 0x0000000000007941 */ /* 0x000fea0003800000 */
.L_x_2002:
[C---:B------:R-:W-:Y:S01]  /*3d10*/  IMAD.SHL.U32 R4, R2.reuse, 0x40, RZ ;  /* 0x0000004002047824 */ /* 0x040fe200078e00ff */
[----:B------:R-:W-:Y:S01]  /*3d20*/  R2P PR, R2, 0x6 ;  /* 0x0000000602007804 */ /* 0x000fe20000000000 */
[----:B------:R-:W-:Y:S01]  /*3d30*/  IMAD.SHL.U32 R14, R14, 0x8, RZ ;  /* 0x000000080e0e7824 */ /* 0x000fe200078e00ff */
[----:B------:R-:W0:Y:S01]  /*3d40*/  LDGDEPBAR ;  /* 0x00000000000079af */ /* 0x000e220000000000 */
[----:B------:R-:W-:Y:S01]  /*3d50*/  IMAD R194, R85, 0x400, R0 ;  /* 0x0000040055c27824 */ /* 0x000fe200078e0200 */
[----:B-12---:R-:W-:Y:S01]  /*3d60*/  LOP3.LUT R9, R4, 0x1c0, RZ, 0xc0, !PT ;  /* 0x000001c004097812 */ /* 0x006fe200078ec0ff */
[----:B------:R-:W-:Y:S02]  /*3d70*/  UISETP.GT.AND UP0, UPT, UR25, UR19, UPT ;  /* 0x000000131900728c */ /* 0x000fe4000bf04270 */
[----:B------:R-:W-:Y:S01]  /*3d80*/  IMAD.SHL.U32 R194, R194, 0x2, RZ ;  /* 0x00000002c2c27824 */ /* 0x000fe200078e00ff */
[----:B------:R-:W-:Y:S01]  /*3d90*/  LOP3.LUT R4, R9, 0x8, R14, 0xf8, !PT ;  /* 0x0000000809047812 */ /* 0x000fe200078ef80e */
[----:B------:R-:W-:Y:S01]  /*3da0*/  UIADD3 UR7, UR11, 0x1, -UR26 ;  /* 0x000000010b077890 */ /* 0x000fe2000fffe81a */
[----:B------:R-:W-:Y:S01]  /*3db0*/  SHF.R.U32.HI R9, RZ, 0x3, R9 ;  /* 0x00000003ff097819 */ /* 0x000fe20000011609 */
[--C-:B------:R-:W-:Y:S01]  /*3dc0*/  IMAD R192, R7, 0x2, R194.reuse ;  /* 0x0000000207c07824 */ /* 0x100fe200078e02c2 */
[----:B------:R-:W-:Y:S01]  /*3dd0*/  LDSM.16.M88.4 R44, [R194] ;  /* 0x00000000c22c783b */ /* 0x000fe20000000200 */
[C---:B------:R-:W-:Y:S01]  /*3de0*/  IMAD R190, R5.reuse, 0x2, R194 ;  /* 0x0000000205be7824 */ /* 0x040fe200078e02c2 */
[----:B------:R-:W-:Y:S01]  /*3df0*/  LOP3.LUT R4, R4, R9, RZ, 0x3c, !PT ;  /* 0x0000000904047212 */ /* 0x000fe200078e3cff */
[----:B------:R-:W-:Y:S01]  /*3e00*/  IMAD R189, R5, 0x2, R192 ;  /* 0x0000000205bd7824 */ /* 0x000fe200078e02c0 */
[----:B------:R-:W-:Y:S01]  /*3e10*/  LDSM.16.M88.4 R24, [R192] ;  /* 0x00000000c018783b */ /* 0x000fe20000000200 */
[----:B------:R-:W-:Y:S01]  /*3e20*/  ULDC UR5, c[0x0][0x2e4] ;  /* 0x0000b90000057ab9 */ /* 0x000fe20000000800 */
[----:B------:R-:W-:Y:S01]  /*3e30*/  PLOP3.LUT P4, PT, PT, PT, UP0, 0x80, 0x0 ;  /* 0x000000000000781c */ /* 0x000fe20003f8f008 */
[----:B------:R-:W-:Y:S01]  /*3e40*/  IMAD R193, R193, 0x200, R4 ;  /* 0x00000200c1c17824 */ /* 0x000fe200078e0204 */
[----:B------:R-:W-:Y:S01]  /*3e50*/  LDSM.16.M88.4 R40, [R190] ;  /* 0x00000000be28783b */ /* 0x000fe20000000200 */
[----:B------:R-:W-:-:S02]  /*3e60*/  ULDC UR4, c[0x0][0x2e8] ;  /* 0x0000ba0000047ab9 */ /* 0x000fc40000000800 */
[----:B------:R-:W-:Y:S01]  /*3e70*/  IMAD.SHL.U32 R193, R193, 0x2, RZ ;  /* 0x00000002c1c17824 */ /* 0x000fe200078e00ff */
[----:B------:R-:W-:Y:S01]  /*3e80*/  LDSM.16.M88.4 R68, [R194+0x2000] ;  /* 0x00200000c244783b */ /* 0x000fe20000000200 */
[----:B------:R-:W-:Y:S02]  /*3e90*/  UIADD3 UR5, UR11, -UR5, -UR26 ;  /* 0x800000050b057290 */ /* 0x000fe4000fffe81a */
[----:B------:R-:W-:Y:S01]  /*3ea0*/  UIADD3 UR4, UR7, UR4, URZ ;  /* 0x0000000407047290 */ /* 0x000fe2000fffe03f */
[----:B------:R-:W1:Y:S01]  /*3eb0*/  LDSM.16.M88.4 R16, [R193+0x6000] ;  /* 0x00600000c110783b */ /* 0x000e620000000200 */
[C---:B------:R-:W-:Y:S02]  /*3ec0*/  IADD3 R2, R193.reuse, 0x6000, RZ ;  /* 0x00006000c1027810 */ /* 0x040fe40007ffe0ff */
[----:B------:R-:W-:Y:S01]  /*3ed0*/  IADD3 R191, R193, 0x6020, RZ ;  /* 0x00006020c1bf7810 */ /* 0x000fe20007ffe0ff */
[----:B------:R-:W2:Y:S01]  /*3ee0*/  LDSM.16.M88.4 R60, [R193+0x6800] ;  /* 0x00680000c13c783b */ /* 0x000ea20000000200 */
[----:B------:R-:W-:Y:S01]  /*3ef0*/  @P1 IADD3 R191, R2, -0x20, RZ ;  /* 0xffffffe002bf1810 */ /* 0x000fe20007ffe0ff */
[----:B------:R-:W-:-:S02]  /*3f00*/  IMAD.MOV.U32 R2, RZ, RZ, 0x40 ;  /* 0x00000040ff027424 */ /* 0x000fc400078e00ff */
[----:B------:R-:W-:Y:S01]  /*3f10*/  LDSM.16.M88.4 R52, [R193+0x7000] ;  /* 0x00700000c134783b */ /* 0x000fe20000000200 */
[C---:B------:R-:W-:Y:S02]  /*3f20*/  IADD3 R183, R191.reuse, 0x800, RZ ;  /* 0x00000800bfb77810 */ /* 0x040fe40007ffe0ff */
[----:B------:R-:W-:Y:S01]  /*3f30*/  SEL R2, R2, 0xffffffc0, !P2 ;  /* 0xffffffc002027807 */ /* 0x000fe20005000000 */
[----:B------:R-:W5:Y:S01]  /*3f40*/  LDSM.16.M88.4 R8, [R191] ;  /* 0x00000000bf08783b */ /* 0x000f620000000200 */
[C---:B------:R-:W-:Y:S02]  /*3f50*/  IADD3 R182, R191.reuse, 0x1000, RZ ;  /* 0x00001000bfb67810 */ /* 0x040fe40007ffe0ff */
[----:B------:R-:W-:Y:S01]  /*3f60*/  IADD3 R181, R191, 0x1800, RZ ;  /* 0x00001800bfb57810 */ /* 0x000fe20007ffe0ff */
[----:B------:R-:W3:Y:S01]  /*3f70*/  LDSM.16.M88.4 R28, [R193+0x7800] ;  /* 0x00780000c11c783b */ /* 0x000ee20000000200 */
[----:B------:R-:W-:Y:S01]  /*3f80*/  IMAD.IADD R187, R193, 0x1, R2 ;  /* 0x00000001c1bb7824 */ /* 0x000fe200078e0202 */
[----:B------:R-:W-:Y:S01]  /*3f90*/  IADD3 R179, R191, 0x2000, RZ ;  /* 0x00002000bfb37810 */ /* 0x000fe20007ffe0ff */
[----:B------:R-:W-:Y:S01]  /*3fa0*/  IMAD.IADD R180, R2, 0x1, R191 ;  /* 0x0000000102b47824 */ /* 0x000fe200078e02bf */
[----:B------:R-:W4:Y:S01]  /*3fb0*/  LDSM.16.M88.4 R12, [R191+0x800] ;  /* 0x00080000bf0c783b */ /* 0x000f220000000200 */
[----:B------:R-:W-:-:S02]  /*3fc0*/  LEA R2, R85, UR10, 0x4 ;  /* 0x0000000a55027c11 */ /* 0x000fc4000f8e20ff */
[C---:B------:R-:W-:Y:S01]  /*3fd0*/  IADD3 R178, R191.reuse, 0x2800, RZ ;  /* 0x00002800bfb27810 */ /* 0x040fe20007ffe0ff */
[----:B------:R-:W3:Y:S01]  /*3fe0*/  LDSM.16.M88.4 R36, [R191+0x1000] ;  /* 0x00100000bf24783b */ /* 0x000ee20000000200 */
[C---:B------:R-:W-:Y:S01]  /*3ff0*/  IADD3 R177, R191.reuse, 0x3000, RZ ;  /* 0x00003000bfb17810 */ /* 0x040fe20007ffe0ff */
[----:B------:R-:W-:Y:S01]  /*4000*/  IMAD.IADD R3, R2, 0x1, R3 ;  /* 0x0000000102037824 */ /* 0x000fe200078e0203 */
[C---:B------:R-:W-:Y:S01]  /*4010*/  IADD3 R176, R191.reuse, 0x3800, RZ ;  /* 0x00003800bfb07810 */ /* 0x040fe20007ffe0ff */
[----:B------:R-:W3:Y:S01]  /*4020*/  LDSM.16.M88.4 R32, [R191+0x1800] ;  /* 0x00180000bf20783b */ /* 0x000ee20000000200 */
[----:B------:R-:W-:Y:S02]  /*4030*/  IADD3 R175, R191, 0x4000, RZ ;  /* 0x00004000bfaf7810 */ /* 0x000fe40007ffe0ff */
[C---:B------:R-:W-:Y:S01]  /*4040*/  IADD3 R204, R3.reuse, UR5, RZ ;  /* 0x0000000503cc7c10 */ /* 0x040fe2000fffe0ff */
[----:B------:R-:W-:Y:S01]  /*4050*/  LDSM.16.M88.4 R72, [R187+0x7800] ;  /* 0x00780000bb48783b */ /* 0x000fe20000000200 */
[----:B------:R-:W-:-:S02]  /*4060*/  IADD3 R203, R3, UR4, RZ ;  /* 0x0000000403cb7c10 */ /* 0x000fc4000fffe0ff */
[----:B------:R-:W-:Y:S01]  /*4070*/  IADD3 R3, R3, 0x8, RZ ;  /* 0x0000000803037810 */ /* 0x000fe20007ffe0ff */
[----:B------:R-:W-:Y:S01]  /*4080*/  LDSM.16.M88.4 R76, [R187+0x8800] ;  /* 0x00880000bb4c783b */ /* 0x000fe20000000200 */
[----:B------:R-:W-:Y:S02]  /*4090*/  IMNMX R204, RZ, R204, !PT ;  /* 0x000000ccffcc7217 */ /* 0x000fe40007800200 */
[C---:B------:R-:W-:Y:S01]  /*40a0*/  IADD3 R202, R3.reuse, UR5, RZ ;  /* 0x0000000503ca7c10 */ /* 0x040fe2000fffe0ff */
[----:B-1----:R-:W-:Y:S01]  /*40b0*/  HMMA.16816.F32 R20, R44, R16, RZ ;  /* 0x000000102c14723c */ /* 0x002fe200000018ff */
[----:B------:R-:W-:Y:S01]  /*40c0*/  LDSM.16.M88.4 R80, [R194+0x4000] ;  /* 0x00400000c250783b */ /* 0x000fe20000000200 */
[----:B------:R-:W-:Y:S02]  /*40d0*/  IADD3 R199, R3, UR4, RZ ;  /* 0x0000000403c77c10 */ /* 0x000fe4000fffe0ff */
[----:B------:R-:W-:Y:S02]  /*40e0*/  IMNMX R203, R203, UR11, PT ;  /* 0x0000000bcbcb7c17 */ /* 0x000fe4000b800200 */
[----:B------:R-:W-:-:S02]  /*40f0*/  IMNMX R202, RZ, R202, !PT ;  /* 0x000000caffca7217 */ /* 0x000fc40007800200 */
[C---:B------:R-:W-:Y:S01]  /*4100*/  HMMA.16816.F32 R16, R44.reuse, R18, RZ ;  /* 0x000000122c10723c */ /* 0x040fe200000018ff */
[----:B------:R-:W-:Y:S02]  /*4110*/  IMNMX R199, R199, UR11, PT ;  /* 0x0000000bc7c77c17 */ /* 0x000fe4000b800200 */
[C---:B------:R-:W-:Y:S02]  /*4120*/  IADD3 R174, R191.reuse, 0x4800, RZ ;  /* 0x00004800bfae7810 */ /* 0x040fe40007ffe0ff */
[C---:B------:R-:W-:Y:S02]  /*4130*/  IADD3 R173, R191.reuse, 0x5000, RZ ;  /* 0x00005000bfad7810 */ /* 0x040fe40007ffe0ff */
[----:B------:R-:W-:Y:S01]  /*4140*/  IADD3 R172, R191, 0x5800, RZ ;  /* 0x00005800bfac7810 */ /* 0x000fe20007ffe0ff */
[C---:B--2---:R-:W-:Y:S08]  /*4150*/  HMMA.16816.F32 R64, R44.reuse, R60, RZ ;  /* 0x0000003c2c40723c */ /* 0x044ff000000018ff */
[----:B------:R-:W-:Y:S08]  /*4160*/  HMMA.16816.F32 R60, R44, R62, RZ ;  /* 0x0000003e2c3c723c */ /* 0x000ff000000018ff */
[C---:B-----5:R-:W-:Y:S08]  /*4170*/  HMMA.16816.F32 R20, R24.reuse, R8, R20 ;  /* 0x000000081814723c */ /* 0x060ff00000001814 */
[----:B------:R-:W-:Y:S01]  /*4180*/  HMMA.16816.F32 R16, R24, R10, R16 ;  /* 0x0000000a1810723c */ /* 0x000fe20000001810 */
[----:B------:R-:W1:Y:S07]  /*4190*/  LDSM.16.M88.4 R8, [R187+0x6800] ;  /* 0x00680000bb08783b */ /* 0x000e6e0000000200 */
[C---:B------:R-:W-:Y:S08]  /*41a0*/  HMMA.16816.F32 R56, R44.reuse, R52, RZ ;  /* 0x000000342c38723c */ /* 0x040ff000000018ff */
[C---:B------:R-:W-:Y:S08]  /*41b0*/  HMMA.16816.F32 R52, R44.reuse, R54, RZ ;  /* 0x000000362c34723c */ /* 0x040ff000000018ff */
[C---:B---3--:R-:W-:Y:S08]  /*41c0*/  HMMA.16816.F32 R48, R44.reuse, R28, RZ ;  /* 0x0000001c2c30723c */ /* 0x048ff000000018ff */
[----:B------:R-:W-:Y:S01]  /*41d0*/  HMMA.16816.F32 R44, R44, R30, RZ ;  /* 0x0000001e2c2c723c */ /* 0x000fe200000018ff */
[----:B------:R-:W2:Y:S07]  /*41e0*/  LDSM.16.M88.4 R28, [R187+0x6000] ;  /* 0x00600000bb1c783b */ /* 0x000eae0000000200 */
[C---:B----4-:R-:W-:Y:S08]  /*41f0*/  HMMA.16816.F32 R64, R24.reuse, R12, R64 ;  /* 0x0000000c1840723c */ /* 0x050ff00000001840 */
[C---:B------:R-:W-:Y:S01]  /*4200*/  HMMA.16816.F32 R60, R24.reuse, R14, R60 ;  /* 0x0000000e183c723c */ /* 0x040fe2000000183c */
[----:B------:R-:W3:Y:S07]  /*4210*/  LDSM.16.M88.4 R12, [R187+0x7000] ;  /* 0x00700000bb0c783b */ /* 0x000eee0000000200 */
[C---:B------:R-:W-:Y:S08]  /*4220*/  HMMA.16816.F32 R56, R24.reuse, R36, R56 ;  /* 0x000000241838723c */ /* 0x040ff00000001838 */
[C---:B------:R-:W-:Y:S01]  /*4230*/  HMMA.16816.F32 R52, R24.reuse, R38, R52 ;  /* 0x000000261834723c */ /* 0x040fe20000001834 */
[----:B------:R-:W-:Y:S07]  /*4240*/  LDSM.16.M88.4 R36, [R180] ;  /* 0x00000000b424783b */ /* 0x000fee0000000200 */
[C---:B------:R-:W-:Y:S08]  /*4250*/  HMMA.16816.F32 R48, R24.reuse, R32, R48 ;  /* 0x000000201830723c */ /* 0x040ff00000001830 */
[----:B------:R-:W-:Y:S01]  /*4260*/  HMMA.16816.F32 R44, R24, R34, R44 ;  /* 0x00000022182c723c */ /* 0x000fe2000000182c */
[----:B------:R-:W4:Y:S04]  /*4270*/  LDSM.16.M88.4 R24, [R189] ;  /* 0x00000000bd18783b */ /* 0x000f280000000200 */
[----:B------:R-:W-:Y:S03]  /*4280*/  LDSM.16.M88.4 R32, [R180+0x800] ;  /* 0x00080000b420783b */ /* 0x000fe60000000200 */
[C---:B-1----:R-:W-:Y:S08]  /*4290*/  HMMA.16816.F32 R64, R40.reuse, R8, R64 ;  /* 0x000000082840723c */ /* 0x042ff00000001840 */
[C---:B------:R-:W-:Y:S01]  /*42a0*/  HMMA.16816.F32 R60, R40.reuse, R10, R60 ;  /* 0x0000000a283c723c */ /* 0x040fe2000000183c */
[----:B------:R-:W1:Y:S07]  /*42b0*/  LDSM.16.M88.4 R8, [R180+0x1000] ;  /* 0x00100000b408783b */ /* 0x000e6e0000000200 */
[C---:B--2---:R-:W-:Y:S08]  /*42c0*/  HMMA.16816.F32 R20, R40.reuse, R28, R20 ;  /* 0x0000001c2814723c */ /* 0x044ff00000001814 */
[C---:B------:R-:W-:Y:S01]  /*42d0*/  HMMA.16816.F32 R16, R40.reuse, R30, R16 ;  /* 0x0000001e2810723c */ /* 0x040fe20000001810 */
[----:B------:R-:W2:Y:S07]  /*42e0*/  LDSM.16.M88.4 R28, [R180+0x1800] ;  /* 0x00180000b41c783b */ /* 0x000eae0000000200 */
[C---:B---3--:R-:W-:Y:S08]  /*42f0*/  HMMA.16816.F32 R56, R40.reuse, R12, R56 ;  /* 0x0000000c2838723c */ /* 0x048ff00000001838 */
[C---:B------:R-:W-:Y:S01]  /*4300*/  HMMA.16816.F32 R52, R40.reuse, R14, R52 ;  /* 0x0000000e2834723c */ /* 0x040fe20000001834 */
[----:B------:R-:W3:Y:S07]  /*4310*/  LDSM.16.M88.4 R12, [R193+0x8000] ;  /* 0x00800000c10c783b */ /* 0x000eee0000000200 */
[C---:B------:R-:W-:Y:S08]  /*4320*/  HMMA.16816.F32 R48, R40.reuse, R72, R48 ;  /* 0x000000482830723c */ /* 0x040ff00000001830 */
[----:B------:R-:W-:Y:S01]  /*4330*/  HMMA.16816.F32 R44, R40, R74, R44 ;  /* 0x0000004a282c723c */ /* 0x000fe2000000182c */
[----:B------:R-:W5:Y:S04]  /*4340*/  LDSM.16.M88.4 R72, [R193+0x9800] ;  /* 0x00980000c148783b */ /* 0x000f680000000200 */
[----:B------:R-:W3:Y:S03]  /*4350*/  LDSM.16.M88.4 R40, [R193+0x8800] ;  /* 0x00880000c128783b */ /* 0x000ee60000000200 */
[C---:B----4-:R-:W-:Y:S08]  /*4360*/  HMMA.16816.F32 R20, R24.reuse, R36, R20 ;  /* 0x000000241814723c */ /* 0x050ff00000001814 */
[C---:B------:R-:W-:Y:S01]  /*4370*/  HMMA.16816.F32 R16, R24.reuse, R38, R16 ;  /* 0x000000261810723c */ /* 0x040fe20000001810 */
[----:B------:R-:W-:Y:S07]  /*4380*/  LDSM.16.M88.4 R36, [R191+0x2000] ;  /* 0x00200000bf24783b */ /* 0x000fee0000000200 */
[C---:B-1----:R-:W-:Y:S08]  /*4390*/  HMMA.16816.F32 R56, R24.reuse, R8, R56 ;  /* 0x000000081838723c */ /* 0x042ff00000001838 */
[C---:B------:R-:W-:Y:S01]  /*43a0*/  HMMA.16816.F32 R52, R24.reuse, R10, R52 ;  /* 0x0000000a1834723c */ /* 0x040fe20000001834 */
[----:B------:R-:W1:Y:S07]  /*43b0*/  LDSM.16.M88.4 R8, [R193+0x9000] ;  /* 0x00900000c108783b */ /* 0x000e6e0000000200 */
[C---:B--2---:R-:W-:Y:S08]  /*43c0*/  HMMA.16816.F32 R48, R24.reuse, R28, R48 ;  /* 0x0000001c1830723c */ /* 0x044ff00000001830 */
[C---:B------:R-:W-:Y:S08]  /*43d0*/  HMMA.16816.F32 R64, R24.reuse, R32, R64 ;  /* 0x000000201840723c */ /* 0x040ff00000001840 */
[C---:B------:R-:W-:Y:S01]  /*43e0*/  HMMA.16816.F32 R60, R24.reuse, R34, R60 ;  /* 0x00000022183c723c */ /* 0x040fe2000000183c */
[----:B------:R-:W-:Y:S07]  /*43f0*/  LDSM.16.M88.4 R32, [R191+0x2800] ;  /* 0x00280000bf20783b */ /* 0x000fee0000000200 */
[----:B------:R-:W-:Y:S01]  /*4400*/  HMMA.16816.F32 R44, R24, R30, R44 ;  /* 0x0000001e182c723c */ /* 0x000fe2000000182c */
[----:B------:R-:W-:Y:S04]  /*4410*/  LDSM.16.M88.4 R24, [R192+0x2000] ;  /* 0x00200000c018783b */ /* 0x000fe80000000200 */
[----:B------:R-:W2:Y:S03]  /*4420*/  LDSM.16.M88.4 R28, [R191+0x3800] ;  /* 0x00380000bf1c783b */ /* 0x000ea60000000200 */
[C---:B---3--:R-:W-:Y:S08]  /*4430*/  HMMA.16816.F32 R20, R68.reuse, R12, R20 ;  /* 0x0000000c4414723c */ /* 0x048ff00000001814 */
[C---:B------:R-:W-:Y:S01]  /*4440*/  HMMA.16816.F32 R16, R68.reuse, R14, R16 ;  /* 0x0000000e4410723c */ /* 0x040fe20000001810 */
[----:B------:R-:W3:Y:S07]  /*4450*/  LDSM.16.M88.4 R12, [R191+0x3000] ;  /* 0x00300000bf0c783b */ /* 0x000eee0000000200 */
[C---:B-----5:R-:W-:Y:S08]  /*4460*/  HMMA.16816.F32 R48, R68.reuse, R72, R48 ;  /* 0x000000484430723c */ /* 0x060ff00000001830 */
[C---:B------:R-:W-:Y:S08]  /*4470*/  HMMA.16816.F32 R64, R68.reuse, R40, R64 ;  /* 0x000000284440723c */ /* 0x040ff00000001840 */
[C---:B------:R-:W-:Y:S01]  /*4480*/  HMMA.16816.F32 R60, R68.reuse, R42, R60 ;  /* 0x0000002a443c723c */ /* 0x040fe2000000183c */
[----:B------:R-:W-:Y:S07]  /*4490*/  LDSM.16.M88.4 R40, [R190+0x2000] ;  /* 0x00200000be28783b */ /* 0x000fee0000000200 */
[C---:B------:R-:W-:Y:S01]  /*44a0*/  HMMA.16816.F32 R44, R68.reuse, R74, R44 ;  /* 0x0000004a442c723c */ /* 0x040fe2000000182c */
[----:B------:R-:W-:Y:S07]  /*44b0*/  LDSM.16.M88.4 R72, [R187+0x9000] ;  /* 0x00900000bb48783b */ /* 0x000fee0000000200 */
[C---:B-1----:R-:W-:Y:S08]  /*44c0*/  HMMA.16816.F32 R56, R68.reuse, R8, R56 ;  /* 0x000000084438723c */ /* 0x042ff00000001838 */
[----:B------:R-:W-:Y:S01]  /*44d0*/  HMMA.16816.F32 R52, R68, R10, R52 ;  /* 0x0000000a4434723c */ /* 0x000fe20000001834 */
[----:B------:R-:W1:Y:S04]  /*44e0*/  LDSM.16.M88.4 R68, [R187+0x9800] ;  /* 0x00980000bb44783b */ /* 0x000e680000000200 */
[----:B------:R-:W4:Y:S03]  /*44f0*/  LDSM.16.M88.4 R8, [R187+0x8000] ;  /* 0x00800000bb08783b */ /* 0x000f260000000200 */
[C---:B--2---:R-:W-:Y:S08]  /*4500*/  HMMA.16816.F32 R48, R24.reuse, R28, R48 ;  /* 0x0000001c1830723c */ /* 0x044ff00000001830 */
[C---:B------:R-:W-:Y:S08]  /*4510*/  HMMA.16816.F32 R20, R24.reuse, R36, R20 ;  /* 0x000000241814723c */ /* 0x040ff00000001814 */
[C---:B------:R-:W-:Y:S01]  /*4520*/  HMMA.16816.F32 R16, R24.reuse, R38, R16 ;  /* 0x000000261810723c */ /* 0x040fe20000001810 */
[----:B------:R-:W-:Y:S07]  /*4530*/  LDSM.16.M88.4 R36, [R180+0x2000] ;  /* 0x00200000b424783b */ /* 0x000fee0000000200 */
[C---:B------:R-:W-:Y:S08]  /*4540*/  HMMA.16816.F32 R64, R24.reuse, R32, R64 ;  /* 0x000000201840723c */ /* 0x040ff00000001840 */
[C---:B------:R-:W-:Y:S01]  /*4550*/  HMMA.16816.F32 R60, R24.reuse, R34, R60 ;  /* 0x00000022183c723c */ /* 0x040fe2000000183c */
[----:B------:R-:W-:Y:S07]  /*4560*/  LDSM.16.M88.4 R32, [R180+0x2800] ;  /* 0x00280000b420783b */ /* 0x000fee0000000200 */
[C---:B------:R-:W-:Y:S01]  /*4570*/  HMMA.16816.F32 R44, R24.reuse, R30, R44 ;  /* 0x0000001e182c723c */ /* 0x040fe2000000182c */
[----:B------:R-:W-:Y:S07]  /*4580*/  LDSM.16.M88.4 R28, [R180+0x3000] ;  /* 0x00300000b41c783b */ /* 0x000fee0000000200 */
[C---:B---3--:R-:W-:Y:S08]  /*4590*/  HMMA.16816.F32 R56, R24.reuse, R12, R56 ;  /* 0x0000000c1838723c */ /* 0x048ff00000001838 */
[----:B------:R-:W-:Y:S01]  /*45a0*/  HMMA.16816.F32 R52, R24, R14, R52 ;  /* 0x0000000e1834723c */ /* 0x000fe20000001834 */
[----:B------:R-:W-:Y:S04]  /*45b0*/  LDSM.16.M88.4 R12, [R189+0x2000] ;  /* 0x00200000bd0c783b */ /* 0x000fe80000000200 */
[----:B------:R-:W2:Y:S03]  /*45c0*/  LDSM.16.M88.4 R24, [R180+0x3800] ;  /* 0x00380000b418783b */ /* 0x000ea60000000200 */
[C---:B-1----:R-:W-:Y:S08]  /*45d0*/  HMMA.16816.F32 R48, R40.reuse, R68, R48 ;  /* 0x000000442830723c */ /* 0x042ff00000001830 */
[C---:B----4-:R-:W-:Y:S08]  /*45e0*/  HMMA.16816.F32 R20, R40.reuse, R8, R20 ;  /* 0x000000082814723c */ /* 0x050ff00000001814 */
[C---:B------:R-:W-:Y:S01]  /*45f0*/  HMMA.16816.F32 R16, R40.reuse, R10, R16 ;  /* 0x0000000a2810723c */ /* 0x040fe20000001810 */
[----:B------:R-:W-:Y:S07]  /*4600*/  LDSM.16.M88.4 R8, [R193+0xa000] ;  /* 0x00a00000c108783b */ /* 0x000fee0000000200 */
[C---:B------:R-:W-:Y:S08]  /*4610*/  HMMA.16816.F32 R64, R40.reuse, R76, R64 ;  /* 0x0000004c2840723c */ /* 0x040ff00000001840 */
[C---:B------:R-:W-:Y:S01]  /*4620*/  HMMA.16816.F32 R60, R40.reuse, R78, R60 ;  /* 0x0000004e283c723c */ /* 0x040fe2000000183c */
[----:B------:R-:W-:Y:S07]  /*4630*/  LDSM.16.M88.4 R76, [R193+0xa800] ;  /* 0x00a80000c14c783b */ /* 0x000fee0000000200 */
[C---:B------:R-:W-:Y:S01]  /*4640*/  HMMA.16816.F32 R44, R40.reuse, R70, R44 ;  /* 0x00000046282c723c */ /* 0x040fe2000000182c */
[----:B------:R-:W1:Y:S07]  /*4650*/  LDSM.16.M88.4 R68, [R193+0xb800] ;  /* 0x00b80000c144783b */ /* 0x000e6e0000000200 */
[C---:B------:R-:W-:Y:S08]  /*4660*/  HMMA.16816.F32 R56, R40.reuse, R72, R56 ;  /* 0x000000482838723c */ /* 0x040ff00000001838 */
[----:B------:R-:W-:Y:S01]  /*4670*/  HMMA.16816.F32 R52, R40, R74, R52 ;  /* 0x0000004a2834723c */ /* 0x000fe20000001834 */
[----:B------:R-:W3:Y:S04]  /*4680*/  LDSM.16.M88.4 R72, [R193+0xb000] ;  /* 0x00b00000c148783b */ /* 0x000ee80000000200 */
[----:B------:R-:W-:Y:S03]  /*4690*/  LDSM.16.M88.4 R40, [R192+0x4000] ;  /* 0x00400000c028783b */ /* 0x000fe60000000200 */
[C---:B--2---:R-:W-:Y:S08]  /*46a0*/  HMMA.16816.F32 R48, R12.reuse, R24, R48 ;  /* 0x000000180c30723c */ /* 0x044ff00000001830 */
[C---:B------:R-:W-:Y:S08]  /*46b0*/  HMMA.16816.F32 R20, R12.reuse, R36, R20 ;  /* 0x000000240c14723c */ /* 0x040ff00000001814 */
[C---:B------:R-:W-:Y:S01]  /*46c0*/  HMMA.16816.F32 R16, R12.reuse, R38, R16 ;  /* 0x000000260c10723c */ /* 0x040fe20000001810 */
[----:B------:R-:W2:Y:S07]  /*46d0*/  LDSM.16.M88.4 R36, [R191+0x4000] ;  /* 0x00400000bf24783b */ /* 0x000eae0000000200 */
[C---:B------:R-:W-:Y:S08]  /*46e0*/  HMMA.16816.F32 R64, R12.reuse, R32, R64 ;  /* 0x000000200c40723c */ /* 0x040ff00000001840 */
[C---:B------:R-:W-:Y:S01]  /*46f0*/  HMMA.16816.F32 R60, R12.reuse, R34, R60 ;  /* 0x000000220c3c723c */ /* 0x040fe2000000183c */
[----:B------:R-:W4:Y:S07]  /*4700*/  LDSM.16.M88.4 R32, [R191+0x4800] ;  /* 0x00480000bf20783b */ /* 0x000f2e0000000200 */
[C---:B------:R-:W-:Y:S01]  /*4710*/  HMMA.16816.F32 R44, R12.reuse, R26, R44 ;  /* 0x0000001a0c2c723c */ /* 0x040fe2000000182c */
[----:B------:R-:W5:Y:S07]  /*4720*/  LDSM.16.M88.4 R24, [R191+0x5800] ;  /* 0x00580000bf18783b */ /* 0x000f6e0000000200 */
[C---:B------:R-:W-:Y:S08]  /*4730*/  HMMA.16816.F32 R56, R12.reuse, R28, R56 ;  /* 0x0000001c0c38723c */ /* 0x040ff00000001838 */
[----:B------:R-:W-:Y:S01]  /*4740*/  HMMA.16816.F32 R52, R12, R30, R52 ;  /* 0x0000001e0c34723c */ /* 0x000fe20000001834 */
[----:B------:R-:W2:Y:S04]  /*4750*/  LDSM.16.M88.4 R28, [R191+0x5000] ;  /* 0x00500000bf1c783b */ /* 0x000ea80000000200 */
[----:B------:R-:W-:Y:S03]  /*4760*/  LDSM.16.M88.4 R12, [R190+0x4000] ;  /* 0x00400000be0c783b */ /* 0x000fe60000000200 */
[C---:B-1----:R-:W-:Y:S08]  /*4770*/  HMMA.16816.F32 R48, R80.reuse, R68, R48 ;  /* 0x000000445030723c */ /* 0x042ff00000001830 */
[C---:B------:R-:W-:Y:S08]  /*4780*/  HMMA.16816.F32 R20, R80.reuse, R8, R20 ;  /* 0x000000085014723c */ /* 0x040ff00000001814 */
[C---:B------:R-:W-:Y:S01]  /*4790*/  HMMA.16816.F32 R16, R80.reuse, R10, R16 ;  /* 0x0000000a5010723c */ /* 0x040fe20000001810 */
[----:B------:R-:W1:Y:S07]  /*47a0*/  LDSM.16.M88.4 R8, [R187+0xa000] ;  /* 0x00a00000bb08783b */ /* 0x000e6e0000000200 */
[C---:B------:R-:W-:Y:S08]  /*47b0*/  HMMA.16816.F32 R64, R80.reuse, R76, R64 ;  /* 0x0000004c5040723c */ /* 0x040ff00000001840 */
[C---:B------:R-:W-:Y:S08]  /*47c0*/  HMMA.16816.F32 R60, R80.reuse, R78, R60 ;  /* 0x0000004e503c723c */ /* 0x040ff0000000183c */
[C---:B------:R-:W-:Y:S01]  /*47d0*/  HMMA.16816.F32 R68, R80.reuse, R70, R44 ;  /* 0x000000465044723c */ /* 0x040fe2000000182c */
[----:B------:R-:W1:Y:S07]  /*47e0*/  LDSM.16.M88.4 R44, [R187+0xa800] ;  /* 0x00a80000bb2c783b */ /* 0x000e6e0000000200 */
[C---:B---3--:R-:W-:Y:S08]  /*47f0*/  HMMA.16816.F32 R56, R80.reuse, R72, R56 ;  /* 0x000000485038723c */ /* 0x048ff00000001838 */
[----:B------:R-:W-:Y:S08]  /*4800*/  HMMA.16816.F32 R52, R80, R74, R52 ;  /* 0x0000004a5034723c */ /* 0x000ff00000001834 */
[C---:B--2---:R-:W-:Y:S08]  /*4810*/  HMMA.16816.F32 R20, R40.reuse, R36, R20 ;  /* 0x000000242814723c */ /* 0x044ff00000001814 */
[C---:B------:R-:W-:Y:S01]  /*4820*/  HMMA.16816.F32 R16, R40.reuse, R38, R16 ;  /* 0x000000262810723c */ /* 0x040fe20000001810 */
[----:B------:R-:W2:Y:S07]  /*4830*/  LDSM.16.M88.4 R36, [R187+0xb000] ;  /* 0x00b00000bb24783b */ /* 0x000eae0000000200 */
[C---:B----4-:R-:W-:Y:S08]  /*4840*/  HMMA.16816.F32 R64, R40.reuse, R32, R64 ;  /* 0x000000202840723c */ /* 0x050ff00000001840 */
[C---:B------:R-:W-:Y:S01]  /*4850*/  HMMA.16816.F32 R60, R40.reuse, R34, R60 ;  /* 0x00000022283c723c */ /* 0x040fe2000000183c */
[----:B------:R-:W-:Y:S07]  /*4860*/  LDSM.16.M88.4 R32, [R189+0x4000] ;  /* 0x00400000bd20783b */ /* 0x000fee0000000200 */
[C---:B-----5:R-:W-:Y:S08]  /*4870*/  HMMA.16816.F32 R48, R40.reuse, R24, R48 ;  /* 0x000000182830723c */ /* 0x060ff00000001830 */
[C---:B------:R-:W-:Y:S01]  /*4880*/  HMMA.16816.F32 R68, R40.reuse, R26, R68 ;  /* 0x0000001a2844723c */ /* 0x040fe20000001844 */
[----:B------:R-:W3:Y:S07]  /*4890*/  LDSM.16.M88.4 R24, [R187+0xb800] ;  /* 0x00b80000bb18783b */ /* 0x000eee0000000200 */
[C---:B------:R-:W-:Y:S08]  /*48a0*/  HMMA.16816.F32 R56, R40.reuse, R28, R56 ;  /* 0x0000001c2838723c */ /* 0x040ff00000001838 */
[----:B------:R-:W-:Y:S01]  /*48b0*/  HMMA.16816.F32 R52, R40, R30, R52 ;  /* 0x0000001e2834723c */ /* 0x000fe20000001834 */
[----:B------:R-:W4:Y:S04]  /*48c0*/  LDSM.16.M88.4 R28, [R180+0x4000] ;  /* 0x00400000b41c783b */ /* 0x000f280000000200 */
[----:B------:R-:W-:Y:S03]  /*48d0*/  LDSM.16.M88.4 R40, [R180+0x5000] ;  /* 0x00500000b428783b */ /* 0x000fe60000000200 */
[C---:B-1----:R-:W-:Y:S08]  /*48e0*/  HMMA.16816.F32 R20, R12.reuse, R8, R20 ;  /* 0x000000080c14723c */ /* 0x042ff00000001814 */
[C---:B------:R-:W-:Y:S01]  /*48f0*/  HMMA.16816.F32 R16, R12.reuse, R10, R16 ;  /* 0x0000000a0c10723c */ /* 0x040fe20000001810 */
[----:B------:R-:W1:Y:S07]  /*4900*/  LDSM.16.M88.4 R8, [R180+0x4800] ;  /* 0x00480000b408783b */ /* 0x000e6e0000000200 */
[C---:B------:R-:W-:Y:S08]  /*4910*/  HMMA.16816.F32 R64, R12.reuse, R44, R64 ;  /* 0x0000002c0c40723c */ /* 0x040ff00000001840 */
[----:B------:R-:W-:Y:S01]  /*4920*/  HMMA.16816.F32 R60, R12, R46, R60 ;  /* 0x0000002e0c3c723c */ /* 0x000fe2000000183c */
[----:B------:R-:W5:Y:S01]  /*4930*/  LDSM.16.M88.4 R44, [R180+0x5800] ;  /* 0x00580000b42c783b */ /* 0x000f620000000200 */
[----:B------:R-:W-:-:S06]  /*4940*/  DEPBAR.LE SB0, 0x0 ;  /* 0x000080000000791a */ /* 0x000fcc0000000000 */
[C---:B--2---:R-:W-:Y:S08]  /*4950*/  HMMA.16816.F32 R56, R12.reuse, R36, R56 ;  /* 0x000000240c38723c */ /* 0x044ff00000001838 */
[C---:B------:R-:W-:Y:S08]  /*4960*/  HMMA.16816.F32 R52, R12.reuse, R38, R52 ;  /* 0x000000260c34723c */ /* 0x040ff00000001834 */
[C---:B---3--:R-:W-:Y:S08]  /*4970*/  HMMA.16816.F32 R48, R12.reuse, R24, R48 ;  /* 0x000000180c30723c */ /* 0x048ff00000001830 */
[----:B------:R-:W-:Y:S08]  /*4980*/  HMMA.16816.F32 R68, R12, R26, R68 ;  /* 0x0000001a0c44723c */ /* 0x000ff00000001844 */
[C---:B----4-:R-:W-:Y:S08]  /*4990*/  HMMA.16816.F32 R20, R32.reuse, R28, R20 ;  /* 0x0000001c2014723c */ /* 0x050ff00000001814 */
[C---:B------:R-:W-:Y:S08]  /*49a0*/  HMMA.16816.F32 R16, R32.reuse, R30, R16 ;  /* 0x0000001e2010723c */ /* 0x040ff00000001810 */
[C---:B-1----:R-:W-:Y:S08]  /*49b0*/  HMMA.16816.F32 R64, R32.reuse, R8, R64 ;  /* 0x000000082040723c */ /* 0x042ff00000001840 */
[C---:B------:R-:W-:Y:S08]  /*49c0*/  HMMA.16816.F32 R60, R32.reuse, R10, R60 ;  /* 0x0000000a203c723c */ /* 0x040ff0000000183c */
[C---:B------:R-:W-:Y:S08]  /*49d0*/  HMMA.16816.F32 R56, R32.reuse, R40, R56 ;  /* 0x000000282038723c */ /* 0x040ff00000001838 */
[C---:B------:R-:W-:Y:S08]  /*49e0*/  HMMA.16816.F32 R52, R32.reuse, R42, R52 ;  /* 0x0000002a2034723c */ /* 0x040ff00000001834 */
[C---:B-----5:R-:W-:Y:S08]  /*49f0*/  HMMA.16816.F32 R48, R32.reuse, R44, R48 ;  /* 0x0000002c2030723c */ /* 0x060ff00000001830 */
[----:B------:R-:W-:Y:S01]  /*4a00*/  HMMA.16816.F32 R68, R32, R46, R68 ;  /* 0x0000002e2044723c */ /* 0x000fe20000001844 */
[----:B------:R-:W-:Y:S06]  /*4a10*/  BAR.SYNC.DEFER_BLOCKING 0x0 ;  /* 0x0000000000007b1d */ /* 0x000fec0000010000 */
[----:B------:R-:W-:Y:S05]  /*4a20*/  @!P4 BRA `(.L_x_2004) ;  /* 0x00000ca00000c947 */ /* 0x000fea0003800000 */
[----:B------:R-:W-:-:S13]  /*4a30*/  PLOP3.LUT P0, PT, PT, PT, UP6, 0x80, 0x0 ;  /* 0x000000000000781c */ /* 0x000fda0003f0f068 */
[----:B------:R-:W-:Y:S05]  /*4a40*/  @!P0 BRA `(.L_x_2005) ;  /* 0x0000049000008947 */ /* 0x000fea0003800000 */
[----:B------:R-:W1:Y:S01]  /*4a50*/  I2F.RP R6, UR9 ;  /* 0x0000000900067d06 */ /* 0x000e620008209400 */
[----:B------:R-:W-:Y:S01]  /*4a60*/  UIADD3 UR10, UR14, -0x40, URZ ;  /* 0xffffffc00e0a7890 */ /* 0x000fe2000fffe03f */
[----:B------:R-:W-:Y:S01]  /*4a70*/  IMAD.U32 R3, RZ, RZ, UR14 ;  /* 0x0000000eff037e24 */ /* 0x000fe2000f8e00ff */
[----:B------:R-:W-:-:S04]  /*4a80*/  UMOV UR16, URZ ;  /* 0x0000003f00107c82 */ /* 0x000fc80008000000 */
[----:B------:R-:W-:Y:S01]  /*4a90*/  IMAD.U32 R2, RZ, RZ, UR10 ;  /* 0x0000000aff027e24 */ /* 0x000fe2000f8e00ff */
[----:B------:R-:W-:-:S04]  /*4aa0*/  IABS R3, R3 ;  /* 0x0000000300037213 */ /* 0x000fc80000000000 */
[----:B------:R-:W-:Y:S01]  /*4ab0*/  IABS R2, R2 ;  /* 0x0000000200027213 */ /* 0x000fe20000000000 */
[----:B------:R-:W2:Y:S01]  /*4ac0*/  R2UR UR7, R3 ;  /* 0x00000000030773c2 */ /* 0x000ea200000e0000 */
[----:B-1----:R-:W1:Y:S07]  /*4ad0*/  MUFU.RCP R4, R6 ;  /* 0x0000000600047308 */ /* 0x002e6e0000001000 */
[----:B------:R-:W3:Y:S01]  /*4ae0*/  R2UR UR5, R2 ;  /* 0x00000000020573c2 */ /* 0x000ee200000e0000 */
[----:B-1----:R-:W-:-:S06]  /*4af0*/  IADD3 R4, R4, 0xffffffe, RZ ;  /* 0x0ffffffe04047810 */ /* 0x002fcc0007ffe0ff */
[----:B------:R-:W1:Y:S02]  /*4b00*/  F2I.FTZ.U32.TRUNC.NTZ R4, R4 ;  /* 0x0000000400047305 */ /* 0x000e64000021f000 */
[----:B-1----:R-:W1:Y:S02]  /*4b10*/  R2UR UR17, R4 ;  /* 0x00000000041173c2 */ /* 0x002e6400000e0000 */
[----:B-1----:R-:W-:-:S04]  /*4b20*/  UIADD3 UR4, URZ, -UR17, URZ ;  /* 0x800000113f047290 */ /* 0x002fc8000fffe03f */
[----:B------:R-:W-:-:S04]  /*4b30*/  UIMAD UR4, UR4, UR9, URZ ;  /* 0x00000009040472a4 */ /* 0x000fc8000f8e023f */
[----:B------:R-:W-:-:S04]  /*4b40*/  UIMAD.WIDE.U32 UR16, UR17, UR4, UR16 ;  /* 0x00000004111072a5 */ /* 0x000fc8000f8e0010 */
[----:B--2---:R-:W-:Y:S02]  /*4b50*/  UIMAD.WIDE.U32 UR28, UR17, UR7, URZ ;  /* 0x00000007111c72a5 */ /* 0x004fe4000f8e003f */
[----:B---3--:R-:W-:-:S05]  /*4b60*/  UIMAD.WIDE.U32 UR16, UR17, UR5, URZ ;  /* 0x00000005111072a5 */ /* 0x008fca000f8e003f */
[----:B------:R-:W-:Y:S02]  /*4b70*/  UMOV UR15, UR29 ;  /* 0x0000001d000f7c82 */ /* 0x000fe40008000000 */
[----:B------:R-:W-:Y:S02]  /*4b80*/  UMOV UR11, UR17 ;  /* 0x00000011000b7c82 */ /* 0x000fe40008000000 */
[----:B------:R-:W-:Y:S02]  /*4b90*/  UIADD3 UR4, -UR11, URZ, URZ ;  /* 0x0000003f0b047290 */ /* 0x000fe4000fffe13f */
[----:B------:R-:W-:Y:S02]  /*4ba0*/  UIADD3 UR6, -UR15, URZ, URZ ;  /* 0x0000003f0f067290 */ /* 0x000fe4000fffe13f */
[----:B------:R-:W-:Y:S02]  /*4bb0*/  UIMAD UR5, UR9, UR4, UR5 ;  /* 0x00000004090572a4 */ /* 0x000fe4000f8e0205 */
[----:B------:R-:W-:-:S02]  /*4bc0*/  UIMAD UR6, UR9, UR6, UR7 ;  /* 0x00000006090672a4 */ /* 0x000fc4000f8e0207 */
[----:B------:R-:W-:Y:S02]  /*4bd0*/  UISETP.GT.U32.AND UP0, UPT, UR9, UR5, UPT ;  /* 0x000000050900728c */ /* 0x000fe4000bf04070 */
[----:B------:R-:W-:Y:S02]  /*4be0*/  UISETP.GT.U32.AND UP2, UPT, UR9, UR6, UPT ;  /* 0x000000060900728c */ /* 0x000fe4000bf44070 */
[----:B------:R-:W-:Y:S02]  /*4bf0*/  ULDC UR4, c[0x0][0x2d0] ;  /* 0x0000b40000047ab9 */ /* 0x000fe40000000800 */
[----:B------:R-:W-:-:S05]  /*4c00*/  ULOP3.LUT UR10, UR10, UR4, URZ, 0x3c, !UPT ;  /* 0x000000040a0a7292 */ /* 0x000fca000f8e3c3f */
[----:B------:R-:W-:Y:S02]  /*4c10*/  @!UP0 UIADD3 UR5, UR5, -UR9, URZ ;  /* 0x8000000905058290 */ /* 0x000fe4000fffe03f */
[----:B------:R-:W-:Y:S02]  /*4c20*/  @!UP2 UIADD3 UR6, UR6, -UR9, URZ ;  /* 0x800000090606a290 */ /* 0x000fe4000fffe03f */
[----:B------:R-:W-:Y:S02]  /*4c30*/  UISETP.GE.U32.AND UP3, UPT, UR5, UR9, UPT ;  /* 0x000000090500728c */ /* 0x000fe4000bf66070 */
[----:B------:R-:W-:Y:S02]  /*4c40*/  UISETP.GE.U32.AND UP4, UPT, UR6, UR9, UPT ;  /* 0x000000090600728c */ /* 0x000fe4000bf86070 */
[----:B------:R-:W-:Y:S02]  /*4c50*/  ULOP3.LUT UR5, UR14, UR4, URZ, 0x3c, !UPT ;  /* 0x000000040e057292 */ /* 0x000fe4000f8e3c3f */
[----:B------:R-:W-:-:S02]  /*4c60*/  @!UP0 UIADD3 UR11, UR11, 0x1, URZ ;  /* 0x000000010b0b8890 */ /* 0x000fc4000fffe03f */
[----:B------:R-:W-:Y:S02]  /*4c70*/  UISETP.GE.AND UP1, UPT, UR5, URZ, UPT ;  /* 0x0000003f0500728c */ /* 0x000fe4000bf26270 */
[----:B------:R-:W-:Y:S02]  /*4c80*/  UISETP.GE.AND UP0, UPT, UR10, URZ, UPT ;  /* 0x0000003f0a00728c */ /* 0x000fe4000bf06270 */
[----:B------:R-:W-:Y:S02]  /*4c90*/  @!UP2 UIADD3 UR15, UR15, 0x1, URZ ;  /* 0x000000010f0fa890 */ /* 0x000fe4000fffe03f */
[----:B------:R-:W-:Y:S02]  /*4ca0*/  @UP3 UIADD3 UR11, UR11, 0x1, URZ ;  /* 0x000000010b0b3890 */ /* 0x000fe4000fffe03f */
[----:B------:R-:W-:Y:S02]  /*4cb0*/  @UP4 UIADD3 UR15, UR15, 0x1, URZ ;  /* 0x000000010f0f4890 */ /* 0x000fe4000fffe03f */
[----:B------:R-:W-:-:S02]  /*4cc0*/  UISETP.NE.AND UP2, UPT, URZ, UR4, UPT ;  /* 0x000000043f00728c */ /* 0x000fc4000bf45270 */
[----:B------:R-:W-:Y:S02]  /*4cd0*/  ULOP3.LUT UR5, URZ, UR4, URZ, 0x33, !UPT ;  /* 0x000000043f057292 */ /* 0x000fe4000f8e333f */
[----:B------:R-:W-:Y:S02]  /*4ce0*/  @!UP1 UIADD3 UR15, -UR15, URZ, URZ ;  /* 0x0000003f0f0f9290 */ /* 0x000fe4000fffe13f */
[----:B------:R-:W-:Y:S02]  /*4cf0*/  @!UP0 UIADD3 UR11, -UR11, URZ, URZ ;  /* 0x0000003f0b0b8290 */ /* 0x000fe4000fffe13f */
[----:B------:R-:W-:Y:S02]  /*4d00*/  USEL UR15, UR5, UR15, !UP2 ;  /* 0x0000000f050f7287 */ /* 0x000fe4000d000000 */
[----:B------:R-:W-:Y:S02]  /*4d10*/  USEL UR5, UR5, UR11, !UP2 ;  /* 0x0000000b05057287 */ /* 0x000fe4000d000000 */
[----:B------:R-:W-:-:S02]  /*4d20*/  UIMAD.WIDE UR6, UR15, 0x4, UR30 ;  /* 0x000000040f0678a5 */ /* 0x000fc4000f8e021e */
[----:B------:R-:W-:-:S04]  /*4d30*/  UIMAD.WIDE UR10, UR5, 0x4, UR30 ;  /* 0x00000004050a78a5 */ /* 0x000fc8000f8e021e */
[----:B------:R-:W-:Y:S01]  /*4d40*/  MOV R10, UR6 ;  /* 0x00000006000a7c02 */ /* 0x000fe20008000f00 */
[----:B------:R-:W-:Y:S01]  /*4d50*/  IMAD.U32 R11, RZ, RZ, UR7 ;  /* 0x00000007ff0b7e24 */ /* 0x000fe2000f8e00ff */
[----:B------:R-:W-:Y:S01]  /*4d60*/  MOV R8, UR10 ;  /* 0x0000000a00087c02 */ /* 0x000fe20008000f00 */
[----:B------:R-:W-:-:S03]  /*4d70*/  IMAD.U32 R9, RZ, RZ, UR11 ;  /* 0x0000000bff097e24 */ /* 0x000fc6000f8e00ff */
[----:B------:R-:W2:Y:S04]  /*4d80*/  LDG.E R3, [R10.64] ;  /* 0x0000000c0a037981 */ /* 0x000ea8000c1e1900 */
[----:B------:R1:W2:Y:S01]  /*4d90*/  LDG.E R2, [R8.64] ;  /* 0x0000000c08027981 */ /* 0x0002a2000c1e1900 */
[----:B------:R-:W-:Y:S02]  /*4da0*/  UIADD3 UR15, UR15, -UR5, URZ ;  /* 0x800000050f0f7290 */ /* 0x000fe4000fffe03f */
[----:B------:R-:W-:Y:S02]  /*4db0*/  UMOV UR7, 0x40 ;  /* 0x0000004000077882 */ /* 0x000fe40000000000 */
[----:B------:R-:W-:-:S03]  /*4dc0*/  UIMAD UR7, UR15, UR4, -UR7 ;  /* 0x000000040f0772a4 */ /* 0x000fc6000f8e0a07 */
[----:B------:R-:W-:Y:S02]  /*4dd0*/  ULDC.64 UR4, c[0x0][0x198] ;  /* 0x0000660000047ab9 */ /* 0x000fe40000000a00 */
[----:B------:R-:W-:Y:S02]  /*4de0*/  USHF.R.S32.HI UR6, URZ, 0x1f, UR7 ;  /* 0x0000001f3f067899 */ /* 0x000fe40008011407 */
[----:B------:R-:W-:Y:S02]  /*4df0*/  UIMAD.WIDE.U32 UR10, UR7, UR4, URZ ;  /* 0x00000004070a72a5 */ /* 0x000fe4000f8e003f */
[----:B------:R-:W-:-:S04]  /*4e00*/  UIMAD UR6, UR6, UR4, URZ ;  /* 0x00000004060672a4 */ /* 0x000fc8000f8e023f */
[----:B------:R-:W-:-:S04]  /*4e10*/  UIMAD UR5, UR7, UR5, UR6 ;  /* 0x00000005070572a4 */ /* 0x000fc8000f8e0206 */
[----:B------:R-:W-:Y:S01]  /*4e20*/  UIADD3 UR5, UR11, UR5, URZ ;  /* 0x000000050b057290 */ /* 0x000fe2000fffe03f */
[----:B-1----:R-:W-:Y:S01]  /*4e30*/  MOV R9, UR11 ;  /* 0x0000000b00097c02 */ /* 0x002fe20008000f00 */
[----:B------:R-:W-:-:S04]  /*4e40*/  IMAD.U32 R8, RZ, RZ, UR10 ;  /* 0x0000000aff087e24 */ /* 0x000fc8000f8e00ff */
[----:B------:R-:W-:Y:S01]  /*4e50*/  IMAD.U32 R9, RZ, RZ, UR5 ;  /* 0x00000005ff097e24 */ /* 0x000fe2000f8e00ff */
[----:B--2---:R-:W-:-:S04]  /*4e60*/  IADD3 R2, -R3, R2, RZ ;  /* 0x0000000203027210 */ /* 0x004fc80007ffe1ff */
[----:B------:R-:W-:-:S05]  /*4e70*/  SHF.R.S32.HI R3, RZ, 0x1f, R2 ;  /* 0x0000001fff037819 */ /* 0x000fca0000011402 */
[----:B------:R-:W-:-:S04]  /*4e80*/  IMAD R3, R3, c[0x0][0x180], RZ ;  /* 0x0000600003037a24 */ /* 0x000fc800078e02ff */
[C---:B------:R-:W-:Y:S02]  /*4e90*/  IMAD R6, R2.reuse, c[0x0][0x184], R3 ;  /* 0x0000610002067a24 */ /* 0x040fe400078e0203 */
[----:B------:R-:W-:-:S05]  /*4ea0*/  IMAD.WIDE.U32 R2, R2, c[0x0][0x180], R8 ;  /* 0x0000600002027a25 */ /* 0x000fca00078e0008 */
[----:B------:R-:W-:Y:S02]  /*4eb0*/  IADD3 R6, R3, R6, RZ ;  /* 0x0000000603067210 */ /* 0x000fe40007ffe0ff */
[----:B------:R-:W-:Y:S01]  /*4ec0*/  MOV R11, R2 ;  /* 0x00000002000b7202 */ /* 0x000fe20000000f00 */
[----:B------:R-:W-:Y:S05]  /*4ed0*/  BRA `(.L_x_2006) ;  /* 0x0000004000007947 */ /* 0x000fea0003800000 */
.L_x_2005:
[----:B------:R-:W-:-:S04]  /*4ee0*/  ULEA UR6, -UR6, URZ, 0x6 ;  /* 0x0000003f06067291 */ /* 0x000fc8000f8e313f */
[----:B------:R-:W-:Y:S02]  /*4ef0*/  USHF.R.S32.HI UR4, URZ, 0x1f, UR6 ;  /* 0x0000001f3f047899 */ /* 0x000fe40008011406 */
[----:B------:R-:W-:-:S04]  /*4f00*/  MOV R11, UR6 ;  /* 0x00000006000b7c02 */ /* 0x000fc80008000f00 */
[----:B------:R-:W-:Y:S02]  /*4f10*/  MOV R6, UR4 ;  /* 0x0000000400067c02 */ /* 0x000fe40008000f00 */
.L_x_2006:
[----:B------:R-:W-:Y:S01]  /*4f20*/  ISETP.GE.AND P5, PT, R200, c[0x0][0x220], PT ;  /* 0x00008800c8007a0c */ /* 0x000fe20003fa6270 */
[----:B------:R-:W-:Y:S01]  /*4f30*/  BSSY B0, `(.L_x_2007) ;  /* 0x0000076000007945 */ /* 0x000fe20003800000 */
[----:B------:R-:W-:Y:S02]  /*4f40*/  ISETP.GE.AND P3, PT, R196, c[0x0][0x220], PT ;  /* 0x00008800c4007a0c */ /* 0x000fe40003f66270 */
[----:B------:R-:W-:-:S09]  /*4f50*/  ISETP.GE.AND P2, PT, R195, c[0x0][0x220], PT ;  /* 0x00008800c3007a0c */ /* 0x000fd20003f46270 */
[CC--:B------:R-:W-:Y:S01]  /*4f60*/  @!P5 IADD3 R9, P1, R11.reuse, R134.reuse, RZ ;  /* 0x000000860b09d210 */ /* 0x0c0fe20007f3e0ff */
[----:B------:R1:W-:Y:S01]  /*4f70*/  @P5 STS.128 [R198+0x6000], RZ ;  /* 0x006000ffc6005388 */ /* 0x0003e20000000c00 */
[----:B------:R-:W-:-:S03]  /*4f80*/  @!P3 IADD3 R3, P0, R11, R134, RZ ;  /* 0x000000860b03b210 */ /* 0x000fc60007f1e0ff */
[C-C-:B------:R-:W-:Y:S01]  /*4f90*/  @!P5 IMAD.X R4, R6.reuse, 0x1, R133.reuse, P1 ;  /* 0x000000010604d824 */ /* 0x140fe200008e0685 */
[----:B------:R-:W-:Y:S01]  /*4fa0*/  @!P5 LEA R36, P1, R9, c[0x0][0x168], 0x1 ;  /* 0x00005a000924da11 */ /* 0x000fe200078208ff */
[C-C-:B------:R-:W-:Y:S01]  /*4fb0*/  @!P3 IMAD.X R2, R6.reuse, 0x1, R133.reuse, P0 ;  /* 0x000000010602b824 */ /* 0x140fe200000e0685 */
[----:B------:R-:W-:Y:S02]  /*4fc0*/  @!P2 IADD3 R13, P0, R11, R134, RZ ;  /* 0x000000860b0da210 */ /* 0x000fe40007f1e0ff */
[----:B------:R-:W-:Y:S02]  /*4fd0*/  @!P5 LEA.HI.X R37, R9, c[0x0][0x16c], R4, 0x1, P1 ;  /* 0x00005b000925da11 */ /* 0x000fe400008f0c04 */
[----:B------:R-:W-:Y:S02]  /*4fe0*/  @!P3 LEA R28, P1, R3, c[0x0][0x168], 0x1 ;  /* 0x00005a00031cba11 */ /* 0x000fe400078208ff */
[----:B------:R-:W-:Y:S01]  /*4ff0*/  IADD3 R9, P6, R11, UR21, RZ ;  /* 0x000000150b097c10 */ /* 0x000fe2000ffde0ff */
[----:B------:R-:W-:Y:S01]  /*5000*/  @!PT LDS RZ, [RZ] ;  /* 0x00000000fffff984 */ /* 0x000fe20000000800 */
[----:B------:R-:W-:Y:S01]  /*5010*/  @!PT LDS RZ, [RZ] ;  /* 0x00000000fffff984 */ /* 0x000fe20000000800 */
[----:B------:R-:W-:Y:S01]  /*5020*/  @!PT LDS RZ, [RZ] ;  /* 0x00000000fffff984 */ /* 0x000fe20000000800 */
[----:B------:R1:W-:Y:S01]  /*5030*/  @!P5 LDGSTS.E.BYPASS.LTC128B.128 [R198+0x6000], [R36.64] ;  /* 0x0600000024c6dfae */ /* 0x0003e2000b901d4c */
[----:B------:R-:W-:Y:S01]  /*5040*/  @!P3 LEA.HI.X R29, R3, c[0x0][0x16c], R2, 0x1, P1 ;  /* 0x00005b00031dba11 */ /* 0x000fe200008f0c02 */
[C---:B------:R-:W-:Y:S01]  /*5050*/  @!P2 IMAD.X R2, R6.reuse, 0x1, R133, P0 ;  /* 0x000000010602a824 */ /* 0x040fe200000e0685 */
[----:B------:R-:W-:Y:S01]  /*5060*/  IADD3.X R4, R6, UR20, RZ, P6, !PT ;  /* 0x0000001406047c10 */ /* 0x000fe2000b7fe4ff */
[----:B------:R1:W-:Y:S01]  /*5070*/  @P3 STS.128 [R198+0x8000], RZ ;  /* 0x008000ffc6003388 */ /* 0x0003e20000000c00 */
[----:B------:R-:W-:-:S02]  /*5080*/  @!P2 LEA R26, P0, R13, c[0x0][0x168], 0x1 ;  /* 0x00005a000d1aaa11 */ /* 0x000fc400078008ff */
[-C--:B------:R-:W-:Y:S01]  /*5090*/  @!P5 IADD3 R3, P1, R9, R134.reuse, RZ ;  /* 0x000000860903d210 */ /* 0x080fe20007f3e0ff */
[----:B------:R-:W-:Y:S01]  /*50a0*/  @!PT LDS RZ, [RZ] ;  /* 0x00000000fffff984 */ /* 0x000fe20000000800 */
[----:B------:R-:W-:Y:S01]  /*50b0*/  @!PT LDS RZ, [RZ] ;  /* 0x00000000fffff984 */ /* 0x000fe20000000800 */
[----:B------:R-:W-:Y:S01]  /*50c0*/  @!PT LDS RZ, [RZ] ;  /* 0x00000000fffff984 */ /* 0x000fe20000000800 */
[----:B------:R1:W-:Y:S01]  /*50d0*/  @!P3 LDGSTS.E.BYPASS.LTC128B.128 [R198+0x8000], [R28.64+0x80] ;  /* 0x080000801cc6bfae */ /* 0x0003e2000b901d4c */
[----:B------:R-:W-:Y:S02]  /*50e0*/  @!P2 LEA.HI.X R27, R13, c[0x0][0x16c], R2, 0x1, P0 ;  /* 0x00005b000d1baa11 */ /* 0x000fe400000f0c02 */
[-C--:B------:R-:W-:Y:S01]  /*50f0*/  @!P3 IADD3 R13, P0, R9, R134.reuse, RZ ;  /* 0x00000086090db210 */ /* 0x080fe20007f1e0ff */
[C-C-:B------:R-:W-:Y:S01]  /*5100*/  @!P5 IMAD.X R2, R4.reuse, 0x1, R133.reuse, P1 ;  /* 0x000000010402d824 */ /* 0x140fe200008e0685 */
[C---:B------:R-:W-:Y:S01]  /*5110*/  @!P5 LEA R34, P1, R3.reuse, c[0x0][0x168], 0x1 ;  /* 0x00005a000322da11 */ /* 0x040fe200078208ff */
[----:B------:R1:W-:Y:S03]  /*5120*/  @P2 STS.128 [R198+0xa000], RZ ;  /* 0x00a000ffc6002388 */ /* 0x0003e60000000c00 */
[----:B------:R-:W-:Y:S01]  /*5130*/  @!P5 LEA.HI.X R35, R3, c[0x0][0x16c], R2, 0x1, P1 ;  /* 0x00005b000323da11 */ /* 0x000fe200008f0c02 */
[----:B------:R-:W-:Y:S01]  /*5140*/  @!P3 IMAD.X R2, R4, 0x1, R133, P0 ;  /* 0x000000010402b824 */ /* 0x000fe200000e0685 */
[----:B------:R-:W-:Y:S01]  /*5150*/  @!P3 LEA R24, P1, R13, c[0x0][0x168], 0x1 ;  /* 0x00005a000d18ba11 */ /* 0x000fe200078208ff */
[----:B------:R-:W-:Y:S01]  /*5160*/  @!PT LDS RZ, [RZ] ;  /* 0x00000000fffff984 */ /* 0x000fe20000000800 */
[----:B------:R-:W-:Y:S01]  /*5170*/  @!PT LDS RZ, [RZ] ;  /* 0x00000000fffff984 */ /* 0x000fe20000000800 */
[----:B------:R-:W-:Y:S01]  /*5180*/  @!PT LDS RZ, [RZ] ;  /* 0x00000000fffff984 */ /* 0x000fe20000000800 */
[----:B------:R1:W-:Y:S01]  /*5190*/  @!P2 LDGSTS.E.BYPASS.LTC128B.128 [R198+0xa000], [R26.64+0x100] ;  /* 0x0a0001001ac6afae */ /* 0x0003e2000b901d4c */
[----:B------:R-:W-:-:S02]  /*51a0*/  @!P2 IADD3 R3, P0, R9, R134, RZ ;  /* 0x000000860903a210 */ /* 0x000fc40007f1e0ff */
[----:B------:R-:W-:Y:S01]  /*51b0*/  IADD3 R9, P6, R9, UR21, RZ ;  /* 0x0000001509097c10 */ /* 0x000fe2000ffde0ff */
[----:B------:R1:W-:Y:S01]  /*51c0*/  @P5 STS.128 [R198+0x6800], RZ ;  /* 0x006800ffc6005388 */ /* 0x0003e20000000c00 */
[----:B------:R-:W-:Y:S01]  /*51d0*/  @!P3 LEA.HI.X R25, R13, c[0x0][0x16c], R2, 0x1, P1 ;  /* 0x00005b000d19ba11 */ /* 0x000fe200008f0c02 */
[C---:B------:R-:W-:Y:S01]  /*51e0*/  @!P2 IMAD.X R2, R4.reuse, 0x1, R133, P0 ;  /* 0x000000010402a824 */ /* 0x040fe200000e0685 */
[----:B------:R-:W-:Y:S01]  /*51f0*/  @!P2 LEA R14, P0, R3, c[0x0][0x168], 0x1 ;  /* 0x00005a00030eaa11 */ /* 0x000fe200078008ff */
[----:B------:R-:W-:Y:S01]  /*5200*/  @!PT LDS RZ, [RZ] ;  /* 0x00000000fffff984 */ /* 0x000fe20000000800 */
[----:B------:R-:W-:Y:S01]  /*5210*/  @!PT LDS RZ, [RZ] ;  /* 0x00000000fffff984 */ /* 0x000fe20000000800 */
[----:B------:R-:W-:Y:S01]  /*5220*/  @!PT LDS RZ, [RZ] ;  /* 0x00000000fffff984 */ /* 0x000fe20000000800 */
[----:B------:R1:W-:Y:S01]  /*5230*/  @!P5 LDGSTS.E.BYPASS.LTC128B.128 [R198+0x6800], [R34.64] ;  /* 0x0680000022c6dfae */ /* 0x0003e2000b901d4c */
[----:B------:R-:W-:Y:S02]  /*5240*/  IADD3.X R4, R4, UR20, RZ, P6, !PT ;  /* 0x0000001404047c10 */ /* 0x000fe4000b7fe4ff */
[----:B------:R-:W-:Y:S01]  /*5250*/  @!P5 IADD3 R13, P1, R9, R134, RZ ;  /* 0x00000086090dd210 */ /* 0x000fe20007f3e0ff */
[----:B------:R1:W-:Y:S01]  /*5260*/  @P3 STS.128 [R198+0x8800], RZ ;  /* 0x008800ffc6003388 */ /* 0x0003e20000000c00 */
[----:B------:R-:W-:-:S02]  /*5270*/  @!P2 LEA.HI.X R15, R3, c[0x0][0x16c], R2, 0x1, P0 ;  /* 0x00005b00030faa11 */ /* 0x000fc400000f0c02 */
[-C--:B------:R-:W-:Y:S01]  /*5280*/  @!P3 IADD3 R3, P0, R9, R134.reuse, RZ ;  /* 0x000000860903b210 */ /* 0x080fe20007f1e0ff */
[C-C-:B------:R-:W-:Y:S01]  /*5290*/  @!P5 IMAD.X R8, R4.reuse, 0x1, R133.reuse, P1 ;  /* 0x000000010408d824 */ /* 0x140fe200008e0685 */
[----:B------:R-:W-:Y:S01]  /*52a0*/  @!P5 LEA R30, P1, R13, c[0x0][0x168], 0x1 ;  /* 0x00005a000d1eda11 */ /* 0x000fe200078208ff */
[----:B------:R-:W-:Y:S01]  /*52b0*/  @!PT LDS RZ, [RZ] ;  /* 0x00000000fffff984 */ /* 0x000fe20000000800 */
[----:B------:R-:W-:Y:S01]  /*52c0*/  @!PT LDS RZ, [RZ] ;  /* 0x00000000fffff984 */ /* 0x000fe20000000800 */
[----:B------:R-:W-:Y:S01]  /*52d0*/  @!PT LDS RZ, [RZ] ;  /* 0x00000000fffff984 */ /* 0x000fe20000000800 */
[----:B------:R1:W-:Y:S02]  /*52e0*/  @!P3 LDGSTS.E.BYPASS.LTC128B.128 [R198+0x8800], [R24.64+0x80] ;  /* 0x0880008018c6bfae */ /* 0x0003e4000b901d4c */
[----:B------:R-:W-:Y:S01]  /*52f0*/  @!P3 IMAD.X R2, R4, 0x1, R133, P0 ;  /* 0x000000010402b824 */ /* 0x000fe200000e0685 */
[----:B------:R-:W-:Y:S01]  /*5300*/  @!P3 LEA R12, P0, R3, c[0x0][0x168], 0x1 ;  /* 0x00005a00030cba11 */ /* 0x000fe200078008ff */
[----:B------:R1:W-:Y:S01]  /*5310*/  @P2 STS.128 [R198+0xa800], RZ ;  /* 0x00a800ffc6002388 */ /* 0x0003e20000000c00 */
[----:B------:R-:W-:Y:S02]  /*5320*/  @!P5 LEA.HI.X R31, R13, c[0x0][0x16c], R8, 0x1, P1 ;  /* 0x00005b000d1fda11 */ /* 0x000fe400008f0c08 */
[----:B------:R-:W-:Y:S01]  /*5330*/  @!P2 IADD3 R8, P1, R9, R134, RZ ;  /* 0x000000860908a210 */ /* 0x000fe20007f3e0ff */
[----:B------:R-:W-:Y:S01]  /*5340*/  @!PT LDS RZ, [RZ] ;  /* 0x00000000fffff984 */ /* 0x000fe20000000800 */
[----:B------:R-:W-:Y:S01]  /*5350*/  @!PT LDS RZ, [RZ] ;  /* 0x00000000fffff984 */ /* 0x000fe20000000800 */
[----:B------:R-:W-:Y:S01]  /*5360*/  @!PT LDS RZ, [RZ] ;  /* 0x00000000fffff984 */ /* 0x000fe20000000800 */
[----:B------:R1:W-:Y:S01]  /*5370*/  @!P2 LDGSTS.E.BYPASS.LTC128B.128 [R198+0xa800], [R14.64+0x100] ;  /* 0x0a8001000ec6afae */ /* 0x0003e2000b901d4c */
[----:B------:R-:W-:-:S02]  /*5380*/  @!P3 LEA.HI.X R13, R3, c[0x0][0x16c], R2, 0x1, P0 ;  /* 0x00005b00030dba11 */ /* 0x000fc400000f0c02 */
[----:B------:R-:W-:Y:S01]  /*5390*/  IADD3 R9, P0, R9, UR21, RZ ;  /* 0x0000001509097c10 */ /* 0x000fe2000ff1e0ff */
[----:B------:R-:W-:Y:S01]  /*53a0*/  @!P2 IMAD.X R3, R4, 0x1, R133, P1 ;  /* 0x000000010403a824 */ /* 0x000fe200008e0685 */
[----:B------:R-:W-:Y:S01]  /*53b0*/  @!P2 LEA R38, P1, R8, c[0x0][0x168], 0x1 ;  /* 0x00005a000826aa11 */ /* 0x000fe200078208ff */
[----:B------:R1:W-:Y:S01]  /*53c0*/  @P5 STS.128 [R198+0x7000], RZ ;  /* 0x007000ffc6005388 */ /* 0x0003e20000000c00 */
[----:B------:R-:W-:Y:S02]  /*53d0*/  IADD3.X R4, R4, UR20, RZ, P0, !PT ;  /* 0x0000001404047c10 */ /* 0x000fe400087fe4ff */
[CC--:B------:R-:W-:Y:S01]  /*53e0*/  @!P5 IADD3 R2, P0, R9.reuse, R134.reuse, RZ ;  /* 0x000000860902d210 */ /* 0x0c0fe20007f1e0ff */
[----:B------:R-:W-:Y:S01]  /*53f0*/  @!PT LDS RZ, [RZ] ;  /* 0x00000000fffff984 */ /* 0x000fe20000000800 */
[----:B------:R-:W-:Y:S01]  /*5400*/  @!PT LDS RZ, [RZ] ;  /* 0x00000000fffff984 */ /* 0x000fe20000000800 */
[----:B------:R-:W-:Y:S01]  /*5410*/  @!PT LDS RZ, [RZ] ;  /* 0x00000000fffff984 */ /* 0x000fe20000000800 */
[----:B------:R1:W-:Y:S01]  /*5420*/  @!P5 LDGSTS.E.BYPASS.LTC128B.128 [R198+0x7000], [R30.64] ;  /* 0x070000001ec6dfae */ /* 0x0003e2000b901d4c */
[----:B------:R-:W-:Y:S02]  /*5430*/  @!P2 LEA.HI.X R39, R8, c[0x0][0x16c], R3, 0x1, P1 ;  /* 0x00005b000827aa11 */ /* 0x000fe400008f0c03 */
[----:B------:R-:W-:Y:S01]  /*5440*/  @!P3 IADD3 R8, P1, R9, R134, RZ ;  /* 0x000000860908b210 */ /* 0x000fe20007f3e0ff */
[--C-:B------:R-:W-:Y:S01]  /*5450*/  @!P5 IMAD.X R33, R4, 0x1, R133.reuse, P0 ;  /* 0x000000010421d824 */ /* 0x100fe200000e0685 */
[----:B------:R-:W-:Y:S01]  /*5460*/  @!P5 LEA R40, P0, R2, c[0x0][0x168], 0x1 ;  /* 0x00005a000228da11 */ /* 0x000fe200078008ff */
[----:B------:R1:W-:Y:S02]  /*5470*/  @P3 STS.128 [R198+0x9000], RZ ;  /* 0x009000ffc6003388 */ /* 0x0003e40000000c00 */
[----:B------:R-:W-:Y:S01]  /*5480*/  @!P3 IMAD.X R3, R4, 0x1, R133, P1 ;  /* 0x000000010403b824 */ /* 0x000fe200008e0685 */
[----:B------:R-:W-:Y:S01]  /*5490*/  @!P3 LEA R32, P1, R8, c[0x0][0x168], 0x1 ;  /* 0x00005a000820ba11 */ /* 0x000fe200078208ff */
[----:B------:R-:W-:Y:S01]  /*54a0*/  @!PT LDS RZ, [RZ] ;  /* 0x00000000fffff984 */ /* 0x000fe20000000800 */
[----:B------:R-:W-:Y:S01]  /*54b0*/  @!PT LDS RZ, [RZ] ;  /* 0x00000000fffff984 */ /* 0x000fe20000000800 */
[----:B------:R-:W-:Y:S01]  /*54c0*/  @!PT LDS RZ, [RZ] ;  /* 0x00000000fffff984 */ /* 0x000fe20000000800 */
[----:B------:R1:W-:Y:S01]  /*54d0*/  @!P3 LDGSTS.E.BYPASS.LTC128B.128 [R198+0x9000], [R12.64+0x80] ;  /* 0x090000800cc6bfae */ /* 0x0003e2000b901d4c */
[----:B------:R-:W-:-:S02]  /*54e0*/  @!P5 LEA.HI.X R41, R2, c[0x0][0x16c], R33, 0x1, P0 ;  /* 0x00005b000229da11 */ /* 0x000fc400000f0c21 */
[----:B------:R-:W-:Y:S01]  /*54f0*/  @!P3 LEA.HI.X R33, R8, c[0x0][0x16c], R3, 0x1, P1 ;  /* 0x00005b000821ba11 */ /* 0x000fe200008f0c03 */
        /* <DEDUP_REMOVED lines=25> */
.L_x_2008:
[----:B------:R-:W-:Y:S05]  /*5690*/  BSYNC B0 ;  /* 0x0000000000007941 */ /* 0x000fea0003800000 */
.L_x_2007:
[----:B------:R-:W0:Y:S01]  /*56a0*/  LDGDEPBAR ;  /* 0x00000000000079af */ /* 0x000e220000000000 */
[----:B------:R-:W-:-:S04]  /*56b0*/  IADD3 R134, P0, R11, R134, RZ ;  /* 0x000000860b867210 */ /* 0x000fc80007f1e0ff */
[----:B------:R-:W-:Y:S02]  /*56c0*/  IADD3.X R133, R6, R133, RZ, P0, !PT ;  /* 0x0000008506857210 */ /* 0x000fe400007fe4ff */
.L_x_2004:
[----:B--2---:R-:W-:Y:S01]  /*56d0*/  IADD3 R2, R197, UR14, RZ ;  /* 0x0000000ec5027c10 */ /* 0x004fe2000fffe0ff */
[----:B------:R-:W-:-:S03]  /*56e0*/  IMAD.SHL.U32 R188, R0, 0x2, RZ ;  /* 0x0000000200bc7824 */ /* 0x000fc600078e00ff */
[C---:B------:R-:W-:Y:S01]  /*56f0*/  IADD3 R4, R2.reuse, 0x1, RZ ;  /* 0x0000000102047810 */ /* 0x040fe20007ffe0ff */
[--C-:B------:R-:W-:Y:S01]  /*5700*/  IMAD R186, R7, 0x2, R188.reuse ;  /* 0x0000000207ba7824 */ /* 0x100fe200078e02bc */
[----:B------:R-:W-:Y:S01]  /*5710*/  IADD3 R3, R2, 0x8, RZ ;  /* 0x0000000802037810 */ /* 0x000fe20007ffe0ff */
[----:B-1----:R-:W-:Y:S01]  /*5720*/  LDSM.16.MT88.4 R40, [R188+0xe000] ;  /* 0x00e00000bc28783b */ /* 0x002fe20000004200 */
[C---:B------:R-:W-:Y:S01]  /*5730*/  ISETP.GE.AND P3, PT, R4.reuse, R203, PT ;  /* 0x000000cb0400720c */ /* 0x040fe20003f66270 */
[C---:B------:R-:W-:Y:S01]  /*5740*/  IMAD R185, R5.reuse, 0x2, R188 ;  /* 0x0000000205b97824 */ /* 0x040fe200078e02bc */
[C---:B------:R-:W-:Y:S01]  /*5750*/  ISETP.GE.AND P0, PT, R4.reuse, R199, PT ;  /* 0x000000c70400720c */ /* 0x040fe20003f06270 */
[----:B------:R-:W-:Y:S01]  /*5760*/  IMAD R184, R5, 0x2, R186 ;  /* 0x0000000205b87824 */ /* 0x000fe200078e02ba */
[C---:B------:R-:W-:Y:S01]  /*5770*/  ISETP.LT.OR P3, PT, R4.reuse, R204, P3 ;  /* 0x000000cc0400720c */ /* 0x040fe20001f61670 */
[----:B------:R-:W-:Y:S01]  /*5780*/  LDSM.16.MT88.4 R124, [R188+0xc000] ;  /* 0x00c00000bc7c783b */ /* 0x000fe20000004200 */
[----:B------:R-:W-:-:S02]  /*5790*/  ISETP.LT.OR P0, PT, R4, R202, P0 ;  /* 0x000000ca0400720c */ /* 0x000fc40000701670 */
[----:B------:R-:W-:Y:S01]  /*57a0*/  IADD3 R4, R2, 0x9, RZ ;  /* 0x0000000902047810 */ /* 0x000fe20007ffe0ff */
[----:B------:R-:W-:Y:S01]  /*57b0*/  LDSM.16.MT88.4 R116, [R186+0xc000] ;  /* 0x00c00000ba74783b */ /* 0x000fe20000004200 */
[----:B------:R-:W-:Y:S02]  /*57c0*/  FSEL R31, R21, -INF , !P3 ;  /* 0xff800000151f7808 */ /* 0x000fe40005800000 */
[----:B------:R-:W-:Y:S01]  /*57d0*/  FSEL R29, R23, -INF , !P0 ;  /* 0xff800000171d7808 */ /* 0x000fe20004000000 */
[----:B------:R-:W-:Y:S01]  /*57e0*/  LDSM.16.MT88.4 R108, [R185+0xc000] ;  /* 0x00c00000b96c783b */ /* 0x000fe20000004200 */
[C---:B------:R-:W-:Y:S02]  /*57f0*/  ISETP.GE.AND P3, PT, R4.reuse, R203, PT ;  /* 0x000000cb0400720c */ /* 0x040fe40003f66270 */
[C---:B------:R-:W-:Y:S01]  /*5800*/  ISETP.GE.AND P0, PT, R4.reuse, R199, PT ;  /* 0x000000c70400720c */ /* 0x040fe20003f06270 */
[----:B------:R-:W-:Y:S01]  /*5810*/  LDSM.16.MT88.4 R100, [R184+0xc000] ;  /* 0x00c00000b864783b */ /* 0x000fe20000004200 */
[----:B------:R-:W-:-:S02]  /*5820*/  ISETP.LT.OR P3, PT, R4, R204, P3 ;  /* 0x000000cc0400720c */ /* 0x000fc40001f61670 */
[----:B------:R-:W-:Y:S01]  /*5830*/  ISETP.LT.OR P0, PT, R4, R202, P0 ;  /* 0x000000ca0400720c */ /* 0x000fe20000701670 */
[----:B------:R-:W-:Y:S01]  /*5840*/  LDSM.16.MT88.4 R72, [R188+0x10000] ;  /* 0x01000000bc48783b */ /* 0x000fe20000004200 */
[----:B------:R-:W-:Y:S02]  /*5850*/  IADD3 R4, R2, 0x11, RZ ;  /* 0x0000001102047810 */ /* 0x000fe40007ffe0ff */
[----:B------:R-:W-:Y:S01]  /*5860*/  FSEL R33, R17, -INF , !P3 ;  /* 0xff80000011217808 */ /* 0x000fe20005800000 */
[----:B------:R-:W-:Y:S01]  /*5870*/  LDSM.16.MT88.4 R80, [R186+0x10000] ;  /* 0x01000000ba50783b */ /* 0x000fe20000004200 */
[----:B------:R-:W-:Y:S02]  /*5880*/  FSEL R25, R19, -INF , !P0 ;  /* 0xff80000013197808 */ /* 0x000fe40004000000 */
[C---:B------:R-:W-:Y:S01]  /*5890*/  ISETP.GE.AND P3, PT, R4.reuse, R203, PT ;  /* 0x000000cb0400720c */ /* 0x040fe20003f66270 */
[----:B------:R-:W-:Y:S01]  /*58a0*/  LDSM.16.MT88.4 R88, [R185+0x10000] ;  /* 0x01000000b958783b */ /* 0x000fe20000004200 */
[----:B------:R-:W-:-:S02]  /*58b0*/  ISETP.GE.AND P0, PT, R4, R199, PT ;  /* 0x000000c70400720c */ /* 0x000fc40003f06270 */
[C---:B------:R-:W-:Y:S01]  /*58c0*/  ISETP.LT.OR P3, PT, R4.reuse, R204, P3 ;  /* 0x000000cc0400720c */ /* 0x040fe20001f61670 */
[----:B------:R-:W-:Y:S01]  /*58d0*/  LDSM.16.MT88.4 R136, [R186+0xc800] ;  /* 0x00c80000ba88783b */ /* 0x000fe20000004200 */
[----:B------:R-:W-:Y:S02]  /*58e0*/  ISETP.LT.OR P0, PT, R4, R202, P0 ;  /* 0x000000ca0400720c */ /* 0x000fe40000701670 */
[C---:B------:R-:W-:Y:S02]  /*58f0*/  IADD3 R4, R2.reuse, 0x19, RZ ;  /* 0x0000001902047810 */ /* 0x040fe40007ffe0ff */
[C---:B------:R-:W-:Y:S02]  /*5900*/  ISETP.GE.AND P6, PT, R3.reuse, R203, PT ;  /* 0x000000cb0300720c */ /* 0x040fe40003fc6270 */
[----:B------:R-:W-:Y:S02]  /*5910*/  ISETP.GE.AND P2, PT, R3, R199, PT ;  /* 0x000000c70300720c */ /* 0x000fe40003f46270 */
[----:B------:R-:W-:-:S02]  /*5920*/  ISETP.GE.AND P5, PT, R2, R203, PT ;  /* 0x000000cb0200720c */ /* 0x000fc40003fa6270 */
[----:B------:R-:W-:Y:S02]  /*5930*/  ISETP.GE.AND P1, PT, R2, R199, PT ;  /* 0x000000c70200720c */ /* 0x000fe40003f26270 */
[----:B------:R-:W-:Y:S02]  /*5940*/  FSEL R21, R65, -INF , !P3 ;  /* 0xff80000041157808 */ /* 0x000fe40005800000 */
[----:B------:R-:W-:Y:S02]  /*5950*/  FSEL R13, R67, -INF , !P0 ;  /* 0xff800000430d7808 */ /* 0x000fe40004000000 */
[C---:B------:R-:W-:Y:S02]  /*5960*/  ISETP.GE.AND P3, PT, R4.reuse, R203, PT ;  /* 0x000000cb0400720c */ /* 0x040fe40003f66270 */
[----:B------:R-:W-:Y:S02]  /*5970*/  ISETP.GE.AND P0, PT, R4, R199, PT ;  /* 0x000000c70400720c */ /* 0x000fe40003f06270 */
[----:B------:R-:W-:-:S02]  /*5980*/  ISETP.LT.OR P6, PT, R3, R204, P6 ;  /* 0x000000cc0300720c */ /* 0x000fc400037c1670 */
[----:B------:R-:W-:Y:S02]  /*5990*/  ISETP.LT.OR P2, PT, R3, R202, P2 ;  /* 0x000000ca0300720c */ /* 0x000fe40001741670 */
[C---:B------:R-:W-:Y:S02]  /*59a0*/  ISETP.LT.OR P5, PT, R2.reuse, R204, P5 ;  /* 0x000000cc0200720c */ /* 0x040fe40002fa1670 */
[C---:B------:R-:W-:Y:S02]  /*59b0*/  ISETP.LT.OR P1, PT, R2.reuse, R202, P1 ;  /* 0x000000ca0200720c */ /* 0x040fe40000f21670 */
[----:B------:R-:W-:Y:S02]  /*59c0*/  IADD3 R3, R2, 0x10, RZ ;  /* 0x0000001002037810 */ /* 0x000fe40007ffe0ff */
[C---:B------:R-:W-:Y:S02]  /*59d0*/  ISETP.LT.OR P3, PT, R4.reuse, R204, P3 ;  /* 0x000000cc0400720c */ /* 0x040fe40001f61670 */
[----:B------:R-:W-:-:S02]  /*59e0*/  ISETP.LT.OR P0, PT, R4, R202, P0 ;  /* 0x000000ca0400720c */ /* 0x000fc40000701670 */
[----:B------:R-:W-:Y:S02]  /*59f0*/  FSEL R20, R20, -INF , !P5 ;  /* 0xff80000014147808 */ /* 0x000fe40006800000 */
[----:B------:R-:W-:Y:S02]  /*5a00*/  FSEL R22, R22, -INF , !P1 ;  /* 0xff80000016167808 */ /* 0x000fe40004800000 */
[----:B------:R-:W-:Y:S02]  /*5a10*/  IADD3 R4, R2, 0x21, RZ ;  /* 0x0000002102047810 */ /* 0x000fe40007ffe0ff */
[C---:B------:R-:W-:Y:S02]  /*5a20*/  ISETP.GE.AND P5, PT, R3.reuse, R203, PT ;  /* 0x000000cb0300720c */ /* 0x040fe40003fa6270 */
[----:B------:R-:W-:Y:S02]  /*5a30*/  ISETP.GE.AND P1, PT, R3, R199, PT ;  /* 0x000000c70300720c */ /* 0x000fe40003f26270 */
[----:B------:R-:W-:-:S02]  /*5a40*/  FSEL R17, R61, -INF , !P3 ;  /* 0xff8000003d117808 */ /* 0x000fc40005800000 */
[----:B------:R-:W-:Y:S02]  /*5a50*/  FSEL R9, R63, -INF , !P0 ;  /* 0xff8000003f097808 */ /* 0x000fe40004000000 */
[C---:B------:R-:W-:Y:S02]  /*5a60*/  ISETP.GE.AND P3, PT, R4.reuse, R203, PT ;  /* 0x000000cb0400720c */ /* 0x040fe40003f66270 */
[----:B------:R-:W-:Y:S02]  /*5a70*/  ISETP.GE.AND P0, PT, R4, R199, PT ;  /* 0x000000c70400720c */ /* 0x000fe40003f06270 */
[C---:B------:R-:W-:Y:S02]  /*5a80*/  ISETP.LT.OR P5, PT, R3.reuse, R204, P5 ;  /* 0x000000cc0300720c */ /* 0x040fe40002fa1670 */
[----:B------:R-:W-:Y:S02]  /*5a90*/  ISETP.LT.OR P1, PT, R3, R202, P1 ;  /* 0x000000ca0300720c */ /* 0x000fe40000f21670 */
[----:B------:R-:W-:-:S02]  /*5aa0*/  IADD3 R3, R2, 0x18, RZ ;  /* 0x0000001802037810 */ /* 0x000fc40007ffe0ff */
[C---:B------:R-:W-:Y:S02]  /*5ab0*/  ISETP.LT.OR P3, PT, R4.reuse, R204, P3 ;  /* 0x000000cc0400720c */ /* 0x040fe40001f61670 */
[----:B------:R-:W-:Y:S02]  /*5ac0*/  ISETP.LT.OR P0, PT, R4, R202, P0 ;  /* 0x000000ca0400720c */ /* 0x000fe40000701670 */
[----:B------:R-:W-:Y:S02]  /*5ad0*/  FSEL R35, R16, -INF , !P6 ;  /* 0xff80000010237808 */ /* 0x000fe40007000000 */
[----:B------:R-:W-:Y:S02]  /*5ae0*/  FSEL R27, R18, -INF , !P2 ;  /* 0xff800000121b7808 */ /* 0x000fe40005000000 */
[----:B------:R-:W-:Y:S02]  /*5af0*/  FMNMX.FTZ R4, R20, R31, !PT ;  /* 0x0000001f14047209 */ /* 0x000fe40007810000 */
[----:B------:R-:W-:-:S02]  /*5b00*/  ISETP.GE.AND P6, PT, R3, R203, PT ;  /* 0x000000cb0300720c */ /* 0x000fc40003fc6270 */
[----:B------:R-:W-:Y:S02]  /*5b10*/  ISETP.GE.AND P2, PT, R3, R199, PT ;  /* 0x000000c70300720c */ /* 0x000fe40003f46270 */
[----:B------:R-:W-:Y:S02]  /*5b20*/  FMNMX.FTZ R4, R35, R4, !PT ;  /* 0x0000000423047209 */ /* 0x000fe40007810000 */
[C---:B------:R-:W-:Y:S02]  /*5b30*/  ISETP.LT.OR P6, PT, R3.reuse, R204, P6 ;  /* 0x000000cc0300720c */ /* 0x040fe400037c1670 */
[----:B------:R-:W-:Y:S02]  /*5b40*/  ISETP.LT.OR P2, PT, R3, R202, P2 ;  /* 0x000000ca0300720c */ /* 0x000fe40001741670 */
[----:B------:R-:W-:Y:S02]  /*5b50*/  IADD3 R3, R2, 0x20, RZ ;  /* 0x0000002002037810 */ /* 0x000fe40007ffe0ff */
[----:B------:R-:W-:-:S02]  /*5b60*/  FSEL R23, R64, -INF , !P5 ;  /* 0xff80000040177808 */ /* 0x000fc40006800000 */
[----:B------:R-:W-:Y:S02]  /*5b70*/  IADD3 R6, R2, 0x30, RZ ;  /* 0x0000003002067810 */ /* 0x000fe40007ffe0ff */
[----:B------:R-:W-:Y:S02]  /*5b80*/  FMNMX.FTZ R4, R33, R4, !PT ;  /* 0x0000000421047209 */ /* 0x000fe40007810000 */
[----:B------:R-:W-:Y:S02]  /*5b90*/  FSEL R15, R66, -INF , !P1 ;  /* 0xff800000420f7808 */ /* 0x000fe40004800000 */
[C---:B------:R-:W-:Y:S01]  /*5ba0*/  ISETP.GE.AND P5, PT, R3.reuse, R203, PT ;  /* 0x000000cb0300720c */ /* 0x040fe20003fa6270 */
[----:B------:R-:W-:Y:S01]  /*5bb0*/  LDSM.16.MT88.4 R64, [R184+0xe000] ;  /* 0x00e00000b840783b */ /* 0x000fe20000004200 */
[----:B------:R-:W-:Y:S02]  /*5bc0*/  ISETP.GE.AND P1, PT, R3, R199, PT ;  /* 0x000000c70300720c */ /* 0x000fe40003f26270 */
[----:B------:R-:W-:-:S02]  /*5bd0*/  FSEL R223, R57, -INF , !P3 ;  /* 0xff80000039df7808 */ /* 0x000fc40005800000 */
[----:B------:R-:W-:Y:S02]  /*5be0*/  FSEL R169, R59, -INF , !P0 ;  /* 0xff8000003ba97808 */ /* 0x000fe40004000000 */
[C---:B------:R-:W-:Y:S02]  /*5bf0*/  ISETP.GE.AND P3, PT, R6.reuse, R203, PT ;  /* 0x000000cb0600720c */ /* 0x040fe40003f66270 */
[----:B------:R-:W-:Y:S02]  /*5c00*/  ISETP.GE.AND P0, PT, R6, R199, PT ;  /* 0x000000c70600720c */ /* 0x000fe40003f06270 */
[----:B------:R-:W-:Y:S02]  /*5c10*/  FMNMX.FTZ R8, R23, R4, !PT ;  /* 0x0000000417087209 */ /* 0x000fe40007810000 */
[C---:B------:R-:W-:Y:S02]  /*5c20*/  ISETP.LT.OR P5, PT, R3.reuse, R204, P5 ;  /* 0x000000cc0300720c */ /* 0x040fe40002fa1670 */
[----:B------:R-:W-:-:S02]  /*5c30*/  ISETP.LT.OR P1, PT, R3, R202, P1 ;  /* 0x000000ca0300720c */ /* 0x000fc40000f21670 */
[----:B------:R-:W-:Y:S02]  /*5c40*/  IADD3 R3, R2, 0x28, RZ ;  /* 0x0000002802037810 */ /* 0x000fe40007ffe0ff */
[----:B------:R-:W-:Y:S02]  /*5c50*/  FSEL R19, R60, -INF , !P6 ;  /* 0xff8000003c137808 */ /* 0x000fe40007000000 */
[C---:B------:R-:W-:Y:S02]  /*5c60*/  ISETP.LT.OR P3, PT, R6.reuse, R204, P3 ;  /* 0x000000cc0600720c */ /* 0x040fe40001f61670 */
[----:B------:R-:W-:Y:S02]  /*5c70*/  FMNMX.FTZ R8, R21, R8, !PT ;  /* 0x0000000815087209 */ /* 0x000fe40007810000 */
[----:B------:R-:W-:Y:S02]  /*5c80*/  ISETP.LT.OR P0, PT, R6, R202, P0 ;  /* 0x000000ca0600720c */ /* 0x000fe40000701670 */
[----:B------:R-:W-:-:S02]  /*5c90*/  FMNMX.FTZ R6, R22, R29, !PT ;  /* 0x0000001d16067209 */ /* 0x000fc40007810000 */
[----:B------:R-:W-:Y:S02]  /*5ca0*/  FSEL R11, R62, -INF , !P2 ;  /* 0xff8000003e0b7808 */ /* 0x000fe40005000000 */
[C---:B------:R-:W-:Y:S02]  /*5cb0*/  ISETP.GE.AND P6, PT, R3.reuse, R203, PT ;  /* 0x000000cb0300720c */ /* 0x040fe40003fc6270 */
[----:B------:R-:W-:Y:S02]  /*5cc0*/  ISETP.GE.AND P2, PT, R3, R199, PT ;  /* 0x000000c70300720c */ /* 0x000fe40003f46270 */
[----:B------:R-:W-:Y:S02]  /*5cd0*/  FMNMX.FTZ R8, R19, R8, !PT ;  /* 0x0000000813087209 */ /* 0x000fe40007810000 */
[----:B------:R-:W-:Y:S02]  /*5ce0*/  FMNMX.FTZ R6, R27, R6, !PT ;  /* 0x000000061b067209 */ /* 0x000fe40007810000 */
[----:B------:R-:W-:-:S02]  /*5cf0*/  ISETP.LT.OR P6, PT, R3, R204, P6 ;  /* 0x000000cc0300720c */ /* 0x000fc400037c1670 */
[----:B------:R-:W-:Y:S02]  /*5d00*/  ISETP.LT.OR P2, PT, R3, R202, P2 ;  /* 0x000000ca0300720c */ /* 0x000fe40001741670 */
[----:B------:R-:W-:Y:S02]  /*5d10*/  IADD3 R3, R2, 0x29, RZ ;  /* 0x0000002902037810 */ /* 0x000fe40007ffe0ff */
[----:B------:R-:W-:Y:S02]  /*5d20*/  FSEL R163, R56, -INF , !P5 ;  /* 0xff80000038a37808 */ /* 0x000fe40006800000 */
[----:B------:R-:W-:Y:S02]  /*5d30*/  FMNMX.FTZ R8, R17, R8, !PT ;  /* 0x0000000811087209 */ /* 0x000fe40007810000 */
[----:B------:R-:W-:Y:S02]  /*5d40*/  FMNMX.FTZ R6, R25, R6, !PT ;  /* 0x0000000619067209 */ /* 0x000fe40007810000 */
[----:B------:R-:W-:-:S02]  /*5d50*/  ISETP.GE.AND P5, PT, R3, R203, PT ;  /* 0x000000cb0300720c */ /* 0x000fc40003fa6270 */
[----:B------:R-:W-:Y:S02]  /*5d60*/  FMNMX.FTZ R8, R163, R8, !PT ;  /* 0x00000008a3087209 */ /* 0x000fe40007810000 */
[----:B------:R-:W-:Y:S02]  /*5d70*/  FMNMX.FTZ R6, R15, R6, !PT ;  /* 0x000000060f067209 */ /* 0x000fe40007810000 */
[----:B------:R-:W-:Y:S02]  /*5d80*/  FSEL R219, R58, -INF , !P1 ;  /* 0xff8000003adb7808 */ /* 0x000fe40004800000 */
[C---:B------:R-:W-:Y:S01]  /*5d90*/  ISETP.GE.AND P1, PT, R3.reuse, R199, PT ;  /* 0x000000c70300720c */ /* 0x040fe20003f26270 */
[----:B------:R-:W-:Y:S01]  /*5da0*/  LDSM.16.MT88.4 R56, [R185+0xe000] ;  /* 0x00e00000b938783b */ /* 0x000fe20000004200 */
[----:B------:R-:W-:Y:S02]  /*5db0*/  ISETP.LT.OR P5, PT, R3, R204, P5 ;  /* 0x000000cc0300720c */ /* 0x000fe40002fa1670 */
[----:B------:R-:W-:-:S02]  /*5dc0*/  IADD3 R4, R2, 0x31, RZ ;  /* 0x0000003102047810 */ /* 0x000fc40007ffe0ff */
[----:B------:R-:W-:Y:S02]  /*5dd0*/  FSEL R221, R52, -INF , !P6 ;  /* 0xff80000034dd7808 */ /* 0x000fe40007000000 */
[----:B------:R-:W-:Y:S02]  /*5de0*/  FMNMX.FTZ R8, R223, R8, !PT ;  /* 0x00000008df087209 */ /* 0x000fe40007810000 */
[----:B------:R-:W-:Y:S02]  /*5df0*/  FMNMX.FTZ R6, R13, R6, !PT ;  /* 0x000000060d067209 */ /* 0x000fe40007810000 */
[----:B------:R-:W-:Y:S02]  /*5e00*/  ISETP.LT.OR P1, PT, R3, R202, P1 ;  /* 0x000000ca0300720c */ /* 0x000fe40000f21670 */
[----:B------:R-:W-:Y:S02]  /*5e10*/  IADD3 R3, R2, 0x38, RZ ;  /* 0x0000003802037810 */ /* 0x000fe40007ffe0ff */
[----:B------:R-:W-:-:S02]  /*5e20*/  ISETP.GE.AND P6, PT, R4, R203, PT ;  /* 0x000000cb0400720c */ /* 0x000fc40003fc6270 */
[----:B------:R-:W-:Y:S02]  /*5e30*/  FSEL R165, R53, -INF , !P5 ;  /* 0xff80000035a57808 */ /* 0x000fe40006800000 */
[----:B------:R-:W-:Y:S02]  /*5e40*/  FMNMX.FTZ R8, R221, R8, !PT ;  /* 0x00000008dd087209 */ /* 0x000fe40007810000 */
[----:B------:R-:W-:Y:S02]  /*5e50*/  FMNMX.FTZ R6, R11, R6, !PT ;  /* 0x000000060b067209 */ /* 0x000fe40007810000 */
[----:B------:R-:W-:Y:S02]  /*5e60*/  ISETP.GE.AND P5, PT, R3, R203, PT ;  /* 0x000000cb0300720c */ /* 0x000fe40003fa6270 */
[----:B------:R-:W-:Y:S02]  /*5e70*/  FSEL R215, R48, -INF , !P3 ;  /* 0xff80000030d77808 */ /* 0x000fe40005800000 */
[----:B------:R-:W-:-:S02]  /*5e80*/  ISETP.LT.OR P6, PT, R4, R204, P6 ;  /* 0x000000cc0400720c */ /* 0x000fc400037c1670 */
[----:B------:R-:W-:Y:S02]  /*5e90*/  FMNMX.FTZ R8, R165, R8, !PT ;  /* 0x00000008a5087209 */ /* 0x000fe40007810000 */
[----:B------:R-:W-:Y:S02]  /*5ea0*/  FMNMX.FTZ R6, R9, R6, !PT ;  /* 0x0000000609067209 */ /* 0x000fe40007810000 */
[----:B------:R-:W-:Y:S02]  /*5eb0*/  ISETP.LT.OR P5, PT, R3, R204, P5 ;  /* 0x000000cc0300720c */ /* 0x000fe40002fa1670 */
[----:B------:R-:W-:Y:S02]  /*5ec0*/  FSEL R211, R49, -INF , !P6 ;  /* 0xff80000031d37808 */ /* 0x000fe40007000000 */
[----:B------:R-:W-:Y:S02]  /*5ed0*/  FMNMX.FTZ R8, R215, R8, !PT ;  /* 0x00000008d7087209 */ /* 0x000fe40007810000 */
[----:B------:R-:W-:-:S02]  /*5ee0*/  FMNMX.FTZ R6, R219, R6, !PT ;  /* 0x00000006db067209 */ /* 0x000fc40007810000 */
[----:B------:R-:W-:Y:S02]  /*5ef0*/  FSEL R209, R68, -INF , !P5 ;  /* 0xff80000044d17808 */ /* 0x000fe40006800000 */
[----:B------:R-:W-:Y:S02]  /*5f00*/  FMNMX.FTZ R8, R211, R8, !PT ;  /* 0x00000008d3087209 */ /* 0x000fe40007810000 */
[----:B------:R-:W-:Y:S02]  /*5f10*/  FSEL R217, R54, -INF , !P2 ;  /* 0xff80000036d97808 */ /* 0x000fe40005000000 */
[----:B------:R-:W-:Y:S02]  /*5f20*/  FMNMX.FTZ R6, R169, R6, !PT ;  /* 0x00000006a9067209 */ /* 0x000fe40007810000 */
[----:B------:R-:W-:Y:S02]  /*5f30*/  IADD3 R2, R2, 0x39, RZ ;  /* 0x0000003902027810 */ /* 0x000fe40007ffe0ff */
[----:B------:R-:W-:-:S02]  /*5f40*/  FMNMX.FTZ R10, R209, R8, !PT ;  /* 0x00000008d10a7209 */ /* 0x000fc40007810000 */
[----:B------:R-:W-:Y:S02]  /*5f50*/  ISETP.GE.AND P2, PT, R4, R199, PT ;  /* 0x000000c70400720c */ /* 0x000fe40003f46270 */
[----:B------:R-:W-:Y:S02]  /*5f60*/  FSEL R171, R55, -INF , !P1 ;  /* 0xff80000037ab7808 */ /* 0x000fe40004800000 */
[----:B------:R-:W-:Y:S02]  /*5f70*/  FMNMX.FTZ R8, R217, R6, !PT ;  /* 0x00000006d9087209 */ /* 0x000fe40007810000 */
[----:B------:R-:W-:Y:S02]  /*5f80*/  ISETP.GE.AND P3, PT, R2, R203, PT ;  /* 0x000000cb0200720c */ /* 0x000fe40003f66270 */
[----:B------:R-:W-:Y:S02]  /*5f90*/  ISETP.LT.OR P2, PT, R4, R202, P2 ;  /* 0x000000ca0400720c */ /* 0x000fe40001741670 */
[----:B------:R-:W-:-:S02]  /*5fa0*/  ISETP.GE.AND P1, PT, R3, R199, PT ;  /* 0x000000c70300720c */ /* 0x000fc40003f26270 */
[----:B------:R-:W-:Y:S02]  /*5fb0*/  FSEL R205, R50, -INF , !P0 ;  /* 0xff80000032cd7808 */ /* 0x000fe40004000000 */
[----:B------:R-:W-:Y:S02]  /*5fc0*/  FMNMX.FTZ R4, R171, R8, !PT ;  /* 0x00000008ab047209 */ /* 0x000fe40007810000 */
[C---:B------:R-:W-:Y:S02]  /*5fd0*/  ISETP.LT.OR P3, PT, R2.reuse, R204, P3 ;  /* 0x000000cc0200720c */ /* 0x040fe40001f61670 */
[----:B------:R-:W-:Y:S02]  /*5fe0*/  ISETP.LT.OR P1, PT, R3, R202, P1 ;  /* 0x000000ca0300720c */ /* 0x000fe40000f21670 */
[----:B------:R-:W-:Y:S02]  /*5ff0*/  ISETP.GE.AND P0, PT, R2, R199, PT ;  /* 0x000000c70200720c */ /* 0x000fe40003f06270 */
[----:B------:R-:W-:-:S02]  /*6000*/  FSEL R143, R51, -INF , !P2 ;  /* 0xff800000338f7808 */ /* 0x000fc40005000000 */
[----:B------:R-:W-:Y:S01]  /*6010*/  FMNMX.FTZ R4, R205, R4, !PT ;  /* 0x00000004cd047209 */ /* 0x000fe20007810000 */
[----:B------:R-:W-:Y:S01]  /*6020*/  LDSM.16.MT88.4 R48, [R186+0xe000] ;  /* 0x00e00000ba30783b */ /* 0x000fe20000004200 */
[----:B------:R-:W-:Y:S02]  /*6030*/  FSEL R207, R69, -INF , !P3 ;  /* 0xff80000045cf7808 */ /* 0x000fe40005800000 */
[----:B------:R-:W-:Y:S02]  /*6040*/  ISETP.LT.OR P0, PT, R2, R202, P0 ;  /* 0x000000ca0200720c */ /* 0x000fe40000701670 */
[----:B------:R-:W-:Y:S02]  /*6050*/  FSEL R141, R70, -INF , !P1 ;  /* 0xff800000468d7808 */ /* 0x000fe40004800000 */
[----:B------:R-:W-:Y:S02]  /*6060*/  FMNMX.FTZ R4, R143, R4, !PT ;  /* 0x000000048f047209 */ /* 0x000fe40007810000 */
[----:B------:R-:W-:-:S02]  /*6070*/  FMNMX.FTZ R6, R207, R10, !PT ;  /* 0x0000000acf067209 */ /* 0x000fc40007810000 */
[----:B------:R-:W-:Y:S02]  /*6080*/  FSEL R167, R71, -INF , !P0 ;  /* 0xff80000047a77808 */ /* 0x000fe40004000000 */
[----:B------:R-:W-:Y:S01]  /*6090*/  FMNMX.FTZ R4, R141, R4, !PT ;  /* 0x000000048d047209 */ /* 0x000fe20007810000 */
[----:B------:R-:W1:Y:S03]  /*60a0*/  SHFL.BFLY PT, R3, R6, 0x2, 0x1f ;  /* 0x0c401f0006037f89 */ /* 0x000e6600000e0000 */
[----:B------:R-:W-:-:S05]  /*60b0*/  FMNMX.FTZ R39, R167, R4, !PT ;  /* 0x00000004a7277209 */ /* 0x000fca0007810000 */
[----:B------:R-:W2:Y:S01]  /*60c0*/  SHFL.BFLY PT, R2, R39, 0x2, 0x1f ;  /* 0x0c401f0027027f89 */ /* 0x000ea200000e0000 */
[----:B-1----:R-:W-:-:S03]  /*60d0*/  FMNMX.FTZ R37, R6, R3, !PT ;  /* 0x0000000306257209 */ /* 0x002fc60007810000 */
[----:B------:R-:W-:Y:S04]  /*60e0*/  LDSM.16.MT88.4 R4, [R184+0x10000] ;  /* 0x01000000b804783b */ /* 0x000fe80000004200 */
[----:B------:R-:W1:Y:S01]  /*60f0*/  SHFL.BFLY PT, R132, R37, 0x1, 0x1f ;  /* 0x0c201f0025847f89 */ /* 0x000e6200000e0000 */
[----:B--2---:R-:W-:-:S05]  /*6100*/  FMNMX.FTZ R2, R39, R2, !PT ;  /* 0x0000000227027209 */ /* 0x004fca0007810000 */
[----:B------:R-:W2:Y:S01]  /*6110*/  SHFL.BFLY PT, R3, R2, 0x1, 0x1f ;  /* 0x0c201f0002037f89 */ /* 0x000ea200000e0000 */
[----:B-1----:R-:W-:-:S04]  /*6120*/  FMNMX.FTZ R132, R37, R132, !PT ;  /* 0x0000008425847209 */ /* 0x002fc80007810000 */
[C---:B------:R-:W-:Y:S01]  /*6130*/  FSETP.NEU.FTZ.AND P0, PT, R132.reuse, -INF , PT ;  /* 0xff8000008400780b */ /* 0x040fe20003f1d000 */
[----:B------:R-:W-:Y:S01]  /*6140*/  FMUL.FTZ R140, R132, c[0x0][0x23c] ;  /* 0x00008f00848c7a20 */ /* 0x000fe20000410000 */
[----:B--2---:R-:W-:-:S04]  /*6150*/  FMNMX.FTZ R3, R2, R3, !PT ;  /* 0x0000000302037209 */ /* 0x004fc80007810000 */
[----:B------:R-:W-:Y:S01]  /*6160*/  FSEL R140, R140, RZ, P0 ;  /* 0x000000ff8c8c7208 */ /* 0x000fe20000000000 */
[C---:B------:R-:W-:Y:S01]  /*6170*/  FMUL.FTZ R162, R3.reuse, c[0x0][0x23c] ;  /* 0x00008f0003a27a20 */ /* 0x040fe20000410000 */
[----:B------:R-:W-:-:S03]  /*6180*/  FSETP.NEU.FTZ.AND P0, PT, R3, -INF , PT ;  /* 0xff8000000300780b */ /* 0x000fc60003f1d000 */
[--C-:B------:R-:W-:Y:S01]  /*6190*/  FFMA.FTZ R161, R20, c[0x0][0x23c], -R140.reuse ;  /* 0x00008f0014a17a23 */ /* 0x100fe2000001088c */
[----:B------:R-:W-:Y:S01]  /*61a0*/  FSEL R162, R162, RZ, P0 ;  /* 0x000000ffa2a27208 */ /* 0x000fe20000000000 */
[--C-:B------:R-:W-:Y:S01]  /*61b0*/  FFMA.FTZ R156, R31, c[0x0][0x23c], -R140.reuse ;  /* 0x00008f001f9c7a23 */ /* 0x100fe2000001088c */
[----:B------:R-:W-:Y:S01]  /*61c0*/  LEA R208, P0, R134, c[0x0][0x168], 0x1 ;  /* 0x00005a0086d07a11 */ /* 0x000fe200078008ff */
[--C-:B------:R-:W-:Y:S02]  /*61d0*/  FFMA.FTZ R155, R35, c[0x0][0x23c], -R140.reuse ;  /* 0x00008f00239b7a23 */ /* 0x100fe4000001088c */
[----:B------:R-:W-:Y:S01]  /*61e0*/  MUFU.EX2 R161, R161 ;  /* 0x000000a100a17308 */ /* 0x000fe20000000800 */
[----:B------:R-:W-:Y:S02]  /*61f0*/  FFMA.FTZ R152, R33, c[0x0][0x23c], -R140 ;  /* 0x00008f0021987a23 */ /* 0x000fe4000001088c */
[--C-:B------:R-:W-:Y:S01]  /*6200*/  FFMA.FTZ R154, R22, c[0x0][0x23c], -R162.reuse ;  /* 0x00008f00169a7a23 */ /* 0x100fe200000108a2 */
[----:B------:R-:W-:Y:S01]  /*6210*/  LDSM.16.MT88.4 R32, [R185+0xc800] ;  /* 0x00c80000b920783b */ /* 0x000fe20000004200 */
[----:B------:R-:W-:-:S02]  /*6220*/  FFMA.FTZ R157, R29, c[0x0][0x23c], -R162 ;  /* 0x00008f001d9d7a23 */ /* 0x000fc400000108a2 */
[--C-:B------:R-:W-:Y:S01]  /*6230*/  FFMA.FTZ R159, R27, c[0x0][0x23c], -R162.reuse ;  /* 0x00008f001b9f7a23 */ /* 0x100fe200000108a2 */
[----:B------:R-:W1:Y:S01]  /*6240*/  MUFU.EX2 R156, R156 ;  /* 0x0000009c009c7308 */ /* 0x000e620000000800 */
[--C-:B------:R-:W-:Y:S01]  /*6250*/  FFMA.FTZ R148, R25, c[0x0][0x23c], -R162.reuse ;  /* 0x00008f0019947a23 */ /* 0x100fe200000108a2 */
[----:B------:R-:W-:Y:S01]  /*6260*/  LDSM.16.MT88.4 R28, [R184+0xc800] ;  /* 0x00c80000b81c783b */ /* 0x000fe20000004200 */
[--C-:B------:R-:W-:Y:S02]  /*6270*/  FFMA.FTZ R147, R11, c[0x0][0x23c], -R162.reuse ;  /* 0x00008f000b937a23 */ /* 0x100fe400000108a2 */
[----:B------:R-:W-:Y:S01]  /*6280*/  FFMA.FTZ R0, R9, c[0x0][0x23c], -R162 ;  /* 0x00008f0009007a23 */ /* 0x000fe200000108a2 */
[----:B------:R-:W-:Y:S01]  /*6290*/  LDSM.16.MT88.4 R24, [R186+0xe800] ;  /* 0x00e80000ba18783b */ /* 0x000fe20000004200 */
[--C-:B------:R-:W-:Y:S01]  /*62a0*/  FFMA.FTZ R153, R23, c[0x0][0x23c], -R140.reuse ;  /* 0x00008f0017997a23 */ /* 0x100fe2000001088c */
[----:B------:R-:W-:Y:S01]  /*62b0*/  MUFU.EX2 R155, R155 ;  /* 0x0000009b009b7308 */ /* 0x000fe20000000800 */
[--C-:B------:R-:W-:Y:S01]  /*62c0*/  FFMA.FTZ R150, R21, c[0x0][0x23c], -R140.reuse ;  /* 0x00008f0015967a23 */ /* 0x100fe2000001088c */
[----:B------:R-:W2:Y:S01]  /*62d0*/  LDSM.16.MT88.4 R8, [R188+0xe800] ;  /* 0x00e80000bc08783b */ /* 0x000ea20000004200 */
[----:B------:R-:W-:-:S02]  /*62e0*/  FFMA.FTZ R149, R19, c[0x0][0x23c], -R140 ;  /* 0x00008f0013957a23 */ /* 0x000fc4000001088c */
[----:B------:R-:W-:Y:S01]  /*62f0*/  FFMA.FTZ R146, R17, c[0x0][0x23c], -R140 ;  /* 0x00008f0011927a23 */ /* 0x000fe2000001088c */
[----:B------:R-:W3:Y:S01]  /*6300*/  LDSM.16.MT88.4 R20, [R188+0xc800] ;  /* 0x00c80000bc14783b */ /* 0x000ee20000004200 */
[--C-:B------:R-:W-:Y:S01]  /*6310*/  FFMA.FTZ R151, R15, c[0x0][0x23c], -R162.reuse ;  /* 0x00008f000f977a23 */ /* 0x100fe200000108a2 */
[----:B------:R-:W4:Y:S01]  /*6320*/  MUFU.EX2 R152, R152 ;  /* 0x0000009800987308 */ /* 0x000f220000000800 */
[----:B-1----:R-:W-:Y:S01]  /*6330*/  F2FP.PACK_AB R96, R156, R161 ;  /* 0x000000a19c60723e */ /* 0x002fe200000000ff */
[----:B------:R-:W-:Y:S01]  /*6340*/  FFMA.FTZ R2, R13, c[0x0][0x23c], -R162 ;  /* 0x00008f000d027a23 */ /* 0x000fe200000108a2 */
[----:B------:R-:W1:Y:S01]  /*6350*/  LDSM.16.MT88.4 R16, [R185+0xe800] ;  /* 0x00e80000b910783b */ /* 0x000e620000004200 */
[--C-:B------:R-:W-:Y:S02]  /*6360*/  FFMA.FTZ R158, R163, c[0x0][0x23c], -R140.reuse ;  /* 0x00008f00a39e7a23 */ /* 0x100fe4000001088c */
[--C-:B------:R-:W-:Y:S01]  /*6370*/  FFMA.FTZ R163, R223, c[0x0][0x23c], -R140.reuse ;  /* 0x00008f00dfa37a23 */ /* 0x100fe2000001088c */
[----:B------:R-:W5:Y:S01]  /*6380*/  LDSM.16.MT88.4 R12, [R184+0xe800] ;  /* 0x00e80000b80c783b */ /* 0x000f620000004200 */
[----:B------:R-:W-:Y:S01]  /*6390*/  MUFU.EX2 R154, R154 ;  /* 0x0000009a009a7308 */ /* 0x000fe20000000800 */
[----:B------:R-:W-:-:S02]  /*63a0*/  FFMA.FTZ R160, R221, c[0x0][0x23c], -R140 ;  /* 0x00008f00dda07a23 */ /* 0x000fc4000001088c */
[----:B------:R-:W-:Y:S02]  /*63b0*/  FFMA.FTZ R165, R165, c[0x0][0x23c], -R140 ;  /* 0x00008f00a5a57a23 */ /* 0x000fe4000001088c */
[--C-:B------:R-:W-:Y:S02]  /*63c0*/  FFMA.FTZ R164, R219, c[0x0][0x23c], -R162.reuse ;  /* 0x00008f00dba47a23 */ /* 0x100fe400000108a2 */
[--C-:B------:R-:W-:Y:S01]  /*63d0*/  FFMA.FTZ R169, R169, c[0x0][0x23c], -R162.reuse ;  /* 0x00008f00a9a97a23 */ /* 0x100fe200000108a2 */
[----:B------:R-:W2:Y:S01]  /*63e0*/  MUFU.EX2 R157, R157 ;  /* 0x0000009d009d7308 */ /* 0x000ea20000000800 */
[----:B----4-:R-:W-:Y:S01]  /*63f0*/  F2FP.PACK_AB R98, R152, R155 ;  /* 0x0000009b9862723e */ /* 0x010fe200000000ff */
        /* <DEDUP_REMOVED lines=8> */
[----:B------:R-:W4:Y:S01]  /*6480*/  MUFU.EX2 R148, R148 ;  /* 0x0000009400947308 */ /* 0x000f220000000800 */
[----:B--2---:R-:W-:Y:S01]  /*6490*/  F2FP.PACK_AB R97, R157, R154 ;  /* 0x0000009a9d61723e */ /* 0x004fe200000000ff */
[----:B------:R-:W-:-:S02]  /*64a0*/  FFMA.FTZ R211, R211, c[0x0][0x23c], -R140 ;  /* 0x00008f00d3d37a23 */ /* 0x000fc4000001088c */
[----:B------:R-:W-:Y:S02]  /*64b0*/  FFMA.FTZ R207, R207, c[0x0][0x23c], -R140 ;  /* 0x00008f00cfcf7a23 */ /* 0x000fe4000001088c */
[----:B------:R-:W-:Y:S01]  /*64c0*/  FFMA.FTZ R162, R167, c[0x0][0x23c], -R162 ;  /* 0x00008f00a7a27a23 */ /* 0x000fe200000108a2 */
[----:B------:R-:W-:Y:S01]  /*64d0*/  LDSM.16.MT88.4 R140, [R186+0xd800] ;  /* 0x00d80000ba8c783b */ /* 0x000fe20000004200 */
[----:B------:R-:W-:Y:S01]  /*64e0*/  MUFU.EX2 R153, R153 ;  /* 0x0000009900997308 */ /* 0x000fe20000000800 */
[----:B------:R-:W-:Y:S02]  /*64f0*/  FADD.FTZ R156, R161, R156 ;  /* 0x0000009ca19c7221 */ /* 0x000fe40000010000 */
[----:B------:R-:W-:Y:S02]  /*6500*/  FADD.FTZ R154, R154, R157 ;  /* 0x0000009d9a9a7221 */ /* 0x000fe40000010000 */
[----:B------:R-:W-:Y:S01]  /*6510*/  FADD.FTZ R155, R155, R156 ;  /* 0x0000009c9b9b7221 */ /* 0x000fe20000010000 */
[----:B----4-:R-:W-:-:S02]  /*6520*/  F2FP.PACK_AB R99, R148, R159 ;  /* 0x0000009f9463723e */ /* 0x010fc400000000ff */
[----:B------:R-:W2:Y:S01]  /*6530*/  MUFU.EX2 R150, R150 ;  /* 0x0000009600967308 */ /* 0x000ea20000000800 */
        /* <DEDUP_REMOVED lines=48> */
[----:B--2---:R-:W-:Y:S01]  /*6840*/  F2FP.PACK_AB R4, R150, R153 ;  /* 0x000000999604723e */ /* 0x004fe200000000ff */
[----:B------:R-:W-:Y:S01]  /*6850*/  HMMA.16816.F32 R96, R96, R6, RZ ;  /* 0x000000066060723c */ /* 0x000fe200000018ff */
[----:B----4-:R-:W-:Y:S01]  /*6860*/  F2FP.PACK_AB R5, R2, R151 ;  /* 0x000000970205723e */ /* 0x010fe200000000ff */
[----:B------:R-:W-:-:S02]  /*6870*/  FADD.FTZ R153, R153, R152 ;  /* 0x0000009899997221 */ /* 0x000fc40000010000 */
[----:B------:R-:W-:Y:S02]  /*6880*/  FADD.FTZ R151, R151, R148 ;  /* 0x0000009497977221 */ /* 0x000fe40000010000 */
[----:B------:R-:W-:Y:S01]  /*6890*/  FADD.FTZ R150, R150, R153 ;  /* 0x0000009996967221 */ /* 0x000fe20000010000 */
[----:B------:R-:W-:Y:S01]  /*68a0*/  F2FP.PACK_AB R6, R146, R149 ;  /* 0x000000959206723e */ /* 0x000fe200000000ff */
[----:B------:R-:W-:Y:S01]  /*68b0*/  FADD.FTZ R2, R2, R151 ;  /* 0x0000009702027221 */ /* 0x000fe20000010000 */
[----:B-1----:R-:W-:-:S03]  /*68c0*/  F2FP.PACK_AB R7, R0, R147 ;  /* 0x000000930007723e */ /* 0x002fc600000000ff */
[----:B------:R-:W-:-:S04]  /*68d0*/  FADD.FTZ R147, R147, R2 ;  /* 0x0000000293937221 */ /* 0x000fc80000010000 */
[----:B------:R-:W-:Y:S01]  /*68e0*/  HMMA.16816.F32 R36, R4, R8, R36 ;  /* 0x000000080424723c */ /* 0x000fe20000001824 */
[----:B------:R-:W-:-:S07]  /*68f0*/  FADD.FTZ R147, R0, R147 ;  /* 0x0000009300937221 */ /* 0x000fce0000010000 */
[C---:B------:R-:W-:Y:S01]  /*6900*/  HMMA.16816.F32 R40, R4.reuse, R10, R40 ;  /* 0x0000000a0428723c */ /* 0x040fe20000001828 */
[----:B------:R-:W1:Y:S07]  /*6910*/  LDSM.16.MT88.4 R8, [R186+0x10800] ;  /* 0x01080000ba08783b */ /* 0x000e6e0000004200 */
[C---:B---3--:R-:W-:Y:S08]  /*6920*/  HMMA.16816.F32 R128, R4.reuse, R20, R128 ;  /* 0x000000140480723c */ /* 0x048ff00000001880 */
[C---:B------:R-:W-:Y:S01]  /*6930*/  HMMA.16816.F32 R124, R4.reuse, R22, R124 ;  /* 0x00000016047c723c */ /* 0x040fe2000000187c */
[----:B------:R-:W2:Y:S07]  /*6940*/  LDSM.16.MT88.4 R20, [R188+0x10800] ;  /* 0x01080000bc14783b */ /* 0x000eae0000004200 */
[C---:B------:R-:W-:Y:S08]  /*6950*/  HMMA.16816.F32 R52, R4.reuse, R16, R52 ;  /* 0x000000100434723c */ /* 0x040ff00000001834 */
[C---:B------:R-:W-:Y:S01]  /*6960*/  HMMA.16816.F32 R56, R4.reuse, R18, R56 ;  /* 0x000000120438723c */ /* 0x040fe20000001838 */
[----:B------:R-:W3:Y:S07]  /*6970*/  LDSM.16.MT88.4 R16, [R185+0x10800] ;  /* 0x01080000b910783b */ /* 0x000eee0000004200 */
[C---:B-----5:R-:W-:Y:S08]  /*6980*/  HMMA.16816.F32 R60, R4.reuse, R12, R60 ;  /* 0x0000000c043c723c */ /* 0x060ff0000000183c */
[C---:B------:R-:W-:Y:S01]  /*6990*/  HMMA.16816.F32 R64, R4.reuse, R14, R64 ;  /* 0x0000000e0440723c */ /* 0x040fe20000001840 */
[----:B------:R-:W4:Y:S07]  /*69a0*/  LDSM.16.MT88.4 R12, [R184+0x10800] ;  /* 0x01080000b80c783b */ /* 0x000f2e0000004200 */
[C---:B-1----:R-:W-:Y:S08]  /*69b0*/  HMMA.16816.F32 R76, R4.reuse, R8, R76 ;  /* 0x00000008044c723c */ /* 0x042ff0000000184c */
[C---:B------:R-:W-:Y:S01]  /*69c0*/  HMMA.16816.F32 R80, R4.reuse, R10, R80 ;  /* 0x0000000a0450723c */ /* 0x040fe20000001850 */
[----:B------:R-:W1:Y:S07]  /*69d0*/  LDSM.16.MT88.4 R8, [R188+0xd000] ;  /* 0x00d00000bc08783b */ /* 0x000e6e0000004200 */
        /* <DEDUP_REMOVED lines=12> */
[C---:B--2---:R-:W-:Y:S08]  /*6aa0*/  HMMA.16816.F32 R68, R4.reuse, R20, R68 ;  /* 0x000000140444723c */ /* 0x044ff00000001844 */
[C---:B------:R-:W-:Y:S01]  /*6ab0*/  HMMA.16816.F32 R72, R4.reuse, R22, R72 ;  /* 0x000000160448723c */ /* 0x040fe20000001848 */
[----:B------:R-:W-:Y:S07]  /*6ac0*/  LDSM.16.MT88.4 R20, [R188+0x11000] ;  /* 0x01100000bc14783b */ /* 0x000fee0000004200 */
[C---:B---3--:R-:W-:Y:S08]  /*6ad0*/  HMMA.16816.F32 R84, R4.reuse, R16, R84 ;  /* 0x000000100454723c */ /* 0x048ff00000001854 */
[C---:B------:R-:W-:Y:S01]  /*6ae0*/  HMMA.16816.F32 R88, R4.reuse, R18, R88 ;  /* 0x000000120458723c */ /* 0x040fe20000001858 */
[----:B------:R-:W2:Y:S07]  /*6af0*/  LDSM.16.MT88.4 R16, [R186+0xd000] ;  /* 0x00d00000ba10783b */ /* 0x000eae0000004200 */
[C---:B----4-:R-:W-:Y:S08]  /*6b00*/  HMMA.16816.F32 R92, R4.reuse, R12, R92 ;  /* 0x0000000c045c723c */ /* 0x050ff0000000185c */
[----:B------:R-:W-:Y:S01]  /*6b10*/  HMMA.16816.F32 R96, R4, R14, R96 ;  /* 0x0000000e0460723c */ /* 0x000fe20000001860 */
[----:B------:R-:W3:Y:S06]  /*6b20*/  LDSM.16.MT88.4 R12, [R188+0xf000] ;  /* 0x00f00000bc0c783b */ /* 0x000eec0000004200 */
[----:B------:R-:W-:-:S02]  /*6b30*/  F2FP.PACK_AB R4, R163, R158 ;  /* 0x0000009ea304723e */ /* 0x000fc400000000ff */
[----:B------:R-:W-:Y:S02]  /*6b40*/  F2FP.PACK_AB R6, R165, R160 ;  /* 0x000000a0a506723e */ /* 0x000fe400000000ff */
[----:B------:R-:W-:Y:S01]  /*6b50*/  F2FP.PACK_AB R5, R169, R164 ;  /* 0x000000a4a905723e */ /* 0x000fe200000000ff */
[----:B------:R-:W-:Y:S01]  /*6b60*/  FADD.FTZ R164, R164, R147 ;  /* 0x00000093a4a47221 */ /* 0x000fe20000010000 */
[----:B------:R-:W-:-:S03]  /*6b70*/  F2FP.PACK_AB R7, R171, R166 ;  /* 0x000000a6ab07723e */ /* 0x000fc600000000ff */
[----:B------:R-:W-:-:S04]  /*6b80*/  FADD.FTZ R169, R169, R164 ;  /* 0x000000a4a9a97221 */ /* 0x000fc80000010000 */
[----:B-1----:R-:W-:Y:S01]  /*6b90*/  HMMA.16816.F32 R128, R4, R8, R128 ;  /* 0x000000080480723c */ /* 0x002fe20000001880 */
[----:B------:R-:W-:-:S04]  /*6ba0*/  FADD.FTZ R166, R166, R169 ;  /* 0x000000a9a6a67221 */ /* 0x000fc80000010000 */
[----:B------:R-:W-:-:S03]  /*6bb0*/  FADD.FTZ R166, R171, R166 ;  /* 0x000000a6aba67221 */ /* 0x000fc60000010000 */
[C---:B------:R-:W-:Y:S01]  /*6bc0*/  HMMA.16816.F32 R124, R4.reuse, R10, R124 ;  /* 0x0000000a047c723c */ /* 0x040fe2000000187c */
[----:B------:R-:W1:Y:S07]  /*6bd0*/  LDSM.16.MT88.4 R8, [R185+0xf000] ;  /* 0x00f00000b908783b */ /* 0x000e6e0000004200 */
[C---:B--2---:R-:W-:Y:S08]  /*6be0*/  HMMA.16816.F32 R120, R4.reuse, R16, R120 ;  /* 0x000000100478723c */ /* 0x044ff00000001878 */
[C---:B------:R-:W-:Y:S01]  /*6bf0*/  HMMA.16816.F32 R116, R4.reuse, R18, R116 ;  /* 0x000000120474723c */ /* 0x040fe20000001874 */
[----:B------:R-:W2:Y:S07]  /*6c00*/  LDSM.16.MT88.4 R16, [R184+0xf000] ;  /* 0x00f00000b810783b */ /* 0x000eae0000004200 */
[C---:B---3--:R-:W-:Y:S08]  /*6c10*/  HMMA.16816.F32 R36, R4.reuse, R12, R36 ;  /* 0x0000000c0424723c */ /* 0x048ff00000001824 */
[C---:B------:R-:W-:Y:S01]  /*6c20*/  HMMA.16816.F32 R40, R4.reuse, R14, R40 ;  /* 0x0000000e0428723c */ /* 0x040fe20000001828 */
[----:B------:R-:W-:Y:S07]  /*6c30*/  LDSM.16.MT88.4 R12, [R186+0x11000] ;  /* 0x01100000ba0c783b */ /* 0x000fee0000004200 */
[C---:B------:R-:W-:Y:S08]  /*6c40*/  HMMA.16816.F32 R112, R4.reuse, R32, R112 ;  /* 0x000000200470723c */ /* 0x040ff00000001870 */
[C---:B-1----:R-:W-:Y:S08]  /*6c50*/  HMMA.16816.F32 R52, R4.reuse, R8, R52 ;  /* 0x000000080434723c */ /* 0x042ff00000001834 */
[C---:B------:R-:W-:Y:S01]  /*6c60*/  HMMA.16816.F32 R56, R4.reuse, R10, R56 ;  /* 0x0000000a0438723c */ /* 0x040fe20000001838 */
[----:B------:R-:W1:Y:S07]  /*6c70*/  LDSM.16.MT88.4 R8, [R185+0x11000] ;  /* 0x01100000b908783b */ /* 0x000e6e0000004200 */
[C---:B--2---:R-:W-:Y:S08]  /*6c80*/  HMMA.16816.F32 R60, R4.reuse, R16, R60 ;  /* 0x00000010043c723c */ /* 0x044ff0000000183c */
[C---:B------:R-:W-:Y:S01]  /*6c90*/  HMMA.16816.F32 R64, R4.reuse, R18, R64 ;  /* 0x000000120440723c */ /* 0x040fe20000001840 */
[----:B------:R-:W2:Y:S07]  /*6ca0*/  LDSM.16.MT88.4 R16, [R184+0x11000] ;  /* 0x01100000b810783b */ /* 0x000eae0000004200 */
[C---:B------:R-:W-:Y:S01]  /*6cb0*/  HMMA.16816.F32 R108, R4.reuse, R34, R108 ;  /* 0x00000022046c723c */ /* 0x040fe2000000186c */
[----:B------:R-:W-:Y:S07]  /*6cc0*/  LDSM.16.MT88.4 R32, [R184+0xd800] ;  /* 0x00d80000b820783b */ /* 0x000fee0000004200 */
[C---:B------:R-:W-:Y:S08]  /*6cd0*/  HMMA.16816.F32 R104, R4.reuse, R28, R104 ;  /* 0x0000001c0468723c */ /* 0x040ff00000001868 */
[C---:B------:R-:W-:Y:S01]  /*6ce0*/  HMMA.16816.F32 R100, R4.reuse, R30, R100 ;  /* 0x0000001e0464723c */ /* 0x040fe20000001864 */
[----:B------:R-:W-:Y:S07]  /*6cf0*/  LDSM.16.MT88.4 R28, [R186+0xf800] ;  /* 0x00f80000ba1c783b */ /* 0x000fee0000004200 */
        /* <DEDUP_REMOVED lines=11> */
[----:B------:R-:W3:Y:S07]  /*6db0*/  LDSM.16.MT88.4 R12, [R188+0xd800] ;  /* 0x00d80000bc0c783b */ /* 0x000eee0000004200 */
[C---:B--2---:R-:W-:Y:S08]  /*6dc0*/  HMMA.16816.F32 R92, R4.reuse, R16, R92 ;  /* 0x00000010045c723c */ /* 0x044ff0000000185c */
[----:B------:R-:W-:Y:S01]  /*6dd0*/  HMMA.16816.F32 R96, R4, R18, R96 ;  /* 0x000000120460723c */ /* 0x000fe20000001860 */
[----:B------:R-:W2:Y:S06]  /*6de0*/  LDSM.16.MT88.4 R16, [R188+0x11800] ;  /* 0x01180000bc10783b */ /* 0x000eac0000004200 */
        /* <DEDUP_REMOVED lines=18> */
[C---:B-1----:R-:W-:Y:S07]  /*6f10*/  HMMA.16816.F32 R84, R4.reuse, R8, R84 ;  /* 0x000000080454723c */ /* 0x042fee0000001854 */
[----:B------:R-:W-:Y:S01]  /*6f20*/  FADD.FTZ R9, R149, R150 ;  /* 0x0000009695097221 */ /* 0x000fe20000010000 */
[----:B------:R-:W-:Y:S03]  /*6f30*/  HMMA.16816.F32 R116, R4, R142, R116 ;  /* 0x0000008e0474723c */ /* 0x000fe60000001874 */
[----:B------:R-:W-:-:S04]  /*6f40*/  FADD.FTZ R9, R146, R9 ;  /* 0x0000000992097221 */ /* 0x000fc80000010000 */
        /* <DEDUP_REMOVED lines=11> */
[----:B------:R-:W-:Y:S01]  /*7000*/  FADD.FTZ R211, R207, R170 ;  /* 0x000000aacfd37221 */ /* 0x000fe20000010000 */
[----:B------:R-:W-:-:S04]  /*7010*/  LEA.HI.X R207, R134, c[0x0][0x16c], R133, 0x1, P0 ;  /* 0x00005b0086cf7a11 */ /* 0x000fc800000f0c85 */
[C---:B------:R-:W-:Y:S08]  /*7020*/  HMMA.16816.F32 R44, R4.reuse, R28, R44 ;  /* 0x0000001c042c723c */ /* 0x040ff0000000182c */
[C---:B------:R-:W-:Y:S08]  /*7030*/  HMMA.16816.F32 R48, R4.reuse, R30, R48 ;  /* 0x0000001e0430723c */ /* 0x040ff00000001830 */
[C---:B------:R-:W-:Y:S08]  /*7040*/  HMMA.16816.F32 R52, R4.reuse, R24, R52 ;  /* 0x000000180434723c */ /* 0x040ff00000001834 */
[C---:B------:R-:W-:Y:S08]  /*7050*/  HMMA.16816.F32 R56, R4.reuse, R26, R56 ;  /* 0x0000001a0438723c */ /* 0x040ff00000001838 */
[C---:B------:R-:W-:Y:S08]  /*7060*/  HMMA.16816.F32 R60, R4.reuse, R20, R60 ;  /* 0x00000014043c723c */ /* 0x040ff0000000183c */
[C---:B------:R-:W-:Y:S08]  /*7070*/  HMMA.16816.F32 R64, R4.reuse, R22, R64 ;  /* 0x000000160440723c */ /* 0x040ff00000001840 */
[C---:B---3--:R-:W-:Y:S08]  /*7080*/  HMMA.16816.F32 R76, R4.reuse, R12, R76 ;  /* 0x0000000c044c723c */ /* 0x048ff0000000184c */
[C---:B------:R-:W-:Y:S08]  /*7090*/  HMMA.16816.F32 R80, R4.reuse, R14, R80 ;  /* 0x0000000e0450723c */ /* 0x040ff00000001850 */
[C---:B------:R-:W-:Y:S08]  /*70a0*/  HMMA.16816.F32 R88, R4.reuse, R10, R88 ;  /* 0x0000000a0458723c */ /* 0x040ff00000001858 */
[C---:B--2---:R-:W-:Y:S08]  /*70b0*/  HMMA.16816.F32 R92, R4.reuse, R16, R92 ;  /* 0x00000010045c723c */ /* 0x044ff0000000185c */
[----:B------:R-:W-:Y:S01]  /*70c0*/  HMMA.16816.F32 R96, R4, R18, R96 ;  /* 0x000000120460723c */ /* 0x000fe20000001860 */
[----:B------:R-:W-:Y:S07]  /*70d0*/  @!UPT UIADD3 URZ, URZ, URZ, URZ ;  /* 0x0000003f3f3ff290 */ /* 0x000fee000fffe03f */
[----:B------:R-:W-:Y:S11]  /*70e0*/  @!P4 BRA `(.L_x_2009) ;  /* 0x000043b00000c947 */ /* 0x000ff60003800000 */
[----:B------:R-:W-:Y:S01]  /*70f0*/  PLOP3.LUT P0, PT, PT, PT, UP6, 0x80, 0x0 ;  /* 0x000000000000781c */ /* 0x000fe20003f0f068 */
[----:B------:R-:W-:-:S04]  /*7100*/  DEPBAR.LE SB0, 0x0 ;  /* 0x000080000000791a */ /* 0x000fc80000000000 */
[----:B------:R-:W-:Y:S01]  /*7110*/  IABS R0, c[0x0][0x2d0] ;  /* 0x0000b40000007a13 */ /* 0x000fe20000000000 */
[----:B------:R-:W-:Y:S02]  /*7120*/  UIADD3 UR25, UR8, -0x2, URZ ;  /* 0xfffffffe08197890 */ /* 0x000fe4000fffe03f */
[----:B------:R-:W-:Y:S01]  /*7130*/  ULDC.64 UR6, c[0x0][0x118] ;  /* 0x0000460000067ab9 */ /* 0x000fe20000000a00 */
[----:B------:R1:W2:Y:S01]  /*7140*/  R2UR UR9, R0 ;  /* 0x00000000000973c2 */ /* 0x0002a200000e0000 */
[----:B------:R-:W-:Y:S06]  /*7150*/  BAR.SYNC.DEFER_BLOCKING 0x0 ;  /* 0x0000000000007b1d */ /* 0x000fec0000010000 */
[----:B-12---:R-:W-:Y:S05]  /*7160*/  @!P0 BRA `(.L_x_2010) ;  /* 0x0000049000008947 */ /* 0x006fea0003800000 */
[----:B------:R-:W1:Y:S01]  /*7170*/  I2F.RP R5, UR9 ;  /* 0x0000000900057d06 */ /* 0x000e620008209400 */
[----:B------:R-:W-:-:S02]  /*7180*/  USHF.L.U32 UR4, UR25, 0x6, URZ ;  /* 0x0000000619047899 */ /* 0x000fc4000800063f */
[----:B------:R-:W-:Y:S02]  /*7190*/  UMOV UR14, URZ ;  /* 0x0000003f000e7c82 */ /* 0x000fe40008000000 */
[----:B------:R-:W-:Y:S02]  /*71a0*/  UIADD3 UR12, UR4, 0x40, URZ ;  /* 0x00000040040c7890 */ /* 0x000fe4000fffe03f */
[----:B------:R-:W-:-:S04]  /*71b0*/  IMAD.U32 R0, RZ, RZ, UR4 ;  /* 0x00000004ff007e24 */ /* 0x000fc8000f8e00ff */
[----:B------:R-:W-:Y:S01]  /*71c0*/  IMAD.U32 R2, RZ, RZ, UR12 ;  /* 0x0000000cff027e24 */ /* 0x000fe2000f8e00ff */
[----:B------:R-:W-:Y:S01]  /*71d0*/  IABS R0, R0 ;  /* 0x0000000000007213 */ /* 0x000fe20000000000 */
[----:B-1----:R-:W1:Y:S03]  /*71e0*/  MUFU.RCP R4, R5 ;  /* 0x0000000500047308 */ /* 0x002e660000001000 */
[----:B------:R-:W-:Y:S01]  /*71f0*/  IABS R2, R2 ;  /* 0x0000000200027213 */ /* 0x000fe20000000000 */
[----:B------:R-:W2:Y:S08]  /*7200*/  R2UR UR8, R0 ;  /* 0x00000000000873c2 */ /* 0x000eb000000e0000 */
[----:B------:R-:W3:Y:S01]  /*7210*/  R2UR UR11, R2 ;  /* 0x00000000020b73c2 */ /* 0x000ee200000e0000 */
[----:B-1----:R-:W-:-:S06]  /*7220*/  IADD3 R4, R4, 0xffffffe, RZ ;  /* 0x0ffffffe04047810 */ /* 0x002fcc0007ffe0ff */
[----:B------:R-:W1:Y:S02]  /*7230*/  F2I.FTZ.U32.TRUNC.NTZ R4, R4 ;  /* 0x0000000400047305 */ /* 0x000e64000021f000 */
[----:B-1----:R-:W1:Y:S02]  /*7240*/  R2UR UR15, R4 ;  /* 0x00000000040f73c2 */ /* 0x002e6400000e0000 */
[----:B-1----:R-:W-:-:S04]  /*7250*/  UIADD3 UR5, URZ, -UR15, URZ ;  /* 0x8000000f3f057290 */ /* 0x002fc8000fffe03f */
[----:B------:R-:W-:-:S04]  /*7260*/  UIMAD UR5, UR5, UR9, URZ ;  /* 0x00000009050572a4 */ /* 0x000fc8000f8e023f */
[----:B------:R-:W-:-:S04]  /*7270*/  UIMAD.WIDE.U32 UR16, UR15, UR5, UR14 ;  /* 0x000000050f1072a5 */ /* 0x000fc8000f8e000e */
[----:B---3--:R-:W-:Y:S02]  /*7280*/  UIMAD.WIDE.U32 UR14, UR17, UR11, URZ ;  /* 0x0000000b110e72a5 */ /* 0x008fe4000f8e003f */
[----:B--2---:R-:W-:Y:S02]  /*7290*/  UIMAD.WIDE.U32 UR16, UR17, UR8, URZ ;  /* 0x00000008111072a5 */ /* 0x004fe4000f8e003f */
[----:B------:R-:W-:-:S04]  /*72a0*/  UIADD3 UR10, -UR15, URZ, URZ ;  /* 0x0000003f0f0a7290 */ /* 0x000fc8000fffe13f */
[----:B------:R-:W-:Y:S02]  /*72b0*/  UIMAD UR10, UR9, UR10, UR11 ;  /* 0x0000000a090a72a4 */ /* 0x000fe4000f8e020b */
[----:B------:R-:W-:Y:S02]  /*72c0*/  UMOV UR13, UR17 ;  /* 0x00000011000d7c82 */ /* 0x000fe40008000000 */
[----:B------:R-:W-:Y:S02]  /*72d0*/  UIADD3 UR5, -UR13, URZ, URZ ;  /* 0x0000003f0d057290 */ /* 0x000fe4000fffe13f */
[----:B------:R-:W-:Y:S02]  /*72e0*/  UISETP.GT.U32.AND UP2, UPT, UR9, UR10, UPT ;  /* 0x0000000a0900728c */ /* 0x000fe4000bf44070 */
[----:B------:R-:W-:-:S03]  /*72f0*/  UIMAD UR8, UR9, UR5, UR8 ;  /* 0x00000005090872a4 */ /* 0x000fc6000f8e0208 */
[----:B------:R-:W-:Y:S02]  /*7300*/  ULDC UR5, c[0x0][0x2d0] ;  /* 0x0000b40000057ab9 */ /* 0x000fe40000000800 */
[----:B------:R-:W-:Y:S02]  /*7310*/  UISETP.GT.U32.AND UP1, UPT, UR9, UR8, UPT ;  /* 0x000000080900728c */ /* 0x000fe4000bf24070 */
[----:B------:R-:W-:Y:S02]  /*7320*/  ULOP3.LUT UR12, UR12, UR5, URZ, 0x3c, !UPT ;  /* 0x000000050c0c7292 */ /* 0x000fe4000f8e3c3f */
[----:B------:R-:W-:Y:S02]  /*7330*/  @!UP2 UIADD3 UR10, UR10, -UR9, URZ ;  /* 0x800000090a0aa290 */ /* 0x000fe4000fffe03f */
[----:B------:R-:W-:Y:S02]  /*7340*/  ULOP3.LUT UR4, UR4, UR5, URZ, 0x3c, !UPT ;  /* 0x0000000504047292 */ /* 0x000fe4000f8e3c3f */
[----:B------:R-:W-:-:S02]  /*7350*/  UISETP.GE.U32.AND UP4, UPT, UR10, UR9, UPT ;  /* 0x000000090a00728c */ /* 0x000fc4000bf86070 */
[----:B------:R-:W-:Y:S02]  /*7360*/  UISETP.GE.AND UP0, UPT, UR4, URZ, UPT ;  /* 0x0000003f0400728c */ /* 0x000fe4000bf06270 */
[----:B------:R-:W-:Y:S02]  /*7370*/  @!UP1 UIADD3 UR8, UR8, -UR9, URZ ;  /* 0x8000000908089290 */ /* 0x000fe4000fffe03f */
[----:B------:R-:W-:Y:S02]  /*7380*/  @!UP1 UIADD3 UR13, UR13, 0x1, URZ ;  /* 0x000000010d0d9890 */ /* 0x000fe4000fffe03f */
[----:B------:R-:W-:Y:S02]  /*7390*/  UISETP.GE.U32.AND UP3, UPT, UR8, UR9, UPT ;  /* 0x000000090800728c */ /* 0x000fe4000bf66070 */
[----:B------:R-:W-:Y:S02]  /*73a0*/  UISETP.GE.AND UP1, UPT, UR12, URZ, UPT ;  /* 0x0000003f0c00728c */ /* 0x000fe4000bf26270 */
[----:B------:R-:W-:-:S02]  /*73b0*/  @!UP2 UIADD3 UR15, UR15, 0x1, URZ ;  /* 0x000000010f0fa890 */ /* 0x000fc4000fffe03f */
[----:B------:R-:W-:Y:S02]  /*73c0*/  UISETP.NE.AND UP2, UPT, URZ, UR5, UPT ;  /* 0x000000053f00728c */ /* 0x000fe4000bf45270 */
[----:B------:R-:W-:Y:S02]  /*73d0*/  @UP4 UIADD3 UR15, UR15, 0x1, URZ ;  /* 0x000000010f0f4890 */ /* 0x000fe4000fffe03f */
[----:B------:R-:W-:Y:S02]  /*73e0*/  ULOP3.LUT UR4, URZ, UR5, URZ, 0x33, !UPT ;  /* 0x000000053f047292 */ /* 0x000fe4000f8e333f */
[----:B------:R-:W-:Y:S02]  /*73f0*/  @UP3 UIADD3 UR13, UR13, 0x1, URZ ;  /* 0x000000010d0d3890 */ /* 0x000fe4000fffe03f */
[----:B------:R-:W-:Y:S02]  /*7400*/  @!UP1 UIADD3 UR15, -UR15, URZ, URZ ;  /* 0x0000003f0f0f9290 */ /* 0x000fe4000fffe13f */
[----:B------:R-:W-:-:S02]  /*7410*/  @!UP0 UIADD3 UR13, -UR13, URZ, URZ ;  /* 0x0000003f0d0d8290 */ /* 0x000fc4000fffe13f */
[----:B------:R-:W-:Y:S02]  /*7420*/  USEL UR15, UR4, UR15, !UP2 ;  /* 0x0000000f040f7287 */ /* 0x000fe4000d000000 */
[----:B------:R-:W-:Y:S02]  /*7430*/  USEL UR4, UR4, UR13, !UP2 ;  /* 0x0000000d04047287 */ /* 0x000fe4000d000000 */
[----:B------:R-:W-:Y:S02]  /*7440*/  UIMAD.WIDE UR10, UR15, 0x4, UR30 ;  /* 0x000000040f0a78a5 */ /* 0x000fe4000f8e021e */
[----:B------:R-:W-:-:S04]  /*7450*/  UIMAD.WIDE UR12, UR4, 0x4, UR30 ;  /* 0x00000004040c78a5 */ /* 0x000fc8000f8e021e */
[----:B------:R-:W-:Y:S01]  /*7460*/  IMAD.U32 R5, RZ, RZ, UR11 ;  /* 0x0000000bff057e24 */ /* 0x000fe2000f8e00ff */
[----:B------:R-:W-:Y:S01]  /*7470*/  MOV R4, UR10 ;  /* 0x0000000a00047c02 */ /* 0x000fe20008000f00 */
[----:B------:R-:W-:Y:S01]  /*7480*/  IMAD.U32 R7, RZ, RZ, UR13 ;  /* 0x0000000dff077e24 */ /* 0x000fe2000f8e00ff */
[----:B------:R-:W-:-:S03]  /*7490*/  MOV R6, UR12 ;  /* 0x0000000c00067c02 */ /* 0x000fc60008000f00 */
        /* <DEDUP_REMOVED lines=15> */
[----:B------:R-:W-:Y:S01]  /*7590*/  SHF.R.S32.HI R5, RZ, 0x1f, R0 ;  /* 0x0000001fff057819 */ /* 0x000fe20000011400 */
[----:B------:R-:W-:-:S04]  /*75a0*/  IMAD.WIDE.U32 R6, R0, c[0x0][0x188], R6 ;  /* 0x0000620000067a25 */ /* 0x000fc800078e0006 */
[----:B------:R-:W-:-:S04]  /*75b0*/  IMAD R5, R5, c[0x0][0x188], RZ ;  /* 0x0000620005057a24 */ /* 0x000fc800078e02ff */
[----:B------:R-:W-:-:S05]  /*75c0*/  IMAD R2, R0, c[0x0][0x18c], R5 ;  /* 0x0000630000027a24 */ /* 0x000fca00078e0205 */
[----:B------:R-:W-:Y:S02]  /*75d0*/  IADD3 R2, R7, R2, RZ ;  /* 0x0000000207027210 */ /* 0x000fe40007ffe0ff */
[----:B------:R-:W-:Y:S01]  /*75e0*/  MOV R7, R6 ;  /* 0x0000000600077202 */ /* 0x000fe20000000f00 */
[----:B------:R-:W-:Y:S05]  /*75f0*/  BRA `(.L_x_2011) ;  /* 0x0000003000007947 */ /* 0x000fea0003800000 */
.L_x_2010:
[----:B------:R-:W-:-:S05]  /*7600*/  IMAD.MOV.U32 R7, RZ, RZ, c[0x0][0x1a0] ;  /* 0x00006800ff077624 */ /* 0x000fca00078e00ff */
[----:B------:R-:W-:-:S04]  /*7610*/  LEA R7, -R7, RZ, 0x6 ;  /* 0x000000ff07077211 */ /* 0x000fc800078e31ff */
[----:B------:R-:W-:Y:S02]  /*7620*/  SHF.R.S32.HI R2, RZ, 0x1f, R7 ;  /* 0x0000001fff027819 */ /* 0x000fe40000011407 */
.L_x_2011:
[----:B------:R-:W-:Y:S01]  /*7630*/  ISETP.GE.AND P2, PT, R196, c[0x0][0x220], PT ;  /* 0x00008800c4007a0c */ /* 0x000fe20003f46270 */
[----:B------:R-:W-:Y:S01]  /*7640*/  UISETP.GT.AND UP0, UPT, UR25, UR19, UPT ;  /* 0x000000131900728c */ /* 0x000fe2000bf04270 */
[----:B------:R-:W-:Y:S02]  /*7650*/  ISETP.GE.AND P1, PT, R195, c[0x0][0x220], PT ;  /* 0x00008800c3007a0c */ /* 0x000fe40003f26270 */
[----:B------:R-:W-:Y:S02]  /*7660*/  ISETP.GE.AND P3, PT, R200, c[0x0][0x220], PT ;  /* 0x00008800c8007a0c */ /* 0x000fe40003f66270 */
[----:B------:R-:W-:-:S04]  /*7670*/  LEA R224, P5, R7, R212, 0x1 ;  /* 0x000000d407e07211 */ /* 0x000fc800078a08ff */
[----:B------:R-:W-:-:S03]  /*7680*/  LEA.HI.X R225, R7, R213, R2, 0x1, P5 ;  /* 0x000000d507e17211 */ /* 0x000fc600028f0c02 */
[CC--:B------:R-:W-:Y:S02]  /*7690*/  @!P2 IADD3 R9, P4, R7.reuse, R144.reuse, RZ ;  /* 0x000000900709a210 */ /* 0x0c0fe40007f9e0ff */
[----:B------:R-:W-:Y:S02]  /*76a0*/  @!P1 IADD3 R5, P0, R7, R144, RZ ;  /* 0x0000009007059210 */ /* 0x000fe40007f1e0ff */
[----:B------:R-:W-:Y:S01]  /*76b0*/  @P3 STS.128 [R198+0xc000], RZ ;  /* 0x00c000ffc6003388 */ /* 0x000fe20000000c00 */
[C-C-:B------:R-:W-:Y:S01]  /*76c0*/  @!P2 IMAD.X R4, R2.reuse, 0x1, R135.reuse, P4 ;  /* 0x000000010204a824 */ /* 0x140fe200020e0687 */
[----:B------:R-:W-:Y:S01]  /*76d0*/  @!P2 LEA R20, P4, R9, c[0x0][0x170], 0x1 ;  /* 0x00005c000914aa11 */ /* 0x000fe200078808ff */
[----:B------:R-:W-:Y:S01]  /*76e0*/  @!P1 IMAD.X R0, R2, 0x1, R135, P0 ;  /* 0x0000000102009824 */ /* 0x000fe200000e0687 */
[----:B------:R-:W-:Y:S01]  /*76f0*/  @!P1 LEA R12, P0, R5, c[0x0][0x170], 0x1 ;  /* 0x00005c00050c9a11 */ /* 0x000fe200078008ff */
[----:B------:R-:W-:Y:S01]  /*7700*/  @!PT LDS RZ, [RZ] ;  /* 0x00000000fffff984 */ /* 0x000fe20000000800 */
[----:B------:R-:W-:Y:S01]  /*7710*/  @!PT LDS RZ, [RZ] ;  /* 0x00000000fffff984 */ /* 0x000fe20000000800 */
[----:B------:R-:W-:Y:S01]  /*7720*/  @!PT LDS RZ, [RZ] ;  /* 0x00000000fffff984 */ /* 0x000fe20000000800 */
[----:B------:R1:W-:Y:S01]  /*7730*/  @!P3 LDGSTS.E.BYPASS.LTC128B.128 [R198+0xc000], [R224.64] ;  /* 0x0c000000e0c6bfae */ /* 0x0003e2000b901d46 */
[----:B------:R-:W-:-:S02]  /*7740*/  @!P2 LEA.HI.X R21, R9, c[0x0][0x174], R4, 0x1, P4 ;  /* 0x00005d000915aa11 */ /* 0x000fc400020f0c04 */
[----:B------:R-:W-:Y:S01]  /*7750*/  IADD3 R11, P4, R7, UR23, RZ ;  /* 0x00000017070b7c10 */ /* 0x000fe2000ff9e0ff */
[----:B------:R-:W-:Y:S01]  /*7760*/  @P2 STS.128 [R198+0xe000], RZ ;  /* 0x00e000ffc6002388 */ /* 0x000fe20000000c00 */
[----:B------:R-:W-:Y:S02]  /*7770*/  @!P1 LEA.HI.X R13, R5, c[0x0][0x174], R0, 0x1, P0 ;  /* 0x00005d00050d9a11 */ /* 0x000fe400000f0c00 */
[----:B------:R-:W-:Y:S01]  /*7780*/  IADD3.X R0, R2, UR22, RZ, P4, !PT ;  /* 0x0000001602007c10 */ /* 0x000fe2000a7fe4ff */
[----:B------:R-:W-:Y:S01]  /*7790*/  @!PT LDS RZ, [RZ] ;  /* 0x00000000fffff984 */ /* 0x000fe20000000800 */
[----:B------:R-:W-:Y:S01]  /*77a0*/  @!PT LDS RZ, [RZ] ;  /* 0x00000000fffff984 */ /* 0x000fe20000000800 */
[----:B------:R-:W-:Y:S01]  /*77b0*/  @!PT LDS RZ, [RZ] ;  /* 0x00000000fffff984 */ /* 0x000fe20000000800 */
[----:B------:R2:W-:Y:S01]  /*77c0*/  @!P2 LDGSTS.E.BYPASS.LTC128B.128 [R198+0xe000], [R20.64+0x80] ;  /* 0x0e00008014c6afae */ /* 0x0005e2000b901d46 */
[C---:B------:R-:W-:Y:S02]  /*77d0*/  @!P2 IADD3 R9, P5, R11.reuse, R144, RZ ;  /* 0x000000900b09a210 */ /* 0x040fe40007fbe0ff */
[C---:B------:R-:W-:Y:S01]  /*77e0*/  @!P3 LEA R18, P6, R11.reuse, R212, 0x1 ;  /* 0x000000d40b12b211 */ /* 0x040fe200078c08ff */
[----:B------:R-:W-:Y:S01]  /*77f0*/  @P1 STS.128 [R198+0x10000], RZ ;  /* 0x010000ffc6001388 */ /* 0x000fe20000000c00 */
[C---:B------:R-:W-:Y:S01]  /*7800*/  IADD3 R7, P0, R11.reuse, UR23, RZ ;  /* 0x000000170b077c10 */ /* 0x040fe2000ff1e0ff */
[----:B------:R-:W-:Y:S01]  /*7810*/  @!P2 IMAD.X R4, R0, 0x1, R135, P5 ;  /* 0x000000010004a824 */ /* 0x000fe200028e0687 */
[C---:B------:R-:W-:Y:S01]  /*7820*/  @!P1 IADD3 R5, P4, R11.reuse, R144, RZ ;  /* 0x000000900b059210 */ /* 0x040fe20007f9e0ff */
[----:B------:R-:W-:Y:S01]  /*7830*/  @!PT LDS RZ, [RZ] ;  /* 0x00000000fffff984 */ /* 0x000fe20000000800 */
[----:B------:R-:W-:Y:S01]  /*7840*/  @!PT LDS RZ, [RZ] ;  /* 0x00000000fffff984 */ /* 0x000fe20000000800 */
[----:B------:R-:W-:Y:S01]  /*7850*/  @!PT LDS RZ, [RZ] ;  /* 0x00000000fffff984 */ /* 0x000fe20000000800 */
[----:B------:R3:W-:Y:S01]  /*7860*/  @!P1 LDGSTS.E.BYPASS.LTC128B.128 [R198+0x10000], [R12.64+0x100] ;  /* 0x100001000cc69fae */ /* 0x0007e2000b901d46 */
[----:B------:R-:W-:-:S02]  /*7870*/  @!P3 LEA.HI.X R19, R11, R213, R0, 0x1, P6 ;  /* 0x000000d50b13b211 */ /* 0x000fc400030f0c00 */
[C---:B------:R-:W-:Y:S01]  /*7880*/  IADD3.X R2, R0.reuse, UR22, RZ, P0, !PT ;  /* 0x0000001600027c10 */ /* 0x040fe200087fe4ff */
[--C-:B------:R-:W-:Y:S01]  /*7890*/  @!P1 IMAD.X R0, R0, 0x1, R135.reuse, P4 ;  /* 0x0000000100009824 */ /* 0x100fe200020e0687 */
[----:B------:R-:W-:Y:S01]  /*78a0*/  @!P2 IADD3 R11, P0, R7, R144, RZ ;  /* 0x00000090070ba210 */ /* 0x000fe20007f1e0ff */
[----:B------:R-:W-:Y:S01]  /*78b0*/  @P3 STS.128 [R198+0xc800], RZ ;  /* 0x00c800ffc6003388 */ /* 0x000fe20000000c00 */
[----:B------:R-:W-:Y:S02]  /*78c0*/  @!P2 LEA R14, P5, R9, c[0x0][0x170], 0x1 ;  /* 0x00005c00090eaa11 */ /* 0x000fe400078a08ff */
[----:B------:R-:W-:Y:S01]  /*78d0*/  @!P1 LEA R8, P4, R5, c[0x0][0x170], 0x1 ;  /* 0x00005c0005089a11 */ /* 0x000fe200078808ff */
[----:B------:R-:W-:Y:S01]  /*78e0*/  @!P2 IMAD.X R6, R2, 0x1, R135, P0 ;  /* 0x000000010206a824 */ /* 0x000fe200000e0687 */
[----:B------:R-:W-:Y:S01]  /*78f0*/  @!P2 LEA.HI.X R15, R9, c[0x0][0x174], R4, 0x1, P5 ;  /* 0x00005d00090faa11 */ /* 0x000fe200028f0c04 */
[----:B------:R-:W-:Y:S01]  /*7900*/  @!PT LDS RZ, [RZ] ;  /* 0x00000000fffff984 */ /* 0x000fe20000000800 */
[----:B------:R-:W-:Y:S01]  /*7910*/  @!PT LDS RZ, [RZ] ;  /* 0x00000000fffff984 */ /* 0x000fe20000000800 */
[----:B------:R-:W-:Y:S01]  /*7920*/  @!PT LDS RZ, [RZ] ;  /* 0x00000000fffff984 */ /* 0x000fe20000000800 */
[----:B------:R4:W-:Y:S01]  /*7930*/  @!P3 LDGSTS.E.BYPASS.LTC128B.128 [R198+0xc800], [R18.64] ;  /* 0x0c80000012c6bfae */ /* 0x0009e2000b901d46 */
[----:B------:R-:W-:-:S02]  /*7940*/  @!P1 LEA.HI.X R9, R5, c[0x0][0x174], R0, 0x1, P4 ;  /* 0x00005d0005099a11 */ /* 0x000fc400020f0c00 */
[----:B------:R-:W-:Y:S01]  /*7950*/  @!P2 LEA R16, P0, R11, c[0x0][0x170], 0x1 ;  /* 0x00005c000b10aa11 */ /* 0x000fe200078008ff */
[----:B------:R-:W-:Y:S01]  /*7960*/  @P2 STS.128 [R198+0xe800], RZ ;  /* 0x00e800ffc6002388 */ /* 0x000fe20000000c00 */
[----:B------:R-:W-:Y:S02]  /*7970*/  @!P1 IADD3 R0, P4, R7, R144, RZ ;  /* 0x0000009007009210 */ /* 0x000fe40007f9e0ff */
[----:B------:R-:W-:Y:S01]  /*7980*/  @!P2 LEA.HI.X R17, R11, c[0x0][0x174], R6, 0x1, P0 ;  /* 0x00005d000b11aa11 */ /* 0x000fe200000f0c06 */
[----:B------:R-:W-:Y:S01]  /*7990*/  @!PT LDS RZ, [RZ] ;  /* 0x00000000fffff984 */ /* 0x000fe20000000800 */
[----:B------:R-:W-:Y:S01]  /*79a0*/  @!PT LDS RZ, [RZ] ;  /* 0x00000000fffff984 */ /* 0x000fe20000000800 */
[----:B------:R-:W-:Y:S01]  /*79b0*/  @!PT LDS RZ, [RZ] ;  /* 0x00000000fffff984 */ /* 0x000fe20000000800 */
[----:B------:R3:W-:Y:S01]  /*79c0*/  @!P2 LDGSTS.E.BYPASS.LTC128B.128 [R198+0xe800], [R14.64+0x80] ;  /* 0x0e8000800ec6afae */ /* 0x0007e2000b901d46 */
[C---:B------:R-:W-:Y:S01]  /*79d0*/  @!P3 LEA R22, P0, R7.reuse, R212, 0x1 ;  /* 0x000000d40716b211 */ /* 0x040fe200078008ff */
[----:B------:R-:W-:Y:S01]  /*79e0*/  @!P1 IMAD.X R5, R2, 0x1, R135, P4 ;  /* 0x0000000102059824 */ /* 0x000fe200020e0687 */
[----:B------:R-:W-:Y:S01]  /*79f0*/  IADD3 R11, P6, R7, UR23, RZ ;  /* 0x00000017070b7c10 */ /* 0x000fe2000ffde0ff */
[----:B------:R-:W-:Y:S01]  /*7a00*/  @P1 STS.128 [R198+0x10800], RZ ;  /* 0x010800ffc6001388 */ /* 0x000fe20000000c00 */
[----:B------:R-:W-:-:S02]  /*7a10*/  @!P1 LEA R6, P4, R0, c[0x0][0x170], 0x1 ;  /* 0x00005c0000069a11 */ /* 0x000fc400078808ff */
[-C--:B------:R-:W-:Y:S01]  /*7a20*/  @!P3 LEA.HI.X R23, R7, R213.reuse, R2, 0x1, P0 ;  /* 0x000000d50717b211 */ /* 0x080fe200000f0c02 */
[----:B------:R-:W-:Y:S01]  /*7a30*/  @!PT LDS RZ, [RZ] ;  /* 0x00000000fffff984 */ /* 0x000fe20000000800 */
[----:B------:R-:W-:Y:S01]  /*7a40*/  @!PT LDS RZ, [RZ] ;  /* 0x00000000fffff984 */ /* 0x000fe20000000800 */
[----:B------:R-:W-:Y:S01]  /*7a50*/  @!PT LDS RZ, [RZ] ;  /* 0x00000000fffff984 */ /* 0x000fe20000000800 */
[----:B------:R5:W-:Y:S01]  /*7a60*/  @!P1 LDGSTS.E.BYPASS.LTC128B.128 [R198+0x10800], [R8.64+0x100] ;  /* 0x1080010008c69fae */ /* 0x000be2000b901d46 */
[C---:B------:R-:W-:Y:S02]  /*7a70*/  @!P2 IADD3 R4, P5, R11.reuse, R144, RZ ;  /* 0x000000900b04a210 */ /* 0x040fe40007fbe0ff */
[----:B------:R-:W-:Y:S01]  /*7a80*/  @!P1 LEA.HI.X R7, R0, c[0x0][0x174], R5, 0x1, P4 ;  /* 0x00005d0000079a11 */ /* 0x000fe200020f0c05 */
[----:B------:R-:W-:Y:S01]  /*7a90*/  @P3 STS.128 [R198+0xd000], RZ ;  /* 0x00d000ffc6003388 */ /* 0x000fe20000000c00 */
[----:B------:R-:W-:Y:S02]  /*7aa0*/  IADD3.X R2, R2, UR22, RZ, P6, !PT ;  /* 0x0000001602027c10 */ /* 0x000fe4000b7fe4ff */
[C---:B------:R-:W-:Y:S01]  /*7ab0*/  @!P3 LEA R10, P4, R11.reuse, R212, 0x1 ;  /* 0x000000d40b0ab211 */ /* 0x040fe200078808ff */
[----:B------:R-:W-:Y:S01]  /*7ac0*/  @!PT LDS RZ, [RZ] ;  /* 0x00000000fffff984 */ /* 0x000fe20000000800 */
[----:B------:R-:W-:Y:S01]  /*7ad0*/  @!PT LDS RZ, [RZ] ;  /* 0x00000000fffff984 */ /* 0x000fe20000000800 */
[----:B------:R-:W-:Y:S01]  /*7ae0*/  @!PT LDS RZ, [RZ] ;  /* 0x00000000fffff984 */ /* 0x000fe20000000800 */
[----:B------:R2:W-:Y:S01]  /*7af0*/  @!P3 LDGSTS.E.BYPASS.LTC128B.128 [R198+0xd000], [R22.64] ;  /* 0x0d00000016c6bfae */ /* 0x0005e2000b901d46 */
[C---:B------:R-:W-:Y:S01]  /*7b00*/  @!P1 IADD3 R144, P0, R11.reuse, R144, RZ ;  /* 0x000000900b909210 */ /* 0x040fe20007f1e0ff */
[--C-:B------:R-:W-:Y:S01]  /*7b10*/  @!P2 IMAD.X R5, R2, 0x1, R135.reuse, P5 ;  /* 0x000000010205a824 */ /* 0x100fe200028e0687 */
[----:B------:R-:W-:Y:S01]  /*7b20*/  @!P3 LEA.HI.X R11, R11, R213, R2, 0x1, P4 ;  /* 0x000000d50b0bb211 */ /* 0x000fe200020f0c02 */
[----:B------:R-:W-:Y:S01]  /*7b30*/  @P2 STS.128 [R198+0xf000], RZ ;  /* 0x00f000ffc6002388 */ /* 0x000fe20000000c00 */
[----:B------:R-:W-:Y:S01]  /*7b40*/  @!P2 LEA R26, P4, R4, c[0x0][0x170], 0x1 ;  /* 0x00005c00041aaa11 */ /* 0x000fe200078808ff */
[----:B------:R-:W-:Y:S01]  /*7b50*/  @!P1 IMAD.X R135, R2, 0x1, R135, P0 ;  /* 0x0000000102879824 */ /* 0x000fe200000e0687 */
[----:B------:R-:W-:Y:S01]  /*7b60*/  @!P1 LEA R24, P0, R144, c[0x0][0x170], 0x1 ;  /* 0x00005c0090189a11 */ /* 0x000fe200078008ff */
[----:B------:R-:W-:Y:S01]  /*7b70*/  @!PT LDS RZ, [RZ] ;  /* 0x00000000fffff984 */ /* 0x000fe20000000800 */
[----:B------:R-:W-:Y:S01]  /*7b80*/  @!PT LDS RZ, [RZ] ;  /* 0x00000000fffff984 */ /* 0x000fe20000000800 */
[----:B------:R-:W-:Y:S01]  /*7b90*/  @!PT LDS RZ, [RZ] ;  /* 0x00000000fffff984 */ /* 0x000fe20000000800 */
[----:B------:R4:W-:Y:S01]  /*7ba0*/  @!P2 LDGSTS.E.BYPASS.LTC128B.128 [R198+0xf000], [R16.64+0x80] ;  /* 0x0f00008010c6afae */ /* 0x0009e2000b901d46 */
[----:B------:R-:W-:Y:S01]  /*7bb0*/  @!P2 LEA.HI.X R27, R4, c[0x0][0x174], R5, 0x1, P4 ;  /* 0x00005d00041baa11 */ /* 0x000fe200020f0c05 */
[----:B------:R-:W-:Y:S01]  /*7bc0*/  IMAD.U32 R2, RZ, RZ, UR25 ;  /* 0x00000019ff027e24 */ /* 0x000fe2000f8e00ff */
[----:B------:R-:W-:Y:S01]  /*7bd0*/  @!P1 LEA.HI.X R25, R144, c[0x0][0x174], R135, 0x1, P0 ;  /* 0x00005d0090199a11 */ /* 0x000fe200000f0c87 */
[----:B------:R-:W-:Y:S02]  /*7be0*/  @P1 STS.128 [R198+0x11000], RZ ;  /* 0x011000ffc6001388 */ /* 0x000fe40000000c00 */
[----:B------:R-:W-:-:S02]  /*7bf0*/  IMAD R2, R2, 0x40, R197 ;  /* 0x0000004002027824 */ /* 0x000fc400078e02c5 */
[----:B------:R-:W-:Y:S01]  /*7c00*/  @!PT LDS RZ, [RZ] ;  /* 0x00000000fffff984 */ /* 0x000fe20000000800 */
[----:B------:R-:W-:Y:S01]  /*7c10*/  @!PT LDS RZ, [RZ] ;  /* 0x00000000fffff984 */ /* 0x000fe20000000800 */
[----:B------:R-:W-:Y:S01]  /*7c20*/  @!PT LDS RZ, [RZ] ;  /* 0x00000000fffff984 */ /* 0x000fe20000000800 */
[----:B------:R1:W-:Y:S03]  /*7c30*/  @!P1 LDGSTS.E.BYPASS.LTC128B.128 [R198+0x11000], [R6.64+0x100] ;  /* 0x1100010006c69fae */ /* 0x0003e6000b901d46 */
[C---:B------:R-:W-:Y:S01]  /*7c40*/  IADD3 R0, R2.reuse, 0x1, RZ ;  /* 0x0000000102007810 */ /* 0x040fe20007ffe0ff */
[----:B------:R-:W-:Y:S01]  /*7c50*/  @P3 STS.128 [R198+0xd800], RZ ;  /* 0x00d800ffc6003388 */ /* 0x000fe20000000c00 */
[-C--:B------:R-:W-:Y:S02]  /*7c60*/  ISETP.GE.AND P6, PT, R2, R203.reuse, PT ;  /* 0x000000cb0200720c */ /* 0x080fe40003fc6270 */
[C---:B------:R-:W-:Y:S01]  /*7c70*/  ISETP.GE.AND P5, PT, R0.reuse, R203, PT ;  /* 0x000000cb0000720c */ /* 0x040fe20003fa6270 */
[----:B------:R-:W-:Y:S01]  /*7c80*/  @!PT LDS RZ, [RZ] ;  /* 0x00000000fffff984 */ /* 0x000fe20000000800 */
[----:B------:R-:W-:Y:S01]  /*7c90*/  @!PT LDS RZ, [RZ] ;  /* 0x00000000fffff984 */ /* 0x000fe20000000800 */
[----:B------:R-:W-:Y:S01]  /*7ca0*/  @!PT LDS RZ, [RZ] ;  /* 0x00000000fffff984 */ /* 0x000fe20000000800 */
[----:B------:R5:W-:Y:S01]  /*7cb0*/  @!P3 LDGSTS.E.BYPASS.LTC128B.128 [R198+0xd800], [R10.64] ;  /* 0x0d8000000ac6bfae */ /* 0x000be2000b901d46 */
[-C--:B------:R-:W-:Y:S02]  /*7cc0*/  ISETP.GE.AND P0, PT, R0, R199.reuse, PT ;  /* 0x000000c70000720c */ /* 0x080fe40003f06270 */
[----:B------:R-:W-:Y:S01]  /*7cd0*/  ISETP.GE.AND P4, PT, R2, R199, PT ;  /* 0x000000c70200720c */ /* 0x000fe20003f86270 */
[----:B------:R-:W-:Y:S01]  /*7ce0*/  @P2 STS.128 [R198+0xf800], RZ ;  /* 0x00f800ffc6002388 */ /* 0x000fe20000000c00 */
[----:B------:R-:W-:-:S02]  /*7cf0*/  ISETP.LT.OR P5, PT, R0, R204, P5 ;  /* 0x000000cc0000720c */ /* 0x000fc40002fa1670 */
[----:B------:R-:W-:Y:S01]  /*7d00*/  ISETP.LT.OR P0, PT, R0, R202, P0 ;  /* 0x000000ca0000720c */ /* 0x000fe20000701670 */
[----:B------:R-:W-:Y:S01]  /*7d10*/  @!PT LDS RZ, [RZ] ;  /* 0x00000000fffff984 */ /* 0x000fe20000000800 */
[----:B------:R-:W-:Y:S01]  /*7d20*/  @!PT LDS RZ, [RZ] ;  /* 0x00000000fffff984 */ /* 0x000fe20000000800 */
[----:B------:R-:W-:Y:S01]  /*7d30*/  @!PT LDS RZ, [RZ] ;  /* 0x00000000fffff984 */ /* 0x000fe20000000800 */
[----:B------:R1:W-:Y:S01]  /*7d40*/  @!P2 LDGSTS.E.BYPASS.LTC128B.128 [R198+0xf800], [R26.64+0x80] ;  /* 0x0f8000801ac6afae */ /* 0x0003e2000b901d46 */
[C---:B------:R-:W-:Y:S02]  /*7d50*/  ISETP.LT.OR P6, PT, R2.reuse, R204, P6 ;  /* 0x000000cc0200720c */ /* 0x040fe400037c1670 */
[----:B------:R-:W-:Y:S01]  /*7d60*/  ISETP.LT.OR P4, PT, R2, R202, P4 ;  /* 0x000000ca0200720c */ /* 0x000fe20002781670 */
[----:B------:R-:W-:Y:S04]  /*7d70*/  @P1 STS.128 [R198+0x11800], RZ ;  /* 0x011800ffc6001388 */ /* 0x000fe80000000c00 */
[----:B------:R-:W-:Y:S01]  /*7d80*/  @!PT LDS RZ, [RZ] ;  /* 0x00000000fffff984 */ /* 0x000fe20000000800 */
[----:B------:R-:W-:Y:S01]  /*7d90*/  @!PT LDS RZ, [RZ] ;  /* 0x00000000fffff984 */ /* 0x000fe20000000800 */
[----:B------:R-:W-:Y:S01]  /*7da0*/  @!PT LDS RZ, [RZ] ;  /* 0x00000000fffff984 */ /* 0x000fe20000000800 */
[----:B------:R1:W-:Y:S04]  /*7db0*/  @!P1 LDGSTS.E.BYPASS.LTC128B.128 [R198+0x11800], [R24.64+0x100] ;  /* 0x1180010018c69fae */ /* 0x0003e8000b901d46 */
[----:B------:R-:W-:Y:S04]  /*7dc0*/  LDSM.16.M88.4 R140, [R194] ;  /* 0x00000000c28c783b */ /* 0x000fe80000000200 */
[----:B---3--:R-:W4:Y:S04]  /*7dd0*/  LDSM.16.M88.4 R12, [R193+0x6000] ;  /* 0x00600000c10c783b */ /* 0x008f280000000200 */
[----:B--2---:R-:W-:Y:S04]  /*7de0*/  LDSM.16.M88.4 R20, [R192] ;  /* 0x00000000c014783b */ /* 0x004fe80000000200 */
[----:B------:R-:W-:Y:S04]  /*7df0*/  LDSM.16.M88.4 R216, [R191] ;  /* 0x00000000bfd8783b */ /* 0x000fe80000000200 */
[----:B------:R-:W2:Y:S04]  /*7e00*/  LDSM.16.M88.4 R156, [R193+0x6800] ;  /* 0x00680000c19c783b */ /* 0x000ea80000000200 */
[----:B------:R-:W3:Y:S04]  /*7e10*/  LDSM.16.M88.4 R148, [R193+0x7000] ;  /* 0x00700000c194783b */ /* 0x000ee80000000200 */
[----:B-----5:R-:W5:Y:S04]  /*7e20*/  LDSM.16.M88.4 R8, [R193+0x7800] ;  /* 0x00780000c108783b */ /* 0x020f680000000200 */
[----:B-1----:R-:W-:Y:S04]  /*7e30*/  LDSM.16.M88.4 R4, [R190] ;  /* 0x00000000be04783b */ /* 0x002fe80000000200 */
[----:B------:R-:W1:Y:S04]  /*7e40*/  LDSM.16.M88.4 R212, [R187+0x6000] ;  /* 0x00600000bbd4783b */ /* 0x000e680000000200 */
[----:B------:R-:W1:Y:S04]  /*7e50*/  LDSM.16.M88.4 R164, [R183] ;  /* 0x00000000b7a4783b */ /* 0x000e680000000200 */
[----:B------:R-:W1:Y:S01]  /*7e60*/  LDSM.16.M88.4 R136, [R182] ;  /* 0x00000000b688783b */ /* 0x000e620000000200 */
[C---:B----4-:R-:W-:Y:S03]  /*7e70*/  HMMA.16816.F32 R16, R140.reuse, R12, RZ ;  /* 0x0000000c8c10723c */ /* 0x050fe600000018ff */
[----:B------:R-:W4:Y:S04]  /*7e80*/  LDSM.16.M88.4 R28, [R181] ;  /* 0x00000000b51c783b */ /* 0x000f280000000200 */
[----:B------:R-:W-:Y:S01]  /*7e90*/  LDSM.16.M88.4 R220, [R180] ;  /* 0x00000000b4dc783b */ /* 0x000fe20000000200 */
[C---:B------:R-:W-:Y:S03]  /*7ea0*/  HMMA.16816.F32 R12, R140.reuse, R14, RZ ;  /* 0x0000000e8c0c723c */ /* 0x040fe600000018ff */
[----:B------:R-:W-:Y:S04]  /*7eb0*/  LDSM.16.M88.4 R168, [R187+0x6800] ;  /* 0x00680000bba8783b */ /* 0x000fe80000000200 */
[----:B------:R-:W-:Y:S01]  /*7ec0*/  LDSM.16.M88.4 R32, [R187+0x7000] ;  /* 0x00700000bb20783b */ /* 0x000fe20000000200 */
[----:B--2---:R-:W-:Y:S03]  /*7ed0*/  HMMA.16816.F32 R160, R140, R156, RZ ;  /* 0x0000009c8ca0723c */ /* 0x004fe600000018ff */
[----:B------:R-:W-:Y:S04]  /*7ee0*/  LDSM.16.M88.4 R24, [R187+0x7800] ;  /* 0x00780000bb18783b */ /* 0x000fe80000000200 */
[----:B------:R-:W0:Y:S01]  /*7ef0*/  LDGDEPBAR ;  /* 0x00000000000079af */ /* 0x000e220000000000 */
[----:B------:R-:W-:Y:S08]  /*7f00*/  HMMA.16816.F32 R16, R20, R216, R16 ;  /* 0x000000d81410723c */ /* 0x000ff00000001810 */
[C---:B---3--:R-:W-:Y:S08]  /*7f10*/  HMMA.16816.F32 R152, R140.reuse, R148, RZ ;  /* 0x000000948c98723c */ /* 0x048ff000000018ff */
[C---:B------:R-:W-:Y:S08]  /*7f20*/  HMMA.16816.F32 R156, R140.reuse, R158, RZ ;  /* 0x0000009e8c9c723c */ /* 0x040ff000000018ff */
[C---:B------:R-:W-:Y:S08]  /*7f30*/  HMMA.16816.F32 R148, R140.reuse, R150, RZ ;  /* 0x000000968c94723c */ /* 0x040ff000000018ff */
[----:B-----5:R-:W-:Y:S08]  /*7f40*/  HMMA.16816.F32 R144, R140, R8, RZ ;  /* 0x000000088c90723c */ /* 0x020ff000000018ff */
[----:B------:R-:W-:Y:S01]  /*7f50*/  HMMA.16816.F32 R12, R20, R218, R12 ;  /* 0x000000da140c723c */ /* 0x000fe2000000180c */
[----:B------:R-:W-:Y:S07]  /*7f60*/  LDSM.16.M88.4 R216, [R193+0x8000] ;  /* 0x00800000c1d8783b */ /* 0x000fee0000000200 */
[----:B------:R-:W-:Y:S01]  /*7f70*/  HMMA.16816.F32 R140, R140, R10, RZ ;  /* 0x0000000a8c8c723c */ /* 0x000fe200000018ff */
[----:B------:R-:W2:Y:S07]  /*7f80*/  LDSM.16.M88.4 R8, [R189] ;  /* 0x00000000bd08783b */ /* 0x000eae0000000200 */
[----:B-1----:R-:W-:Y:S08]  /*7f90*/  HMMA.16816.F32 R16, R4, R212, R16 ;  /* 0x000000d40410723c */ /* 0x002ff00000001810 */
[----:B------:R-:W-:Y:S08]  /*7fa0*/  HMMA.16816.F32 R160, R20, R164, R160 ;  /* 0x000000a414a0723c */ /* 0x000ff000000018a0 */
[----:B------:R-:W-:Y:S01]  /*7fb0*/  HMMA.16816.F32 R12, R4, R214, R12 ;  /* 0x000000d6040c723c */ /* 0x000fe2000000180c */
[----:B------:R-:W-:Y:S07]  /*7fc0*/  LDSM.16.M88.4 R212, [R193+0x8800] ;  /* 0x00880000c1d4783b */ /* 0x000fee0000000200 */
[C---:B------:R-:W-:Y:S01]  /*7fd0*/  HMMA.16816.F32 R156, R20.reuse, R166, R156 ;  /* 0x000000a6149c723c */ /* 0x040fe2000000189c */
[----:B------:R-:W-:Y:S07]  /*7fe0*/  LDSM.16.M88.4 R164, [R180+0x800] ;  /* 0x00080000b4a4783b */ /* 0x000fee0000000200 */
[C---:B------:R-:W-:Y:S08]  /*7ff0*/  HMMA.16816.F32 R152, R20.reuse, R136, R152 ;  /* 0x000000881498723c */ /* 0x040ff00000001898 */
[C---:B------:R-:W-:Y:S01]  /*8000*/  HMMA.16816.F32 R148, R20.reuse, R138, R148 ;  /* 0x0000008a1494723c */ /* 0x040fe20000001894 */
[----:B------:R-:W-:Y:S07]  /*8010*/  LDSM.16.M88.4 R136, [R180+0x1000] ;  /* 0x00100000b488783b */ /* 0x000fee0000000200 */
[C---:B----4-:R-:W-:Y:S08]  /*8020*/  HMMA.16816.F32 R144, R20.reuse, R28, R144 ;  /* 0x0000001c1490723c */ /* 0x050ff00000001890 */
[----:B------:R-:W-:Y:S01]  /*8030*/  HMMA.16816.F32 R140, R20, R30, R140 ;  /* 0x0000001e148c723c */ /* 0x000fe2000000188c */
[----:B------:R-:W1:Y:S04]  /*8040*/  LDSM.16.M88.4 R20, [R194+0x2000] ;  /* 0x00200000c214783b */ /* 0x000e680000000200 */
[----:B------:R-:W3:Y:S03]  /*8050*/  LDSM.16.M88.4 R28, [R180+0x1800] ;  /* 0x00180000b41c783b */ /* 0x000ee60000000200 */
[----:B--2---:R-:W-:Y:S08]  /*8060*/  HMMA.16816.F32 R16, R8, R220, R16 ;  /* 0x000000dc0810723c */ /* 0x004ff00000001810 */
[----:B------:R-:W-:Y:S08]  /*8070*/  HMMA.16816.F32 R160, R4, R168, R160 ;  /* 0x000000a804a0723c */ /* 0x000ff000000018a0 */
[----:B------:R-:W-:Y:S01]  /*8080*/  HMMA.16816.F32 R12, R8, R222, R12 ;  /* 0x000000de080c723c */ /* 0x000fe2000000180c */
[----:B------:R-:W-:Y:S07]  /*8090*/  LDSM.16.M88.4 R220, [R187+0x8000] ;  /* 0x00800000bbdc783b */ /* 0x000fee0000000200 */
[C---:B------:R-:W-:Y:S01]  /*80a0*/  HMMA.16816.F32 R156, R4.reuse, R170, R156 ;  /* 0x000000aa049c723c */ /* 0x040fe2000000189c */
[----:B------:R-:W-:Y:S07]  /*80b0*/  LDSM.16.M88.4 R168, [R179] ;  /* 0x00000000b3a8783b */ /* 0x000fee0000000200 */
[C---:B------:R-:W-:Y:S08]  /*80c0*/  HMMA.16816.F32 R152, R4.reuse, R32, R152 ;  /* 0x000000200498723c */ /* 0x040ff00000001898 */
[C---:B------:R-:W-:Y:S01]  /*80d0*/  HMMA.16816.F32 R148, R4.reuse, R34, R148 ;  /* 0x000000220494723c */ /* 0x040fe20000001894 */
[----:B------:R-:W-:Y:S07]  /*80e0*/  LDSM.16.M88.4 R32, [R193+0x9000] ;  /* 0x00900000c120783b */ /* 0x000fee0000000200 */
[C---:B------:R-:W-:Y:S08]  /*80f0*/  HMMA.16816.F32 R144, R4.reuse, R24, R144 ;  /* 0x000000180490723c */ /* 0x040ff00000001890 */
[----:B------:R-:W-:Y:S01]  /*8100*/  HMMA.16816.F32 R140, R4, R26, R140 ;  /* 0x0000001a048c723c */ /* 0x000fe2000000188c */
[----:B------:R-:W2:Y:S04]  /*8110*/  LDSM.16.M88.4 R4, [R192+0x2000] ;  /* 0x00200000c004783b */ /* 0x000ea80000000200 */
[----:B------:R-:W4:Y:S03]  /*8120*/  LDSM.16.M88.4 R24, [R193+0x9800] ;  /* 0x00980000c118783b */ /* 0x000f260000000200 */
[----:B-1----:R-:W-:Y:S08]  /*8130*/  HMMA.16816.F32 R16, R20, R216, R16 ;  /* 0x000000d81410723c */ /* 0x002ff00000001810 */
[----:B------:R-:W-:Y:S08]  /*8140*/  HMMA.16816.F32 R160, R8, R164, R160 ;  /* 0x000000a408a0723c */ /* 0x000ff000000018a0 */
[----:B------:R-:W-:Y:S01]  /*8150*/  HMMA.16816.F32 R12, R20, R218, R12 ;  /* 0x000000da140c723c */ /* 0x000fe2000000180c */
[----:B------:R-:W-:Y:S07]  /*8160*/  LDSM.16.M88.4 R216, [R187+0x8800] ;  /* 0x00880000bbd8783b */ /* 0x000fee0000000200 */
[C---:B------:R-:W-:Y:S01]  /*8170*/  HMMA.16816.F32 R156, R8.reuse, R166, R156 ;  /* 0x000000a6089c723c */ /* 0x040fe2000000189c */
[----:B------:R-:W-:Y:S07]  /*8180*/  LDSM.16.M88.4 R164, [R178] ;  /* 0x00000000b2a4783b */ /* 0x000fee0000000200 */
[C---:B------:R-:W-:Y:S08]  /*8190*/  HMMA.16816.F32 R152, R8.reuse, R136, R152 ;  /* 0x000000880898723c */ /* 0x040ff00000001898 */
[C---:B------:R-:W-:Y:S01]  /*81a0*/  HMMA.16816.F32 R148, R8.reuse, R138, R148 ;  /* 0x0000008a0894723c */ /* 0x040fe20000001894 */
[----:B------:R-:W-:Y:S07]  /*81b0*/  LDSM.16.M88.4 R136, [R177] ;  /* 0x00000000b188783b */ /* 0x000fee0000000200 */
[C---:B---3--:R-:W-:Y:S08]  /*81c0*/  HMMA.16816.F32 R144, R8.reuse, R28, R144 ;  /* 0x0000001c0890723c */ /* 0x048ff00000001890 */
[----:B------:R-:W-:Y:S01]  /*81d0*/  HMMA.16816.F32 R140, R8, R30, R140 ;  /* 0x0000001e088c723c */ /* 0x000fe2000000188c */
[----:B------:R-:W1:Y:S04]  /*81e0*/  LDSM.16.M88.4 R8, [R190+0x2000] ;  /* 0x00200000be08783b */ /* 0x000e680000000200 */
[----:B------:R-:W3:Y:S03]  /*81f0*/  LDSM.16.M88.4 R28, [R176] ;  /* 0x00000000b01c783b */ /* 0x000ee60000000200 */
[----:B--2---:R-:W-:Y:S08]  /*8200*/  HMMA.16816.F32 R16, R4, R168, R16 ;  /* 0x000000a80410723c */ /* 0x004ff00000001810 */
[----:B------:R-:W-:Y:S08]  /*8210*/  HMMA.16816.F32 R160, R20, R212, R160 ;  /* 0x000000d414a0723c */ /* 0x000ff000000018a0 */
[----:B------:R-:W-:Y:S01]  /*8220*/  HMMA.16816.F32 R12, R4, R170, R12 ;  /* 0x000000aa040c723c */ /* 0x000fe2000000180c */
[----:B------:R-:W-:Y:S07]  /*8230*/  LDSM.16.M88.4 R168, [R180+0x2800] ;  /* 0x00280000b4a8783b */ /* 0x000fee0000000200 */
[C---:B------:R-:W-:Y:S01]  /*8240*/  HMMA.16816.F32 R156, R20.reuse, R214, R156 ;  /* 0x000000d6149c723c */ /* 0x040fe2000000189c */
[----:B------:R-:W-:Y:S07]  /*8250*/  LDSM.16.M88.4 R212, [R180+0x2000] ;  /* 0x00200000b4d4783b */ /* 0x000fee0000000200 */
[C---:B------:R-:W-:Y:S08]  /*8260*/  HMMA.16816.F32 R152, R20.reuse, R32, R152 ;  /* 0x000000201498723c */ /* 0x040ff00000001898 */
[C---:B------:R-:W-:Y:S01]  /*8270*/  HMMA.16816.F32 R148, R20.reuse, R34, R148 ;  /* 0x000000221494723c */ /* 0x040fe20000001894 */
[----:B------:R-:W2:Y:S07]  /*8280*/  LDSM.16.M88.4 R32, [R189+0x2000] ;  /* 0x00200000bd20783b */ /* 0x000eae0000000200 */
[C---:B----4-:R-:W-:Y:S08]  /*8290*/  HMMA.16816.F32 R144, R20.reuse, R24, R144 ;  /* 0x000000181490723c */ /* 0x050ff00000001890 */
[----:B------:R-:W-:Y:S01]  /*82a0*/  HMMA.16816.F32 R140, R20, R26, R140 ;  /* 0x0000001a148c723c */ /* 0x000fe2000000188c */
[----:B------:R-:W4:Y:S04]  /*82b0*/  LDSM.16.M88.4 R24, [R187+0x9000] ;  /* 0x00900000bb18783b */ /* 0x000f280000000200 */
[----:B------:R-:W5:Y:S03]  /*82c0*/  LDSM.16.M88.4 R20, [R187+0x9800] ;  /* 0x00980000bb14783b */ /* 0x000f660000000200 */
[----:B-1----:R-:W-:Y:S08]  /*82d0*/  HMMA.16816.F32 R16, R8, R220, R16 ;  /* 0x000000dc0810723c */ /* 0x002ff00000001810 */
[----:B------:R-:W-:Y:S08]  /*82e0*/  HMMA.16816.F32 R160, R4, R164, R160 ;  /* 0x000000a404a0723c */ /* 0x000ff000000018a0 */
[----:B------:R-:W-:Y:S01]  /*82f0*/  HMMA.16816.F32 R12, R8, R222, R12 ;  /* 0x000000de080c723c */ /* 0x000fe2000000180c */
[----:B------:R-:W-:Y:S07]  /*8300*/  LDSM.16.M88.4 R220, [R175] ;  /* 0x00000000afdc783b */ /* 0x000fee0000000200 */
[C---:B------:R-:W-:Y:S01]  /*8310*/  HMMA.16816.F32 R156, R4.reuse, R166, R156 ;  /* 0x000000a6049c723c */ /* 0x040fe2000000189c */
[----:B------:R-:W-:Y:S07]  /*8320*/  LDSM.16.M88.4 R164, [R180+0x3000] ;  /* 0x00300000b4a4783b */ /* 0x000fee0000000200 */
[C---:B------:R-:W-:Y:S08]  /*8330*/  HMMA.16816.F32 R152, R4.reuse, R136, R152 ;  /* 0x000000880498723c */ /* 0x040ff00000001898 */
[C---:B------:R-:W-:Y:S01]  /*8340*/  HMMA.16816.F32 R148, R4.reuse, R138, R148 ;  /* 0x0000008a0494723c */ /* 0x040fe20000001894 */
[----:B------:R-:W-:Y:S07]  /*8350*/  LDSM.16.M88.4 R136, [R180+0x3800] ;  /* 0x00380000b488783b */ /* 0x000fee0000000200 */
[C---:B---3--:R-:W-:Y:S08]  /*8360*/  HMMA.16816.F32 R144, R4.reuse, R28, R144 ;  /* 0x0000001c0490723c */ /* 0x048ff00000001890 */
[----:B------:R-:W-:Y:S01]  /*8370*/  HMMA.16816.F32 R140, R4, R30, R140 ;  /* 0x0000001e048c723c */ /* 0x000fe2000000188c */
[----:B------:R-:W-:Y:S04]  /*8380*/  LDSM.16.M88.4 R4, [R194+0x4000] ;  /* 0x00400000c204783b */ /* 0x000fe80000000200 */
[----:B------:R-:W1:Y:S03]  /*8390*/  LDSM.16.M88.4 R28, [R193+0xa000] ;  /* 0x00a00000c11c783b */ /* 0x000e660000000200 */
[----:B--2---:R-:W-:Y:S08]  /*83a0*/  HMMA.16816.F32 R16, R32, R212, R16 ;  /* 0x000000d42010723c */ /* 0x004ff00000001810 */
[----:B------:R-:W-:Y:S08]  /*83b0*/  HMMA.16816.F32 R160, R8, R216, R160 ;  /* 0x000000d808a0723c */ /* 0x000ff000000018a0 */
[----:B------:R-:W-:Y:S01]  /*83c0*/  HMMA.16816.F32 R12, R32, R214, R12 ;  /* 0x000000d6200c723c */ /* 0x000fe2000000180c */
[----:B------:R-:W-:Y:S07]  /*83d0*/  LDSM.16.M88.4 R212, [R174] ;  /* 0x00000000aed4783b */ /* 0x000fee0000000200 */
[C---:B------:R-:W-:Y:S01]  /*83e0*/  HMMA.16816.F32 R156, R8.reuse, R218, R156 ;  /* 0x000000da089c723c */ /* 0x040fe2000000189c */
[----:B------:R-:W2:Y:S07]  /*83f0*/  LDSM.16.M88.4 R216, [R192+0x4000] ;  /* 0x00400000c0d8783b */ /* 0x000eae0000000200 */
[C---:B----4-:R-:W-:Y:S08]  /*8400*/  HMMA.16816.F32 R152, R8.reuse, R24, R152 ;  /* 0x000000180898723c */ /* 0x050ff00000001898 */
[C---:B------:R-:W-:Y:S01]  /*8410*/  HMMA.16816.F32 R148, R8.reuse, R26, R148 ;  /* 0x0000001a0894723c */ /* 0x040fe20000001894 */
[----:B------:R-:W3:Y:S07]  /*8420*/  LDSM.16.M88.4 R24, [R193+0xa800] ;  /* 0x00a80000c118783b */ /* 0x000eee0000000200 */
[C---:B-----5:R-:W-:Y:S08]  /*8430*/  HMMA.16816.F32 R144, R8.reuse, R20, R144 ;  /* 0x000000140890723c */ /* 0x060ff00000001890 */
[----:B------:R-:W-:Y:S01]  /*8440*/  HMMA.16816.F32 R140, R8, R22, R140 ;  /* 0x00000016088c723c */ /* 0x000fe2000000188c */
[----:B------:R-:W4:Y:S04]  /*8450*/  LDSM.16.M88.4 R20, [R193+0xb000] ;  /* 0x00b00000c114783b */ /* 0x000f280000000200 */
[----:B------:R-:W5:Y:S03]  /*8460*/  LDSM.16.M88.4 R8, [R193+0xb800] ;  /* 0x00b80000c108783b */ /* 0x000f660000000200 */
        /* <DEDUP_REMOVED lines=9> */
[C---:B------:R-:W-:Y:S08]  /*8500*/  HMMA.16816.F32 R144, R32.reuse, R136, R144 ;  /* 0x000000882090723c */ /* 0x040ff00000001890 */
[----:B------:R-:W-:Y:S01]  /*8510*/  HMMA.16816.F32 R140, R32, R138, R140 ;  /* 0x0000008a208c723c */ /* 0x000fe2000000188c */
[----:B------:R-:W-:Y:S04]  /*8520*/  LDSM.16.M88.4 R136, [R190+0x4000] ;  /* 0x00400000be88783b */ /* 0x000fe80000000200 */
[----:B------:R-:W1:Y:S03]  /*8530*/  LDSM.16.M88.4 R32, [R187+0xa000] ;  /* 0x00a00000bb20783b */ /* 0x000e660000000200 */
[----:B--2---:R-:W-:Y:S08]  /*8540*/  HMMA.16816.F32 R16, R216, R220, R16 ;  /* 0x000000dcd810723c */ /* 0x004ff00000001810 */
[----:B---3--:R-:W-:Y:S08]  /*8550*/  HMMA.16816.F32 R160, R4, R24, R160 ;  /* 0x0000001804a0723c */ /* 0x008ff000000018a0 */
[----:B------:R-:W-:Y:S08]  /*8560*/  HMMA.16816.F32 R12, R216, R222, R12 ;  /* 0x000000ded80c723c */ /* 0x000ff0000000180c */
[C---:B------:R-:W-:Y:S01]  /*8570*/  HMMA.16816.F32 R156, R4.reuse, R26, R156 ;  /* 0x0000001a049c723c */ /* 0x040fe2000000189c */
[----:B------:R-:W-:Y:S07]  /*8580*/  LDSM.16.M88.4 R24, [R187+0xb000] ;  /* 0x00b00000bb18783b */ /* 0x000fee0000000200 */
[C---:B----4-:R-:W-:Y:S08]  /*8590*/  HMMA.16816.F32 R152, R4.reuse, R20, R152 ;  /* 0x000000140498723c */ /* 0x050ff00000001898 */
[C---:B------:R-:W-:Y:S01]  /*85a0*/  HMMA.16816.F32 R148, R4.reuse, R22, R148 ;  /* 0x000000160494723c */ /* 0x040fe20000001894 */
[----:B------:R-:W-:Y:S07]  /*85b0*/  LDSM.16.M88.4 R20, [R187+0xb800] ;  /* 0x00b80000bb14783b */ /* 0x000fee0000000200 */
[C---:B-----5:R-:W-:Y:S08]  /*85c0*/  HMMA.16816.F32 R144, R4.reuse, R8, R144 ;  /* 0x000000080490723c */ /* 0x060ff00000001890 */
[----:B------:R-:W-:Y:S01]  /*85d0*/  HMMA.16816.F32 R140, R4, R10, R140 ;  /* 0x0000000a048c723c */ /* 0x000fe2000000188c */
[----:B------:R-:W-:Y:S04]  /*85e0*/  LDSM.16.M88.4 R8, [R189+0x4000] ;  /* 0x00400000bd08783b */ /* 0x000fe80000000200 */
[----:B------:R-:W2:Y:S03]  /*85f0*/  LDSM.16.M88.4 R4, [R180+0x4000] ;  /* 0x00400000b404783b */ /* 0x000ea60000000200 */
[----:B-1----:R-:W-:Y:S08]  /*8600*/  HMMA.16816.F32 R16, R136, R32, R16 ;  /* 0x000000208810723c */ /* 0x002ff00000001810 */
[----:B------:R-:W-:Y:S07]  /*8610*/  HMMA.16816.F32 R160, R216, R212, R160 ;  /* 0x000000d4d8a0723c */ /* 0x000fee00000018a0 */
[----:B------:R-:W-:Y:S01]  /*8620*/  IMAD.MOV.U32 R212, RZ, RZ, R224 ;  /* 0x000000ffffd47224 */ /* 0x000fe200078e00e0 */
[----:B------:R-:W-:Y:S01]  /*8630*/  HMMA.16816.F32 R12, R136, R34, R12 ;  /* 0x00000022880c723c */ /* 0x000fe2000000180c */
[----:B------:R-:W-:-:S07]  /*8640*/  IMAD.MOV.U32 R213, RZ, RZ, R225 ;  /* 0x000000ffffd57224 */ /* 0x000fce00078e00e1 */
[C---:B------:R-:W-:Y:S08]  /*8650*/  HMMA.16816.F32 R144, R216.reuse, R164, R144 ;  /* 0x000000a4d890723c */ /* 0x040ff00000001890 */
[C---:B------:R-:W-:Y:S01]  /*8660*/  HMMA.16816.F32 R164, R216.reuse, R166, R140 ;  /* 0x000000a6d8a4723c */ /* 0x040fe2000000188c */
[----:B------:R-:W1:Y:S07]  /*8670*/  LDSM.16.M88.4 R140, [R180+0x4800] ;  /* 0x00480000b48c783b */ /* 0x000e6e0000000200 */
[C---:B------:R-:W-:Y:S08]  /*8680*/  HMMA.16816.F32 R156, R216.reuse, R214, R156 ;  /* 0x000000d6d89c723c */ /* 0x040ff0000000189c */
[C---:B------:R-:W-:Y:S08]  /*8690*/  HMMA.16816.F32 R152, R216.reuse, R168, R152 ;  /* 0x000000a8d898723c */ /* 0x040ff00000001898 */
[----:B------:R-:W-:Y:S08]  /*86a0*/  HMMA.16816.F32 R148, R216, R170, R148 ;  /* 0x000000aad894723c */ /* 0x000ff00000001894 */
[----:B--2---:R-:W-:Y:S08]  /*86b0*/  HMMA.16816.F32 R16, R8, R4, R16 ;  /* 0x000000040810723c */ /* 0x004ff00000001810 */
[----:B------:R-:W-:Y:S08]  /*86c0*/  HMMA.16816.F32 R160, R136, R28, R160 ;  /* 0x0000001c88a0723c */ /* 0x000ff000000018a0 */
[----:B------:R-:W-:Y:S01]  /*86d0*/  HMMA.16816.F32 R12, R8, R6, R12 ;  /* 0x00000006080c723c */ /* 0x000fe2000000180c */
[----:B------:R-:W2:Y:S07]  /*86e0*/  LDSM.16.M88.4 R4, [R180+0x5000] ;  /* 0x00500000b404783b */ /* 0x000eae0000000200 */
[----:B------:R-:W-:Y:S01]  /*86f0*/  HMMA.16816.F32 R156, R136, R30, R156 ;  /* 0x0000001e889c723c */ /* 0x000fe2000000189c */
[----:B------:R-:W-:-:S02]  /*8700*/  FSEL R28, R16, -INF , !P6 ;  /* 0xff800000101c7808 */ /* 0x000fc40007000000 */
[----:B------:R-:W-:Y:S02]  /*8710*/  FSEL R0, R18, -INF , !P4 ;  /* 0xff80000012007808 */ /* 0x000fe40006000000 */
[----:B------:R-:W-:-:S03]  /*8720*/  FSEL R29, R19, -INF , !P0 ;  /* 0xff800000131d7808 */ /* 0x000fc60004000000 */
[C---:B------:R-:W-:Y:S08]  /*8730*/  HMMA.16816.F32 R152, R136.reuse, R24, R152 ;  /* 0x000000188898723c */ /* 0x040ff00000001898 */
[----:B------:R-:W-:Y:S07]  /*8740*/  HMMA.16816.F32 R148, R136, R26, R148 ;  /* 0x0000001a8894723c */ /* 0x000fee0000001894 */
[----:B------:R-:W-:Y:S01]  /*8750*/  FSEL R26, R17, -INF , !P5 ;  /* 0xff800000111a7808 */ /* 0x000fe20006800000 */
[----:B-1----:R-:W-:Y:S01]  /*8760*/  HMMA.16816.F32 R160, R8, R140, R160 ;  /* 0x0000008c08a0723c */ /* 0x002fe200000018a0 */
[----:B------:R-:W1:Y:S01]  /*8770*/  LDSM.16.M88.4 R16, [R180+0x5800] ;  /* 0x00580000b410783b */ /* 0x000e620000000200 */
[----:B------:R-:W-:-:S06]  /*8780*/  DEPBAR.LE SB0, 0x0 ;  /* 0x000080000000791a */ /* 0x000fcc0000000000 */
[----:B------:R-:W-:Y:S07]  /*8790*/  HMMA.16816.F32 R144, R136, R20, R144 ;  /* 0x000000148890723c */ /* 0x000fee0000001890 */
[C---:B------:R-:W-:Y:S01]  /*87a0*/  IADD3 R21, R2.reuse, 0x8, RZ ;  /* 0x0000000802157810 */ /* 0x040fe20007ffe0ff */
[----:B------:R-:W-:Y:S01]  /*87b0*/  HMMA.16816.F32 R156, R8, R142, R156 ;  /* 0x0000008e089c723c */ /* 0x000fe2000000189c */
[----:B------:R-:W-:Y:S02]  /*87c0*/  IADD3 R20, R2, 0x9, RZ ;  /* 0x0000000902147810 */ /* 0x000fe40007ffe0ff */
[----:B------:R-:W-:-:S02]  /*87d0*/  ISETP.GE.AND P6, PT, R21, R203, PT ;  /* 0x000000cb1500720c */ /* 0x000fc40003fc6270 */
[C---:B------:R-:W-:Y:S02]  /*87e0*/  ISETP.GE.AND P4, PT, R21.reuse, R199, PT ;  /* 0x000000c71500720c */ /* 0x040fe40003f86270 */
[C---:B------:R-:W-:Y:S01]  /*87f0*/  ISETP.GE.AND P5, PT, R20.reuse, R203, PT ;  /* 0x000000cb1400720c */ /* 0x040fe20003fa6270 */
[----:B--2---:R-:W-:Y:S01]  /*8800*/  HMMA.16816.F32 R152, R8, R4, R152 ;  /* 0x000000040898723c */ /* 0x004fe20000001898 */
[C---:B------:R-:W-:Y:S02]  /*8810*/  ISETP.GE.AND P0, PT, R20.reuse, R199, PT ;  /* 0x000000c71400720c */ /* 0x040fe40003f06270 */
[C---:B------:R-:W-:Y:S02]  /*8820*/  ISETP.LT.OR P6, PT, R21.reuse, R204, P6 ;  /* 0x000000cc1500720c */ /* 0x040fe400037c1670 */
[----:B------:R-:W-:Y:S02]  /*8830*/  ISETP.LT.OR P4, PT, R21, R202, P4 ;  /* 0x000000ca1500720c */ /* 0x000fe40002781670 */
[C---:B------:R-:W-:Y:S01]  /*8840*/  ISETP.LT.OR P5, PT, R20.reuse, R204, P5 ;  /* 0x000000cc1400720c */ /* 0x040fe20002fa1670 */
[----:B------:R-:W-:Y:S01]  /*8850*/  HMMA.16816.F32 R164, R136, R22, R164 ;  /* 0x0000001688a4723c */ /* 0x000fe200000018a4 */
[----:B------:R-:W-:-:S02]  /*8860*/  ISETP.LT.OR P0, PT, R20, R202, P0 ;  /* 0x000000ca1400720c */ /* 0x000fc40000701670 */
[C---:B------:R-:W-:Y:S02]  /*8870*/  IADD3 R21, R2.reuse, 0x10, RZ ;  /* 0x0000001002157810 */ /* 0x040fe40007ffe0ff */
[----:B------:R-:W-:Y:S02]  /*8880*/  IADD3 R20, R2, 0x11, RZ ;  /* 0x0000001102147810 */ /* 0x000fe40007ffe0ff */
[----:B------:R-:W-:Y:S01]  /*8890*/  FSEL R30, R12, -INF , !P6 ;  /* 0xff8000000c1e7808 */ /* 0x000fe20007000000 */
[----:B------:R-:W-:Y:S01]  /*88a0*/  HMMA.16816.F32 R148, R8, R6, R148 ;  /* 0x000000060894723c */ /* 0x000fe20000001894 */
[----:B------:R-:W-:Y:S02]  /*88b0*/  FSEL R31, R14, -INF , !P4 ;  /* 0xff8000000e1f7808 */ /* 0x000fe40006000000 */
[----:B------:R-:W-:Y:S02]  /*88c0*/  FSEL R12, R13, -INF , !P5 ;  /* 0xff8000000d0c7808 */ /* 0x000fe40006800000 */
[----:B------:R-:W-:-:S02]  /*88d0*/  FSEL R15, R15, -INF , !P0 ;  /* 0xff8000000f0f7808 */ /* 0x000fc40004000000 */
[C---:B------:R-:W-:Y:S01]  /*88e0*/  ISETP.GE.AND P6, PT, R21.reuse, R203, PT ;  /* 0x000000cb1500720c */ /* 0x040fe20003fc6270 */
[C---:B-1----:R-:W-:Y:S01]  /*88f0*/  HMMA.16816.F32 R144, R8.reuse, R16, R144 ;  /* 0x000000100890723c */ /* 0x042fe20000001890 */
[----:B------:R-:W-:Y:S01]  /*8900*/  BAR.SYNC.DEFER_BLOCKING 0x0 ;  /* 0x0000000000007b1d */ /* 0x000fe20000010000 */
[C---:B------:R-:W-:Y:S02]  /*8910*/  ISETP.GE.AND P4, PT, R21.reuse, R199, PT ;  /* 0x000000c71500720c */ /* 0x040fe40003f86270 */
[C---:B------:R-:W-:Y:S02]  /*8920*/  ISETP.GE.AND P5, PT, R20.reuse, R203, PT ;  /* 0x000000cb1400720c */ /* 0x040fe40003fa6270 */
[----:B------:R-:W-:Y:S02]  /*8930*/  ISETP.GE.AND P0, PT, R20, R199, PT ;  /* 0x000000c71400720c */ /* 0x000fe40003f06270 */
[C---:B------:R-:W-:Y:S01]  /*8940*/  ISETP.LT.OR P6, PT, R21.reuse, R204, P6 ;  /* 0x000000cc1500720c */ /* 0x040fe200037c1670 */
[----:B------:R-:W-:Y:S01]  /*8950*/  HMMA.16816.F32 R164, R8, R18, R164 ;  /* 0x0000001208a4723c */ /* 0x000fe200000018a4 */
[----:B------:R-:W-:-:S02]  /*8960*/  ISETP.LT.OR P4, PT, R21, R202, P4 ;  /* 0x000000ca1500720c */ /* 0x000fc40002781670 */
[C---:B------:R-:W-:Y:S02]  /*8970*/  ISETP.LT.OR P5, PT, R20.reuse, R204, P5 ;  /* 0x000000cc1400720c */ /* 0x040fe40002fa1670 */
[----:B------:R-:W-:Y:S02]  /*8980*/  ISETP.LT.OR P0, PT, R20, R202, P0 ;  /* 0x000000ca1400720c */ /* 0x000fe40000701670 */
[C---:B------:R-:W-:Y:S02]  /*8990*/  IADD3 R5, R2.reuse, 0x18, RZ ;  /* 0x0000001802057810 */ /* 0x040fe40007ffe0ff */
[----:B------:R-:W-:Y:S02]  /*89a0*/  IADD3 R4, R2, 0x19, RZ ;  /* 0x0000001902047810 */ /* 0x000fe40007ffe0ff */
[----:B------:R-:W-:Y:S02]  /*89b0*/  FSEL R160, R160, -INF , !P6 ;  /* 0xff800000a0a07808 */ /* 0x000fe40007000000 */
[----:B------:R-:W-:-:S02]  /*89c0*/  FSEL R25, R162, -INF , !P4 ;  /* 0xff800000a2197808 */ /* 0x000fc40006000000 */
[----:B------:R-:W-:Y:S02]  /*89d0*/  FSEL R24, R161, -INF , !P5 ;  /* 0xff800000a1187808 */ /* 0x000fe40006800000 */
[----:B------:R-:W-:Y:S02]  /*89e0*/  FSEL R27, R163, -INF , !P0 ;  /* 0xff800000a31b7808 */ /* 0x000fe40004000000 */
[C---:B------:R-:W-:Y:S02]  /*89f0*/  ISETP.GE.AND P6, PT, R5.reuse, R203, PT ;  /* 0x000000cb0500720c */ /* 0x040fe40003fc6270 */
[----:B------:R-:W-:Y:S02]  /*8a00*/  ISETP.GE.AND P4, PT, R5, R199, PT ;  /* 0x000000c70500720c */ /* 0x000fe40003f86270 */
[C---:B------:R-:W-:Y:S02]  /*8a10*/  ISETP.GE.AND P5, PT, R4.reuse, R203, PT ;  /* 0x000000cb0400720c */ /* 0x040fe40003fa6270 */
[----:B------:R-:W-:-:S02]  /*8a20*/  ISETP.GE.AND P0, PT, R4, R199, PT ;  /* 0x000000c70400720c */ /* 0x000fc40003f06270 */
[C---:B------:R-:W-:Y:S02]  /*8a30*/  ISETP.LT.OR P6, PT, R5.reuse, R204, P6 ;  /* 0x000000cc0500720c */ /* 0x040fe400037c1670 */
[----:B------:R-:W-:Y:S02]  /*8a40*/  ISETP.LT.OR P4, PT, R5, R202, P4 ;  /* 0x000000ca0500720c */ /* 0x000fe40002781670 */
[C---:B------:R-:W-:Y:S02]  /*8a50*/  ISETP.LT.OR P5, PT, R4.reuse, R204, P5 ;  /* 0x000000cc0400720c */ /* 0x040fe40002fa1670 */
[----:B------:R-:W-:Y:S02]  /*8a60*/  ISETP.LT.OR P0, PT, R4, R202, P0 ;  /* 0x000000ca0400720c */ /* 0x000fe40000701670 */
[C---:B------:R-:W-:Y:S02]  /*8a70*/  IADD3 R5, R2.reuse, 0x20, RZ ;  /* 0x0000002002057810 */ /* 0x040fe40007ffe0ff */
[----:B------:R-:W-:-:S02]  /*8a80*/  IADD3 R4, R2, 0x21, RZ ;  /* 0x0000002102047810 */ /* 0x000fc40007ffe0ff */
[----:B------:R-:W-:Y:S02]  /*8a90*/  FSEL R22, R156, -INF , !P6 ;  /* 0xff8000009c167808 */ /* 0x000fe40007000000 */
[----:B------:R-:W-:Y:S02]  /*8aa0*/  FSEL R23, R158, -INF , !P4 ;  /* 0xff8000009e177808 */ /* 0x000fe40006000000 */
[----:B------:R-:W-:Y:S02]  /*8ab0*/  FSEL R20, R157, -INF , !P5 ;  /* 0xff8000009d147808 */ /* 0x000fe40006800000 */
[----:B------:R-:W-:Y:S02]  /*8ac0*/  FSEL R21, R159, -INF , !P0 ;  /* 0xff8000009f157808 */ /* 0x000fe40004000000 */
[C---:B------:R-:W-:Y:S02]  /*8ad0*/  ISETP.GE.AND P6, PT, R5.reuse, R203, PT ;  /* 0x000000cb0500720c */ /* 0x040fe40003fc6270 */
[----:B------:R-:W-:-:S02]  /*8ae0*/  ISETP.GE.AND P4, PT, R5, R199, PT ;  /* 0x000000c70500720c */ /* 0x000fc40003f86270 */
[C---:B------:R-:W-:Y:S02]  /*8af0*/  ISETP.GE.AND P5, PT, R4.reuse, R203, PT ;  /* 0x000000cb0400720c */ /* 0x040fe40003fa6270 */
[C---:B------:R-:W-:Y:S02]  /*8b00*/  ISETP.GE.AND P0, PT, R4.reuse, R199, PT ;  /* 0x000000c70400720c */ /* 0x040fe40003f06270 */
[C---:B------:R-:W-:Y:S02]  /*8b10*/  ISETP.LT.OR P6, PT, R5.reuse, R204, P6 ;  /* 0x000000cc0500720c */ /* 0x040fe400037c1670 */
[----:B------:R-:W-:Y:S02]  /*8b20*/  ISETP.LT.OR P4, PT, R5, R202, P4 ;  /* 0x000000ca0500720c */ /* 0x000fe40002781670 */
[C---:B------:R-:W-:Y:S02]  /*8b30*/  ISETP.LT.OR P5, PT, R4.reuse, R204, P5 ;  /* 0x000000cc0400720c */ /* 0x040fe40002fa1670 */
[----:B------:R-:W-:-:S02]  /*8b40*/  ISETP.LT.OR P0, PT, R4, R202, P0 ;  /* 0x000000ca0400720c */ /* 0x000fc40000701670 */
[C---:B------:R-:W-:Y:S02]  /*8b50*/  IADD3 R5, R2.reuse, 0x28, RZ ;  /* 0x0000002802057810 */ /* 0x040fe40007ffe0ff */
[----:B------:R-:W-:Y:S02]  /*8b60*/  IADD3 R4, R2, 0x29, RZ ;  /* 0x0000002902047810 */ /* 0x000fe40007ffe0ff */
[----:B------:R-:W-:Y:S02]  /*8b70*/  FSEL R168, R152, -INF , !P6 ;  /* 0xff80000098a87808 */ /* 0x000fe40007000000 */
[----:B------:R-:W-:Y:S02]  /*8b80*/  FSEL R171, R154, -INF , !P4 ;  /* 0xff8000009aab7808 */ /* 0x000fe40006000000 */
[----:B------:R-:W-:Y:S02]  /*8b90*/  FSEL R170, R153, -INF , !P5 ;  /* 0xff80000099aa7808 */ /* 0x000fe40006800000 */
[----:B------:R-:W-:-:S02]  /*8ba0*/  FSEL R169, R155, -INF , !P0 ;  /* 0xff8000009ba97808 */ /* 0x000fc40004000000 */
[C---:B------:R-:W-:Y:S02]  /*8bb0*/  ISETP.GE.AND P6, PT, R5.reuse, R203, PT ;  /* 0x000000cb0500720c */ /* 0x040fe40003fc6270 */
[C---:B------:R-:W-:Y:S02]  /*8bc0*/  ISETP.GE.AND P4, PT, R5.reuse, R199, PT ;  /* 0x000000c70500720c */ /* 0x040fe40003f86270 */
[C---:B------:R-:W-:Y:S02]  /*8bd0*/  ISETP.GE.AND P5, PT, R4.reuse, R203, PT ;  /* 0x000000cb0400720c */ /* 0x040fe40003fa6270 */
[----:B------:R-:W-:Y:S02]  /*8be0*/  ISETP.GE.AND P0, PT, R4, R199, PT ;  /* 0x000000c70400720c */ /* 0x000fe40003f06270 */
[C---:B------:R-:W-:Y:S02]  /*8bf0*/  ISETP.LT.OR P6, PT, R5.reuse, R204, P6 ;  /* 0x000000cc0500720c */ /* 0x040fe400037c1670 */
        /* <DEDUP_REMOVED lines=8> */
[C---:B------:R-:W-:Y:S02]  /*8c80*/  ISETP.GE.AND P4, PT, R5.reuse, R199, PT ;  /* 0x000000c70500720c */ /* 0x040fe40003f86270 */
[C---:B------:R-:W-:Y:S02]  /*8c90*/  ISETP.GE.AND P5, PT, R4.reuse, R203, PT ;  /* 0x000000cb0400720c */ /* 0x040fe40003fa6270 */
[C---:B------:R-:W-:Y:S02]  /*8ca0*/  ISETP.GE.AND P0, PT, R4.reuse, R199, PT ;  /* 0x000000c70400720c */ /* 0x040fe40003f06270 */
[----:B------:R-:W-:Y:S02]  /*8cb0*/  ISETP.LT.OR P4, PT, R5, R202, P4 ;  /* 0x000000ca0500720c */ /* 0x000fe40002781670 */
[----:B------:R-:W-:-:S02]  /*8cc0*/  ISETP.LT.OR P5, PT, R4, R204, P5 ;  /* 0x000000cc0400720c */ /* 0x000fc40002fa1670 */
[----:B------:R-:W-:Y:S02]  /*8cd0*/  ISETP.LT.OR P0, PT, R4, R202, P0 ;  /* 0x000000ca0400720c */ /* 0x000fe40000701670 */
[----:B------:R-:W-:Y:S02]  /*8ce0*/  IADD3 R4, R2, 0x38, RZ ;  /* 0x0000003802047810 */ /* 0x000fe40007ffe0ff */
[----:B------:R-:W-:Y:S02]  /*8cf0*/  FSEL R151, R146, -INF , !P4 ;  /* 0xff80000092977808 */ /* 0x000fe40006000000 */
[----:B------:R-:W-:Y:S02]  /*8d00*/  ISETP.GE.AND P4, PT, R4, R203, PT ;  /* 0x000000cb0400720c */ /* 0x000fe40003f86270 */
[----:B------:R-:W-:Y:S02]  /*8d10*/  FSEL R210, R148, -INF , !P6 ;  /* 0xff80000094d27808 */ /* 0x000fe40007000000 */
[----:B------:R-:W-:-:S02]  /*8d20*/  ISETP.LT.OR P4, PT, R4, R204, P4 ;  /* 0x000000cc0400720c */ /* 0x000fc40002781670 */
[C---:B------:R-:W-:Y:S02]  /*8d30*/  ISETP.GE.AND P6, PT, R5.reuse, R203, PT ;  /* 0x000000cb0500720c */ /* 0x040fe40003fc6270 */
[----:B------:R-:W-:Y:S02]  /*8d40*/  FSEL R138, R164, -INF , !P4 ;  /* 0xff800000a48a7808 */ /* 0x000fe40006000000 */
[----:B------:R-:W-:Y:S02]  /*8d50*/  PLOP3.LUT P4, PT, PT, PT, UP0, 0x80, 0x0 ;  /* 0x000000000000781c */ /* 0x000fe40003f8f008 */
[----:B------:R-:W-:Y:S02]  /*8d60*/  ISETP.LT.OR P6, PT, R5, R204, P6 ;  /* 0x000000cc0500720c */ /* 0x000fe400037c1670 */
[----:B------:R-:W-:Y:S02]  /*8d70*/  IADD3 R2, R2, 0x39, RZ ;  /* 0x0000003902027810 */ /* 0x000fe40007ffe0ff */
[----:B------:R-:W-:-:S02]  /*8d80*/  FSEL R154, R144, -INF , !P6 ;  /* 0xff800000909a7808 */ /* 0x000fc40007000000 */
[----:B------:R-:W-:Y:S02]  /*8d90*/  FSEL R152, R145, -INF , !P5 ;  /* 0xff80000091987808 */ /* 0x000fe40006800000 */
[----:B------:R-:W-:Y:S02]  /*8da0*/  FSEL R139, R147, -INF , !P0 ;  /* 0xff800000938b7808 */ /* 0x000fe40004000000 */
[----:B------:R-:W-:Y:S02]  /*8db0*/  ISETP.GE.AND P5, PT, R4, R199, PT ;  /* 0x000000c70400720c */ /* 0x000fe40003fa6270 */
[C---:B------:R-:W-:Y:S02]  /*8dc0*/  ISETP.GE.AND P6, PT, R2.reuse, R203, PT ;  /* 0x000000cb0200720c */ /* 0x040fe40003fc6270 */
[----:B------:R-:W-:Y:S02]  /*8dd0*/  ISETP.GE.AND P0, PT, R2, R199, PT ;  /* 0x000000c70200720c */ /* 0x000fe40003f06270 */
[----:B------:R-:W-:-:S02]  /*8de0*/  ISETP.LT.OR P5, PT, R4, R202, P5 ;  /* 0x000000ca0400720c */ /* 0x000fc40002fa1670 */
[C---:B------:R-:W-:Y:S02]  /*8df0*/  ISETP.LT.OR P6, PT, R2.reuse, R204, P6 ;  /* 0x000000cc0200720c */ /* 0x040fe400037c1670 */
[----:B------:R-:W-:Y:S02]  /*8e00*/  ISETP.LT.OR P0, PT, R2, R202, P0 ;  /* 0x000000ca0200720c */ /* 0x000fe40000701670 */
[----:B------:R-:W-:Y:S02]  /*8e10*/  FSEL R137, R166, -INF , !P5 ;  /* 0xff800000a6897808 */ /* 0x000fe40006800000 */
[----:B------:R-:W-:Y:S02]  /*8e20*/  FSEL R136, R165, -INF , !P6 ;  /* 0xff800000a5887808 */ /* 0x000fe40007000000 */
[----:B------:R-:W-:Y:S01]  /*8e30*/  FSEL R149, R167, -INF , !P0 ;  /* 0xff800000a7957808 */ /* 0x000fe20004000000 */
[----:B------:R-:W-:Y:S05]  /*8e40*/  @!P4 BRA `(.L_x_2012) ;  /* 0x00000cc00000c947 */ /* 0x000fea0003800000 */
[----:B------:R-:W-:-:S13]  /*8e50*/  PLOP3.LUT P0, PT, PT, PT, UP6, 0x80, 0x0 ;  /* 0x000000000000781c */ /* 0x000fda0003f0f068 */
[----:B------:R-:W-:Y:S05]  /*8e60*/  @!P0 BRA `(.L_x_2013) ;  /* 0x0000046000008947 */ /* 0x000fea0003800000 */
[----:B------:R-:W1:Y:S01]  /*8e70*/  I2F.RP R6, UR9 ;  /* 0x0000000900067d06 */ /* 0x000e620008209400 */
[----:B------:R-:W-:Y:S02]  /*8e80*/  USHF.L.U32 UR4, UR25, 0x6, URZ ;  /* 0x0000000619047899 */ /* 0x000fe4000800063f */
[----:B------:R-:W-:Y:S02]  /*8e90*/  UMOV UR14, URZ ;  /* 0x0000003f000e7c82 */ /* 0x000fe40008000000 */
[----:B------:R-:W-:Y:S02]  /*8ea0*/  UIADD3 UR12, UR4, -0x40, URZ ;  /* 0xffffffc0040c7890 */ /* 0x000fe4000fffe03f */
[----:B------:R-:W-:-:S04]  /*8eb0*/  IABS R4, UR4 ;  /* 0x0000000400047c13 */ /* 0x000fc80008000000 */
[----:B------:R-:W-:Y:S01]  /*8ec0*/  IABS R2, UR12 ;  /* 0x0000000c00027c13 */ /* 0x000fe20008000000 */
        /* <DEDUP_REMOVED lines=10> */
[----:B---3--:R-:W-:Y:S02]  /*8f70*/  UIMAD.WIDE.U32 UR16, UR17, UR8, URZ ;  /* 0x00000008111072a5 */ /* 0x008fe4000f8e003f */
        /* <DEDUP_REMOVED lines=28> */
[----:B------:R-:W-:Y:S02]  /*9140*/  IMAD.U32 R4, RZ, RZ, UR8 ;  /* 0x00000008ff047e24 */ /* 0x000fe4000f8e00ff */
[----:B------:R-:W-:Y:S01]  /*9150*/  IMAD.U32 R5, RZ, RZ, UR9 ;  /* 0x00000009ff057e24 */ /* 0x000fe2000f8e00ff */
[----:B------:R-:W-:Y:S01]  /*9160*/  MOV R6, UR12 ;  /* 0x0000000c00067c02 */ /* 0x000fe20008000f00 */
[----:B------:R-:W-:-:S03]  /*9170*/  IMAD.U32 R7, RZ, RZ, UR13 ;  /* 0x0000000dff077e24 */ /* 0x000fc6000f8e00ff */
[----:B------:R-:W2:Y:S04]  /*9180*/  LDG.E R4, [R4.64] ;  /* 0x0000000604047981 */ /* 0x000ea8000c1e1900 */
[----:B------:R-:W3:Y:S01]  /*9190*/  LDG.E R2, [R6.64] ;  /* 0x0000000606027981 */ /* 0x000ee2000c1e1900 */
        /* <DEDUP_REMOVED lines=8> */
[----:B------:R-:W-:-:S03]  /*9220*/  UIADD3 UR13, UR13, UR5, URZ ;  /* 0x000000050d0d7290 */ /* 0x000fc6000fffe03f */
[----:B------:R-:W-:Y:S01]  /*9230*/  ULDC.64 UR4, c[0x0][0x180] ;  /* 0x0000600000047ab9 */ /* 0x000fe20000000a00 */
[----:B--2---:R-:W1:Y:S08]  /*9240*/  R2UR UR9, R4 ;  /* 0x00000000040973c2 */ /* 0x004e7000000e0000 */
[----:B---3--:R-:W1:Y:S02]  /*9250*/  R2UR UR8, R2 ;  /* 0x00000000020873c2 */ /* 0x008e6400000e0000 */
[----:B-1----:R-:W-:-:S04]  /*9260*/  UIADD3 UR9, -UR9, UR8, URZ ;  /* 0x0000000809097290 */ /* 0x002fc8000fffe13f */
[----:B------:R-:W-:Y:S02]  /*9270*/  USHF.R.S32.HI UR8, URZ, 0x1f, UR9 ;  /* 0x0000001f3f087899 */ /* 0x000fe40008011409 */
[----:B------:R-:W-:Y:S02]  /*9280*/  UIMAD.WIDE.U32 UR10, UR9, UR4, UR12 ;  /* 0x00000004090a72a5 */ /* 0x000fe4000f8e000c */
[----:B------:R-:W-:-:S04]  /*9290*/  UIMAD UR8, UR8, UR4, URZ ;  /* 0x00000004080872a4 */ /* 0x000fc8000f8e023f */
[----:B------:R-:W-:-:S04]  /*92a0*/  UIMAD UR8, UR9, UR5, UR8 ;  /* 0x00000005090872a4 */ /* 0x000fc8000f8e0208 */
[----:B------:R-:W-:Y:S01]  /*92b0*/  UIADD3 UR8, UR11, UR8, URZ ;  /* 0x000000080b087290 */ /* 0x000fe2000fffe03f */
[----:B------:R-:W-:Y:S05]  /*92c0*/  BRA `(.L_x_2014) ;  /* 0x0000003000007947 */ /* 0x000fea0003800000 */
.L_x_2013:
[----:B------:R-:W-:Y:S02]  /*92d0*/  ULDC UR10, c[0x0][0x198] ;  /* 0x00006600000a7ab9 */ /* 0x000fe40000000800 */
[----:B------:R-:W-:-:S04]  /*92e0*/  ULEA UR10, -UR10, URZ, 0x6 ;  /* 0x0000003f0a0a7291 */ /* 0x000fc8000f8e313f */
[----:B------:R-:W-:Y:S02]  /*92f0*/  USHF.R.S32.HI UR8, URZ, 0x1f, UR10 ;  /* 0x0000001f3f087899 */ /* 0x000fe4000801140a */
.L_x_2014:
[----:B------:R-:W-:Y:S01]  /*9300*/  IMAD.U32 R141, RZ, RZ, UR10 ;  /* 0x0000000aff8d7e24 */ /* 0x000fe2000f8e00ff */
[C---:B------:R-:W-:Y:S01]  /*9310*/  @!P2 IADD3 R9, P5, R134.reuse, UR10, RZ ;  /* 0x0000000a8609ac10 */ /* 0x040fe2000ffbe0ff */
[----:B------:R-:W-:Y:S01]  /*9320*/  IMAD.U32 R6, RZ, RZ, UR10 ;  /* 0x0000000aff067e24 */ /* 0x000fe2000f8e00ff */
[----:B------:R-:W-:Y:S01]  /*9330*/  @!P1 IADD3 R5, P0, R134, UR10, RZ ;  /* 0x0000000a86059c10 */ /* 0x000fe2000ff1e0ff */
[----:B------:R-:W-:Y:S01]  /*9340*/  IMAD.U32 R4, RZ, RZ, UR8 ;  /* 0x00000008ff047e24 */ /* 0x000fe2000f8e00ff */
[----:B------:R-:W-:Y:S01]  /*9350*/  @!P3 LEA R140, P6, R141, R208, 0x1 ;  /* 0x000000d08d8cb211 */ /* 0x000fe200078c08ff */
[----:B------:R-:W-:Y:S01]  /*9360*/  IMAD.U32 R7, RZ, RZ, UR21 ;  /* 0x00000015ff077e24 */ /* 0x000fe2000f8e00ff */
[----:B------:R-:W-:Y:S01]  /*9370*/  @!P2 IADD3.X R2, R133, UR8, RZ, P5, !PT ;  /* 0x000000088502ac10 */ /* 0x000fe2000affe4ff */
[----:B------:R-:W-:Y:S01]  /*9380*/  UIADD3 UR5, UP1, UP0, UR21, UR10, UR21 ;  /* 0x0000000a15057290 */ /* 0x000fe2000f83e015 */
[----:B------:R-:W-:Y:S01]  /*9390*/  @!P3 LEA.HI.X R141, R6, R207, R4, 0x1, P6 ;  /* 0x000000cf068db211 */ /* 0x000fe200030f0c04 */
[----:B------:R1:W-:Y:S01]  /*93a0*/  @P3 STS.128 [R198+0x6000], RZ ;  /* 0x006000ffc6003388 */ /* 0x0003e20000000c00 */
[----:B------:R-:W-:Y:S01]  /*93b0*/  @!P2 LEA R34, P5, R9, c[0x0][0x168], 0x1 ;  /* 0x00005a000922aa11 */ /* 0x000fe200078a08ff */
[----:B------:R-:W-:Y:S01]  /*93c0*/  UIADD3.X UR4, UR20, UR8, UR20, UP1, UP0 ;  /* 0x0000000814047290 */ /* 0x000fe20008fe0414 */
[----:B------:R-:W-:Y:S01]  /*93d0*/  @!P1 IADD3.X R4, R133, UR8, RZ, P0, !PT ;  /* 0x0000000885049c10 */ /* 0x000fe200087fe4ff */
[----:B------:R-:W-:Y:S01]  /*93e0*/  @!PT LDS RZ, [RZ] ;  /* 0x00000000fffff984 */ /* 0x000fe20000000800 */
[----:B------:R-:W-:Y:S01]  /*93f0*/  @!PT LDS RZ, [RZ] ;  /* 0x00000000fffff984 */ /* 0x000fe20000000800 */
[----:B------:R-:W-:Y:S01]  /*9400*/  @!PT LDS RZ, [RZ] ;  /* 0x00000000fffff984 */ /* 0x000fe20000000800 */
[----:B------:R1:W-:Y:S01]  /*9410*/  @!P3 LDGSTS.E.BYPASS.LTC128B.128 [R198+0x6000], [R140.64] ;  /* 0x060000008cc6bfae */ /* 0x0003e2000b901d46 */
[----:B------:R-:W-:Y:S01]  /*9420*/  @!P1 LEA R16, P0, R5, c[0x0][0x168], 0x1 ;  /* 0x00005a0005109a11 */ /* 0x000fe200078008ff */
[----:B------:R-:W-:Y:S01]  /*9430*/  BSSY B0, `(.L_x_2015) ;  /* 0x0000067000007945 */ /* 0x000fe20003800000 */
[----:B------:R-:W-:Y:S01]  /*9440*/  @!P2 LEA.HI.X R35, R9, c[0x0][0x16c], R2, 0x1, P5 ;  /* 0x00005b000923aa11 */ /* 0x000fe200028f0c02 */
[----:B------:R-:W-:Y:S01]  /*9450*/  IMAD.U32 R2, RZ, RZ, UR20 ;  /* 0x00000014ff027e24 */ /* 0x000fe2000f8e00ff */
[----:B------:R-:W-:Y:S01]  /*9460*/  @!P1 LEA.HI.X R17, R5, c[0x0][0x16c], R4, 0x1, P0 ;  /* 0x00005b0005119a11 */ /* 0x000fe200000f0c04 */
[----:B------:R-:W-:Y:S01]  /*9470*/  IMAD.U32 R5, RZ, RZ, UR21 ;  /* 0x00000015ff057e24 */ /* 0x000fe2000f8e00ff */
[----:B------:R-:W-:Y:S01]  /*9480*/  @!P3 IADD3 R7, P5, R7, UR10, RZ ;  /* 0x0000000a0707bc10 */ /* 0x000fe2000ffbe0ff */
[----:B------:R-:W-:Y:S01]  /*9490*/  IMAD.U32 R4, RZ, RZ, UR20 ;  /* 0x00000014ff047e24 */ /* 0x000fe2000f8e00ff */
[----:B------:R1:W-:Y:S01]  /*94a0*/  @P2 STS.128 [R198+0x8000], RZ ;  /* 0x008000ffc6002388 */ /* 0x0003e20000000c00 */
[----:B------:R-:W-:Y:S01]  /*94b0*/  IMAD.U32 R9, RZ, RZ, UR5 ;  /* 0x00000005ff097e24 */ /* 0x000fe2000f8e00ff */
[----:B------:R-:W-:-:S02]  /*94c0*/  @!P3 IADD3.X R2, R2, UR8, RZ, P5, !PT ;  /* 0x000000080202bc10 */ /* 0x000fc4000affe4ff */
[C---:B------:R-:W-:Y:S01]  /*94d0*/  @!P3 LEA R32, P6, R7.reuse, R208, 0x1 ;  /* 0x000000d00720b211 */ /* 0x040fe200078c08ff */
[----:B------:R-:W-:Y:S01]  /*94e0*/  @!PT LDS RZ, [RZ] ;  /* 0x00000000fffff984 */ /* 0x000fe20000000800 */
[----:B------:R-:W-:Y:S01]  /*94f0*/  @!PT LDS RZ, [RZ] ;  /* 0x00000000fffff984 */ /* 0x000fe20000000800 */
[----:B------:R-:W-:Y:S01]  /*9500*/  @!PT LDS RZ, [RZ] ;  /* 0x00000000fffff984 */ /* 0x000fe20000000800 */
[----:B------:R1:W-:Y:S01]  /*9510*/  @!P2 LDGSTS.E.BYPASS.LTC128B.128 [R198+0x8000], [R34.64+0x80] ;  /* 0x0800008022c6afae */ /* 0x0003e2000b901d46 */
[C-C-:B------:R-:W-:Y:S02]  /*9520*/  @!P2 IADD3 R8, P5, P0, R134.reuse, UR10, R5.reuse ;  /* 0x0000000a8608ac10 */ /* 0x140fe4000f8be005 */
[----:B------:R-:W-:Y:S01]  /*9530*/  @!P3 LEA.HI.X R33, R7, R207, R2, 0x1, P6 ;  /* 0x000000cf0721b211 */ /* 0x000fe200030f0c02 */
[----:B------:R-:W-:Y:S01]  /*9540*/  IMAD.U32 R2, RZ, RZ, UR20 ;  /* 0x00000014ff027e24 */ /* 0x000fe2000f8e00ff */
[----:B------:R-:W-:Y:S01]  /*9550*/  @!P2 IADD3.X R7, R133, UR8, R4, P5, P0 ;  /* 0x000000088507ac10 */ /* 0x000fe2000afe0404 */
[----:B------:R-:W-:Y:S01]  /*9560*/  IMAD.U32 R4, RZ, RZ, UR5 ;  /* 0x00000005ff047e24 */ /* 0x000fe2000f8e00ff */
[----:B------:R-:W-:Y:S01]  /*9570*/  @!P1 IADD3 R6, P5, P0, R134, UR10, R5 ;  /* 0x0000000a86069c10 */ /* 0x000fe2000f8be005 */
[----:B------:R1:W-:Y:S01]  /*9580*/  @P1 STS.128 [R198+0xa000], RZ ;  /* 0x00a000ffc6001388 */ /* 0x0003e20000000c00 */
[----:B------:R-:W-:-:S02]  /*9590*/  @!P2 LEA R18, P6, R8, c[0x0][0x168], 0x1 ;  /* 0x00005a000812aa11 */ /* 0x000fc400078c08ff */
[----:B------:R-:W-:Y:S01]  /*95a0*/  @!P1 IADD3.X R5, R133, UR8, R2, P5, P0 ;  /* 0x0000000885059c10 */ /* 0x000fe2000afe0402 */
[----:B------:R-:W-:Y:S01]  /*95b0*/  IMAD.U32 R2, RZ, RZ, UR4 ;  /* 0x00000004ff027e24 */ /* 0x000fe2000f8e00ff */
[C---:B------:R-:W-:Y:S01]  /*95c0*/  @!P1 LEA R10, P0, R6.reuse, c[0x0][0x168], 0x1 ;  /* 0x00005a00060a9a11 */ /* 0x040fe200078008ff */
[----:B------:R-:W-:Y:S01]  /*95d0*/  @!PT LDS RZ, [RZ] ;  /* 0x00000000fffff984 */ /* 0x000fe20000000800 */
[----:B------:R-:W-:Y:S01]  /*95e0*/  @!PT LDS RZ, [RZ] ;  /* 0x00000000fffff984 */ /* 0x000fe20000000800 */
[----:B------:R-:W-:Y:S01]  /*95f0*/  @!PT LDS RZ, [RZ] ;  /* 0x00000000fffff984 */ /* 0x000fe20000000800 */
[----:B------:R1:W-:Y:S01]  /*9600*/  @!P1 LDGSTS.E.BYPASS.LTC128B.128 [R198+0xa000], [R16.64+0x100] ;  /* 0x0a00010010c69fae */ /* 0x0003e2000b901d46 */
[----:B------:R-:W-:Y:S02]  /*9610*/  @!P3 LEA R142, P5, R9, R208, 0x1 ;  /* 0x000000d0098eb211 */ /* 0x000fe400078a08ff */
[----:B------:R-:W-:Y:S01]  /*9620*/  @!P1 LEA.HI.X R11, R6, c[0x0][0x16c], R5, 0x1, P0 ;  /* 0x00005b00060b9a11 */ /* 0x000fe200000f0c05 */
[----:B------:R1:W-:Y:S01]  /*9630*/  @P3 STS.128 [R198+0x6800], RZ ;  /* 0x006800ffc6003388 */ /* 0x0003e20000000c00 */
[----:B------:R-:W-:Y:S02]  /*9640*/  @!P2 IADD3 R5, P0, R134, UR5, RZ ;  /* 0x000000058605ac10 */ /* 0x000fe4000ff1e0ff */
[----:B------:R-:W-:Y:S01]  /*9650*/  @!P2 LEA.HI.X R19, R8, c[0x0][0x16c], R7, 0x1, P6 ;  /* 0x00005b000813aa11 */ /* 0x000fe200030f0c07 */
[----:B------:R-:W-:Y:S01]  /*9660*/  @!PT LDS RZ, [RZ] ;  /* 0x00000000fffff984 */ /* 0x000fe20000000800 */
[----:B------:R-:W-:Y:S01]  /*9670*/  @!PT LDS RZ, [RZ] ;  /* 0x00000000fffff984 */ /* 0x000fe20000000800 */
[----:B------:R-:W-:Y:S01]  /*9680*/  @!PT LDS RZ, [RZ] ;  /* 0x00000000fffff984 */ /* 0x000fe20000000800 */
[----:B------:R1:W-:Y:S01]  /*9690*/  @!P3 LDGSTS.E.BYPASS.LTC128B.128 [R198+0x6800], [R32.64] ;  /* 0x0680000020c6bfae */ /* 0x0003e2000b901d46 */
[----:B------:R-:W-:-:S02]  /*96a0*/  @!P3 LEA.HI.X R143, R4, R207, R2, 0x1, P5 ;  /* 0x000000cf048fb211 */ /* 0x000fc400028f0c02 */
[C---:B------:R-:W-:Y:S01]  /*96b0*/  @!P1 IADD3 R7, P5, R134.reuse, UR5, RZ ;  /* 0x0000000586079c10 */ /* 0x040fe2000ffbe0ff */
[----:B------:R-:W-:Y:S01]  /*96c0*/  UIADD3 UR5, UP0, UR21, UR5, URZ ;  /* 0x0000000515057290 */ /* 0x000fe2000ff1e03f */
[----:B------:R-:W-:Y:S01]  /*96d0*/  @!P2 IADD3.X R4, R133, UR4, RZ, P0, !PT ;  /* 0x000000048504ac10 */ /* 0x000fe200087fe4ff */
[----:B------:R1:W-:Y:S01]  /*96e0*/  @P2 STS.128 [R198+0x8800], RZ ;  /* 0x008800ffc6002388 */ /* 0x0003e20000000c00 */
[----:B------:R-:W-:Y:S02]  /*96f0*/  @!P2 LEA R144, P0, R5, c[0x0][0x168], 0x1 ;  /* 0x00005a000590aa11 */ /* 0x000fe400078008ff */
[----:B------:R-:W-:Y:S01]  /*9700*/  @!P1 IADD3.X R2, R133, UR4, RZ, P5, !PT ;  /* 0x0000000485029c10 */ /* 0x000fe2000affe4ff */
[----:B------:R-:W-:Y:S01]  /*9710*/  UIADD3.X UR4, UR20, UR4, URZ, UP0, !UPT ;  /* 0x0000000414047290 */ /* 0x000fe200087fe43f */
[----:B------:R-:W-:Y:S01]  /*9720*/  @!P1 LEA R8, P5, R7, c[0x0][0x168], 0x1 ;  /* 0x00005a0007089a11 */ /* 0x000fe200078a08ff */
[----:B------:R-:W-:Y:S01]  /*9730*/  @!PT LDS RZ, [RZ] ;  /* 0x00000000fffff984 */ /* 0x000fe20000000800 */
[----:B------:R-:W-:Y:S01]  /*9740*/  @!PT LDS RZ, [RZ] ;  /* 0x00000000fffff984 */ /* 0x000fe20000000800 */
[----:B------:R-:W-:Y:S01]  /*9750*/  @!PT LDS RZ, [RZ] ;  /* 0x00000000fffff984 */ /* 0x000fe20000000800 */
[----:B------:R1:W-:Y:S01]  /*9760*/  @!P2 LDGSTS.E.BYPASS.LTC128B.128 [R198+0x8800], [R18.64+0x80] ;  /* 0x0880008012c6afae */ /* 0x0003e2000b901d46 */
[----:B------:R-:W-:Y:S01]  /*9770*/  @!P2 LEA.HI.X R145, R5, c[0x0][0x16c], R4, 0x1, P0 ;  /* 0x00005b000591aa11 */ /* 0x000fe200000f0c04 */
[----:B------:R-:W-:Y:S01]  /*9780*/  IMAD.U32 R5, RZ, RZ, UR5 ;  /* 0x00000005ff057e24 */ /* 0x000fe2000f8e00ff */
[----:B------:R-:W-:Y:S01]  /*9790*/  @!P2 IADD3 R6, P0, R134, UR5, RZ ;  /* 0x000000058606ac10 */ /* 0x000fe2000ff1e0ff */
[----:B------:R-:W-:Y:S01]  /*97a0*/  IMAD.U32 R4, RZ, RZ, UR5 ;  /* 0x00000005ff047e24 */ /* 0x000fe2000f8e00ff */
[----:B------:R-:W-:Y:S01]  /*97b0*/  @!P1 LEA.HI.X R9, R7, c[0x0][0x16c], R2, 0x1, P5 ;  /* 0x00005b0007099a11 */ /* 0x000fe200028f0c02 */
[----:B------:R-:W-:Y:S01]  /*97c0*/  IMAD.U32 R2, RZ, RZ, UR4 ;  /* 0x00000004ff027e24 */ /* 0x000fe2000f8e00ff */
[----:B------:R-:W-:Y:S01]  /*97d0*/  @!P3 LEA R156, P5, R5, R208, 0x1 ;  /* 0x000000d0059cb211 */ /* 0x000fe200078a08ff */
[----:B------:R1:W-:Y:S01]  /*97e0*/  @P1 STS.128 [R198+0xa800], RZ ;  /* 0x00a800ffc6001388 */ /* 0x0003e20000000c00 */
[----:B------:R-:W-:-:S02]  /*97f0*/  @!P2 IADD3.X R5, R133, UR4, RZ, P0, !PT ;  /* 0x000000048505ac10 */ /* 0x000fc400087fe4ff */
[----:B------:R-:W-:Y:S01]  /*9800*/  @!P2 LEA R146, P0, R6, c[0x0][0x168], 0x1 ;  /* 0x00005a000692aa11 */ /* 0x000fe200078008ff */
[----:B------:R-:W-:Y:S01]  /*9810*/  @!PT LDS RZ, [RZ] ;  /* 0x00000000fffff984 */ /* 0x000fe20000000800 */
[----:B------:R-:W-:Y:S01]  /*9820*/  @!PT LDS RZ, [RZ] ;  /* 0x00000000fffff984 */ /* 0x000fe20000000800 */
[----:B------:R-:W-:Y:S01]  /*9830*/  @!PT LDS RZ, [RZ] ;  /* 0x00000000fffff984 */ /* 0x000fe20000000800 */
[----:B------:R1:W-:Y:S01]  /*9840*/  @!P1 LDGSTS.E.BYPASS.LTC128B.128 [R198+0xa800], [R10.64+0x100] ;  /* 0x0a8001000ac69fae */ /* 0x0003e2000b901d46 */
[----:B------:R-:W-:Y:S02]  /*9850*/  @!P3 LEA.HI.X R157, R4, R207, R2, 0x1, P5 ;  /* 0x000000cf049db211 */ /* 0x000fe400028f0c02 */
[----:B------:R-:W-:Y:S01]  /*9860*/  @!P2 LEA.HI.X R147, R6, c[0x0][0x16c], R5, 0x1, P0 ;  /* 0x00005b000693aa11 */ /* 0x000fe200000f0c05 */
        /* <DEDUP_REMOVED lines=27> */
[----:B------:R-:W-:-:S04]  /*9a20*/  IADD3 R134, P0, R134, UR5, RZ ;  /* 0x0000000586867c10 */ /* 0x000fc8000ff1e0ff */
[----:B------:R-:W-:Y:S02]  /*9a30*/  IADD3.X R133, R133, UR4, RZ, P0, !PT ;  /* 0x0000000485857c10 */ /* 0x000fe400087fe4ff */
[----:B------:R-:W-:-:S04]  /*9a40*/  LEA R4, P0, R134, c[0x0][0x168], 0x1 ;  /* 0x00005a0086047a11 */ /* 0x000fc800078008ff */
[----:B------:R-:W-:-:S05]  /*9a50*/  LEA.HI.X R5, R134, c[0x0][0x16c], R133, 0x1, P0 ;  /* 0x00005b0086057a11 */ /* 0x000fca00000f0c85 */
[----:B------:R-:W-:Y:S01]  /*9a60*/  @!PT LDS RZ, [RZ] ;  /* 0x00000000fffff984 */ /* 0x000fe20000000800 */
[----:B------:R-:W-:Y:S01]  /*9a70*/  @!PT LDS RZ, [RZ] ;  /* 0x00000000fffff984 */ /* 0x000fe20000000800 */
[----:B------:R-:W-:Y:S01]  /*9a80*/  @!PT LDS RZ, [RZ] ;  /* 0x00000000fffff984 */ /* 0x000fe20000000800 */
[----:B------:R2:W-:Y:S04]  /*9a90*/  LDGSTS.E.BYPASS.LTC128B.128 [R198+0xb800], [R4.64+0x100] ;  /* 0x0b80010004c67fae */ /* 0x0005e8000b901d46 */
.L_x_2016:
[----:B------:R-:W-:Y:S05]  /*9aa0*/  BSYNC B0 ;  /* 0x0000000000007941 */ /* 0x000fea0003800000 */
.L_x_2015:
[----:B------:R-:W0:Y:S01]  /*9ab0*/  LDGDEPBAR ;  /* 0x00000000000079af */ /* 0x000e220000000000 */
[----:B--2---:R-:W-:Y:S01]  /*9ac0*/  IMAD.U32 R5, RZ, RZ, UR10 ;  /* 0x0000000aff057e24 */ /* 0x004fe2000f8e00ff */
[----:B------:R-:W-:Y:S01]  /*9ad0*/  MOV R2, UR8 ;  /* 0x0000000800027c02 */ /* 0x000fe20008000f00 */
[----:B------:R-:W-:-:S03]  /*9ae0*/  IMAD.U32 R4, RZ, RZ, UR10 ;  /* 0x0000000aff047e24 */ /* 0x000fc6000f8e00ff */
[----:B------:R-:W-:-:S04]  /*9af0*/  LEA R208, P0, R5, R208, 0x1 ;  /* 0x000000d005d07211 */ /* 0x000fc800078008ff */
[----:B------:R-:W-:Y:S02]  /*9b00*/  LEA.HI.X R207, R4, R207, R2, 0x1, P0 ;  /* 0x000000cf04cf7211 */ /* 0x000fe400000f0c02 */
.L_x_2012:
[----:B------:R-:W-:Y:S01]  /*9b10*/  FMNMX.FTZ R5, R132, R28, !PT ;  /* 0x0000001c84057209 */ /* 0x000fe20007810000 */
[----:B-1----:R-:W-:Y:S01]  /*9b20*/  LDSM.16.MT88.4 R16, [R188+0xc000] ;  /* 0x00c00000bc10783b */ /* 0x002fe20000004200 */
[----:B------:R-:W-:Y:S02]  /*9b30*/  FMNMX.FTZ R2, R3, R0, !PT ;  /* 0x0000000003027209 */ /* 0x000fe40007810000 */
[----:B------:R-:W-:Y:S01]  /*9b40*/  FMNMX.FTZ R5, R26, R5, !PT ;  /* 0x000000051a057209 */ /* 0x000fe20007810000 */
[----:B------:R-:W-:Y:S01]  /*9b50*/  LDSM.16.MT88.4 R8, [R185+0xc000] ;  /* 0x00c00000b908783b */ /* 0x000fe20000004200 */
[----:B------:R-:W-:Y:S02]  /*9b60*/  FMNMX.FTZ R2, R29, R2, !PT ;  /* 0x000000021d027209 */ /* 0x000fe40007810000 */
[----:B------:R-:W-:Y:S01]  /*9b70*/  FMNMX.FTZ R5, R30, R5, !PT ;  /* 0x000000051e057209 */ /* 0x000fe20007810000 */
[----:B------:R-:W-:Y:S01]  /*9b80*/  LDSM.16.MT88.4 R32, [R185+0xc800] ;  /* 0x00c80000b920783b */ /* 0x000fe20000004200 */
        /* <DEDUP_REMOVED lines=26> */
[----:B------:R-:W-:-:S03]  /*9d30*/  FMNMX.FTZ R7, R149, R2, !PT ;  /* 0x0000000295077209 */ /* 0x000fc60007810000 */
[----:B------:R-:W1:Y:S04]  /*9d40*/  SHFL.BFLY PT, R5, R4, 0x2, 0x1f ;  /* 0x0c401f0004057f89 */ /* 0x000e6800000e0000 */
[----:B------:R-:W2:Y:S01]  /*9d50*/  SHFL.BFLY PT, R2, R7, 0x2, 0x1f ;  /* 0x0c401f0007027f89 */ /* 0x000ea200000e0000 */
[----:B-1----:R-:W-:Y:S02]  /*9d60*/  FMNMX.FTZ R5, R4, R5, !PT ;  /* 0x0000000504057209 */ /* 0x002fe40007810000 */
[----:B--2---:R-:W-:-:S03]  /*9d70*/  FMNMX.FTZ R2, R7, R2, !PT ;  /* 0x0000000207027209 */ /* 0x004fc60007810000 */
[----:B------:R-:W1:Y:S04]  /*9d80*/  SHFL.BFLY PT, R146, R5, 0x1, 0x1f ;  /* 0x0c201f0005927f89 */ /* 0x000e6800000e0000 */
[----:B------:R-:W2:Y:S01]  /*9d90*/  SHFL.BFLY PT, R145, R2, 0x1, 0x1f ;  /* 0x0c201f0002917f89 */ /* 0x000ea200000e0000 */
[----:B-1----:R-:W-:Y:S02]  /*9da0*/  FMNMX.FTZ R146, R5, R146, !PT ;  /* 0x0000009205927209 */ /* 0x002fe40007810000 */
[----:B--2---:R-:W-:-:S03]  /*9db0*/  FMNMX.FTZ R145, R2, R145, !PT ;  /* 0x0000009102917209 */ /* 0x004fc60007810000 */
[C---:B------:R-:W-:Y:S01]  /*9dc0*/  FMUL.FTZ R153, R146.reuse, c[0x0][0x23c] ;  /* 0x00008f0092997a20 */ /* 0x040fe20000410000 */
[C---:B------:R-:W-:Y:S02]  /*9dd0*/  FSETP.NEU.FTZ.AND P1, PT, R146.reuse, -INF , PT ;  /* 0xff8000009200780b */ /* 0x040fe40003f3d000 */
[C---:B------:R-:W-:Y:S01]  /*9de0*/  FSETP.NEU.FTZ.AND P0, PT, R145.reuse, -INF , PT ;  /* 0xff8000009100780b */ /* 0x040fe20003f1d000 */
[----:B------:R-:W-:Y:S01]  /*9df0*/  FMUL.FTZ R150, R145, c[0x0][0x23c] ;  /* 0x00008f0091967a20 */ /* 0x000fe20000410000 */
[----:B------:R-:W-:Y:S02]  /*9e00*/  FSEL R153, R153, RZ, P1 ;  /* 0x000000ff99997208 */ /* 0x000fe40000800000 */
[----:B------:R-:W-:Y:S02]  /*9e10*/  FSEL R5, R146, RZ, P1 ;  /* 0x000000ff92057208 */ /* 0x000fe40000800000 */
[----:B------:R-:W-:Y:S01]  /*9e20*/  FSEL R150, R150, RZ, P0 ;  /* 0x000000ff96967208 */ /* 0x000fe20000000000 */
[----:B------:R-:W-:Y:S01]  /*9e30*/  FFMA.FTZ R141, R12, c[0x0][0x23c], -R153 ;  /* 0x00008f000c8d7a23 */ /* 0x000fe20000010899 */
[----:B------:R-:W-:Y:S01]  /*9e40*/  FSEL R6, R145, RZ, P0 ;  /* 0x000000ff91067208 */ /* 0x000fe20000000000 */
[----:B------:R-:W-:-:S02]  /*9e50*/  FADD.FTZ R4, R132, -R5 ;  /* 0x8000000584047221 */ /* 0x000fc40000010000 */
[----:B------:R-:W-:Y:S01]  /*9e60*/  FFMA.FTZ R147, R15, c[0x0][0x23c], -R150 ;  /* 0x00008f000f937a23 */ /* 0x000fe20000010896 */
[----:B------:R-:W-:Y:S01]  /*9e70*/  LDSM.16.MT88.4 R132, [R186+0xc800] ;  /* 0x00c80000ba84783b */ /* 0x000fe20000004200 */
[----:B------:R-:W-:Y:S01]  /*9e80*/  FADD.FTZ R6, R3, -R6 ;  /* 0x8000000603067221 */ /* 0x000fe20000010000 */
[----:B------:R-:W-:Y:S01]  /*9e90*/  MUFU.EX2 R141, R141 ;  /* 0x0000008d008d7308 */ /* 0x000fe20000000800 */
[--C-:B------:R-:W-:Y:S01]  /*9ea0*/  FFMA.FTZ R140, R0, c[0x0][0x23c], -R150.reuse ;  /* 0x00008f00008c7a23 */ /* 0x100fe20000010896 */
[----:B------:R-:W1:Y:S01]  /*9eb0*/  LDSM.16.MT88.4 R12, [R186+0xc000] ;  /* 0x00c00000ba0c783b */ /* 0x000e620000004200 */
[--C-:B------:R-:W-:Y:S02]  /*9ec0*/  FFMA.FTZ R144, R28, c[0x0][0x23c], -R153.reuse ;  /* 0x00008f001c907a23 */ /* 0x100fe40000010899 */
[--C-:B------:R-:W-:Y:S02]  /*9ed0*/  FFMA.FTZ R143, R26, c[0x0][0x23c], -R153.reuse ;  /* 0x00008f001a8f7a23 */ /* 0x100fe40000010899 */
[----:B------:R-:W-:Y:S01]  /*9ee0*/  FFMA.FTZ R142, R30, c[0x0][0x23c], -R153 ;  /* 0x00008f001e8e7a23 */ /* 0x000fe20000010899 */
[----:B------:R-:W-:Y:S01]  /*9ef0*/  MUFU.EX2 R140, R140 ;  /* 0x0000008c008c7308 */ /* 0x000fe20000000800 */
[----:B------:R-:W-:-:S02]  /*9f00*/  FFMA.FTZ R2, R29, c[0x0][0x23c], -R150 ;  /* 0x00008f001d027a23 */ /* 0x000fc40000010896 */
[----:B------:R-:W-:Y:S02]  /*9f10*/  FFMA.FTZ R0, R31, c[0x0][0x23c], -R150 ;  /* 0x00008f001f007a23 */ /* 0x000fe40000010896 */
[----:B------:R-:W-:Y:S01]  /*9f20*/  FMUL.FTZ R148, R4, c[0x0][0x23c] ;  /* 0x00008f0004947a20 */ /* 0x000fe20000410000 */
[----:B------:R-:W-:Y:S01]  /*9f30*/  LDSM.16.MT88.4 R28, [R184+0xc800] ;  /* 0x00c80000b81c783b */ /* 0x000fe20000004200 */
[----:B------:R-:W-:Y:S01]  /*9f40*/  FMUL.FTZ R3, R6, c[0x0][0x23c] ;  /* 0x00008f0006037a20 */ /* 0x000fe20000410000 */
[----:B------:R-:W-:Y:S01]  /*9f50*/  MUFU.EX2 R144, R144 ;  /* 0x0000009000907308 */ /* 0x000fe20000000800 */
[--C-:B------:R-:W-:Y:S02]  /*9f60*/  FFMA.FTZ R155, R160, c[0x0][0x23c], -R153.reuse ;  /* 0x00008f00a09b7a23 */ /* 0x100fe40000010899 */
[--C-:B------:R-:W-:Y:S02]  /*9f70*/  FFMA.FTZ R156, R24, c[0x0][0x23c], -R153.reuse ;  /* 0x00008f00189c7a23 */ /* 0x100fe40000010899 */
[----:B------:R-:W-:-:S02]  /*9f80*/  FFMA.FTZ R157, R22, c[0x0][0x23c], -R153 ;  /* 0x00008f00169d7a23 */ /* 0x000fc40000010899 */
[--C-:B------:R-:W-:Y:S01]  /*9f90*/  FFMA.FTZ R158, R20, c[0x0][0x23c], -R153.reuse ;  /* 0x00008f00149e7a23 */ /* 0x100fe20000010899 */
[----:B------:R-:W2:Y:S01]  /*9fa0*/  MUFU.EX2 R143, R143 ;  /* 0x0000008f008f7308 */ /* 0x000ea20000000800 */
[--C-:B------:R-:W-:Y:S02]  /*9fb0*/  FFMA.FTZ R159, R25, c[0x0][0x23c], -R150.reuse ;  /* 0x00008f00199f7a23 */ /* 0x100fe40000010896 */
[--C-:B------:R-:W-:Y:S02]  /*9fc0*/  FFMA.FTZ R162, R27, c[0x0][0x23c], -R150.reuse ;  /* 0x00008f001ba27a23 */ /* 0x100fe40000010896 */
[--C-:B------:R-:W-:Y:S01]  /*9fd0*/  FFMA.FTZ R160, R23, c[0x0][0x23c], -R150.reuse ;  /* 0x00008f0017a07a23 */ /* 0x100fe20000010896 */
[----:B------:R-:W-:Y:S01]  /*9fe0*/  LDSM.16.MT88.4 R24, [R188+0xe800] ;  /* 0x00e80000bc18783b */ /* 0x000fe20000004200 */
[----:B------:R-:W-:Y:S01]  /*9ff0*/  FFMA.FTZ R161, R21, c[0x0][0x23c], -R150 ;  /* 0x00008f0015a17a23 */ /* 0x000fe20000010896 */
[----:B------:R-:W3:Y:S01]  /*a000*/  MUFU.EX2 R142, R142 ;  /* 0x0000008e008e7308 */ /* 0x000ee20000000800 */
[--C-:B------:R-:W-:Y:S01]  /*a010*/  FFMA.FTZ R164, R168, c[0x0][0x23c], -R153.reuse ;  /* 0x00008f00a8a47a23 */ /* 0x100fe20000010899 */
[----:B------:R-:W-:Y:S01]  /*a020*/  LDSM.16.MT88.4 R20, [R186+0xe800] ;  /* 0x00e80000ba14783b */ /* 0x000fe20000004200 */
[----:B------:R-:W-:-:S02]  /*a030*/  FFMA.FTZ R167, R170, c[0x0][0x23c], -R153 ;  /* 0x00008f00aaa77a23 */ /* 0x000fc40000010899 */
[--C-:B------:R-:W-:Y:S02]  /*a040*/  FFMA.FTZ R165, R210, c[0x0][0x23c], -R153.reuse ;  /* 0x00008f00d2a57a23 */ /* 0x100fe40000010899 */
[----:B------:R-:W-:Y:S01]  /*a050*/  FFMA.FTZ R166, R206, c[0x0][0x23c], -R153 ;  /* 0x00008f00cea67a23 */ /* 0x000fe20000010899 */
[----:B------:R-:W4:Y:S01]  /*a060*/  MUFU.EX2 R2, R2 ;  /* 0x0000000200027308 */ /* 0x000f220000000800 */
[----:B--2---:R-:W-:Y:S01]  /*a070*/  F2FP.PACK_AB R4, R143, R144 ;  /* 0x000000908f04723e */ /* 0x004fe200000000ff */
[--C-:B------:R-:W-:Y:S02]  /*a080*/  FFMA.FTZ R168, R171, c[0x0][0x23c], -R150.reuse ;  /* 0x00008f00aba87a23 */ /* 0x100fe40000010896 */
[--C-:B------:R-:W-:Y:S02]  /*a090*/  FFMA.FTZ R169, R169, c[0x0][0x23c], -R150.reuse ;  /* 0x00008f00a9a97a23 */ /* 0x100fe40000010896 */
[--C-:B------:R-:W-:Y:S02]  /*a0a0*/  FFMA.FTZ R170, R205, c[0x0][0x23c], -R150.reuse ;  /* 0x00008f00cdaa7a23 */ /* 0x100fe40000010896 */
[----:B------:R-:W-:Y:S01]  /*a0b0*/  MUFU.EX2 R0, R0 ;  /* 0x0000000000007308 */ /* 0x000fe20000000800 */
[----:B---3--:R-:W-:Y:S01]  /*a0c0*/  F2FP.PACK_AB R6, R141, R142 ;  /* 0x0000008e8d06723e */ /* 0x008fe200000000ff */
[----:B------:R-:W-:-:S02]  /*a0d0*/  FFMA.FTZ R163, R163, c[0x0][0x23c], -R150 ;  /* 0x00008f00a3a37a23 */ /* 0x000fc40000010896 */
[--C-:B------:R-:W-:Y:S02]  /*a0e0*/  FFMA.FTZ R171, R152, c[0x0][0x23c], -R153.reuse ;  /* 0x00008f0098ab7a23 */ /* 0x100fe40000010899 */
[--C-:B------:R-:W-:Y:S02]  /*a0f0*/  FFMA.FTZ R154, R154, c[0x0][0x23c], -R153.reuse ;  /* 0x00008f009a9a7a23 */ /* 0x100fe40000010899 */
[----:B------:R-:W2:Y:S01]  /*a100*/  MUFU.EX2 R147, R147 ;  /* 0x0000009300937308 */ /* 0x000ea20000000800 */
[----:B----4-:R-:W-:Y:S01]  /*a110*/  F2FP.PACK_AB R5, R2, R140 ;  /* 0x0000008c0205723e */ /* 0x010fe200000000ff */
[----:B------:R-:W-:Y:S02]  /*a120*/  FFMA.FTZ R152, R138, c[0x0][0x23c], -R153 ;  /* 0x00008f008a987a23 */ /* 0x000fe40000010899 */
[--C-:B------:R-:W-:Y:S02]  /*a130*/  FFMA.FTZ R151, R151, c[0x0][0x23c], -R150.reuse ;  /* 0x00008f0097977a23 */ /* 0x100fe40000010896 */
[----:B------:R-:W-:-:S02]  /*a140*/  FFMA.FTZ R206, R139, c[0x0][0x23c], -R150 ;  /* 0x00008f008bce7a23 */ /* 0x000fc40000010896 */
[----:B------:R-:W3:Y:S01]  /*a150*/  MUFU.EX2 R148, R148 ;  /* 0x0000009400947308 */ /* 0x000ee20000000800 */
[--C-:B------:R-:W-:Y:S02]  /*a160*/  FFMA.FTZ R205, R137, c[0x0][0x23c], -R150.reuse ;  /* 0x00008f0089cd7a23 */ /* 0x100fe40000010896 */
[----:B------:R-:W-:Y:S02]  /*a170*/  FFMA.FTZ R153, R136, c[0x0][0x23c], -R153 ;  /* 0x00008f0088997a23 */ /* 0x000fe40000010899 */
[----:B------:R-:W-:Y:S01]  /*a180*/  FFMA.FTZ R150, R149, c[0x0][0x23c], -R150 ;  /* 0x00008f0095967a23 */ /* 0x000fe20000010896 */
[----:B------:R-:W-:Y:S02]  /*a190*/  LDSM.16.MT88.4 R136, [R186+0xd800] ;  /* 0x00d80000ba88783b */ /* 0x000fe40000004200 */
[----:B------:R-:W4:Y:S01]  /*a1a0*/  MUFU.EX2 R3, R3 ;  /* 0x0000000300037308 */ /* 0x000f220000000800 */
[----:B--2---:R-:W-:Y:S01]  /*a1b0*/  F2FP.PACK_AB R7, R147, R0 ;  /* 0x000000009307723e */ /* 0x004fe200000000ff */
[----:B---3--:R-:W-:-:S06]  /*a1c0*/  FMUL.FTZ R120, R120, R148 ;  /* 0x0000009478787220 */ /* 0x008fcc0000410000 */
[----:B------:R-:W-:Y:S01]  /*a1d0*/  MUFU.EX2 R155, R155 ;  /* 0x0000009b009b7308 */ /* 0x000fe20000000800 */
[-C--:B------:R-:W-:Y:S02]  /*a1e0*/  FMUL.FTZ R121, R121, R148.reuse ;  /* 0x0000009479797220 */ /* 0x080fe40000410000 */
[-C--:B------:R-:W-:Y:S02]  /*a1f0*/  FMUL.FTZ R116, R116, R148.reuse ;  /* 0x0000009474747220 */ /* 0x080fe40000410000 */
[----:B------:R-:W-:Y:S02]  /*a200*/  FMUL.FTZ R117, R117, R148 ;  /* 0x0000009475757220 */ /* 0x000fe40000410000 */
[-C--:B----4-:R-:W-:Y:S01]  /*a210*/  FMUL.FTZ R122, R122, R3.reuse ;  /* 0x000000037a7a7220 */ /* 0x090fe20000410000 */
[----:B------:R-:W2:Y:S01]  /*a220*/  MUFU.EX2 R156, R156 ;  /* 0x0000009c009c7308 */ /* 0x000ea20000000800 */
[-C--:B------:R-:W-:Y:S02]  /*a230*/  FMUL.FTZ R123, R123, R3.reuse ;  /* 0x000000037b7b7220 */ /* 0x080fe40000410000 */
[----:B------:R-:W-:-:S02]  /*a240*/  FMUL.FTZ R118, R118, R3 ;  /* 0x0000000376767220 */ /* 0x000fc40000410000 */
[-C--:B------:R-:W-:Y:S02]  /*a250*/  FMUL.FTZ R119, R119, R3.reuse ;  /* 0x0000000377777220 */ /* 0x080fe40000410000 */
[-C--:B------:R-:W-:Y:S01]  /*a260*/  FMUL.FTZ R128, R128, R148.reuse ;  /* 0x0000009480807220 */ /* 0x080fe20000410000 */
[C---:B-1----:R-:W-:Y:S01]  /*a270*/  HMMA.16816.F32 R120, R4.reuse, R12, R120 ;  /* 0x0000000c0478723c */ /* 0x042fe20000001878 */
[-C--:B------:R-:W-:Y:S01]  /*a280*/  FMUL.FTZ R129, R129, R148.reuse ;  /* 0x0000009481817220 */ /* 0x080fe20000410000 */
[----:B------:R-:W-:Y:S01]  /*a290*/  MUFU.EX2 R157, R157 ;  /* 0x0000009d009d7308 */ /* 0x000fe20000000800 */
[-C--:B------:R-:W-:Y:S02]  /*a2a0*/  FMUL.FTZ R130, R130, R3.reuse ;  /* 0x0000000382827220 */ /* 0x080fe40000410000 */
[-C--:B------:R-:W-:Y:S02]  /*a2b0*/  FMUL.FTZ R131, R131, R3.reuse ;  /* 0x0000000383837220 */ /* 0x080fe40000410000 */
[-C--:B------:R-:W-:Y:S01]  /*a2c0*/  FMUL.FTZ R124, R124, R148.reuse ;  /* 0x000000947c7c7220 */ /* 0x080fe20000410000 */
[----:B------:R-:W-:Y:S01]  /*a2d0*/  HMMA.16816.F32 R116, R4, R14, R116 ;  /* 0x0000000e0474723c */ /* 0x000fe20000001874 */
[----:B------:R-:W1:Y:S01]  /*a2e0*/  LDSM.16.MT88.4 R12, [R188+0xe000] ;  /* 0x00e00000bc0c783b */ /* 0x000e620000004200 */
[----:B------:R-:W-:Y:S01]  /*a2f0*/  FMUL.FTZ R125, R125, R148 ;  /* 0x000000947d7d7220 */ /* 0x000fe20000410000 */
[----:B------:R-:W-:Y:S01]  /*a300*/  MUFU.EX2 R158, R158 ;  /* 0x0000009e009e7308 */ /* 0x000fe20000000800 */
[----:B------:R-:W-:-:S02]  /*a310*/  FMUL.FTZ R126, R126, R3 ;  /* 0x000000037e7e7220 */ /* 0x000fc40000410000 */
[-C--:B------:R-:W-:Y:S02]  /*a320*/  FMUL.FTZ R127, R127, R3.reuse ;  /* 0x000000037f7f7220 */ /* 0x080fe40000410000 */
[-C--:B------:R-:W-:Y:S01]  /*a330*/  FMUL.FTZ R112, R112, R148.reuse ;  /* 0x0000009470707220 */ /* 0x080fe20000410000 */
[C---:B------:R-:W-:Y:S01]  /*a340*/  HMMA.16816.F32 R128, R4.reuse, R16, R128 ;  /* 0x000000100480723c */ /* 0x040fe20000001880 */
[-C--:B------:R-:W-:Y:S01]  /*a350*/  FMUL.FTZ R113, R113, R148.reuse ;  /* 0x0000009471717220 */ /* 0x080fe20000410000 */
[----:B------:R-:W-:Y:S01]  /*a360*/  MUFU.EX2 R159, R159 ;  /* 0x0000009f009f7308 */ /* 0x000fe20000000800 */
[-C--:B------:R-:W-:Y:S02]  /*a370*/  FMUL.FTZ R114, R114, R3.reuse ;  /* 0x0000000372727220 */ /* 0x080fe40000410000 */
[-C--:B------:R-:W-:Y:S02]  /*a380*/  FMUL.FTZ R115, R115, R3.reuse ;  /* 0x0000000373737220 */ /* 0x080fe40000410000 */
[-C--:B------:R-:W-:Y:S01]  /*a390*/  FMUL.FTZ R108, R108, R148.reuse ;  /* 0x000000946c6c7220 */ /* 0x080fe20000410000 */
[----:B------:R-:W-:Y:S01]  /*a3a0*/  HMMA.16816.F32 R124, R4, R18, R124 ;  /* 0x00000012047c723c */ /* 0x000fe2000000187c */
[----:B------:R-:W-:Y:S01]  /*a3b0*/  FMUL.FTZ R109, R109, R148 ;  /* 0x000000946d6d7220 */ /* 0x000fe20000410000 */
[----:B------:R-:W3:Y:S01]  /*a3c0*/  LDSM.16.MT88.4 R16, [R184+0xc000] ;  /* 0x00c00000b810783b */ /* 0x000ee20000004200 */
[-C--:B------:R-:W-:Y:S01]  /*a3d0*/  FMUL.FTZ R110, R110, R3.reuse ;  /* 0x000000036e6e7220 */ /* 0x080fe20000410000 */
[----:B------:R-:W4:Y:S01]  /*a3e0*/  MUFU.EX2 R162, R162 ;  /* 0x000000a200a27308 */ /* 0x000f220000000800 */
[----:B------:R-:W-:-:S02]  /*a3f0*/  FMUL.FTZ R111, R111, R3 ;  /* 0x000000036f6f7220 */ /* 0x000fc40000410000 */
[-C--:B------:R-:W-:Y:S01]  /*a400*/  FMUL.FTZ R36, R36, R148.reuse ;  /* 0x0000009424247220 */ /* 0x080fe20000410000 */
[C---:B------:R-:W-:Y:S01]  /*a410*/  HMMA.16816.F32 R112, R4.reuse, R8, R112 ;  /* 0x000000080470723c */ /* 0x040fe20000001870 */
[-C--:B------:R-:W-:Y:S02]  /*a420*/  FMUL.FTZ R37, R37, R148.reuse ;  /* 0x0000009425257220 */ /* 0x080fe40000410000 */
[-C--:B------:R-:W-:Y:S01]  /*a430*/  FMUL.FTZ R38, R38, R3.reuse ;  /* 0x0000000326267220 */ /* 0x080fe20000410000 */
[----:B------:R-:W-:Y:S01]  /*a440*/  MUFU.EX2 R160, R160 ;  /* 0x000000a000a07308 */ /* 0x000fe20000000800 */
[----:B------:R-:W-:Y:S02]  /*a450*/  FMUL.FTZ R39, R39, R3 ;  /* 0x0000000327277220 */ /* 0x000fe40000410000 */
[-C--:B------:R-:W-:Y:S01]  /*a460*/  FMUL.FTZ R40, R40, R148.reuse ;  /* 0x0000009428287220 */ /* 0x080fe20000410000 */
[----:B------:R-:W-:Y:S01]  /*a470*/  HMMA.16816.F32 R108, R4, R10, R108 ;  /* 0x0000000a046c723c */ /* 0x000fe2000000186c */
[----:B------:R-:W5:Y:S01]  /*a480*/  LDSM.16.MT88.4 R8, [R186+0xe000] ;  /* 0x00e00000ba08783b */ /* 0x000f620000004200 */
[----:B------:R-:W-:-:S02]  /*a490*/  FMUL.FTZ R41, R41, R148 ;  /* 0x0000009429297220 */ /* 0x000fc40000410000 */
[-C--:B------:R-:W-:Y:S01]  /*a4a0*/  FMUL.FTZ R42, R42, R3.reuse ;  /* 0x000000032a2a7220 */ /* 0x080fe20000410000 */
[----:B------:R-:W2:Y:S01]  /*a4b0*/  MUFU.EX2 R161, R161 ;  /* 0x000000a100a17308 */ /* 0x000ea20000000800 */
[-C--:B------:R-:W-:Y:S02]  /*a4c0*/  FMUL.FTZ R43, R43, R3.reuse ;  /* 0x000000032b2b7220 */ /* 0x080fe40000410000 */
[C---:B-1----:R-:W-:Y:S01]  /*a4d0*/  HMMA.16816.F32 R36, R4.reuse, R12, R36 ;  /* 0x0000000c0424723c */ /* 0x042fe20000001824 */
[-C--:B------:R-:W-:Y:S02]  /*a4e0*/  FMUL.FTZ R104, R104, R148.reuse ;  /* 0x0000009468687220 */ /* 0x080fe40000410000 */
[-C--:B------:R-:W-:Y:S02]  /*a4f0*/  FMUL.FTZ R105, R105, R148.reuse ;  /* 0x0000009469697220 */ /* 0x080fe40000410000 */
[-C--:B------:R-:W-:Y:S01]  /*a500*/  FMUL.FTZ R106, R106, R3.reuse ;  /* 0x000000036a6a7220 */ /* 0x080fe20000410000 */
[----:B------:R-:W1:Y:S01]  /*a510*/  MUFU.EX2 R164, R164 ;  /* 0x000000a400a47308 */ /* 0x000e620000000800 */
[----:B------:R-:W-:Y:S01]  /*a520*/  FMUL.FTZ R107, R107, R3 ;  /* 0x000000036b6b7220 */ /* 0x000fe20000410000 */
[----:B------:R-:W-:Y:S01]  /*a530*/  HMMA.16816.F32 R40, R4, R14, R40 ;  /* 0x0000000e0428723c */ /* 0x000fe20000001828 */
[----:B------:R-:W1:Y:S01]  /*a540*/  LDSM.16.MT88.4 R12, [R184+0xe000] ;  /* 0x00e00000b80c783b */ /* 0x000e620000004200 */
[----:B------:R-:W-:-:S02]  /*a550*/  FMUL.FTZ R100, R100, R148 ;  /* 0x0000009464647220 */ /* 0x000fc40000410000 */
[-C--:B------:R-:W-:Y:S02]  /*a560*/  FMUL.FTZ R101, R101, R148.reuse ;  /* 0x0000009465657220 */ /* 0x080fe40000410000 */
[-C--:B------:R-:W-:Y:S01]  /*a570*/  FMUL.FTZ R102, R102, R3.reuse ;  /* 0x0000000366667220 */ /* 0x080fe20000410000 */
[----:B------:R-:W1:Y:S01]  /*a580*/  MUFU.EX2 R167, R167 ;  /* 0x000000a700a77308 */ /* 0x000e620000000800 */
[-C--:B------:R-:W-:Y:S02]  /*a590*/  FMUL.FTZ R103, R103, R3.reuse ;  /* 0x0000000367677220 */ /* 0x080fe40000410000 */
[-C--:B------:R-:W-:Y:S01]  /*a5a0*/  FMUL.FTZ R44, R44, R148.reuse ;  /* 0x000000942c2c7220 */ /* 0x080fe20000410000 */
[----:B---3--:R-:W-:Y:S01]  /*a5b0*/  HMMA.16816.F32 R104, R4, R16, R104 ;  /* 0x000000100468723c */ /* 0x008fe20000001868 */
[----:B------:R-:W-:Y:S02]  /*a5c0*/  FMUL.FTZ R45, R45, R148 ;  /* 0x000000942d2d7220 */ /* 0x000fe40000410000 */
[-C--:B------:R-:W-:Y:S01]  /*a5d0*/  FMUL.FTZ R46, R46, R3.reuse ;  /* 0x000000032e2e7220 */ /* 0x080fe20000410000 */
[----:B------:R-:W3:Y:S01]  /*a5e0*/  MUFU.EX2 R165, R165 ;  /* 0x000000a500a57308 */ /* 0x000ee20000000800 */
[----:B------:R-:W-:-:S02]  /*a5f0*/  FMUL.FTZ R47, R47, R3 ;  /* 0x000000032f2f7220 */ /* 0x000fc40000410000 */
[-C--:B------:R-:W-:Y:S01]  /*a600*/  FMUL.FTZ R48, R48, R148.reuse ;  /* 0x0000009430307220 */ /* 0x080fe20000410000 */
[C---:B------:R-:W-:Y:S01]  /*a610*/  HMMA.16816.F32 R100, R4.reuse, R18, R100 ;  /* 0x000000120464723c */ /* 0x040fe20000001864 */
[-C--:B------:R-:W-:Y:S01]  /*a620*/  FMUL.FTZ R49, R49, R148.reuse ;  /* 0x0000009431317220 */ /* 0x080fe20000410000 */
[----:B------:R-:W2:Y:S01]  /*a630*/  LDSM.16.MT88.4 R16, [R185+0xe000] ;  /* 0x00e00000b910783b */ /* 0x000ea20000004200 */
[-C--:B------:R-:W-:Y:S01]  /*a640*/  FMUL.FTZ R50, R50, R3.reuse ;  /* 0x0000000332327220 */ /* 0x080fe20000410000 */
[----:B------:R-:W1:Y:S01]  /*a650*/  MUFU.EX2 R166, R166 ;  /* 0x000000a600a67308 */ /* 0x000e620000000800 */
[----:B------:R-:W-:Y:S02]  /*a660*/  FMUL.FTZ R51, R51, R3 ;  /* 0x0000000333337220 */ /* 0x000fe40000410000 */
[-C--:B------:R-:W-:Y:S01]  /*a670*/  FMUL.FTZ R60, R60, R148.reuse ;  /* 0x000000943c3c7220 */ /* 0x080fe20000410000 */
[----:B-----5:R-:W-:Y:S01]  /*a680*/  HMMA.16816.F32 R44, R4, R8, R44 ;  /* 0x00000008042c723c */ /* 0x020fe2000000182c */
[----:B------:R-:W-:-:S02]  /*a690*/  FMUL.FTZ R61, R61, R148 ;  /* 0x000000943d3d7220 */ /* 0x000fc40000410000 */
[-C--:B------:R-:W-:Y:S01]  /*a6a0*/  FMUL.FTZ R62, R62, R3.reuse ;  /* 0x000000033e3e7220 */ /* 0x080fe20000410000 */
[----:B------:R-:W-:Y:S01]  /*a6b0*/  MUFU.EX2 R168, R168 ;  /* 0x000000a800a87308 */ /* 0x000fe20000000800 */
[-C--:B------:R-:W-:Y:S02]  /*a6c0*/  FMUL.FTZ R63, R63, R3.reuse ;  /* 0x000000033f3f7220 */ /* 0x080fe40000410000 */
[-C--:B------:R-:W-:Y:S01]  /*a6d0*/  FMUL.FTZ R64, R64, R148.reuse ;  /* 0x0000009440407220 */ /* 0x080fe20000410000 */
[----:B------:R-:W-:Y:S01]  /*a6e0*/  HMMA.16816.F32 R48, R4, R10, R48 ;  /* 0x0000000a0430723c */ /* 0x000fe20000001830 */
[----:B------:R-:W5:Y:S01]  /*a6f0*/  LDSM.16.MT88.4 R8, [R188+0x10000] ;  /* 0x01000000bc08783b */ /* 0x000f620000004200 */
[----:B------:R-:W-:Y:S02]  /*a700*/  FMUL.FTZ R65, R65, R148 ;  /* 0x0000009441417220 */ /* 0x000fe40000410000 */
[-C--:B------:R-:W-:Y:S01]  /*a710*/  FMUL.FTZ R66, R66, R3.reuse ;  /* 0x0000000342427220 */ /* 0x080fe20000410000 */
[----:B------:R-:W2:Y:S01]  /*a720*/  MUFU.EX2 R169, R169 ;  /* 0x000000a900a97308 */ /* 0x000ea20000000800 */
[----:B------:R-:W-:-:S02]  /*a730*/  FMUL.FTZ R67, R67, R3 ;  /* 0x0000000343437220 */ /* 0x000fc40000410000 */
[C---:B-1----:R-:W-:Y:S01]  /*a740*/  HMMA.16816.F32 R60, R4.reuse, R12, R60 ;  /* 0x0000000c043c723c */ /* 0x042fe2000000183c */
[-C--:B------:R-:W-:Y:S02]  /*a750*/  FMUL.FTZ R52, R52, R148.reuse ;  /* 0x0000009434347220 */ /* 0x080fe40000410000 */
[-C--:B------:R-:W-:Y:S02]  /*a760*/  FMUL.FTZ R53, R53, R148.reuse ;  /* 0x0000009435357220 */ /* 0x080fe40000410000 */
[-C--:B------:R-:W-:Y:S01]  /*a770*/  FMUL.FTZ R54, R54, R3.reuse ;  /* 0x0000000336367220 */ /* 0x080fe20000410000 */
[----:B------:R-:W-:Y:S01]  /*a780*/  MUFU.EX2 R170, R170 ;  /* 0x000000aa00aa7308 */ /* 0x000fe20000000800 */
        /* <DEDUP_REMOVED lines=9> */
[----:B--2---:R-:W-:Y:S01]  /*a820*/  HMMA.16816.F32 R52, R4, R16, R52 ;  /* 0x000000100434723c */ /* 0x004fe20000001834 */
[----:B------:R-:W-:Y:S02]  /*a830*/  FMUL.FTZ R69, R69, R148 ;  /* 0x0000009445457220 */ /* 0x000fe40000410000 */
[-C--:B------:R-:W-:Y:S01]  /*a840*/  FMUL.FTZ R70, R70, R3.reuse ;  /* 0x0000000346467220 */ /* 0x080fe20000410000 */
[----:B------:R-:W-:Y:S01]  /*a850*/  MUFU.EX2 R154, R154 ;  /* 0x0000009a009a7308 */ /* 0x000fe20000000800 */
        /* <DEDUP_REMOVED lines=19> */
[----:B------:R-:W-:Y:S01]  /*a990*/  MUFU.EX2 R153, R153 ;  /* 0x0000009900997308 */ /* 0x000fe20000000800 */
        /* <DEDUP_REMOVED lines=26> */
[-C--:B------:R-:W-:Y:S02]  /*ab40*/  FMUL.FTZ R99, R99, R3.reuse ;  /* 0x0000000363637220 */ /* 0x080fe40000410000 */
[----:B------:R-:W-:Y:S01]  /*ab50*/  FFMA.FTZ R144, R211, R148, R144 ;  /* 0x00000094d3907223 */ /* 0x000fe20000010090 */
[----:B-----5:R-:W-:Y:S01]  /*ab60*/  HMMA.16816.F32 R92, R4, R8, R92 ;  /* 0x00000008045c723c */ /* 0x020fe2000000185c */
[----:B------:R-:W-:-:S02]  /*ab70*/  FFMA.FTZ R3, R209, R3, R140 ;  /* 0x00000003d1037223 */ /* 0x000fc4000001008c */
[----:B------:R-:W-:Y:S02]  /*ab80*/  FADD.FTZ R143, R143, R144 ;  /* 0x000000908f8f7221 */ /* 0x000fe40000010000 */
[----:B------:R-:W-:Y:S02]  /*ab90*/  FADD.FTZ R3, R2, R3 ;  /* 0x0000000302037221 */ /* 0x000fe40000010000 */
[----:B------:R-:W-:Y:S01]  /*aba0*/  FADD.FTZ R142, R142, R143 ;  /* 0x0000008f8e8e7221 */ /* 0x000fe20000010000 */
[----:B------:R-:W-:Y:S01]  /*abb0*/  HMMA.16816.F32 R96, R4, R10, R96 ;  /* 0x0000000a0460723c */ /* 0x000fe20000001860 */
[----:B------:R-:W-:Y:S01]  /*abc0*/  LDSM.16.MT88.4 R8, [R184+0xe800] ;  /* 0x00e80000b808783b */ /* 0x000fe20000004200 */
[----:B------:R-:W-:Y:S02]  /*abd0*/  FADD.FTZ R2, R0, R3 ;  /* 0x0000000300027221 */ /* 0x000fe40000010000 */
[----:B------:R-:W-:Y:S02]  /*abe0*/  FADD.FTZ R0, R141, R142 ;  /* 0x0000008e8d007221 */ /* 0x000fe40000010000 */
[----:B------:R-:W-:Y:S01]  /*abf0*/  FADD.FTZ R2, R147, R2 ;  /* 0x0000000293027221 */ /* 0x000fe20000010000 */
[----:B------:R-:W-:Y:S01]  /*ac00*/  F2FP.PACK_AB R4, R156, R155 ;  /* 0x0000009b9c04723e */ /* 0x000fe200000000ff */
[----:B------:R-:W-:Y:S01]  /*ac10*/  FADD.FTZ R155, R155, R0 ;  /* 0x000000009b9b7221 */ /* 0x000fe20000010000 */
[----:B----4-:R-:W-:Y:S01]  /*ac20*/  F2FP.PACK_AB R5, R162, R159 ;  /* 0x0000009fa205723e */ /* 0x010fe200000000ff */
        /* <DEDUP_REMOVED lines=9> */
[----:B------:R-:W-:Y:S02]  /*acc0*/  FADD.FTZ R161, R161, R160 ;  /* 0x000000a0a1a17221 */ /* 0x000fe40000010000 */
[----:B------:R-:W-:-:S03]  /*acd0*/  FADD.FTZ R0, R164, R3 ;  /* 0x00000003a4007221 */ /* 0x000fc60000010000 */
[----:B------:R-:W-:Y:S01]  /*ace0*/  HMMA.16816.F32 R124, R4, R14, R124 ;  /* 0x0000000e047c723c */ /* 0x000fe2000000187c */
[----:B------:R-:W1:Y:S01]  /*acf0*/  LDSM.16.MT88.4 R12, [R188+0x10800] ;  /* 0x01080000bc0c783b */ /* 0x000e620000004200 */
[----:B------:R-:W-:-:S04]  /*ad00*/  FADD.FTZ R0, R167, R0 ;  /* 0x00000000a7007221 */ /* 0x000fc80000010000 */
[----:B---3--:R-:W-:Y:S02]  /*ad10*/  FADD.FTZ R3, R165, R0 ;  /* 0x00000000a5037221 */ /* 0x008fe40000010000 */
[----:B------:R-:W-:Y:S02]  /*ad20*/  HMMA.16816.F32 R36, R4, R24, R36 ;  /* 0x000000180424723c */ /* 0x000fe40000001824 */
[----:B------:R-:W-:-:S06]  /*ad30*/  FADD.FTZ R3, R166, R3 ;  /* 0x00000003a6037221 */ /* 0x000fcc0000010000 */
        /* <DEDUP_REMOVED lines=22> */
[----:B------:R-:W5:Y:S07]  /*aea0*/  LDSM.16.MT88.4 R8, [R186+0xd000] ;  /* 0x00d00000ba08783b */ /* 0x000f6e0000004200 */
[C---:B---3--:R-:W-:Y:S08]  /*aeb0*/  HMMA.16816.F32 R76, R4.reuse, R24, R76 ;  /* 0x00000018044c723c */ /* 0x048ff0000000184c */
[C---:B------:R-:W-:Y:S01]  /*aec0*/  HMMA.16816.F32 R80, R4.reuse, R26, R80 ;  /* 0x0000001a0450723c */ /* 0x040fe20000001850 */
[----:B------:R-:W3:Y:S07]  /*aed0*/  LDSM.16.MT88.4 R24, [R188+0xf000] ;  /* 0x00f00000bc18783b */ /* 0x000eee0000004200 */
[C---:B----4-:R-:W-:Y:S08]  /*aee0*/  HMMA.16816.F32 R84, R4.reuse, R20, R84 ;  /* 0x000000140454723c */ /* 0x050ff00000001854 */
[C---:B------:R-:W-:Y:S01]  /*aef0*/  HMMA.16816.F32 R88, R4.reuse, R22, R88 ;  /* 0x000000160458723c */ /* 0x040fe20000001858 */
[----:B------:R-:W-:Y:S07]  /*af00*/  LDSM.16.MT88.4 R20, [R186+0xf000] ;  /* 0x00f00000ba14783b */ /* 0x000fee0000004200 */
[C---:B--2---:R-:W-:Y:S08]  /*af10*/  HMMA.16816.F32 R92, R4.reuse, R16, R92 ;  /* 0x00000010045c723c */ /* 0x044ff0000000185c */
[----:B------:R-:W-:Y:S01]  /*af20*/  HMMA.16816.F32 R96, R4, R18, R96 ;  /* 0x000000120460723c */ /* 0x000fe20000001860 */
[----:B------:R-:W2:Y:S06]  /*af30*/  LDSM.16.MT88.4 R16, [R185+0xf000] ;  /* 0x00f00000b910783b */ /* 0x000eac0000004200 */
[----:B------:R-:W-:-:S02]  /*af40*/  F2FP.PACK_AB R4, R167, R164 ;  /* 0x000000a4a704723e */ /* 0x000fc400000000ff */
[----:B------:R-:W-:Y:S01]  /*af50*/  F2FP.PACK_AB R5, R169, R168 ;  /* 0x000000a8a905723e */ /* 0x000fe200000000ff */
[----:B------:R-:W-:Y:S01]  /*af60*/  FADD.FTZ R168, R168, R161 ;  /* 0x000000a1a8a87221 */ /* 0x000fe20000010000 */
[----:B------:R-:W-:Y:S02]  /*af70*/  F2FP.PACK_AB R6, R166, R165 ;  /* 0x000000a5a606723e */ /* 0x000fe400000000ff */
[----:B------:R-:W-:Y:S01]  /*af80*/  F2FP.PACK_AB R7, R163, R170 ;  /* 0x000000aaa307723e */ /* 0x000fe200000000ff */
[----:B------:R-:W-:-:S04]  /*af90*/  FADD.FTZ R169, R169, R168 ;  /* 0x000000a8a9a97221 */ /* 0x000fc80000010000 */
[----:B------:R-:W-:Y:S02]  /*afa0*/  FADD.FTZ R0, R170, R169 ;  /* 0x000000a9aa007221 */ /* 0x000fe40000010000 */
[----:B-1----:R-:W-:Y:S02]  /*afb0*/  HMMA.16816.F32 R128, R4, R12, R128 ;  /* 0x0000000c0480723c */ /* 0x002fe40000001880 */
[----:B------:R-:W-:-:S06]  /*afc0*/  FADD.FTZ R0, R163, R0 ;  /* 0x00000000a3007221 */ /* 0x000fcc0000010000 */
[C---:B------:R-:W-:Y:S01]  /*afd0*/  HMMA.16816.F32 R124, R4.reuse, R14, R124 ;  /* 0x0000000e047c723c */ /* 0x040fe2000000187c */
[----:B------:R-:W1:Y:S07]  /*afe0*/  LDSM.16.MT88.4 R12, [R184+0xf000] ;  /* 0x00f00000b80c783b */ /* 0x000e6e0000004200 */
[C---:B-----5:R-:W-:Y:S08]  /*aff0*/  HMMA.16816.F32 R120, R4.reuse, R8, R120 ;  /* 0x000000080478723c */ /* 0x060ff00000001878 */
[C---:B------:R-:W-:Y:S01]  /*b000*/  HMMA.16816.F32 R116, R4.reuse, R10, R116 ;  /* 0x0000000a0474723c */ /* 0x040fe20000001874 */
[----:B------:R-:W4:Y:S07]  /*b010*/  LDSM.16.MT88.4 R8, [R188+0x11000] ;  /* 0x01100000bc08783b */ /* 0x000f2e0000004200 */
[C---:B---3--:R-:W-:Y:S08]  /*b020*/  HMMA.16816.F32 R36, R4.reuse, R24, R36 ;  /* 0x000000180424723c */ /* 0x048ff00000001824 */
[C---:B------:R-:W-:Y:S01]  /*b030*/  HMMA.16816.F32 R40, R4.reuse, R26, R40 ;  /* 0x0000001a0428723c */ /* 0x040fe20000001828 */
[----:B------:R-:W3:Y:S07]  /*b040*/  LDSM.16.MT88.4 R24, [R186+0x11000] ;  /* 0x01100000ba18783b */ /* 0x000eee0000004200 */
[C---:B--2---:R-:W-:Y:S08]  /*b050*/  HMMA.16816.F32 R52, R4.reuse, R16, R52 ;  /* 0x000000100434723c */ /* 0x044ff00000001834 */
[C---:B-1----:R-:W-:Y:S08]  /*b060*/  HMMA.16816.F32 R60, R4.reuse, R12, R60 ;  /* 0x0000000c043c723c */ /* 0x042ff0000000183c */
[C---:B------:R-:W-:Y:S01]  /*b070*/  HMMA.16816.F32 R64, R4.reuse, R14, R64 ;  /* 0x0000000e0440723c */ /* 0x040fe20000001840 */
[----:B------:R-:W1:Y:S07]  /*b080*/  LDSM.16.MT88.4 R12, [R184+0x11000] ;  /* 0x01100000b80c783b */ /* 0x000e6e0000004200 */
[C---:B------:R-:W-:Y:S01]  /*b090*/  HMMA.16816.F32 R56, R4.reuse, R18, R56 ;  /* 0x000000120438723c */ /* 0x040fe20000001838 */
[----:B------:R-:W2:Y:S07]  /*b0a0*/  LDSM.16.MT88.4 R16, [R185+0x11000] ;  /* 0x01100000b910783b */ /* 0x000eae0000004200 */
[C---:B----4-:R-:W-:Y:S08]  /*b0b0*/  HMMA.16816.F32 R68, R4.reuse, R8, R68 ;  /* 0x000000080444723c */ /* 0x050ff00000001844 */
        /* <DEDUP_REMOVED lines=8> */
[C---:B------:R-:W-:Y:S08]  /*b140*/  HMMA.16816.F32 R112, R4.reuse, R32, R112 ;  /* 0x000000200470723c */ /* 0x040ff00000001870 */
[C---:B------:R-:W-:Y:S01]  /*b150*/  HMMA.16816.F32 R108, R4.reuse, R34, R108 ;  /* 0x00000022046c723c */ /* 0x040fe2000000186c */
[----:B------:R-:W5:Y:S07]  /*b160*/  LDSM.16.MT88.4 R32, [R184+0xd800] ;  /* 0x00d80000b820783b */ /* 0x000f6e0000004200 */
[C---:B------:R-:W-:Y:S08]  /*b170*/  HMMA.16816.F32 R104, R4.reuse, R28, R104 ;  /* 0x0000001c0468723c */ /* 0x040ff00000001868 */
[C---:B------:R-:W-:Y:S01]  /*b180*/  HMMA.16816.F32 R100, R4.reuse, R30, R100 ;  /* 0x0000001e0464723c */ /* 0x040fe20000001864 */
[----:B------:R-:W1:Y:S07]  /*b190*/  LDSM.16.MT88.4 R28, [R186+0xf800] ;  /* 0x00f80000ba1c783b */ /* 0x000e6e0000004200 */
[C---:B------:R-:W-:Y:S08]  /*b1a0*/  HMMA.16816.F32 R44, R4.reuse, R20, R44 ;  /* 0x00000014042c723c */ /* 0x040ff0000000182c */
[C---:B------:R-:W-:Y:S01]  /*b1b0*/  HMMA.16816.F32 R48, R4.reuse, R22, R48 ;  /* 0x000000160430723c */ /* 0x040fe20000001830 */
[----:B------:R-:W1:Y:S07]  /*b1c0*/  LDSM.16.MT88.4 R20, [R185+0xf800] ;  /* 0x00f80000b914783b */ /* 0x000e6e0000004200 */
        /* <DEDUP_REMOVED lines=10> */
[----:B------:R-:W-:Y:S01]  /*b270*/  FADD.FTZ R206, R206, R151 ;  /* 0x00000097cece7221 */ /* 0x000fe20000010000 */
[----:B------:R-:W-:Y:S01]  /*b280*/  MOV R3, R145 ;  /* 0x0000009100037202 */ /* 0x000fe20000000f00 */
[----:B------:R-:W-:-:S02]  /*b290*/  FADD.FTZ R152, R152, R171 ;  /* 0x000000ab98987221 */ /* 0x000fc40000010000 */
[----:B------:R-:W-:Y:S02]  /*b2a0*/  FADD.FTZ R205, R205, R206 ;  /* 0x000000cecdcd7221 */ /* 0x000fe40000010000 */
[----:B----4-:R-:W-:Y:S01]  /*b2b0*/  HMMA.16816.F32 R128, R4, R8, R128 ;  /* 0x000000080480723c */ /* 0x010fe20000001880 */
[----:B------:R-:W-:Y:S02]  /*b2c0*/  FADD.FTZ R211, R153, R152 ;  /* 0x0000009899d37221 */ /* 0x000fe40000010000 */
[----:B------:R-:W-:-:S05]  /*b2d0*/  FADD.FTZ R209, R150, R205 ;  /* 0x000000cd96d17221 */ /* 0x000fca0000010000 */
        /* <DEDUP_REMOVED lines=9> */
[C---:B------:R-:W-:Y:S08]  /*b370*/  HMMA.16816.F32 R116, R4.reuse, R138, R116 ;  /* 0x0000008a0474723c */ /* 0x040ff00000001874 */
        /* <DEDUP_REMOVED lines=9> */
[C---:B----4-:R-:W-:Y:S08]  /*b410*/  HMMA.16816.F32 R76, R4.reuse, R8, R76 ;  /* 0x00000008044c723c */ /* 0x050ff0000000184c */
[C---:B------:R-:W-:Y:S08]  /*b420*/  HMMA.16816.F32 R80, R4.reuse, R10, R80 ;  /* 0x0000000a0450723c */ /* 0x040ff00000001850 */
[C---:B---3--:R-:W-:Y:S08]  /*b430*/  HMMA.16816.F32 R84, R4.reuse, R24, R84 ;  /* 0x000000180454723c */ /* 0x048ff00000001854 */
[C---:B------:R-:W-:Y:S08]  /*b440*/  HMMA.16816.F32 R88, R4.reuse, R26, R88 ;  /* 0x0000001a0458723c */ /* 0x040ff00000001858 */
[C---:B-1----:R-:W-:Y:S08]  /*b450*/  HMMA.16816.F32 R92, R4.reuse, R12, R92 ;  /* 0x0000000c045c723c */ /* 0x042ff0000000185c */
[C---:B------:R-:W-:Y:S08]  /*b460*/  HMMA.16816.F32 R96, R4.reuse, R14, R96 ;  /* 0x0000000e0460723c */ /* 0x040ff00000001860 */
[----:B------:R-:W-:Y:S07]  /*b470*/  HMMA.16816.F32 R112, R4, R132, R112 ;  /* 0x000000840470723c */ /* 0x000fee0000001870 */
[----:B------:R-:W-:Y:S11]  /*b480*/  MOV R132, R146 ;  /* 0x0000009200847202 */ /* 0x000ff60000000f00 */
[----:B------:R-:W-:Y:S01]  /*b490*/  @!UPT UIADD3 URZ, URZ, URZ, URZ ;  /* 0x0000003f3f3ff290 */ /* 0x000fe2000fffe03f */
.L_x_2009:
[----:B------:R-:W-:Y:S05]  /*b4a0*/  @!P4 BRA `(.L_x_2017) ;  /* 0x000042000000c947 */ /* 0x000fea0003800000 */
[----:B------:R-:W-:Y:S01]  /*b4b0*/  IABS R0, c[0x0][0x2d0] ;  /* 0x0000b40000007a13 */ /* 0x000fe20000000000 */
[----:B------:R-:W-:Y:S01]  /*b4c0*/  ULDC UR5, c[0x0][0x1a0] ;  /* 0x0000680000057ab9 */ /* 0x000fe20000000800 */
[----:B------:R-:W-:Y:S01]  /*b4d0*/  IABS R4, c[0x0][0x2d0] ;  /* 0x0000b40000047a13 */ /* 0x000fe20000000000 */
[----:B------:R-:W-:-:S02]  /*b4e0*/  ULEA UR5, -UR5, URZ, 0x6 ;  /* 0x0000003f05057291 */ /* 0x000fc4000f8e313f */
[----:B------:R-:W-:Y:S01]  /*b4f0*/  IMAD.MOV.U32 R7, RZ, RZ, R0 ;  /* 0x000000ffff077224 */ /* 0x000fe200078e0000 */
[----:B------:R-:W1:Y:S01]  /*b500*/  R2UR UR16, R4 ;  /* 0x00000000041073c2 */ /* 0x000e6200000e0000 */
[----:B------:R-:W-:Y:S02]  /*b510*/  USHF.R.S32.HI UR4, URZ, 0x1f, UR5 ;  /* 0x0000001f3f047899 */ /* 0x000fe40008011405 */
[----:B------:R-:W-:Y:S01]  /*b520*/  UMOV UR32, URZ ;  /* 0x0000003f00207c82 */ /* 0x000fe20008000000 */
[----:B------:R-:W-:Y:S01]  /*b530*/  IMAD.U32 R206, RZ, RZ, UR5 ;  /* 0x00000005ffce7e24 */ /* 0x000fe2000f8e00ff */
[----:B------:R-:W-:Y:S02]  /*b540*/  UMOV UR28, URZ ;  /* 0x0000003f001c7c82 */ /* 0x000fe40008000000 */
[----:B------:R-:W-:Y:S01]  /*b550*/  ULDC UR17, c[0x0][0x198] ;  /* 0x0000660000117ab9 */ /* 0x000fe20000000800 */
[----:B------:R-:W2:Y:S01]  /*b560*/  R2UR UR12, R7 ;  /* 0x00000000070c73c2 */ /* 0x000ea200000e0000 */
[----:B------:R-:W-:Y:S01]  /*b570*/  ULEA UR17, -UR17, URZ, 0x6 ;  /* 0x0000003f11117291 */ /* 0x000fe2000f8e313f */
[----:B------:R-:W-:Y:S01]  /*b580*/  MOV R205, UR4 ;  /* 0x0000000400cd7c02 */ /* 0x000fe20008000f00 */
[----:B------:R-:W-:-:S02]  /*b590*/  ULDC UR7, c[0x0][0x2d0] ;  /* 0x0000b40000077ab9 */ /* 0x000fc40000000800 */
[----:B------:R-:W-:Y:S02]  /*b5a0*/  ULDC UR6, c[0x0][0x2d0] ;  /* 0x0000b40000067ab9 */ /* 0x000fe40000000800 */
[----:B------:R-:W-:Y:S02]  /*b5b0*/  UISETP.NE.AND UP1, UPT, URZ, UR7, UPT ;  /* 0x000000073f00728c */ /* 0x000fe4000bf25270 */
[----:B------:R-:W-:Y:S02]  /*b5c0*/  ULOP3.LUT UR14, URZ, UR7, URZ, 0x33, !UPT ;  /* 0x000000073f0e7292 */ /* 0x000fe4000f8e333f */
[----:B------:R-:W-:Y:S02]  /*b5d0*/  UISETP.NE.AND UP0, UPT, URZ, UR6, UPT ;  /* 0x000000063f00728c */ /* 0x000fe4000bf05270 */
[----:B------:R-:W-:Y:S02]  /*b5e0*/  ULOP3.LUT UR10, URZ, UR6, URZ, 0x33, !UPT ;  /* 0x000000063f0a7292 */ /* 0x000fe4000f8e333f */
[----:B------:R-:W-:Y:S01]  /*b5f0*/  USHF.R.S32.HI UR8, URZ, 0x1f, UR17 ;  /* 0x0000001f3f087899 */ /* 0x000fe20008011411 */
[----:B-1----:R-:W1:Y:S01]  /*b600*/  I2F.RP R6, UR16 ;  /* 0x0000001000067d06 */ /* 0x002e620008209400 */
[----:B------:R-:W-:-:S07]  /*b610*/  UMOV UR13, 0x40 ;  /* 0x00000040000d7882 */ /* 0x000fce0000000000 */
[----:B--2---:R-:W2:Y:S08]  /*b620*/  I2F.RP R5, UR12 ;  /* 0x0000000c00057d06 */ /* 0x004eb00008209400 */
[----:B-1----:R-:W1:Y:S08]  /*b630*/  MUFU.RCP R2, R6 ;  /* 0x0000000600027308 */ /* 0x002e700000001000 */
[----:B--2---:R-:W2:Y:S01]  /*b640*/  MUFU.RCP R0, R5 ;  /* 0x0000000500007308 */ /* 0x004ea20000001000 */
[----:B-1----:R-:W-:-:S07]  /*b650*/  IADD3 R2, R2, 0xffffffe, RZ ;  /* 0x0ffffffe02027810 */ /* 0x002fce0007ffe0ff */
[----:B------:R-:W1:Y:S01]  /*b660*/  F2I.FTZ.U32.TRUNC.NTZ R2, R2 ;  /* 0x0000000200027305 */ /* 0x000e62000021f000 */
[----:B--2---:R-:W-:-:S07]  /*b670*/  IADD3 R0, R0, 0xffffffe, RZ ;  /* 0x0ffffffe00007810 */ /* 0x004fce0007ffe0ff */
[----:B------:R-:W2:Y:S01]  /*b680*/  F2I.FTZ.U32.TRUNC.NTZ R0, R0 ;  /* 0x0000000000007305 */ /* 0x000ea2000021f000 */
[----:B-1----:R1:W3:Y:S08]  /*b690*/  R2UR UR33, R2 ;  /* 0x00000000022173c2 */ /* 0x0022f000000e0000 */
[----:B--2---:R2:W4:Y:S01]  /*b6a0*/  R2UR UR29, R0 ;  /* 0x00000000001d73c2 */ /* 0x00452200000e0000 */
[----:B-1----:R-:W-:Y:S01]  /*b6b0*/  MOV R2, R132 ;  /* 0x0000008400027202 */ /* 0x002fe20000000f00 */
[----:B---3--:R-:W-:-:S04]  /*b6c0*/  UIADD3 UR11, URZ, -UR33, URZ ;  /* 0x800000213f0b7290 */ /* 0x008fc8000fffe03f */
[----:B------:R-:W-:Y:S01]  /*b6d0*/  UIMAD UR11, UR11, UR16, URZ ;  /* 0x000000100b0b72a4 */ /* 0x000fe2000f8e023f */
[----:B--2---:R-:W-:Y:S01]  /*b6e0*/  IMAD.MOV.U32 R0, RZ, RZ, R3 ;  /* 0x000000ffff007224 */ /* 0x004fe200078e0003 */
[----:B----4-:R-:W-:Y:S02]  /*b6f0*/  UIADD3 UR9, URZ, -UR29, URZ ;  /* 0x8000001d3f097290 */ /* 0x010fe4000fffe03f */
[----:B------:R-:W-:Y:S02]  /*b700*/  UIMAD.WIDE.U32 UR32, UR33, UR11, UR32 ;  /* 0x0000000b212072a5 */ /* 0x000fe4000f8e0020 */
[----:B------:R-:W-:-:S04]  /*b710*/  UIMAD UR9, UR9, UR12, URZ ;  /* 0x0000000c090972a4 */ /* 0x000fc8000f8e023f */
[----:B------:R-:W-:Y:S02]  /*b720*/  UIMAD.WIDE.U32 UR34, UR29, UR9, UR28 ;  /* 0x000000091d2272a5 */ /* 0x000fe4000f8e001c */
[----:B------:R-:W-:Y:S02]  /*b730*/  UMOV UR15, UR33 ;  /* 0x00000021000f7c82 */ /* 0x000fe40008000000 */
[----:B------:R-:W-:Y:S02]  /*b740*/  ULDC.64 UR28, c[0x0][0x118] ;  /* 0x00004600001c7ab9 */ /* 0x000fe40000000a00 */
[----:B------:R-:W-:Y:S02]  /*b750*/  UMOV UR9, 0x40 ;  /* 0x0000004000097882 */ /* 0x000fe40000000000 */
[----:B------:R-:W-:Y:S02]  /*b760*/  UMOV UR11, UR35 ;  /* 0x00000023000b7c82 */ /* 0x000fe40008000000 */
.L_x_2021:
[----:B------:R-:W-:Y:S04]  /*b770*/  DEPBAR.LE SB0, 0x0 ;  /* 0x000080000000791a */ /* 0x000fe80000000000 */
[----:B------:R-:W-:Y:S01]  /*b780*/  BAR.SYNC.DEFER_BLOCKING 0x0 ;  /* 0x0000000000007b1d */ /* 0x000fe20000010000 */
[----:B------:R-:W-:Y:S01]  /*b790*/  PLOP3.LUT P0, PT, PT, PT, UP6, 0x80, 0x0 ;  /* 0x000000000000781c */ /* 0x000fe20003f0f068 */
[----:B------:R-:W-:Y:S01]  /*b7a0*/  UIADD3 UR25, UR25, -0x1, URZ ;  /* 0xffffffff19197890 */ /* 0x000fe2000fffe03f */
[----:B------:R-:W-:Y:S01]  /*b7b0*/  MOV R210, R205 ;  /* 0x000000cd00d27202 */ /* 0x000fe20000000f00 */
[----:B------:R-:W-:Y:S10]  /*b7c0*/  IMAD.MOV.U32 R3, RZ, RZ, R206 ;  /* 0x000000ffff037224 */ /* 0x000ff400078e00ce */
[----:B------:R-:W-:-:S05]  /*b7d0*/  @!P0 BRA `(.L_x_2018) ;  /* 0x0000045000008947 */ /* 0x000fca0003800000 */
[----:B------:R-:W-:Y:S04]  /*b7e0*/  USHF.L.U32 UR4, UR25, 0x6, URZ ;  /* 0x0000000619047899 */ /* 0x000fe8000800063f */
[----:B------:R-:W-:Y:S02]  /*b7f0*/  UIADD3 UR34, UR4, 0x40, URZ ;  /* 0x0000004004227890 */ /* 0x000fe4000fffe03f */
[----:B------:R-:W-:Y:S01]  /*b800*/  IMAD.U32 R6, RZ, RZ, UR4 ;  /* 0x00000004ff067e24 */ /* 0x000fe2000f8e00ff */
[----:B------:R-:W-:Y:S03]  /*b810*/  ULOP3.LUT UR4, UR4, UR7, URZ, 0x3c, !UPT ;  /* 0x0000000704047292 */ /* 0x000fe6000f8e3c3f */
[----:B------:R-:W-:Y:S01]  /*b820*/  IMAD.U32 R5, RZ, RZ, UR34 ;  /* 0x00000022ff057e24 */ /* 0x000fe2000f8e00ff */
[----:B------:R-:W-:Y:S01]  /*b830*/  ULOP3.LUT UR34, UR34, UR7, URZ, 0x3c, !UPT ;  /* 0x0000000722227292 */ /* 0x000fe2000f8e3c3f */
[----:B------:R-:W-:Y:S03]  /*b840*/  IABS R3, R6 ;  /* 0x0000000600037213 */ /* 0x000fe60000000000 */
[----:B------:R-:W-:Y:S01]  /*b850*/  IABS R4, R5 ;  /* 0x0000000500047213 */ /* 0x000fe20000000000 */
[----:B------:R-:W1:Y:S08]  /*b860*/  R2UR UR27, R3 ;  /* 0x00000000031b73c2 */ /* 0x000e7000000e0000 */
[----:B------:R-:W2:Y:S01]  /*b870*/  R2UR UR33, R4 ;  /* 0x00000000042173c2 */ /* 0x000ea200000e0000 */
[----:B-1----:R-:W-:Y:S07]  /*b880*/  UIMAD.WIDE.U32 UR38, UR15, UR27, URZ ;  /* 0x0000001b0f2672a5 */ /* 0x002fee000f8e003f */
[----:B------:R-:W-:Y:S02]  /*b890*/  UMOV UR35, UR39 ;  /* 0x0000002700237c82 */ /* 0x000fe40008000000 */
[----:B--2---:R-:W-:Y:S02]  /*b8a0*/  UIMAD.WIDE.U32 UR36, UR15, UR33, URZ ;  /* 0x000000210f2472a5 */ /* 0x004fe4000f8e003f */
[----:B------:R-:W-:Y:S02]  /*b8b0*/  UIADD3 UR5, -UR35, URZ, URZ ;  /* 0x0000003f23057290 */ /* 0x000fe4000fffe13f */
[----:B------:R-:W-:Y:S02]  /*b8c0*/  UIADD3 UR32, -UR37, URZ, URZ ;  /* 0x0000003f25207290 */ /* 0x000fe4000fffe13f */
[----:B------:R-:W-:Y:S02]  /*b8d0*/  UIMAD UR27, UR16, UR5, UR27 ;  /* 0x00000005101b72a4 */ /* 0x000fe4000f8e021b */
[----:B------:R-:W-:Y:S02]  /*b8e0*/  UIMAD UR33, UR16, UR32, UR33 ;  /* 0x00000020102172a4 */ /* 0x000fe4000f8e0221 */
[----:B------:R-:W-:Y:S02]  /*b8f0*/  UISETP.GT.U32.AND UP2, UPT, UR16, UR27, UPT ;  /* 0x0000001b1000728c */ /* 0x000fe4000bf44070 */
[----:B------:R-:W-:Y:S09]  /*b900*/  UISETP.GT.U32.AND UP3, UPT, UR16, UR33, UPT ;  /* 0x000000211000728c */ /* 0x000ff2000bf64070 */
[----:B------:R-:W-:Y:S02]  /*b910*/  @!UP2 UIADD3 UR27, UR27, -UR16, URZ ;  /* 0x800000101b1ba290 */ /* 0x000fe4000fffe03f */
[----:B------:R-:W-:Y:S02]  /*b920*/  @!UP3 UIADD3 UR33, UR33, -UR16, URZ ;  /* 0x800000102121b290 */ /* 0x000fe4000fffe03f */
[----:B------:R-:W-:Y:S02]  /*b930*/  UISETP.GE.U32.AND UP4, UPT, UR27, UR16, UPT ;  /* 0x000000101b00728c */ /* 0x000fe4000bf86070 */
[----:B------:R-:W-:Y:S02]  /*b940*/  UISETP.GE.U32.AND UP5, UPT, UR33, UR16, UPT ;  /* 0x000000102100728c */ /* 0x000fe4000bfa6070 */
[----:B------:R-:W-:Y:S02]  /*b950*/  @!UP3 UIADD3 UR37, UR37, 0x1, URZ ;  /* 0x000000012525b890 */ /* 0x000fe4000fffe03f */
[----:B------:R-:W-:Y:S02]  /*b960*/  UISETP.GE.AND UP3, UPT, UR34, URZ, UPT ;  /* 0x0000003f2200728c */ /* 0x000fe4000bf66270 */
[----:B------:R-:W-:Y:S02]  /*b970*/  @!UP2 UIADD3 UR35, UR35, 0x1, URZ ;  /* 0x000000012323a890 */ /* 0x000fe4000fffe03f */
[----:B------:R-:W-:Y:S02]  /*b980*/  UISETP.GE.AND UP2, UPT, UR4, URZ, UPT ;  /* 0x0000003f0400728c */ /* 0x000fe4000bf46270 */
[----:B------:R-:W-:Y:S02]  /*b990*/  @UP4 UIADD3 UR35, UR35, 0x1, URZ ;  /* 0x0000000123234890 */ /* 0x000fe4000fffe03f */
[----:B------:R-:W-:Y:S04]  /*b9a0*/  @UP5 UIADD3 UR37, UR37, 0x1, URZ ;  /* 0x0000000125255890 */ /* 0x000fe8000fffe03f */
[----:B------:R-:W-:Y:S03]  /*b9b0*/  @!UP3 UIADD3 UR37, -UR37, URZ, URZ ;  /* 0x0000003f2525b290 */ /* 0x000fe6000fffe13f */
[----:B------:R-:W-:Y:S02]  /*b9c0*/  @!UP2 UIADD3 UR35, -UR35, URZ, URZ ;  /* 0x0000003f2323a290 */ /* 0x000fe4000fffe13f */
[----:B------:R-:W-:Y:S02]  /*b9d0*/  USEL UR37, UR14, UR37, !UP1 ;  /* 0x000000250e257287 */ /* 0x000fe4000c800000 */
[----:B------:R-:W-:Y:S04]  /*b9e0*/  USEL UR35, UR14, UR35, !UP1 ;  /* 0x000000230e237287 */ /* 0x000fe8000c800000 */
[----:B------:R-:W-:Y:S02]  /*b9f0*/  IMAD.U32 R4, RZ, RZ, UR37 ;  /* 0x00000025ff047e24 */ /* 0x000fe4000f8e00ff */
[----:B------:R-:W-:Y:S01]  /*ba00*/  MOV R3, UR35 ;  /* 0x0000002300037c02 */ /* 0x000fe20008000f00 */
[----:B------:R-:W-:Y:S02]  /*ba10*/  IMAD.U32 R5, RZ, RZ, UR35 ;  /* 0x00000023ff057e24 */ /* 0x000fe4000f8e00ff */
[----:B------:R-:W-:Y:S02]  /*ba20*/  LEA R8, P0, R4, UR30, 0x2 ;  /* 0x0000001e04087c11 */ /* 0x000fe4000f8010ff */
[----:B------:R-:W-:Y:S02]  /*ba30*/  LEA R6, P1, R3, UR30, 0x2 ;  /* 0x0000001e03067c11 */ /* 0x000fe4000f8210ff */
[----:B------:R-:W1:Y:S01]  /*ba40*/  R2UR UR4, R8 ;  /* 0x00000000080473c2 */ /* 0x000e6200000e0000 */
[----:B------:R-:W-:Y:S02]  /*ba50*/  MOV R3, UR37 ;  /* 0x0000002500037c02 */ /* 0x000fe40008000f00 */
[----:B------:R-:W-:Y:S02]  /*ba60*/  LEA.HI.X.SX32 R7, R5, UR31, 0x2, P1 ;  /* 0x0000001f05077c11 */ /* 0x000fe400088f16ff */
[----:B------:R-:W-:Y:S03]  /*ba70*/  LEA.HI.X.SX32 R9, R3, UR31, 0x2, P0 ;  /* 0x0000001f03097c11 */ /* 0x000fe600080f16ff */
[----:B------:R-:W2:Y:S08]  /*ba80*/  R2UR UR32, R6 ;  /* 0x00000000062073c2 */ /* 0x000eb000000e0000 */
[----:B------:R-:W3:Y:S08]  /*ba90*/  R2UR UR5, R9 ;  /* 0x00000000090573c2 */ /* 0x000ef000000e0000 */
[----:B------:R-:W4:Y:S01]  /*baa0*/  R2UR UR33, R7 ;  /* 0x00000000072173c2 */ /* 0x000f2200000e0000 */
[----:B-1----:R-:W-:Y:S02]  /*bab0*/  IMAD.U32 R4, RZ, RZ, UR4 ;  /* 0x00000004ff047e24 */ /* 0x002fe4000f8e00ff */
[----:B--2---:R-:W-:Y:S01]  /*bac0*/  IMAD.U32 R10, RZ, RZ, UR32 ;  /* 0x00000020ff0a7e24 */ /* 0x004fe2000f8e00ff */
[----:B------:R-:W-:Y:S04]  /*bad0*/  UIADD3 UR32, UR37, -UR35, URZ ;  /* 0x8000002325207290 */ /* 0x000fe8000fffe03f */
[----:B------:R-:W-:Y:S01]  /*bae0*/  UIMAD UR32, UR32, UR7, -UR13 ;  /* 0x00000007202072a4 */ /* 0x000fe2000f8e0a0d */
[----:B---3--:R-:W-:Y:S01]  /*baf0*/  MOV R5, UR5 ;  /* 0x0000000500057c02 */ /* 0x008fe20008000f00 */
[----:B------:R-:W-:Y:S04]  /*bb00*/  ULDC.64 UR4, c[0x0][0x1a0] ;  /* 0x0000680000047ab9 */ /* 0x000fe80000000a00 */
[----:B------:R1:W2:Y:S02]  /*bb10*/  LDG.E R4, [R4.64] ;  /* 0x0000001c04047981 */ /* 0x0002a4000c1e1900 */
[----:B------:R-:W-:Y:S01]  /*bb20*/  USHF.R.S32.HI UR27, URZ, 0x1f, UR32 ;  /* 0x0000001f3f1b7899 */ /* 0x000fe20008011420 */
[----:B----4-:R-:W-:Y:S01]  /*bb30*/  MOV R11, UR33 ;  /* 0x00000021000b7c02 */ /* 0x010fe20008000f00 */
[----:B------:R-:W-:Y:S02]  /*bb40*/  UIMAD.WIDE.U32 UR34, UR32, UR4, URZ ;  /* 0x00000004202272a5 */ /* 0x000fe4000f8e003f */
[----:B------:R-:W-:Y:S02]  /*bb50*/  UIMAD UR27, UR27, UR4, URZ ;  /* 0x000000041b1b72a4 */ /* 0x000fe4000f8e023f */
[----:B------:R-:W2:Y:S02]  /*bb60*/  LDG.E R3, [R10.64] ;  /* 0x0000001c0a037981 */ /* 0x000ea4000c1e1900 */
[----:B------:R-:W-:Y:S04]  /*bb70*/  UIMAD UR27, UR32, UR5, UR27 ;  /* 0x00000005201b72a4 */ /* 0x000fe8000f8e021b */
[----:B------:R-:W-:Y:S01]  /*bb80*/  UIADD3 UR27, UR35, UR27, URZ ;  /* 0x0000001b231b7290 */ /* 0x000fe2000fffe03f */
[----:B-1----:R-:W-:Y:S05]  /*bb90*/  IMAD.U32 R5, RZ, RZ, UR35 ;  /* 0x00000023ff057e24 */ /* 0x002fea000f8e00ff */
[----:B------:R-:W-:Y:S01]  /*bba0*/  MOV R5, UR27 ;  /* 0x0000001b00057c02 */ /* 0x000fe20008000f00 */
[----:B--2---:R-:W-:Y:S01]  /*bbb0*/  IMAD.IADD R3, R3, 0x1, -R4 ;  /* 0x0000000103037824 */ /* 0x004fe200078e0a04 */
[----:B------:R-:W-:Y:S04]  /*bbc0*/  MOV R4, UR34 ;  /* 0x0000002200047c02 */ /* 0x000fe80008000f00 */
[----:B------:R-:W-:Y:S01]  /*bbd0*/  SHF.R.S32.HI R210, RZ, 0x1f, R3 ;  /* 0x0000001fffd27819 */ /* 0x000fe20000011403 */
[C---:B------:R-:W-:Y:S04]  /*bbe0*/  IMAD.WIDE.U32 R4, R3.reuse, c[0x0][0x188], R4 ;  /* 0x0000620003047a25 */ /* 0x040fe800078e0004 */
[----:B------:R-:W-:Y:S04]  /*bbf0*/  IMAD R210, R210, c[0x0][0x188], RZ ;  /* 0x00006200d2d27a24 */ /* 0x000fe800078e02ff */
[----:B------:R-:W-:Y:S02]  /*bc00*/  IMAD R210, R3, c[0x0][0x18c], R210 ;  /* 0x0000630003d27a24 */ /* 0x000fe400078e02d2 */
[----:B------:R-:W-:Y:S03]  /*bc10*/  IMAD.MOV.U32 R3, RZ, RZ, R4 ;  /* 0x000000ffff037224 */ /* 0x000fe600078e0004 */
[----:B------:R-:W-:Y:S02]  /*bc20*/  IADD3 R210, R5, R210, RZ ;  /* 0x000000d205d27210 */ /* 0x000fe40007ffe0ff */
.L_x_2018:
[----:B------:R-:W-:Y:S01]  /*bc30*/  ISETP.GE.AND P5, PT, R200, c[0x0][0x220], PT ;  /* 0x00008800c8007a0c */ /* 0x000fe20003fa6270 */
[----:B------:R-:W-:Y:S01]  /*bc40*/  UISETP.GT.AND UP2, UPT, UR25, UR19, UPT ;  /* 0x000000131900728c */ /* 0x000fe2000bf44270 */
[----:B------:R-:W-:Y:S02]  /*bc50*/  ISETP.GE.AND P4, PT, R196, c[0x0][0x220], PT ;  /* 0x00008800c4007a0c */ /* 0x000fe40003f86270 */
[-C--:B------:R-:W-:Y:S02]  /*bc60*/  LEA R214, P0, R3, R212.reuse, 0x1 ;  /* 0x000000d403d67211 */ /* 0x080fe400078008ff */
[----:B------:R-:W-:Y:S02]  /*bc70*/  ISETP.GE.AND P3, PT, R195, c[0x0][0x220], PT ;  /* 0x00008800c3007a0c */ /* 0x000fe40003f66270 */
[CC--:B------:R-:W-:Y:S02]  /*bc80*/  LEA.HI.X R215, R3.reuse, R213.reuse, R210, 0x1, P0 ;  /* 0x000000d503d77211 */ /* 0x0c0fe400000f0cd2 */
[----:B------:R-:W-:Y:S03]  /*bc90*/  IADD3 R3, P0, R3, UR23, RZ ;  /* 0x0000001703037c10 */ /* 0x000fe6000ff1e0ff */
[----:B------:R-:W-:Y:S01]  /*bca0*/  @P5 STS.128 [R198+0xc000], RZ ;  /* 0x00c000ffc6005388 */ /* 0x000fe20000000c00 */
[CC--:B------:R-:W-:Y:S02]  /*bcb0*/  @!P5 LEA R232, P6, R3.reuse, R212.reuse, 0x1 ;  /* 0x000000d403e8d211 */ /* 0x0c0fe400078c08ff */
[----:B------:R-:W-:Y:S01]  /*bcc0*/  IADD3.X R216, R210, UR22, RZ, P0, !PT ;  /* 0x00000016d2d87c10 */ /* 0x000fe200087fe4ff */
        /* <DEDUP_REMOVED lines=8> */
[CC--:B------:R-:W-:Y:S01]  /*bd50*/  @!P3 LEA R224, P0, R3.reuse, R212.reuse, 0x1 ;  /* 0x000000d403e0b211 */ /* 0x0c0fe200078008ff */
[----:B------:R-:W-:Y:S01]  /*bd60*/  @!PT LDS RZ, [RZ] ;  /* 0x00000000fffff984 */ /* 0x000fe20000000800 */
[----:B------:R-:W-:Y:S01]  /*bd70*/  @!PT LDS RZ, [RZ] ;  /* 0x00000000fffff984 */ /* 0x000fe20000000800 */
[----:B------:R-:W-:Y:S01]  /*bd80*/  @!PT LDS RZ, [RZ] ;  /* 0x00000000fffff984 */ /* 0x000fe20000000800 */
[----:B------:R1:W-:Y:S01]  /*bd90*/  @!P4 LDGSTS.E.BYPASS.LTC128B.128 [R198+0xe000], [R214.64+0x80] ;  /* 0x0e000080d6c6cfae */ /* 0x0003e2000b901d5c */
[C---:B------:R-:W-:Y:S02]  /*bda0*/  IADD3 R217, P2, R3.reuse, UR23, RZ ;  /* 0x0000001703d97c10 */ /* 0x040fe4000ff5e0ff */
[-C--:B------:R-:W-:Y:S01]  /*bdb0*/  @!P3 LEA.HI.X R225, R3, R213.reuse, R216, 0x1, P0 ;  /* 0x000000d503e1b211 */ /* 0x080fe200000f0cd8 */
[----:B------:R-:W-:Y:S01]  /*bdc0*/  @P3 STS.128 [R198+0x10000], RZ ;  /* 0x010000ffc6003388 */ /* 0x000fe20000000c00 */
[CC--:B------:R-:W-:Y:S02]  /*bdd0*/  @!P5 LEA R230, P1, R217.reuse, R212.reuse, 0x1 ;  /* 0x000000d4d9e6d211 */ /* 0x0c0fe400078208ff */
[----:B------:R-:W-:Y:S01]  /*bde0*/  IADD3.X R216, R216, UR22, RZ, P2, !PT ;  /* 0x00000016d8d87c10 */ /* 0x000fe200097fe4ff */
[----:B------:R-:W-:Y:S01]  /*bdf0*/  @!PT LDS RZ, [RZ] ;  /* 0x00000000fffff984 */ /* 0x000fe20000000800 */
[----:B------:R-:W-:Y:S01]  /*be00*/  @!PT LDS RZ, [RZ] ;  /* 0x00000000fffff984 */ /* 0x000fe20000000800 */
[----:B------:R-:W-:Y:S01]  /*be10*/  @!PT LDS RZ, [RZ] ;  /* 0x00000000fffff984 */ /* 0x000fe20000000800 */
[----:B------:R1:W-:Y:S01]  /*be20*/  @!P3 LDGSTS.E.BYPASS.LTC128B.128 [R198+0x10000], [R214.64+0x100] ;  /* 0x10000100d6c6bfae */ /* 0x0003e2000b901d5c */
        /* <DEDUP_REMOVED lines=8> */
[----:B------:R1:W-:Y:S01]  /*beb0*/  @!P5 LDGSTS.E.BYPASS.LTC128B.128 [R198+0xc800], [R232.64] ;  /* 0x0c800000e8c6dfae */ /* 0x0003e2000b901d5c */
[C---:B------:R-:W-:Y:S02]  /*bec0*/  IADD3 R3, P6, R217.reuse, UR23, RZ ;  /* 0x00000017d9037c10 */ /* 0x040fe4000ffde0ff */
[-C--:B------:R-:W-:Y:S01]  /*bed0*/  @!P3 LEA.HI.X R221, R217, R213.reuse, R216, 0x1, P2 ;  /* 0x000000d5d9ddb211 */ /* 0x080fe200010f0cd8 */
[----:B------:R-:W-:Y:S01]  /*bee0*/  @P4 STS.128 [R198+0xe800], RZ ;  /* 0x00e800ffc6004388 */ /* 0x000fe20000000c00 */
[----:B------:R-:W-:Y:S02]  /*bef0*/  IADD3.X R210, R216, UR22, RZ, P6, !PT ;  /* 0x00000016d8d27c10 */ /* 0x000fe4000b7fe4ff */
        /* <DEDUP_REMOVED lines=13> */
[----:B------:R1:W-:Y:S03]  /*bfd0*/  @!P3 LDGSTS.E.BYPASS.LTC128B.128 [R198+0x10800], [R224.64+0x100] ;  /* 0x10800100e0c6bfae */ /* 0x0003e6000b901d5c */
[----:B------:R-:W-:Y:S01]  /*bfe0*/  @!P3 LEA.HI.X R213, R3, R213, R210, 0x1, P0 ;  /* 0x000000d503d5b211 */ /* 0x000fe200000f0cd2 */
[----:B------:R-:W-:Y:S01]  /*bff0*/  @P5 STS.128 [R198+0xd000], RZ ;  /* 0x00d000ffc6005388 */ /* 0x000fe20000000c00 */
[----:B------:R-:W-:Y:S03]  /*c000*/  PLOP3.LUT P0, PT, PT, PT, UP2, 0x80, 0x0 ;  /* 0x000000000000781c */ /* 0x000fe60003f0f028 */
        /* <DEDUP_REMOVED lines=191> */
[----:B------:R-:W-:Y:S01]  /*cc00*/  PLOP3.LUT P0, PT, PT, PT, UP6, 0x80, 0x0 ;  /* 0x000000000000781c */ /* 0x000fe20003f0f068 */
[----:B------:R-:W-:Y:S01]  /*cc10*/  IMAD.U32 R132, RZ, RZ, UR17 ;  /* 0x00000011ff847e24 */ /* 0x000fe2000f8e00ff */
[----:B------:R-:W-:Y:S11]  /*cc20*/  MOV R134, UR8 ;  /* 0x0000000800867c02 */ /* 0x000ff60008000f00 */
[----:B------:R-:W-:-:S05]  /*cc30*/  @!P0 BRA `(.L_x_2020) ;  /* 0x0000042000008947 */ /* 0x000fca0003800000 */
[----:B------:R-:W-:Y:S04]  /*cc40*/  USHF.L.U32 UR4, UR25, 0x6, URZ ;  /* 0x0000000619047899 */ /* 0x000fe8000800063f */
[----:B------:R-:W-:Y:S02]  /*cc50*/  UIADD3 UR34, UR4, -0x40, URZ ;  /* 0xffffffc004227890 */ /* 0x000fe4000fffe03f */
[----:B------:R-:W-:Y:S01]  /*cc60*/  IABS R132, UR4 ;  /* 0x0000000400847c13 */ /* 0x000fe20008000000 */
[----:B------:R-:W-:Y:S03]  /*cc70*/  ULOP3.LUT UR4, UR4, UR6, URZ, 0x3c, !UPT ;  /* 0x0000000604047292 */ /* 0x000fe6000f8e3c3f */
[----:B------:R-:W-:Y:S01]  /*cc80*/  IABS R3, UR34 ;  /* 0x0000002200037c13 */ /* 0x000fe20008000000 */
[----:B------:R-:W-:Y:S01]  /*cc90*/  ULOP3.LUT UR34, UR34, UR6, URZ, 0x3c, !UPT ;  /* 0x0000000622227292 */ /* 0x000fe2000f8e3c3f */
[----:B------:R-:W1:Y:S08]  /*cca0*/  R2UR UR33, R132 ;  /* 0x00000000842173c2 */ /* 0x000e7000000e0000 */
[----:B------:R-:W2:Y:S01]  /*ccb0*/  R2UR UR27, R3 ;  /* 0x00000000031b73c2 */ /* 0x000ea200000e0000 */
[----:B-1----:R-:W-:Y:S04]  /*ccc0*/  UIMAD.WIDE.U32 UR36, UR11, UR33, URZ ;  /* 0x000000210b2472a5 */ /* 0x002fe8000f8e003f */
[----:B------:R-:W-:Y:S02]  /*ccd0*/  UIADD3 UR32, -UR37, URZ, URZ ;  /* 0x0000003f25207290 */ /* 0x000fe4000fffe13f */
[----:B--2---:R-:W-:Y:S02]  /*cce0*/  UIMAD.WIDE.U32 UR38, UR11, UR27, URZ ;  /* 0x0000001b0b2672a5 */ /* 0x004fe4000f8e003f */
[----:B------:R-:W-:Y:S04]  /*ccf0*/  UIMAD UR33, UR12, UR32, UR33 ;  /* 0x000000200c2172a4 */ /* 0x000fe8000f8e0221 */
[----:B------:R-:W-:Y:S02]  /*cd00*/  UISETP.GT.U32.AND UP3, UPT, UR12, UR33, UPT ;  /* 0x000000210c00728c */ /* 0x000fe4000bf64070 */
[----:B------:R-:W-:Y:S02]  /*cd10*/  UMOV UR35, UR39 ;  /* 0x0000002700237c82 */ /* 0x000fe40008000000 */
[----:B------:R-:W-:Y:S04]  /*cd20*/  UIADD3 UR5, -UR35, URZ, URZ ;  /* 0x0000003f23057290 */ /* 0x000fe8000fffe13f */
[----:B------:R-:W-:Y:S03]  /*cd30*/  UIMAD UR27, UR12, UR5, UR27 ;  /* 0x000000050c1b72a4 */ /* 0x000fe6000f8e021b */
[----:B------:R-:W-:Y:S02]  /*cd40*/  @!UP3 UIADD3 UR33, UR33, -UR12, URZ ;  /* 0x8000000c2121b290 */ /* 0x000fe4000fffe03f */
[----:B------:R-:W-:Y:S02]  /*cd50*/  UISETP.GT.U32.AND UP2, UPT, UR12, UR27, UPT ;  /* 0x0000001b0c00728c */ /* 0x000fe4000bf44070 */
[----:B------:R-:W-:Y:S02]  /*cd60*/  UISETP.GE.U32.AND UP5, UPT, UR33, UR12, UPT ;  /* 0x0000000c2100728c */ /* 0x000fe4000bfa6070 */
[----:B------:R-:W-:Y:S02]  /*cd70*/  @!UP3 UIADD3 UR37, UR37, 0x1, URZ ;  /* 0x000000012525b890 */ /* 0x000fe4000fffe03f */
[----:B------:R-:W-:Y:S05]  /*cd80*/  UISETP.GE.AND UP3, UPT, UR4, URZ, UPT ;  /* 0x0000003f0400728c */ /* 0x000fea000bf66270 */
[----:B------:R-:W-:Y:S02]  /*cd90*/  @!UP2 UIADD3 UR27, UR27, -UR12, URZ ;  /* 0x8000000c1b1ba290 */ /* 0x000fe4000fffe03f */
[----:B------:R-:W-:Y:S02]  /*cda0*/  @!UP2 UIADD3 UR35, UR35, 0x1, URZ ;  /* 0x000000012323a890 */ /* 0x000fe4000fffe03f */
[----:B------:R-:W-:Y:S02]  /*cdb0*/  UISETP.GE.U32.AND UP4, UPT, UR27, UR12, UPT ;  /* 0x0000000c1b00728c */ /* 0x000fe4000bf86070 */
[----:B------:R-:W-:Y:S02]  /*cdc0*/  UISETP.GE.AND UP2, UPT, UR34, URZ, UPT ;  /* 0x0000003f2200728c */ /* 0x000fe4000bf46270 */
[----:B------:R-:W-:Y:S04]  /*cdd0*/  @UP5 UIADD3 UR37, UR37, 0x1, URZ ;  /* 0x0000000125255890 */ /* 0x000fe8000fffe03f */
[----:B------:R-:W-:Y:S03]  /*cde0*/  @!UP3 UIADD3 UR37, -UR37, URZ, URZ ;  /* 0x0000003f2525b290 */ /* 0x000fe6000fffe13f */
[----:B------:R-:W-:Y:S02]  /*cdf0*/  @UP4 UIADD3 UR35, UR35, 0x1, URZ ;  /* 0x0000000123234890 */ /* 0x000fe4000fffe03f */
[----:B------:R-:W-:Y:S02]  /*ce00*/  USEL UR37, UR10, UR37, !UP0 ;  /* 0x000000250a257287 */ /* 0x000fe4000c000000 */
[----:B------:R-:W-:Y:S04]  /*ce10*/  @!UP2 UIADD3 UR35, -UR35, URZ, URZ ;  /* 0x0000003f2323a290 */ /* 0x000fe8000fffe13f */
[----:B------:R-:W-:Y:S01]  /*ce20*/  USEL UR35, UR10, UR35, !UP0 ;  /* 0x000000230a237287 */ /* 0x000fe2000c000000 */
[----:B------:R-:W-:Y:S01]  /*ce30*/  IMAD.U32 R132, RZ, RZ, UR37 ;  /* 0x00000025ff847e24 */ /* 0x000fe2000f8e00ff */
[----:B------:R-:W-:Y:S04]  /*ce40*/  MOV R3, UR37 ;  /* 0x0000002500037c02 */ /* 0x000fe80008000f00 */
[----:B------:R-:W-:Y:S01]  /*ce50*/  IMAD.U32 R133, RZ, RZ, UR35 ;  /* 0x00000023ff857e24 */ /* 0x000fe2000f8e00ff */
[----:B------:R-:W-:Y:S01]  /*ce60*/  LEA R134, P0, R132, UR30, 0x2 ;  /* 0x0000001e84867c11 */ /* 0x000fe2000f8010ff */
[----:B------:R-:W-:Y:S03]  /*ce70*/  IMAD.U32 R132, RZ, RZ, UR35 ;  /* 0x00000023ff847e24 */ /* 0x000fe6000f8e00ff */
[----:B------:R-:W1:Y:S01]  /*ce80*/  R2UR UR4, R134 ;  /* 0x00000000860473c2 */ /* 0x000e6200000e0000 */
[----:B------:R-:W-:Y:S02]  /*ce90*/  LEA R136, P1, R133, UR30, 0x2 ;  /* 0x0000001e85887c11 */ /* 0x000fe4000f8210ff */
[----:B------:R-:W-:Y:S02]  /*cea0*/  LEA.HI.X.SX32 R135, R3, UR31, 0x2, P0 ;  /* 0x0000001f03877c11 */ /* 0x000fe400080f16ff */
[----:B------:R-:W-:Y:S03]  /*ceb0*/  LEA.HI.X.SX32 R137, R132, UR31, 0x2, P1 ;  /* 0x0000001f84897c11 */ /* 0x000fe600088f16ff */
[----:B------:R-:W2:Y:S08]  /*cec0*/  R2UR UR5, R135 ;  /* 0x00000000870573c2 */ /* 0x000eb000000e0000 */
[----:B------:R-:W3:Y:S08]  /*ced0*/  R2UR UR32, R136 ;  /* 0x00000000882073c2 */ /* 0x000ef000000e0000 */
[----:B------:R-:W4:Y:S01]  /*cee0*/  R2UR UR33, R137 ;  /* 0x00000000892173c2 */ /* 0x000f2200000e0000 */
[----:B-1----:R-:W-:Y:S01]  /*cef0*/  MOV R140, UR4 ;  /* 0x00000004008c7c02 */ /* 0x002fe20008000f00 */
[----:B--2---:R-:W-:Y:S01]  /*cf00*/  IMAD.U32 R141, RZ, RZ, UR5 ;  /* 0x00000005ff8d7e24 */ /* 0x004fe2000f8e00ff */
[----:B------:R-:W-:Y:S04]  /*cf10*/  ULDC.64 UR4, c[0x0][0x198] ;  /* 0x0000660000047ab9 */ /* 0x000fe80000000a00 */
[----:B------:R-:W2:Y:S01]  /*cf20*/  LDG.E R132, [R140.64] ;  /* 0x0000001c8c847981 */ /* 0x000ea2000c1e1900 */
[----:B---3--:R-:W-:Y:S01]  /*cf30*/  MOV R138, UR32 ;  /* 0x00000020008a7c02 */ /* 0x008fe20008000f00 */
[----:B------:R-:W-:Y:S04]  /*cf40*/  UIADD3 UR32, UR37, -UR35, URZ ;  /* 0x8000002325207290 */ /* 0x000fe8000fffe03f */
[----:B------:R-:W-:Y:S01]  /*cf50*/  UIMAD UR32, UR32, UR6, -UR9 ;  /* 0x00000006202072a4 */ /* 0x000fe2000f8e0a09 */
[----:B----4-:R-:W-:Y:S03]  /*cf60*/  IMAD.U32 R139, RZ, RZ, UR33 ;  /* 0x00000021ff8b7e24 */ /* 0x010fe6000f8e00ff */
[----:B------:R-:W-:Y:S02]  /*cf70*/  USHF.R.S32.HI UR27, URZ, 0x1f, UR32 ;  /* 0x0000001f3f1b7899 */ /* 0x000fe40008011420 */
[----:B------:R-:W-:Y:S01]  /*cf80*/  UIMAD.WIDE.U32 UR34, UR32, UR4, URZ ;  /* 0x00000004202272a5 */ /* 0x000fe2000f8e003f */
[----:B------:R-:W2:Y:S01]  /*cf90*/  LDG.E R3, [R138.64] ;  /* 0x0000001c8a037981 */ /* 0x000ea2000c1e1900 */
[----:B------:R-:W-:Y:S04]  /*cfa0*/  UIMAD UR27, UR27, UR4, URZ ;  /* 0x000000041b1b72a4 */ /* 0x000fe8000f8e023f */
[----:B------:R-:W-:Y:S01]  /*cfb0*/  MOV R133, UR35 ;  /* 0x0000002300857c02 */ /* 0x000fe20008000f00 */
[----:B------:R-:W-:Y:S04]  /*cfc0*/  UIMAD UR27, UR32, UR5, UR27 ;  /* 0x00000005201b72a4 */ /* 0x000fe8000f8e021b */
[----:B------:R-:W-:Y:S06]  /*cfd0*/  UIADD3 UR27, UR35, UR27, URZ ;  /* 0x0000001b231b7290 */ /* 0x000fec000fffe03f */
[----:B------:R-:W-:Y:S01]  /*cfe0*/  IMAD.U32 R133, RZ, RZ, UR27 ;  /* 0x0000001bff857e24 */ /* 0x000fe2000f8e00ff */
[----:B--2---:R-:W-:Y:S01]  /*cff0*/  IADD3 R134, -R132, R3, RZ ;  /* 0x0000000384867210 */ /* 0x004fe20007ffe1ff */
[----:B------:R-:W-:Y:S03]  /*d000*/  IMAD.U32 R132, RZ, RZ, UR34 ;  /* 0x00000022ff847e24 */ /* 0x000fe6000f8e00ff */
[----:B------:R-:W-:Y:S01]  /*d010*/  SHF.R.S32.HI R3, RZ, 0x1f, R134 ;  /* 0x0000001fff037819 */ /* 0x000fe20000011486 */
[C---:B------:R-:W-:Y:S04]  /*d020*/  IMAD.WIDE.U32 R132, R134.reuse, c[0x0][0x180], R132 ;  /* 0x0000600086847a25 */ /* 0x040fe800078e0084 */
[----:B------:R-:W-:Y:S04]  /*d030*/  IMAD R3, R3, c[0x0][0x180], RZ ;  /* 0x0000600003037a24 */ /* 0x000fe800078e02ff */
[----:B------:R-:W-:Y:S05]  /*d040*/  IMAD R3, R134, c[0x0][0x184], R3 ;  /* 0x0000610086037a24 */ /* 0x000fea00078e0203 */
[----:B------:R-:W-:Y:S02]  /*d050*/  IADD3 R134, R133, R3, RZ ;  /* 0x0000000385867210 */ /* 0x000fe40007ffe0ff */
.L_x_2020:
[----:B------:R1:W-:Y:S01]  /*d060*/  @P5 STS.128 [R198+0x6000], RZ ;  /* 0x006000ffc6005388 */ /* 0x0003e20000000c00 */
[CC--:B------:R-:W-:Y:S02]  /*d070*/  LEA R152, P1, R132.reuse, R208.reuse, 0x1 ;  /* 0x000000d084987211 */ /* 0x0c0fe400078208ff */
[C---:B------:R-:W-:Y:S02]  /*d080*/  IADD3 R3, P0, R132.reuse, UR21, RZ ;  /* 0x0000001584037c10 */ /* 0x040fe4000ff1e0ff */
[-C--:B------:R-:W-:Y:S02]  /*d090*/  LEA.HI.X R153, R132, R207.reuse, R134, 0x1, P1 ;  /* 0x000000cf84997211 */ /* 0x080fe400008f0c86 */
[CC--:B------:R-:W-:Y:S02]  /*d0a0*/  @!P5 LEA R150, P6, R3.reuse, R208.reuse, 0x1 ;  /* 0x000000d00396d211 */ /* 0x0c0fe400078c08ff */
[CC--:B------:R-:W-:Y:S01]  /*d0b0*/  @!P4 LEA R144, P1, R3.reuse, R208.reuse, 0x1 ;  /* 0x000000d00390c211 */ /* 0x0c0fe200078208ff */
[----:B------:R-:W-:Y:S01]  /*d0c0*/  @!PT LDS RZ, [RZ] ;  /* 0x00000000fffff984 */ /* 0x000fe20000000800 */
[----:B------:R-:W-:Y:S01]  /*d0d0*/  @!PT LDS RZ, [RZ] ;  /* 0x00000000fffff984 */ /* 0x000fe20000000800 */
[----:B------:R-:W-:Y:S01]  /*d0e0*/  @!PT LDS RZ, [RZ] ;  /* 0x00000000fffff984 */ /* 0x000fe20000000800 */
[----:B------:R1:W-:Y:S01]  /*d0f0*/  @!P5 LDGSTS.E.BYPASS.LTC128B.128 [R198+0x6000], [R152.64] ;  /* 0x0600000098c6dfae */ /* 0x0003e2000b901d5c */
[----:B------:R-:W-:Y:S02]  /*d100*/  IADD3.X R134, R134, UR20, RZ, P0, !PT ;  /* 0x0000001486867c10 */ /* 0x000fe400087fe4ff */
[CC--:B------:R-:W-:Y:S01]  /*d110*/  @!P3 LEA R142, P0, R3.reuse, R208.reuse, 0x1 ;  /* 0x000000d0038eb211 */ /* 0x0c0fe200078008ff */
[----:B------:R1:W-:Y:S01]  /*d120*/  @P4 STS.128 [R198+0x8000], RZ ;  /* 0x008000ffc6004388 */ /* 0x0003e20000000c00 */
[CCC-:B------:R-:W-:Y:S02]  /*d130*/  @!P5 LEA.HI.X R151, R3.reuse, R207.reuse, R134.reuse, 0x1, P6 ;  /* 0x000000cf0397d211 */ /* 0x1c0fe400030f0c86 */
[CCC-:B------:R-:W-:Y:S01]  /*d140*/  @!P4 LEA.HI.X R145, R3.reuse, R207.reuse, R134.reuse, 0x1, P1 ;  /* 0x000000cf0391c211 */ /* 0x1c0fe200008f0c86 */
[----:B------:R-:W-:Y:S01]  /*d150*/  @!PT LDS RZ, [RZ] ;  /* 0x00000000fffff984 */ /* 0x000fe20000000800 */
[----:B------:R-:W-:Y:S01]  /*d160*/  @!PT LDS RZ, [RZ] ;  /* 0x00000000fffff984 */ /* 0x000fe20000000800 */
[----:B------:R-:W-:Y:S01]  /*d170*/  @!PT LDS RZ, [RZ] ;  /* 0x00000000fffff984 */ /* 0x000fe20000000800 */
[----:B------:R1:W-:Y:S01]  /*d180*/  @!P4 LDGSTS.E.BYPASS.LTC128B.128 [R198+0x8000], [R152.64+0x80] ;  /* 0x0800008098c6cfae */ /* 0x0003e2000b901d5c */
[CC--:B------:R-:W-:Y:S02]  /*d190*/  @!P3 LEA.HI.X R143, R3.reuse, R207.reuse, R134, 0x1, P0 ;  /* 0x000000cf038fb211 */ /* 0x0c0fe400000f0c86 */
[----:B------:R-:W-:Y:S01]  /*d1a0*/  IADD3 R133, P2, R3, UR21, RZ ;  /* 0x0000001503857c10 */ /* 0x000fe2000ff5e0ff */
[----:B------:R1:W-:Y:S03]  /*d1b0*/  @P3 STS.128 [R198+0xa000], RZ ;  /* 0x00a000ffc6003388 */ /* 0x0003e60000000c00 */
[CC--:B------:R-:W-:Y:S01]  /*d1c0*/  @!P5 LEA R148, P1, R133.reuse, R208.reuse, 0x1 ;  /* 0x000000d08594d211 */ /* 0x0c0fe200078208ff */
[----:B------:R-:W-:Y:S01]  /*d1d0*/  @!PT LDS RZ, [RZ] ;  /* 0x00000000fffff984 */ /* 0x000fe20000000800 */
[----:B------:R-:W-:Y:S01]  /*d1e0*/  @!PT LDS RZ, [RZ] ;  /* 0x00000000fffff984 */ /* 0x000fe20000000800 */
[----:B------:R-:W-:Y:S01]  /*d1f0*/  @!PT LDS RZ, [RZ] ;  /* 0x00000000fffff984 */ /* 0x000fe20000000800 */
[----:B------:R1:W-:Y:S01]  /*d200*/  @!P3 LDGSTS.E.BYPASS.LTC128B.128 [R198+0xa000], [R152.64+0x100] ;  /* 0x0a00010098c6bfae */ /* 0x0003e2000b901d5c */
[CC--:B------:R-:W-:Y:S02]  /*d210*/  @!P4 LEA R140, P0, R133.reuse, R208.reuse, 0x1 ;  /* 0x000000d0858cc211 */ /* 0x0c0fe400078008ff */
[----:B------:R-:W-:Y:S01]  /*d220*/  IADD3.X R134, R134, UR20, RZ, P2, !PT ;  /* 0x0000001486867c10 */ /* 0x000fe200097fe4ff */
[----:B------:R1:W-:Y:S01]  /*d230*/  @P5 STS.128 [R198+0x6800], RZ ;  /* 0x006800ffc6005388 */ /* 0x0003e20000000c00 */
[CC--:B------:R-:W-:Y:S02]  /*d240*/  @!P3 LEA R138, P2, R133.reuse, R208.reuse, 0x1 ;  /* 0x000000d0858ab211 */ /* 0x0c0fe400078408ff */
[CCC-:B------:R-:W-:Y:S01]  /*d250*/  @!P5 LEA.HI.X R149, R133.reuse, R207.reuse, R134.reuse, 0x1, P1 ;  /* 0x000000cf8595d211 */ /* 0x1c0fe200008f0c86 */
[----:B------:R-:W-:Y:S01]  /*d260*/  @!PT LDS RZ, [RZ] ;  /* 0x00000000fffff984 */ /* 0x000fe20000000800 */
[----:B------:R-:W-:Y:S01]  /*d270*/  @!PT LDS RZ, [RZ] ;  /* 0x00000000fffff984 */ /* 0x000fe20000000800 */
[----:B------:R-:W-:Y:S01]  /*d280*/  @!PT LDS RZ, [RZ] ;  /* 0x00000000fffff984 */ /* 0x000fe20000000800 */
[----:B------:R1:W-:Y:S01]  /*d290*/  @!P5 LDGSTS.E.BYPASS.LTC128B.128 [R198+0x6800], [R150.64] ;  /* 0x0680000096c6dfae */ /* 0x0003e2000b901d5c */
[CCC-:B------:R-:W-:Y:S02]  /*d2a0*/  @!P4 LEA.HI.X R141, R133.reuse, R207.reuse, R134.reuse, 0x1, P0 ;  /* 0x000000cf858dc211 */ /* 0x1c0fe400000f0c86 */
[CC--:B------:R-:W-:Y:S01]  /*d2b0*/  @!P3 LEA.HI.X R139, R133.reuse, R207.reuse, R134, 0x1, P2 ;  /* 0x000000cf858bb211 */ /* 0x0c0fe200010f0c86 */
[----:B------:R1:W-:Y:S01]  /*d2c0*/  @P4 STS.128 [R198+0x8800], RZ ;  /* 0x008800ffc6004388 */ /* 0x0003e20000000c00 */
[----:B------:R-:W-:Y:S03]  /*d2d0*/  IADD3 R3, P6, R133, UR21, RZ ;  /* 0x0000001585037c10 */ /* 0x000fe6000ffde0ff */
[----:B------:R-:W-:Y:S01]  /*d2e0*/  @!PT LDS RZ, [RZ] ;  /* 0x00000000fffff984 */ /* 0x000fe20000000800 */
[----:B------:R-:W-:Y:S01]  /*d2f0*/  @!PT LDS RZ, [RZ] ;  /* 0x00000000fffff984 */ /* 0x000fe20000000800 */
[----:B------:R-:W-:Y:S01]  /*d300*/  @!PT LDS RZ, [RZ] ;  /* 0x00000000fffff984 */ /* 0x000fe20000000800 */
[----:B------:R1:W-:Y:S01]  /*d310*/  @!P4 LDGSTS.E.BYPASS.LTC128B.128 [R198+0x8800], [R144.64+0x80] ;  /* 0x0880008090c6cfae */ /* 0x0003e2000b901d5c */
[CC--:B------:R-:W-:Y:S02]  /*d320*/  @!P4 LEA R136, P1, R3.reuse, R208.reuse, 0x1 ;  /* 0x000000d00388c211 */ /* 0x0c0fe400078208ff */
[CC--:B------:R-:W-:Y:S01]  /*d330*/  @!P3 LEA R154, P0, R3.reuse, R208.reuse, 0x1 ;  /* 0x000000d0039ab211 */ /* 0x0c0fe200078008ff */
[----:B------:R1:W-:Y:S01]  /*d340*/  @P3 STS.128 [R198+0xa800], RZ ;  /* 0x00a800ffc6003388 */ /* 0x0003e20000000c00 */
[----:B------:R-:W-:Y:S02]  /*d350*/  IADD3.X R132, R134, UR20, RZ, P6, !PT ;  /* 0x0000001486847c10 */ /* 0x000fe4000b7fe4ff */
[C---:B------:R-:W-:Y:S01]  /*d360*/  @!P5 LEA R146, P6, R3.reuse, R208, 0x1 ;  /* 0x000000d00392d211 */ /* 0x040fe200078c08ff */
[----:B------:R-:W-:Y:S01]  /*d370*/  @!PT LDS RZ, [RZ] ;  /* 0x00000000fffff984 */ /* 0x000fe20000000800 */
[----:B------:R-:W-:Y:S01]  /*d380*/  @!PT LDS RZ, [RZ] ;  /* 0x00000000fffff984 */ /* 0x000fe20000000800 */
[----:B------:R-:W-:Y:S01]  /*d390*/  @!PT LDS RZ, [RZ] ;  /* 0x00000000fffff984 */ /* 0x000fe20000000800 */
[----:B------:R1:W-:Y:S01]  /*d3a0*/  @!P3 LDGSTS.E.BYPASS.LTC128B.128 [R198+0xa800], [R142.64+0x100] ;  /* 0x0a8001008ec6bfae */ /* 0x0003e2000b901d5c */
[CC--:B------:R-:W-:Y:S01]  /*d3b0*/  @!P4 LEA.HI.X R137, R3.reuse, R207.reuse, R132, 0x1, P1 ;  /* 0x000000cf0389c211 */ /* 0x0c0fe200008f0c84 */
[----:B------:R-:W-:Y:S01]  /*d3c0*/  IMAD.MOV.U32 R208, RZ, RZ, R152 ;  /* 0x000000ffffd07224 */ /* 0x000fe200078e0098 */
[CCC-:B------:R-:W-:Y:S01]  /*d3d0*/  @!P5 LEA.HI.X R147, R3.reuse, R207.reuse, R132.reuse, 0x1, P6 ;  /* 0x000000cf0393d211 */ /* 0x1c0fe200030f0c84 */
[----:B------:R1:W-:Y:S01]  /*d3e0*/  @P5 STS.128 [R198+0x7000], RZ ;  /* 0x007000ffc6005388 */ /* 0x0003e20000000c00 */
[----:B------:R-:W-:Y:S01]  /*d3f0*/  @!P3 LEA.HI.X R155, R3, R207, R132, 0x1, P0 ;  /* 0x000000cf039bb211 */ /* 0x000fe200000f0c84 */
[----:B------:R-:W-:Y:S02]  /*d400*/  IMAD.MOV.U32 R207, RZ, RZ, R153 ;  /* 0x000000ffffcf7224 */ /* 0x000fe400078e0099 */
        /* <DEDUP_REMOVED lines=30> */
.L_x_2019:
[----:B------:R-:W-:Y:S01]  /*d5f0*/  IMAD.U32 R132, RZ, RZ, UR25 ;  /* 0x00000019ff847e24 */ /* 0x000fe2000f8e00ff */
[----:B------:R-:W-:Y:S03]  /*d600*/  UISETP.GT.AND UP2, UPT, UR25, UR19, UPT ;  /* 0x000000131900728c */ /* 0x000fe6000bf44270 */
[----:B------:R-:W-:Y:S05]  /*d610*/  IMAD R3, R132, 0x40, R197 ;  /* 0x0000004084037824 */ /* 0x000fea00078e02c5 */
[C---:B------:R-:W-:Y:S02]  /*d620*/  IADD3 R132, R3.reuse, 0x1, RZ ;  /* 0x0000000103847810 */ /* 0x040fe40007ffe0ff */
[C---:B------:R-:W-:Y:S02]  /*d630*/  ISETP.GE.AND P2, PT, R3.reuse, R204, PT ;  /* 0x000000cc0300720c */ /* 0x040fe40003f46270 */
[C---:B------:R-:W-:Y:S02]  /*d640*/  ISETP.GE.AND P1, PT, R132.reuse, R202, PT ;  /* 0x000000ca8400720c */ /* 0x040fe40003f26270 */
[CC--:B------:R-:W-:Y:S02]  /*d650*/  ISETP.GE.AND P6, PT, R132.reuse, R204.reuse, PT ;  /* 0x000000cc8400720c */ /* 0x0c0fe40003fc6270 */
[C---:B------:R-:W-:Y:S02]  /*d660*/  ISETP.GE.OR P1, PT, R132.reuse, R199, !P1 ;  /* 0x000000c78400720c */ /* 0x040fe40004f26670 */
[-C--:B------:R-:W-:Y:S02]  /*d670*/  ISETP.GE.OR P6, PT, R132, R203.reuse, !P6 ;  /* 0x000000cb8400720c */ /* 0x080fe400077c6670 */
[C---:B------:R-:W-:Y:S02]  /*d680*/  IADD3 R132, R3.reuse, 0x9, RZ ;  /* 0x0000000903847810 */ /* 0x040fe40007ffe0ff */
[C---:B------:R-:W-:Y:S02]  /*d690*/  IADD3 R133, R3.reuse, 0x8, RZ ;  /* 0x0000000803857810 */ /* 0x040fe40007ffe0ff */
[-C--:B------:R-:W-:Y:S02]  /*d6a0*/  ISETP.GE.OR P2, PT, R3, R203.reuse, !P2 ;  /* 0x000000cb0300720c */ /* 0x080fe40005746670 */
[-C--:B------:R-:W-:Y:S02]  /*d6b0*/  ISETP.GE.AND P4, PT, R132, R204.reuse, PT ;  /* 0x000000cc8400720c */ /* 0x080fe40003f86270 */
[----:B------:R-:W-:Y:S02]  /*d6c0*/  ISETP.GE.AND P0, PT, R133, R204, PT ;  /* 0x000000cc8500720c */ /* 0x000fe40003f06270 */
[----:B------:R-:W-:Y:S02]  /*d6d0*/  FSEL R134, R4, -INF , !P2 ;  /* 0xff80000004867808 */ /* 0x000fe40005000000 */
[CC--:B------:R-:W-:Y:S02]  /*d6e0*/  ISETP.GE.OR P4, PT, R132.reuse, R203.reuse, !P4 ;  /* 0x000000cb8400720c */ /* 0x0c0fe40006786670 */
[CC--:B------:R-:W-:Y:S02]  /*d6f0*/  ISETP.GE.AND P2, PT, R132.reuse, R202.reuse, PT ;  /* 0x000000ca8400720c */ /* 0x0c0fe40003f46270 */
[----:B------:R-:W-:Y:S02]  /*d700*/  ISETP.GE.AND P5, PT, R3, R202, PT ;  /* 0x000000ca0300720c */ /* 0x000fe40003fa6270 */
[----:B-1----:R-:W-:Y:S02]  /*d710*/  FSEL R136, R9, -INF , !P4 ;  /* 0xff80000009887808 */ /* 0x002fe40006000000 */
[----:B------:R-:W-:Y:S02]  /*d720*/  ISETP.GE.OR P0, PT, R133, R203, !P0 ;  /* 0x000000cb8500720c */ /* 0x000fe40004706670 */
[-C--:B------:R-:W-:Y:S02]  /*d730*/  ISETP.GE.OR P2, PT, R132, R199.reuse, !P2 ;  /* 0x000000c78400720c */ /* 0x080fe40005746670 */
[C---:B------:R-:W-:Y:S02]  /*d740*/  IADD3 R132, R3.reuse, 0x10, RZ ;  /* 0x0000001003847810 */ /* 0x040fe40007ffe0ff */
[----:B------:R-:W-:Y:S02]  /*d750*/  IADD3 R4, R3, 0x11, RZ ;  /* 0x0000001103047810 */ /* 0x000fe40007ffe0ff */
[----:B------:R-:W-:Y:S02]  /*d760*/  FSEL R144, R5, -INF , !P6 ;  /* 0xff80000005907808 */ /* 0x000fe40007000000 */
[----:B------:R-:W-:Y:S02]  /*d770*/  FMNMX.FTZ R9, R134, R2, !PT ;  /* 0x0000000286097209 */ /* 0x000fe40007810000 */
[----:B------:R-:W-:Y:S02]  /*d780*/  ISETP.GE.AND P3, PT, R133, R202, PT ;  /* 0x000000ca8500720c */ /* 0x000fe40003f66270 */
[----:B------:R-:W-:Y:S02]  /*d790*/  ISETP.GE.OR P5, PT, R3, R199, !P5 ;  /* 0x000000c70300720c */ /* 0x000fe40006fa6670 */
[----:B------:R-:W-:Y:S02]  /*d7a0*/  FSEL R7, R7, -INF , !P1 ;  /* 0xff80000007077808 */ /* 0x000fe40004800000 */
[----:B------:R-:W-:Y:S02]  /*d7b0*/  FSEL R138, R8, -INF , !P0 ;  /* 0xff800000088a7808 */ /* 0x000fe40004000000 */
[-C--:B------:R-:W-:Y:S02]  /*d7c0*/  ISETP.GE.AND P1, PT, R132, R204.reuse, PT ;  /* 0x000000cc8400720c */ /* 0x080fe40003f26270 */
[C---:B------:R-:W-:Y:S02]  /*d7d0*/  ISETP.GE.AND P6, PT, R4.reuse, R204, PT ;  /* 0x000000cc0400720c */ /* 0x040fe40003fc6270 */
[----:B------:R-:W-:Y:S02]  /*d7e0*/  ISETP.GE.AND P0, PT, R4, R202, PT ;  /* 0x000000ca0400720c */ /* 0x000fe40003f06270 */
[----:B------:R-:W-:Y:S02]  /*d7f0*/  FMNMX.FTZ R9, R144, R9, !PT ;  /* 0x0000000990097209 */ /* 0x000fe40007810000 */
[----:B------:R-:W-:Y:S02]  /*d800*/  ISETP.GE.OR P3, PT, R133, R199, !P3 ;  /* 0x000000c78500720c */ /* 0x000fe40005f66670 */
[----:B------:R-:W-:Y:S02]  /*d810*/  FSEL R135, R6, -INF , !P5 ;  /* 0xff80000006877808 */ /* 0x000fe40006800000 */
[-C--:B------:R-:W-:Y:S02]  /*d820*/  ISETP.GE.OR P1, PT, R132, R203.reuse, !P1 ;  /* 0x000000cb8400720c */ /* 0x080fe40004f26670 */
[C---:B------:R-:W-:Y:S02]  /*d830*/  ISETP.GE.OR P6, PT, R4.reuse, R203, !P6 ;  /* 0x000000cb0400720c */ /* 0x040fe400077c6670 */
[----:B------:R-:W-:Y:S02]  /*d840*/  ISETP.GE.OR P0, PT, R4, R199, !P0 ;  /* 0x000000c70400720c */ /* 0x000fe40004706670 */
[----:B------:R-:W-:Y:S02]  /*d850*/  FMNMX.FTZ R9, R138, R9, !PT ;  /* 0x000000098a097209 */ /* 0x000fe40007810000 */
[C---:B------:R-:W-:Y:S02]  /*d860*/  IADD3 R6, R3.reuse, 0x18, RZ ;  /* 0x0000001803067810 */ /* 0x040fe40007ffe0ff */
[----:B------:R-:W-:Y:S02]  /*d870*/  IADD3 R4, R3, 0x19, RZ ;  /* 0x0000001903047810 */ /* 0x000fe40007ffe0ff */
[----:B------:R-:W-:Y:S02]  /*d880*/  FSEL R5, R10, -INF , !P3 ;  /* 0xff8000000a057808 */ /* 0x000fe40005800000 */
[----:B------:R-:W-:Y:S02]  /*d890*/  FMNMX.FTZ R10, R135, R0, !PT ;  /* 0x00000000870a7209 */ /* 0x000fe40007810000 */
[----:B------:R-:W-:Y:S02]  /*d8a0*/  FSEL R162, R12, -INF , !P1 ;  /* 0xff8000000ca27808 */ /* 0x000fe40004800000 */
[----:B------:R-:W-:Y:S02]  /*d8b0*/  FSEL R11, R11, -INF , !P2 ;  /* 0xff8000000b0b7808 */ /* 0x000fe40005000000 */
[----:B------:R-:W-:Y:S02]  /*d8c0*/  FMNMX.FTZ R9, R136, R9, !PT ;  /* 0x0000000988097209 */ /* 0x000fe40007810000 */
[C---:B------:R-:W-:Y:S02]  /*d8d0*/  ISETP.GE.AND P4, PT, R6.reuse, R204, PT ;  /* 0x000000cc0600720c */ /* 0x040fe40003f86270 */
[----:B------:R-:W-:Y:S02]  /*d8e0*/  ISETP.GE.AND P2, PT, R6, R202, PT ;  /* 0x000000ca0600720c */ /* 0x000fe40003f46270 */
[C---:B------:R-:W-:Y:S02]  /*d8f0*/  ISETP.GE.AND P3, PT, R4.reuse, R204, PT ;  /* 0x000000cc0400720c */ /* 0x040fe40003f66270 */
[----:B------:R-:W-:Y:S02]  /*d900*/  ISETP.GE.AND P1, PT, R4, R202, PT ;  /* 0x000000ca0400720c */ /* 0x000fe40003f26270 */
[----:B------:R-:W-:Y:S02]  /*d910*/  FMNMX.FTZ R10, R7, R10, !PT ;  /* 0x0000000a070a7209 */ /* 0x000fe40007810000 */
[----:B------:R-:W-:Y:S02]  /*d920*/  ISETP.GE.AND P5, PT, R132, R202, PT ;  /* 0x000000ca8400720c */ /* 0x000fe40003fa6270 */
[----:B------:R-:W-:Y:S02]  /*d930*/  FSEL R160, R13, -INF , !P6 ;  /* 0xff8000000da07808 */ /* 0x000fe40007000000 */
[----:B------:R-:W-:Y:S02]  /*d940*/  FMNMX.FTZ R9, R162, R9, !PT ;  /* 0x00000009a2097209 */ /* 0x000fe40007810000 */
[C---:B------:R-:W-:Y:S02]  /*d950*/  ISETP.GE.OR P4, PT, R6.reuse, R203, !P4 ;  /* 0x000000cb0600720c */ /* 0x040fe40006786670 */
[----:B------:R-:W-:Y:S02]  /*d960*/  ISETP.GE.OR P2, PT, R6, R199, !P2 ;  /* 0x000000c70600720c */ /* 0x000fe40005746670 */
[C---:B------:R-:W-:Y:S02]  /*d970*/  ISETP.GE.OR P3, PT, R4.reuse, R203, !P3 ;  /* 0x000000cb0400720c */ /* 0x040fe40005f66670 */
[-C--:B------:R-:W-:Y:S02]  /*d980*/  ISETP.GE.OR P1, PT, R4, R199.reuse, !P1 ;  /* 0x000000c70400720c */ /* 0x080fe40004f26670 */
[C---:B------:R-:W-:Y:S02]  /*d990*/  IADD3 R6, R3.reuse, 0x20, RZ ;  /* 0x0000002003067810 */ /* 0x040fe40007ffe0ff */
[----:B------:R-:W-:Y:S02]  /*d9a0*/  IADD3 R4, R3, 0x21, RZ ;  /* 0x0000002103047810 */ /* 0x000fe40007ffe0ff */
[----:B------:R-:W-:Y:S02]  /*d9b0*/  ISETP.GE.OR P5, PT, R132, R199, !P5 ;  /* 0x000000c78400720c */ /* 0x000fe40006fa6670 */
[----:B------:R-:W-:Y:S02]  /*d9c0*/  FMNMX.FTZ R10, R5, R10, !PT ;  /* 0x0000000a050a7209 */ /* 0x000fe40007810000 */
[----:B------:R-:W-:Y:S02]  /*d9d0*/  FSEL R163, R15, -INF , !P0 ;  /* 0xff8000000fa37808 */ /* 0x000fe40004000000 */
[----:B------:R-:W-:Y:S02]  /*d9e0*/  FSEL R142, R16, -INF , !P4 ;  /* 0xff800000108e7808 */ /* 0x000fe40006000000 */
[----:B------:R-:W-:Y:S02]  /*d9f0*/  FMNMX.FTZ R9, R160, R9, !PT ;  /* 0x00000009a0097209 */ /* 0x000fe40007810000 */
[-C--:B------:R-:W-:Y:S02]  /*da00*/  ISETP.GE.AND P0, PT, R6, R204.reuse, PT ;  /* 0x000000cc0600720c */ /* 0x080fe40003f06270 */
[C---:B------:R-:W-:Y:S02]  /*da10*/  ISETP.GE.AND P6, PT, R4.reuse, R204, PT ;  /* 0x000000cc0400720c */ /* 0x040fe40003fc6270 */
[----:B------:R-:W-:Y:S02]  /*da20*/  ISETP.GE.AND P4, PT, R4, R202, PT ;  /* 0x000000ca0400720c */ /* 0x000fe40003f86270 */
[----:B------:R-:W-:Y:S02]  /*da30*/  FSEL R165, R14, -INF , !P5 ;  /* 0xff8000000ea57808 */ /* 0x000fe40006800000 */
[----:B------:R-:W-:Y:S02]  /*da40*/  FMNMX.FTZ R10, R11, R10, !PT ;  /* 0x0000000a0b0a7209 */ /* 0x000fe40007810000 */
[----:B------:R-:W-:Y:S02]  /*da50*/  ISETP.GE.AND P5, PT, R6, R202, PT ;  /* 0x000000ca0600720c */ /* 0x000fe40003fa6270 */
[----:B------:R-:W-:Y:S02]  /*da60*/  FSEL R140, R17, -INF , !P3 ;  /* 0xff800000118c7808 */ /* 0x000fe40005800000 */
[----:B------:R-:W-:Y:S02]  /*da70*/  FMNMX.FTZ R9, R142, R9, !PT ;  /* 0x000000098e097209 */ /* 0x000fe40007810000 */
[-C--:B------:R-:W-:Y:S02]  /*da80*/  ISETP.GE.OR P0, PT, R6, R203.reuse, !P0 ;  /* 0x000000cb0600720c */ /* 0x080fe40004706670 */
[C---:B------:R-:W-:Y:S02]  /*da90*/  ISETP.GE.OR P6, PT, R4.reuse, R203, !P6 ;  /* 0x000000cb0400720c */ /* 0x040fe400077c6670 */
[-C--:B------:R-:W-:Y:S02]  /*daa0*/  ISETP.GE.OR P4, PT, R4, R199.reuse, !P4 ;  /* 0x000000c70400720c */ /* 0x080fe40006786670 */
[----:B------:R-:W-:Y:S02]  /*dab0*/  IADD3 R4, R3, 0x28, RZ ;  /* 0x0000002803047810 */ /* 0x000fe40007ffe0ff */
[----:B------:R-:W-:Y:S02]  /*dac0*/  FMNMX.FTZ R10, R165, R10, !PT ;  /* 0x0000000aa50a7209 */ /* 0x000fe40007810000 */
[----:B------:R-:W-:Y:S02]  /*dad0*/  ISETP.GE.OR P5, PT, R6, R199, !P5 ;  /* 0x000000c70600720c */ /* 0x000fe40006fa6670 */
[----:B------:R-:W-:Y:S02]  /*dae0*/  IADD3 R6, R3, 0x29, RZ ;  /* 0x0000002903067810 */ /* 0x000fe40007ffe0ff */
[----:B------:R-:W-:Y:S02]  /*daf0*/  FSEL R158, R20, -INF , !P0 ;  /* 0xff800000149e7808 */ /* 0x000fe40004000000 */
[----:B------:R-:W-:Y:S02]  /*db00*/  FMNMX.FTZ R9, R140, R9, !PT ;  /* 0x000000098c097209 */ /* 0x000fe40007810000 */
[----:B------:R-:W-:Y:S02]  /*db10*/  ISETP.GE.AND P3, PT, R4, R204, PT ;  /* 0x000000cc0400720c */ /* 0x000fe40003f66270 */
[----:B------:R-:W-:Y:S02]  /*db20*/  FSEL R143, R18, -INF , !P2 ;  /* 0xff800000128f7808 */ /* 0x000fe40005000000 */
[----:B------:R-:W-:Y:S02]  /*db30*/  FSEL R141, R19, -INF , !P1 ;  /* 0xff800000138d7808 */ /* 0x000fe40004800000 */
[----:B------:R-:W-:Y:S02]  /*db40*/  FMNMX.FTZ R10, R163, R10, !PT ;  /* 0x0000000aa30a7209 */ /* 0x000fe40007810000 */
[----:B------:R-:W-:Y:S02]  /*db50*/  ISETP.GE.AND P1, PT, R4, R202, PT ;  /* 0x000000ca0400720c */ /* 0x000fe40003f26270 */
[----:B------:R-:W-:Y:S02]  /*db60*/  ISETP.GE.AND P2, PT, R6, R204, PT ;  /* 0x000000cc0600720c */ /* 0x000fe40003f46270 */
[----:B------:R-:W-:Y:S02]  /*db70*/  FSEL R156, R21, -INF , !P6 ;  /* 0xff800000159c7808 */ /* 0x000fe40007000000 */
[----:B------:R-:W-:Y:S02]  /*db80*/  FMNMX.FTZ R9, R158, R9, !PT ;  /* 0x000000099e097209 */ /* 0x000fe40007810000 */
[----:B------:R-:W-:Y:S02]  /*db90*/  ISETP.GE.OR P3, PT, R4, R203, !P3 ;  /* 0x000000cb0400720c */ /* 0x000fe40005f66670 */
[----:B------:R-:W-:Y:S02]  /*dba0*/  IADD3 R8, R3, 0x30, RZ ;  /* 0x0000003003087810 */ /* 0x000fe40007ffe0ff */
[----:B------:R-:W-:Y:S02]  /*dbb0*/  ISETP.GE.AND P0, PT, R6, R202, PT ;  /* 0x000000ca0600720c */ /* 0x000fe40003f06270 */
[----:B------:R-:W-:Y:S02]  /*dbc0*/  FMNMX.FTZ R10, R143, R10, !PT ;  /* 0x0000000a8f0a7209 */ /* 0x000fe40007810000 */
[----:B------:R-:W-:Y:S02]  /*dbd0*/  ISETP.GE.OR P1, PT, R4, R199, !P1 ;  /* 0x000000c70400720c */ /* 0x000fe40004f26670 */
[----:B------:R-:W-:Y:S02]  /*dbe0*/  ISETP.GE.OR P2, PT, R6, R203, !P2 ;  /* 0x000000cb0600720c */ /* 0x000fe40005746670 */
[C---:B------:R-:W-:Y:S02]  /*dbf0*/  IADD3 R4, R3.reuse, 0x38, RZ ;  /* 0x0000003803047810 */ /* 0x040fe40007ffe0ff */
[----:B------:R-:W-:Y:S02]  /*dc00*/  FSEL R154, R24, -INF , !P3 ;  /* 0xff800000189a7808 */ /* 0x000fe40005800000 */
[----:B------:R-:W-:Y:S02]  /*dc10*/  FMNMX.FTZ R9, R156, R9, !PT ;  /* 0x000000099c097209 */ /* 0x000fe40007810000 */
[----:B------:R-:W-:Y:S02]  /*dc20*/  ISETP.GE.OR P0, PT, R6, R199, !P0 ;  /* 0x000000c70600720c */ /* 0x000fe40004706670 */
[----:B------:R-:W-:Y:S02]  /*dc30*/  ISETP.GE.AND P6, PT, R8, R204, PT ;  /* 0x000000cc0800720c */ /* 0x000fe40003fc6270 */
[----:B------:R-:W-:Y:S02]  /*dc40*/  IADD3 R6, R3, 0x31, RZ ;  /* 0x0000003103067810 */ /* 0x000fe40007ffe0ff */
[----:B------:R-:W-:Y:S02]  /*dc50*/  FSEL R152, R25, -INF , !P2 ;  /* 0xff80000019987808 */ /* 0x000fe40005000000 */
[----:B------:R-:W-:Y:S02]  /*dc60*/  FSEL R161, R22, -INF , !P5 ;  /* 0xff80000016a17808 */ /* 0x000fe40006800000 */
[----:B------:R-:W-:Y:S02]  /*dc70*/  FMNMX.FTZ R10, R141, R10, !PT ;  /* 0x0000000a8d0a7209 */ /* 0x000fe40007810000 */
[-C--:B------:R-:W-:Y:S02]  /*dc80*/  ISETP.GE.AND P2, PT, R4, R204.reuse, PT ;  /* 0x000000cc0400720c */ /* 0x080fe40003f46270 */
[----:B------:R-:W-:Y:S02]  /*dc90*/  FMNMX.FTZ R9, R154, R9, !PT ;  /* 0x000000099a097209 */ /* 0x000fe40007810000 */
[-C--:B------:R-:W-:Y:S02]  /*dca0*/  ISETP.GE.OR P6, PT, R8, R203.reuse, !P6 ;  /* 0x000000cb0800720c */ /* 0x080fe400077c6670 */
[----:B------:R-:W-:Y:S02]  /*dcb0*/  ISETP.GE.AND P3, PT, R6, R204, PT ;  /* 0x000000cc0600720c */ /* 0x000fe40003f66270 */
[----:B------:R-:W-:Y:S02]  /*dcc0*/  FSEL R159, R23, -INF , !P4 ;  /* 0xff800000179f7808 */ /* 0x000fe40006000000 */
[----:B------:R-:W-:Y:S01]  /*dcd0*/  FMNMX.FTZ R10, R161, R10, !PT ;  /* 0x0000000aa10a7209 */ /* 0x000fe20007810000 */
[----:B------:R-:W-:Y:S01]  /*dce0*/  LDSM.16.MT88.4 R20, [R186+0xc000] ;  /* 0x00c00000ba14783b */ /* 0x000fe20000004200 */
[----:B------:R-:W-:Y:S02]  /*dcf0*/  ISETP.GE.OR P2, PT, R4, R203, !P2 ;  /* 0x000000cb0400720c */ /* 0x000fe40005746670 */
[----:B------:R-:W-:Y:S02]  /*dd00*/  FSEL R151, R28, -INF , !P6 ;  /* 0xff8000001c977808 */ /* 0x000fe40007000000 */
[----:B------:R-:W-:Y:S02]  /*dd10*/  FMNMX.FTZ R12, R152, R9, !PT ;  /* 0x00000009980c7209 */ /* 0x000fe40007810000 */
[----:B------:R-:W-:Y:S02]  /*dd20*/  ISETP.GE.OR P3, PT, R6, R203, !P3 ;  /* 0x000000cb0600720c */ /* 0x000fe40005f66670 */
[----:B------:R-:W-:Y:S02]  /*dd30*/  IADD3 R3, R3, 0x39, RZ ;  /* 0x0000003903037810 */ /* 0x000fe40007ffe0ff */
[----:B------:R-:W-:Y:S02]  /*dd40*/  FSEL R148, R32, -INF , !P2 ;  /* 0xff80000020947808 */ /* 0x000fe40005000000 */
[----:B------:R-:W-:Y:S02]  /*dd50*/  FSEL R157, R26, -INF , !P1 ;  /* 0xff8000001a9d7808 */ /* 0x000fe40004800000 */
[----:B------:R-:W-:Y:S02]  /*dd60*/  FMNMX.FTZ R10, R159, R10, !PT ;  /* 0x0000000a9f0a7209 */ /* 0x000fe40007810000 */
[C---:B------:R-:W-:Y:S02]  /*dd70*/  ISETP.GE.AND P2, PT, R8.reuse, R202, PT ;  /* 0x000000ca0800720c */ /* 0x040fe40003f46270 */
[----:B------:R-:W-:Y:S02]  /*dd80*/  FSEL R150, R29, -INF , !P3 ;  /* 0xff8000001d967808 */ /* 0x000fe40005800000 */
[----:B------:R-:W-:Y:S02]  /*dd90*/  FMNMX.FTZ R9, R151, R12, !PT ;  /* 0x0000000c97097209 */ /* 0x000fe40007810000 */
[----:B------:R-:W-:Y:S02]  /*dda0*/  ISETP.GE.AND P6, PT, R3, R204, PT ;  /* 0x000000cc0300720c */ /* 0x000fe40003fc6270 */
[----:B------:R-:W-:Y:S02]  /*ddb0*/  FSEL R155, R27, -INF , !P0 ;  /* 0xff8000001b9b7808 */ /* 0x000fe40004000000 */
[----:B------:R-:W-:Y:S02]  /*ddc0*/  ISETP.GE.OR P1, PT, R8, R199, !P2 ;  /* 0x000000c70800720c */ /* 0x000fe40005726670 */
[----:B------:R-:W-:Y:S02]  /*ddd0*/  FMNMX.FTZ R8, R157, R10, !PT ;  /* 0x0000000a9d087209 */ /* 0x000fe40007810000 */
[----:B------:R-:W-:Y:S02]  /*dde0*/  ISETP.GE.AND P2, PT, R6, R202, PT ;  /* 0x000000ca0600720c */ /* 0x000fe40003f46270 */
[----:B------:R-:W-:Y:S02]  /*ddf0*/  FMNMX.FTZ R9, R150, R9, !PT ;  /* 0x0000000996097209 */ /* 0x000fe40007810000 */
[----:B------:R-:W-:Y:S02]  /*de00*/  ISETP.GE.OR P6, PT, R3, R203, !P6 ;  /* 0x000000cb0300720c */ /* 0x000fe400077c6670 */
[----:B------:R-:W-:Y:S02]  /*de10*/  FSEL R149, R30, -INF , !P1 ;  /* 0xff8000001e957808 */ /* 0x000fe40004800000 */
[----:B------:R-:W-:Y:S02]  /*de20*/  FMNMX.FTZ R8, R155, R8, !PT ;  /* 0x000000089b087209 */ /* 0x000fe40007810000 */
[----:B------:R-:W-:Y:S02]  /*de30*/  ISETP.GE.OR P2, PT, R6, R199, !P2 ;  /* 0x000000c70600720c */ /* 0x000fe40005746670 */
[----:B------:R-:W-:Y:S02]  /*de40*/  ISETP.GE.AND P0, PT, R4, R202, PT ;  /* 0x000000ca0400720c */ /* 0x000fe40003f06270 */
[----:B------:R-:W-:Y:S02]  /*de50*/  FSEL R146, R33, -INF , !P6 ;  /* 0xff80000021927808 */ /* 0x000fe40007000000 */
[----:B------:R-:W-:Y:S02]  /*de60*/  FMNMX.FTZ R13, R148, R9, !PT ;  /* 0x00000009940d7209 */ /* 0x000fe40007810000 */
[----:B------:R-:W-:Y:S02]  /*de70*/  FSEL R147, R31, -INF , !P2 ;  /* 0xff8000001f937808 */ /* 0x000fe40005000000 */
[----:B------:R-:W-:Y:S01]  /*de80*/  FMNMX.FTZ R8, R149, R8, !PT ;  /* 0x0000000895087209 */ /* 0x000fe20007810000 */
[----:B------:R-:W-:Y:S01]  /*de90*/  LDSM.16.MT88.4 R28, [R185+0xc000] ;  /* 0x00c00000b91c783b */ /* 0x000fe20000004200 */
[----:B------:R-:W-:Y:S02]  /*dea0*/  ISETP.GE.OR P1, PT, R4, R199, !P0 ;  /* 0x000000c70400720c */ /* 0x000fe40004726670 */
[----:B------:R-:W-:Y:S02]  /*deb0*/  ISETP.GE.AND P0, PT, R3, R202, PT ;  /* 0x000000ca0300720c */ /* 0x000fe40003f06270 */
[----:B------:R-:W-:Y:S02]  /*dec0*/  FMNMX.FTZ R9, R146, R13, !PT ;  /* 0x0000000d92097209 */ /* 0x000fe40007810000 */
[----:B------:R-:W-:Y:S01]  /*ded0*/  FSEL R145, R34, -INF , !P1 ;  /* 0xff80000022917808 */ /* 0x000fe20004800000 */
[----:B------:R-:W-:Y:S01]  /*dee0*/  LDSM.16.MT88.4 R12, [R188+0xc000] ;  /* 0x00c00000bc0c783b */ /* 0x000fe20000004200 */
[----:B------:R-:W-:Y:S02]  /*def0*/  FMNMX.FTZ R8, R147, R8, !PT ;  /* 0x0000000893087209 */ /* 0x000fe40007810000 */
[----:B------:R-:W-:Y:S02]  /*df00*/  ISETP.GE.OR P0, PT, R3, R199, !P0 ;  /* 0x000000c70300720c */ /* 0x000fe40004706670 */
[----:B------:R-:W-:Y:S02]  /*df10*/  FMNMX.FTZ R8, R145, R8, !PT ;  /* 0x0000000891087209 */ /* 0x000fe40007810000 */
[----:B------:R-:W-:Y:S01]  /*df20*/  FSEL R133, R35, -INF , !P0 ;  /* 0xff80000023857808 */ /* 0x000fe20004000000 */
[----:B------:R-:W-:Y:S03]  /*df30*/  SHFL.BFLY PT, R10, R9, 0x2, 0x1f ;  /* 0x0c401f00090a7f89 */ /* 0x000fe600000e0000 */
[----:B------:R-:W-:Y:S05]  /*df40*/  FMNMX.FTZ R6, R133, R8, !PT ;  /* 0x0000000885067209 */ /* 0x000fea0007810000 */
[----:B------:R-:W1:Y:S02]  /*df50*/  SHFL.BFLY PT, R3, R6, 0x2, 0x1f ;  /* 0x0c401f0006037f89 */ /* 0x000e6400000e0000 */
[----:B-1----:R-:W-:Y:S02]  /*df60*/  FMNMX.FTZ R4, R6, R3, !PT ;  /* 0x0000000306047209 */ /* 0x002fe40007810000 */
[----:B------:R-:W-:Y:S04]  /*df70*/  FMNMX.FTZ R9, R9, R10, !PT ;  /* 0x0000000a09097209 */ /* 0x000fe80007810000 */
[----:B------:R-:W1:Y:S08]  /*df80*/  SHFL.BFLY PT, R3, R4, 0x1, 0x1f ;  /* 0x0c201f0004037f89 */ /* 0x000e7000000e0000 */
[----:B------:R-:W2:Y:S01]  /*df90*/  SHFL.BFLY PT, R132, R9, 0x1, 0x1f ;  /* 0x0c201f0009847f89 */ /* 0x000ea200000e0000 */
[----:B-1----:R-:W-:Y:S04]  /*dfa0*/  FMNMX.FTZ R3, R4, R3, !PT ;  /* 0x0000000304037209 */ /* 0x002fe80007810000 */
[----:B------:R-:W-:Y:S02]  /*dfb0*/  FSETP.NEU.FTZ.AND P0, PT, R3, -INF , PT ;  /* 0xff8000000300780b */ /* 0x000fe40003f1d000 */
[----:B--2---:R-:W-:Y:S04]  /*dfc0*/  FMNMX.FTZ R132, R9, R132, !PT ;  /* 0x0000008409847209 */ /* 0x004fe80007810000 */
[C---:B------:R-:W-:Y:S01]  /*dfd0*/  FSETP.NEU.FTZ.AND P1, PT, R132.reuse, -INF , PT ;  /* 0xff8000008400780b */ /* 0x040fe20003f3d000 */
[----:B------:R-:W-:Y:S05]  /*dfe0*/  FMUL.FTZ R153, R132, c[0x0][0x23c] ;  /* 0x00008f0084997a20 */ /* 0x000fea0000410000 */
[----:B------:R-:W-:Y:S05]  /*dff0*/  FSEL R153, R153, RZ, P1 ;  /* 0x000000ff99997208 */ /* 0x000fea0000800000 */
[--C-:B------:R-:W-:Y:S02]  /*e000*/  FFMA.FTZ R215, R134, c[0x0][0x23c], -R153.reuse ;  /* 0x00008f0086d77a23 */ /* 0x100fe40000010899 */
[--C-:B------:R-:W-:Y:S02]  /*e010*/  FFMA.FTZ R134, R144, c[0x0][0x23c], -R153.reuse ;  /* 0x00008f0090867a23 */ /* 0x100fe40000010899 */
[----:B------:R-:W-:Y:S02]  /*e020*/  FMUL.FTZ R144, R3, c[0x0][0x23c] ;  /* 0x00008f0003907a20 */ /* 0x000fe40000410000 */
[--C-:B------:R-:W-:Y:S01]  /*e030*/  FFMA.FTZ R210, R138, c[0x0][0x23c], -R153.reuse ;  /* 0x00008f008ad27a23 */ /* 0x100fe20000010899 */
[----:B------:R-:W-:Y:S01]  /*e040*/  MUFU.EX2 R215, R215 ;  /* 0x000000d700d77308 */ /* 0x000fe20000000800 */
[--C-:B------:R-:W-:Y:S01]  /*e050*/  FFMA.FTZ R171, R136, c[0x0][0x23c], -R153.reuse ;  /* 0x00008f0088ab7a23 */ /* 0x100fe20000010899 */
[----:B------:R-:W-:Y:S01]  /*e060*/  FSEL R144, R144, RZ, P0 ;  /* 0x000000ff90907208 */ /* 0x000fe20000000000 */
[--C-:B------:R-:W-:Y:S02]  /*e070*/  FFMA.FTZ R214, R162, c[0x0][0x23c], -R153.reuse ;  /* 0x00008f00a2d67a23 */ /* 0x100fe40000010899 */
[--C-:B------:R-:W-:Y:S02]  /*e080*/  FFMA.FTZ R217, R160, c[0x0][0x23c], -R153.reuse ;  /* 0x00008f00a0d97a23 */ /* 0x100fe40000010899 */
[--C-:B------:R-:W-:Y:S01]  /*e090*/  FFMA.FTZ R168, R5, c[0x0][0x23c], -R144.reuse ;  /* 0x00008f0005a87a23 */ /* 0x100fe20000010890 */
[----:B------:R-:W-:Y:S01]  /*e0a0*/  FSEL R5, R132, RZ, P1 ;  /* 0x000000ff84057208 */ /* 0x000fe20000800000 */
[--C-:B------:R-:W-:Y:S01]  /*e0b0*/  FFMA.FTZ R170, R135, c[0x0][0x23c], -R144.reuse ;  /* 0x00008f0087aa7a23 */ /* 0x100fe20000010890 */
[----:B------:R-:W1:Y:S01]  /*e0c0*/  MUFU.EX2 R134, R134 ;  /* 0x0000008600867308 */ /* 0x000e620000000800 */
[----:B------:R-:W-:Y:S02]  /*e0d0*/  FFMA.FTZ R169, R7, c[0x0][0x23c], -R144 ;  /* 0x00008f0007a97a23 */ /* 0x000fe40000010890 */
[----:B------:R-:W-:Y:S01]  /*e0e0*/  FADD.FTZ R4, -R5, R2 ;  /* 0x0000000205047221 */ /* 0x000fe20000010100 */
[----:B------:R-:W-:Y:S01]  /*e0f0*/  FSEL R5, R3, RZ, P0 ;  /* 0x000000ff03057208 */ /* 0x000fe20000000000 */
[----:B------:R-:W-:Y:S01]  /*e100*/  FFMA.FTZ R135, R11, c[0x0][0x23c], -R144 ;  /* 0x00008f000b877a23 */ /* 0x000fe20000010890 */
[----:B------:R-:W-:Y:S01]  /*e110*/  PLOP3.LUT P0, PT, PT, PT, UP2, 0x80, 0x0 ;  /* 0x000000000000781c */ /* 0x000fe20003f0f028 */
[----:B------:R-:W-:Y:S02]  /*e120*/  FMUL.FTZ R2, R4, c[0x0][0x23c] ;  /* 0x00008f0004027a20 */ /* 0x000fe40000410000 */
[----:B------:R-:W-:Y:S01]  /*e130*/  FADD.FTZ R5, -R5, R0 ;  /* 0x0000000005057221 */ /* 0x000fe20000010100 */
[----:B------:R-:W-:Y:S01]  /*e140*/  MUFU.EX2 R210, R210 ;  /* 0x000000d200d27308 */ /* 0x000fe20000000800 */
[--C-:B------:R-:W-:Y:S02]  /*e150*/  FFMA.FTZ R216, R142, c[0x0][0x23c], -R153.reuse ;  /* 0x00008f008ed87a23 */ /* 0x100fe40000010899 */
[----:B------:R-:W-:Y:S02]  /*e160*/  FMUL.FTZ R0, R5, c[0x0][0x23c] ;  /* 0x00008f0005007a20 */ /* 0x000fe40000410000 */
[--C-:B------:R-:W-:Y:S02]  /*e170*/  FFMA.FTZ R219, R140, c[0x0][0x23c], -R153.reuse ;  /* 0x00008f008cdb7a23 */ /* 0x100fe40000010899 */
[--C-:B------:R-:W-:Y:S02]  /*e180*/  FFMA.FTZ R218, R165, c[0x0][0x23c], -R144.reuse ;  /* 0x00008f00a5da7a23 */ /* 0x100fe40000010890 */
[----:B------:R-:W-:Y:S01]  /*e190*/  LDSM.16.MT88.4 R164, [R188+0x11800] ;  /* 0x01180000bca4783b */ /* 0x000fe20000004200 */
[----:B------:R-:W2:Y:S01]  /*e1a0*/  MUFU.EX2 R171, R171 ;  /* 0x000000ab00ab7308 */ /* 0x000ea20000000800 */
[--C-:B------:R-:W-:Y:S02]  /*e1b0*/  FFMA.FTZ R221, R163, c[0x0][0x23c], -R144.reuse ;  /* 0x00008f00a3dd7a23 */ /* 0x100fe40000010890 */
[--C-:B------:R-:W-:Y:S01]  /*e1c0*/  FFMA.FTZ R220, R143, c[0x0][0x23c], -R144.reuse ;  /* 0x00008f008fdc7a23 */ /* 0x100fe20000010890 */
[----:B-1----:R-:W-:Y:S01]  /*e1d0*/  F2FP.PACK_AB R136, R134, R215 ;  /* 0x000000d78688723e */ /* 0x002fe200000000ff */
[--C-:B------:R-:W-:Y:S02]  /*e1e0*/  FFMA.FTZ R223, R141, c[0x0][0x23c], -R144.reuse ;  /* 0x00008f008ddf7a23 */ /* 0x100fe40000010890 */
[----:B------:R-:W-:Y:S01]  /*e1f0*/  LDSM.16.MT88.4 R140, [R185+0xe800] ;  /* 0x00e80000b98c783b */ /* 0x000fe20000004200 */
[--C-:B------:R-:W-:Y:S02]  /*e200*/  FFMA.FTZ R222, R158, c[0x0][0x23c], -R153.reuse ;  /* 0x00008f009ede7a23 */ /* 0x100fe40000010899 */
[----:B------:R-:W-:Y:S01]  /*e210*/  MUFU.EX2 R170, R170 ;  /* 0x000000aa00aa7308 */ /* 0x000fe20000000800 */
[--C-:B------:R-:W-:Y:S02]  /*e220*/  FFMA.FTZ R225, R156, c[0x0][0x23c], -R153.reuse ;  /* 0x00008f009ce17a23 */ /* 0x100fe40000010899 */
[--C-:B------:R-:W-:Y:S02]  /*e230*/  FFMA.FTZ R224, R154, c[0x0][0x23c], -R153.reuse ;  /* 0x00008f009ae07a23 */ /* 0x100fe40000010899 */
[--C-:B------:R-:W-:Y:S02]  /*e240*/  FFMA.FTZ R227, R152, c[0x0][0x23c], -R153.reuse ;  /* 0x00008f0098e37a23 */ /* 0x100fe40000010899 */
[--C-:B------:R-:W-:Y:S02]  /*e250*/  FFMA.FTZ R226, R161, c[0x0][0x23c], -R144.reuse ;  /* 0x00008f00a1e27a23 */ /* 0x100fe40000010890 */
[----:B------:R-:W-:Y:S01]  /*e260*/  LDSM.16.MT88.4 R160, [R184+0xf800] ;  /* 0x00f80000b8a0783b */ /* 0x000fe20000004200 */
[----:B------:R-:W1:Y:S01]  /*e270*/  MUFU.EX2 R169, R169 ;  /* 0x000000a900a97308 */ /* 0x000e620000000800 */
[--C-:B------:R-:W-:Y:S02]  /*e280*/  FFMA.FTZ R229, R159, c[0x0][0x23c], -R144.reuse ;  /* 0x00008f009fe57a23 */ /* 0x100fe40000010890 */
[--C-:B------:R-:W-:Y:S01]  /*e290*/  FFMA.FTZ R228, R157, c[0x0][0x23c], -R144.reuse ;  /* 0x00008f009de47a23 */ /* 0x100fe20000010890 */
[----:B--2---:R-:W-:Y:S01]  /*e2a0*/  F2FP.PACK_AB R138, R171, R210 ;  /* 0x000000d2ab8a723e */ /* 0x004fe200000000ff */
[--C-:B------:R-:W-:Y:S02]  /*e2b0*/  FFMA.FTZ R231, R155, c[0x0][0x23c], -R144.reuse ;  /* 0x00008f009be77a23 */ /* 0x100fe40000010890 */
[----:B------:R-:W-:Y:S01]  /*e2c0*/  LDSM.16.MT88.4 R156, [R185+0xf800] ;  /* 0x00f80000b99c783b */ /* 0x000fe20000004200 */
[--C-:B------:R-:W-:Y:S02]  /*e2d0*/  FFMA.FTZ R230, R151, c[0x0][0x23c], -R153.reuse ;  /* 0x00008f0097e67a23 */ /* 0x100fe40000010899 */
[----:B------:R-:W-:Y:S01]  /*e2e0*/  MUFU.EX2 R168, R168 ;  /* 0x000000a800a87308 */ /* 0x000fe20000000800 */
[--C-:B------:R-:W-:Y:S02]  /*e2f0*/  FFMA.FTZ R233, R150, c[0x0][0x23c], -R153.reuse ;  /* 0x00008f0096e97a23 */ /* 0x100fe40000010899 */
[--C-:B------:R-:W-:Y:S02]  /*e300*/  FFMA.FTZ R232, R148, c[0x0][0x23c], -R153.reuse ;  /* 0x00008f0094e87a23 */ /* 0x100fe40000010899 */
[--C-:B------:R-:W-:Y:S02]  /*e310*/  FFMA.FTZ R234, R149, c[0x0][0x23c], -R144.reuse ;  /* 0x00008f0095ea7a23 */ /* 0x100fe40000010890 */
[----:B------:R-:W-:Y:S01]  /*e320*/  LDSM.16.MT88.4 R148, [R188+0xf800] ;  /* 0x00f80000bc94783b */ /* 0x000fe20000004200 */
[--C-:B------:R-:W-:Y:S02]  /*e330*/  FFMA.FTZ R237, R147, c[0x0][0x23c], -R144.reuse ;  /* 0x00008f0093ed7a23 */ /* 0x100fe40000010890 */
[----:B------:R-:W2:Y:S01]  /*e340*/  MUFU.EX2 R135, R135 ;  /* 0x0000008700877308 */ /* 0x000ea20000000800 */
[--C-:B------:R-:W-:Y:S02]  /*e350*/  FFMA.FTZ R236, R145, c[0x0][0x23c], -R144.reuse ;  /* 0x00008f0091ec7a23 */ /* 0x100fe40000010890 */
[----:B------:R-:W-:Y:S01]  /*e360*/  FFMA.FTZ R153, R146, c[0x0][0x23c], -R153 ;  /* 0x00008f0092997a23 */ /* 0x000fe20000010899 */
[----:B-1----:R-:W-:Y:S01]  /*e370*/  F2FP.PACK_AB R137, R169, R170 ;  /* 0x000000aaa989723e */ /* 0x002fe200000000ff */
[----:B------:R-:W-:Y:S05]  /*e380*/  FFMA.FTZ R144, R133, c[0x0][0x23c], -R144 ;  /* 0x00008f0085907a23 */ /* 0x000fea0000010890 */
[----:B------:R-:W1:Y:S10]  /*e390*/  MUFU.EX2 R2, R2 ;  /* 0x0000000200027308 */ /* 0x000e740000000800 */
[----:B------:R-:W3:Y:S01]  /*e3a0*/  MUFU.EX2 R0, R0 ;  /* 0x0000000000007308 */ /* 0x000ee20000000800 */
[----:B--2---:R-:W-:Y:S09]  /*e3b0*/  F2FP.PACK_AB R139, R135, R168 ;  /* 0x000000a8878b723e */ /* 0x004ff200000000ff */
[----:B------:R2:W-:Y:S01]  /*e3c0*/  MUFU.EX2 R235, R153 ;  /* 0x0000009900eb7308 */ /* 0x0005e20000000800 */
[C---:B-1----:R-:W-:Y:S02]  /*e3d0*/  FMUL.FTZ R4, R2.reuse, R128 ;  /* 0x0000008002047220 */ /* 0x042fe40000410000 */
[C---:B------:R-:W-:Y:S02]  /*e3e0*/  FMUL.FTZ R5, R2.reuse, R129 ;  /* 0x0000008102057220 */ /* 0x040fe40000410000 */
[C---:B------:R-:W-:Y:S02]  /*e3f0*/  FMUL.FTZ R8, R2.reuse, R124 ;  /* 0x0000007c02087220 */ /* 0x040fe40000410000 */
[C---:B------:R-:W-:Y:S03]  /*e400*/  FMUL.FTZ R9, R2.reuse, R125 ;  /* 0x0000007d02097220 */ /* 0x040fe60000410000 */
[----:B------:R1:W-:Y:S01]  /*e410*/  MUFU.EX2 R133, R144 ;  /* 0x0000009000857308 */ /* 0x0003e20000000800 */
[----:B------:R-:W-:Y:S02]  /*e420*/  FMUL.FTZ R16, R2, R116 ;  /* 0x0000007402107220 */ /* 0x000fe40000410000 */
[C---:B---3--:R-:W-:Y:S02]  /*e430*/  FMUL.FTZ R6, R0.reuse, R130 ;  /* 0x0000008200067220 */ /* 0x048fe40000410000 */
[C---:B------:R-:W-:Y:S02]  /*e440*/  FMUL.FTZ R7, R0.reuse, R131 ;  /* 0x0000008300077220 */ /* 0x040fe40000410000 */
[----:B------:R-:W-:Y:S01]  /*e450*/  LDSM.16.MT88.4 R128, [R186+0xe800] ;  /* 0x00e80000ba80783b */ /* 0x000fe20000004200 */
[C---:B------:R-:W-:Y:S02]  /*e460*/  FMUL.FTZ R10, R0.reuse, R126 ;  /* 0x0000007e000a7220 */ /* 0x040fe40000410000 */
[----:B------:R-:W-:Y:S01]  /*e470*/  FMUL.FTZ R11, R0, R127 ;  /* 0x0000007f000b7220 */ /* 0x000fe20000410000 */
[----:B------:R-:W-:Y:S01]  /*e480*/  MUFU.EX2 R214, R214 ;  /* 0x000000d600d67308 */ /* 0x000fe20000000800 */
[C---:B------:R-:W-:Y:S03]  /*e490*/  HMMA.16816.F32 R4, R136.reuse, R12, R4 ;  /* 0x0000000c8804723c */ /* 0x040fe60000001804 */
[----:B------:R-:W-:Y:S02]  /*e4a0*/  LDSM.16.MT88.4 R124, [R188+0xe800] ;  /* 0x00e80000bc7c783b */ /* 0x000fe40000004200 */
[C---:B------:R-:W-:Y:S02]  /*e4b0*/  FMUL.FTZ R17, R2.reuse, R117 ;  /* 0x0000007502117220 */ /* 0x040fe40000410000 */
[C---:B------:R-:W-:Y:S01]  /*e4c0*/  FMUL.FTZ R12, R2.reuse, R120 ;  /* 0x00000078020c7220 */ /* 0x040fe20000410000 */
[C---:B------:R-:W-:Y:S01]  /*e4d0*/  HMMA.16816.F32 R8, R136.reuse, R14, R8 ;  /* 0x0000000e8808723c */ /* 0x040fe20000001808 */
[----:B------:R-:W3:Y:S02]  /*e4e0*/  MUFU.EX2 R217, R217 ;  /* 0x000000d900d97308 */ /* 0x000ee40000000800 */
[----:B--2---:R-:W-:Y:S01]  /*e4f0*/  LDSM.16.MT88.4 R152, [R186+0xf800] ;  /* 0x00f80000ba98783b */ /* 0x004fe20000004200 */
[----:B------:R-:W-:Y:S02]  /*e500*/  FMUL.FTZ R13, R2, R121 ;  /* 0x00000079020d7220 */ /* 0x000fe40000410000 */
[C---:B------:R-:W-:Y:S02]  /*e510*/  FMUL.FTZ R18, R0.reuse, R118 ;  /* 0x0000007600127220 */ /* 0x040fe40000410000 */
[C---:B------:R-:W-:Y:S03]  /*e520*/  FMUL.FTZ R14, R0.reuse, R122 ;  /* 0x0000007a000e7220 */ /* 0x040fe60000410000 */
[----:B-1----:R-:W-:Y:S01]  /*e530*/  LDSM.16.MT88.4 R144, [R184+0xd800] ;  /* 0x00d80000b890783b */ /* 0x002fe20000004200 */
[C---:B------:R-:W-:Y:S01]  /*e540*/  FMUL.FTZ R15, R0.reuse, R123 ;  /* 0x0000007b000f7220 */ /* 0x040fe20000410000 */
[----:B------:R-:W-:Y:S01]  /*e550*/  MUFU.EX2 R216, R216 ;  /* 0x000000d800d87308 */ /* 0x000fe20000000800 */
[----:B------:R-:W-:Y:S02]  /*e560*/  FMUL.FTZ R19, R0, R119 ;  /* 0x0000007700137220 */ /* 0x000fe40000410000 */
[C---:B------:R-:W-:Y:S02]  /*e570*/  FMUL.FTZ R24, R2.reuse, R108 ;  /* 0x0000006c02187220 */ /* 0x040fe40000410000 */
[----:B------:R-:W-:Y:S01]  /*e580*/  FMUL.FTZ R25, R2, R109 ;  /* 0x0000006d02197220 */ /* 0x000fe20000410000 */
[C---:B------:R-:W-:Y:S01]  /*e590*/  HMMA.16816.F32 R12, R136.reuse, R20, R12 ;  /* 0x00000014880c723c */ /* 0x040fe2000000180c */
[----:B------:R-:W1:Y:S02]  /*e5a0*/  LDSM.16.MT88.4 R120, [R184+0xc000] ;  /* 0x00c00000b878783b */ /* 0x000e640000004200 */
[C---:B------:R-:W-:Y:S01]  /*e5b0*/  FMUL.FTZ R26, R0.reuse, R110 ;  /* 0x0000006e001a7220 */ /* 0x040fe20000410000 */
[----:B------:R-:W-:Y:S01]  /*e5c0*/  MUFU.EX2 R219, R219 ;  /* 0x000000db00db7308 */ /* 0x000fe20000000800 */
[----:B------:R-:W-:Y:S02]  /*e5d0*/  FMUL.FTZ R27, R0, R111 ;  /* 0x0000006f001b7220 */ /* 0x000fe40000410000 */
[C---:B------:R-:W-:Y:S01]  /*e5e0*/  FMUL.FTZ R20, R2.reuse, R112 ;  /* 0x0000007002147220 */ /* 0x040fe20000410000 */
[C---:B------:R-:W-:Y:S01]  /*e5f0*/  HMMA.16816.F32 R16, R136.reuse, R22, R16 ;  /* 0x000000168810723c */ /* 0x040fe20000001810 */
[----:B------:R-:W-:Y:S03]  /*e600*/  LDSM.16.MT88.4 R108, [R184+0xe000] ;  /* 0x00e00000b86c783b */ /* 0x000fe60000004200 */
[C---:B------:R-:W-:Y:S02]  /*e610*/  FMUL.FTZ R21, R2.reuse, R113 ;  /* 0x0000007102157220 */ /* 0x040fe40000410000 */
[----:B------:R-:W-:Y:S01]  /*e620*/  FMUL.FTZ R32, R2, R100 ;  /* 0x0000006402207220 */ /* 0x000fe20000410000 */
[----:B------:R-:W-:Y:S01]  /*e630*/  MUFU.EX2 R218, R218 ;  /* 0x000000da00da7308 */ /* 0x000fe20000000800 */
[C---:B------:R-:W-:Y:S01]  /*e640*/  FMUL.FTZ R22, R0.reuse, R114 ;  /* 0x0000007200167220 */ /* 0x040fe20000410000 */
[----:B------:R-:W-:Y:S03]  /*e650*/  LDSM.16.MT88.4 R116, [R186+0xc800] ;  /* 0x00c80000ba74783b */ /* 0x000fe60000004200 */
[----:B------:R-:W-:Y:S02]  /*e660*/  FMUL.FTZ R23, R0, R115 ;  /* 0x0000007300177220 */ /* 0x000fe40000410000 */
[----:B------:R-:W-:Y:S02]  /*e670*/  FMUL.FTZ R33, R2, R101 ;  /* 0x0000006502217220 */ /* 0x000fe40000410000 */
[C---:B------:R-:W-:Y:S01]  /*e680*/  FMUL.FTZ R34, R0.reuse, R102 ;  /* 0x0000006600227220 */ /* 0x040fe20000410000 */
[----:B------:R-:W2:Y:S01]  /*e690*/  LDSM.16.MT88.4 R112, [R188+0xe000] ;  /* 0x00e00000bc70783b */ /* 0x000ea20000004200 */
[----:B------:R-:W-:Y:S01]  /*e6a0*/  FMUL.FTZ R35, R0, R103 ;  /* 0x0000006700237220 */ /* 0x000fe20000410000 */
[C---:B------:R-:W-:Y:S01]  /*e6b0*/  HMMA.16816.F32 R20, R136.reuse, R28, R20 ;  /* 0x0000001c8814723c */ /* 0x040fe20000001814 */
[----:B------:R-:W4:Y:S02]  /*e6c0*/  MUFU.EX2 R221, R221 ;  /* 0x000000dd00dd7308 */ /* 0x000f240000000800 */
[C---:B------:R-:W-:Y:S02]  /*e6d0*/  FMUL.FTZ R36, R2.reuse, R36 ;  /* 0x0000002402247220 */ /* 0x040fe40000410000 */
[C---:B------:R-:W-:Y:S01]  /*e6e0*/  FMUL.FTZ R37, R2.reuse, R37 ;  /* 0x0000002502257220 */ /* 0x040fe20000410000 */
[----:B------:R-:W-:Y:S01]  /*e6f0*/  LDSM.16.MT88.4 R100, [R185+0xe000] ;  /* 0x00e00000b964783b */ /* 0x000fe20000004200 */
[C---:B------:R-:W-:Y:S01]  /*e700*/  FMUL.FTZ R28, R2.reuse, R104 ;  /* 0x00000068021c7220 */ /* 0x040fe20000410000 */
[C---:B------:R-:W-:Y:S03]  /*e710*/  HMMA.16816.F32 R24, R136.reuse, R30, R24 ;  /* 0x0000001e8818723c */ /* 0x040fe60000001818 */
[----:B------:R-:W-:Y:S01]  /*e720*/  MUFU.EX2 R220, R220 ;  /* 0x000000dc00dc7308 */ /* 0x000fe20000000800 */
[----:B------:R-:W-:Y:S02]  /*e730*/  FMUL.FTZ R29, R2, R105 ;  /* 0x00000069021d7220 */ /* 0x000fe40000410000 */
[C---:B------:R-:W-:Y:S02]  /*e740*/  FMUL.FTZ R38, R0.reuse, R38 ;  /* 0x0000002600267220 */ /* 0x040fe40000410000 */
[C---:B------:R-:W-:Y:S04]  /*e750*/  FMUL.FTZ R30, R0.reuse, R106 ;  /* 0x0000006a001e7220 */ /* 0x040fe80000410000 */
[C---:B------:R-:W-:Y:S01]  /*e760*/  FMUL.FTZ R31, R0.reuse, R107 ;  /* 0x0000006b001f7220 */ /* 0x040fe20000410000 */
[----:B------:R-:W5:Y:S01]  /*e770*/  MUFU.EX2 R223, R223 ;  /* 0x000000df00df7308 */ /* 0x000f620000000800 */
[----:B------:R-:W3:Y:S01]  /*e780*/  LDSM.16.MT88.4 R104, [R186+0xe000] ;  /* 0x00e00000ba68783b */ /* 0x000ee20000004200 */
[----:B------:R-:W-:Y:S02]  /*e790*/  FMUL.FTZ R39, R0, R39 ;  /* 0x0000002700277220 */ /* 0x000fe40000410000 */
[C---:B------:R-:W-:Y:S02]  /*e7a0*/  FMUL.FTZ R40, R2.reuse, R40 ;  /* 0x0000002802287220 */ /* 0x040fe40000410000 */
[C---:B-1----:R-:W-:Y:S03]  /*e7b0*/  HMMA.16816.F32 R28, R136.reuse, R120, R28 ;  /* 0x00000078881c723c */ /* 0x042fe6000000181c */
[----:B------:R-:W-:Y:S01]  /*e7c0*/  FMUL.FTZ R41, R2, R41 ;  /* 0x0000002902297220 */ /* 0x000fe20000410000 */
[----:B------:R-:W-:Y:S01]  /*e7d0*/  MUFU.EX2 R222, R222 ;  /* 0x000000de00de7308 */ /* 0x000fe20000000800 */
[C---:B------:R-:W-:Y:S02]  /*e7e0*/  FMUL.FTZ R42, R0.reuse, R42 ;  /* 0x0000002a002a7220 */ /* 0x040fe40000410000 */
[----:B------:R-:W-:Y:S01]  /*e7f0*/  FMUL.FTZ R43, R0, R43 ;  /* 0x0000002b002b7220 */ /* 0x000fe20000410000 */
[C---:B------:R-:W-:Y:S01]  /*e800*/  HMMA.16816.F32 R32, R136.reuse, R122, R32 ;  /* 0x0000007a8820723c */ /* 0x040fe20000001820 */
[----:B------:R-:W-:Y:S03]  /*e810*/  LDSM.16.MT88.4 R120, [R184+0xc800] ;  /* 0x00c80000b878783b */ /* 0x000fe60000004200 */
[C---:B------:R-:W-:Y:S02]  /*e820*/  FMUL.FTZ R44, R2.reuse, R44 ;  /* 0x0000002c022c7220 */ /* 0x040fe40000410000 */
[----:B------:R-:W-:Y:S01]  /*e830*/  FMUL.FTZ R45, R2, R45 ;  /* 0x0000002d022d7220 */ /* 0x000fe20000410000 */
[----:B------:R-:W1:Y:S01]  /*e840*/  MUFU.EX2 R225, R225 ;  /* 0x000000e100e17308 */ /* 0x000e620000000800 */
[C---:B--2---:R-:W-:Y:S04]  /*e850*/  HMMA.16816.F32 R36, R136.reuse, R112, R36 ;  /* 0x000000708824723c */ /* 0x044fe80000001824 */
[C---:B------:R-:W-:Y:S02]  /*e860*/  FMUL.FTZ R46, R0.reuse, R46 ;  /* 0x0000002e002e7220 */ /* 0x040fe40000410000 */
[----:B------:R-:W-:Y:S02]  /*e870*/  FMUL.FTZ R47, R0, R47 ;  /* 0x0000002f002f7220 */ /* 0x000fe40000410000 */
[C---:B------:R-:W-:Y:S01]  /*e880*/  HMMA.16816.F32 R40, R136.reuse, R114, R40 ;  /* 0x000000728828723c */ /* 0x040fe20000001828 */
[----:B------:R-:W-:Y:S01]  /*e890*/  LDSM.16.MT88.4 R112, [R188+0xc800] ;  /* 0x00c80000bc70783b */ /* 0x000fe20000004200 */
[----:B------:R-:W-:Y:S02]  /*e8a0*/  MUFU.EX2 R224, R224 ;  /* 0x000000e000e07308 */ /* 0x000fe40000000800 */
[C---:B------:R-:W-:Y:S02]  /*e8b0*/  FMUL.FTZ R48, R2.reuse, R48 ;  /* 0x0000003002307220 */ /* 0x040fe40000410000 */
[----:B------:R-:W-:Y:S02]  /*e8c0*/  FMUL.FTZ R49, R2, R49 ;  /* 0x0000003102317220 */ /* 0x000fe40000410000 */
[C---:B------:R-:W-:Y:S01]  /*e8d0*/  FMUL.FTZ R50, R0.reuse, R50 ;  /* 0x0000003200327220 */ /* 0x040fe20000410000 */
[C---:B---3--:R-:W-:Y:S03]  /*e8e0*/  HMMA.16816.F32 R44, R136.reuse, R104, R44 ;  /* 0x00000068882c723c */ /* 0x048fe6000000182c */
[----:B------:R-:W2:Y:S01]  /*e8f0*/  MUFU.EX2 R227, R227 ;  /* 0x000000e300e37308 */ /* 0x000ea20000000800 */
[----:B------:R-:W-:Y:S02]  /*e900*/  FMUL.FTZ R51, R0, R51 ;  /* 0x0000003300337220 */ /* 0x000fe40000410000 */
[C---:B------:R-:W-:Y:S02]  /*e910*/  FMUL.FTZ R52, R2.reuse, R52 ;  /* 0x0000003402347220 */ /* 0x040fe40000410000 */
[----:B------:R-:W-:Y:S04]  /*e920*/  FMUL.FTZ R53, R2, R53 ;  /* 0x0000003502357220 */ /* 0x000fe80000410000 */
[C---:B------:R-:W-:Y:S01]  /*e930*/  FMUL.FTZ R54, R0.reuse, R54 ;  /* 0x0000003600367220 */ /* 0x040fe20000410000 */
[C---:B------:R-:W-:Y:S01]  /*e940*/  HMMA.16816.F32 R48, R136.reuse, R106, R48 ;  /* 0x0000006a8830723c */ /* 0x040fe20000001830 */
[----:B------:R-:W3:Y:S01]  /*e950*/  LDSM.16.MT88.4 R104, [R188+0x10000] ;  /* 0x01000000bc68783b */ /* 0x000ee20000004200 */
[----:B------:R-:W-:Y:S01]  /*e960*/  MUFU.EX2 R226, R226 ;  /* 0x000000e200e27308 */ /* 0x000fe20000000800 */
[----:B------:R-:W-:Y:S02]  /*e970*/  FMUL.FTZ R55, R0, R55 ;  /* 0x0000003700377220 */ /* 0x000fe40000410000 */
[C---:B------:R-:W-:Y:S02]  /*e980*/  FMUL.FTZ R56, R2.reuse, R56 ;  /* 0x0000003802387220 */ /* 0x040fe40000410000 */
[----:B------:R-:W-:Y:S02]  /*e990*/  FMUL.FTZ R57, R2, R57 ;  /* 0x0000003902397220 */ /* 0x000fe40000410000 */
[C---:B------:R-:W-:Y:S01]  /*e9a0*/  FMUL.FTZ R58, R0.reuse, R58 ;  /* 0x0000003a003a7220 */ /* 0x040fe20000410000 */
[C---:B------:R-:W-:Y:S02]  /*e9b0*/  HMMA.16816.F32 R52, R136.reuse, R100, R52 ;  /* 0x000000648834723c */ /* 0x040fe40000001834 */
[----:B------:R-:W1:Y:S01]  /*e9c0*/  MUFU.EX2 R229, R229 ;  /* 0x000000e500e57308 */ /* 0x000e620000000800 */
[----:B------:R-:W-:Y:S02]  /*e9d0*/  FMUL.FTZ R59, R0, R59 ;  /* 0x0000003b003b7220 */ /* 0x000fe40000410000 */
[C---:B------:R-:W-:Y:S02]  /*e9e0*/  FMUL.FTZ R60, R2.reuse, R60 ;  /* 0x0000003c023c7220 */ /* 0x040fe40000410000 */
[----:B------:R-:W-:Y:S02]  /*e9f0*/  FMUL.FTZ R61, R2, R61 ;  /* 0x0000003d023d7220 */ /* 0x000fe40000410000 */
[C---:B------:R-:W-:Y:S01]  /*ea00*/  FMUL.FTZ R62, R0.reuse, R62 ;  /* 0x0000003e003e7220 */ /* 0x040fe20000410000 */
[C---:B------:R-:W-:Y:S01]  /*ea10*/  HMMA.16816.F32 R56, R136.reuse, R102, R56 ;  /* 0x000000668838723c */ /* 0x040fe20000001838 */
[----:B------:R-:W1:Y:S01]  /*ea20*/  LDSM.16.MT88.4 R100, [R186+0x10000] ;  /* 0x01000000ba64783b */ /* 0x000e620000004200 */
        /* <DEDUP_REMOVED lines=12> */
[----:B------:R-:W2:Y:S01]  /*eaf0*/  LDSM.16.MT88.4 R108, [R185+0x10000] ;  /* 0x01000000b96c783b */ /* 0x000ea20000004200 */
[----:B------:R-:W-:Y:S01]  /*eb00*/  MUFU.EX2 R230, R230 ;  /* 0x000000e600e67308 */ /* 0x000fe20000000800 */
[----:B------:R-:W-:Y:S02]  /*eb10*/  FMUL.FTZ R71, R0, R71 ;  /* 0x0000004700477220 */ /* 0x000fe40000410000 */
[C---:B------:R-:W-:Y:S02]  /*eb20*/  FMUL.FTZ R72, R2.reuse, R72 ;  /* 0x0000004802487220 */ /* 0x040fe40000410000 */
[----:B------:R-:W-:Y:S02]  /*eb30*/  FMUL.FTZ R73, R2, R73 ;  /* 0x0000004902497220 */ /* 0x000fe40000410000 */
[C---:B------:R-:W-:Y:S01]  /*eb40*/  FMUL.FTZ R74, R0.reuse, R74 ;  /* 0x0000004a004a7220 */ /* 0x040fe20000410000 */
[C---:B---3--:R-:W-:Y:S02]  /*eb50*/  HMMA.16816.F32 R68, R136.reuse, R104, R68 ;  /* 0x000000688844723c */ /* 0x048fe40000001844 */
[----:B------:R-:W3:Y:S01]  /*eb60*/  MUFU.EX2 R233, R233 ;  /* 0x000000e900e97308 */ /* 0x000ee20000000800 */
[----:B------:R-:W-:Y:S02]  /*eb70*/  FMUL.FTZ R75, R0, R75 ;  /* 0x0000004b004b7220 */ /* 0x000fe40000410000 */
[C---:B------:R-:W-:Y:S02]  /*eb80*/  FMUL.FTZ R76, R2.reuse, R76 ;  /* 0x0000004c024c7220 */ /* 0x040fe40000410000 */
[----:B------:R-:W-:Y:S02]  /*eb90*/  FMUL.FTZ R77, R2, R77 ;  /* 0x0000004d024d7220 */ /* 0x000fe40000410000 */
        /* <DEDUP_REMOVED lines=8> */
[C---:B-1----:R-:W-:Y:S02]  /*ec20*/  HMMA.16816.F32 R76, R136.reuse, R100, R76 ;  /* 0x00000064884c723c */ /* 0x042fe4000000184c */
[----:B------:R-:W-:Y:S01]  /*ec30*/  MUFU.EX2 R234, R234 ;  /* 0x000000ea00ea7308 */ /* 0x000fe20000000800 */
[----:B------:R-:W-:Y:S02]  /*ec40*/  FMUL.FTZ R83, R0, R83 ;  /* 0x0000005300537220 */ /* 0x000fe40000410000 */
[C---:B------:R-:W-:Y:S02]  /*ec50*/  FMUL.FTZ R84, R2.reuse, R84 ;  /* 0x0000005402547220 */ /* 0x040fe40000410000 */
[----:B------:R-:W-:Y:S01]  /*ec60*/  FMUL.FTZ R85, R2, R85 ;  /* 0x0000005502557220 */ /* 0x000fe20000410000 */
[----:B------:R-:W-:Y:S01]  /*ec70*/  F2FP.PACK_AB R100, R217, R214 ;  /* 0x000000d6d964723e */ /* 0x000fe200000000ff */
[C---:B------:R-:W-:Y:S01]  /*ec80*/  FMUL.FTZ R86, R0.reuse, R86 ;  /* 0x0000005600567220 */ /* 0x040fe20000410000 */
[C---:B------:R-:W-:Y:S02]  /*ec90*/  HMMA.16816.F32 R80, R136.reuse, R102, R80 ;  /* 0x000000668850723c */ /* 0x040fe40000001850 */
[----:B------:R-:W1:Y:S01]  /*eca0*/  MUFU.EX2 R237, R237 ;  /* 0x000000ed00ed7308 */ /* 0x000e620000000800 */
[----:B------:R-:W-:Y:S01]  /*ecb0*/  FMUL.FTZ R87, R0, R87 ;  /* 0x0000005700577220 */ /* 0x000fe20000410000 */
[----:B----4-:R-:W-:Y:S01]  /*ecc0*/  F2FP.PACK_AB R101, R221, R218 ;  /* 0x000000dadd65723e */ /* 0x010fe200000000ff */
[C---:B------:R-:W-:Y:S02]  /*ecd0*/  FMUL.FTZ R88, R2.reuse, R88 ;  /* 0x0000005802587220 */ /* 0x040fe40000410000 */
[----:B------:R-:W-:Y:S01]  /*ece0*/  FMUL.FTZ R89, R2, R89 ;  /* 0x0000005902597220 */ /* 0x000fe20000410000 */
[----:B------:R-:W-:Y:S01]  /*ecf0*/  F2FP.PACK_AB R102, R219, R216 ;  /* 0x000000d8db66723e */ /* 0x000fe200000000ff */
[C---:B------:R-:W-:Y:S01]  /*ed00*/  FMUL.FTZ R90, R0.reuse, R90 ;  /* 0x0000005a005a7220 */ /* 0x040fe20000410000 */
[C---:B--2---:R-:W-:Y:S02]  /*ed10*/  HMMA.16816.F32 R84, R136.reuse, R108, R84 ;  /* 0x0000006c8854723c */ /* 0x044fe40000001854 */
[----:B------:R-:W2:Y:S01]  /*ed20*/  MUFU.EX2 R236, R236 ;  /* 0x000000ec00ec7308 */ /* 0x000ea20000000800 */
[----:B------:R-:W-:Y:S01]  /*ed30*/  FMUL.FTZ R91, R0, R91 ;  /* 0x0000005b005b7220 */ /* 0x000fe20000410000 */
[----:B-----5:R-:W-:Y:S01]  /*ed40*/  F2FP.PACK_AB R103, R223, R220 ;  /* 0x000000dcdf67723e */ /* 0x020fe200000000ff */
[C---:B------:R-:W-:Y:S02]  /*ed50*/  FMUL.FTZ R92, R2.reuse, R92 ;  /* 0x0000005c025c7220 */ /* 0x040fe40000410000 */
[----:B------:R-:W-:Y:S02]  /*ed60*/  FMUL.FTZ R93, R2, R93 ;  /* 0x0000005d025d7220 */ /* 0x000fe40000410000 */
[C---:B------:R-:W-:Y:S01]  /*ed70*/  FMUL.FTZ R94, R0.reuse, R94 ;  /* 0x0000005e005e7220 */ /* 0x040fe20000410000 */
[C---:B------:R-:W-:Y:S01]  /*ed80*/  HMMA.16816.F32 R88, R136.reuse, R110, R88 ;  /* 0x0000006e8858723c */ /* 0x040fe20000001858 */
[----:B------:R-:W4:Y:S02]  /*ed90*/  LDSM.16.MT88.4 R108, [R185+0xc800] ;  /* 0x00c80000b96c783b */ /* 0x000f240000004200 */
[----:B------:R-:W-:Y:S02]  /*eda0*/  FMUL.FTZ R95, R0, R95 ;  /* 0x0000005f005f7220 */ /* 0x000fe40000410000 */
[C---:B------:R-:W-:Y:S02]  /*edb0*/  FMUL.FTZ R96, R2.reuse, R96 ;  /* 0x0000006002607220 */ /* 0x040fe40000410000 */
[----:B------:R-:W-:Y:S02]  /*edc0*/  FMUL.FTZ R97, R2, R97 ;  /* 0x0000006102617220 */ /* 0x000fe40000410000 */
[C---:B------:R-:W-:Y:S01]  /*edd0*/  FMUL.FTZ R98, R0.reuse, R98 ;  /* 0x0000006200627220 */ /* 0x040fe20000410000 */
[C---:B---3--:R-:W-:Y:S03]  /*ede0*/  HMMA.16816.F32 R92, R136.reuse, R104, R92 ;  /* 0x00000068885c723c */ /* 0x048fe6000000185c */
[----:B------:R-:W-:Y:S02]  /*edf0*/  FMUL.FTZ R99, R0, R99 ;  /* 0x0000006300637220 */ /* 0x000fe40000410000 */
[----:B------:R-:W-:Y:S02]  /*ee00*/  FFMA.FTZ R215, R2, R211, R215 ;  /* 0x000000d302d77223 */ /* 0x000fe400000100d7 */
[----:B------:R-:W-:Y:S02]  /*ee10*/  FFMA.FTZ R170, R0, R209, R170 ;  /* 0x000000d100aa7223 */ /* 0x000fe400000100aa */
[----:B------:R-:W-:Y:S01]  /*ee20*/  FADD.FTZ R215, R134, R215 ;  /* 0x000000d786d77221 */ /* 0x000fe20000010000 */
[----:B------:R-:W-:Y:S01]  /*ee30*/  HMMA.16816.F32 R96, R136, R106, R96 ;  /* 0x0000006a8860723c */ /* 0x000fe20000001860 */
[----:B------:R-:W3:Y:S02]  /*ee40*/  LDSM.16.MT88.4 R104, [R184+0xe800] ;  /* 0x00e80000b868783b */ /* 0x000ee40000004200 */
[----:B------:R-:W-:Y:S02]  /*ee50*/  FADD.FTZ R169, R169, R170 ;  /* 0x000000aaa9a97221 */ /* 0x000fe40000010000 */
[----:B------:R-:W-:Y:S02]  /*ee60*/  FADD.FTZ R210, R210, R215 ;  /* 0x000000d7d2d27221 */ /* 0x000fe40000010000 */
[----:B------:R-:W-:Y:S01]  /*ee70*/  FADD.FTZ R168, R168, R169 ;  /* 0x000000a9a8a87221 */ /* 0x000fe20000010000 */
[C---:B------:R-:W-:Y:S01]  /*ee80*/  HMMA.16816.F32 R4, R100.reuse, R112, R4 ;  /* 0x000000706404723c */ /* 0x040fe20000001804 */
[----:B------:R-:W-:Y:S04]  /*ee90*/  LDSM.16.MT88.4 R136, [R185+0xf000] ;  /* 0x00f00000b988783b */ /* 0x000fe80000004200 */
[----:B------:R-:W-:Y:S02]  /*eea0*/  FADD.FTZ R171, R171, R210 ;  /* 0x000000d2abab7221 */ /* 0x000fe40000010000 */
[----:B------:R-:W-:Y:S01]  /*eeb0*/  FADD.FTZ R135, R135, R168 ;  /* 0x000000a887877221 */ /* 0x000fe20000010000 */
[C---:B------:R-:W-:Y:S01]  /*eec0*/  HMMA.16816.F32 R8, R100.reuse, R114, R8 ;  /* 0x000000726408723c */ /* 0x040fe20000001808 */
[----:B------:R-:W-:Y:S03]  /*eed0*/  LDSM.16.MT88.4 R112, [R186+0x10800] ;  /* 0x01080000ba70783b */ /* 0x000fe60000004200 */
        /* <DEDUP_REMOVED lines=9> */
[C---:B----4-:R-:W-:Y:S04]  /*ef70*/  HMMA.16816.F32 R20, R100.reuse, R108, R20 ;  /* 0x0000006c6414723c */ /* 0x050fe80000001814 */
[----:B------:R-:W-:Y:S02]  /*ef80*/  FADD.FTZ R219, R219, R216 ;  /* 0x000000d8dbdb7221 */ /* 0x000fe40000010000 */
[----:B------:R-:W-:Y:S02]  /*ef90*/  FADD.FTZ R223, R223, R220 ;  /* 0x000000dcdfdf7221 */ /* 0x000fe40000010000 */
[C---:B------:R-:W-:Y:S01]  /*efa0*/  HMMA.16816.F32 R24, R100.reuse, R110, R24 ;  /* 0x0000006e6418723c */ /* 0x040fe20000001818 */
[----:B------:R-:W4:Y:S03]  /*efb0*/  LDSM.16.MT88.4 R108, [R188+0x10800] ;  /* 0x01080000bc6c783b */ /* 0x000f260000004200 */
[----:B------:R-:W-:Y:S02]  /*efc0*/  IMAD.MOV.U32 R0, RZ, RZ, R3 ;  /* 0x000000ffff007224 */ /* 0x000fe400078e0003 */
[----:B------:R-:W-:Y:S02]  /*efd0*/  IMAD.MOV.U32 R2, RZ, RZ, R132 ;  /* 0x000000ffff027224 */ /* 0x000fe400078e0084 */
        /* <DEDUP_REMOVED lines=20> */
[----:B------:R-:W5:Y:S07]  /*f120*/  LDSM.16.MT88.4 R112, [R185+0xd000] ;  /* 0x00d00000b970783b */ /* 0x000f6e0000004200 */
[C---:B------:R-:W-:Y:S08]  /*f130*/  HMMA.16816.F32 R84, R100.reuse, R116, R84 ;  /* 0x000000746454723c */ /* 0x040ff00000001854 */
[C---:B------:R-:W-:Y:S01]  /*f140*/  HMMA.16816.F32 R88, R100.reuse, R118, R88 ;  /* 0x000000766458723c */ /* 0x040fe20000001858 */
[----:B------:R-:W1:Y:S07]  /*f150*/  LDSM.16.MT88.4 R116, [R188+0xf000] ;  /* 0x00f00000bc74783b */ /* 0x000e6e0000004200 */
[C---:B---3--:R-:W-:Y:S08]  /*f160*/  HMMA.16816.F32 R92, R100.reuse, R104, R92 ;  /* 0x00000068645c723c */ /* 0x048ff0000000185c */
[----:B------:R-:W-:Y:S01]  /*f170*/  HMMA.16816.F32 R96, R100, R106, R96 ;  /* 0x0000006a6460723c */ /* 0x000fe20000001860 */
[----:B------:R-:W3:Y:S06]  /*f180*/  LDSM.16.MT88.4 R104, [R184+0xf000] ;  /* 0x00f00000b868783b */ /* 0x000eec0000004200 */
[----:B------:R-:W-:Y:S01]  /*f190*/  F2FP.PACK_AB R100, R225, R222 ;  /* 0x000000dee164723e */ /* 0x000fe200000000ff */
[----:B------:R-:W-:Y:S01]  /*f1a0*/  FADD.FTZ R222, R222, R219 ;  /* 0x000000dbdede7221 */ /* 0x000fe20000010000 */
[----:B------:R-:W-:Y:S03]  /*f1b0*/  F2FP.PACK_AB R102, R227, R224 ;  /* 0x000000e0e366723e */ /* 0x000fe600000000ff */
[----:B------:R-:W-:Y:S01]  /*f1c0*/  F2FP.PACK_AB R101, R229, R226 ;  /* 0x000000e2e565723e */ /* 0x000fe200000000ff */
[----:B------:R-:W-:Y:S01]  /*f1d0*/  FADD.FTZ R226, R226, R223 ;  /* 0x000000dfe2e27221 */ /* 0x000fe20000010000 */
[----:B------:R-:W-:Y:S01]  /*f1e0*/  F2FP.PACK_AB R103, R231, R228 ;  /* 0x000000e4e767723e */ /* 0x000fe200000000ff */
[----:B------:R-:W-:Y:S02]  /*f1f0*/  FADD.FTZ R225, R225, R222 ;  /* 0x000000dee1e17221 */ /* 0x000fe40000010000 */
[----:B------:R-:W-:Y:S02]  /*f200*/  FADD.FTZ R229, R229, R226 ;  /* 0x000000e2e5e57221 */ /* 0x000fe40000010000 */
[----:B------:R-:W-:Y:S02]  /*f210*/  FADD.FTZ R224, R224, R225 ;  /* 0x000000e1e0e07221 */ /* 0x000fe40000010000 */
[C---:B----4-:R-:W-:Y:S03]  /*f220*/  HMMA.16816.F32 R4, R100.reuse, R108, R4 ;  /* 0x0000006c6404723c */ /* 0x050fe60000001804 */
[----:B------:R-:W-:Y:S02]  /*f230*/  FADD.FTZ R228, R228, R229 ;  /* 0x000000e5e4e47221 */ /* 0x000fe40000010000 */
[----:B------:R-:W-:Y:S02]  /*f240*/  FADD.FTZ R227, R227, R224 ;  /* 0x000000e0e3e37221 */ /* 0x000fe40000010000 */
[----:B------:R-:W-:Y:S01]  /*f250*/  FADD.FTZ R231, R231, R228 ;  /* 0x000000e4e7e77221 */ /* 0x000fe20000010000 */
[C---:B------:R-:W-:Y:S01]  /*f260*/  HMMA.16816.F32 R8, R100.reuse, R110, R8 ;  /* 0x0000006e6408723c */ /* 0x040fe20000001808 */
[----:B------:R-:W4:Y:S07]  /*f270*/  LDSM.16.MT88.4 R108, [R188+0x11000] ;  /* 0x01100000bc6c783b */ /* 0x000f2e0000004200 */
[C---:B------:R-:W-:Y:S08]  /*f280*/  HMMA.16816.F32 R12, R100.reuse, R120, R12 ;  /* 0x00000078640c723c */ /* 0x040ff0000000180c */
[C---:B------:R-:W-:Y:S08]  /*f290*/  HMMA.16816.F32 R16, R100.reuse, R122, R16 ;  /* 0x0000007a6410723c */ /* 0x040ff00000001810 */
[C---:B-----5:R-:W-:Y:S08]  /*f2a0*/  HMMA.16816.F32 R20, R100.reuse, R112, R20 ;  /* 0x000000706414723c */ /* 0x060ff00000001814 */
[C---:B------:R-:W-:Y:S01]  /*f2b0*/  HMMA.16816.F32 R24, R100.reuse, R114, R24 ;  /* 0x000000726418723c */ /* 0x040fe20000001818 */
[----:B------:R-:W5:Y:S07]  /*f2c0*/  LDSM.16.MT88.4 R112, [R186+0x11000] ;  /* 0x01100000ba70783b */ /* 0x000f6e0000004200 */
[C---:B------:R-:W-:Y:S08]  /*f2d0*/  HMMA.16816.F32 R28, R100.reuse, R124, R28 ;  /* 0x0000007c641c723c */ /* 0x040ff0000000181c */
[C---:B------:R-:W-:Y:S01]  /*f2e0*/  HMMA.16816.F32 R32, R100.reuse, R126, R32 ;  /* 0x0000007e6420723c */ /* 0x040fe20000001820 */
[----:B------:R-:W-:Y:S07]  /*f2f0*/  LDSM.16.MT88.4 R124, [R188+0xd800] ;  /* 0x00d80000bc7c783b */ /* 0x000fee0000004200 */
[C---:B-1----:R-:W-:Y:S08]  /*f300*/  HMMA.16816.F32 R36, R100.reuse, R116, R36 ;  /* 0x000000746424723c */ /* 0x042ff00000001824 */
[C---:B------:R-:W-:Y:S01]  /*f310*/  HMMA.16816.F32 R40, R100.reuse, R118, R40 ;  /* 0x000000766428723c */ /* 0x040fe20000001828 */
[----:B------:R-:W1:Y:S07]  /*f320*/  LDSM.16.MT88.4 R116, [R185+0x11000] ;  /* 0x01100000b974783b */ /* 0x000e6e0000004200 */
        /* <DEDUP_REMOVED lines=9> */
[----:B--2---:R-:W-:Y:S01]  /*f3c0*/  F2FP.PACK_AB R139, R133, R236 ;  /* 0x000000ec858b723e */ /* 0x004fe200000000ff */
[----:B------:R-:W-:Y:S02]  /*f3d0*/  FADD.FTZ R234, R234, R231 ;  /* 0x000000e7eaea7221 */ /* 0x000fe40000010000 */
[----:B------:R-:W-:Y:S01]  /*f3e0*/  FADD.FTZ R233, R233, R230 ;  /* 0x000000e6e9e97221 */ /* 0x000fe20000010000 */
[C---:B------:R-:W-:Y:S01]  /*f3f0*/  HMMA.16816.F32 R64, R100.reuse, R106, R64 ;  /* 0x0000006a6440723c */ /* 0x040fe20000001840 */
[----:B------:R-:W2:Y:S03]  /*f400*/  LDSM.16.MT88.4 R104, [R184+0x11000] ;  /* 0x01100000b868783b */ /* 0x000ea60000004200 */
[----:B------:R-:W-:Y:S02]  /*f410*/  FADD.FTZ R237, R237, R234 ;  /* 0x000000eaeded7221 */ /* 0x000fe40000010000 */
[----:B------:R-:W-:Y:S02]  /*f420*/  FADD.FTZ R232, R232, R233 ;  /* 0x000000e9e8e87221 */ /* 0x000fe40000010000 */
[C---:B----4-:R-:W-:Y:S04]  /*f430*/  HMMA.16816.F32 R68, R100.reuse, R108, R68 ;  /* 0x0000006c6444723c */ /* 0x050fe80000001844 */
[----:B------:R-:W-:Y:S02]  /*f440*/  FADD.FTZ R236, R236, R237 ;  /* 0x000000edecec7221 */ /* 0x000fe40000010000 */
[----:B------:R-:W-:Y:S02]  /*f450*/  FADD.FTZ R211, R235, R232 ;  /* 0x000000e8ebd37221 */ /* 0x000fe40000010000 */
[C---:B------:R-:W-:Y:S01]  /*f460*/  HMMA.16816.F32 R72, R100.reuse, R110, R72 ;  /* 0x0000006e6448723c */ /* 0x040fe20000001848 */
[----:B------:R-:W3:Y:S03]  /*f470*/  LDSM.16.MT88.4 R108, [R186+0xd800] ;  /* 0x00d80000ba6c783b */ /* 0x000ee60000004200 */
[----:B------:R-:W-:Y:S04]  /*f480*/  FADD.FTZ R209, R133, R236 ;  /* 0x000000ec85d17221 */ /* 0x000fe80000010000 */
[C---:B-----5:R-:W-:Y:S08]  /*f490*/  HMMA.16816.F32 R76, R100.reuse, R112, R76 ;  /* 0x00000070644c723c */ /* 0x060ff0000000184c */
[C---:B------:R-:W-:Y:S08]  /*f4a0*/  HMMA.16816.F32 R80, R100.reuse, R114, R80 ;  /* 0x000000726450723c */ /* 0x040ff00000001850 */
[C---:B-1----:R-:W-:Y:S08]  /*f4b0*/  HMMA.16816.F32 R84, R100.reuse, R116, R84 ;  /* 0x000000746454723c */ /* 0x042ff00000001854 */
[C---:B------:R-:W-:Y:S08]  /*f4c0*/  HMMA.16816.F32 R88, R100.reuse, R118, R88 ;  /* 0x000000766458723c */ /* 0x040ff00000001858 */
[C---:B--2---:R-:W-:Y:S08]  /*f4d0*/  HMMA.16816.F32 R92, R100.reuse, R104, R92 ;  /* 0x00000068645c723c */ /* 0x044ff0000000185c */
[----:B------:R-:W-:Y:S08]  /*f4e0*/  HMMA.16816.F32 R96, R100, R106, R96 ;  /* 0x0000006a6460723c */ /* 0x000ff00000001860 */
[C---:B------:R-:W-:Y:S01]  /*f4f0*/  HMMA.16816.F32 R128, R136.reuse, R124, R4 ;  /* 0x0000007c8880723c */ /* 0x040fe20000001804 */
[----:B------:R-:W1:Y:S07]  /*f500*/  LDSM.16.MT88.4 R4, [R186+0x11800] ;  /* 0x01180000ba04783b */ /* 0x000e6e0000004200 */
[C---:B------:R-:W-:Y:S01]  /*f510*/  HMMA.16816.F32 R124, R136.reuse, R126, R8 ;  /* 0x0000007e887c723c */ /* 0x040fe20000001808 */
[----:B------:R-:W2:Y:S07]  /*f520*/  LDSM.16.MT88.4 R8, [R185+0x11800] ;  /* 0x01180000b908783b */ /* 0x000eae0000004200 */
[C---:B---3--:R-:W-:Y:S01]  /*f530*/  HMMA.16816.F32 R120, R136.reuse, R108, R12 ;  /* 0x0000006c8878723c */ /* 0x048fe2000000180c */
[----:B------:R-:W3:Y:S07]  /*f540*/  LDSM.16.MT88.4 R12, [R184+0x11800] ;  /* 0x01180000b80c783b */ /* 0x000eee0000004200 */
        /* <DEDUP_REMOVED lines=21> */
[----:B------:R-:W-:-:S07]  /*f6a0*/  @P0 BRA `(.L_x_2021) ;  /* 0xffffc0c000000947 */ /* 0x000fce000383ffff */
.L_x_2017:
[----:B------:R-:W1:Y:S01]  /*f6b0*/  SHFL.BFLY PT, R2, R211, 0x2, 0x1f ;  /* 0x0c401f00d3027f89 */ /* 0x000e6200000e0000 */
[----:B------:R-:W-:Y:S01]  /*f6c0*/  MOV R4, 0x3f800000 ;  /* 0x3f80000000047802 */ /* 0x000fe20000000f00 */
[----:B------:R-:W2:Y:S01]  /*f6d0*/  S2UR UR7, SR_CTAID.Y ;  /* 0x00000000000779c3 */ /* 0x000ea20000002600 */
[----:B------:R-:W-:Y:S01]  /*f6e0*/  MOV R5, 0x3f800000 ;  /* 0x3f80000000057802 */ /* 0x000fe20000000f00 */
[----:B------:R-:W3:Y:S01]  /*f6f0*/  SHFL.BFLY PT, R0, R209, 0x2, 0x1f ;  /* 0x0c401f00d1007f89 */ /* 0x000ee200000e0000 */
[----:B------:R-:W-:Y:S01]  /*f700*/  UISETP.NE.AND UP1, UPT, UR24, -0x1, UPT ;  /* 0xffffffff1800788c */ /* 0x000fe2000bf25270 */
[----:B------:R-:W-:Y:S01]  /*f710*/  BSSY B0, `(.L_x_2022) ;  /* 0x0000136000007945 */ /* 0x000fe20003800000 */
[----:B------:R-:W-:-:S02]  /*f720*/  ULDC.64 UR4, c[0x0][0x1e8] ;  /* 0x00007a0000047ab9 */ /* 0x000fc40000000a00 */
[----:B------:R-:W-:Y:S01]  /*f730*/  ULDC.U8 UR12, c[0x0][0x328] ;  /* 0x0000ca00000c7ab9 */ /* 0x000fe20000000000 */
[----:B------:R-:W4:Y:S01]  /*f740*/  S2UR UR6, SR_CTAID.Z ;  /* 0x00000000000679c3 */ /* 0x000f220000002700 */
[----:B------:R-:W-:-:S04]  /*f750*/  UISETP.NE.AND UP2, UPT, UR12, URZ, UPT ;  /* 0x0000003f0c00728c */ /* 0x000fc8000bf45270 */
[----:B------:R-:W-:Y:S02]  /*f760*/  UISETP.NE.OR UP0, UPT, UR24, -0x1, !UP2 ;  /* 0xffffffff1800788c */ /* 0x000fe4000d705670 */
[----:B------:R-:W-:-:S04]  /*f770*/  @UP1 UIMAD.WIDE.U32 UR14, UR24, UR4, URZ ;  /* 0x00000004180e12a5 */ /* 0x000fc8000f8e003f */
[----:B------:R-:W-:Y:S01]  /*f780*/  @UP1 UIMAD UR8, UR24, UR5, UR15 ;  /* 0x00000005180812a4 */ /* 0x000fe2000f8e020f */
[----:B-1----:R-:W-:Y:S02]  /*f790*/  FADD.FTZ R9, R2, R211 ;  /* 0x000000d302097221 */ /* 0x002fe40000010000 */
[----:B------:R-:W-:Y:S02]  /*f7a0*/  ULDC.64 UR4, c[0x0][0x1e0] ;  /* 0x0000780000047ab9 */ /* 0x000fe40000000a00 */
[----:B--2---:R-:W-:Y:S01]  /*f7b0*/  @!UP1 USHF.R.S32.HI UR9, URZ, 0x1f, UR7 ;  /* 0x0000001f3f099899 */ /* 0x004fe20008011407 */
[----:B---3--:R-:W-:Y:S01]  /*f7c0*/  FADD.FTZ R7, R0, R209 ;  /* 0x000000d100077221 */ /* 0x008fe20000010000 */
[----:B------:R-:W1:Y:S01]  /*f7d0*/  SHFL.BFLY PT, R2, R9, 0x1, 0x1f ;  /* 0x0c201f0009027f89 */ /* 0x000e6200000e0000 */
[----:B------:R-:W-:Y:S02]  /*f7e0*/  @!UP1 UIMAD.WIDE.U32 UR10, UR7, UR4, URZ ;  /* 0x00000004070a92a5 */ /* 0x000fe4000f8e003f */
[----:B------:R-:W-:Y:S01]  /*f7f0*/  @!UP1 UIMAD UR9, UR9, UR4, URZ ;  /* 0x00000004090992a4 */ /* 0x000fe2000f8e023f */
[----:B------:R-:W2:Y:S01]  /*f800*/  SHFL.BFLY PT, R0, R7, 0x1, 0x1f ;  /* 0x0c201f0007007f89 */ /* 0x000ea200000e0000 */
[----:B----4-:R-:W-:-:S02]  /*f810*/  @UP2 UMOV UR12, UR6 ;  /* 0x00000006000c2c82 */ /* 0x010fc40008000000 */
[----:B------:R-:W-:Y:S02]  /*f820*/  @!UP1 UIMAD UR13, UR7, UR5, UR9 ;  /* 0x00000005070d92a4 */ /* 0x000fe4000f8e0209 */
[----:B------:R-:W-:Y:S02]  /*f830*/  ULDC UR4, c[0x0][0x1c0] ;  /* 0x0000700000047ab9 */ /* 0x000fe40000000800 */
[----:B------:R-:W-:Y:S02]  /*f840*/  ULDC UR9, c[0x0][0x214] ;  /* 0x0000850000097ab9 */ /* 0x000fe40000000800 */
[----:B------:R-:W-:Y:S02]  /*f850*/  @!UP0 UIMAD UR24, UR7, UR9, URZ ;  /* 0x00000009071882a4 */ /* 0x000fe4000f8e023f */
[----:B------:R-:W-:Y:S02]  /*f860*/  ULDC UR5, c[0x0][0x234] ;  /* 0x00008d0000057ab9 */ /* 0x000fe40000000800 */
[----:B------:R-:W-:-:S02]  /*f870*/  @UP2 UIMAD UR5, UR12, UR5, UR24 ;  /* 0x000000050c0522a4 */ /* 0x000fc4000f8e0218 */
[----:B------:R-:W-:Y:S02]  /*f880*/  @!UP1 UIADD3 UR8, UR11, UR13, URZ ;  /* 0x0000000d0b089290 */ /* 0x000fe4000fffe03f */
[----:B------:R-:W-:Y:S02]  /*f890*/  @!UP2 UMOV UR12, UR6 ;  /* 0x00000006000cac82 */ /* 0x000fe40008000000 */
[----:B------:R-:W-:Y:S01]  /*f8a0*/  @!UP2 UIMAD UR4, UR7, UR4, UR12 ;  /* 0x000000040704a2a4 */ /* 0x000fe2000f8e020c */
[----:B-1----:R-:W-:Y:S01]  /*f8b0*/  FADD.FTZ R2, R9, R2 ;  /* 0x0000000209027221 */ /* 0x002fe20000010000 */
[----:B------:R-:W-:Y:S02]  /*f8c0*/  @!UP1 UMOV UR14, UR10 ;  /* 0x0000000a000e9c82 */ /* 0x000fe40008000000 */
[----:B------:R-:W-:Y:S01]  /*f8d0*/  @!UP2 UIMAD UR5, UR4, UR9, URZ ;  /* 0x000000090405a2a4 */ /* 0x000fe2000f8e023f */
[----:B--2---:R-:W-:Y:S01]  /*f8e0*/  FADD.FTZ R0, R7, R0 ;  /* 0x0000000007007221 */ /* 0x004fe20000010000 */
[----:B------:R-:W-:Y:S01]  /*f8f0*/  FSETP.NE.FTZ.AND P4, PT, R2, RZ, PT ;  /* 0x000000ff0200720b */ /* 0x000fe20003f95000 */
[----:B------:R-:W-:-:S03]  /*f900*/  ULDC.64 UR6, c[0x0][0x118] ;  /* 0x0000460000067ab9 */ /* 0x000fc60000000a00 */
[----:B------:R-:W-:-:S09]  /*f910*/  FSETP.NE.FTZ.AND P3, PT, R0, RZ, PT ;  /* 0x000000ff0000720b */ /* 0x000fd20003f75000 */
[----:B------:R-:W1:Y:S08]  /*f920*/  @P4 MUFU.RCP R4, R2 ;  /* 0x0000000200044308 */ /* 0x000e700000001000 */
[----:B------:R-:W2:Y:S01]  /*f930*/  @P3 MUFU.RCP R5, R0 ;  /* 0x0000000000053308 */ /* 0x000ea20000001000 */
[----:B-1----:R-:W-:-:S07]  /*f940*/  FMUL.FTZ R128, R4, R128 ;  /* 0x0000008004807220 */ /* 0x002fce0000410000 */
[----:B------:R-:W1:Y:S01]  /*f950*/  @P4 MUFU.LG2 R2, R2 ;  /* 0x0000000200024308 */ /* 0x000e620000000c00 */
[C---:B------:R-:W-:Y:S02]  /*f960*/  FMUL.FTZ R129, R4.reuse, R129 ;  /* 0x0000008104817220 */ /* 0x040fe40000410000 */
[C---:B------:R-:W-:Y:S02]  /*f970*/  FMUL.FTZ R124, R4.reuse, R124 ;  /* 0x0000007c047c7220 */ /* 0x040fe40000410000 */
[C---:B------:R-:W-:Y:S01]  /*f980*/  FMUL.FTZ R125, R4.reuse, R125 ;  /* 0x0000007d047d7220 */ /* 0x040fe20000410000 */
[----:B------:R-:W-:Y:S01]  /*f990*/  F2FP.PACK_AB R128, R129, R128 ;  /* 0x000000808180723e */ /* 0x000fe200000000ff */
[C---:B------:R-:W-:Y:S01]  /*f9a0*/  FMUL.FTZ R120, R4.reuse, R120 ;  /* 0x0000007804787220 */ /* 0x040fe20000410000 */
[----:B------:R-:W3:Y:S01]  /*f9b0*/  @P3 MUFU.LG2 R0, R0 ;  /* 0x0000000000003308 */ /* 0x000ee20000000c00 */
        /* <DEDUP_REMOVED lines=156> */
[----:B------:R-:W-:Y:S01]  /*10380*/  F2FP.PACK_AB R94, R95, R94 ;  /* 0x0000005e5f5e723e */ /* 0x000fe200000000ff */
[----:B---3--:R-:W-:Y:S01]  /*10390*/  @P3 FMUL.FTZ R0, R0, 0.69314718246459960938 ;  /* 0x3f31721800003820 */ /* 0x008fe20000410000 */
[----:B------:R-:W-:Y:S02]  /*103a0*/  SHF.R.S32.HI R6, RZ, 0x5, R5 ;  /* 0x00000005ff067819 */ /* 0x000fe40000011405 */
[----:B------:R-:W-:Y:S02]  /*103b0*/  F2FP.PACK_AB R98, R99, R98 ;  /* 0x000000626362723e */ /* 0x000fe400000000ff */
[----:B------:R-:W-:Y:S02]  /*103c0*/  LEA R9, R6, R9, 0x9 ;  /* 0x0000000906097211 */ /* 0x000fe400078e48ff */
[----:B------:R-:W-:-:S02]  /*103d0*/  LOP3.LUT R57, R5, 0xffffffe0, RZ, 0xc0, !PT ;  /* 0xffffffe005397812 */ /* 0x000fc400078ec0ff */
        /* <DEDUP_REMOVED lines=12> */
[----:B------:R-:W-:Y:S02]  /*104a0*/  IADD3 R19, R10, R11, RZ ;  /* 0x0000000b0a137210 */ /* 0x000fe40007ffe0ff */
[-C--:B------:R-:W-:Y:S01]  /*104b0*/  IADD3 R21, R13, R10.reuse, RZ ;  /* 0x0000000a0d157210 */ /* 0x080fe20007ffe0ff */
[----:B------:R-:W-:Y:S01]  /*104c0*/  STS [R11+0x400], R126 ;  /* 0x0004007e0b007388 */ /* 0x000fe20000000800 */
[----:B------:R-:W-:-:S02]  /*104d0*/  IADD3 R23, R15, R10, RZ ;  /* 0x0000000a0f177210 */ /* 0x000fc40007ffe0ff */
[----:B------:R-:W-:Y:S01]  /*104e0*/  IADD3 R57, -R57, R4, RZ ;  /* 0x0000000439397210 */ /* 0x000fe20007ffe1ff */
[----:B------:R-:W-:Y:S01]  /*104f0*/  STS [R13], R120 ;  /* 0x000000780d007388 */ /* 0x000fe20000000800 */
[----:B------:R-:W-:Y:S02]  /*10500*/  SHF.R.S32.HI R59, RZ, 0x1f, R6 ;  /* 0x0000001fff3b7819 */ /* 0x000fe40000011406 */
[----:B------:R-:W-:Y:S01]  /*10510*/  LOP3.LUT P0, RZ, R57, 0x3, RZ, 0xc0, !PT ;  /* 0x0000000339ff7812 */ /* 0x000fe2000780c0ff */
[----:B------:R-:W-:Y:S01]  /*10520*/  STS [R13+0x400], R122 ;  /* 0x0004007a0d007388 */ /* 0x000fe20000000800 */
[----:B------:R-:W-:-:S03]  /*10530*/  LEA.HI R59, R59, R6, RZ, 0x2 ;  /* 0x000000063b3b7211 */ /* 0x000fc600078f10ff */
[----:B------:R-:W-:Y:S01]  /*10540*/  STS [R15], R116 ;  /* 0x000000740f007388 */ /* 0x000fe20000000800 */
[----:B------:R-:W-:-:S03]  /*10550*/  LOP3.LUT R59, R59, 0xffffffc, RZ, 0xc0, !PT ;  /* 0x0ffffffc3b3b7812 */ /* 0x000fc600078ec0ff */
[----:B------:R-:W-:Y:S01]  /*10560*/  STS [R15+0x400], R118 ;  /* 0x000400760f007388 */ /* 0x000fe20000000800 */
[----:B------:R-:W-:Y:S02]  /*10570*/  IADD3 R6, R6, -R59, RZ ;  /* 0x8000003b06067210 */ /* 0x000fe40007ffe0ff */
[----:B------:R-:W-:Y:S01]  /*10580*/  MOV R59, 0x7f800000 ;  /* 0x7f800000003b7802 */ /* 0x000fe20000000f00 */
[----:B------:R-:W-:Y:S01]  /*10590*/  STS [R17], R112 ;  /* 0x0000007011007388 */ /* 0x000fe20000000800 */
[----:B------:R-:W-:-:S03]  /*105a0*/  @P3 FFMA.FTZ R59, R3, c[0x0][0x238], R0 ;  /* 0x00008e00033b3a23 */ /* 0x000fc60000010000 */
        /* <DEDUP_REMOVED lines=40> */
[----:B-1----:R-:W1:Y:S04]  /*10830*/  S2R R56, SR_TID.X ;  /* 0x0000000000387919 */ /* 0x002e680000002100 */
[----:B------:R3:W4:Y:S04]  /*10840*/  LDS.128 R48, [R198] ;  /* 0x00000000c6307984 */ /* 0x0007280000000c00 */
[----:B------:R3:W3:Y:S01]  /*10850*/  LDS.128 R44, [R198+0x800] ;  /* 0x00080000c62c7984 */ /* 0x0006e20000000c00 */
[----:B-1----:R-:W-:-:S03]  /*10860*/  SHF.R.S32.HI R5, RZ, 0x1f, R56 ;  /* 0x0000001fff057819 */ /* 0x002fc60000011438 */
[----:B------:R1:W1:Y:S01]  /*10870*/  LDS.128 R40, [R198+0x1000] ;  /* 0x00100000c6287984 */ /* 0x0002620000000c00 */
[----:B--2---:R-:W-:-:S03]  /*10880*/  LEA.HI R58, R5, R56, RZ, 0x5 ;  /* 0x00000038053a7211 */ /* 0x004fc600078f28ff */
[----:B------:R2:W1:Y:S01]  /*10890*/  LDS.128 R36, [R198+0x1800] ;  /* 0x00180000c6247984 */ /* 0x0004620000000c00 */
[----:B------:R-:W-:-:S03]  /*108a0*/  LOP3.LUT R57, R58, 0xffffffe0, RZ, 0xc0, !PT ;  /* 0xffffffe03a397812 */ /* 0x000fc600078ec0ff */
[----:B------:R2:W1:Y:S01]  /*108b0*/  LDS.128 R32, [R198+0x2000] ;  /* 0x00200000c6207984 */ /* 0x0004620000000c00 */
[----:B------:R-:W-:-:S03]  /*108c0*/  IADD3 R57, -R57, R56, RZ ;  /* 0x0000003839397210 */ /* 0x000fc60007ffe1ff */
[----:B------:R2:W1:Y:S01]  /*108d0*/  LDS.128 R28, [R198+0x2800] ;  /* 0x00280000c61c7984 */ /* 0x0004620000000c00 */
[----:B------:R-:W-:-:S03]  /*108e0*/  SHF.R.S32.HI R58, RZ, 0x1f, R57 ;  /* 0x0000001fff3a7819 */ /* 0x000fc60000011439 */
[----:B------:R2:W1:Y:S01]  /*108f0*/  LDS.128 R24, [R198+0x3000] ;  /* 0x00300000c6187984 */ /* 0x0004620000000c00 */
[----:B------:R-:W-:-:S03]  /*10900*/  LEA.HI R57, R58, R57, RZ, 0x2 ;  /* 0x000000393a397211 */ /* 0x000fc600078f10ff */
[----:B------:R2:W1:Y:S01]  /*10910*/  LDS.128 R20, [R198+0x3800] ;  /* 0x00380000c6147984 */ /* 0x0004620000000c00 */
[----:B------:R-:W-:Y:S01]  /*10920*/  MOV R58, 0x7f800000 ;  /* 0x7f800000003a7802 */ /* 0x000fe20000000f00 */
[----:B------:R-:W-:Y:S01]  /*10930*/  @P4 FFMA.FTZ R58, R132, c[0x0][0x238], R61 ;  /* 0x00008e00843a4a23 */ /* 0x000fe2000001003d */
[----:B------:R-:W-:Y:S01]  /*10940*/  SHF.R.S32.HI R57, RZ, 0x2, R57 ;  /* 0x00000002ff397819 */ /* 0x000fe20000011439 */
[----:B------:R2:W1:Y:S03]  /*10950*/  LDS.128 R16, [R198+0x4000] ;  /* 0x00400000c6107984 */ /* 0x0004660000000c00 */
[----:B------:R-:W-:Y:S01]  /*10960*/  LEA R6, R6, R57, 0x4 ;  /* 0x0000003906067211 */ /* 0x000fe200078e20ff */
[----:B------:R2:W1:Y:S04]  /*10970*/  LDS.128 R12, [R198+0x4800] ;  /* 0x00480000c60c7984 */ /* 0x0004680000000c00 */
[----:B------:R2:W1:Y:S04]  /*10980*/  LDS.128 R8, [R198+0x5000] ;  /* 0x00500000c6087984 */ /* 0x0004680000000c00 */
[----:B------:R2:W1:Y:S01]  /*10990*/  LDS.128 R52, [R198+0x5800] ;  /* 0x00580000c6347984 */ /* 0x0004620000000c00 */
[----:B------:R-:W-:Y:S05]  /*109a0*/  @P0 BRA `(.L_x_2023) ;  /* 0x000000c000000947 */ /* 0x000fea0003800000 */
[----:B---34-:R-:W3:Y:S01]  /*109b0*/  S2UR UR9, SR_CTAID.X ;  /* 0x00000000000979c3 */ /* 0x018ee20000002500 */
[----:B------:R-:W-:-:S02]  /*109c0*/  IADD3 R2, R6, 0x8, RZ ;  /* 0x0000000806027810 */ /* 0x000fc40007ffe0ff */
[----:B------:R-:W-:Y:S02]  /*109d0*/  ISETP.GE.AND P2, PT, R6, UR18, PT ;  /* 0x0000001206007c0c */ /* 0x000fe4000bf46270 */
[----:B------:R-:W-:Y:S01]  /*109e0*/  ISETP.GE.AND P1, PT, R2, UR18, PT ;  /* 0x0000001202007c0c */ /* 0x000fe2000bf26270 */
[----:B---3--:R-:W-:-:S04]  /*109f0*/  ULEA UR9, UR9, UR5, 0x6 ;  /* 0x0000000509097291 */ /* 0x008fc8000f8e303f */
[----:B------:R-:W-:Y:S02]  /*10a00*/  USHF.R.S32.HI UR4, URZ, 0x1f, UR9 ;  /* 0x0000001f3f047899 */ /* 0x000fe40008011409 */
[----:B------:R-:W-:-:S04]  /*10a10*/  IADD3 R0, P0, R6, UR9, RZ ;  /* 0x0000000906007c10 */ /* 0x000fc8000ff1e0ff */
[----:B------:R-:W-:Y:S02]  /*10a20*/  LEA.HI.X.SX32 R3, R6, UR4, 0x1, P0 ;  /* 0x0000000406037c11 */ /* 0x000fe400080f0eff */
[----:B------:R-:W-:-:S04]  /*10a30*/  LEA R2, P0, R0, c[0x0][0x200], 0x2 ;  /* 0x0000800000027a11 */ /* 0x000fc800078010ff */
[----:B------:R-:W-:-:S05]  /*10a40*/  LEA.HI.X R3, R0, c[0x0][0x204], R3, 0x2, P0 ;  /* 0x0000810000037a11 */ /* 0x000fca00000f1403 */
[----:B------:R3:W-:Y:S04]  /*10a50*/  @!P2 STG.E [R2.64], R58 ;  /* 0x0000003a0200a986 */ /* 0x0007e8000c101906 */
[----:B------:R3:W-:Y:S02]  /*10a60*/  @!P1 STG.E [R2.64+0x20], R59 ;  /* 0x0000203b02009986 */ /* 0x0007e4000c101906 */
.L_x_2023:
[----:B---34-:R-:W-:Y:S05]  /*10a70*/  BSYNC B0 ;  /* 0x0000000000007941 */ /* 0x018fea0003800000 */
.L_x_2022:
[----:B------:R-:W3:Y:S01]  /*10a80*/  S2R R3, SR_CTAID.X ;  /* 0x0000000000037919 */ /* 0x000ee20000002500 */
[----:B------:R-:W-:Y:S01]  /*10a90*/  SHF.R.S32.HI R201, RZ, 0x1f, R200 ;  /* 0x0000001fffc97819 */ /* 0x000fe200000114c8 */
[----:B------:R-:W-:Y:S01]  /*10aa0*/  USHF.R.S32.HI UR9, URZ, 0x1f, UR12 ;  /* 0x0000001f3f097899 */ /* 0x000fe2000801140c */
[----:B------:R-:W-:Y:S01]  /*10ab0*/  LEA.HI R4, R7, R4, RZ, 0x3 ;  /* 0x0000000407047211 */ /* 0x000fe200078f18ff */
[----:B------:R-:W-:Y:S01]  /*10ac0*/  ULDC.64 UR4, c[0x0][0x1f0] ;  /* 0x00007c0000047ab9 */ /* 0x000fe20000000a00 */
[----:B------:R-:W-:Y:S01]  /*10ad0*/  LEA.HI R5, R5, R56, RZ, 0x3 ;  /* 0x0000003805057211 */ /* 0x000fe200078f18ff */
[----:B------:R-:W-:Y:S01]  /*10ae0*/  UIMAD UR4, UR9, UR4, URZ ;  /* 0x00000004090472a4 */ /* 0x000fe2000f8e023f */
[----:B------:R-:W-:Y:S01]  /*10af0*/  SHF.R.S32.HI R4, RZ, 0x3, R4 ;  /* 0x00000003ff047819 */ /* 0x000fe20000011404 */
[----:B------:R-:W-:Y:S02]  /*10b00*/  BSSY B0, `(.L_x_2024) ;  /* 0x000001e000007945 */ /* 0x000fe40003800000 */
[----:B------:R-:W-:Y:S01]  /*10b10*/  UIMAD UR4, UR12, UR5, UR4 ;  /* 0x000000050c0472a4 */ /* 0x000fe2000f8e0204 */
[----:B---3--:R-:W-:-:S04]  /*10b20*/  IMAD.SHL.U32 R3, R3, 0x40, RZ ;  /* 0x0000004003037824 */ /* 0x008fc800078e00ff */
[----:B------:R-:W-:Y:S01]  /*10b30*/  IMAD.WIDE.U32 R58, R3, c[0x0][0x1e8], R200 ;  /* 0x00007a00033a7a25 */ /* 0x000fe200078e00c8 */
[----:B------:R-:W-:-:S04]  /*10b40*/  SHF.R.S32.HI R0, RZ, 0x1f, R3 ;  /* 0x0000001fff007819 */ /* 0x000fc80000011403 */
[----:B------:R-:W-:Y:S01]  /*10b50*/  IADD3 R6, P0, R58, UR14, RZ ;  /* 0x0000000e3a067c10 */ /* 0x000fe2000ff1e0ff */
[----:B------:R-:W-:-:S04]  /*10b60*/  IMAD R0, R0, c[0x0][0x1e8], RZ ;  /* 0x00007a0000007a24 */ /* 0x000fc800078e02ff */
[C---:B------:R-:W-:Y:S01]  /*10b70*/  IMAD R0, R3.reuse, c[0x0][0x1ec], R0 ;  /* 0x00007b0003007a24 */ /* 0x040fe200078e0200 */
[----:B------:R-:W-:-:S04]  /*10b80*/  IADD3 R3, -R3, UR26, RZ ;  /* 0x0000001a03037c10 */ /* 0x000fc8000fffe1ff */
[----:B------:R-:W-:Y:S01]  /*10b90*/  IADD3.X R7, R59, UR8, R0, P0, !PT ;  /* 0x000000083b077c10 */ /* 0x000fe200087fe400 */
[----:B------:R-:W-:Y:S01]  /*10ba0*/  IMAD.U32 R0, RZ, RZ, UR12 ;  /* 0x0000000cff007e24 */ /* 0x000fe2000f8e00ff */
[----:B------:R-:W-:-:S03]  /*10bb0*/  ISETP.GE.AND P0, PT, R4, R3, PT ;  /* 0x000000030400720c */ /* 0x000fc60003f06270 */
[----:B------:R-:W-:Y:S01]  /*10bc0*/  IMAD.WIDE.U32 R6, R0, c[0x0][0x1f0], R6 ;  /* 0x00007c0000067a25 */ /* 0x000fe200078e0006 */
[----:B------:R-:W-:-:S04]  /*10bd0*/  SHF.R.S32.HI R0, RZ, 0x3, R5 ;  /* 0x00000003ff007819 */ /* 0x000fc80000011405 */
[----:B------:R-:W-:Y:S02]  /*10be0*/  IADD3 R57, R7, UR4, RZ ;  /* 0x0000000407397c10 */ /* 0x000fe4000fffe0ff */
[----:B------:R-:W-:-:S03]  /*10bf0*/  SHF.R.S32.HI R0, RZ, 0x1f, R0 ;  /* 0x0000001fff007819 */ /* 0x000fc60000011400 */
        /* <DEDUP_REMOVED lines=14> */
.L_x_2025:
[----:B------:R-:W-:Y:S05]  /*10ce0*/  BSYNC B0 ;  /* 0x0000000000007941 */ /* 0x000fea0003800000 */
.L_x_2024:
[----:B------:R-:W-:Y:S01]  /*10cf0*/  IADD3 R2, R4, 0x10, RZ ;  /* 0x0000001004027810 */ /* 0x000fe20007ffe0ff */
[----:B------:R-:W-:Y:S03]  /*10d00*/  BSSY B0, `(.L_x_2026) ;  /* 0x0000013000007945 */ /* 0x000fe60003800000 */
[----:B------:R-:W-:-:S13]  /*10d10*/  ISETP.GE.AND P0, PT, R2, UR18, PT ;  /* 0x0000001202007c0c */ /* 0x000fda000bf06270 */
        /* <DEDUP_REMOVED lines=17> */
.L_x_2027:
[----:B------:R-:W-:Y:S05]  /*10e30*/  BSYNC B0 ;  /* 0x0000000000007941 */ /* 0x000fea0003800000 */
.L_x_2026:
        /* <DEDUP_REMOVED lines=20> */
.L_x_2029:
[----:B------:R-:W-:Y:S05]  /*10f80*/  BSYNC B0 ;  /* 0x0000000000007941 */ /* 0x000fea0003800000 */
.L_x_2028:
[----:B------:R-:W-:-:S04]  /*10f90*/  IADD3 R2, R4, 0x30, RZ ;  /* 0x0000003004027810 */ /* 0x000fc80007ffe0ff */
[----:B------:R-:W-:-:S13]  /*10fa0*/  ISETP.GE.AND P0, PT, R2, UR18, PT ;  /* 0x0000001202007c0c */ /* 0x000fda000bf06270 */
[----:B------:R-:W-:Y:S05]  /*10fb0*/  @P0 EXIT ;  /* 0x000000000000094d */ /* 0x000fea0003800000 */
[----:B------:R-:W-:Y:S01]  /*10fc0*/  IADD3 R4, P0, R4, 0x30, RZ ;  /* 0x0000003004047810 */ /* 0x000fe20007f1e0ff */
[----:B------:R-:W-:Y:S01]  /*10fd0*/  IMAD.MOV.U32 R7, RZ, RZ, R57 ;  /* 0x000000ffff077224 */ /* 0x000fe200078e0039 */
[----:B------:R-:W-:-:S03]  /*10fe0*/  ISETP.GE.AND P1, PT, R200, c[0x0][0x220], PT ;  /* 0x00008800c8007a0c */ /* 0x000fc60003f26270 */
        /* <DEDUP_REMOVED lines=14> */
.L_x_2030:
        /* <DEDUP_REMOVED lines=11> */
.L_x_7360:


//--------------------- .text._ZN5flash24flash_fwd_splitkv_kernelI23Flash_fwd_kernel_traitsILi192ELi64ELi64ELi4ELb0ELb0EN7cutlass6half_tE19Flash_kernel_traitsILi192ELi64ELi64ELi4ES3_EELb0ELb1ELb0ELb0ELb0ELb1ELb0ELb0EEEvNS_16Flash_fwd_paramsE --------------------------
	.section	.text._ZN5flash24flash_fwd_splitkv_kernelI23Flash_fwd_kernel_traitsILi192ELi64ELi64ELi4ELb0ELb0EN7cutlass6half_tE19Flash_kernel_traitsILi192ELi64ELi64ELi4ES3_EELb0ELb1ELb0ELb0ELb0ELb1ELb0ELb0EEEvNS_16Flash_fwd_paramsE,"ax",@progbits
	.sectioninfo	@"SHI_REGISTERS=255"
	.align	128
        .global         _ZN5flash24flash_fwd_splitkv_kernelI23Flash_fwd_kernel_traitsILi192ELi64ELi64ELi4ELb0ELb0EN7cutlass6half_tE19Flash_kernel_traitsILi192ELi64ELi64ELi4ES3_EELb0ELb1ELb0ELb0ELb0ELb1ELb0ELb0EEEvNS_16Flash_fwd_paramsE
        .type           _ZN5flash24flash_fwd_splitkv_kernelI23Flash_fwd_kernel_traitsILi192ELi64ELi64ELi4ELb0ELb0EN7cutlass6half_tE19Flash_kernel_traitsILi192ELi64ELi64ELi4ES3_EELb0ELb1ELb0ELb0ELb0ELb1ELb0ELb0EEEvNS_16Flash_fwd_paramsE,@function
        .size           _ZN5flash24flash_fwd_splitkv_kernelI23Flash_fwd_kernel_traitsILi192ELi64ELi64ELi4ELb0ELb0EN7cutlass6half_tE19Flash_kernel_traitsILi192ELi64ELi64ELi4ES3_EELb0ELb1ELb0ELb0ELb0ELb1ELb0ELb0EEEvNS_16Flash_fwd_paramsE,(.L_x_7361 - _ZN5flash24flash_fwd_splitkv_kernelI23Flash_fwd_kernel_traitsILi192ELi64ELi64ELi4ELb0ELb0EN7cutlass6half_tE19Flash_kernel_traitsILi192ELi64ELi64ELi4ES3_EELb0ELb1ELb0ELb0ELb0ELb1ELb0ELb0EEEvNS_16Flash_fwd_paramsE)
        .other          _ZN5flash24flash_fwd_splitkv_kernelI23Flash_fwd_kernel_traitsILi192ELi64ELi64ELi4ELb0ELb0EN7cutlass6half_tE19Flash_kernel_traitsILi192ELi64ELi64ELi4ES3_EELb0ELb1ELb0ELb0ELb0ELb1ELb0ELb0EEEvNS_16Flash_fwd_paramsE,@"STO_CUDA_ENTRY STV_DEFAULT"
_ZN5flash24flash_fwd_splitkv_kernelI23Flash_fwd_kernel_traitsILi192ELi64ELi64ELi4ELb0ELb0EN7cutlass6half_tE19Flash_kernel_traitsILi192ELi64ELi64ELi4ES3_EELb0ELb1ELb0ELb0ELb0ELb1ELb0ELb0EEEvNS_16Flash_fwd_paramsE:
.text._ZN5flash24flash_fwd_splitkv_kernelI23Flash_fwd_kernel_traitsILi192ELi64ELi64ELi4ELb0ELb0EN7cutlass6half_tE19Flash_kernel_traitsILi192ELi64ELi64ELi4ES3_EELb0ELb1ELb0ELb0ELb0ELb1ELb0ELb0EEEvNS_16Flash_fwd_paramsE:
        /* <DEDUP_REMOVED lines=55> */
.L_x_2031:
[----:B------:R-:W-:Y:S02]  /*0370*/  ULDC UR6, c[0x0][0x218] ;  /* 0x0000860000067ab9 */ /* 0x000fe40000000800 */
.L_x_2032:
        /* <DEDUP_REMOVED lines=110> */
.L_x_2035:
[----:B------:R-:W-:Y:S05]  /*0a60*/  BSYNC B0 ;  /* 0x0000000000007941 */ /* 0x000fea0003800000 */
.L_x_2034:
        /* <DEDUP_REMOVED lines=20> */
.L_x_2037:
[----:B------:R-:W-:Y:S05]  /*0bb0*/  BSYNC B0 ;  /* 0x0000000000007941 */ /* 0x000fea0003800000 */
.L_x_2036:
        /* <DEDUP_REMOVED lines=20> */
.L_x_2039:
[----:B------:R-:W-:Y:S05]  /*0d00*/  BSYNC B0 ;  /* 0x0000000000007941 */ /* 0x000fea0003800000 */
.L_x_2038:
        /* <DEDUP_REMOVED lines=19> */
.L_x_2041:
[----:B------:R-:W-:Y:S05]  /*0e40*/  BSYNC B0 ;  /* 0x0000000000007941 */ /* 0x000fea0003800000 */
.L_x_2040:
        /* <DEDUP_REMOVED lines=20> */
.L_x_2033:
        /* <DEDUP_REMOVED lines=120> */
.L_x_2042:
        /* <DEDUP_REMOVED lines=19> */
.L_x_2044:
        /* <DEDUP_REMOVED lines=60> */
.L_x_2043:
        /* <DEDUP_REMOVED lines=122> */
.L_x_2046:
[----:B------:R-:W-:Y:S05]  /*23a0*/  BSYNC B0 ;  /* 0x0000000000007941 */ /* 0x000fea0003800000 */
.L_x_2045:
        /* <DEDUP_REMOVED lines=37> */
.L_x_2048:
[----:B------:R-:W-:Y:S05]  /*2600*/  BSYNC B0 ;  /* 0x0000000000007941 */ /* 0x000fea0003800000 */
.L_x_2047:
        /* <DEDUP_REMOVED lines=37> */
.L_x_2050:
[----:B------:R-:W-:Y:S05]  /*2860*/  BSYNC B0 ;  /* 0x0000000000007941 */ /* 0x000fea0003800000 */
.L_x_2049:
        /* <DEDUP_REMOVED lines=36> */
.L_x_2052:
[----:B------:R-:W-:Y:S05]  /*2ab0*/  BSYNC B0 ;  /* 0x0000000000007941 */ /* 0x000fea0003800000 */
.L_x_2051:
        /* <DEDUP_REMOVED lines=31> */
.L_x_2054:
[----:B------:R-:W-:Y:S05]  /*2cb0*/  BSYNC B0 ;  /* 0x0000000000007941 */ /* 0x000fea0003800000 */
.L_x_2053:
        /* <DEDUP_REMOVED lines=33> */
.L_x_2056:
[----:B------:R-:W-:Y:S05]  /*2ed0*/  BSYNC B0 ;  /* 0x0000000000007941 */ /* 0x000fea0003800000 */
.L_x_2055:
        /* <DEDUP_REMOVED lines=32> */
.L_x_2058:
[----:B------:R-:W-:Y:S05]  /*30e0*/  BSYNC B0 ;  /* 0x0000000000007941 */ /* 0x000fea0003800000 */
.L_x_2057:
        /* <DEDUP_REMOVED lines=34> */
.L_x_2060:
[----:B------:R-:W-:Y:S05]  /*3310*/  BSYNC B0 ;  /* 0x0000000000007941 */ /* 0x000fea0003800000 */
.L_x_2059:
        /* <DEDUP_REMOVED lines=34> */
.L_x_2062:
[----:B------:R-:W-:Y:S05]  /*3540*/  BSYNC B0 ;  /* 0x0000000000007941 */ /* 0x000fea0003800000 */
.L_x_2061:
        /* <DEDUP_REMOVED lines=43> */
.L_x_2064:
[----:B------:R-:W-:Y:S05]  /*3800*/  BSYNC B0 ;  /* 0x0000000000007941 */ /* 0x000fea0003800000 */
.L_x_2063:
        /* <DEDUP_REMOVED lines=35> */
.L_x_2066:
[----:B------:R-:W-:Y:S05]  /*3a40*/  BSYNC B0 ;  /* 0x0000000000007941 */ /* 0x000fea0003800000 */
.L_x_2065:
        /* <DEDUP_REMOVED lines=43> */
.L_x_2068:
[----:B------:R-:W-:Y:S05]  /*3d00*/  BSYNC B0 ;  /* 0x0000000000007941 */ /* 0x000fea0003800000 */
.L_x_2067:
[----:B------:R-:W-:Y:S01]  /*3d10*/  SHF.L.U32 R4, R2, 0x6, RZ ;  /* 0x0000000602047819 */ /* 0x000fe200000006ff */
[----:B------:R-:W-:Y:S01]  /*3d20*/  IMAD R202, R93, 0x400, R0 ;  /* 0x000004005dca7824 */ /* 0x000fe200078e0200 */
[----:B------:R-:W-:Y:S01]  /*3d30*/  SHF.L.U32 R14, R14, 0x3, RZ ;  /* 0x000000030e0e7819 */ /* 0x000fe200000006ff */
[----:B------:R-:W0:Y:S01]  /*3d40*/  LDGDEPBAR ;  /* 0x00000000000079af */ /* 0x000e220000000000 */
[----:B-12---:R-:W-:Y:S01]  /*3d50*/  LOP3.LUT R9, R4, 0x1c0, RZ, 0xc0, !PT ;  /* 0x000001c004097812 */ /* 0x006fe200078ec0ff */
[----:B------:R-:W-:Y:S01]  /*3d60*/  IMAD.SHL.U32 R202, R202, 0x2, RZ ;  /* 0x00000002caca7824 */ /* 0x000fe200078e00ff */
[----:B------:R-:W-:Y:S01]  /*3d70*/  R2P PR, R2, 0x6 ;  /* 0x0000000602007804 */ /* 0x000fe20000000000 */
[----:B------:R-:W-:Y:S01]  /*3d80*/  UISETP.GT.AND UP0, UPT, UR25, UR19, UPT ;  /* 0x000000131900728c */ /* 0x000fe2000bf04270 */
[----:B------:R-:W-:Y:S01]  /*3d90*/  LOP3.LUT R4, R9, 0x8, R14, 0xf8, !PT ;  /* 0x0000000809047812 */ /* 0x000fe200078ef80e */
[--C-:B------:R-:W-:Y:S01]  /*3da0*/  IMAD R200, R7, 0x2, R202.reuse ;  /* 0x0000000207c87824 */ /* 0x100fe200078e02ca */
[----:B------:R-:W-:Y:S01]  /*3db0*/  SHF.R.U32.HI R9, RZ, 0x3, R9 ;  /* 0x00000003ff097819 */ /* 0x000fe20000011609 */
[----:B------:R-:W-:Y:S01]  /*3dc0*/  LDSM.16.M88.4 R56, [R202] ;  /* 0x00000000ca38783b */ /* 0x000fe20000000200 */
[C---:B------:R-:W-:Y:S01]  /*3dd0*/  IMAD R198, R5.reuse, 0x2, R202 ;  /* 0x0000000205c67824 */ /* 0x040fe200078e02ca */
[----:B------:R-:W-:Y:S01]  /*3de0*/  PLOP3.LUT P4, PT, PT, PT, UP0, 0x80, 0x0 ;  /* 0x000000000000781c */ /* 0x000fe20003f8f008 */
[----:B------:R-:W-:Y:S01]  /*3df0*/  IMAD R197, R5, 0x2, R200 ;  /* 0x0000000205c57824 */ /* 0x000fe200078e02c8 */
[----:B------:R-:W-:Y:S01]  /*3e00*/  LOP3.LUT R4, R4, R9, RZ, 0x3c, !PT ;  /* 0x0000000904047212 */ /* 0x000fe200078e3cff */
[----:B------:R-:W-:Y:S01]  /*3e10*/  LDSM.16.M88.4 R36, [R200] ;  /* 0x00000000c824783b */ /* 0x000fe20000000200 */
[----:B------:R-:W-:-:S02]  /*3e20*/  UIADD3 UR5, UR11, 0x1, -UR26 ;  /* 0x000000010b057890 */ /* 0x000fc4000fffe81a */
[----:B------:R-:W-:Y:S01]  /*3e30*/  LEA R201, R201, R4, 0x9 ;  /* 0x00000004c9c97211 */ /* 0x000fe200078e48ff */
[----:B------:R-:W-:Y:S01]  /*3e40*/  LDSM.16.M88.4 R8, [R198] ;  /* 0x00000000c608783b */ /* 0x000fe20000000200 */
[----:B------:R-:W-:Y:S02]  /*3e50*/  ULDC UR4, c[0x0][0x2e4] ;  /* 0x0000b90000047ab9 */ /* 0x000fe40000000800 */
[----:B------:R-:W-:Y:S01]  /*3e60*/  SHF.L.U32 R201, R201, 0x1, RZ ;  /* 0x00000001c9c97819 */ /* 0x000fe200000006ff */
[----:B------:R-:W-:Y:S01]  /*3e70*/  LDSM.16.M88.4 R80, [R197+0x2000] ;  /* 0x00200000c550783b */ /* 0x000fe20000000200 */
[----:B------:R-:W-:Y:S02]  /*3e80*/  ULDC UR7, c[0x0][0x2e8] ;  /* 0x0000ba0000077ab9 */ /* 0x000fe40000000800 */
[C---:B------:R-:W-:Y:S01]  /*3e90*/  IADD3 R2, R201.reuse, 0x6000, RZ ;  /* 0x00006000c9027810 */ /* 0x040fe20007ffe0ff */
[----:B------:R-:W1:Y:S01]  /*3ea0*/  LDSM.16.M88.4 R16, [R201+0x6000] ;  /* 0x00600000c910783b */ /* 0x000e620000000200 */
[----:B------:R-:W-:Y:S01]  /*3eb0*/  IADD3 R199, R201, 0x6020, RZ ;  /* 0x00006020c9c77810 */ /* 0x000fe20007ffe0ff */
[----:B------:R-:W-:Y:S01]  /*3ec0*/  UIADD3 UR4, UR11, -UR4, -UR26 ;  /* 0x800000040b047290 */ /* 0x000fe2000fffe81a */
[----:B------:R-:W-:Y:S01]  /*3ed0*/  @P1 IADD3 R199, R2, -0x20, RZ ;  /* 0xffffffe002c71810 */ /* 0x000fe20007ffe0ff */
[----:B------:R-:W2:Y:S01]  /*3ee0*/  LDSM.16.M88.4 R44, [R201+0x6800] ;  /* 0x00680000c92c783b */ /* 0x000ea20000000200 */
[----:B------:R-:W-:Y:S01]  /*3ef0*/  MOV R2, 0x40 ;  /* 0x0000004000027802 */ /* 0x000fe20000000f00 */
[----:B------:R-:W-:Y:S01]  /*3f00*/  UIADD3 UR5, UR5, UR7, URZ ;  /* 0x0000000705057290 */ /* 0x000fe2000fffe03f */
[----:B------:R-:W-:Y:S01]  /*3f10*/  IADD3 R191, R199, 0x800, RZ ;  /* 0x00000800c7bf7810 */ /* 0x000fe20007ffe0ff */
[----:B------:R-:W5:Y:S01]  /*3f20*/  LDSM.16.M88.4 R64, [R201+0x7000] ;  /* 0x00700000c940783b */ /* 0x000f620000000200 */
[----:B------:R-:W-:-:S02]  /*3f30*/  SEL R2, R2, 0xffffffc0, !P2 ;  /* 0xffffffc002027807 */ /* 0x000fc40005000000 */
[----:B------:R-:W-:Y:S01]  /*3f40*/  IADD3 R190, R199, 0x1000, RZ ;  /* 0x00001000c7be7810 */ /* 0x000fe20007ffe0ff */
[----:B------:R-:W3:Y:S01]  /*3f50*/  LDSM.16.M88.4 R52, [R199] ;  /* 0x00000000c734783b */ /* 0x000ee20000000200 */
[----:B------:R-:W-:Y:S02]  /*3f60*/  IADD3 R195, R201, R2, RZ ;  /* 0x00000002c9c37210 */ /* 0x000fe40007ffe0ff */
[----:B------:R-:W-:Y:S01]  /*3f70*/  IADD3 R188, R2, R199, RZ ;  /* 0x000000c702bc7210 */ /* 0x000fe20007ffe0ff */
        /* <DEDUP_REMOVED lines=18> */
[C---:B------:R-:W-:Y:S03]  /*40a0*/  HMMA.16816.F32 R16, R56.reuse, R18, RZ ;  /* 0x000000123810723c */ /* 0x040fe600000018ff */
[----:B------:R-:W-:Y:S05]  /*40b0*/  LDSM.16.M88.4 R84, [R201+0xa800] ;  /* 0x00a80000c954783b */ /* 0x000fea0000000200 */
[C---:B--2---:R-:W-:Y:S08]  /*40c0*/  HMMA.16816.F32 R32, R56.reuse, R44, RZ ;  /* 0x0000002c3820723c */ /* 0x044ff000000018ff */
[C---:B------:R-:W-:Y:S08]  /*40d0*/  HMMA.16816.F32 R44, R56.reuse, R46, RZ ;  /* 0x0000002e382c723c */ /* 0x040ff000000018ff */
[C---:B-----5:R-:W-:Y:S08]  /*40e0*/  HMMA.16816.F32 R68, R56.reuse, R64, RZ ;  /* 0x000000403844723c */ /* 0x060ff000000018ff */
[----:B------:R-:W-:Y:S08]  /*40f0*/  HMMA.16816.F32 R64, R56, R66, RZ ;  /* 0x000000423840723c */ /* 0x000ff000000018ff */
[C---:B---3--:R-:W-:Y:S08]  /*4100*/  HMMA.16816.F32 R20, R36.reuse, R52, R20 ;  /* 0x000000342414723c */ /* 0x048ff00000001814 */
[----:B------:R-:W-:Y:S01]  /*4110*/  HMMA.16816.F32 R16, R36, R54, R16 ;  /* 0x000000362410723c */ /* 0x000fe20000001810 */
[----:B------:R-:W-:Y:S07]  /*4120*/  LDSM.16.M88.4 R52, [R188+0x800] ;  /* 0x00080000bc34783b */ /* 0x000fee0000000200 */
[C---:B----4-:R-:W-:Y:S08]  /*4130*/  HMMA.16816.F32 R60, R56.reuse, R72, RZ ;  /* 0x00000048383c723c */ /* 0x050ff000000018ff */
[----:B------:R-:W-:Y:S01]  /*4140*/  HMMA.16816.F32 R56, R56, R74, RZ ;  /* 0x0000004a3838723c */ /* 0x000fe200000018ff */
[----:B------:R-:W-:Y:S07]  /*4150*/  LDSM.16.M88.4 R72, [R188] ;  /* 0x00000000bc48783b */ /* 0x000fee0000000200 */
[C---:B------:R-:W-:Y:S08]  /*4160*/  HMMA.16816.F32 R32, R36.reuse, R12, R32 ;  /* 0x0000000c2420723c */ /* 0x040ff00000001820 */
[C---:B------:R-:W-:Y:S01]  /*4170*/  HMMA.16816.F32 R44, R36.reuse, R14, R44 ;  /* 0x0000000e242c723c */ /* 0x040fe2000000182c */
[----:B------:R-:W1:Y:S07]  /*4180*/  LDSM.16.M88.4 R12, [R195+0x7000] ;  /* 0x00700000c30c783b */ /* 0x000e6e0000000200 */
[C---:B------:R-:W-:Y:S08]  /*4190*/  HMMA.16816.F32 R68, R36.reuse, R48, R68 ;  /* 0x000000302444723c */ /* 0x040ff00000001844 */
[----:B------:R-:W-:Y:S01]  /*41a0*/  HMMA.16816.F32 R64, R36, R50, R64 ;  /* 0x000000322440723c */ /* 0x000fe20000001840 */
[----:B------:R-:W2:Y:S07]  /*41b0*/  LDSM.16.M88.4 R48, [R195+0x7800] ;  /* 0x00780000c330783b */ /* 0x000eae0000000200 */
[C---:B------:R-:W-:Y:S08]  /*41c0*/  HMMA.16816.F32 R20, R8.reuse, R24, R20 ;  /* 0x000000180814723c */ /* 0x040ff00000001814 */
[----:B------:R-:W-:Y:S01]  /*41d0*/  HMMA.16816.F32 R16, R8, R26, R16 ;  /* 0x0000001a0810723c */ /* 0x000fe20000001810 */
[----:B------:R-:W3:Y:S07]  /*41e0*/  LDSM.16.M88.4 R24, [R197] ;  /* 0x00000000c518783b */ /* 0x000eee0000000200 */
[C---:B------:R-:W-:Y:S08]  /*41f0*/  HMMA.16816.F32 R60, R36.reuse, R40, R60 ;  /* 0x00000028243c723c */ /* 0x040ff0000000183c */
[----:B------:R-:W-:Y:S01]  /*4200*/  HMMA.16816.F32 R56, R36, R42, R56 ;  /* 0x0000002a2438723c */ /* 0x000fe20000001838 */
[----:B------:R-:W4:Y:S04]  /*4210*/  LDSM.16.M88.4 R40, [R188+0x1000] ;  /* 0x00100000bc28783b */ /* 0x000f280000000200 */
[----:B------:R-:W-:Y:S03]  /*4220*/  LDSM.16.M88.4 R36, [R202+0x2000] ;  /* 0x00200000ca24783b */ /* 0x000fe60000000200 */
[C---:B------:R-:W-:Y:S08]  /*4230*/  HMMA.16816.F32 R32, R8.reuse, R28, R32 ;  /* 0x0000001c0820723c */ /* 0x040ff00000001820 */
[C---:B------:R-:W-:Y:S01]  /*4240*/  HMMA.16816.F32 R44, R8.reuse, R30, R44 ;  /* 0x0000001e082c723c */ /* 0x040fe2000000182c */
[----:B------:R-:W-:Y:S07]  /*4250*/  LDSM.16.M88.4 R28, [R188+0x1800] ;  /* 0x00180000bc1c783b */ /* 0x000fee0000000200 */
[C---:B-1----:R-:W-:Y:S08]  /*4260*/  HMMA.16816.F32 R68, R8.reuse, R12, R68 ;  /* 0x0000000c0844723c */ /* 0x042ff00000001844 */
[C---:B------:R-:W-:Y:S01]  /*4270*/  HMMA.16816.F32 R64, R8.reuse, R14, R64 ;  /* 0x0000000e0840723c */ /* 0x040fe20000001840 */
[----:B------:R-:W1:Y:S07]  /*4280*/  LDSM.16.M88.4 R12, [R201+0x8000] ;  /* 0x00800000c90c783b */ /* 0x000e6e0000000200 */
[C---:B--2---:R-:W-:Y:S08]  /*4290*/  HMMA.16816.F32 R60, R8.reuse, R48, R60 ;  /* 0x00000030083c723c */ /* 0x044ff0000000183c */
[----:B------:R-:W-:Y:S01]  /*42a0*/  HMMA.16816.F32 R56, R8, R50, R56 ;  /* 0x000000320838723c */ /* 0x000fe20000001838 */
[----:B------:R-:W2:Y:S04]  /*42b0*/  LDSM.16.M88.4 R8, [R201+0x8800] ;  /* 0x00880000c908783b */ /* 0x000ea80000000200 */
[----:B------:R-:W-:Y:S03]  /*42c0*/  LDSM.16.M88.4 R48, [R201+0x9000] ;  /* 0x00900000c930783b */ /* 0x000fe60000000200 */
[C---:B---3--:R-:W-:Y:S08]  /*42d0*/  HMMA.16816.F32 R20, R24.reuse, R72, R20 ;  /* 0x000000481814723c */ /* 0x048ff00000001814 */
[C---:B------:R-:W-:Y:S01]  /*42e0*/  HMMA.16816.F32 R16, R24.reuse, R74, R16 ;  /* 0x0000004a1810723c */ /* 0x040fe20000001810 */
[----:B------:R-:W-:Y:S07]  /*42f0*/  LDSM.16.M88.4 R72, [R188+0x2000] ;  /* 0x00200000bc48783b */ /* 0x000fee0000000200 */
[C---:B------:R-:W-:Y:S08]  /*4300*/  HMMA.16816.F32 R32, R24.reuse, R52, R32 ;  /* 0x000000341820723c */ /* 0x040ff00000001820 */
[C---:B------:R-:W-:Y:S01]  /*4310*/  HMMA.16816.F32 R44, R24.reuse, R54, R44 ;  /* 0x00000036182c723c */ /* 0x040fe2000000182c */
[----:B------:R-:W-:Y:S07]  /*4320*/  LDSM.16.M88.4 R52, [R201+0x9800] ;  /* 0x00980000c934783b */ /* 0x000fee0000000200 */
[C---:B----4-:R-:W-:Y:S08]  /*4330*/  HMMA.16816.F32 R68, R24.reuse, R40, R68 ;  /* 0x000000281844723c */ /* 0x050ff00000001844 */
[----:B------:R-:W-:Y:S01]  /*4340*/  HMMA.16816.F32 R64, R24, R42, R64 ;  /* 0x0000002a1840723c */ /* 0x000fe20000001840 */
[----:B------:R-:W3:Y:S07]  /*4350*/  LDSM.16.M88.4 R40, [R200+0x2000] ;  /* 0x00200000c828783b */ /* 0x000eee0000000200 */
[C---:B-1----:R-:W-:Y:S08]  /*4360*/  HMMA.16816.F32 R20, R36.reuse, R12, R20 ;  /* 0x0000000c2414723c */ /* 0x042ff00000001814 */
[C---:B------:R-:W-:Y:S01]  /*4370*/  HMMA.16816.F32 R16, R36.reuse, R14, R16 ;  /* 0x0000000e2410723c */ /* 0x040fe20000001810 */
[----:B------:R-:W-:Y:S07]  /*4380*/  LDSM.16.M88.4 R12, [R195+0x8000] ;  /* 0x00800000c30c783b */ /* 0x000fee0000000200 */
[C---:B--2---:R-:W-:Y:S08]  /*4390*/  HMMA.16816.F32 R32, R36.reuse, R8, R32 ;  /* 0x000000082420723c */ /* 0x044ff00000001820 */
[----:B------:R-:W-:Y:S01]  /*43a0*/  HMMA.16816.F32 R44, R36, R10, R44 ;  /* 0x0000000a242c723c */ /* 0x000fe2000000182c */
[----:B------:R-:W1:Y:S07]  /*43b0*/  LDSM.16.M88.4 R8, [R198+0x2000] ;  /* 0x00200000c608783b */ /* 0x000e6e0000000200 */
[C---:B------:R-:W-:Y:S08]  /*43c0*/  HMMA.16816.F32 R60, R24.reuse, R28, R60 ;  /* 0x0000001c183c723c */ /* 0x040ff0000000183c */
[----:B------:R-:W-:Y:S01]  /*43d0*/  HMMA.16816.F32 R56, R24, R30, R56 ;  /* 0x0000001e1838723c */ /* 0x000fe20000001838 */
[----:B------:R-:W2:Y:S04]  /*43e0*/  LDSM.16.M88.4 R28, [R199+0x2800] ;  /* 0x00280000c71c783b */ /* 0x000ea80000000200 */
[----:B------:R-:W4:Y:S03]  /*43f0*/  LDSM.16.M88.4 R24, [R199+0x3000] ;  /* 0x00300000c718783b */ /* 0x000f260000000200 */
[C---:B---3--:R-:W-:Y:S08]  /*4400*/  HMMA.16816.F32 R20, R40.reuse, R76, R20 ;  /* 0x0000004c2814723c */ /* 0x048ff00000001814 */
[----:B------:R-:W-:Y:S01]  /*4410*/  HMMA.16816.F32 R16, R40, R78, R16 ;  /* 0x0000004e2810723c */ /* 0x000fe20000001810 */
[----:B------:R-:W-:Y:S07]  /*4420*/  LDSM.16.M88.4 R76, [R188+0x3000] ;  /* 0x00300000bc4c783b */ /* 0x000fee0000000200 */
[C---:B------:R-:W-:Y:S08]  /*4430*/  HMMA.16816.F32 R68, R36.reuse, R48, R68 ;  /* 0x000000302444723c */ /* 0x040ff00000001844 */
[----:B------:R-:W-:Y:S01]  /*4440*/  HMMA.16816.F32 R64, R36, R50, R64 ;  /* 0x000000322440723c */ /* 0x000fe20000001840 */
[----:B------:R-:W3:Y:S07]  /*4450*/  LDSM.16.M88.4 R48, [R199+0x3800] ;  /* 0x00380000c730783b */ /* 0x000eee0000000200 */
[C---:B-1----:R-:W-:Y:S08]  /*4460*/  HMMA.16816.F32 R20, R8.reuse, R12, R20 ;  /* 0x0000000c0814723c */ /* 0x042ff00000001814 */
[----:B------:R-:W-:Y:S01]  /*4470*/  HMMA.16816.F32 R16, R8, R14, R16 ;  /* 0x0000000e0810723c */ /* 0x000fe20000001810 */
[----:B------:R-:W-:Y:S07]  /*4480*/  LDSM.16.M88.4 R12, [R195+0x9800] ;  /* 0x00980000c30c783b */ /* 0x000fee0000000200 */
[C---:B------:R-:W-:Y:S08]  /*4490*/  HMMA.16816.F32 R60, R36.reuse, R52, R60 ;  /* 0x00000034243c723c */ /* 0x040ff0000000183c */
[----:B------:R-:W-:Y:S01]  /*44a0*/  HMMA.16816.F32 R56, R36, R54, R56 ;  /* 0x000000362438723c */ /* 0x000fe20000001838 */
[----:B------:R-:W-:Y:S04]  /*44b0*/  LDSM.16.M88.4 R52, [R202+0x4000] ;  /* 0x00400000ca34783b */ /* 0x000fe80000000200 */
[----:B------:R-:W1:Y:S03]  /*44c0*/  LDSM.16.M88.4 R36, [R201+0xa000] ;  /* 0x00a00000c924783b */ /* 0x000e660000000200 */
[C---:B--2---:R-:W-:Y:S08]  /*44d0*/  HMMA.16816.F32 R32, R40.reuse, R28, R32 ;  /* 0x0000001c2820723c */ /* 0x044ff00000001820 */
[C---:B------:R-:W-:Y:S01]  /*44e0*/  HMMA.16816.F32 R44, R40.reuse, R30, R44 ;  /* 0x0000001e282c723c */ /* 0x040fe2000000182c */
[----:B------:R-:W2:Y:S07]  /*44f0*/  LDSM.16.M88.4 R28, [R195+0x8800] ;  /* 0x00880000c31c783b */ /* 0x000eae0000000200 */
[C---:B----4-:R-:W-:Y:S08]  /*4500*/  HMMA.16816.F32 R68, R40.reuse, R24, R68 ;  /* 0x000000182844723c */ /* 0x050ff00000001844 */
[----:B------:R-:W-:Y:S01]  /*4510*/  HMMA.16816.F32 R64, R40, R26, R64 ;  /* 0x0000001a2840723c */ /* 0x000fe20000001840 */
[----:B------:R-:W4:Y:S07]  /*4520*/  LDSM.16.M88.4 R24, [R195+0x9000] ;  /* 0x00900000c318783b */ /* 0x000f2e0000000200 */
[C---:B------:R-:W-:Y:S08]  /*4530*/  HMMA.16816.F32 R20, R80.reuse, R72, R20 ;  /* 0x000000485014723c */ /* 0x040ff00000001814 */
[----:B------:R-:W-:Y:S01]  /*4540*/  HMMA.16816.F32 R16, R80, R74, R16 ;  /* 0x0000004a5010723c */ /* 0x000fe20000001810 */
[----:B------:R-:W-:Y:S07]  /*4550*/  LDSM.16.M88.4 R72, [R188+0x3800] ;  /* 0x00380000bc48783b */ /* 0x000fee0000000200 */
[C---:B---3--:R-:W-:Y:S08]  /*4560*/  HMMA.16816.F32 R60, R40.reuse, R48, R60 ;  /* 0x00000030283c723c */ /* 0x048ff0000000183c */
[----:B------:R-:W-:Y:S01]  /*4570*/  HMMA.16816.F32 R56, R40, R50, R56 ;  /* 0x000000322838723c */ /* 0x000fe20000001838 */
[----:B------:R-:W-:Y:S04]  /*4580*/  LDSM.16.M88.4 R40, [R200+0x4000] ;  /* 0x00400000c828783b */ /* 0x000fe80000000200 */
[----:B------:R-:W3:Y:S03]  /*4590*/  LDSM.16.M88.4 R48, [R199+0x4000] ;  /* 0x00400000c730783b */ /* 0x000ee60000000200 */
[C---:B-1----:R-:W-:Y:S08]  /*45a0*/  HMMA.16816.F32 R20, R52.reuse, R36, R20 ;  /* 0x000000243414723c */ /* 0x042ff00000001814 */
[----:B------:R-:W-:Y:S01]  /*45b0*/  HMMA.16816.F32 R16, R52, R38, R16 ;  /* 0x000000263410723c */ /* 0x000fe20000001810 */
[----:B------:R-:W-:Y:S07]  /*45c0*/  LDSM.16.M88.4 R36, [R199+0x4800] ;  /* 0x00480000c724783b */ /* 0x000fee0000000200 */
[C---:B--2---:R-:W-:Y:S08]  /*45d0*/  HMMA.16816.F32 R32, R8.reuse, R28, R32 ;  /* 0x0000001c0820723c */ /* 0x044ff00000001820 */
[C---:B------:R-:W-:Y:S01]  /*45e0*/  HMMA.16816.F32 R44, R8.reuse, R30, R44 ;  /* 0x0000001e082c723c */ /* 0x040fe2000000182c */
[----:B------:R-:W-:Y:S07]  /*45f0*/  LDSM.16.M88.4 R28, [R198+0x4000] ;  /* 0x00400000c61c783b */ /* 0x000fee0000000200 */
[C---:B----4-:R-:W-:Y:S08]  /*4600*/  HMMA.16816.F32 R68, R8.reuse, R24, R68 ;  /* 0x000000180844723c */ /* 0x050ff00000001844 */
[----:B------:R-:W-:Y:S01]  /*4610*/  HMMA.16816.F32 R64, R8, R26, R64 ;  /* 0x0000001a0840723c */ /* 0x000fe20000001840 */
[----:B------:R-:W1:Y:S07]  /*4620*/  LDSM.16.M88.4 R24, [R195+0xa000] ;  /* 0x00a00000c318783b */ /* 0x000e6e0000000200 */
[C---:B---3--:R-:W-:Y:S08]  /*4630*/  HMMA.16816.F32 R20, R40.reuse, R48, R20 ;  /* 0x000000302814723c */ /* 0x048ff00000001814 */
[----:B------:R-:W-:Y:S01]  /*4640*/  HMMA.16816.F32 R16, R40, R50, R16 ;  /* 0x000000322810723c */ /* 0x000fe20000001810 */
[----:B------:R-:W2:Y:S07]  /*4650*/  LDSM.16.M88.4 R48, [R201+0xb000] ;  /* 0x00b00000c930783b */ /* 0x000eae0000000200 */
[C---:B------:R-:W-:Y:S08]  /*4660*/  HMMA.16816.F32 R60, R8.reuse, R12, R60 ;  /* 0x0000000c083c723c */ /* 0x040ff0000000183c */
[----:B------:R-:W-:Y:S01]  /*4670*/  HMMA.16816.F32 R56, R8, R14, R56 ;  /* 0x0000000e0838723c */ /* 0x000fe20000001838 */
[----:B------:R-:W-:Y:S04]  /*4680*/  LDSM.16.M88.4 R12, [R197+0x4000] ;  /* 0x00400000c50c783b */ /* 0x000fe80000000200 */
[----:B------:R-:W3:Y:S03]  /*4690*/  LDSM.16.M88.4 R8, [R188+0x4000] ;  /* 0x00400000bc08783b */ /* 0x000ee60000000200 */
[C---:B------:R-:W-:Y:S08]  /*46a0*/  HMMA.16816.F32 R32, R80.reuse, R88, R32 ;  /* 0x000000585020723c */ /* 0x040ff00000001820 */
[C---:B------:R-:W-:Y:S08]  /*46b0*/  HMMA.16816.F32 R44, R80.reuse, R90, R44 ;  /* 0x0000005a502c723c */ /* 0x040ff0000000182c */
[----:B------:R-:W-:Y:S01]  /*46c0*/  HMMA.16816.F32 R88, R80, R76, R68 ;  /* 0x0000004c5058723c */ /* 0x000fe20000001844 */
[----:B------:R-:W-:Y:S07]  /*46d0*/  LDSM.16.M88.4 R68, [R195+0xa800] ;  /* 0x00a80000c344783b */ /* 0x000fee0000000200 */
[C---:B-1----:R-:W-:Y:S08]  /*46e0*/  HMMA.16816.F32 R20, R28.reuse, R24, R20 ;  /* 0x000000181c14723c */ /* 0x042ff00000001814 */
[----:B------:R-:W-:Y:S01]  /*46f0*/  HMMA.16816.F32 R16, R28, R26, R16 ;  /* 0x0000001a1c10723c */ /* 0x000fe20000001810 */
[----:B------:R-:W1:Y:S07]  /*4700*/  LDSM.16.M88.4 R24, [R199+0x5000] ;  /* 0x00500000c718783b */ /* 0x000e6e0000000200 */
[----:B------:R-:W-:Y:S01]  /*4710*/  HMMA.16816.F32 R64, R80, R78, R64 ;  /* 0x0000004e5040723c */ /* 0x000fe20000001840 */
[----:B------:R-:W4:Y:S07]  /*4720*/  LDSM.16.M88.4 R76, [R201+0xb800] ;  /* 0x00b80000c94c783b */ /* 0x000f2e0000000200 */
[----:B--2---:R-:W-:Y:S08]  /*4730*/  HMMA.16816.F32 R88, R52, R48, R88 ;  /* 0x000000303458723c */ /* 0x004ff00000001858 */
[----:B---3--:R-:W-:Y:S08]  /*4740*/  HMMA.16816.F32 R20, R12, R8, R20 ;  /* 0x000000080c14723c */ /* 0x008ff00000001814 */
[C---:B------:R-:W-:Y:S08]  /*4750*/  HMMA.16816.F32 R60, R80.reuse, R72, R60 ;  /* 0x00000048503c723c */ /* 0x040ff0000000183c */
[----:B------:R-:W-:Y:S01]  /*4760*/  HMMA.16816.F32 R72, R80, R74, R56 ;  /* 0x0000004a5048723c */ /* 0x000fe20000001838 */
[----:B------:R-:W-:Y:S07]  /*4770*/  LDSM.16.M88.4 R56, [R188+0x4800] ;  /* 0x00480000bc38783b */ /* 0x000fee0000000200 */
[----:B------:R-:W-:Y:S01]  /*4780*/  HMMA.16816.F32 R16, R12, R10, R16 ;  /* 0x0000000a0c10723c */ /* 0x000fe20000001810 */
[----:B------:R-:W-:Y:S01]  /*4790*/  FMUL.FTZ R2, R20, c[0x0][0x2ec] ;  /* 0x0000bb0014027a20 */ /* 0x000fe20000410000 */
[----:B------:R-:W-:Y:S01]  /*47a0*/  LDSM.16.M88.4 R8, [R195+0xb000] ;  /* 0x00b00000c308783b */ /* 0x000fe20000000200 */
[----:B------:R-:W-:-:S02]  /*47b0*/  FMUL.FTZ R4, R21, c[0x0][0x2ec] ;  /* 0x0000bb0015047a20 */ /* 0x000fc40000410000 */
[----:B------:R-:W-:Y:S02]  /*47c0*/  FMUL.FTZ R6, R22, c[0x0][0x2ec] ;  /* 0x0000bb0016067a20 */ /* 0x000fe40000410000 */
[----:B------:R-:W2:Y:S01]  /*47d0*/  MUFU.TANH R2, R2 ;  /* 0x0000000200027308 */ /* 0x000ea20000002400 */
[----:B------:R-:W-:Y:S07]  /*47e0*/  HMMA.16816.F32 R64, R52, R50, R64 ;  /* 0x000000323440723c */ /* 0x000fee0000001840 */
[----:B------:R-:W3:Y:S01]  /*47f0*/  MUFU.TANH R4, R4 ;  /* 0x0000000400047308 */ /* 0x000ee20000002400 */
[----:B-1----:R-:W-:Y:S07]  /*4800*/  HMMA.16816.F32 R88, R40, R24, R88 ;  /* 0x000000182858723c */ /* 0x002fee0000001858 */
[----:B------:R-:W-:Y:S01]  /*4810*/  FMUL.FTZ R24, R23, c[0x0][0x2ec] ;  /* 0x0000bb0017187a20 */ /* 0x000fe20000410000 */
[----:B------:R-:W-:Y:S01]  /*4820*/  HMMA.16816.F32 R32, R52, R84, R32 ;  /* 0x000000543420723c */ /* 0x000fe20000001820 */
[----:B------:R-:W1:Y:S01]  /*4830*/  LDSM.16.M88.4 R20, [R199+0x5800] ;  /* 0x00580000c714783b */ /* 0x000e620000000200 */
[----:B------:R-:W-:Y:S01]  /*4840*/  FMUL.FTZ R16, R16, c[0x0][0x2ec] ;  /* 0x0000bb0010107a20 */ /* 0x000fe20000410000 */
[----:B------:R-:W1:Y:S01]  /*4850*/  MUFU.TANH R6, R6 ;  /* 0x0000000600067308 */ /* 0x000e620000002400 */
[----:B------:R-:W-:-:S04]  /*4860*/  FMUL.FTZ R48, R17, c[0x0][0x2ec] ;  /* 0x0000bb0011307a20 */ /* 0x000fc80000410000 */
[C---:B------:R-:W-:Y:S03]  /*4870*/  HMMA.16816.F32 R44, R52.reuse, R86, R44 ;  /* 0x00000056342c723c */ /* 0x040fe6000000182c */
[----:B------:R5:W1:Y:S05]  /*4880*/  MUFU.TANH R25, R16 ;  /* 0x0000001000197308 */ /* 0x000a6a0000002400 */
[C---:B----4-:R-:W-:Y:S03]  /*4890*/  HMMA.16816.F32 R60, R52.reuse, R76, R60 ;  /* 0x0000004c343c723c */ /* 0x050fe6000000183c */
[----:B------:R-:W4:Y:S05]  /*48a0*/  MUFU.TANH R24, R24 ;  /* 0x0000001800187308 */ /* 0x000f2a0000002400 */
[----:B------:R-:W-:Y:S03]  /*48b0*/  HMMA.16816.F32 R72, R52, R78, R72 ;  /* 0x0000004e3448723c */ /* 0x000fe60000001848 */
[----:B------:R-:W1:Y:S05]  /*48c0*/  MUFU.TANH R48, R48 ;  /* 0x0000003000307308 */ /* 0x000e6a0000002400 */
[C---:B------:R-:W-:Y:S07]  /*48d0*/  HMMA.16816.F32 R64, R40.reuse, R26, R64 ;  /* 0x0000001a2840723c */ /* 0x040fee0000001840 */
[----:B------:R-:W-:Y:S01]  /*48e0*/  FMUL.FTZ R26, R18, c[0x0][0x2ec] ;  /* 0x0000bb00121a7a20 */ /* 0x000fe20000410000 */
[----:B------:R-:W-:Y:S01]  /*48f0*/  HMMA.16816.F32 R32, R40, R36, R32 ;  /* 0x000000242820723c */ /* 0x000fe20000001820 */
[----:B------:R-:W-:-:S02]  /*4900*/  FMUL.FTZ R27, R19, c[0x0][0x2ec] ;  /* 0x0000bb00131b7a20 */ /* 0x000fc40000410000 */
[----:B-----5:R-:W5:Y:S02]  /*4910*/  LDSM.16.M88.4 R16, [R195+0xb800] ;  /* 0x00b80000c310783b */ /* 0x020f640000000200 */
[----:B------:R-:W2:Y:S03]  /*4920*/  MUFU.TANH R26, R26 ;  /* 0x0000001a001a7308 */ /* 0x000ea60000002400 */
[C---:B------:R-:W-:Y:S01]  /*4930*/  HMMA.16816.F32 R44, R40.reuse, R38, R44 ;  /* 0x00000026282c723c */ /* 0x040fe2000000182c */
[----:B------:R-:W2:Y:S04]  /*4940*/  LDSM.16.M88.4 R36, [R188+0x5000] ;  /* 0x00500000bc24783b */ /* 0x000ea80000000200 */
[----:B------:R-:W2:Y:S03]  /*4950*/  MUFU.TANH R27, R27 ;  /* 0x0000001b001b7308 */ /* 0x000ea60000002400 */
[C---:B-1----:R-:W-:Y:S08]  /*4960*/  HMMA.16816.F32 R60, R40.reuse, R20, R60 ;  /* 0x00000014283c723c */ /* 0x042ff0000000183c */
[----:B------:R-:W-:Y:S08]  /*4970*/  HMMA.16816.F32 R72, R40, R22, R72 ;  /* 0x000000162848723c */ /* 0x000ff00000001848 */
[C---:B------:R-:W-:Y:S08]  /*4980*/  HMMA.16816.F32 R88, R28.reuse, R8, R88 ;  /* 0x000000081c58723c */ /* 0x040ff00000001858 */
[----:B------:R-:W-:Y:S01]  /*4990*/  HMMA.16816.F32 R64, R28, R10, R64 ;  /* 0x0000000a1c40723c */ /* 0x000fe20000001840 */
[----:B------:R-:W1:Y:S01]  /*49a0*/  LDSM.16.M88.4 R8, [R188+0x5800] ;  /* 0x00580000bc08783b */ /* 0x000e620000000200 */
[----:B------:R-:W-:-:S06]  /*49b0*/  DEPBAR.LE SB0, 0x0 ;  /* 0x000080000000791a */ /* 0x000fcc0000000000 */
[C---:B------:R-:W-:Y:S08]  /*49c0*/  HMMA.16816.F32 R32, R28.reuse, R68, R32 ;  /* 0x000000441c20723c */ /* 0x040ff00000001820 */
[C---:B------:R-:W-:Y:S08]  /*49d0*/  HMMA.16816.F32 R44, R28.reuse, R70, R44 ;  /* 0x000000461c2c723c */ /* 0x040ff0000000182c */
[C---:B-----5:R-:W-:Y:S08]  /*49e0*/  HMMA.16816.F32 R60, R28.reuse, R16, R60 ;  /* 0x000000101c3c723c */ /* 0x060ff0000000183c */
[----:B------:R-:W-:Y:S08]  /*49f0*/  HMMA.16816.F32 R72, R28, R18, R72 ;  /* 0x000000121c48723c */ /* 0x000ff00000001848 */
[C---:B------:R-:W-:Y:S08]  /*4a00*/  HMMA.16816.F32 R32, R12.reuse, R56, R32 ;  /* 0x000000380c20723c */ /* 0x040ff00000001820 */
[C---:B------:R-:W-:Y:S08]  /*4a10*/  HMMA.16816.F32 R44, R12.reuse, R58, R44 ;  /* 0x0000003a0c2c723c */ /* 0x040ff0000000182c */
[C---:B--2---:R-:W-:Y:S08]  /*4a20*/  HMMA.16816.F32 R88, R12.reuse, R36, R88 ;  /* 0x000000240c58723c */ /* 0x044ff00000001858 */
[----:B------:R-:W-:Y:S01]  /*4a30*/  HMMA.16816.F32 R64, R12, R38, R64 ;  /* 0x000000260c40723c */ /* 0x000fe20000001840 */
[----:B------:R-:W-:-:S02]  /*4a40*/  FMUL.FTZ R20, R34, c[0x0][0x2ec] ;  /* 0x0000bb0022147a20 */ /* 0x000fc40000410000 */
[----:B------:R-:W-:Y:S02]  /*4a50*/  FMUL.FTZ R34, R35, c[0x0][0x2ec] ;  /* 0x0000bb0023227a20 */ /* 0x000fe40000410000 */
[----:B------:R-:W-:Y:S02]  /*4a60*/  FMUL.FTZ R32, R32, c[0x0][0x2ec] ;  /* 0x0000bb0020207a20 */ /* 0x000fe40000410000 */
[----:B------:R-:W-:Y:S01]  /*4a70*/  FMUL.FTZ R33, R33, c[0x0][0x2ec] ;  /* 0x0000bb0021217a20 */ /* 0x000fe20000410000 */
[----:B-1----:R-:W-:Y:S01]  /*4a80*/  HMMA.16816.F32 R60, R12, R8, R60 ;  /* 0x000000080c3c723c */ /* 0x002fe2000000183c */
[----:B------:R-:W-:Y:S01]  /*4a90*/  FMUL.FTZ R36, R44, c[0x0][0x2ec] ;  /* 0x0000bb002c247a20 */ /* 0x000fe20000410000 */
[----:B------:R-:W1:Y:S01]  /*4aa0*/  MUFU.TANH R20, R20 ;  /* 0x0000001400147308 */ /* 0x000e620000002400 */
[----:B------:R-:W-:Y:S02]  /*4ab0*/  FMUL.FTZ R35, R45, c[0x0][0x2ec] ;  /* 0x0000bb002d237a20 */ /* 0x000fe40000410000 */
[----:B------:R-:W-:-:S02]  /*4ac0*/  FMUL.FTZ R22, R46, c[0x0][0x2ec] ;  /* 0x0000bb002e167a20 */ /* 0x000fc40000410000 */
[----:B------:R-:W-:Y:S01]  /*4ad0*/  LEA R8, R93, UR10, 0x4 ;  /* 0x0000000a5d087c11 */ /* 0x000fe2000f8e20ff */
[----:B------:R-:W-:Y:S01]  /*4ae0*/  HMMA.16816.F32 R72, R12, R10, R72 ;  /* 0x0000000a0c48723c */ /* 0x000fe20000001848 */
[----:B------:R-:W-:Y:S01]  /*4af0*/  FMUL.FTZ R16, R47, c[0x0][0x2ec] ;  /* 0x0000bb002f107a20 */ /* 0x000fe20000410000 */
[----:B------:R-:W2:Y:S01]  /*4b00*/  MUFU.TANH R32, R32 ;  /* 0x0000002000207308 */ /* 0x000ea20000002400 */
[----:B------:R-:W-:Y:S02]  /*4b10*/  FMUL.FTZ R88, R88, c[0x0][0x2ec] ;  /* 0x0000bb0058587a20 */ /* 0x000fe40000410000 */
[----:B------:R-:W-:Y:S02]  /*4b20*/  FMUL.FTZ R89, R89, c[0x0][0x2ec] ;  /* 0x0000bb0059597a20 */ /* 0x000fe40000410000 */
[----:B------:R-:W-:Y:S02]  /*4b30*/  FMUL.FTZ R90, R90, c[0x0][0x2ec] ;  /* 0x0000bb005a5a7a20 */ /* 0x000fe40000410000 */
[----:B------:R-:W-:Y:S01]  /*4b40*/  FMUL.FTZ R91, R91, c[0x0][0x2ec] ;  /* 0x0000bb005b5b7a20 */ /* 0x000fe20000410000 */
[----:B------:R-:W1:Y:S01]  /*4b50*/  MUFU.TANH R33, R33 ;  /* 0x0000002100217308 */ /* 0x000e620000002400 */
[----:B------:R-:W-:-:S02]  /*4b60*/  FMUL.FTZ R64, R64, c[0x0][0x2ec] ;  /* 0x0000bb0040407a20 */ /* 0x000fc40000410000 */
[----:B------:R-:W-:Y:S02]  /*4b70*/  FMUL.FTZ R65, R65, c[0x0][0x2ec] ;  /* 0x0000bb0041417a20 */ /* 0x000fe40000410000 */
[----:B------:R-:W-:Y:S02]  /*4b80*/  FMUL.FTZ R66, R66, c[0x0][0x2ec] ;  /* 0x0000bb0042427a20 */ /* 0x000fe40000410000 */
[----:B------:R-:W-:Y:S01]  /*4b90*/  FMUL.FTZ R67, R67, c[0x0][0x2ec] ;  /* 0x0000bb0043437a20 */ /* 0x000fe20000410000 */
[----:B------:R-:W1:Y:S01]  /*4ba0*/  MUFU.TANH R34, R34 ;  /* 0x0000002200227308 */ /* 0x000e620000002400 */
[----:B------:R-:W-:Y:S02]  /*4bb0*/  FMUL.FTZ R60, R60, c[0x0][0x2ec] ;  /* 0x0000bb003c3c7a20 */ /* 0x000fe40000410000 */
[----:B------:R-:W-:Y:S02]  /*4bc0*/  FMUL.FTZ R61, R61, c[0x0][0x2ec] ;  /* 0x0000bb003d3d7a20 */ /* 0x000fe40000410000 */
[----:B------:R-:W-:-:S02]  /*4bd0*/  FMUL.FTZ R62, R62, c[0x0][0x2ec] ;  /* 0x0000bb003e3e7a20 */ /* 0x000fc40000410000 */
[----:B------:R-:W-:Y:S01]  /*4be0*/  FMUL.FTZ R63, R63, c[0x0][0x2ec] ;  /* 0x0000bb003f3f7a20 */ /* 0x000fe20000410000 */
[----:B------:R-:W1:Y:S01]  /*4bf0*/  MUFU.TANH R36, R36 ;  /* 0x0000002400247308 */ /* 0x000e620000002400 */
[----:B------:R-:W-:Y:S02]  /*4c00*/  FMUL.FTZ R72, R72, c[0x0][0x2ec] ;  /* 0x0000bb0048487a20 */ /* 0x000fe40000410000 */
[----:B------:R-:W-:Y:S02]  /*4c10*/  FMUL.FTZ R73, R73, c[0x0][0x2ec] ;  /* 0x0000bb0049497a20 */ /* 0x000fe40000410000 */
[----:B------:R-:W-:Y:S02]  /*4c20*/  FMUL.FTZ R74, R74, c[0x0][0x2ec] ;  /* 0x0000bb004a4a7a20 */ /* 0x000fe40000410000 */
[----:B------:R-:W-:Y:S01]  /*4c30*/  FMUL.FTZ R75, R75, c[0x0][0x2ec] ;  /* 0x0000bb004b4b7a20 */ /* 0x000fe20000410000 */
[----:B------:R-:W1:Y:S01]  /*4c40*/  MUFU.TANH R35, R35 ;  /* 0x0000002300237308 */ /* 0x000e620000002400 */
[----:B------:R-:W-:-:S05]  /*4c50*/  IMAD.IADD R3, R8, 0x1, R3 ;  /* 0x0000000108037824 */ /* 0x000fca00078e0203 */
[C---:B------:R-:W-:Y:S02]  /*4c60*/  IADD3 R207, R3.reuse, 0x8, RZ ;  /* 0x0000000803cf7810 */ /* 0x040fe40007ffe0ff */
[----:B------:R-:W1:Y:S01]  /*4c70*/  MUFU.TANH R22, R22 ;  /* 0x0000001600167308 */ /* 0x000e620000002400 */
[----:B------:R-:W-:Y:S02]  /*4c80*/  IADD3 R212, R3, UR4, RZ ;  /* 0x0000000403d47c10 */ /* 0x000fe4000fffe0ff */
[----:B------:R-:W-:Y:S02]  /*4c90*/  IADD3 R210, R207, UR4, RZ ;  /* 0x00000004cfd27c10 */ /* 0x000fe4000fffe0ff */
[----:B------:R-:W-:Y:S02]  /*4ca0*/  IADD3 R211, R3, UR5, RZ ;  /* 0x0000000503d37c10 */ /* 0x000fe4000fffe0ff */
[----:B------:R-:W-:Y:S01]  /*4cb0*/  IADD3 R207, R207, UR5, RZ ;  /* 0x00000005cfcf7c10 */ /* 0x000fe2000fffe0ff */
[----:B------:R-:W1:Y:S01]  /*4cc0*/  MUFU.TANH R16, R16 ;  /* 0x0000001000107308 */ /* 0x000e620000002400 */
[----:B------:R-:W-:-:S02]  /*4cd0*/  IMNMX R212, RZ, R212, !PT ;  /* 0x000000d4ffd47217 */ /* 0x000fc40007800200 */
[----:B------:R-:W-:Y:S02]  /*4ce0*/  IMNMX R211, R211, UR11, PT ;  /* 0x0000000bd3d37c17 */ /* 0x000fe4000b800200 */
[----:B------:R-:W-:Y:S02]  /*4cf0*/  IMNMX R210, RZ, R210, !PT ;  /* 0x000000d2ffd27217 */ /* 0x000fe40007800200 */
[----:B------:R-:W-:Y:S01]  /*4d00*/  IMNMX R207, R207, UR11, PT ;  /* 0x0000000bcfcf7c17 */ /* 0x000fe2000b800200 */
[----:B------:R1:W1:Y:S08]  /*4d10*/  MUFU.TANH R223, R88 ;  /* 0x0000005800df7308 */ /* 0x0002700000002400 */
        /* <DEDUP_REMOVED lines=14> */
[----:B------:R1:W1:Y:S01]  /*4e00*/  MUFU.TANH R167, R75 ;  /* 0x0000004b00a77308 */ /* 0x0002620000002400 */
[----:B------:R-:W-:Y:S06]  /*4e10*/  BAR.SYNC.DEFER_BLOCKING 0x0 ;  /* 0x0000000000007b1d */ /* 0x000fec0000010000 */
[----:B------:R-:W-:Y:S05]  /*4e20*/  @!P4 BRA `(.L_x_2069) ;  /* 0x00000ca00000c947 */ /* 0x000fea0003800000 */
[----:B--234-:R-:W-:-:S13]  /*4e30*/  PLOP3.LUT P0, PT, PT, PT, UP6, 0x80, 0x0 ;  /* 0x000000000000781c */ /* 0x01cfda0003f0f068 */
[----:B------:R-:W-:Y:S05]  /*4e40*/  @!P0 BRA `(.L_x_2070) ;  /* 0x0000049000008947 */ /* 0x000fea0003800000 */
[----:B------:R-:W2:Y:S01]  /*4e50*/  I2F.RP R10, UR9 ;  /* 0x00000009000a7d06 */ /* 0x000ea20008209400 */
[----:B------:R-:W-:Y:S01]  /*4e60*/  UIADD3 UR10, UR14, -0x40, URZ ;  /* 0xffffffc00e0a7890 */ /* 0x000fe2000fffe03f */
[----:B------:R-:W-:Y:S01]  /*4e70*/  IMAD.U32 R8, RZ, RZ, UR14 ;  /* 0x0000000eff087e24 */ /* 0x000fe2000f8e00ff */
[----:B------:R-:W-:-:S04]  /*4e80*/  UMOV UR16, URZ ;  /* 0x0000003f00107c82 */ /* 0x000fc80008000000 */
[----:B------:R-:W-:Y:S01]  /*4e90*/  IMAD.U32 R3, RZ, RZ, UR10 ;  /* 0x0000000aff037e24 */ /* 0x000fe2000f8e00ff */
[----:B------:R-:W-:-:S04]  /*4ea0*/  IABS R8, R8 ;  /* 0x0000000800087213 */ /* 0x000fc80000000000 */
[----:B------:R-:W-:Y:S01]  /*4eb0*/  IABS R3, R3 ;  /* 0x0000000300037213 */ /* 0x000fe20000000000 */
[----:B------:R-:W3:Y:S01]  /*4ec0*/  R2UR UR7, R8 ;  /* 0x00000000080773c2 */ /* 0x000ee200000e0000 */
[----:B--2---:R-:W2:Y:S07]  /*4ed0*/  MUFU.RCP R9, R10 ;  /* 0x0000000a00097308 */ /* 0x004eae0000001000 */
[----:B------:R-:W4:Y:S01]  /*4ee0*/  R2UR UR5, R3 ;  /* 0x00000000030573c2 */ /* 0x000f2200000e0000 */
[----:B--2---:R-:W-:-:S06]  /*4ef0*/  IADD3 R9, R9, 0xffffffe, RZ ;  /* 0x0ffffffe09097810 */ /* 0x004fcc0007ffe0ff */
[----:B------:R-:W2:Y:S02]  /*4f00*/  F2I.FTZ.U32.TRUNC.NTZ R9, R9 ;  /* 0x0000000900097305 */ /* 0x000ea4000021f000 */
[----:B--2---:R-:W2:Y:S02]  /*4f10*/  R2UR UR17, R9 ;  /* 0x00000000091173c2 */ /* 0x004ea400000e0000 */
[----:B--2---:R-:W-:-:S04]  /*4f20*/  UIADD3 UR4, URZ, -UR17, URZ ;  /* 0x800000113f047290 */ /* 0x004fc8000fffe03f */
[----:B------:R-:W-:-:S04]  /*4f30*/  UIMAD UR4, UR4, UR9, URZ ;  /* 0x00000009040472a4 */ /* 0x000fc8000f8e023f */
[----:B------:R-:W-:-:S04]  /*4f40*/  UIMAD.WIDE.U32 UR16, UR17, UR4, UR16 ;  /* 0x00000004111072a5 */ /* 0x000fc8000f8e0010 */
[----:B---3--:R-:W-:Y:S02]  /*4f50*/  UIMAD.WIDE.U32 UR28, UR17, UR7, URZ ;  /* 0x00000007111c72a5 */ /* 0x008fe4000f8e003f */
[----:B----4-:R-:W-:-:S05]  /*4f60*/  UIMAD.WIDE.U32 UR16, UR17, UR5, URZ ;  /* 0x00000005111072a5 */ /* 0x010fca000f8e003f */
        /* <DEDUP_REMOVED lines=33> */
[----:B------:R2:W3:Y:S04]  /*5180*/  LDG.E R8, [R8.64] ;  /* 0x0000000c08087981 */ /* 0x0004e8000c1e1900 */
        /* <DEDUP_REMOVED lines=8> */
[----:B------:R-:W-:Y:S01]  /*5210*/  UIMAD UR5, UR7, UR5, UR6 ;  /* 0x00000005070572a4 */ /* 0x000fe2000f8e0206 */
[----:B--2---:R-:W-:-:S03]  /*5220*/  MOV R9, UR11 ;  /* 0x0000000b00097c02 */ /* 0x004fc60008000f00 */
[----:B------:R-:W-:-:S06]  /*5230*/  UIADD3 UR5, UR11, UR5, URZ ;  /* 0x000000050b057290 */ /* 0x000fcc000fffe03f */
[----:B------:R-:W-:Y:S01]  /*5240*/  IMAD.U32 R9, RZ, RZ, UR5 ;  /* 0x00000005ff097e24 */ /* 0x000fe2000f8e00ff */
[----:B---3--:R-:W-:Y:S01]  /*5250*/  IADD3 R3, -R8, R3, RZ ;  /* 0x0000000308037210 */ /* 0x008fe20007ffe1ff */
[----:B------:R-:W-:-:S03]  /*5260*/  IMAD.U32 R8, RZ, RZ, UR10 ;  /* 0x0000000aff087e24 */ /* 0x000fc6000f8e00ff */
[----:B------:R-:W-:Y:S01]  /*5270*/  SHF.R.S32.HI R12, RZ, 0x1f, R3 ;  /* 0x0000001fff0c7819 */ /* 0x000fe20000011403 */
[----:B------:R-:W-:-:S04]  /*5280*/  IMAD.WIDE.U32 R8, R3, c[0x0][0x180], R8 ;  /* 0x0000600003087a25 */ /* 0x000fc800078e0008 */
[----:B------:R-:W-:Y:S01]  /*5290*/  IMAD R12, R12, c[0x0][0x180], RZ ;  /* 0x000060000c0c7a24 */ /* 0x000fe200078e02ff */
[----:B------:R-:W-:-:S03]  /*52a0*/  MOV R11, R8 ;  /* 0x00000008000b7202 */ /* 0x000fc60000000f00 */
[----:B------:R-:W-:-:S05]  /*52b0*/  IMAD R12, R3, c[0x0][0x184], R12 ;  /* 0x00006100030c7a24 */ /* 0x000fca00078e020c */
[----:B------:R-:W-:Y:S01]  /*52c0*/  IADD3 R12, R9, R12, RZ ;  /* 0x0000000c090c7210 */ /* 0x000fe20007ffe0ff */
[----:B------:R-:W-:Y:S05]  /*52d0*/  BRA `(.L_x_2071) ;  /* 0x0000004000007947 */ /* 0x000fea0003800000 */
.L_x_2070:
[----:B------:R-:W-:-:S04]  /*52e0*/  ULEA UR6, -UR6, URZ, 0x6 ;  /* 0x0000003f06067291 */ /* 0x000fc8000f8e313f */
[----:B------:R-:W-:Y:S02]  /*52f0*/  USHF.R.S32.HI UR4, URZ, 0x1f, UR6 ;  /* 0x0000001f3f047899 */ /* 0x000fe40008011406 */
[----:B------:R-:W-:-:S04]  /*5300*/  MOV R11, UR6 ;  /* 0x00000006000b7c02 */ /* 0x000fc80008000f00 */
[----:B------:R-:W-:Y:S02]  /*5310*/  MOV R12, UR4 ;  /* 0x00000004000c7c02 */ /* 0x000fe40008000f00 */
.L_x_2071:
        /* <DEDUP_REMOVED lines=10> */
[C---:B------:R-:W-:Y:S02]  /*53c0*/  @!P2 IADD3 R14, P0, R11.reuse, R134, RZ ;  /* 0x000000860b0ea210 */ /* 0x040fe40007f1e0ff */
[----:B------:R-:W-:Y:S02]  /*53d0*/  @!P5 LEA.HI.X R47, R10, c[0x0][0x16c], R9, 0x1, P1 ;  /* 0x00005b000a2fda11 */ /* 0x000fe400008f0c09 */
[C---:B------:R-:W-:Y:S02]  /*53e0*/  @!P3 LEA R40, P1, R8.reuse, c[0x0][0x168], 0x1 ;  /* 0x00005a000828ba11 */ /* 0x040fe400078208ff */
        /* <DEDUP_REMOVED lines=10> */
[CC--:B------:R-:W-:Y:S01]  /*5490*/  @!P5 IADD3 R8, P1, R9.reuse, R134.reuse, RZ ;  /* 0x000000860908d210 */ /* 0x0c0fe20007f3e0ff */
[----:B------:R-:W-:Y:S01]  /*54a0*/  @!PT LDS RZ, [RZ] ;  /* 0x00000000fffff984 */ /* 0x000fe20000000800 */
[----:B------:R-:W-:Y:S01]  /*54b0*/  @!PT LDS RZ, [RZ] ;  /* 0x00000000fffff984 */ /* 0x000fe20000000800 */
[----:B------:R-:W-:Y:S01]  /*54c0*/  @!PT LDS RZ, [RZ] ;  /* 0x00000000fffff984 */ /* 0x000fe20000000800 */
[----:B------:R2:W-:Y:S01]  /*54d0*/  @!P3 LDGSTS.E.BYPASS.LTC128B.128 [R206+0x8000], [R40.64+0x80] ;  /* 0x0800008028cebfae */ /* 0x0005e2000b901d4c */
[----:B------:R-:W-:Y:S02]  /*54e0*/  @!P2 LEA.HI.X R39, R14, c[0x0][0x16c], R3, 0x1, P0 ;  /* 0x00005b000e27aa11 */ /* 0x000fe400000f0c03 */
[CC--:B------:R-:W-:Y:S01]  /*54f0*/  @!P3 IADD3 R14, P0, R9.reuse, R134.reuse, RZ ;  /* 0x00000086090eb210 */ /* 0x0c0fe20007f1e0ff */
[----:B------:R-:W-:Y:S01]  /*5500*/  @!P5 IMAD.X R3, R10, 0x1, R133, P1 ;  /* 0x000000010a03d824 */ /* 0x000fe200008e0685 */
        /* <DEDUP_REMOVED lines=13> */
[----:B------:R-:W-:Y:S01]  /*55e0*/  @!P2 IMAD.X R3, R10, 0x1, R133, P0 ;  /* 0x000000010a03a824 */ /* 0x000fe200000e0685 */
        /* <DEDUP_REMOVED lines=9> */
[CC--:B------:R-:W-:Y:S01]  /*5680*/  @!P3 IADD3 R8, P0, R9.reuse, R134.reuse, RZ ;  /* 0x000000860908b210 */ /* 0x0c0fe20007f1e0ff */
[--C-:B------:R-:W-:Y:S01]  /*5690*/  @!P5 IMAD.X R13, R10, 0x1, R133.reuse, P1 ;  /* 0x000000010a0dd824 */ /* 0x100fe200008e0685 */
        /* <DEDUP_REMOVED lines=16> */
[C-C-:B------:R-:W-:Y:S01]  /*57a0*/  @!P2 IMAD.X R8, R10.reuse, 0x1, R133.reuse, P1 ;  /* 0x000000010a08a824 */ /* 0x140fe200008e0685 */
[----:B------:R-:W-:Y:S01]  /*57b0*/  @!P2 LEA R50, P1, R13, c[0x0][0x168], 0x1 ;  /* 0x00005a000d32aa11 */ /* 0x000fe200078208ff */
[----:B------:R2:W-:Y:S01]  /*57c0*/  @P5 STS.128 [R206+0x7000], RZ ;  /* 0x007000ffce005388 */ /* 0x0005e20000000c00 */
[----:B------:R-:W-:Y:S02]  /*57d0*/  IADD3.X R10, R10, UR20, RZ, P0, !PT ;  /* 0x000000140a0a7c10 */ /* 0x000fe400087fe4ff */
[-C--:B------:R-:W-:Y:S01]  /*57e0*/  @!P5 IADD3 R3, P0, R9, R134.reuse, RZ ;  /* 0x000000860903d210 */ /* 0x080fe20007f1e0ff */
[----:B------:R-:W-:Y:S01]  /*57f0*/  @!PT LDS RZ, [RZ] ;  /* 0x00000000fffff984 */ /* 0x000fe20000000800 */
[----:B------:R-:W-:Y:S01]  /*5800*/  @!PT LDS RZ, [RZ] ;  /* 0x00000000fffff984 */ /* 0x000fe20000000800 */
[----:B------:R-:W-:Y:S01]  /*5810*/  @!PT LDS RZ, [RZ] ;  /* 0x00000000fffff984 */ /* 0x000fe20000000800 */
[----:B------:R2:W-:Y:S01]  /*5820*/  @!P5 LDGSTS.E.BYPASS.LTC128B.128 [R206+0x7000], [R42.64] ;  /* 0x070000002acedfae */ /* 0x0005e2000b901d4c */
[----:B------:R-:W-:Y:S02]  /*5830*/  @!P2 LEA.HI.X R51, R13, c[0x0][0x16c], R8, 0x1, P1 ;  /* 0x00005b000d33aa11 */ /* 0x000fe400008f0c08 */
[----:B------:R-:W-:Y:S01]  /*5840*/  @!P3 IADD3 R13, P1, R9, R134, RZ ;  /* 0x00000086090db210 */ /* 0x000fe20007f3e0ff */
[C-C-:B------:R-:W-:Y:S01]  /*5850*/  @!P5 IMAD.X R14, R10.reuse, 0x1, R133.reuse, P0 ;  /* 0x000000010a0ed824 */ /* 0x140fe200000e0685 */
        /* <DEDUP_REMOVED lines=35> */
.L_x_2073:
[----:B------:R-:W-:Y:S05]  /*5a90*/  BSYNC B0 ;  /* 0x0000000000007941 */ /* 0x000fea0003800000 */
.L_x_2072:
[----:B------:R-:W0:Y:S01]  /*5aa0*/  LDGDEPBAR ;  /* 0x00000000000079af */ /* 0x000e220000000000 */
[----:B------:R-:W-:-:S04]  /*5ab0*/  IADD3 R134, P0, R11, R134, RZ ;  /* 0x000000860b867210 */ /* 0x000fc80007f1e0ff */
[----:B------:R-:W-:Y:S02]  /*5ac0*/  IADD3.X R133, R12, R133, RZ, P0, !PT ;  /* 0x000000850c857210 */ /* 0x000fe400007fe4ff */
.L_x_2069:
[----:B--234-:R-:W-:Y:S01]  /*5ad0*/  IADD3 R3, R205, UR14, RZ ;  /* 0x0000000ecd037c10 */ /* 0x01cfe2000fffe0ff */
[----:B------:R-:W-:-:S03]  /*5ae0*/  IMAD.SHL.U32 R196, R0, 0x2, RZ ;  /* 0x0000000200c47824 */ /* 0x000fc600078e00ff */
[----:B------:R-:W-:Y:S01]  /*5af0*/  IADD3 R8, R3, 0x8, RZ ;  /* 0x0000000803087810 */ /* 0x000fe20007ffe0ff */
[--C-:B------:R-:W-:Y:S01]  /*5b00*/  IMAD R194, R7, 0x2, R196.reuse ;  /* 0x0000000207c27824 */ /* 0x100fe200078e02c4 */
[-C--:B------:R-:W-:Y:S01]  /*5b10*/  ISETP.GE.AND P6, PT, R3, R211.reuse, PT ;  /* 0x000000d30300720c */ /* 0x080fe20003fc6270 */
[----:B------:R-:W-:Y:S01]  /*5b20*/  LDSM.16.MT88.4 R40, [R196+0xe000] ;  /* 0x00e00000c428783b */ /* 0x000fe20000004200 */
[C---:B------:R-:W-:Y:S01]  /*5b30*/  ISETP.GE.AND P0, PT, R8.reuse, R211, PT ;  /* 0x000000d30800720c */ /* 0x040fe20003f06270 */
[C---:B------:R-:W-:Y:S01]  /*5b40*/  IMAD R193, R5.reuse, 0x2, R196 ;  /* 0x0000000205c17824 */ /* 0x040fe200078e02c4 */
[-C--:B------:R-:W-:Y:S01]  /*5b50*/  ISETP.GE.AND P2, PT, R8, R207.reuse, PT ;  /* 0x000000cf0800720c */ /* 0x080fe20003f46270 */
[----:B------:R-:W-:Y:S01]  /*5b60*/  IMAD R192, R5, 0x2, R194 ;  /* 0x0000000205c07824 */ /* 0x000fe200078e02c2 */
[C---:B------:R-:W-:Y:S01]  /*5b70*/  ISETP.GE.AND P1, PT, R3.reuse, R207, PT ;  /* 0x000000cf0300720c */ /* 0x040fe20003f26270 */
[----:B------:R-:W-:Y:S01]  /*5b80*/  LDSM.16.MT88.4 R124, [R196+0xc000] ;  /* 0x00c00000c47c783b */ /* 0x000fe20000004200 */
[----:B------:R-:W-:-:S02]  /*5b90*/  IADD3 R9, R3, 0x1, RZ ;  /* 0x0000000103097810 */ /* 0x000fc40007ffe0ff */
[C---:B------:R-:W-:Y:S01]  /*5ba0*/  ISETP.LT.OR P0, PT, R8.reuse, R212, P0 ;  /* 0x000000d40800720c */ /* 0x040fe20000701670 */
[----:B------:R-:W-:Y:S01]  /*5bb0*/  LDSM.16.MT88.4 R116, [R194+0xc000] ;  /* 0x00c00000c274783b */ /* 0x000fe20000004200 */
[----:B------:R-:W-:Y:S02]  /*5bc0*/  ISETP.LT.OR P2, PT, R8, R210, P2 ;  /* 0x000000d20800720c */ /* 0x000fe40001741670 */
[C---:B------:R-:W-:Y:S01]  /*5bd0*/  ISETP.LT.OR P6, PT, R3.reuse, R212, P6 ;  /* 0x000000d40300720c */ /* 0x040fe200037c1670 */
[----:B------:R-:W-:Y:S01]  /*5be0*/  LDSM.16.MT88.4 R108, [R193+0xc000] ;  /* 0x00c00000c16c783b */ /* 0x000fe20000004200 */
[C---:B------:R-:W-:Y:S02]  /*5bf0*/  ISETP.LT.OR P1, PT, R3.reuse, R210, P1 ;  /* 0x000000d20300720c */ /* 0x040fe40000f21670 */
[----:B------:R-:W-:Y:S01]  /*5c00*/  IADD3 R8, R3, 0x9, RZ ;  /* 0x0000000903087810 */ /* 0x000fe20007ffe0ff */
[----:B------:R-:W-:Y:S01]  /*5c10*/  LDSM.16.MT88.4 R100, [R192+0xc000] ;  /* 0x00c00000c064783b */ /* 0x000fe20000004200 */
[----:B------:R-:W-:-:S02]  /*5c20*/  ISETP.GE.AND P5, PT, R9, R211, PT ;  /* 0x000000d30900720c */ /* 0x000fc40003fa6270 */
[----:B------:R-:W-:Y:S01]  /*5c30*/  FSEL R2, R2, -INF , !P6 ;  /* 0xff80000002027808 */ /* 0x000fe20007000000 */
[----:B------:R-:W-:Y:S01]  /*5c40*/  LDSM.16.MT88.4 R56, [R193+0xe000] ;  /* 0x00e00000c138783b */ /* 0x000fe20000004200 */
[----:B------:R-:W-:Y:S02]  /*5c50*/  FSEL R6, R6, -INF , !P1 ;  /* 0xff80000006067808 */ /* 0x000fe40004800000 */
[C---:B------:R-:W-:Y:S01]  /*5c60*/  ISETP.GE.AND P3, PT, R9.reuse, R207, PT ;  /* 0x000000cf0900720c */ /* 0x040fe20003f66270 */
[----:B-1----:R-:W-:Y:S01]  /*5c70*/  LDSM.16.MT88.4 R64, [R192+0xe000] ;  /* 0x00e00000c040783b */ /* 0x002fe20000004200 */
[C---:B------:R-:W-:Y:S02]  /*5c80*/  ISETP.GE.AND P6, PT, R8.reuse, R211, PT ;  /* 0x000000d30800720c */ /* 0x040fe40003fc6270 */
[----:B------:R-:W-:Y:S01]  /*5c90*/  ISETP.GE.AND P1, PT, R8, R207, PT ;  /* 0x000000cf0800720c */ /* 0x000fe20003f26270 */
[----:B------:R-:W-:Y:S01]  /*5ca0*/  LDSM.16.MT88.4 R72, [R196+0x10000] ;  /* 0x01000000c448783b */ /* 0x000fe20000004200 */
[----:B------:R-:W-:-:S02]  /*5cb0*/  ISETP.LT.OR P5, PT, R9, R212, P5 ;  /* 0x000000d40900720c */ /* 0x000fc40002fa1670 */
[----:B------:R-:W-:Y:S01]  /*5cc0*/  ISETP.LT.OR P3, PT, R9, R210, P3 ;  /* 0x000000d20900720c */ /* 0x000fe20001f61670 */
[----:B------:R-:W-:Y:S01]  /*5cd0*/  LDSM.16.MT88.4 R80, [R194+0x10000] ;  /* 0x01000000c250783b */ /* 0x000fe20000004200 */
[C---:B------:R-:W-:Y:S02]  /*5ce0*/  ISETP.LT.OR P6, PT, R8.reuse, R212, P6 ;  /* 0x000000d40800720c */ /* 0x040fe400037c1670 */
[----:B------:R-:W-:Y:S01]  /*5cf0*/  ISETP.LT.OR P1, PT, R8, R210, P1 ;  /* 0x000000d20800720c */ /* 0x000fe20000f21670 */
[----:B------:R-:W-:Y:S01]  /*5d00*/  LDSM.16.MT88.4 R88, [R193+0x10000] ;  /* 0x01000000c158783b */ /* 0x000fe20000004200 */
[C---:B------:R-:W-:Y:S02]  /*5d10*/  IADD3 R9, R3.reuse, 0x10, RZ ;  /* 0x0000001003097810 */ /* 0x040fe40007ffe0ff */
[----:B------:R-:W-:Y:S01]  /*5d20*/  FSEL R31, R4, -INF , !P5 ;  /* 0xff800000041f7808 */ /* 0x000fe20006800000 */
[----:B------:R-:W-:Y:S01]  /*5d30*/  LDSM.16.MT88.4 R136, [R194+0xc800] ;  /* 0x00c80000c288783b */ /* 0x000fe20000004200 */
[----:B------:R-:W-:-:S02]  /*5d40*/  IADD3 R8, R3, 0x11, RZ ;  /* 0x0000001103087810 */ /* 0x000fc40007ffe0ff */
[----:B------:R-:W-:Y:S02]  /*5d50*/  FSEL R39, R25, -INF , !P0 ;  /* 0xff80000019277808 */ /* 0x000fe40004000000 */
[----:B------:R-:W-:Y:S02]  /*5d60*/  FSEL R29, R24, -INF , !P3 ;  /* 0xff800000181d7808 */ /* 0x000fe40005800000 */
[----:B------:R-:W-:Y:S02]  /*5d70*/  FSEL R25, R26, -INF , !P2 ;  /* 0xff8000001a197808 */ /* 0x000fe40005000000 */
[C---:B------:R-:W-:Y:S02]  /*5d80*/  ISETP.GE.AND P5, PT, R9.reuse, R211, PT ;  /* 0x000000d30900720c */ /* 0x040fe40003fa6270 */
[----:B------:R-:W-:Y:S02]  /*5d90*/  ISETP.GE.AND P3, PT, R9, R207, PT ;  /* 0x000000cf0900720c */ /* 0x000fe40003f66270 */
[----:B------:R-:W-:-:S02]  /*5da0*/  IADD3 R4, R3, 0x18, RZ ;  /* 0x0000001803047810 */ /* 0x000fc40007ffe0ff */
[C---:B------:R-:W-:Y:S02]  /*5db0*/  ISETP.GE.AND P0, PT, R8.reuse, R211, PT ;  /* 0x000000d30800720c */ /* 0x040fe40003f06270 */
[----:B------:R-:W-:Y:S02]  /*5dc0*/  ISETP.GE.AND P2, PT, R8, R207, PT ;  /* 0x000000cf0800720c */ /* 0x000fe40003f46270 */
[----:B------:R-:W-:Y:S02]  /*5dd0*/  FMNMX.FTZ R10, R2, R31, !PT ;  /* 0x0000001f020a7209 */ /* 0x000fe40007810000 */
[----:B------:R-:W-:Y:S02]  /*5de0*/  FSEL R37, R48, -INF , !P6 ;  /* 0xff80000030257808 */ /* 0x000fe40007000000 */
[----:B------:R-:W-:Y:S01]  /*5df0*/  FSEL R27, R27, -INF , !P1 ;  /* 0xff8000001b1b7808 */ /* 0x000fe20004800000 */
[----:B------:R-:W-:Y:S01]  /*5e00*/  LDSM.16.MT88.4 R48, [R194+0xe000] ;  /* 0x00e00000c230783b */ /* 0x000fe20000004200 */
[----:B------:R-:W-:-:S02]  /*5e10*/  ISETP.LT.OR P5, PT, R9, R212, P5 ;  /* 0x000000d40900720c */ /* 0x000fc40002fa1670 */
[----:B------:R-:W-:Y:S02]  /*5e20*/  ISETP.LT.OR P3, PT, R9, R210, P3 ;  /* 0x000000d20900720c */ /* 0x000fe40001f61670 */
[C---:B------:R-:W-:Y:S02]  /*5e30*/  ISETP.GE.AND P6, PT, R4.reuse, R211, PT ;  /* 0x000000d30400720c */ /* 0x040fe40003fc6270 */
[----:B------:R-:W-:Y:S02]  /*5e40*/  ISETP.GE.AND P1, PT, R4, R207, PT ;  /* 0x000000cf0400720c */ /* 0x000fe40003f26270 */
[C---:B------:R-:W-:Y:S02]  /*5e50*/  ISETP.LT.OR P0, PT, R8.reuse, R212, P0 ;  /* 0x000000d40800720c */ /* 0x040fe40000701670 */
[----:B------:R-:W-:Y:S02]  /*5e60*/  ISETP.LT.OR P2, PT, R8, R210, P2 ;  /* 0x000000d20800720c */ /* 0x000fe40001741670 */
[----:B------:R-:W-:-:S02]  /*5e70*/  FMNMX.FTZ R10, R39, R10, !PT ;  /* 0x0000000a270a7209 */ /* 0x000fc40007810000 */
[----:B------:R-:W-:Y:S02]  /*5e80*/  IADD3 R8, R3, 0x19, RZ ;  /* 0x0000001903087810 */ /* 0x000fe40007ffe0ff */
[C---:B------:R-:W-:Y:S02]  /*5e90*/  ISETP.LT.OR P6, PT, R4.reuse, R212, P6 ;  /* 0x000000d40400720c */ /* 0x040fe400037c1670 */
[----:B------:R-:W-:Y:S02]  /*5ea0*/  ISETP.LT.OR P1, PT, R4, R210, P1 ;  /* 0x000000d20400720c */ /* 0x000fe40000f21670 */
[----:B------:R-:W-:Y:S02]  /*5eb0*/  FSEL R23, R32, -INF , !P5 ;  /* 0xff80000020177808 */ /* 0x000fe40006800000 */
[----:B------:R-:W-:Y:S02]  /*5ec0*/  FSEL R15, R20, -INF , !P3 ;  /* 0xff800000140f7808 */ /* 0x000fe40005800000 */
[----:B------:R-:W-:-:S02]  /*5ed0*/  FMNMX.FTZ R10, R37, R10, !PT ;  /* 0x0000000a250a7209 */ /* 0x000fc40007810000 */
[----:B------:R-:W-:Y:S02]  /*5ee0*/  IADD3 R4, R3, 0x20, RZ ;  /* 0x0000002003047810 */ /* 0x000fe40007ffe0ff */
[C---:B------:R-:W-:Y:S02]  /*5ef0*/  ISETP.GE.AND P5, PT, R8.reuse, R211, PT ;  /* 0x000000d30800720c */ /* 0x040fe40003fa6270 */
[----:B------:R-:W-:Y:S02]  /*5f00*/  ISETP.GE.AND P3, PT, R8, R207, PT ;  /* 0x000000cf0800720c */ /* 0x000fe40003f66270 */
[----:B------:R-:W-:Y:S02]  /*5f10*/  FSEL R21, R33, -INF , !P0 ;  /* 0xff80000021157808 */ /* 0x000fe40004000000 */
[----:B------:R-:W-:Y:S02]  /*5f20*/  FSEL R13, R34, -INF , !P2 ;  /* 0xff800000220d7808 */ /* 0x000fe40005000000 */
[----:B------:R-:W-:-:S02]  /*5f30*/  FMNMX.FTZ R10, R23, R10, !PT ;  /* 0x0000000a170a7209 */ /* 0x000fc40007810000 */
[C---:B------:R-:W-:Y:S02]  /*5f40*/  ISETP.GE.AND P0, PT, R4.reuse, R211, PT ;  /* 0x000000d30400720c */ /* 0x040fe40003f06270 */
[----:B------:R-:W-:Y:S02]  /*5f50*/  ISETP.GE.AND P2, PT, R4, R207, PT ;  /* 0x000000cf0400720c */ /* 0x000fe40003f46270 */
[C---:B------:R-:W-:Y:S02]  /*5f60*/  ISETP.LT.OR P5, PT, R8.reuse, R212, P5 ;  /* 0x000000d40800720c */ /* 0x040fe40002fa1670 */
[----:B------:R-:W-:Y:S02]  /*5f70*/  ISETP.LT.OR P3, PT, R8, R210, P3 ;  /* 0x000000d20800720c */ /* 0x000fe40001f61670 */
[----:B------:R-:W-:Y:S02]  /*5f80*/  IADD3 R8, R3, 0x21, RZ ;  /* 0x0000002103087810 */ /* 0x000fe40007ffe0ff */
[----:B------:R-:W-:-:S02]  /*5f90*/  FSEL R19, R36, -INF , !P6 ;  /* 0xff80000024137808 */ /* 0x000fc40007000000 */
[----:B------:R-:W-:Y:S02]  /*5fa0*/  FMNMX.FTZ R12, R21, R10, !PT ;  /* 0x0000000a150c7209 */ /* 0x000fe40007810000 */
[C---:B------:R-:W-:Y:S02]  /*5fb0*/  ISETP.LT.OR P0, PT, R4.reuse, R212, P0 ;  /* 0x000000d40400720c */ /* 0x040fe40000701670 */
[----:B------:R-:W-:Y:S02]  /*5fc0*/  ISETP.LT.OR P2, PT, R4, R210, P2 ;  /* 0x000000d20400720c */ /* 0x000fe40001741670 */
[----:B------:R-:W-:Y:S02]  /*5fd0*/  FSEL R11, R22, -INF , !P1 ;  /* 0xff800000160b7808 */ /* 0x000fe40004800000 */
[----:B------:R-:W-:Y:S02]  /*5fe0*/  FMNMX.FTZ R10, R6, R29, !PT ;  /* 0x0000001d060a7209 */ /* 0x000fe40007810000 */
[----:B------:R-:W-:-:S02]  /*5ff0*/  IADD3 R4, R3, 0x28, RZ ;  /* 0x0000002803047810 */ /* 0x000fc40007ffe0ff */
[C---:B------:R-:W-:Y:S02]  /*6000*/  ISETP.GE.AND P6, PT, R8.reuse, R211, PT ;  /* 0x000000d30800720c */ /* 0x040fe40003fc6270 */
[----:B------:R-:W-:Y:S02]  /*6010*/  ISETP.GE.AND P1, PT, R8, R207, PT ;  /* 0x000000cf0800720c */ /* 0x000fe40003f26270 */
[----:B------:R-:W-:Y:S02]  /*6020*/  FSEL R17, R35, -INF , !P5 ;  /* 0xff80000023117808 */ /* 0x000fe40006800000 */
[----:B------:R-:W-:Y:S02]  /*6030*/  FMNMX.FTZ R12, R19, R12, !PT ;  /* 0x0000000c130c7209 */ /* 0x000fe40007810000 */
        /* <DEDUP_REMOVED lines=9> */
[----:B------:R-:W-:Y:S02]  /*60d0*/  FMNMX.FTZ R10, R27, R10, !PT ;  /* 0x0000000a1b0a7209 */ /* 0x000fe40007810000 */
[C---:B------:R-:W-:Y:S02]  /*60e0*/  ISETP.LT.OR P5, PT, R4.reuse, R212, P5 ;  /* 0x000000d40400720c */ /* 0x040fe40002fa1670 */
[----:B------:R-:W-:Y:S02]  /*60f0*/  ISETP.LT.OR P3, PT, R4, R210, P3 ;  /* 0x000000d20400720c */ /* 0x000fe40001f61670 */
[----:B------:R-:W-:Y:S02]  /*6100*/  FSEL R217, R217, -INF , !P2 ;  /* 0xff800000d9d97808 */ /* 0x000fe40005000000 */
[----:B------:R-:W-:-:S02]  /*6110*/  IADD3 R4, R3, 0x30, RZ ;  /* 0x0000003003047810 */ /* 0x000fc40007ffe0ff */
[C---:B------:R-:W-:Y:S02]  /*6120*/  ISETP.GE.AND P0, PT, R8.reuse, R211, PT ;  /* 0x000000d30800720c */ /* 0x040fe40003f06270 */
[----:B------:R-:W-:Y:S02]  /*6130*/  ISETP.GE.AND P2, PT, R8, R207, PT ;  /* 0x000000cf0800720c */ /* 0x000fe40003f46270 */
[----:B------:R-:W-:Y:S02]  /*6140*/  FSEL R163, R163, -INF , !P6 ;  /* 0xff800000a3a37808 */ /* 0x000fe40007000000 */
[----:B------:R-:W-:Y:S02]  /*6150*/  FMNMX.FTZ R12, R223, R12, !PT ;  /* 0x0000000cdf0c7209 */ /* 0x000fe40007810000 */
[----:B------:R-:W-:Y:S02]  /*6160*/  FMNMX.FTZ R10, R15, R10, !PT ;  /* 0x0000000a0f0a7209 */ /* 0x000fe40007810000 */
[----:B------:R-:W-:-:S02]  /*6170*/  FSEL R169, R169, -INF , !P1 ;  /* 0xff800000a9a97808 */ /* 0x000fc40004800000 */
        /* <DEDUP_REMOVED lines=10> */
[----:B------:R-:W-:Y:S02]  /*6220*/  IADD3 R4, R3, 0x38, RZ ;  /* 0x0000003803047810 */ /* 0x000fe40007ffe0ff */
[----:B------:R-:W-:-:S02]  /*6230*/  ISETP.GE.AND P5, PT, R8, R211, PT ;  /* 0x000000d30800720c */ /* 0x000fc40003fa6270 */
[----:B------:R-:W-:Y:S02]  /*6240*/  FSEL R165, R165, -INF , !P0 ;  /* 0xff800000a5a57808 */ /* 0x000fe40004000000 */
[----:B------:R-:W-:Y:S02]  /*6250*/  FMNMX.FTZ R12, R219, R12, !PT ;  /* 0x0000000cdb0c7209 */ /* 0x000fe40007810000 */
[----:B------:R-:W-:Y:S02]  /*6260*/  FMNMX.FTZ R10, R11, R10, !PT ;  /* 0x0000000a0b0a7209 */ /* 0x000fe40007810000 */
[----:B------:R-:W-:Y:S02]  /*6270*/  FSEL R213, R213, -INF , !P6 ;  /* 0xff800000d5d57808 */ /* 0x000fe40007000000 */
[----:B------:R-:W-:Y:S02]  /*6280*/  ISETP.LT.OR P5, PT, R8, R212, P5 ;  /* 0x000000d40800720c */ /* 0x000fe40002fa1670 */
[----:B------:R-:W-:-:S02]  /*6290*/  ISETP.GE.AND P6, PT, R4, R211, PT ;  /* 0x000000d30400720c */ /* 0x000fc40003fc6270 */
[----:B------:R-:W-:Y:S02]  /*62a0*/  FMNMX.FTZ R12, R165, R12, !PT ;  /* 0x0000000ca50c7209 */ /* 0x000fe40007810000 */
[----:B------:R-:W-:Y:S02]  /*62b0*/  FMNMX.FTZ R10, R9, R10, !PT ;  /* 0x0000000a090a7209 */ /* 0x000fe40007810000 */
[----:B------:R-:W-:Y:S02]  /*62c0*/  FSEL R179, R179, -INF , !P5 ;  /* 0xff800000b3b37808 */ /* 0x000fe40006800000 */
[----:B------:R-:W-:Y:S02]  /*62d0*/  ISETP.LT.OR P6, PT, R4, R212, P6 ;  /* 0x000000d40400720c */ /* 0x000fe400037c1670 */
        /* <DEDUP_REMOVED lines=8> */
[-C--:B------:R-:W-:Y:S02]  /*6360*/  ISETP.GE.AND P3, PT, R4, R207.reuse, PT ;  /* 0x000000cf0400720c */ /* 0x080fe40003f66270 */
[----:B------:R-:W-:Y:S02]  /*6370*/  ISETP.GE.AND P0, PT, R8, R207, PT ;  /* 0x000000cf0800720c */ /* 0x000fe40003f06270 */
[----:B------:R-:W-:Y:S02]  /*6380*/  FSEL R171, R171, -INF , !P2 ;  /* 0xff800000abab7808 */ /* 0x000fe40005000000 */
[----:B------:R-:W-:Y:S02]  /*6390*/  FMNMX.FTZ R12, R215, R10, !PT ;  /* 0x0000000ad70c7209 */ /* 0x000fe40007810000 */
[----:B------:R-:W-:Y:S02]  /*63a0*/  ISETP.GE.AND P5, PT, R3, R211, PT ;  /* 0x000000d30300720c */ /* 0x000fe40003fa6270 */
[----:B------:R-:W-:-:S02]  /*63b0*/  ISETP.LT.OR P3, PT, R4, R210, P3 ;  /* 0x000000d20400720c */ /* 0x000fc40001f61670 */
[----:B------:R-:W-:Y:S02]  /*63c0*/  ISETP.LT.OR P0, PT, R8, R210, P0 ;  /* 0x000000d20800720c */ /* 0x000fe40000701670 */
[----:B------:R-:W-:Y:S02]  /*63d0*/  FSEL R173, R173, -INF , !P1 ;  /* 0xff800000adad7808 */ /* 0x000fe40004800000 */
[----:B------:R-:W-:Y:S02]  /*63e0*/  FMNMX.FTZ R4, R171, R12, !PT ;  /* 0x0000000cab047209 */ /* 0x000fe40007810000 */
[C---:B------:R-:W-:Y:S02]  /*63f0*/  ISETP.LT.OR P5, PT, R3.reuse, R212, P5 ;  /* 0x000000d40300720c */ /* 0x040fe40002fa1670 */
[----:B------:R-:W-:Y:S02]  /*6400*/  ISETP.GE.AND P1, PT, R3, R207, PT ;  /* 0x000000cf0300720c */ /* 0x000fe40003f26270 */
[----:B------:R-:W-:-:S02]  /*6410*/  FSEL R143, R143, -INF , !P0 ;  /* 0xff8000008f8f7808 */ /* 0x000fc40004000000 */
[----:B------:R-:W-:Y:S02]  /*6420*/  FMNMX.FTZ R4, R173, R4, !PT ;  /* 0x00000004ad047209 */ /* 0x000fe40007810000 */
        /* <DEDUP_REMOVED lines=10> */
[----:B-1----:R-:W-:-:S05]  /*64d0*/  FMNMX.FTZ R33, R10, R33, !PT ;  /* 0x000000210a217209 */ /* 0x002fca0007810000 */
[----:B------:R-:W1:Y:S01]  /*64e0*/  SHFL.BFLY PT, R132, R33, 0x1, 0x1f ;  /* 0x0c201f0021847f89 */ /* 0x000e6200000e0000 */
[----:B--2---:R-:W-:-:S05]  /*64f0*/  FMNMX.FTZ R4, R35, R4, !PT ;  /* 0x0000000423047209 */ /* 0x004fca0007810000 */
[----:B------:R-:W2:Y:S01]  /*6500*/  SHFL.BFLY PT, R3, R4, 0x1, 0x1f ;  /* 0x0c201f0004037f89 */ /* 0x000ea200000e0000 */
[----:B-1----:R-:W-:-:S03]  /*6510*/  FMNMX.FTZ R132, R33, R132, !PT ;  /* 0x0000008421847209 */ /* 0x002fc60007810000 */
[----:B------:R-:W-:Y:S01]  /*6520*/  LDSM.16.MT88.4 R32, [R193+0xc800] ;  /* 0x00c80000c120783b */ /* 0x000fe20000004200 */
[C---:B------:R-:W-:Y:S01]  /*6530*/  FSETP.NEU.FTZ.AND P0, PT, R132.reuse, -INF , PT ;  /* 0xff8000008400780b */ /* 0x040fe20003f1d000 */
[----:B------:R-:W-:Y:S01]  /*6540*/  FMUL.FTZ R140, R132, c[0x0][0x23c] ;  /* 0x00008f00848c7a20 */ /* 0x000fe20000410000 */
[----:B--2---:R-:W-:-:S04]  /*6550*/  FMNMX.FTZ R3, R4, R3, !PT ;  /* 0x0000000304037209 */ /* 0x004fc80007810000 */
[----:B------:R-:W-:Y:S02]  /*6560*/  FSEL R140, R140, RZ, P0 ;  /* 0x000000ff8c8c7208 */ /* 0x000fe40000000000 */
[C---:B------:R-:W-:Y:S01]  /*6570*/  FSETP.NEU.FTZ.AND P0, PT, R3.reuse, -INF , PT ;  /* 0xff8000000300780b */ /* 0x040fe20003f1d000 */
[----:B------:R-:W-:Y:S02]  /*6580*/  FMUL.FTZ R162, R3, c[0x0][0x23c] ;  /* 0x00008f0003a27a20 */ /* 0x000fe40000410000 */
[--C-:B------:R-:W-:Y:S02]  /*6590*/  FFMA.FTZ R161, R2, c[0x0][0x23c], -R140.reuse ;  /* 0x00008f0002a17a23 */ /* 0x100fe4000001088c */
[--C-:B------:R-:W-:Y:S01]  /*65a0*/  FFMA.FTZ R156, R31, c[0x0][0x23c], -R140.reuse ;  /* 0x00008f001f9c7a23 */ /* 0x100fe2000001088c */
[----:B------:R-:W-:Y:S01]  /*65b0*/  FSEL R162, R162, RZ, P0 ;  /* 0x000000ffa2a27208 */ /* 0x000fe20000000000 */
[--C-:B------:R-:W-:Y:S01]  /*65c0*/  FFMA.FTZ R155, R39, c[0x0][0x23c], -R140.reuse ;  /* 0x00008f00279b7a23 */ /* 0x100fe2000001088c */
[----:B------:R-:W-:Y:S01]  /*65d0*/  LEA R216, P0, R134, c[0x0][0x168], 0x1 ;  /* 0x00005a0086d87a11 */ /* 0x000fe200078008ff */
[----:B------:R-:W-:Y:S01]  /*65e0*/  FFMA.FTZ R152, R37, c[0x0][0x23c], -R140 ;  /* 0x00008f0025987a23 */ /* 0x000fe2000001088c */
[----:B------:R-:W-:Y:S01]  /*65f0*/  MUFU.EX2 R161, R161 ;  /* 0x000000a100a17308 */ /* 0x000fe20000000800 */
[----:B------:R-:W-:-:S02]  /*6600*/  FFMA.FTZ R154, R6, c[0x0][0x23c], -R162 ;  /* 0x00008f00069a7a23 */ /* 0x000fc400000108a2 */
[--C-:B------:R-:W-:Y:S01]  /*6610*/  FFMA.FTZ R157, R29, c[0x0][0x23c], -R162.reuse ;  /* 0x00008f001d9d7a23 */ /* 0x100fe200000108a2 */
[----:B------:R-:W1:Y:S01]  /*6620*/  LDSM.16.MT88.4 R4, [R192+0x10000] ;  /* 0x01000000c004783b */ /* 0x000e620000004200 */
[--C-:B------:R-:W-:Y:S02]  /*6630*/  FFMA.FTZ R159, R25, c[0x0][0x23c], -R162.reuse ;  /* 0x00008f00199f7a23 */ /* 0x100fe400000108a2 */
[--C-:B------:R-:W-:Y:S01]  /*6640*/  FFMA.FTZ R148, R27, c[0x0][0x23c], -R162.reuse ;  /* 0x00008f001b947a23 */ /* 0x100fe200000108a2 */
[----:B------:R-:W2:Y:S01]  /*6650*/  MUFU.EX2 R156, R156 ;  /* 0x0000009c009c7308 */ /* 0x000ea20000000800 */
[--C-:B------:R-:W-:Y:S01]  /*6660*/  FFMA.FTZ R147, R11, c[0x0][0x23c], -R162.reuse ;  /* 0x00008f000b937a23 */ /* 0x100fe200000108a2 */
[----:B------:R-:W-:Y:S01]  /*6670*/  LDSM.16.MT88.4 R28, [R192+0xc800] ;  /* 0x00c80000c01c783b */ /* 0x000fe20000004200 */
[----:B------:R-:W-:Y:S02]  /*6680*/  FFMA.FTZ R0, R9, c[0x0][0x23c], -R162 ;  /* 0x00008f0009007a23 */ /* 0x000fe400000108a2 */
[--C-:B------:R-:W-:Y:S01]  /*6690*/  FFMA.FTZ R153, R23, c[0x0][0x23c], -R140.reuse ;  /* 0x00008f0017997a23 */ /* 0x100fe2000001088c */
[----:B------:R-:W3:Y:S01]  /*66a0*/  LDSM.16.MT88.4 R8, [R196+0xe800] ;  /* 0x00e80000c408783b */ /* 0x000ee20000004200 */
[--C-:B------:R-:W-:Y:S01]  /*66b0*/  FFMA.FTZ R150, R21, c[0x0][0x23c], -R140.reuse ;  /* 0x00008f0015967a23 */ /* 0x100fe2000001088c */
[----:B------:R-:W-:Y:S01]  /*66c0*/  MUFU.EX2 R155, R155 ;  /* 0x0000009b009b7308 */ /* 0x000fe20000000800 */
[--C-:B------:R-:W-:Y:S01]  /*66d0*/  FFMA.FTZ R149, R19, c[0x0][0x23c], -R140.reuse ;  /* 0x00008f0013957a23 */ /* 0x100fe2000001088c */
[----:B------:R-:W4:Y:S01]  /*66e0*/  LDSM.16.MT88.4 R20, [R196+0xc800] ;  /* 0x00c80000c414783b */ /* 0x000f220000004200 */
[----:B------:R-:W-:-:S02]  /*66f0*/  FFMA.FTZ R146, R17, c[0x0][0x23c], -R140 ;  /* 0x00008f0011927a23 */ /* 0x000fc4000001088c */
[--C-:B------:R-:W-:Y:S01]  /*6700*/  FFMA.FTZ R151, R15, c[0x0][0x23c], -R162.reuse ;  /* 0x00008f000f977a23 */ /* 0x100fe200000108a2 */
[----:B------:R-:W5:Y:S01]  /*6710*/  LDSM.16.MT88.4 R16, [R193+0xe800] ;  /* 0x00e80000c110783b */ /* 0x000f620000004200 */
[----:B------:R-:W-:Y:S01]  /*6720*/  FFMA.FTZ R2, R13, c[0x0][0x23c], -R162 ;  /* 0x00008f000d027a23 */ /* 0x000fe200000108a2 */
[----:B------:R-:W1:Y:S01]  /*6730*/  MUFU.EX2 R152, R152 ;  /* 0x0000009800987308 */ /* 0x000e620000000800 */
[----:B--2---:R-:W-:Y:S01]  /*6740*/  F2FP.PACK_AB R96, R156, R161 ;  /* 0x000000a19c60723e */ /* 0x004fe200000000ff */
[----:B------:R-:W2:Y:S01]  /*6750*/  LDSM.16.MT88.4 R12, [R192+0xe800] ;  /* 0x00e80000c00c783b */ /* 0x000ea20000004200 */
[--C-:B------:R-:W-:Y:S02]  /*6760*/  FFMA.FTZ R158, R223, c[0x0][0x23c], -R140.reuse ;  /* 0x00008f00df9e7a23 */ /* 0x100fe4000001088c */
[--C-:B------:R-:W-:Y:S01]  /*6770*/  FFMA.FTZ R163, R163, c[0x0][0x23c], -R140.reuse ;  /* 0x00008f00a3a37a23 */ /* 0x100fe2000001088c */
[----:B------:R-:W-:Y:S01]  /*6780*/  LDSM.16.MT88.4 R24, [R194+0xe800] ;  /* 0x00e80000c218783b */ /* 0x000fe20000004200 */
[--C-:B------:R-:W-:Y:S01]  /*6790*/  FFMA.FTZ R160, R219, c[0x0][0x23c], -R140.reuse ;  /* 0x00008f00dba07a23 */ /* 0x100fe2000001088c */
[----:B------:R-:W-:Y:S01]  /*67a0*/  MUFU.EX2 R154, R154 ;  /* 0x0000009a009a7308 */ /* 0x000fe20000000800 */
[----:B------:R-:W-:-:S02]  /*67b0*/  FFMA.FTZ R165, R165, c[0x0][0x23c], -R140 ;  /* 0x00008f00a5a57a23 */ /* 0x000fc4000001088c */
[--C-:B------:R-:W-:Y:S02]  /*67c0*/  FFMA.FTZ R164, R217, c[0x0][0x23c], -R162.reuse ;  /* 0x00008f00d9a47a23 */ /* 0x100fe400000108a2 */
[--C-:B------:R-:W-:Y:S02]  /*67d0*/  FFMA.FTZ R169, R169, c[0x0][0x23c], -R162.reuse ;  /* 0x00008f00a9a97a23 */ /* 0x100fe400000108a2 */
[--C-:B------:R-:W-:Y:S01]  /*67e0*/  FFMA.FTZ R166, R215, c[0x0][0x23c], -R162.reuse ;  /* 0x00008f00d7a67a23 */ /* 0x100fe200000108a2 */
[----:B------:R-:W3:Y:S01]  /*67f0*/  MUFU.EX2 R157, R157 ;  /* 0x0000009d009d7308 */ /* 0x000ee20000000800 */
[----:B-1----:R-:W-:Y:S01]  /*6800*/  F2FP.PACK_AB R98, R152, R155 ;  /* 0x0000009b9862723e */ /* 0x002fe200000000ff */
[--C-:B------:R-:W-:Y:S01]  /*6810*/  FFMA.FTZ R171, R171, c[0x0][0x23c], -R162.reuse ;  /* 0x00008f00abab7a23 */ /* 0x100fe200000108a2 */
[----:B------:R-:W-:Y:S01]  /*6820*/  LEA.HI.X R215, R134, c[0x0][0x16c], R133, 0x1, P0 ;  /* 0x00005b0086d77a11 */ /* 0x000fe200000f0c85 */
[----:B------:R-:W-:Y:S02]  /*6830*/  FFMA.FTZ R172, R173, c[0x0][0x23c], -R162 ;  /* 0x00008f00adac7a23 */ /* 0x000fe400000108a2 */
[----:B------:R-:W-:-:S02]  /*6840*/  FFMA.FTZ R168, R213, c[0x0][0x23c], -R140 ;  /* 0x00008f00d5a87a23 */ /* 0x000fc4000001088c */
[----:B------:R-:W-:Y:S01]  /*6850*/  MUFU.EX2 R159, R159 ;  /* 0x0000009f009f7308 */ /* 0x000fe20000000800 */
[--C-:B------:R-:W-:Y:S02]  /*6860*/  FFMA.FTZ R179, R179, c[0x0][0x23c], -R140.reuse ;  /* 0x00008f00b3b37a23 */ /* 0x100fe4000001088c */
[--C-:B------:R-:W-:Y:S02]  /*6870*/  FFMA.FTZ R170, R177, c[0x0][0x23c], -R140.reuse ;  /* 0x00008f00b1aa7a23 */ /* 0x100fe4000001088c */
[----:B------:R-:W-:Y:S02]  /*6880*/  FFMA.FTZ R219, R175, c[0x0][0x23c], -R140 ;  /* 0x00008f00afdb7a23 */ /* 0x000fe4000001088c */
[--C-:B------:R-:W-:Y:S01]  /*6890*/  FFMA.FTZ R173, R143, c[0x0][0x23c], -R162.reuse ;  /* 0x00008f008fad7a23 */ /* 0x100fe200000108a2 */
[----:B------:R-:W1:Y:S01]  /*68a0*/  MUFU.EX2 R148, R148 ;  /* 0x0000009400947308 */ /* 0x000e620000000800 */
[----:B---3--:R-:W-:Y:S01]  /*68b0*/  F2FP.PACK_AB R97, R157, R154 ;  /* 0x0000009a9d61723e */ /* 0x008fe200000000ff */
        /* <DEDUP_REMOVED lines=8> */
[----:B-1----:R-:W-:Y:S01]  /*6940*/  F2FP.PACK_AB R99, R148, R159 ;  /* 0x0000009f9463723e */ /* 0x002fe200000000ff */
        /* <DEDUP_REMOVED lines=50> */
[----:B---3--:R-:W-:Y:S01]  /*6c70*/  F2FP.PACK_AB R5, R2, R151 ;  /* 0x000000970205723e */ /* 0x008fe200000000ff */
[----:B------:R-:W-:-:S02]  /*6c80*/  FADD.FTZ R153, R153, R152 ;  /* 0x0000009899997221 */ /* 0x000fc40000010000 */
[----:B------:R-:W-:Y:S02]  /*6c90*/  FADD.FTZ R151, R151, R148 ;  /* 0x0000009497977221 */ /* 0x000fe40000010000 */
[----:B------:R-:W-:Y:S01]  /*6ca0*/  FADD.FTZ R150, R150, R153 ;  /* 0x0000009996967221 */ /* 0x000fe20000010000 */
[----:B------:R-:W-:Y:S01]  /*6cb0*/  F2FP.PACK_AB R6, R146, R149 ;  /* 0x000000959206723e */ /* 0x000fe200000000ff */
[----:B------:R-:W-:Y:S01]  /*6cc0*/  FADD.FTZ R2, R2, R151 ;  /* 0x0000009702027221 */ /* 0x000fe20000010000 */
[----:B------:R-:W-:-:S03]  /*6cd0*/  F2FP.PACK_AB R7, R0, R147 ;  /* 0x000000930007723e */ /* 0x000fc600000000ff */
[----:B------:R-:W-:-:S04]  /*6ce0*/  FADD.FTZ R147, R147, R2 ;  /* 0x0000000293937221 */ /* 0x000fc80000010000 */
[----:B------:R-:W-:Y:S01]  /*6cf0*/  HMMA.16816.F32 R36, R4, R8, R36 ;  /* 0x000000080424723c */ /* 0x000fe20000001824 */
[----:B------:R-:W-:-:S07]  /*6d00*/  FADD.FTZ R147, R0, R147 ;  /* 0x0000009300937221 */ /* 0x000fce0000010000 */
[C---:B------:R-:W-:Y:S01]  /*6d10*/  HMMA.16816.F32 R40, R4.reuse, R10, R40 ;  /* 0x0000000a0428723c */ /* 0x040fe20000001828 */
[----:B------:R-:W1:Y:S07]  /*6d20*/  LDSM.16.MT88.4 R8, [R194+0x10800] ;  /* 0x01080000c208783b */ /* 0x000e6e0000004200 */
[C---:B----4-:R-:W-:Y:S08]  /*6d30*/  HMMA.16816.F32 R128, R4.reuse, R20, R128 ;  /* 0x000000140480723c */ /* 0x050ff00000001880 */
[C---:B------:R-:W-:Y:S01]  /*6d40*/  HMMA.16816.F32 R124, R4.reuse, R22, R124 ;  /* 0x00000016047c723c */ /* 0x040fe2000000187c */
[----:B------:R-:W3:Y:S07]  /*6d50*/  LDSM.16.MT88.4 R20, [R196+0x10800] ;  /* 0x01080000c414783b */ /* 0x000eee0000004200 */
[C---:B-----5:R-:W-:Y:S08]  /*6d60*/  HMMA.16816.F32 R52, R4.reuse, R16, R52 ;  /* 0x000000100434723c */ /* 0x060ff00000001834 */
        /* <DEDUP_REMOVED lines=22> */
[----:B------:R-:W-:Y:S07]  /*6ed0*/  LDSM.16.MT88.4 R20, [R196+0x11000] ;  /* 0x01100000c414783b */ /* 0x000fee0000004200 */
[C---:B----4-:R-:W-:Y:S08]  /*6ee0*/  HMMA.16816.F32 R84, R4.reuse, R16, R84 ;  /* 0x000000100454723c */ /* 0x050ff00000001854 */
        /* <DEDUP_REMOVED lines=21> */
[----:B------:R-:W-:Y:S07]  /*7040*/  LDSM.16.MT88.4 R12, [R194+0x11000] ;  /* 0x01100000c20c783b */ /* 0x000fee0000004200 */
[C---:B------:R-:W-:Y:S08]  /*7050*/  HMMA.16816.F32 R112, R4.reuse, R32, R112 ;  /* 0x000000200470723c */ /* 0x040ff00000001870 */
[C---:B-1----:R-:W-:Y:S08]  /*7060*/  HMMA.16816.F32 R52, R4.reuse, R8, R52 ;  /* 0x000000080434723c */ /* 0x042ff00000001834 */
[C---:B------:R-:W-:Y:S01]  /*7070*/  HMMA.16816.F32 R56, R4.reuse, R10, R56 ;  /* 0x0000000a0438723c */ /* 0x040fe20000001838 */
[----:B------:R-:W1:Y:S07]  /*7080*/  LDSM.16.MT88.4 R8, [R193+0x11000] ;  /* 0x01100000c108783b */ /* 0x000e6e0000004200 */
[C---:B---3--:R-:W-:Y:S08]  /*7090*/  HMMA.16816.F32 R60, R4.reuse, R16, R60 ;  /* 0x00000010043c723c */ /* 0x048ff0000000183c */
        /* <DEDUP_REMOVED lines=55> */
[----:B------:R-:W-:-:S05]  /*7410*/  FADD.FTZ R219, R219, R170 ;  /* 0x000000aadbdb7221 */ /* 0x000fca0000010000 */
        /* <DEDUP_REMOVED lines=94> */
.L_x_2075:
[----:B------:R-:W-:-:S05]  /*7a00*/  IMAD.MOV.U32 R7, RZ, RZ, c[0x0][0x1a0] ;  /* 0x00006800ff077624 */ /* 0x000fca00078e00ff */
[----:B------:R-:W-:-:S04]  /*7a10*/  LEA R7, -R7, RZ, 0x6 ;  /* 0x000000ff07077211 */ /* 0x000fc800078e31ff */
[----:B------:R-:W-:Y:S02]  /*7a20*/  SHF.R.S32.HI R2, RZ, 0x1f, R7 ;  /* 0x0000001fff027819 */ /* 0x000fe40000011407 */
.L_x_2076:
        /* <DEDUP_REMOVED lines=89> */
[----:B------:R-:W-:Y:S01]  /*7fc0*/  IMAD.MOV.U32 R220, RZ, RZ, R176 ;  /* 0x000000ffffdc7224 */ /* 0x000fe200078e00b0 */
[----:B------:R-:W-:Y:S01]  /*7fd0*/  @!P1 LEA.HI.X R33, R144, c[0x0][0x174], R135, 0x1, P0 ;  /* 0x00005d0090219a11 */ /* 0x000fe200000f0c87 */
[----:B------:R-:W-:Y:S01]  /*7fe0*/  @P1 STS.128 [R206+0x11000], RZ ;  /* 0x011000ffce001388 */ /* 0x000fe20000000c00 */
[----:B------:R-:W-:-:S03]  /*7ff0*/  IMAD.MOV.U32 R221, RZ, RZ, R177 ;  /* 0x000000ffffdd7224 */ /* 0x000fc600078e00b1 */
        /* <DEDUP_REMOVED lines=20> */
[----:B---3--:R-:W4:Y:S04]  /*8140*/  LDSM.16.M88.4 R12, [R201+0x6800] ;  /* 0x00680000c90c783b */ /* 0x008f280000000200 */
[----:B--2---:R-:W2:Y:S04]  /*8150*/  LDSM.16.M88.4 R20, [R201+0x6000] ;  /* 0x00600000c914783b */ /* 0x004ea80000000200 */
[----:B------:R-:W3:Y:S04]  /*8160*/  LDSM.16.M88.4 R156, [R201+0x7000] ;  /* 0x00700000c99c783b */ /* 0x000ee80000000200 */
[----:B------:R-:W2:Y:S04]  /*8170*/  LDSM.16.M88.4 R140, [R201+0x7800] ;  /* 0x00780000c98c783b */ /* 0x000ea80000000200 */
[----:B-----5:R-:W-:Y:S04]  /*8180*/  LDSM.16.M88.4 R8, [R200] ;  /* 0x00000000c808783b */ /* 0x020fe80000000200 */
[----:B------:R-:W5:Y:S04]  /*8190*/  LDSM.16.M88.4 R28, [R191] ;  /* 0x00000000bf1c783b */ /* 0x000f680000000200 */
[----:B------:R-:W3:Y:S04]  /*81a0*/  LDSM.16.M88.4 R136, [R199] ;  /* 0x00000000c788783b */ /* 0x000ee80000000200 */
[----:B-1----:R-:W1:Y:S04]  /*81b0*/  LDSM.16.M88.4 R4, [R190] ;  /* 0x00000000be04783b */ /* 0x002e680000000200 */
[----:B------:R-:W1:Y:S04]  /*81c0*/  LDSM.16.M88.4 R164, [R189] ;  /* 0x00000000bda4783b */ /* 0x000e680000000200 */
[----:B------:R-:W-:Y:S01]  /*81d0*/  LDSM.16.M88.4 R32, [R198] ;  /* 0x00000000c620783b */ /* 0x000fe20000000200 */
[C---:B----4-:R-:W-:Y:S03]  /*81e0*/  HMMA.16816.F32 R16, R148.reuse, R12, RZ ;  /* 0x0000000c9410723c */ /* 0x050fe600000018ff */
[----:B------:R-:W4:Y:S04]  /*81f0*/  LDSM.16.M88.4 R144, [R195+0x6000] ;  /* 0x00600000c390783b */ /* 0x000f280000000200 */
[----:B------:R-:W-:Y:S01]  /*8200*/  LDSM.16.M88.4 R172, [R188] ;  /* 0x00000000bcac783b */ /* 0x000fe20000000200 */
[C---:B------:R-:W-:Y:S03]  /*8210*/  HMMA.16816.F32 R12, R148.reuse, R14, RZ ;  /* 0x0000000e940c723c */ /* 0x040fe600000018ff */
[----:B------:R-:W-:Y:S04]  /*8220*/  LDSM.16.M88.4 R168, [R188+0x800] ;  /* 0x00080000bca8783b */ /* 0x000fe80000000200 */
[----:B------:R-:W0:Y:S01]  /*8230*/  LDGDEPBAR ;  /* 0x00000000000079af */ /* 0x000e220000000000 */
[C---:B--2---:R-:W-:Y:S08]  /*8240*/  HMMA.16816.F32 R24, R148.reuse, R20, RZ ;  /* 0x000000149418723c */ /* 0x044ff000000018ff */
[C---:B------:R-:W-:Y:S08]  /*8250*/  HMMA.16816.F32 R20, R148.reuse, R22, RZ ;  /* 0x000000169414723c */ /* 0x040ff000000018ff */
[C---:B---3--:R-:W-:Y:S08]  /*8260*/  HMMA.16816.F32 R160, R148.reuse, R156, RZ ;  /* 0x0000009c94a0723c */ /* 0x048ff000000018ff */
[C---:B------:R-:W-:Y:S08]  /*8270*/  HMMA.16816.F32 R156, R148.reuse, R158, RZ ;  /* 0x0000009e949c723c */ /* 0x040ff000000018ff */
[C---:B------:R-:W-:Y:S08]  /*8280*/  HMMA.16816.F32 R152, R148.reuse, R140, RZ ;  /* 0x0000008c9498723c */ /* 0x040ff000000018ff */
[----:B------:R-:W-:Y:S01]  /*8290*/  HMMA.16816.F32 R148, R148, R142, RZ ;  /* 0x0000008e9494723c */ /* 0x000fe200000018ff */
[----:B------:R-:W2:Y:S07]  /*82a0*/  LDSM.16.M88.4 R140, [R195+0x6800] ;  /* 0x00680000c38c783b */ /* 0x000eae0000000200 */
[C---:B-----5:R-:W-:Y:S08]  /*82b0*/  HMMA.16816.F32 R16, R8.reuse, R28, R16 ;  /* 0x0000001c0810723c */ /* 0x060ff00000001810 */
[C---:B------:R-:W-:Y:S01]  /*82c0*/  HMMA.16816.F32 R12, R8.reuse, R30, R12 ;  /* 0x0000001e080c723c */ /* 0x040fe2000000180c */
[----:B------:R-:W3:Y:S07]  /*82d0*/  LDSM.16.M88.4 R28, [R195+0x7000] ;  /* 0x00700000c31c783b */ /* 0x000eee0000000200 */
[C---:B------:R-:W-:Y:S08]  /*82e0*/  HMMA.16816.F32 R24, R8.reuse, R136, R24 ;  /* 0x000000880818723c */ /* 0x040ff00000001818 */
[C---:B------:R-:W-:Y:S01]  /*82f0*/  HMMA.16816.F32 R20, R8.reuse, R138, R20 ;  /* 0x0000008a0814723c */ /* 0x040fe20000001814 */
[----:B------:R-:W5:Y:S07]  /*8300*/  LDSM.16.M88.4 R136, [R195+0x7800] ;  /* 0x00780000c388783b */ /* 0x000f6e0000000200 */
[C---:B-1----:R-:W-:Y:S08]  /*8310*/  HMMA.16816.F32 R160, R8.reuse, R4, R160 ;  /* 0x0000000408a0723c */ /* 0x042ff000000018a0 */
[C---:B------:R-:W-:Y:S01]  /*8320*/  HMMA.16816.F32 R156, R8.reuse, R6, R156 ;  /* 0x00000006089c723c */ /* 0x040fe2000000189c */
[----:B------:R-:W1:Y:S07]  /*8330*/  LDSM.16.M88.4 R4, [R197] ;  /* 0x00000000c504783b */ /* 0x000e6e0000000200 */
[C---:B------:R-:W-:Y:S08]  /*8340*/  HMMA.16816.F32 R152, R8.reuse, R164, R152 ;  /* 0x000000a40898723c */ /* 0x040ff00000001898 */
[----:B------:R-:W-:Y:S01]  /*8350*/  HMMA.16816.F32 R148, R8, R166, R148 ;  /* 0x000000a60894723c */ /* 0x000fe20000001894 */
[----:B------:R-:W1:Y:S04]  /*8360*/  LDSM.16.M88.4 R8, [R188+0x1000] ;  /* 0x00100000bc08783b */ /* 0x000e680000000200 */
[----:B------:R-:W1:Y:S03]  /*8370*/  LDSM.16.M88.4 R164, [R188+0x1800] ;  /* 0x00180000bca4783b */ /* 0x000e660000000200 */
[C---:B----4-:R-:W-:Y:S08]  /*8380*/  HMMA.16816.F32 R24, R32.reuse, R144, R24 ;  /* 0x000000902018723c */ /* 0x050ff00000001818 */
[C---:B------:R-:W-:Y:S01]  /*8390*/  HMMA.16816.F32 R20, R32.reuse, R146, R20 ;  /* 0x000000922014723c */ /* 0x040fe20000001814 */
[----:B------:R-:W-:Y:S07]  /*83a0*/  LDSM.16.M88.4 R144, [R201+0x8000] ;  /* 0x00800000c990783b */ /* 0x000fee0000000200 */
[C---:B--2---:R-:W-:Y:S08]  /*83b0*/  HMMA.16816.F32 R16, R32.reuse, R140, R16 ;  /* 0x0000008c2010723c */ /* 0x044ff00000001810 */
[C---:B------:R-:W-:Y:S01]  /*83c0*/  HMMA.16816.F32 R12, R32.reuse, R142, R12 ;  /* 0x0000008e200c723c */ /* 0x040fe2000000180c */
[----:B------:R-:W-:Y:S07]  /*83d0*/  LDSM.16.M88.4 R140, [R201+0x8800] ;  /* 0x00880000c98c783b */ /* 0x000fee0000000200 */
[C---:B---3--:R-:W-:Y:S08]  /*83e0*/  HMMA.16816.F32 R160, R32.reuse, R28, R160 ;  /* 0x0000001c20a0723c */ /* 0x048ff000000018a0 */
[C---:B------:R-:W-:Y:S01]  /*83f0*/  HMMA.16816.F32 R156, R32.reuse, R30, R156 ;  /* 0x0000001e209c723c */ /* 0x040fe2000000189c */
[----:B------:R-:W2:Y:S07]  /*8400*/  LDSM.16.M88.4 R28, [R202+0x2000] ;  /* 0x00200000ca1c783b */ /* 0x000eae0000000200 */
[C---:B-----5:R-:W-:Y:S08]  /*8410*/  HMMA.16816.F32 R152, R32.reuse, R136, R152 ;  /* 0x000000882098723c */ /* 0x060ff00000001898 */
[----:B------:R-:W-:Y:S01]  /*8420*/  HMMA.16816.F32 R148, R32, R138, R148 ;  /* 0x0000008a2094723c */ /* 0x000fe20000001894 */
[----:B------:R-:W3:Y:S04]  /*8430*/  LDSM.16.M88.4 R136, [R201+0x9000] ;  /* 0x00900000c988783b */ /* 0x000ee80000000200 */
[----:B------:R-:W-:Y:S03]  /*8440*/  LDSM.16.M88.4 R32, [R201+0x9800] ;  /* 0x00980000c920783b */ /* 0x000fe60000000200 */
[C---:B-1----:R-:W-:Y:S08]  /*8450*/  HMMA.16816.F32 R24, R4.reuse, R172, R24 ;  /* 0x000000ac0418723c */ /* 0x042ff00000001818 */
[C---:B------:R-:W-:Y:S01]  /*8460*/  HMMA.16816.F32 R20, R4.reuse, R174, R20 ;  /* 0x000000ae0414723c */ /* 0x040fe20000001814 */
[----:B------:R-:W-:Y:S07]  /*8470*/  LDSM.16.M88.4 R172, [R200+0x2000] ;  /* 0x00200000c8ac783b */ /* 0x000fee0000000200 */
[C---:B------:R-:W-:Y:S08]  /*8480*/  HMMA.16816.F32 R16, R4.reuse, R168, R16 ;  /* 0x000000a80410723c */ /* 0x040ff00000001810 */
[C---:B------:R-:W-:Y:S01]  /*8490*/  HMMA.16816.F32 R12, R4.reuse, R170, R12 ;  /* 0x000000aa040c723c */ /* 0x040fe2000000180c */
[----:B------:R-:W-:Y:S07]  /*84a0*/  LDSM.16.M88.4 R168, [R185] ;  /* 0x00000000b9a8783b */ /* 0x000fee0000000200 */
[C---:B------:R-:W-:Y:S08]  /*84b0*/  HMMA.16816.F32 R160, R4.reuse, R8, R160 ;  /* 0x0000000804a0723c */ /* 0x040ff000000018a0 */
[C---:B------:R-:W-:Y:S01]  /*84c0*/  HMMA.16816.F32 R156, R4.reuse, R10, R156 ;  /* 0x0000000a049c723c */ /* 0x040fe2000000189c */
[----:B------:R-:W1:Y:S07]  /*84d0*/  LDSM.16.M88.4 R8, [R187] ;  /* 0x00000000bb08783b */ /* 0x000e6e0000000200 */
[C---:B------:R-:W-:Y:S08]  /*84e0*/  HMMA.16816.F32 R152, R4.reuse, R164, R152 ;  /* 0x000000a40498723c */ /* 0x040ff00000001898 */
[----:B------:R-:W-:Y:S01]  /*84f0*/  HMMA.16816.F32 R148, R4, R166, R148 ;  /* 0x000000a60494723c */ /* 0x000fe20000001894 */
[----:B------:R-:W4:Y:S04]  /*8500*/  LDSM.16.M88.4 R4, [R186] ;  /* 0x00000000ba04783b */ /* 0x000f280000000200 */
[----:B------:R-:W-:Y:S03]  /*8510*/  LDSM.16.M88.4 R164, [R184] ;  /* 0x00000000b8a4783b */ /* 0x000fe60000000200 */
[C---:B--2---:R-:W-:Y:S08]  /*8520*/  HMMA.16816.F32 R24, R28.reuse, R144, R24 ;  /* 0x000000901c18723c */ /* 0x044ff00000001818 */
[C---:B------:R-:W-:Y:S01]  /*8530*/  HMMA.16816.F32 R20, R28.reuse, R146, R20 ;  /* 0x000000921c14723c */ /* 0x040fe20000001814 */
[----:B------:R-:W-:Y:S07]  /*8540*/  LDSM.16.M88.4 R144, [R198+0x2000] ;  /* 0x00200000c690783b */ /* 0x000fee0000000200 */
[C---:B------:R-:W-:Y:S08]  /*8550*/  HMMA.16816.F32 R16, R28.reuse, R140, R16 ;  /* 0x0000008c1c10723c */ /* 0x040ff00000001810 */
[C---:B------:R-:W-:Y:S01]  /*8560*/  HMMA.16816.F32 R12, R28.reuse, R142, R12 ;  /* 0x0000008e1c0c723c */ /* 0x040fe2000000180c */
[----:B------:R-:W2:Y:S07]  /*8570*/  LDSM.16.M88.4 R140, [R195+0x8000] ;  /* 0x00800000c38c783b */ /* 0x000eae0000000200 */
[C---:B---3--:R-:W-:Y:S08]  /*8580*/  HMMA.16816.F32 R160, R28.reuse, R136, R160 ;  /* 0x000000881ca0723c */ /* 0x048ff000000018a0 */
        /* <DEDUP_REMOVED lines=8> */
[----:B------:R-:W-:Y:S03]  /*8610*/  LDSM.16.M88.4 R28, [R195+0x9800] ;  /* 0x00980000c31c783b */ /* 0x000fe60000000200 */
[C---:B----4-:R-:W-:Y:S08]  /*8620*/  HMMA.16816.F32 R16, R172.reuse, R4, R16 ;  /* 0x00000004ac10723c */ /* 0x050ff00000001810 */
[----:B------:R-:W-:Y:S01]  /*8630*/  HMMA.16816.F32 R12, R172, R6, R12 ;  /* 0x00000006ac0c723c */ /* 0x000fe2000000180c */
[----:B------:R-:W1:Y:S07]  /*8640*/  LDSM.16.M88.4 R4, [R188+0x2000] ;  /* 0x00200000bc04783b */ /* 0x000e6e0000000200 */
[C---:B--2---:R-:W-:Y:S08]  /*8650*/  HMMA.16816.F32 R24, R144.reuse, R140, R24 ;  /* 0x0000008c9018723c */ /* 0x044ff00000001818 */
[----:B------:R-:W-:Y:S01]  /*8660*/  HMMA.16816.F32 R20, R144, R142, R20 ;  /* 0x0000008e9014723c */ /* 0x000fe20000001814 */
[----:B------:R-:W-:Y:S07]  /*8670*/  LDSM.16.M88.4 R140, [R188+0x2800] ;  /* 0x00280000bc8c783b */ /* 0x000fee0000000200 */
[C---:B------:R-:W-:Y:S08]  /*8680*/  HMMA.16816.F32 R152, R172.reuse, R164, R152 ;  /* 0x000000a4ac98723c */ /* 0x040ff00000001898 */
[C---:B------:R-:W-:Y:S08]  /*8690*/  HMMA.16816.F32 R148, R172.reuse, R166, R148 ;  /* 0x000000a6ac94723c */ /* 0x040ff00000001894 */
[C---:B------:R-:W-:Y:S08]  /*86a0*/  HMMA.16816.F32 R160, R172.reuse, R168, R160 ;  /* 0x000000a8aca0723c */ /* 0x040ff000000018a0 */
[----:B------:R-:W-:Y:S01]  /*86b0*/  HMMA.16816.F32 R156, R172, R170, R156 ;  /* 0x000000aaac9c723c */ /* 0x000fe2000000189c */
[----:B------:R-:W-:Y:S04]  /*86c0*/  LDSM.16.M88.4 R168, [R188+0x3000] ;  /* 0x00300000bca8783b */ /* 0x000fe80000000200 */
[----:B------:R-:W-:Y:S03]  /*86d0*/  LDSM.16.M88.4 R172, [R188+0x3800] ;  /* 0x00380000bcac783b */ /* 0x000fe60000000200 */
[C---:B---3--:R-:W-:Y:S08]  /*86e0*/  HMMA.16816.F32 R16, R144.reuse, R136, R16 ;  /* 0x000000889010723c */ /* 0x048ff00000001810 */
[----:B------:R-:W-:Y:S01]  /*86f0*/  HMMA.16816.F32 R164, R144, R138, R12 ;  /* 0x0000008a90a4723c */ /* 0x000fe2000000180c */
[----:B------:R-:W-:Y:S04]  /*8700*/  LDSM.16.M88.4 R136, [R202+0x4000] ;  /* 0x00400000ca88783b */ /* 0x000fe80000000200 */
[----:B------:R-:W2:Y:S03]  /*8710*/  LDSM.16.M88.4 R12, [R201+0xa000] ;  /* 0x00a00000c90c783b */ /* 0x000ea60000000200 */
[C---:B-1----:R-:W-:Y:S08]  /*8720*/  HMMA.16816.F32 R24, R8.reuse, R4, R24 ;  /* 0x000000040818723c */ /* 0x042ff00000001818 */
[----:B------:R-:W-:Y:S01]  /*8730*/  HMMA.16816.F32 R20, R8, R6, R20 ;  /* 0x000000060814723c */ /* 0x000fe20000001814 */
[----:B------:R-:W-:Y:S07]  /*8740*/  LDSM.16.M88.4 R4, [R195+0xa000] ;  /* 0x00a00000c304783b */ /* 0x000fee0000000200 */
[C---:B------:R-:W-:Y:S08]  /*8750*/  HMMA.16816.F32 R160, R144.reuse, R32, R160 ;  /* 0x0000002090a0723c */ /* 0x040ff000000018a0 */
[C---:B------:R-:W-:Y:S01]  /*8760*/  HMMA.16816.F32 R156, R144.reuse, R34, R156 ;  /* 0x00000022909c723c */ /* 0x040fe2000000189c */
[----:B------:R-:W-:Y:S07]  /*8770*/  LDSM.16.M88.4 R32, [R200+0x4000] ;  /* 0x00400000c820783b */ /* 0x000fee0000000200 */
[C---:B------:R-:W-:Y:S08]  /*8780*/  HMMA.16816.F32 R152, R144.reuse, R28, R152 ;  /* 0x0000001c9098723c */ /* 0x040ff00000001898 */
[----:B------:R-:W-:Y:S01]  /*8790*/  HMMA.16816.F32 R148, R144, R30, R148 ;  /* 0x0000001e9094723c */ /* 0x000fe20000001894 */
[----:B------:R-:W1:Y:S04]  /*87a0*/  LDSM.16.M88.4 R28, [R183] ;  /* 0x00000000b71c783b */ /* 0x000e680000000200 */
[----:B------:R-:W-:Y:S03]  /*87b0*/  LDSM.16.M88.4 R144, [R197+0x4000] ;  /* 0x00400000c590783b */ /* 0x000fe60000000200 */
[C---:B--2---:R-:W-:Y:S08]  /*87c0*/  HMMA.16816.F32 R24, R136.reuse, R12, R24 ;  /* 0x0000000c8818723c */ /* 0x044ff00000001818 */
[----:B------:R-:W-:Y:S01]  /*87d0*/  HMMA.16816.F32 R20, R136, R14, R20 ;  /* 0x0000000e8814723c */ /* 0x000fe20000001814 */
[----:B------:R-:W-:Y:S07]  /*87e0*/  LDSM.16.M88.4 R12, [R201+0xa800] ;  /* 0x00a80000c90c783b */ /* 0x000fee0000000200 */
[C---:B------:R-:W-:Y:S08]  /*87f0*/  HMMA.16816.F32 R16, R8.reuse, R140, R16 ;  /* 0x0000008c0810723c */ /* 0x040ff00000001810 */
[C---:B------:R-:W-:Y:S01]  /*8800*/  HMMA.16816.F32 R164, R8.reuse, R142, R164 ;  /* 0x0000008e08a4723c */ /* 0x040fe200000018a4 */
[----:B------:R-:W2:Y:S07]  /*8810*/  LDSM.16.M88.4 R140, [R198+0x4000] ;  /* 0x00400000c68c783b */ /* 0x000eae0000000200 */
[C---:B------:R-:W-:Y:S08]  /*8820*/  HMMA.16816.F32 R160, R8.reuse, R168, R160 ;  /* 0x000000a808a0723c */ /* 0x040ff000000018a0 */
[----:B------:R-:W-:Y:S01]  /*8830*/  HMMA.16816.F32 R156, R8, R170, R156 ;  /* 0x000000aa089c723c */ /* 0x000fe2000000189c */
[----:B------:R-:W3:Y:S07]  /*8840*/  LDSM.16.M88.4 R168, [R201+0xb000] ;  /* 0x00b00000c9a8783b */ /* 0x000eee0000000200 */
[C---:B-1----:R-:W-:Y:S08]  /*8850*/  HMMA.16816.F32 R24, R32.reuse, R28, R24 ;  /* 0x0000001c2018723c */ /* 0x042ff00000001818 */
[----:B------:R-:W-:Y:S01]  /*8860*/  HMMA.16816.F32 R20, R32, R30, R20 ;  /* 0x0000001e2014723c */ /* 0x000fe20000001814 */
[----:B------:R-:W-:Y:S07]  /*8870*/  LDSM.16.M88.4 R28, [R182] ;  /* 0x00000000b61c783b */ /* 0x000fee0000000200 */
[C---:B------:R-:W-:Y:S08]  /*8880*/  HMMA.16816.F32 R152, R8.reuse, R172, R152 ;  /* 0x000000ac0898723c */ /* 0x040ff00000001898 */
[----:B------:R-:W-:Y:S01]  /*8890*/  HMMA.16816.F32 R148, R8, R174, R148 ;  /* 0x000000ae0894723c */ /* 0x000fe20000001894 */
[----:B------:R-:W1:Y:S04]  /*88a0*/  LDSM.16.M88.4 R8, [R188+0x4000] ;  /* 0x00400000bc08783b */ /* 0x000e680000000200 */
[----:B------:R-:W-:Y:S03]  /*88b0*/  LDSM.16.M88.4 R172, [R201+0xb800] ;  /* 0x00b80000c9ac783b */ /* 0x000fe60000000200 */
[C---:B--2---:R-:W-:Y:S08]  /*88c0*/  HMMA.16816.F32 R24, R140.reuse, R4, R24 ;  /* 0x000000048c18723c */ /* 0x044ff00000001818 */
[----:B------:R-:W-:Y:S01]  /*88d0*/  HMMA.16816.F32 R20, R140, R6, R20 ;  /* 0x000000068c14723c */ /* 0x000fe20000001814 */
[----:B------:R-:W2:Y:S07]  /*88e0*/  LDSM.16.M88.4 R4, [R181] ;  /* 0x00000000b504783b */ /* 0x000eae0000000200 */
[C---:B---3--:R-:W-:Y:S08]  /*88f0*/  HMMA.16816.F32 R160, R136.reuse, R168, R160 ;  /* 0x000000a888a0723c */ /* 0x048ff000000018a0 */
[C---:B------:R-:W-:Y:S08]  /*8900*/  HMMA.16816.F32 R156, R136.reuse, R170, R156 ;  /* 0x000000aa889c723c */ /* 0x040ff0000000189c */
[----:B------:R-:W-:Y:S08]  /*8910*/  HMMA.16816.F32 R16, R136, R12, R16 ;  /* 0x0000000c8810723c */ /* 0x000ff00000001810 */
[C---:B-1----:R-:W-:Y:S08]  /*8920*/  HMMA.16816.F32 R24, R144.reuse, R8, R24 ;  /* 0x000000089018723c */ /* 0x042ff00000001818 */
[----:B------:R-:W-:Y:S01]  /*8930*/  HMMA.16816.F32 R20, R144, R10, R20 ;  /* 0x0000000a9014723c */ /* 0x000fe20000001814 */
[----:B------:R-:W1:Y:S07]  /*8940*/  LDSM.16.M88.4 R8, [R195+0xb000] ;  /* 0x00b00000c308783b */ /* 0x000e6e0000000200 */
[----:B------:R-:W-:Y:S01]  /*8950*/  HMMA.16816.F32 R164, R136, R14, R164 ;  /* 0x0000000e88a4723c */ /* 0x000fe200000018a4 */
[----:B------:R-:W3:Y:S07]  /*8960*/  LDSM.16.M88.4 R12, [R195+0xa800] ;  /* 0x00a80000c30c783b */ /* 0x000eee0000000200 */
[----:B--2---:R-:W-:Y:S01]  /*8970*/  HMMA.16816.F32 R160, R32, R4, R160 ;  /* 0x0000000420a0723c */ /* 0x004fe200000018a0 */
[----:B------:R-:W-:-:S02]  /*8980*/  FMUL.FTZ R0, R24, c[0x0][0x2ec] ;  /* 0x0000bb0018007a20 */ /* 0x000fc40000410000 */
[----:B------:R-:W-:Y:S02]  /*8990*/  FMUL.FTZ R2, R25, c[0x0][0x2ec] ;  /* 0x0000bb0019027a20 */ /* 0x000fe40000410000 */
[----:B------:R-:W-:Y:S02]  /*89a0*/  FMUL.FTZ R135, R26, c[0x0][0x2ec] ;  /* 0x0000bb001a877a20 */ /* 0x000fe40000410000 */
[----:B------:R-:W2:Y:S01]  /*89b0*/  MUFU.TANH R0, R0 ;  /* 0x0000000000007308 */ /* 0x000ea20000002400 */
[----:B------:R-:W-:Y:S01]  /*89c0*/  HMMA.16816.F32 R156, R32, R6, R156 ;  /* 0x00000006209c723c */ /* 0x000fe2000000189c */
[----:B------:R-:W4:Y:S01]  /*89d0*/  LDSM.16.M88.4 R4, [R188+0x5000] ;  /* 0x00500000bc04783b */ /* 0x000f220000000200 */
[----:B------:R-:W-:Y:S02]  /*89e0*/  FMUL.FTZ R20, R20, c[0x0][0x2ec] ;  /* 0x0000bb0014147a20 */ /* 0x000fe40000410000 */
[----:B------:R-:W-:Y:S02]  /*89f0*/  FMUL.FTZ R21, R21, c[0x0][0x2ec] ;  /* 0x0000bb0015157a20 */ /* 0x000fe40000410000 */
[----:B------:R-:W-:Y:S01]  /*8a00*/  FMUL.FTZ R22, R22, c[0x0][0x2ec] ;  /* 0x0000bb0016167a20 */ /* 0x000fe20000410000 */
[----:B------:R-:W-:Y:S01]  /*8a10*/  MUFU.TANH R2, R2 ;  /* 0x0000000200027308 */ /* 0x000fe20000002400 */
[C---:B------:R-:W-:Y:S07]  /*8a20*/  HMMA.16816.F32 R152, R136.reuse, R172, R152 ;  /* 0x000000ac8898723c */ /* 0x040fee0000001898 */
[----:B------:R-:W5:Y:S01]  /*8a30*/  MUFU.TANH R135, R135 ;  /* 0x0000008700877308 */ /* 0x000f620000002400 */
[----:B------:R-:W-:Y:S07]  /*8a40*/  HMMA.16816.F32 R148, R136, R174, R148 ;  /* 0x000000ae8894723c */ /* 0x000fee0000001894 */
[----:B------:R-:W-:Y:S01]  /*8a50*/  FMUL.FTZ R136, R27, c[0x0][0x2ec] ;  /* 0x0000bb001b887a20 */ /* 0x000fe20000410000 */
[C---:B------:R-:W-:Y:S01]  /*8a60*/  HMMA.16816.F32 R16, R32.reuse, R28, R16 ;  /* 0x0000001c2010723c */ /* 0x040fe20000001810 */
[----:B------:R-:W2:Y:S01]  /*8a70*/  LDSM.16.M88.4 R24, [R180] ;  /* 0x00000000b418783b */ /* 0x000ea20000000200 */
[----:B------:R-:W-:Y:S06]  /*8a80*/  MUFU.TANH R20, R20 ;  /* 0x0000001400147308 */ /* 0x000fec0000002400 */
[----:B------:R-:W-:Y:S01]  /*8a90*/  HMMA.16816.F32 R164, R32, R30, R164 ;  /* 0x0000001e20a4723c */ /* 0x000fe200000018a4 */
[----:B------:R-:W2:Y:S01]  /*8aa0*/  LDSM.16.M88.4 R28, [R188+0x4800] ;  /* 0x00480000bc1c783b */ /* 0x000ea20000000200 */
[----:B------:R-:W2:Y:S06]  /*8ab0*/  MUFU.TANH R136, R136 ;  /* 0x0000008800887308 */ /* 0x000eac0000002400 */
[C---:B-1----:R-:W-:Y:S02]  /*8ac0*/  HMMA.16816.F32 R160, R140.reuse, R8, R160 ;  /* 0x000000088ca0723c */ /* 0x042fe400000018a0 */
[----:B------:R-:W-:Y:S05]  /*8ad0*/  MUFU.TANH R21, R21 ;  /* 0x0000001500157308 */ /* 0x000fea0000002400 */
[----:B------:R-:W-:Y:S01]  /*8ae0*/  FMUL.FTZ R8, R23, c[0x0][0x2ec] ;  /* 0x0000bb0017087a20 */ /* 0x000fe20000410000 */
[C---:B---3--:R-:W-:Y:S02]  /*8af0*/  HMMA.16816.F32 R16, R140.reuse, R12, R16 ;  /* 0x0000000c8c10723c */ /* 0x048fe40000001810 */
[----:B------:R-:W1:Y:S06]  /*8b00*/  MUFU.TANH R22, R22 ;  /* 0x0000001600167308 */ /* 0x000e6c0000002400 */
[C---:B------:R-:W-:Y:S01]  /*8b10*/  HMMA.16816.F32 R164, R140.reuse, R14, R164 ;  /* 0x0000000e8ca4723c */ /* 0x040fe200000018a4 */
[----:B------:R-:W3:Y:S01]  /*8b20*/  LDSM.16.M88.4 R12, [R195+0xb800] ;  /* 0x00b80000c30c783b */ /* 0x000ee20000000200 */
[----:B------:R-:W1:Y:S06]  /*8b30*/  MUFU.TANH R8, R8 ;  /* 0x0000000800087308 */ /* 0x000e6c0000002400 */
[----:B------:R-:W-:Y:S07]  /*8b40*/  HMMA.16816.F32 R156, R140, R10, R156 ;  /* 0x0000000a8c9c723c */ /* 0x000fee000000189c */
[----:B------:R-:W-:Y:S01]  /*8b50*/  IMAD.U32 R10, RZ, RZ, UR25 ;  /* 0x00000019ff0a7e24 */ /* 0x000fe2000f8e00ff */
[----:B----4-:R-:W-:Y:S03]  /*8b60*/  HMMA.16816.F32 R160, R144, R4, R160 ;  /* 0x0000000490a0723c */ /* 0x010fe600000018a0 */
[----:B------:R-:W-:-:S05]  /*8b70*/  IMAD R10, R10, 0x40, R205 ;  /* 0x000000400a0a7824 */ /* 0x000fca00078e02cd */
[C---:B------:R-:W-:Y:S01]  /*8b80*/  IADD3 R4, R10.reuse, 0x1, RZ ;  /* 0x000000010a047810 */ /* 0x040fe20007ffe0ff */
[C---:B--2---:R-:W-:Y:S01]  /*8b90*/  HMMA.16816.F32 R152, R32.reuse, R24, R152 ;  /* 0x000000182098723c */ /* 0x044fe20000001898 */
[-C--:B------:R-:W-:Y:S02]  /*8ba0*/  ISETP.GE.AND P4, PT, R10, R211.reuse, PT ;  /* 0x000000d30a00720c */ /* 0x080fe40003f86270 */
[C---:B------:R-:W-:Y:S02]  /*8bb0*/  ISETP.GE.AND P6, PT, R4.reuse, R211, PT ;  /* 0x000000d30400720c */ /* 0x040fe40003fc6270 */
[C---:B------:R-:W-:Y:S02]  /*8bc0*/  ISETP.GE.AND P0, PT, R4.reuse, R207, PT ;  /* 0x000000cf0400720c */ /* 0x040fe40003f06270 */
[C---:B------:R-:W-:Y:S01]  /*8bd0*/  ISETP.LT.OR P6, PT, R4.reuse, R212, P6 ;  /* 0x000000d40400720c */ /* 0x040fe200037c1670 */
[----:B------:R-:W-:Y:S01]  /*8be0*/  HMMA.16816.F32 R148, R32, R26, R148 ;  /* 0x0000001a2094723c */ /* 0x000fe20000001894 */
[----:B------:R-:W-:-:S02]  /*8bf0*/  ISETP.LT.OR P0, PT, R4, R210, P0 ;  /* 0x000000d20400720c */ /* 0x000fc40000701670 */
[C---:B------:R-:W-:Y:S02]  /*8c00*/  ISETP.GE.AND P5, PT, R10.reuse, R207, PT ;  /* 0x000000cf0a00720c */ /* 0x040fe40003fa6270 */
[C---:B------:R-:W-:Y:S02]  /*8c10*/  ISETP.LT.OR P4, PT, R10.reuse, R212, P4 ;  /* 0x000000d40a00720c */ /* 0x040fe40002781670 */
[----:B------:R-:W-:Y:S01]  /*8c20*/  ISETP.LT.OR P5, PT, R10, R210, P5 ;  /* 0x000000d20a00720c */ /* 0x000fe20002fa1670 */
[C---:B------:R-:W-:Y:S01]  /*8c30*/  HMMA.16816.F32 R156, R144.reuse, R6, R156 ;  /* 0x00000006909c723c */ /* 0x040fe2000000189c */
[----:B------:R-:W2:Y:S01]  /*8c40*/  LDSM.16.M88.4 R4, [R188+0x5800] ;  /* 0x00580000bc04783b */ /* 0x000ea20000000200 */
[----:B------:R-:W-:Y:S01]  /*8c50*/  FSEL R0, R0, -INF , !P4 ;  /* 0xff80000000007808 */ /* 0x000fe20006000000 */
[----:B------:R-:W-:Y:S01]  /*8c60*/  FMUL.FTZ R160, R160, c[0x0][0x2ec] ;  /* 0x0000bb00a0a07a20 */ /* 0x000fe20000410000 */
[----:B-----5:R-:W-:Y:S01]  /*8c70*/  FSEL R135, R135, -INF , !P5 ;  /* 0xff80000087877808 */ /* 0x020fe20006800000 */
[----:B------:R-:W-:Y:S01]  /*8c80*/  FMUL.FTZ R161, R161, c[0x0][0x2ec] ;  /* 0x0000bb00a1a17a20 */ /* 0x000fe20000410000 */
[----:B------:R-:W-:Y:S01]  /*8c90*/  FSEL R2, R2, -INF , !P6 ;  /* 0xff80000002027808 */ /* 0x000fe20007000000 */
[----:B------:R-:W-:Y:S01]  /*8ca0*/  FMUL.FTZ R162, R162, c[0x0][0x2ec] ;  /* 0x0000bb00a2a27a20 */ /* 0x000fe20000410000 */
[----:B------:R-:W-:Y:S01]  /*8cb0*/  HMMA.16816.F32 R16, R144, R28, R16 ;  /* 0x0000001c9010723c */ /* 0x000fe20000001810 */
[----:B------:R-:W-:Y:S01]  /*8cc0*/  FSEL R11, R136, -INF , !P0 ;  /* 0xff800000880b7808 */ /* 0x000fe20004000000 */
[----:B------:R-:W-:Y:S01]  /*8cd0*/  FMUL.FTZ R163, R163, c[0x0][0x2ec] ;  /* 0x0000bb00a3a37a20 */ /* 0x000fe20000410000 */
[----:B------:R-:W-:Y:S01]  /*8ce0*/  IADD3 R26, R10, 0x11, RZ ;  /* 0x000000110a1a7810 */ /* 0x000fe20007ffe0ff */
[----:B------:R-:W-:Y:S01]  /*8cf0*/  MUFU.TANH R168, R160 ;  /* 0x000000a000a87308 */ /* 0x000fe20000002400 */
[----:B------:R-:W-:-:S04]  /*8d00*/  DEPBAR.LE SB0, 0x0 ;  /* 0x000080000000791a */ /* 0x000fc80000000000 */
[----:B------:R-:W-:Y:S03]  /*8d10*/  HMMA.16816.F32 R164, R144, R30, R164 ;  /* 0x0000001e90a4723c */ /* 0x000fe600000018a4 */
[----:B------:R-:W-:Y:S04]  /*8d20*/  MUFU.TANH R170, R161 ;  /* 0x000000a100aa7308 */ /* 0x000fe80000002400 */
[----:B------:R-:W-:Y:S01]  /*8d30*/  FMUL.FTZ R156, R156, c[0x0][0x2ec] ;  /* 0x0000bb009c9c7a20 */ /* 0x000fe20000410000 */
[----:B---3--:R-:W-:Y:S01]  /*8d40*/  HMMA.16816.F32 R152, R140, R12, R152 ;  /* 0x0000000c8c98723c */ /* 0x008fe20000001898 */
[----:B------:R-:W-:Y:S02]  /*8d50*/  FMUL.FTZ R157, R157, c[0x0][0x2ec] ;  /* 0x0000bb009d9d7a20 */ /* 0x000fe40000410000 */
[----:B------:R-:W-:Y:S01]  /*8d60*/  MUFU.TANH R169, R162 ;  /* 0x000000a200a97308 */ /* 0x000fe20000002400 */
[----:B------:R-:W-:-:S02]  /*8d70*/  FMUL.FTZ R159, R159, c[0x0][0x2ec] ;  /* 0x0000bb009f9f7a20 */ /* 0x000fc40000410000 */
[----:B------:R-:W-:Y:S01]  /*8d80*/  FMUL.FTZ R158, R158, c[0x0][0x2ec] ;  /* 0x0000bb009e9e7a20 */ /* 0x000fe20000410000 */
[----:B------:R-:W-:Y:S01]  /*8d90*/  IADD3 R13, R10, 0x8, RZ ;  /* 0x000000080a0d7810 */ /* 0x000fe20007ffe0ff */
[----:B------:R-:W-:Y:S01]  /*8da0*/  HMMA.16816.F32 R148, R140, R14, R148 ;  /* 0x0000000e8c94723c */ /* 0x000fe20000001894 */
[----:B------:R-:W-:Y:S01]  /*8db0*/  FMUL.FTZ R9, R16, c[0x0][0x2ec] ;  /* 0x0000bb0010097a20 */ /* 0x000fe20000410000 */
[----:B------:R-:W-:Y:S01]  /*8dc0*/  IADD3 R12, R10, 0x9, RZ ;  /* 0x000000090a0c7810 */ /* 0x000fe20007ffe0ff */
[----:B------:R-:W-:Y:S01]  /*8dd0*/  FMUL.FTZ R17, R17, c[0x0][0x2ec] ;  /* 0x0000bb0011117a20 */ /* 0x000fe20000410000 */
[C---:B------:R-:W-:Y:S01]  /*8de0*/  ISETP.GE.AND P4, PT, R13.reuse, R211, PT ;  /* 0x000000d30d00720c */ /* 0x040fe20003f86270 */
[----:B------:R-:W-:Y:S01]  /*8df0*/  FMUL.FTZ R18, R18, c[0x0][0x2ec] ;  /* 0x0000bb0012127a20 */ /* 0x000fe20000410000 */
[----:B------:R-:W-:Y:S01]  /*8e00*/  ISETP.GE.AND P5, PT, R13, R207, PT ;  /* 0x000000cf0d00720c */ /* 0x000fe20003fa6270 */
[----:B------:R-:W-:Y:S01]  /*8e10*/  FMUL.FTZ R19, R19, c[0x0][0x2ec] ;  /* 0x0000bb0013137a20 */ /* 0x000fe20000410000 */
[C---:B------:R-:W-:Y:S01]  /*8e20*/  ISETP.GE.AND P6, PT, R12.reuse, R211, PT ;  /* 0x000000d30c00720c */ /* 0x040fe20003fc6270 */
[----:B------:R-:W-:Y:S01]  /*8e30*/  MUFU.TANH R9, R9 ;  /* 0x0000000900097308 */ /* 0x000fe20000002400 */
[----:B------:R-:W-:Y:S01]  /*8e40*/  ISETP.GE.AND P0, PT, R12, R207, PT ;  /* 0x000000cf0c00720c */ /* 0x000fe20003f06270 */
[----:B------:R-:W-:Y:S01]  /*8e50*/  FMUL.FTZ R16, R164, c[0x0][0x2ec] ;  /* 0x0000bb00a4107a20 */ /* 0x000fe20000410000 */
[C---:B------:R-:W-:Y:S01]  /*8e60*/  ISETP.LT.OR P4, PT, R13.reuse, R212, P4 ;  /* 0x000000d40d00720c */ /* 0x040fe20002781670 */
[----:B------:R-:W-:Y:S01]  /*8e70*/  FMUL.FTZ R23, R166, c[0x0][0x2ec] ;  /* 0x0000bb00a6177a20 */ /* 0x000fe20000410000 */
[----:B------:R-:W-:-:S02]  /*8e80*/  ISETP.LT.OR P5, PT, R13, R210, P5 ;  /* 0x000000d20d00720c */ /* 0x000fc40002fa1670 */
[C---:B------:R-:W-:Y:S01]  /*8e90*/  ISETP.LT.OR P6, PT, R12.reuse, R212, P6 ;  /* 0x000000d40c00720c */ /* 0x040fe200037c1670 */
[----:B------:R3:W4:Y:S01]  /*8ea0*/  MUFU.TANH R24, R17 ;  /* 0x0000001100187308 */ /* 0x0007220000002400 */
[----:B------:R-:W-:Y:S01]  /*8eb0*/  ISETP.LT.OR P0, PT, R12, R210, P0 ;  /* 0x000000d20c00720c */ /* 0x000fe20000701670 */
[C---:B--2---:R-:W-:Y:S01]  /*8ec0*/  HMMA.16816.F32 R152, R144.reuse, R4, R152 ;  /* 0x000000049098723c */ /* 0x044fe20000001898 */
[----:B------:R-:W-:Y:S02]  /*8ed0*/  FSEL R14, R20, -INF , !P4 ;  /* 0xff800000140e7808 */ /* 0x000fe40006000000 */
[----:B-1----:R-:W-:Y:S02]  /*8ee0*/  FSEL R15, R22, -INF , !P5 ;  /* 0xff800000160f7808 */ /* 0x002fe40006800000 */
[----:B------:R-:W-:Y:S01]  /*8ef0*/  FSEL R12, R21, -INF , !P6 ;  /* 0xff800000150c7808 */ /* 0x000fe20007000000 */
[----:B------:R1:W-:Y:S01]  /*8f00*/  MUFU.TANH R27, R18 ;  /* 0x00000012001b7308 */ /* 0x0003e20000002400 */
[----:B------:R-:W-:Y:S01]  /*8f10*/  FSEL R13, R8, -INF , !P0 ;  /* 0xff800000080d7808 */ /* 0x000fe20004000000 */
[----:B------:R-:W-:Y:S01]  /*8f20*/  HMMA.16816.F32 R148, R144, R6, R148 ;  /* 0x000000069094723c */ /* 0x000fe20000001894 */
[----:B------:R-:W-:-:S02]  /*8f30*/  ISETP.GE.AND P6, PT, R26, R211, PT ;  /* 0x000000d31a00720c */ /* 0x000fc40003fc6270 */
[C---:B------:R-:W-:Y:S02]  /*8f40*/  ISETP.GE.AND P0, PT, R26.reuse, R207, PT ;  /* 0x000000cf1a00720c */ /* 0x040fe40003f06270 */
[C---:B------:R-:W-:Y:S01]  /*8f50*/  ISETP.LT.OR P6, PT, R26.reuse, R212, P6 ;  /* 0x000000d41a00720c */ /* 0x040fe200037c1670 */
[----:B------:R2:W5:Y:S01]  /*8f60*/  MUFU.TANH R25, R19 ;  /* 0x0000001300197308 */ /* 0x0005620000002400 */
[----:B---3--:R-:W-:Y:S01]  /*8f70*/  FMUL.FTZ R17, R165, c[0x0][0x2ec] ;  /* 0x0000bb00a5117a20 */ /* 0x008fe20000410000 */
[----:B------:R-:W-:Y:S02]  /*8f80*/  ISETP.LT.OR P0, PT, R26, R210, P0 ;  /* 0x000000d21a00720c */ /* 0x000fe40000701670 */
[C---:B------:R-:W-:Y:S02]  /*8f90*/  IADD3 R5, R10.reuse, 0x18, RZ ;  /* 0x000000180a057810 */ /* 0x040fe40007ffe0ff */
[----:B------:R-:W-:Y:S01]  /*8fa0*/  IADD3 R4, R10, 0x19, RZ ;  /* 0x000000190a047810 */ /* 0x000fe20007ffe0ff */
[----:B-1----:R-:W-:Y:S01]  /*8fb0*/  FMUL.FTZ R18, R167, c[0x0][0x2ec] ;  /* 0x0000bb00a7127a20 */ /* 0x002fe20000410000 */
[----:B------:R-:W1:Y:S01]  /*8fc0*/  MUFU.TANH R16, R16 ;  /* 0x0000001000107308 */ /* 0x000e620000002400 */
[----:B----4-:R-:W-:Y:S01]  /*8fd0*/  FSEL R24, R24, -INF , !P6 ;  /* 0xff80000018187808 */ /* 0x010fe20007000000 */
[----:B------:R-:W-:Y:S01]  /*8fe0*/  FMUL.FTZ R8, R152, c[0x0][0x2ec] ;  /* 0x0000bb0098087a20 */ /* 0x000fe20000410000 */
[-C--:B------:R-:W-:Y:S01]  /*8ff0*/  ISETP.GE.AND P6, PT, R4, R211.reuse, PT ;  /* 0x000000d30400720c */ /* 0x080fe20003fc6270 */
[----:B------:R-:W-:Y:S01]  /*9000*/  FMUL.FTZ R152, R153, c[0x0][0x2ec] ;  /* 0x0000bb0099987a20 */ /* 0x000fe20000410000 */
[C---:B------:R-:W-:Y:S01]  /*9010*/  IADD3 R6, R10.reuse, 0x28, RZ ;  /* 0x000000280a067810 */ /* 0x040fe20007ffe0ff */
[----:B------:R-:W-:Y:S01]  /*9020*/  FMUL.FTZ R137, R155, c[0x0][0x2ec] ;  /* 0x0000bb009b897a20 */ /* 0x000fe20000410000 */
[----:B--2---:R-:W-:Y:S01]  /*9030*/  IADD3 R19, R10, 0x10, RZ ;  /* 0x000000100a137810 */ /* 0x004fe20007ffe0ff */
[----:B------:R-:W-:Y:S01]  /*9040*/  MUFU.TANH R17, R17 ;  /* 0x0000001100117308 */ /* 0x000fe20000002400 */
[----:B-----5:R-:W-:Y:S01]  /*9050*/  FSEL R25, R25, -INF , !P0 ;  /* 0xff80000019197808 */ /* 0x020fe20004000000 */
[----:B------:R-:W-:Y:S01]  /*9060*/  FMUL.FTZ R138, R148, c[0x0][0x2ec] ;  /* 0x0000bb00948a7a20 */ /* 0x000fe20000410000 */
[----:B------:R-:W-:Y:S01]  /*9070*/  ISETP.GE.AND P4, PT, R19, R211, PT ;  /* 0x000000d31300720c */ /* 0x000fe20003f86270 */
[----:B------:R-:W-:Y:S01]  /*9080*/  FMUL.FTZ R136, R149, c[0x0][0x2ec] ;  /* 0x0000bb0095887a20 */ /* 0x000fe20000410000 */
[C---:B------:R-:W-:Y:S01]  /*9090*/  ISETP.GE.AND P5, PT, R19.reuse, R207, PT ;  /* 0x000000cf1300720c */ /* 0x040fe20003fa6270 */
[----:B------:R-:W-:Y:S01]  /*90a0*/  FMUL.FTZ R139, R150, c[0x0][0x2ec] ;  /* 0x0000bb00968b7a20 */ /* 0x000fe20000410000 */
[C---:B------:R-:W-:Y:S01]  /*90b0*/  ISETP.LT.OR P4, PT, R19.reuse, R212, P4 ;  /* 0x000000d41300720c */ /* 0x040fe20002781670 */
[----:B------:R-:W2:Y:S01]  /*90c0*/  MUFU.TANH R23, R23 ;  /* 0x0000001700177308 */ /* 0x000ea20000002400 */
[----:B------:R-:W-:Y:S01]  /*90d0*/  ISETP.LT.OR P5, PT, R19, R210, P5 ;  /* 0x000000d21300720c */ /* 0x000fe20002fa1670 */
[----:B------:R-:W-:Y:S01]  /*90e0*/  FMUL.FTZ R149, R151, c[0x0][0x2ec] ;  /* 0x0000bb0097957a20 */ /* 0x000fe20000410000 */
[----:B------:R-:W-:-:S02]  /*90f0*/  FSEL R26, R9, -INF , !P4 ;  /* 0xff800000091a7808 */ /* 0x000fc40006000000 */
[----:B------:R-:W-:Y:S02]  /*9100*/  FSEL R27, R27, -INF , !P5 ;  /* 0xff8000001b1b7808 */ /* 0x000fe40006800000 */
[C---:B------:R-:W-:Y:S01]  /*9110*/  ISETP.GE.AND P4, PT, R5.reuse, R211, PT ;  /* 0x000000d30500720c */ /* 0x040fe20003f86270 */
[----:B------:R-:W3:Y:S01]  /*9120*/  MUFU.TANH R18, R18 ;  /* 0x0000001200127308 */ /* 0x000ee20000002400 */
[CC--:B------:R-:W-:Y:S02]  /*9130*/  ISETP.GE.AND P5, PT, R5.reuse, R207.reuse, PT ;  /* 0x000000cf0500720c */ /* 0x0c0fe40003fa6270 */
[C---:B------:R-:W-:Y:S02]  /*9140*/  ISETP.GE.AND P0, PT, R4.reuse, R207, PT ;  /* 0x000000cf0400720c */ /* 0x040fe40003f06270 */
[C---:B------:R-:W-:Y:S02]  /*9150*/  ISETP.LT.OR P4, PT, R5.reuse, R212, P4 ;  /* 0x000000d40500720c */ /* 0x040fe40002781670 */
[----:B------:R-:W-:Y:S01]  /*9160*/  ISETP.LT.OR P5, PT, R5, R210, P5 ;  /* 0x000000d20500720c */ /* 0x000fe20002fa1670 */
[----:B------:R-:W4:Y:S01]  /*9170*/  MUFU.TANH R167, R163 ;  /* 0x000000a300a77308 */ /* 0x000f220000002400 */
[----:B------:R-:W-:-:S02]  /*9180*/  ISETP.LT.OR P6, PT, R4, R212, P6 ;  /* 0x000000d40400720c */ /* 0x000fc400037c1670 */
[----:B------:R-:W-:Y:S02]  /*9190*/  ISETP.LT.OR P0, PT, R4, R210, P0 ;  /* 0x000000d20400720c */ /* 0x000fe40000701670 */
[C---:B------:R-:W-:Y:S02]  /*91a0*/  IADD3 R4, R10.reuse, 0x20, RZ ;  /* 0x000000200a047810 */ /* 0x040fe40007ffe0ff */
[----:B------:R-:W-:Y:S01]  /*91b0*/  IADD3 R5, R10, 0x21, RZ ;  /* 0x000000210a057810 */ /* 0x000fe20007ffe0ff */
[----:B------:R-:W5:Y:S01]  /*91c0*/  MUFU.TANH R166, R156 ;  /* 0x0000009c00a67308 */ /* 0x000f620000002400 */
[----:B-1----:R-:W-:Y:S02]  /*91d0*/  FSEL R22, R16, -INF , !P4 ;  /* 0xff80000010167808 */ /* 0x002fe40006000000 */
[----:B--2---:R-:W-:Y:S02]  /*91e0*/  FSEL R23, R23, -INF , !P5 ;  /* 0xff80000017177808 */ /* 0x004fe40006800000 */
[----:B------:R-:W-:-:S02]  /*91f0*/  FSEL R20, R17, -INF , !P6 ;  /* 0xff80000011147808 */ /* 0x000fc40007000000 */
[----:B---3--:R-:W-:Y:S01]  /*9200*/  FSEL R21, R18, -INF , !P0 ;  /* 0xff80000012157808 */ /* 0x008fe20004000000 */
[----:B------:R-:W1:Y:S01]  /*9210*/  MUFU.TANH R164, R157 ;  /* 0x0000009d00a47308 */ /* 0x000e620000002400 */
[C---:B------:R-:W-:Y:S02]  /*9220*/  ISETP.GE.AND P4, PT, R4.reuse, R211, PT ;  /* 0x000000d30400720c */ /* 0x040fe40003f86270 */
[C---:B------:R-:W-:Y:S02]  /*9230*/  ISETP.GE.AND P5, PT, R4.reuse, R207, PT ;  /* 0x000000cf0400720c */ /* 0x040fe40003fa6270 */
[C---:B------:R-:W-:Y:S02]  /*9240*/  ISETP.GE.AND P6, PT, R5.reuse, R211, PT ;  /* 0x000000d30500720c */ /* 0x040fe40003fc6270 */
[----:B------:R-:W-:Y:S01]  /*9250*/  ISETP.GE.AND P0, PT, R5, R207, PT ;  /* 0x000000cf0500720c */ /* 0x000fe20003f06270 */
[----:B------:R-:W2:Y:S01]  /*9260*/  MUFU.TANH R163, R159 ;  /* 0x0000009f00a37308 */ /* 0x000ea20000002400 */
[----:B------:R-:W-:-:S02]  /*9270*/  ISETP.LT.OR P4, PT, R4, R212, P4 ;  /* 0x000000d40400720c */ /* 0x000fc40002781670 */
[----:B------:R-:W-:Y:S02]  /*9280*/  ISETP.LT.OR P5, PT, R4, R210, P5 ;  /* 0x000000d20400720c */ /* 0x000fe40002fa1670 */
[C---:B------:R-:W-:Y:S02]  /*9290*/  ISETP.LT.OR P6, PT, R5.reuse, R212, P6 ;  /* 0x000000d40500720c */ /* 0x040fe400037c1670 */
[----:B------:R-:W-:Y:S01]  /*92a0*/  ISETP.LT.OR P0, PT, R5, R210, P0 ;  /* 0x000000d20500720c */ /* 0x000fe20000701670 */
[----:B------:R-:W3:Y:S01]  /*92b0*/  MUFU.TANH R4, R8 ;  /* 0x0000000800047308 */ /* 0x000ee20000002400 */
[----:B------:R-:W-:Y:S01]  /*92c0*/  IADD3 R7, R10, 0x29, RZ ;  /* 0x000000290a077810 */ /* 0x000fe20007ffe0ff */
[----:B------:R-:W-:Y:S01]  /*92d0*/  FMUL.FTZ R5, R154, c[0x0][0x2ec] ;  /* 0x0000bb009a057a20 */ /* 0x000fe20000410000 */
[----:B------:R-:W-:Y:S02]  /*92e0*/  FSEL R168, R168, -INF , !P4 ;  /* 0xff800000a8a87808 */ /* 0x000fe40006000000 */
[----:B------:R-:W-:-:S02]  /*92f0*/  FSEL R169, R169, -INF , !P5 ;  /* 0xff800000a9a97808 */ /* 0x000fc40006800000 */
[----:B------:R-:W-:Y:S01]  /*9300*/  FSEL R170, R170, -INF , !P6 ;  /* 0xff800000aaaa7808 */ /* 0x000fe20007000000 */
[----:B------:R-:W1:Y:S01]  /*9310*/  MUFU.TANH R165, R158 ;  /* 0x0000009e00a57308 */ /* 0x000e620000002400 */
[----:B----4-:R-:W-:Y:S02]  /*9320*/  FSEL R167, R167, -INF , !P0 ;  /* 0xff800000a7a77808 */ /* 0x010fe40004000000 */
[C---:B------:R-:W-:Y:S02]  /*9330*/  ISETP.GE.AND P4, PT, R6.reuse, R211, PT ;  /* 0x000000d30600720c */ /* 0x040fe40003f86270 */
[----:B------:R-:W-:Y:S02]  /*9340*/  ISETP.GE.AND P5, PT, R6, R207, PT ;  /* 0x000000cf0600720c */ /* 0x000fe40003fa6270 */
[C---:B------:R-:W-:Y:S01]  /*9350*/  ISETP.GE.AND P6, PT, R7.reuse, R211, PT ;  /* 0x000000d30700720c */ /* 0x040fe20003fc6270 */
[----:B------:R-:W4:Y:S01]  /*9360*/  MUFU.TANH R138, R138 ;  /* 0x0000008a008a7308 */ /* 0x000f220000002400 */
[----:B------:R-:W-:-:S02]  /*9370*/  ISETP.GE.AND P0, PT, R7, R207, PT ;  /* 0x000000cf0700720c */ /* 0x000fc40003f06270 */
[C---:B------:R-:W-:Y:S02]  /*9380*/  ISETP.LT.OR P4, PT, R6.reuse, R212, P4 ;  /* 0x000000d40600720c */ /* 0x040fe40002781670 */
[----:B------:R-:W-:Y:S02]  /*9390*/  ISETP.LT.OR P5, PT, R6, R210, P5 ;  /* 0x000000d20600720c */ /* 0x000fe40002fa1670 */
[C---:B------:R-:W-:Y:S01]  /*93a0*/  ISETP.LT.OR P6, PT, R7.reuse, R212, P6 ;  /* 0x000000d40700720c */ /* 0x040fe200037c1670 */
[----:B------:R-:W-:Y:S01]  /*93b0*/  MUFU.TANH R152, R152 ;  /* 0x0000009800987308 */ /* 0x000fe20000002400 */
[----:B------:R-:W-:Y:S02]  /*93c0*/  ISETP.LT.OR P0, PT, R7, R210, P0 ;  /* 0x000000d20700720c */ /* 0x000fe40000701670 */
[C---:B------:R-:W-:Y:S02]  /*93d0*/  IADD3 R7, R10.reuse, 0x30, RZ ;  /* 0x000000300a077810 */ /* 0x040fe40007ffe0ff */
[----:B------:R-:W-:-:S02]  /*93e0*/  IADD3 R6, R10, 0x31, RZ ;  /* 0x000000310a067810 */ /* 0x000fc40007ffe0ff */
[----:B-----5:R-:W-:Y:S01]  /*93f0*/  FSEL R166, R166, -INF , !P4 ;  /* 0xff800000a6a67808 */ /* 0x020fe20006000000 */
[----:B------:R-:W5:Y:S01]  /*9400*/  MUFU.TANH R5, R5 ;  /* 0x0000000500057308 */ /* 0x000f620000002400 */
[----:B-1----:R-:W-:Y:S02]  /*9410*/  FSEL R164, R164, -INF , !P6 ;  /* 0xff800000a4a47808 */ /* 0x002fe40007000000 */
[----:B--2---:R-:W-:Y:S02]  /*9420*/  FSEL R163, R163, -INF , !P0 ;  /* 0xff800000a3a37808 */ /* 0x004fe40004000000 */
[-C--:B------:R-:W-:Y:S02]  /*9430*/  ISETP.GE.AND P4, PT, R7, R211.reuse, PT ;  /* 0x000000d30700720c */ /* 0x080fe40003f86270 */
[C---:B------:R-:W-:Y:S01]  /*9440*/  ISETP.GE.AND P6, PT, R6.reuse, R211, PT ;  /* 0x000000d30600720c */ /* 0x040fe20003fc6270 */
[----:B------:R-:W1:Y:S01]  /*9450*/  MUFU.TANH R137, R137 ;  /* 0x0000008900897308 */ /* 0x000e620000002400 */
[----:B------:R-:W-:Y:S01]  /*9460*/  BAR.SYNC.DEFER_BLOCKING 0x0 ;  /* 0x0000000000007b1d */ /* 0x000fe20000010000 */
[----:B------:R-:W-:-:S02]  /*9470*/  ISETP.GE.AND P0, PT, R6, R207, PT ;  /* 0x000000cf0600720c */ /* 0x000fc40003f06270 */
[-C--:B------:R-:W-:Y:S02]  /*9480*/  ISETP.LT.OR P4, PT, R7, R212.reuse, P4 ;  /* 0x000000d40700720c */ /* 0x080fe40002781670 */
[C---:B------:R-:W-:Y:S02]  /*9490*/  ISETP.LT.OR P6, PT, R6.reuse, R212, P6 ;  /* 0x000000d40600720c */ /* 0x040fe400037c1670 */
[----:B------:R-:W-:Y:S01]  /*94a0*/  ISETP.LT.OR P0, PT, R6, R210, P0 ;  /* 0x000000d20600720c */ /* 0x000fe20000701670 */
[----:B------:R-:W-:Y:S01]  /*94b0*/  MUFU.TANH R136, R136 ;  /* 0x0000008800887308 */ /* 0x000fe20000002400 */
[----:B------:R-:W-:Y:S02]  /*94c0*/  IADD3 R6, R10, 0x38, RZ ;  /* 0x000000380a067810 */ /* 0x000fe40007ffe0ff */
[----:B---3--:R-:W-:Y:S02]  /*94d0*/  FSEL R154, R4, -INF , !P4 ;  /* 0xff800000049a7808 */ /* 0x008fe40006000000 */
[----:B------:R-:W-:-:S02]  /*94e0*/  ISETP.GE.AND P4, PT, R6, R211, PT ;  /* 0x000000d30600720c */ /* 0x000fc40003f86270 */
[----:B------:R-:W-:Y:S01]  /*94f0*/  FSEL R165, R165, -INF , !P5 ;  /* 0xff800000a5a57808 */ /* 0x000fe20006800000 */
[----:B------:R-:W2:Y:S01]  /*9500*/  MUFU.TANH R139, R139 ;  /* 0x0000008b008b7308 */ /* 0x000ea20000002400 */
[----:B------:R-:W-:Y:S02]  /*9510*/  ISETP.LT.OR P4, PT, R6, R212, P4 ;  /* 0x000000d40600720c */ /* 0x000fe40002781670 */
[C---:B------:R-:W-:Y:S02]  /*9520*/  ISETP.GE.AND P5, PT, R7.reuse, R207, PT ;  /* 0x000000cf0700720c */ /* 0x040fe40003fa6270 */
[----:B----4-:R-:W-:Y:S02]  /*9530*/  FSEL R138, R138, -INF , !P4 ;  /* 0xff8000008a8a7808 */ /* 0x010fe40006000000 */
[----:B------:R-:W-:Y:S01]  /*9540*/  PLOP3.LUT P4, PT, PT, PT, UP0, 0x80, 0x0 ;  /* 0x000000000000781c */ /* 0x000fe20003f8f008 */
[----:B------:R-:W3:Y:S01]  /*9550*/  MUFU.TANH R149, R149 ;  /* 0x0000009500957308 */ /* 0x000ee20000002400 */
[----:B------:R-:W-:-:S02]  /*9560*/  ISETP.LT.OR P5, PT, R7, R210, P5 ;  /* 0x000000d20700720c */ /* 0x000fc40002fa1670 */
[----:B------:R-:W-:Y:S02]  /*9570*/  IADD3 R10, R10, 0x39, RZ ;  /* 0x000000390a0a7810 */ /* 0x000fe40007ffe0ff */
[----:B-----5:R-:W-:Y:S02]  /*9580*/  FSEL R151, R5, -INF , !P5 ;  /* 0xff80000005977808 */ /* 0x020fe40006800000 */
[----:B------:R-:W-:Y:S02]  /*9590*/  FSEL R152, R152, -INF , !P6 ;  /* 0xff80000098987808 */ /* 0x000fe40007000000 */
[----:B-1----:R-:W-:Y:S02]  /*95a0*/  FSEL R137, R137, -INF , !P0 ;  /* 0xff80000089897808 */ /* 0x002fe40004000000 */
[----:B------:R-:W-:Y:S02]  /*95b0*/  ISETP.GE.AND P5, PT, R6, R207, PT ;  /* 0x000000cf0600720c */ /* 0x000fe40003fa6270 */
[----:B------:R-:W-:-:S02]  /*95c0*/  ISETP.GE.AND P6, PT, R10, R211, PT ;  /* 0x000000d30a00720c */ /* 0x000fc40003fc6270 */
[----:B------:R-:W-:Y:S02]  /*95d0*/  ISETP.GE.AND P0, PT, R10, R207, PT ;  /* 0x000000cf0a00720c */ /* 0x000fe40003f06270 */
[----:B------:R-:W-:Y:S02]  /*95e0*/  ISETP.LT.OR P5, PT, R6, R210, P5 ;  /* 0x000000d20600720c */ /* 0x000fe40002fa1670 */
[C---:B------:R-:W-:Y:S02]  /*95f0*/  ISETP.LT.OR P6, PT, R10.reuse, R212, P6 ;  /* 0x000000d40a00720c */ /* 0x040fe400037c1670 */
[----:B------:R-:W-:Y:S02]  /*9600*/  ISETP.LT.OR P0, PT, R10, R210, P0 ;  /* 0x000000d20a00720c */ /* 0x000fe40000701670 */
[----:B--2---:R-:W-:Y:S02]  /*9610*/  FSEL R139, R139, -INF , !P5 ;  /* 0xff8000008b8b7808 */ /* 0x004fe40006800000 */
[----:B------:R-:W-:-:S02]  /*9620*/  FSEL R136, R136, -INF , !P6 ;  /* 0xff80000088887808 */ /* 0x000fc40007000000 */
[----:B---3--:R-:W-:Y:S01]  /*9630*/  FSEL R149, R149, -INF , !P0 ;  /* 0xff80000095957808 */ /* 0x008fe20004000000 */
        /* <DEDUP_REMOVED lines=73> */
.L_x_2078:
[----:B------:R-:W-:Y:S02]  /*9ad0*/  ULDC UR10, c[0x0][0x198] ;  /* 0x00006600000a7ab9 */ /* 0x000fe40000000800 */
[----:B------:R-:W-:-:S04]  /*9ae0*/  ULEA UR10, -UR10, URZ, 0x6 ;  /* 0x0000003f0a0a7291 */ /* 0x000fc8000f8e313f */
[----:B------:R-:W-:Y:S02]  /*9af0*/  USHF.R.S32.HI UR8, URZ, 0x1f, UR10 ;  /* 0x0000001f3f087899 */ /* 0x000fe4000801140a */
.L_x_2079:
[----:B------:R-:W-:Y:S01]  /*9b00*/  IMAD.U32 R35, RZ, RZ, UR10 ;  /* 0x0000000aff237e24 */ /* 0x000fe2000f8e00ff */
[C---:B------:R-:W-:Y:S01]  /*9b10*/  @!P2 IADD3 R9, P5, R134.reuse, UR10, RZ ;  /* 0x0000000a8609ac10 */ /* 0x040fe2000ffbe0ff */
[----:B------:R-:W-:Y:S01]  /*9b20*/  IMAD.U32 R5, RZ, RZ, UR10 ;  /* 0x0000000aff057e24 */ /* 0x000fe2000f8e00ff */
[----:B------:R-:W-:Y:S01]  /*9b30*/  @!P1 IADD3 R7, P0, R134, UR10, RZ ;  /* 0x0000000a86079c10 */ /* 0x000fe2000ff1e0ff */
[----:B------:R-:W-:Y:S01]  /*9b40*/  IMAD.U32 R6, RZ, RZ, UR8 ;  /* 0x00000008ff067e24 */ /* 0x000fe2000f8e00ff */
[-C--:B------:R-:W-:Y:S01]  /*9b50*/  @!P3 LEA R34, P6, R35, R216.reuse, 0x1 ;  /* 0x000000d82322b211 */ /* 0x080fe200078c08ff */
[----:B------:R-:W-:Y:S01]  /*9b60*/  IMAD.U32 R8, RZ, RZ, UR20 ;  /* 0x00000014ff087e24 */ /* 0x000fe2000f8e00ff */
[----:B------:R-:W-:Y:S01]  /*9b70*/  @!P2 IADD3.X R4, R133, UR8, RZ, P5, !PT ;  /* 0x000000088504ac10 */ /* 0x000fe2000affe4ff */
[----:B------:R-:W-:Y:S01]  /*9b80*/  UIADD3 UR5, UP1, UP0, UR21, UR10, UR21 ;  /* 0x0000000a15057290 */ /* 0x000fe2000f83e015 */
[----:B------:R-:W-:Y:S01]  /*9b90*/  @!P3 LEA.HI.X R35, R5, R215, R6, 0x1, P6 ;  /* 0x000000d70523b211 */ /* 0x000fe200030f0c06 */
[----:B------:R-:W-:Y:S01]  /*9ba0*/  IMAD.U32 R5, RZ, RZ, UR21 ;  /* 0x00000015ff057e24 */ /* 0x000fe2000f8e00ff */
[----:B------:R-:W-:Y:S01]  /*9bb0*/  @!P2 LEA R32, P5, R9, c[0x0][0x168], 0x1 ;  /* 0x00005a000920aa11 */ /* 0x000fe200078a08ff */
[----:B------:R-:W-:Y:S01]  /*9bc0*/  UIADD3.X UR4, UR20, UR8, UR20, UP1, UP0 ;  /* 0x0000000814047290 */ /* 0x000fe20008fe0414 */
[----:B------:R-:W-:Y:S01]  /*9bd0*/  @!P1 IADD3.X R6, R133, UR8, RZ, P0, !PT ;  /* 0x0000000885069c10 */ /* 0x000fe200087fe4ff */
[----:B------:R-:W-:Y:S01]  /*9be0*/  IMAD.U32 R17, RZ, RZ, UR5 ;  /* 0x00000005ff117e24 */ /* 0x000fe2000f8e00ff */
[----:B------:R-:W-:Y:S01]  /*9bf0*/  @!P2 LEA.HI.X R33, R9, c[0x0][0x16c], R4, 0x1, P5 ;  /* 0x00005b000921aa11 */ /* 0x000fe200028f0c04 */
[----:B------:R-:W-:Y:S01]  /*9c00*/  IMAD.U32 R4, RZ, RZ, UR20 ;  /* 0x00000014ff047e24 */ /* 0x000fe2000f8e00ff */
[----:B------:R-:W-:Y:S01]  /*9c10*/  @!P1 LEA R18, P0, R7, c[0x0][0x168], 0x1 ;  /* 0x00005a0007129a11 */ /* 0x000fe200078008ff */
[----:B------:R-:W-:Y:S01]  /*9c20*/  IMAD.U32 R9, RZ, RZ, UR21 ;  /* 0x00000015ff097e24 */ /* 0x000fe2000f8e00ff */
[----:B------:R-:W-:Y:S01]  /*9c30*/  @!P3 IADD3 R5, P5, R5, UR10, RZ ;  /* 0x0000000a0505bc10 */ /* 0x000fe2000ffbe0ff */
[----:B------:R1:W-:Y:S01]  /*9c40*/  @P3 STS.128 [R206+0x6000], RZ ;  /* 0x006000ffce003388 */ /* 0x0003e20000000c00 */
[----:B------:R-:W-:Y:S01]  /*9c50*/  @!P1 LEA.HI.X R19, R7, c[0x0][0x16c], R6, 0x1, P0 ;  /* 0x00005b0007139a11 */ /* 0x000fe200000f0c06 */
[----:B------:R-:W-:Y:S01]  /*9c60*/  IMAD.U32 R7, RZ, RZ, UR21 ;  /* 0x00000015ff077e24 */ /* 0x000fe2000f8e00ff */
[----:B------:R-:W-:Y:S01]  /*9c70*/  @!P3 IADD3.X R4, R4, UR8, RZ, P5, !PT ;  /* 0x000000080404bc10 */ /* 0x000fe2000affe4ff */
[----:B------:R-:W-:Y:S01]  /*9c80*/  IMAD.U32 R6, RZ, RZ, UR20 ;  /* 0x00000014ff067e24 */ /* 0x000fe2000f8e00ff */
[C---:B------:R-:W-:Y:S01]  /*9c90*/  @!P2 IADD3 R9, P5, P0, R134.reuse, UR10, R9 ;  /* 0x0000000a8609ac10 */ /* 0x040fe2000f8be009 */
[----:B------:R-:W-:Y:S01]  /*9ca0*/  @!PT LDS RZ, [RZ] ;  /* 0x00000000fffff984 */ /* 0x000fe20000000800 */
[----:B------:R-:W-:Y:S01]  /*9cb0*/  @!PT LDS RZ, [RZ] ;  /* 0x00000000fffff984 */ /* 0x000fe20000000800 */
[----:B------:R-:W-:Y:S01]  /*9cc0*/  @!PT LDS RZ, [RZ] ;  /* 0x00000000fffff984 */ /* 0x000fe20000000800 */
[----:B------:R1:W-:Y:S01]  /*9cd0*/  @!P3 LDGSTS.E.BYPASS.LTC128B.128 [R206+0x6000], [R34.64] ;  /* 0x0600000022cebfae */ /* 0x0003e2000b901d46 */
[----:B------:R-:W-:Y:S01]  /*9ce0*/  @!P3 LEA R30, P6, R5, R216, 0x1 ;  /* 0x000000d8051eb211 */ /* 0x000fe200078c08ff */
[----:B------:R-:W-:Y:S01]  /*9cf0*/  BSSY B0, `(.L_x_2080) ;  /* 0x000005c000007945 */ /* 0x000fe20003800000 */
[----:B------:R-:W-:Y:S01]  /*9d00*/  @!P2 IADD3.X R8, R133, UR8, R8, P5, P0 ;  /* 0x000000088508ac10 */ /* 0x000fe2000afe0408 */
[----:B------:R1:W-:Y:S01]  /*9d10*/  @P2 STS.128 [R206+0x8000], RZ ;  /* 0x008000ffce002388 */ /* 0x0003e20000000c00 */
[----:B------:R-:W-:-:S02]  /*9d20*/  @!P1 IADD3 R7, P5, P0, R134, UR10, R7 ;  /* 0x0000000a86079c10 */ /* 0x000fc4000f8be007 */
[----:B------:R-:W-:Y:S01]  /*9d30*/  @!P3 LEA.HI.X R31, R5, R215, R4, 0x1, P6 ;  /* 0x000000d7051fb211 */ /* 0x000fe200030f0c04 */
[----:B------:R-:W-:Y:S01]  /*9d40*/  IMAD.U32 R5, RZ, RZ, UR5 ;  /* 0x00000005ff057e24 */ /* 0x000fe2000f8e00ff */
[----:B------:R-:W-:Y:S01]  /*9d50*/  @!P1 IADD3.X R6, R133, UR8, R6, P5, P0 ;  /* 0x0000000885069c10 */ /* 0x000fe2000afe0406 */
[----:B------:R-:W-:Y:S01]  /*9d60*/  IMAD.U32 R4, RZ, RZ, UR4 ;  /* 0x00000004ff047e24 */ /* 0x000fe2000f8e00ff */
[----:B------:R-:W-:Y:S01]  /*9d70*/  @!P1 LEA R16, P0, R7, c[0x0][0x168], 0x1 ;  /* 0x00005a0007109a11 */ /* 0x000fe200078008ff */
[----:B------:R-:W-:Y:S01]  /*9d80*/  @!PT LDS RZ, [RZ] ;  /* 0x00000000fffff984 */ /* 0x000fe20000000800 */
[----:B------:R-:W-:Y:S01]  /*9d90*/  @!PT LDS RZ, [RZ] ;  /* 0x00000000fffff984 */ /* 0x000fe20000000800 */
[----:B------:R-:W-:Y:S01]  /*9da0*/  @!PT LDS RZ, [RZ] ;  /* 0x00000000fffff984 */ /* 0x000fe20000000800 */
[----:B------:R1:W-:Y:S01]  /*9db0*/  @!P2 LDGSTS.E.BYPASS.LTC128B.128 [R206+0x8000], [R32.64+0x80] ;  /* 0x0800008020ceafae */ /* 0x0003e2000b901d46 */
[----:B------:R-:W-:Y:S02]  /*9dc0*/  @!P3 LEA R140, P5, R17, R216, 0x1 ;  /* 0x000000d8118cb211 */ /* 0x000fe400078a08ff */
[----:B------:R-:W-:Y:S01]  /*9dd0*/  @!P1 LEA.HI.X R17, R7, c[0x0][0x16c], R6, 0x1, P0 ;  /* 0x00005b0007119a11 */ /* 0x000fe200000f0c06 */
[----:B------:R1:W-:Y:S01]  /*9de0*/  @P1 STS.128 [R206+0xa000], RZ ;  /* 0x00a000ffce001388 */ /* 0x0003e20000000c00 */
[----:B------:R-:W-:-:S02]  /*9df0*/  @!P2 IADD3 R6, P0, R134, UR5, RZ ;  /* 0x000000058606ac10 */ /* 0x000fc4000ff1e0ff */
[----:B------:R-:W-:Y:S01]  /*9e00*/  @!P3 LEA.HI.X R141, R5, R215, R4, 0x1, P5 ;  /* 0x000000d7058db211 */ /* 0x000fe200028f0c04 */
[----:B------:R-:W-:Y:S01]  /*9e10*/  @!PT LDS RZ, [RZ] ;  /* 0x00000000fffff984 */ /* 0x000fe20000000800 */
[----:B------:R-:W-:Y:S01]  /*9e20*/  @!PT LDS RZ, [RZ] ;  /* 0x00000000fffff984 */ /* 0x000fe20000000800 */
[----:B------:R-:W-:Y:S01]  /*9e30*/  @!PT LDS RZ, [RZ] ;  /* 0x00000000fffff984 */ /* 0x000fe20000000800 */
[----:B------:R1:W-:Y:S01]  /*9e40*/  @!P1 LDGSTS.E.BYPASS.LTC128B.128 [R206+0xa000], [R18.64+0x100] ;  /* 0x0a00010012ce9fae */ /* 0x0003e2000b901d46 */
[----:B------:R-:W-:Y:S01]  /*9e50*/  @!P1 IADD3 R5, P5, R134, UR5, RZ ;  /* 0x0000000586059c10 */ /* 0x000fe2000ffbe0ff */
[----:B------:R-:W-:Y:S01]  /*9e60*/  UIADD3 UR5, UP0, UR21, UR5, URZ ;  /* 0x0000000515057290 */ /* 0x000fe2000ff1e03f */
[----:B------:R-:W-:Y:S01]  /*9e70*/  @!P2 LEA R28, P6, R9, c[0x0][0x168], 0x1 ;  /* 0x00005a00091caa11 */ /* 0x000fe200078c08ff */
[----:B------:R1:W-:Y:S01]  /*9e80*/  @P3 STS.128 [R206+0x6800], RZ ;  /* 0x006800ffce003388 */ /* 0x0003e20000000c00 */
[C---:B------:R-:W-:Y:S02]  /*9e90*/  @!P2 IADD3.X R7, R133.reuse, UR4, RZ, P0, !PT ;  /* 0x000000048507ac10 */ /* 0x040fe400087fe4ff */
[C---:B------:R-:W-:Y:S01]  /*9ea0*/  @!P2 LEA R144, P0, R6.reuse, c[0x0][0x168], 0x1 ;  /* 0x00005a000690aa11 */ /* 0x040fe200078008ff */
[----:B------:R-:W-:Y:S01]  /*9eb0*/  @!PT LDS RZ, [RZ] ;  /* 0x00000000fffff984 */ /* 0x000fe20000000800 */
[----:B------:R-:W-:Y:S01]  /*9ec0*/  @!PT LDS RZ, [RZ] ;  /* 0x00000000fffff984 */ /* 0x000fe20000000800 */
[----:B------:R-:W-:Y:S01]  /*9ed0*/  @!PT LDS RZ, [RZ] ;  /* 0x00000000fffff984 */ /* 0x000fe20000000800 */
[----:B------:R1:W-:Y:S01]  /*9ee0*/  @!P3 LDGSTS.E.BYPASS.LTC128B.128 [R206+0x6800], [R30.64] ;  /* 0x068000001ecebfae */ /* 0x0003e2000b901d46 */
[----:B------:R-:W-:Y:S01]  /*9ef0*/  @!P1 IADD3.X R4, R133, UR4, RZ, P5, !PT ;  /* 0x0000000485049c10 */ /* 0x000fe2000affe4ff */
[----:B------:R-:W-:Y:S01]  /*9f00*/  UIADD3.X UR4, UR20, UR4, URZ, UP0, !UPT ;  /* 0x0000000414047290 */ /* 0x000fe200087fe43f */
[----:B------:R-:W-:Y:S01]  /*9f10*/  @!P2 LEA.HI.X R29, R9, c[0x0][0x16c], R8, 0x1, P6 ;  /* 0x00005b00091daa11 */ /* 0x000fe200030f0c08 */
[----:B------:R-:W-:Y:S01]  /*9f20*/  IMAD.U32 R9, RZ, RZ, UR5 ;  /* 0x00000005ff097e24 */ /* 0x000fe2000f8e00ff */
[----:B------:R-:W-:Y:S01]  /*9f30*/  @!P1 LEA R142, P5, R5, c[0x0][0x168], 0x1 ;  /* 0x00005a00058e9a11 */ /* 0x000fe200078a08ff */
[----:B------:R1:W-:Y:S01]  /*9f40*/  @P2 STS.128 [R206+0x8800], RZ ;  /* 0x008800ffce002388 */ /* 0x0003e20000000c00 */
[----:B------:R-:W-:-:S02]  /*9f50*/  @!P2 LEA.HI.X R145, R6, c[0x0][0x16c], R7, 0x1, P0 ;  /* 0x00005b000691aa11 */ /* 0x000fc400000f0c07 */
[----:B------:R-:W-:Y:S01]  /*9f60*/  @!P2 IADD3 R7, P0, R134, UR5, RZ ;  /* 0x000000058607ac10 */ /* 0x000fe2000ff1e0ff */
[----:B------:R-:W-:Y:S01]  /*9f70*/  @!PT LDS RZ, [RZ] ;  /* 0x00000000fffff984 */ /* 0x000fe20000000800 */
[----:B------:R-:W-:Y:S01]  /*9f80*/  @!PT LDS RZ, [RZ] ;  /* 0x00000000fffff984 */ /* 0x000fe20000000800 */
[----:B------:R-:W-:Y:S01]  /*9f90*/  @!PT LDS RZ, [RZ] ;  /* 0x00000000fffff984 */ /* 0x000fe20000000800 */
[----:B------:R1:W-:Y:S01]  /*9fa0*/  @!P2 LDGSTS.E.BYPASS.LTC128B.128 [R206+0x8800], [R28.64+0x80] ;  /* 0x088000801cceafae */ /* 0x0003e2000b901d46 */
[----:B------:R-:W-:Y:S01]  /*9fb0*/  @!P1 LEA.HI.X R143, R5, c[0x0][0x16c], R4, 0x1, P5 ;  /* 0x00005b00058f9a11 */ /* 0x000fe200028f0c04 */
[----:B------:R-:W-:Y:S01]  /*9fc0*/  IMAD.U32 R5, RZ, RZ, UR5 ;  /* 0x00000005ff057e24 */ /* 0x000fe2000f8e00ff */
[----:B------:R-:W-:Y:S01]  /*9fd0*/  @!P3 LEA R146, P5, R9, R216, 0x1 ;  /* 0x000000d80992b211 */ /* 0x000fe200078a08ff */
[----:B------:R-:W-:Y:S01]  /*9fe0*/  IMAD.U32 R4, RZ, RZ, UR4 ;  /* 0x00000004ff047e24 */ /* 0x000fe2000f8e00ff */
[----:B------:R1:W-:Y:S01]  /*9ff0*/  @P1 STS.128 [R206+0xa800], RZ ;  /* 0x00a800ffce001388 */ /* 0x0003e20000000c00 */
[----:B------:R-:W-:Y:S02]  /*a000*/  @!P2 IADD3.X R6, R133, UR4, RZ, P0, !PT ;  /* 0x000000048506ac10 */ /* 0x000fe400087fe4ff */
[----:B------:R-:W-:Y:S01]  /*a010*/  @!P2 LEA R8, P0, R7, c[0x0][0x168], 0x1 ;  /* 0x00005a000708aa11 */ /* 0x000fe200078008ff */
[----:B------:R-:W-:Y:S01]  /*a020*/  @!PT LDS RZ, [RZ] ;  /* 0x00000000fffff984 */ /* 0x000fe20000000800 */
[----:B------:R-:W-:Y:S01]  /*a030*/  @!PT LDS RZ, [RZ] ;  /* 0x00000000fffff984 */ /* 0x000fe20000000800 */
[----:B------:R-:W-:Y:S01]  /*a040*/  @!PT LDS RZ, [RZ] ;  /* 0x00000000fffff984 */ /* 0x000fe20000000800 */
[----:B------:R1:W-:Y:S01]  /*a050*/  @!P1 LDGSTS.E.BYPASS.LTC128B.128 [R206+0xa800], [R16.64+0x100] ;  /* 0x0a80010010ce9fae */ /* 0x0003e2000b901d46 */
[----:B------:R-:W-:-:S02]  /*a060*/  @!P3 LEA.HI.X R147, R5, R215, R4, 0x1, P5 ;  /* 0x000000d70593b211 */ /* 0x000fc400028f0c04 */
        /* <DEDUP_REMOVED lines=36> */
.L_x_2081:
[----:B------:R-:W-:Y:S05]  /*a2b0*/  BSYNC B0 ;  /* 0x0000000000007941 */ /* 0x000fea0003800000 */
.L_x_2080:
[----:B------:R-:W0:Y:S01]  /*a2c0*/  LDGDEPBAR ;  /* 0x00000000000079af */ /* 0x000e220000000000 */
[----:B--2---:R-:W-:Y:S02]  /*a2d0*/  IMAD.U32 R5, RZ, RZ, UR10 ;  /* 0x0000000aff057e24 */ /* 0x004fe4000f8e00ff */
[----:B------:R-:W-:-:S03]  /*a2e0*/  IMAD.U32 R4, RZ, RZ, UR8 ;  /* 0x00000008ff047e24 */ /* 0x000fc6000f8e00ff */
[----:B------:R-:W-:-:S04]  /*a2f0*/  LEA R216, P0, R5, R216, 0x1 ;  /* 0x000000d805d87211 */ /* 0x000fc800078008ff */
[----:B------:R-:W-:Y:S02]  /*a300*/  LEA.HI.X R215, R5, R215, R4, 0x1, P0 ;  /* 0x000000d705d77211 */ /* 0x000fe400000f0c04 */
.L_x_2077:
        /* <DEDUP_REMOVED lines=50> */
[--C-:B------:R-:W-:Y:S01]  /*a630*/  FFMA.FTZ R144, R0, c[0x0][0x23c], -R153.reuse ;  /* 0x00008f0000907a23 */ /* 0x100fe20000010899 */
[----:B------:R-:W-:Y:S01]  /*a640*/  FSEL R6, R145, RZ, P0 ;  /* 0x000000ff91067208 */ /* 0x000fe20000000000 */
[----:B------:R-:W-:-:S02]  /*a650*/  FFMA.FTZ R142, R14, c[0x0][0x23c], -R153 ;  /* 0x00008f000e8e7a23 */ /* 0x000fc40000010899 */
[----:B------:R-:W-:Y:S02]  /*a660*/  FFMA.FTZ R141, R12, c[0x0][0x23c], -R153 ;  /* 0x00008f000c8d7a23 */ /* 0x000fe40000010899 */
[--C-:B------:R-:W-:Y:S01]  /*a670*/  FFMA.FTZ R0, R15, c[0x0][0x23c], -R150.reuse ;  /* 0x00008f000f007a23 */ /* 0x100fe20000010896 */
[----:B------:R-:W-:Y:S01]  /*a680*/  MUFU.EX2 R144, R144 ;  /* 0x0000009000907308 */ /* 0x000fe20000000800 */
[----:B------:R-:W-:Y:S02]  /*a690*/  FFMA.FTZ R147, R13, c[0x0][0x23c], -R150 ;  /* 0x00008f000d937a23 */ /* 0x000fe40000010896 */
[----:B------:R-:W1:Y:S01]  /*a6a0*/  LDSM.16.MT88.4 R12, [R194+0xc000] ;  /* 0x00c00000c20c783b */ /* 0x000e620000004200 */
[----:B------:R-:W-:Y:S02]  /*a6b0*/  FADD.FTZ R4, R132, -R5 ;  /* 0x8000000584047221 */ /* 0x000fe40000010000 */
[----:B------:R-:W-:Y:S02]  /*a6c0*/  FADD.FTZ R6, R3, -R6 ;  /* 0x8000000603067221 */ /* 0x000fe40000010000 */
[----:B------:R-:W-:Y:S01]  /*a6d0*/  FFMA.FTZ R143, R2, c[0x0][0x23c], -R153 ;  /* 0x00008f00028f7a23 */ /* 0x000fe20000010899 */
[----:B------:R-:W-:Y:S01]  /*a6e0*/  MUFU.EX2 R142, R142 ;  /* 0x0000008e008e7308 */ /* 0x000fe20000000800 */
[----:B------:R-:W-:-:S02]  /*a6f0*/  FFMA.FTZ R140, R135, c[0x0][0x23c], -R150 ;  /* 0x00008f00878c7a23 */ /* 0x000fc40000010896 */
[----:B------:R-:W-:Y:S01]  /*a700*/  FFMA.FTZ R2, R11, c[0x0][0x23c], -R150 ;  /* 0x00008f000b027a23 */ /* 0x000fe20000010896 */
[----:B------:R-:W-:Y:S01]  /*a710*/  LDSM.16.MT88.4 R132, [R194+0xc800] ;  /* 0x00c80000c284783b */ /* 0x000fe20000004200 */
[----:B------:R-:W-:Y:S02]  /*a720*/  FMUL.FTZ R148, R4, c[0x0][0x23c] ;  /* 0x00008f0004947a20 */ /* 0x000fe40000410000 */
[----:B------:R-:W-:Y:S01]  /*a730*/  FMUL.FTZ R3, R6, c[0x0][0x23c] ;  /* 0x00008f0006037a20 */ /* 0x000fe20000410000 */
[----:B------:R-:W2:Y:S01]  /*a740*/  MUFU.EX2 R143, R143 ;  /* 0x0000008f008f7308 */ /* 0x000ea20000000800 */
[----:B------:R-:W3:Y:S01]  /*a750*/  LDSM.16.MT88.4 R8, [R193+0xc000] ;  /* 0x00c00000c108783b */ /* 0x000ee20000004200 */
[--C-:B------:R-:W-:Y:S02]  /*a760*/  FFMA.FTZ R155, R26, c[0x0][0x23c], -R153.reuse ;  /* 0x00008f001a9b7a23 */ /* 0x100fe40000010899 */
[--C-:B------:R-:W-:Y:S02]  /*a770*/  FFMA.FTZ R156, R24, c[0x0][0x23c], -R153.reuse ;  /* 0x00008f00189c7a23 */ /* 0x100fe40000010899 */
[----:B------:R-:W-:-:S02]  /*a780*/  FFMA.FTZ R157, R22, c[0x0][0x23c], -R153 ;  /* 0x00008f00169d7a23 */ /* 0x000fc40000010899 */
[----:B------:R-:W4:Y:S01]  /*a790*/  MUFU.EX2 R141, R141 ;  /* 0x0000008d008d7308 */ /* 0x000f220000000800 */
[--C-:B------:R-:W-:Y:S02]  /*a7a0*/  FFMA.FTZ R158, R20, c[0x0][0x23c], -R153.reuse ;  /* 0x00008f00149e7a23 */ /* 0x100fe40000010899 */
[--C-:B------:R-:W-:Y:S02]  /*a7b0*/  FFMA.FTZ R159, R27, c[0x0][0x23c], -R150.reuse ;  /* 0x00008f001b9f7a23 */ /* 0x100fe40000010896 */
[--C-:B------:R-:W-:Y:S02]  /*a7c0*/  FFMA.FTZ R162, R25, c[0x0][0x23c], -R150.reuse ;  /* 0x00008f0019a27a23 */ /* 0x100fe40000010896 */
[--C-:B------:R-:W-:Y:S01]  /*a7d0*/  FFMA.FTZ R160, R23, c[0x0][0x23c], -R150.reuse ;  /* 0x00008f0017a07a23 */ /* 0x100fe20000010896 */
[----:B------:R-:W-:Y:S01]  /*a7e0*/  MUFU.EX2 R140, R140 ;  /* 0x0000008c008c7308 */ /* 0x000fe20000000800 */
[----:B--2---:R-:W-:Y:S01]  /*a7f0*/  F2FP.PACK_AB R4, R143, R144 ;  /* 0x000000908f04723e */ /* 0x004fe200000000ff */
[----:B------:R-:W-:Y:S01]  /*a800*/  FFMA.FTZ R161, R21, c[0x0][0x23c], -R150 ;  /* 0x00008f0015a17a23 */ /* 0x000fe20000010896 */
[----:B------:R-:W-:Y:S01]  /*a810*/  LDSM.16.MT88.4 R24, [R196+0xe800] ;  /* 0x00e80000c418783b */ /* 0x000fe20000004200 */
[----:B------:R-:W-:-:S02]  /*a820*/  FFMA.FTZ R171, R170, c[0x0][0x23c], -R153 ;  /* 0x00008f00aaab7a23 */ /* 0x000fc40000010899 */
[--C-:B------:R-:W-:Y:S01]  /*a830*/  FFMA.FTZ R173, R164, c[0x0][0x23c], -R153.reuse ;  /* 0x00008f00a4ad7a23 */ /* 0x100fe20000010899 */
[----:B------:R-:W-:Y:S01]  /*a840*/  LDSM.16.MT88.4 R20, [R194+0xe800] ;  /* 0x00e80000c214783b */ /* 0x000fe20000004200 */
[----:B------:R-:W2:Y:S01]  /*a850*/  MUFU.EX2 R2, R2 ;  /* 0x0000000200027308 */ /* 0x000ea20000000800 */
[----:B----4-:R-:W-:Y:S01]  /*a860*/  F2FP.PACK_AB R6, R141, R142 ;  /* 0x0000008e8d06723e */ /* 0x010fe200000000ff */
[--C-:B------:R-:W-:Y:S02]  /*a870*/  FFMA.FTZ R168, R168, c[0x0][0x23c], -R153.reuse ;  /* 0x00008f00a8a87a23 */ /* 0x100fe40000010899 */
[----:B------:R-:W-:Y:S02]  /*a880*/  FFMA.FTZ R166, R166, c[0x0][0x23c], -R153 ;  /* 0x00008f00a6a67a23 */ /* 0x000fe40000010899 */
[--C-:B------:R-:W-:Y:S02]  /*a890*/  FFMA.FTZ R164, R169, c[0x0][0x23c], -R150.reuse ;  /* 0x00008f00a9a47a23 */ /* 0x100fe40000010896 */
[----:B------:R-:W-:Y:S01]  /*a8a0*/  MUFU.EX2 R0, R0 ;  /* 0x0000000000007308 */ /* 0x000fe20000000800 */
[----:B------:R-:W-:-:S02]  /*a8b0*/  FFMA.FTZ R167, R167, c[0x0][0x23c], -R150 ;  /* 0x00008f00a7a77a23 */ /* 0x000fc40000010896 */
[--C-:B------:R-:W-:Y:S02]  /*a8c0*/  FFMA.FTZ R165, R165, c[0x0][0x23c], -R150.reuse ;  /* 0x00008f00a5a57a23 */ /* 0x100fe40000010896 */
[--C-:B------:R-:W-:Y:S02]  /*a8d0*/  FFMA.FTZ R170, R163, c[0x0][0x23c], -R150.reuse ;  /* 0x00008f00a3aa7a23 */ /* 0x100fe40000010896 */
[--C-:B------:R-:W-:Y:S01]  /*a8e0*/  FFMA.FTZ R163, R152, c[0x0][0x23c], -R153.reuse ;  /* 0x00008f0098a37a23 */ /* 0x100fe20000010899 */
[----:B------:R-:W4:Y:S01]  /*a8f0*/  MUFU.EX2 R147, R147 ;  /* 0x0000009300937308 */ /* 0x000f220000000800 */
[----:B--2---:R-:W-:Y:S01]  /*a900*/  F2FP.PACK_AB R5, R2, R140 ;  /* 0x0000008c0205723e */ /* 0x004fe200000000ff */
[--C-:B------:R-:W-:Y:S02]  /*a910*/  FFMA.FTZ R154, R154, c[0x0][0x23c], -R153.reuse ;  /* 0x00008f009a9a7a23 */ /* 0x100fe40000010899 */
[----:B------:R-:W-:Y:S02]  /*a920*/  FFMA.FTZ R152, R138, c[0x0][0x23c], -R153 ;  /* 0x00008f008a987a23 */ /* 0x000fe40000010899 */
[----:B------:R-:W-:-:S02]  /*a930*/  FFMA.FTZ R151, R151, c[0x0][0x23c], -R150 ;  /* 0x00008f0097977a23 */ /* 0x000fc40000010896 */
[----:B------:R-:W2:Y:S01]  /*a940*/  MUFU.EX2 R148, R148 ;  /* 0x0000009400947308 */ /* 0x000ea20000000800 */
[--C-:B------:R-:W-:Y:S02]  /*a950*/  FFMA.FTZ R172, R137, c[0x0][0x23c], -R150.reuse ;  /* 0x00008f0089ac7a23 */ /* 0x100fe40000010896 */
[--C-:B------:R-:W-:Y:S02]  /*a960*/  FFMA.FTZ R169, R139, c[0x0][0x23c], -R150.reuse ;  /* 0x00008f008ba97a23 */ /* 0x100fe40000010896 */
[----:B------:R-:W-:Y:S02]  /*a970*/  FFMA.FTZ R153, R136, c[0x0][0x23c], -R153 ;  /* 0x00008f0088997a23 */ /* 0x000fe40000010899 */
[----:B------:R-:W-:Y:S01]  /*a980*/  FFMA.FTZ R150, R149, c[0x0][0x23c], -R150 ;  /* 0x00008f0095967a23 */ /* 0x000fe20000010896 */
[----:B------:R-:W5:Y:S01]  /*a990*/  MUFU.EX2 R3, R3 ;  /* 0x0000000300037308 */ /* 0x000f620000000800 */
[----:B----4-:R-:W-:Y:S01]  /*a9a0*/  F2FP.PACK_AB R7, R147, R0 ;  /* 0x000000009307723e */ /* 0x010fe200000000ff */
[----:B------:R-:W-:Y:S01]  /*a9b0*/  LDSM.16.MT88.4 R136, [R194+0xd800] ;  /* 0x00d80000c288783b */ /* 0x000fe20000004200 */
[----:B--2---:R-:W-:-:S05]  /*a9c0*/  FMUL.FTZ R120, R120, R148 ;  /* 0x0000009478787220 */ /* 0x004fca0000410000 */
[----:B------:R-:W-:Y:S01]  /*a9d0*/  MUFU.EX2 R155, R155 ;  /* 0x0000009b009b7308 */ /* 0x000fe20000000800 */
[-C--:B------:R-:W-:Y:S02]  /*a9e0*/  FMUL.FTZ R121, R121, R148.reuse ;  /* 0x0000009479797220 */ /* 0x080fe40000410000 */
[-C--:B------:R-:W-:Y:S02]  /*a9f0*/  FMUL.FTZ R116, R116, R148.reuse ;  /* 0x0000009474747220 */ /* 0x080fe40000410000 */
[----:B------:R-:W-:Y:S02]  /*aa00*/  FMUL.FTZ R117, R117, R148 ;  /* 0x0000009475757220 */ /* 0x000fe40000410000 */
[-C--:B-----5:R-:W-:Y:S01]  /*aa10*/  FMUL.FTZ R122, R122, R3.reuse ;  /* 0x000000037a7a7220 */ /* 0x0a0fe20000410000 */
        /* <DEDUP_REMOVED lines=26> */
[----:B------:R-:W4:Y:S01]  /*abc0*/  LDSM.16.MT88.4 R16, [R192+0xc000] ;  /* 0x00c00000c010783b */ /* 0x000f220000004200 */
[-C--:B------:R-:W-:Y:S01]  /*abd0*/  FMUL.FTZ R110, R110, R3.reuse ;  /* 0x000000036e6e7220 */ /* 0x080fe20000410000 */
[----:B------:R-:W5:Y:S01]  /*abe0*/  MUFU.EX2 R162, R162 ;  /* 0x000000a200a27308 */ /* 0x000f620000000800 */
[----:B------:R-:W-:-:S02]  /*abf0*/  FMUL.FTZ R111, R111, R3 ;  /* 0x000000036f6f7220 */ /* 0x000fc40000410000 */
[-C--:B------:R-:W-:Y:S01]  /*ac00*/  FMUL.FTZ R36, R36, R148.reuse ;  /* 0x0000009424247220 */ /* 0x080fe20000410000 */
[C---:B---3--:R-:W-:Y:S01]  /*ac10*/  HMMA.16816.F32 R112, R4.reuse, R8, R112 ;  /* 0x000000080470723c */ /* 0x048fe20000001870 */
[-C--:B------:R-:W-:Y:S02]  /*ac20*/  FMUL.FTZ R37, R37, R148.reuse ;  /* 0x0000009425257220 */ /* 0x080fe40000410000 */
[-C--:B------:R-:W-:Y:S01]  /*ac30*/  FMUL.FTZ R38, R38, R3.reuse ;  /* 0x0000000326267220 */ /* 0x080fe20000410000 */
[----:B------:R-:W-:Y:S01]  /*ac40*/  MUFU.EX2 R160, R160 ;  /* 0x000000a000a07308 */ /* 0x000fe20000000800 */
[----:B------:R-:W-:Y:S02]  /*ac50*/  FMUL.FTZ R39, R39, R3 ;  /* 0x0000000327277220 */ /* 0x000fe40000410000 */
[-C--:B------:R-:W-:Y:S01]  /*ac60*/  FMUL.FTZ R40, R40, R148.reuse ;  /* 0x0000009428287220 */ /* 0x080fe20000410000 */
[----:B------:R-:W-:Y:S01]  /*ac70*/  HMMA.16816.F32 R108, R4, R10, R108 ;  /* 0x0000000a046c723c */ /* 0x000fe2000000186c */
[----:B------:R-:W3:Y:S01]  /*ac80*/  LDSM.16.MT88.4 R8, [R194+0xe000] ;  /* 0x00e00000c208783b */ /* 0x000ee20000004200 */
        /* <DEDUP_REMOVED lines=15> */
[----:B------:R-:W-:Y:S01]  /*ad80*/  MUFU.EX2 R171, R171 ;  /* 0x000000ab00ab7308 */ /* 0x000fe20000000800 */
[-C--:B------:R-:W-:Y:S02]  /*ad90*/  FMUL.FTZ R103, R103, R3.reuse ;  /* 0x0000000367677220 */ /* 0x080fe40000410000 */
[-C--:B------:R-:W-:Y:S01]  /*ada0*/  FMUL.FTZ R44, R44, R148.reuse ;  /* 0x000000942c2c7220 */ /* 0x080fe20000410000 */
[----:B----4-:R-:W-:Y:S01]  /*adb0*/  HMMA.16816.F32 R104, R4, R16, R104 ;  /* 0x000000100468723c */ /* 0x010fe20000001868 */
[----:B------:R-:W-:Y:S02]  /*adc0*/  FMUL.FTZ R45, R45, R148 ;  /* 0x000000942d2d7220 */ /* 0x000fe40000410000 */
[-C--:B------:R-:W-:Y:S01]  /*add0*/  FMUL.FTZ R46, R46, R3.reuse ;  /* 0x000000032e2e7220 */ /* 0x080fe20000410000 */
[----:B------:R-:W-:Y:S01]  /*ade0*/  MUFU.EX2 R166, R166 ;  /* 0x000000a600a67308 */ /* 0x000fe20000000800 */
[----:B------:R-:W-:-:S02]  /*adf0*/  FMUL.FTZ R47, R47, R3 ;  /* 0x000000032f2f7220 */ /* 0x000fc40000410000 */
[-C--:B------:R-:W-:Y:S01]  /*ae00*/  FMUL.FTZ R48, R48, R148.reuse ;  /* 0x0000009430307220 */ /* 0x080fe20000410000 */
[C---:B------:R-:W-:Y:S01]  /*ae10*/  HMMA.16816.F32 R100, R4.reuse, R18, R100 ;  /* 0x000000120464723c */ /* 0x040fe20000001864 */
[-C--:B------:R-:W-:Y:S01]  /*ae20*/  FMUL.FTZ R49, R49, R148.reuse ;  /* 0x0000009431317220 */ /* 0x080fe20000410000 */
[----:B------:R-:W4:Y:S01]  /*ae30*/  LDSM.16.MT88.4 R16, [R193+0xe000] ;  /* 0x00e00000c110783b */ /* 0x000f220000004200 */
[-C--:B------:R-:W-:Y:S01]  /*ae40*/  FMUL.FTZ R50, R50, R3.reuse ;  /* 0x0000000332327220 */ /* 0x080fe20000410000 */
[----:B------:R-:W-:Y:S01]  /*ae50*/  MUFU.EX2 R173, R173 ;  /* 0x000000ad00ad7308 */ /* 0x000fe20000000800 */
[----:B------:R-:W-:Y:S02]  /*ae60*/  FMUL.FTZ R51, R51, R3 ;  /* 0x0000000333337220 */ /* 0x000fe40000410000 */
[-C--:B------:R-:W-:Y:S01]  /*ae70*/  FMUL.FTZ R60, R60, R148.reuse ;  /* 0x000000943c3c7220 */ /* 0x080fe20000410000 */
[----:B---3--:R-:W-:Y:S01]  /*ae80*/  HMMA.16816.F32 R44, R4, R8, R44 ;  /* 0x00000008042c723c */ /* 0x008fe2000000182c */
[----:B------:R-:W-:-:S02]  /*ae90*/  FMUL.FTZ R61, R61, R148 ;  /* 0x000000943d3d7220 */ /* 0x000fc40000410000 */
[-C--:B------:R-:W-:Y:S01]  /*aea0*/  FMUL.FTZ R62, R62, R3.reuse ;  /* 0x000000033e3e7220 */ /* 0x080fe20000410000 */
[----:B------:R-:W3:Y:S01]  /*aeb0*/  MUFU.EX2 R164, R164 ;  /* 0x000000a400a47308 */ /* 0x000ee20000000800 */
[-C--:B------:R-:W-:Y:S02]  /*aec0*/  FMUL.FTZ R63, R63, R3.reuse ;  /* 0x000000033f3f7220 */ /* 0x080fe40000410000 */
[-C--:B------:R-:W-:Y:S01]  /*aed0*/  FMUL.FTZ R64, R64, R148.reuse ;  /* 0x0000009440407220 */ /* 0x080fe20000410000 */
[----:B------:R-:W-:Y:S01]  /*aee0*/  HMMA.16816.F32 R48, R4, R10, R48 ;  /* 0x0000000a0430723c */ /* 0x000fe20000001830 */
[----:B------:R-:W2:Y:S01]  /*aef0*/  LDSM.16.MT88.4 R8, [R196+0x10000] ;  /* 0x01000000c408783b */ /* 0x000ea20000004200 */
        /* <DEDUP_REMOVED lines=28> */
[----:B------:R-:W1:Y:S01]  /*b0c0*/  MUFU.EX2 R163, R163 ;  /* 0x000000a300a37308 */ /* 0x000e620000000800 */
[----:B------:R-:W-:Y:S02]  /*b0d0*/  FMUL.FTZ R75, R75, R3 ;  /* 0x000000034b4b7220 */ /* 0x000fe40000410000 */
[-C--:B------:R-:W-:Y:S01]  /*b0e0*/  FMUL.FTZ R84, R84, R148.reuse ;  /* 0x0000009454547220 */ /* 0x080fe20000410000 */
[----:B--2---:R-:W-:Y:S01]  /*b0f0*/  HMMA.16816.F32 R68, R4, R8, R68 ;  /* 0x000000080444723c */ /* 0x004fe20000001844 */
[----:B------:R-:W-:-:S02]  /*b100*/  FMUL.FTZ R85, R85, R148 ;  /* 0x0000009455557220 */ /* 0x000fc40000410000 */
[-C--:B------:R-:W-:Y:S01]  /*b110*/  FMUL.FTZ R86, R86, R3.reuse ;  /* 0x0000000356567220 */ /* 0x080fe20000410000 */
[----:B------:R-:W-:Y:S01]  /*b120*/  MUFU.EX2 R152, R152 ;  /* 0x0000009800987308 */ /* 0x000fe20000000800 */
[-C--:B------:R-:W-:Y:S02]  /*b130*/  FMUL.FTZ R87, R87, R3.reuse ;  /* 0x0000000357577220 */ /* 0x080fe40000410000 */
[-C--:B------:R-:W-:Y:S01]  /*b140*/  FMUL.FTZ R88, R88, R148.reuse ;  /* 0x0000009458587220 */ /* 0x080fe20000410000 */
[----:B------:R-:W-:Y:S01]  /*b150*/  HMMA.16816.F32 R72, R4, R10, R72 ;  /* 0x0000000a0448723c */ /* 0x000fe20000001848 */
[----:B------:R-:W2:Y:S01]  /*b160*/  LDSM.16.MT88.4 R8, [R192+0x10000] ;  /* 0x01000000c008783b */ /* 0x000ea20000004200 */
        /* <DEDUP_REMOVED lines=29> */
[-C--:B------:R-:W-:Y:S02]  /*b340*/  FMUL.FTZ R99, R99, R3.reuse ;  /* 0x0000000363637220 */ /* 0x080fe40000410000 */
[----:B------:R-:W-:Y:S01]  /*b350*/  FFMA.FTZ R144, R219, R148, R144 ;  /* 0x00000094db907223 */ /* 0x000fe20000010090 */
[----:B--2---:R-:W-:Y:S01]  /*b360*/  HMMA.16816.F32 R92, R4, R8, R92 ;  /* 0x00000008045c723c */ /* 0x004fe2000000185c */
        /* <DEDUP_REMOVED lines=11> */
[----:B-----5:R-:W-:Y:S01]  /*b420*/  F2FP.PACK_AB R5, R162, R159 ;  /* 0x0000009fa205723e */ /* 0x020fe200000000ff */
        /* <DEDUP_REMOVED lines=9> */
[----:B------:R-:W-:-:S04]  /*b4c0*/  FADD.FTZ R161, R161, R160 ;  /* 0x000000a0a1a17221 */ /* 0x000fc80000010000 */
[----:B---3--:R-:W-:Y:S01]  /*b4d0*/  FADD.FTZ R0, R164, R161 ;  /* 0x000000a1a4007221 */ /* 0x008fe20000010000 */
[----:B------:R-:W-:Y:S01]  /*b4e0*/  HMMA.16816.F32 R124, R4, R14, R124 ;  /* 0x0000000e047c723c */ /* 0x000fe2000000187c */
[----:B------:R-:W1:Y:S02]  /*b4f0*/  LDSM.16.MT88.4 R12, [R196+0x10800] ;  /* 0x01080000c40c783b */ /* 0x000e640000004200 */
[----:B------:R-:W-:-:S05]  /*b500*/  FADD.FTZ R0, R167, R0 ;  /* 0x00000000a7007221 */ /* 0x000fca0000010000 */
[C---:B------:R-:W-:Y:S08]  /*b510*/  HMMA.16816.F32 R36, R4.reuse, R24, R36 ;  /* 0x000000180424723c */ /* 0x040ff00000001824 */
[C---:B------:R-:W-:Y:S01]  /*b520*/  HMMA.16816.F32 R40, R4.reuse, R26, R40 ;  /* 0x0000001a0428723c */ /* 0x040fe20000001828 */
[----:B------:R-:W2:Y:S07]  /*b530*/  LDSM.16.MT88.4 R24, [R194+0x10800] ;  /* 0x01080000c218783b */ /* 0x000eae0000004200 */
[C---:B------:R-:W-:Y:S08]  /*b540*/  HMMA.16816.F32 R44, R4.reuse, R20, R44 ;  /* 0x00000014042c723c */ /* 0x040ff0000000182c */
[C---:B------:R-:W-:Y:S01]  /*b550*/  HMMA.16816.F32 R48, R4.reuse, R22, R48 ;  /* 0x000000160430723c */ /* 0x040fe20000001830 */
[----:B------:R-:W3:Y:S07]  /*b560*/  LDSM.16.MT88.4 R20, [R193+0x10800] ;  /* 0x01080000c114783b */ /* 0x000eee0000004200 */
[C---:B----4-:R-:W-:Y:S08]  /*b570*/  HMMA.16816.F32 R52, R4.reuse, R16, R52 ;  /* 0x000000100434723c */ /* 0x050ff00000001834 */
        /* <DEDUP_REMOVED lines=22> */
[----:B------:R-:W-:Y:S07]  /*b6e0*/  LDSM.16.MT88.4 R20, [R194+0xf000] ;  /* 0x00f00000c214783b */ /* 0x000fee0000004200 */
[C---:B----4-:R-:W-:Y:S08]  /*b6f0*/  HMMA.16816.F32 R92, R4.reuse, R16, R92 ;  /* 0x00000010045c723c */ /* 0x050ff0000000185c */
[----:B------:R-:W-:Y:S01]  /*b700*/  HMMA.16816.F32 R96, R4, R18, R96 ;  /* 0x000000120460723c */ /* 0x000fe20000001860 */
[----:B------:R-:W3:Y:S06]  /*b710*/  LDSM.16.MT88.4 R16, [R193+0xf000] ;  /* 0x00f00000c110783b */ /* 0x000eec0000004200 */
[----:B------:R-:W-:Y:S01]  /*b720*/  F2FP.PACK_AB R4, R171, R168 ;  /* 0x000000a8ab04723e */ /* 0x000fe200000000ff */
[----:B------:R-:W-:Y:S01]  /*b730*/  FADD.FTZ R168, R168, R3 ;  /* 0x00000003a8a87221 */ /* 0x000fe20000010000 */
[----:B------:R-:W-:-:S02]  /*b740*/  F2FP.PACK_AB R5, R167, R164 ;  /* 0x000000a4a705723e */ /* 0x000fc400000000ff */
[----:B------:R-:W-:Y:S01]  /*b750*/  F2FP.PACK_AB R6, R173, R166 ;  /* 0x000000a6ad06723e */ /* 0x000fe200000000ff */
[----:B------:R-:W-:Y:S01]  /*b760*/  FADD.FTZ R171, R171, R168 ;  /* 0x000000a8abab7221 */ /* 0x000fe20000010000 */
[----:B------:R-:W-:Y:S01]  /*b770*/  F2FP.PACK_AB R7, R170, R165 ;  /* 0x000000a5aa07723e */ /* 0x000fe200000000ff */
[----:B------:R-:W-:Y:S01]  /*b780*/  FADD.FTZ R165, R165, R0 ;  /* 0x00000000a5a57221 */ /* 0x000fe20000010000 */
[----:B------:R-:W-:Y:S01]  /*b790*/  MOV R3, R145 ;  /* 0x0000009100037202 */ /* 0x000fe20000000f00 */
[----:B------:R-:W-:Y:S02]  /*b7a0*/  FADD.FTZ R166, R166, R171 ;  /* 0x000000aba6a67221 */ /* 0x000fe40000010000 */
[----:B------:R-:W-:Y:S02]  /*b7b0*/  FADD.FTZ R170, R170, R165 ;  /* 0x000000a5aaaa7221 */ /* 0x000fe40000010000 */
[----:B-1----:R-:W-:Y:S01]  /*b7c0*/  HMMA.16816.F32 R128, R4, R12, R128 ;  /* 0x0000000c0480723c */ /* 0x002fe20000001880 */
[----:B------:R-:W-:-:S07]  /*b7d0*/  FADD.FTZ R173, R173, R166 ;  /* 0x000000a6adad7221 */ /* 0x000fce0000010000 */
[C---:B------:R-:W-:Y:S01]  /*b7e0*/  HMMA.16816.F32 R124, R4.reuse, R14, R124 ;  /* 0x0000000e047c723c */ /* 0x040fe2000000187c */
[----:B------:R-:W1:Y:S07]  /*b7f0*/  LDSM.16.MT88.4 R12, [R192+0xf000] ;  /* 0x00f00000c00c783b */ /* 0x000e6e0000004200 */
[C---:B-----5:R-:W-:Y:S08]  /*b800*/  HMMA.16816.F32 R120, R4.reuse, R8, R120 ;  /* 0x000000080478723c */ /* 0x060ff00000001878 */
[C---:B------:R-:W-:Y:S01]  /*b810*/  HMMA.16816.F32 R116, R4.reuse, R10, R116 ;  /* 0x0000000a0474723c */ /* 0x040fe20000001874 */
[----:B------:R-:W4:Y:S07]  /*b820*/  LDSM.16.MT88.4 R8, [R196+0x11000] ;  /* 0x01100000c408783b */ /* 0x000f2e0000004200 */
[C---:B--2---:R-:W-:Y:S08]  /*b830*/  HMMA.16816.F32 R36, R4.reuse, R24, R36 ;  /* 0x000000180424723c */ /* 0x044ff00000001824 */
[C---:B------:R-:W-:Y:S01]  /*b840*/  HMMA.16816.F32 R40, R4.reuse, R26, R40 ;  /* 0x0000001a0428723c */ /* 0x040fe20000001828 */
[----:B------:R-:W2:Y:S07]  /*b850*/  LDSM.16.MT88.4 R24, [R194+0x11000] ;  /* 0x01100000c218783b */ /* 0x000eae0000004200 */
[C---:B---3--:R-:W-:Y:S08]  /*b860*/  HMMA.16816.F32 R52, R4.reuse, R16, R52 ;  /* 0x000000100434723c */ /* 0x048ff00000001834 */
[C---:B-1----:R-:W-:Y:S08]  /*b870*/  HMMA.16816.F32 R60, R4.reuse, R12, R60 ;  /* 0x0000000c043c723c */ /* 0x042ff0000000183c */
[C---:B------:R-:W-:Y:S01]  /*b880*/  HMMA.16816.F32 R64, R4.reuse, R14, R64 ;  /* 0x0000000e0440723c */ /* 0x040fe20000001840 */
[----:B------:R-:W1:Y:S07]  /*b890*/  LDSM.16.MT88.4 R12, [R192+0x11000] ;  /* 0x01100000c00c783b */ /* 0x000e6e0000004200 */
[C---:B------:R-:W-:Y:S01]  /*b8a0*/  HMMA.16816.F32 R56, R4.reuse, R18, R56 ;  /* 0x000000120438723c */ /* 0x040fe20000001838 */
[----:B------:R-:W3:Y:S07]  /*b8b0*/  LDSM.16.MT88.4 R16, [R193+0x11000] ;  /* 0x01100000c110783b */ /* 0x000eee0000004200 */
[C---:B----4-:R-:W-:Y:S08]  /*b8c0*/  HMMA.16816.F32 R68, R4.reuse, R8, R68 ;  /* 0x000000080444723c */ /* 0x050ff00000001844 */
        /* <DEDUP_REMOVED lines=30> */
[----:B----4-:R-:W-:Y:S01]  /*bab0*/  HMMA.16816.F32 R128, R4, R8, R128 ;  /* 0x000000080480723c */ /* 0x010fe20000001880 */
[----:B------:R-:W-:Y:S02]  /*bac0*/  FADD.FTZ R219, R153, R152 ;  /* 0x0000009899db7221 */ /* 0x000fe40000010000 */
[----:B------:R-:W-:-:S05]  /*bad0*/  FADD.FTZ R217, R150, R169 ;  /* 0x000000a996d97221 */ /* 0x000fca0000010000 */
        /* <DEDUP_REMOVED lines=19> */
[C---:B----4-:R-:W-:Y:S08]  /*bc10*/  HMMA.16816.F32 R76, R4.reuse, R8, R76 ;  /* 0x00000008044c723c */ /* 0x050ff0000000184c */
[C---:B------:R-:W-:Y:S08]  /*bc20*/  HMMA.16816.F32 R80, R4.reuse, R10, R80 ;  /* 0x0000000a0450723c */ /* 0x040ff00000001850 */
[C---:B--2---:R-:W-:Y:S08]  /*bc30*/  HMMA.16816.F32 R84, R4.reuse, R24, R84 ;  /* 0x000000180454723c */ /* 0x044ff00000001854 */
[C---:B------:R-:W-:Y:S08]  /*bc40*/  HMMA.16816.F32 R88, R4.reuse, R26, R88 ;  /* 0x0000001a0458723c */ /* 0x040ff00000001858 */
[C---:B-1----:R-:W-:Y:S08]  /*bc50*/  HMMA.16816.F32 R92, R4.reuse, R12, R92 ;  /* 0x0000000c045c723c */ /* 0x042ff0000000185c */
[C---:B------:R-:W-:Y:S08]  /*bc60*/  HMMA.16816.F32 R96, R4.reuse, R14, R96 ;  /* 0x0000000e0460723c */ /* 0x040ff00000001860 */
[----:B------:R-:W-:Y:S07]  /*bc70*/  HMMA.16816.F32 R112, R4, R132, R112 ;  /* 0x000000840470723c */ /* 0x000fee0000001870 */
[----:B------:R-:W-:Y:S11]  /*bc80*/  MOV R132, R146 ;  /* 0x0000009200847202 */ /* 0x000ff60000000f00 */
[----:B------:R-:W-:Y:S01]  /*bc90*/  @!UPT UIADD3 URZ, URZ, URZ, URZ ;  /* 0x0000003f3f3ff290 */ /* 0x000fe2000fffe03f */
.L_x_2074:
        /* <DEDUP_REMOVED lines=45> */
.L_x_2086:
        /* <DEDUP_REMOVED lines=76> */
.L_x_2083:
[----:B------:R-:W-:Y:S01]  /*c430*/  ISETP.GE.AND P5, PT, R208, c[0x0][0x220], PT ;  /* 0x00008800d0007a0c */ /* 0x000fe20003fa6270 */
[----:B------:R-:W-:Y:S01]  /*c440*/  UISETP.GT.AND UP2, UPT, UR25, UR19, UPT ;  /* 0x000000131900728c */ /* 0x000fe2000bf44270 */
[CC--:B------:R-:W-:Y:S02]  /*c450*/  LEA R222, P0, R3.reuse, R220.reuse, 0x1 ;  /* 0x000000dc03de7211 */ /* 0x0c0fe400078008ff */
[----:B------:R-:W-:Y:S02]  /*c460*/  ISETP.GE.AND P4, PT, R204, c[0x0][0x220], PT ;  /* 0x00008800cc007a0c */ /* 0x000fe40003f86270 */
[-C--:B------:R-:W-:Y:S02]  /*c470*/  LEA.HI.X R223, R3, R221.reuse, R218, 0x1, P0 ;  /* 0x000000dd03df7211 */ /* 0x080fe400000f0cda */
[----:B------:R-:W-:Y:S02]  /*c480*/  ISETP.GE.AND P3, PT, R203, c[0x0][0x220], PT ;  /* 0x00008800cb007a0c */ /* 0x000fe40003f66270 */
[----:B------:R-:W-:Y:S03]  /*c490*/  IADD3 R3, P0, R3, UR23, RZ ;  /* 0x0000001703037c10 */ /* 0x000fe6000ff1e0ff */
[----:B------:R-:W-:Y:S01]  /*c4a0*/  @P5 STS.128 [R206+0xc000], RZ ;  /* 0x00c000ffce005388 */ /* 0x000fe20000000c00 */
[CC--:B------:R-:W-:Y:S02]  /*c4b0*/  @!P5 LEA R240, P6, R3.reuse, R220.reuse, 0x1 ;  /* 0x000000dc03f0d211 */ /* 0x0c0fe400078c08ff */
[----:B------:R-:W-:Y:S02]  /*c4c0*/  IADD3.X R224, R218, UR22, RZ, P0, !PT ;  /* 0x00000016dae07c10 */ /* 0x000fe400087fe4ff */
[CC--:B------:R-:W-:Y:S01]  /*c4d0*/  @!P4 LEA R234, P1, R3.reuse, R220.reuse, 0x1 ;  /* 0x000000dc03eac211 */ /* 0x0c0fe200078208ff */
[----:B------:R-:W-:Y:S01]  /*c4e0*/  @!PT LDS RZ, [RZ] ;  /* 0x00000000fffff984 */ /* 0x000fe20000000800 */
[----:B------:R-:W-:Y:S01]  /*c4f0*/  @!PT LDS RZ, [RZ] ;  /* 0x00000000fffff984 */ /* 0x000fe20000000800 */
[----:B------:R-:W-:Y:S01]  /*c500*/  @!PT LDS RZ, [RZ] ;  /* 0x00000000fffff984 */ /* 0x000fe20000000800 */
[----:B------:R1:W-:Y:S01]  /*c510*/  @!P5 LDGSTS.E.BYPASS.LTC128B.128 [R206+0xc000], [R222.64] ;  /* 0x0c000000decedfae */ /* 0x0003e2000b901d5c */
[CCC-:B------:R-:W-:Y:S02]  /*c520*/  @!P5 LEA.HI.X R241, R3.reuse, R221.reuse, R224.reuse, 0x1, P6 ;  /* 0x000000dd03f1d211 */ /* 0x1c0fe400030f0ce0 */
[CCC-:B------:R-:W-:Y:S02]  /*c530*/  @!P4 LEA.HI.X R235, R3.reuse, R221.reuse, R224.reuse, 0x1, P1 ;  /* 0x000000dd03ebc211 */ /* 0x1c0fe400008f0ce0 */
[CC--:B------:R-:W-:Y:S01]  /*c540*/  @!P3 LEA R232, P0, R3.reuse, R220.reuse, 0x1 ;  /* 0x000000dc03e8b211 */ /* 0x0c0fe200078008ff */
[----:B------:R-:W-:Y:S01]  /*c550*/  @P4 STS.128 [R206+0xe000], RZ ;  /* 0x00e000ffce004388 */ /* 0x000fe20000000c00 */
[C---:B------:R-:W-:Y:S02]  /*c560*/  IADD3 R225, P2, R3.reuse, UR23, RZ ;  /* 0x0000001703e17c10 */ /* 0x040fe4000ff5e0ff */
[-C--:B------:R-:W-:Y:S02]  /*c570*/  @!P3 LEA.HI.X R233, R3, R221.reuse, R224, 0x1, P0 ;  /* 0x000000dd03e9b211 */ /* 0x080fe400000f0ce0 */
[CC--:B------:R-:W-:Y:S01]  /*c580*/  @!P5 LEA R238, P1, R225.reuse, R220.reuse, 0x1 ;  /* 0x000000dce1eed211 */ /* 0x0c0fe200078208ff */
[----:B------:R-:W-:Y:S01]  /*c590*/  @!PT LDS RZ, [RZ] ;  /* 0x00000000fffff984 */ /* 0x000fe20000000800 */
[----:B------:R-:W-:Y:S01]  /*c5a0*/  @!PT LDS RZ, [RZ] ;  /* 0x00000000fffff984 */ /* 0x000fe20000000800 */
[----:B------:R-:W-:Y:S01]  /*c5b0*/  @!PT LDS RZ, [RZ] ;  /* 0x00000000fffff984 */ /* 0x000fe20000000800 */
[----:B------:R1:W-:Y:S01]  /*c5c0*/  @!P4 LDGSTS.E.BYPASS.LTC128B.128 [R206+0xe000], [R222.64+0x80] ;  /* 0x0e000080dececfae */ /* 0x0003e2000b901d5c */
[----:B------:R-:W-:Y:S02]  /*c5d0*/  IADD3.X R224, R224, UR22, RZ, P2, !PT ;  /* 0x00000016e0e07c10 */ /* 0x000fe400097fe4ff */
[CC--:B------:R-:W-:Y:S02]  /*c5e0*/  @!P4 LEA R230, P0, R225.reuse, R220.reuse, 0x1 ;  /* 0x000000dce1e6c211 */ /* 0x0c0fe400078008ff */
[CCC-:B------:R-:W-:Y:S01]  /*c5f0*/  @!P5 LEA.HI.X R239, R225.reuse, R221.reuse, R224.reuse, 0x1, P1 ;  /* 0x000000dde1efd211 */ /* 0x1c0fe200008f0ce0 */
[----:B------:R-:W-:Y:S01]  /*c600*/  @P3 STS.128 [R206+0x10000], RZ ;  /* 0x010000ffce003388 */ /* 0x000fe20000000c00 */
[CCC-:B------:R-:W-:Y:S02]  /*c610*/  @!P4 LEA.HI.X R231, R225.reuse, R221.reuse, R224.reuse, 0x1, P0 ;  /* 0x000000dde1e7c211 */ /* 0x1c0fe400000f0ce0 */
[CC--:B------:R-:W-:Y:S02]  /*c620*/  @!P3 LEA R228, P2, R225.reuse, R220.reuse, 0x1 ;  /* 0x000000dce1e4b211 */ /* 0x0c0fe400078408ff */
[C---:B------:R-:W-:Y:S01]  /*c630*/  IADD3 R3, P6, R225.reuse, UR23, RZ ;  /* 0x00000017e1037c10 */ /* 0x040fe2000ffde0ff */
[----:B------:R-:W-:Y:S01]  /*c640*/  @!PT LDS RZ, [RZ] ;  /* 0x00000000fffff984 */ /* 0x000fe20000000800 */
[----:B------:R-:W-:Y:S01]  /*c650*/  @!PT LDS RZ, [RZ] ;  /* 0x00000000fffff984 */ /* 0x000fe20000000800 */
[----:B------:R-:W-:Y:S01]  /*c660*/  @!PT LDS RZ, [RZ] ;  /* 0x00000000fffff984 */ /* 0x000fe20000000800 */
[----:B------:R1:W-:Y:S01]  /*c670*/  @!P3 LDGSTS.E.BYPASS.LTC128B.128 [R206+0x10000], [R222.64+0x100] ;  /* 0x10000100decebfae */ /* 0x0003e2000b901d5c */
[-C--:B------:R-:W-:Y:S02]  /*c680*/  @!P3 LEA.HI.X R229, R225, R221.reuse, R224, 0x1, P2 ;  /* 0x000000dde1e5b211 */ /* 0x080fe400010f0ce0 */
[----:B------:R-:W-:Y:S02]  /*c690*/  IADD3.X R218, R224, UR22, RZ, P6, !PT ;  /* 0x00000016e0da7c10 */ /* 0x000fe4000b7fe4ff */
        /* <DEDUP_REMOVED lines=12> */
[----:B------:R-:W-:Y:S05]  /*c760*/  PLOP3.LUT P0, PT, PT, PT, UP2, 0x80, 0x0 ;  /* 0x000000000000781c */ /* 0x000fea0003f0f028 */
        /* <DEDUP_REMOVED lines=43> */
[----:B-1----:R-:W-:Y:S05]  /*ca20*/  MOV R221, R223 ;  /* 0x000000df00dd7202 */ /* 0x002fea0000000f00 */
        /* <DEDUP_REMOVED lines=151> */
[C---:B--2---:R-:W-:Y:S04]  /*d3a0*/  HMMA.16816.F32 R20, R172.reuse, R136, R20 ;  /* 0x00000088ac14723c */ /* 0x044fe80000001814 */
[----:B------:R-:W2:Y:S01]  /*d3b0*/  MUFU.TANH R218, R218 ;  /* 0x000000da00da7308 */ /* 0x000ea20000002400 */
[----:B------:R-:W-:Y:S01]  /*d3c0*/  BAR.SYNC.DEFER_BLOCKING 0x0 ;  /* 0x0000000000007b1d */ /* 0x000fe20000010000 */
[----:B------:R-:W-:Y:S02]  /*d3d0*/  FMUL.FTZ R224, R5, c[0x0][0x2ec] ;  /* 0x0000bb0005e07a20 */ /* 0x000fe40000410000 */
[C---:B------:R-:W-:Y:S04]  /*d3e0*/  HMMA.16816.F32 R24, R172.reuse, R138, R24 ;  /* 0x0000008aac18723c */ /* 0x040fe80000001818 */
[----:B------:R-:W-:Y:S02]  /*d3f0*/  FMUL.FTZ R225, R6, c[0x0][0x2ec] ;  /* 0x0000bb0006e17a20 */ /* 0x000fe40000410000 */
[----:B------:R-:W3:Y:S01]  /*d400*/  MUFU.TANH R224, R224 ;  /* 0x000000e000e07308 */ /* 0x000ee20000002400 */
[----:B------:R-:W-:Y:S02]  /*d410*/  FMUL.FTZ R3, R7, c[0x0][0x2ec] ;  /* 0x0000bb0007037a20 */ /* 0x000fe40000410000 */
[----:B------:R-:W-:Y:S03]  /*d420*/  FMUL.FTZ R226, R8, c[0x0][0x2ec] ;  /* 0x0000bb0008e27a20 */ /* 0x000fe60000410000 */
[----:B------:R-:W-:Y:S02]  /*d430*/  FMUL.FTZ R229, R9, c[0x0][0x2ec] ;  /* 0x0000bb0009e57a20 */ /* 0x000fe40000410000 */
[----:B------:R-:W-:Y:S02]  /*d440*/  FMUL.FTZ R228, R10, c[0x0][0x2ec] ;  /* 0x0000bb000ae47a20 */ /* 0x000fe40000410000 */
[----:B------:R-:W2:Y:S01]  /*d450*/  MUFU.TANH R225, R225 ;  /* 0x000000e100e17308 */ /* 0x000ea20000002400 */
[----:B------:R-:W-:Y:S02]  /*d460*/  FMUL.FTZ R227, R11, c[0x0][0x2ec] ;  /* 0x0000bb000be37a20 */ /* 0x000fe40000410000 */
[----:B----4-:R-:W-:Y:S02]  /*d470*/  FMUL.FTZ R233, R12, c[0x0][0x2ec] ;  /* 0x0000bb000ce97a20 */ /* 0x010fe40000410000 */
[----:B------:R-:W-:Y:S02]  /*d480*/  FMUL.FTZ R232, R13, c[0x0][0x2ec] ;  /* 0x0000bb000de87a20 */ /* 0x000fe40000410000 */
[----:B------:R-:W-:Y:S01]  /*d490*/  FMUL.FTZ R231, R14, c[0x0][0x2ec] ;  /* 0x0000bb000ee77a20 */ /* 0x000fe20000410000 */
[C---:B-1----:R-:W-:Y:S02]  /*d4a0*/  HMMA.16816.F32 R28, R172.reuse, R132, R28 ;  /* 0x00000084ac1c723c */ /* 0x042fe4000000181c */
[----:B------:R-:W1:Y:S01]  /*d4b0*/  MUFU.TANH R3, R3 ;  /* 0x0000000300037308 */ /* 0x000e620000002400 */
[----:B------:R-:W-:Y:S02]  /*d4c0*/  FMUL.FTZ R230, R15, c[0x0][0x2ec] ;  /* 0x0000bb000fe67a20 */ /* 0x000fe40000410000 */
[----:B------:R-:W-:Y:S02]  /*d4d0*/  FMUL.FTZ R236, R16, c[0x0][0x2ec] ;  /* 0x0000bb0010ec7a20 */ /* 0x000fe40000410000 */
[----:B-----5:R-:W-:Y:S01]  /*d4e0*/  FMUL.FTZ R239, R17, c[0x0][0x2ec] ;  /* 0x0000bb0011ef7a20 */ /* 0x020fe20000410000 */
[----:B------:R-:W-:Y:S04]  /*d4f0*/  HMMA.16816.F32 R32, R172, R134, R32 ;  /* 0x00000086ac20723c */ /* 0x000fe80000001820 */
[----:B------:R-:W4:Y:S01]  /*d500*/  MUFU.TANH R226, R226 ;  /* 0x000000e200e27308 */ /* 0x000f220000002400 */
[----:B------:R-:W-:Y:S02]  /*d510*/  FMUL.FTZ R235, R18, c[0x0][0x2ec] ;  /* 0x0000bb0012eb7a20 */ /* 0x000fe40000410000 */
[----:B------:R-:W-:Y:S02]  /*d520*/  FMUL.FTZ R234, R19, c[0x0][0x2ec] ;  /* 0x0000bb0013ea7a20 */ /* 0x000fe40000410000 */
[----:B------:R-:W-:Y:S03]  /*d530*/  FMUL.FTZ R240, R20, c[0x0][0x2ec] ;  /* 0x0000bb0014f07a20 */ /* 0x000fe60000410000 */
[----:B------:R-:W-:Y:S02]  /*d540*/  FMUL.FTZ R243, R21, c[0x0][0x2ec] ;  /* 0x0000bb0015f37a20 */ /* 0x000fe40000410000 */
[----:B------:R-:W1:Y:S01]  /*d550*/  MUFU.TANH R229, R229 ;  /* 0x000000e500e57308 */ /* 0x000e620000002400 */
[----:B------:R-:W-:Y:S02]  /*d560*/  FMUL.FTZ R238, R22, c[0x0][0x2ec] ;  /* 0x0000bb0016ee7a20 */ /* 0x000fe40000410000 */
[----:B------:R-:W-:Y:S02]  /*d570*/  FMUL.FTZ R237, R23, c[0x0][0x2ec] ;  /* 0x0000bb0017ed7a20 */ /* 0x000fe40000410000 */
[----:B------:R-:W-:Y:S02]  /*d580*/  FMUL.FTZ R246, R24, c[0x0][0x2ec] ;  /* 0x0000bb0018f67a20 */ /* 0x000fe40000410000 */
[----:B------:R-:W-:Y:S02]  /*d590*/  FMUL.FTZ R244, R25, c[0x0][0x2ec] ;  /* 0x0000bb0019f47a20 */ /* 0x000fe40000410000 */
[----:B------:R-:W-:Y:S01]  /*d5a0*/  FMUL.FTZ R242, R26, c[0x0][0x2ec] ;  /* 0x0000bb001af27a20 */ /* 0x000fe20000410000 */
        /* <DEDUP_REMOVED lines=8> */
[----:B------:R-:W-:Y:S02]  /*d630*/  FMUL.FTZ R251, R33, c[0x0][0x2ec] ;  /* 0x0000bb0021fb7a20 */ /* 0x000fe40000410000 */
[----:B------:R-:W-:Y:S02]  /*d640*/  FMUL.FTZ R250, R34, c[0x0][0x2ec] ;  /* 0x0000bb0022fa7a20 */ /* 0x000fe40000410000 */
[----:B------:R-:W-:Y:S03]  /*d650*/  FMUL.FTZ R249, R35, c[0x0][0x2ec] ;  /* 0x0000bb0023f97a20 */ /* 0x000fe60000410000 */
[----:B------:R-:W1:Y:S10]  /*d660*/  MUFU.TANH R227, R227 ;  /* 0x000000e300e37308 */ /* 0x000e740000002400 */
[----:B------:R-:W1:Y:S01]  /*d670*/  MUFU.TANH R233, R233 ;  /* 0x000000e900e97308 */ /* 0x000e620000002400 */
[----:B-----5:R-:W-:Y:S09]  /*d680*/  MOV R220, R222 ;  /* 0x000000de00dc7202 */ /* 0x020ff20000000f00 */
        /* <DEDUP_REMOVED lines=21> */
[----:B------:R-:W1:Y:S01]  /*d7e0*/  MUFU.TANH R249, R249 ;  /* 0x000000f900f97308 */ /* 0x000e620000002400 */
[----:B------:R-:W-:-:S05]  /*d7f0*/  @!P0 BRA `(.L_x_2084) ;  /* 0x000009f000008947 */ /* 0x000fca0003800000 */
[----:B--234-:R-:W-:Y:S01]  /*d800*/  PLOP3.LUT P0, PT, PT, PT, UP6, 0x80, 0x0 ;  /* 0x000000000000781c */ /* 0x01cfe20003f0f068 */
        /* <DEDUP_REMOVED lines=9> */
[----:B------:R-:W2:Y:S08]  /*d8a0*/  R2UR UR33, R5 ;  /* 0x00000000052173c2 */ /* 0x000eb000000e0000 */
[----:B------:R-:W3:Y:S01]  /*d8b0*/  R2UR UR27, R4 ;  /* 0x00000000041b73c2 */ /* 0x000ee200000e0000 */
[----:B--2---:R-:W-:Y:S04]  /*d8c0*/  UIMAD.WIDE.U32 UR36, UR11, UR33, URZ ;  /* 0x000000210b2472a5 */ /* 0x004fe8000f8e003f */
[----:B------:R-:W-:Y:S02]  /*d8d0*/  UIADD3 UR32, -UR37, URZ, URZ ;  /* 0x0000003f25207290 */ /* 0x000fe4000fffe13f */
[----:B---3--:R-:W-:Y:S02]  /*d8e0*/  UIMAD.WIDE.U32 UR38, UR11, UR27, URZ ;  /* 0x0000001b0b2672a5 */ /* 0x008fe4000f8e003f */
        /* <DEDUP_REMOVED lines=25> */
[----:B------:R-:W2:Y:S01]  /*da80*/  R2UR UR4, R8 ;  /* 0x00000000080473c2 */ /* 0x000ea200000e0000 */
[----:B------:R-:W-:Y:S02]  /*da90*/  LEA R10, P1, R6, UR30, 0x2 ;  /* 0x0000001e060a7c11 */ /* 0x000fe4000f8210ff */
[----:B------:R-:W-:Y:S02]  /*daa0*/  LEA.HI.X.SX32 R9, R4, UR31, 0x2, P0 ;  /* 0x0000001f04097c11 */ /* 0x000fe400080f16ff */
[----:B------:R-:W-:Y:S03]  /*dab0*/  LEA.HI.X.SX32 R11, R5, UR31, 0x2, P1 ;  /* 0x0000001f050b7c11 */ /* 0x000fe600088f16ff */
[----:B------:R-:W3:Y:S08]  /*dac0*/  R2UR UR5, R9 ;  /* 0x00000000090573c2 */ /* 0x000ef000000e0000 */
[----:B------:R-:W4:Y:S08]  /*dad0*/  R2UR UR32, R10 ;  /* 0x000000000a2073c2 */ /* 0x000f3000000e0000 */
[----:B------:R-:W5:Y:S01]  /*dae0*/  R2UR UR33, R11 ;  /* 0x000000000b2173c2 */ /* 0x000f6200000e0000 */
[----:B--2---:R-:W-:Y:S01]  /*daf0*/  MOV R14, UR4 ;  /* 0x00000004000e7c02 */ /* 0x004fe20008000f00 */
[----:B---3--:R-:W-:Y:S01]  /*db00*/  IMAD.U32 R15, RZ, RZ, UR5 ;  /* 0x00000005ff0f7e24 */ /* 0x008fe2000f8e00ff */
[----:B------:R-:W-:Y:S04]  /*db10*/  ULDC.64 UR4, c[0x0][0x198] ;  /* 0x0000660000047ab9 */ /* 0x000fe80000000a00 */
[----:B------:R-:W2:Y:S01]  /*db20*/  LDG.E R5, [R14.64] ;  /* 0x0000001c0e057981 */ /* 0x000ea2000c1e1900 */
[----:B----4-:R-:W-:Y:S01]  /*db30*/  MOV R12, UR32 ;  /* 0x00000020000c7c02 */ /* 0x010fe20008000f00 */
[----:B------:R-:W-:Y:S04]  /*db40*/  UIADD3 UR32, UR37, -UR35, URZ ;  /* 0x8000002325207290 */ /* 0x000fe8000fffe03f */
[----:B------:R-:W-:Y:S01]  /*db50*/  UIMAD UR32, UR32, UR6, -UR9 ;  /* 0x00000006202072a4 */ /* 0x000fe2000f8e0a09 */
[----:B-----5:R-:W-:Y:S03]  /*db60*/  IMAD.U32 R13, RZ, RZ, UR33 ;  /* 0x00000021ff0d7e24 */ /* 0x020fe6000f8e00ff */
[----:B------:R-:W-:Y:S02]  /*db70*/  USHF.R.S32.HI UR27, URZ, 0x1f, UR32 ;  /* 0x0000001f3f1b7899 */ /* 0x000fe40008011420 */
[----:B------:R-:W-:Y:S01]  /*db80*/  UIMAD.WIDE.U32 UR34, UR32, UR4, URZ ;  /* 0x00000004202272a5 */ /* 0x000fe2000f8e003f */
[----:B------:R-:W2:Y:S01]  /*db90*/  LDG.E R6, [R12.64] ;  /* 0x0000001c0c067981 */ /* 0x000ea2000c1e1900 */
[----:B------:R-:W-:Y:S04]  /*dba0*/  UIMAD UR27, UR27, UR4, URZ ;  /* 0x000000041b1b72a4 */ /* 0x000fe8000f8e023f */
[----:B------:R-:W-:Y:S01]  /*dbb0*/  IMAD.U32 R4, RZ, RZ, UR34 ;  /* 0x00000022ff047e24 */ /* 0x000fe2000f8e00ff */
[----:B------:R-:W-:Y:S04]  /*dbc0*/  UIMAD UR27, UR32, UR5, UR27 ;  /* 0x00000005201b72a4 */ /* 0x000fe8000f8e021b */
[----:B------:R-:W-:Y:S01]  /*dbd0*/  UIADD3 UR27, UR35, UR27, URZ ;  /* 0x0000001b231b7290 */ /* 0x000fe2000fffe03f */
[----:B--2---:R-:W-:Y:S02]  /*dbe0*/  IADD3 R6, -R5, R6, RZ ;  /* 0x0000000605067210 */ /* 0x004fe40007ffe1ff */
[----:B------:R-:W-:Y:S03]  /*dbf0*/  MOV R5, UR35 ;  /* 0x0000002300057c02 */ /* 0x000fe60008000f00 */
[----:B------:R-:W-:Y:S01]  /*dc00*/  IMAD.U32 R5, RZ, RZ, UR27 ;  /* 0x0000001bff057e24 */ /* 0x000fe2000f8e00ff */
[----:B------:R-:W-:Y:S03]  /*dc10*/  SHF.R.S32.HI R7, RZ, 0x1f, R6 ;  /* 0x0000001fff077819 */ /* 0x000fe60000011406 */
[C---:B------:R-:W-:Y:S04]  /*dc20*/  IMAD.WIDE.U32 R4, R6.reuse, c[0x0][0x180], R4 ;  /* 0x0000600006047a25 */ /* 0x040fe800078e0004 */
[----:B------:R-:W-:Y:S04]  /*dc30*/  IMAD R7, R7, c[0x0][0x180], RZ ;  /* 0x0000600007077a24 */ /* 0x000fe800078e02ff */
[----:B------:R-:W-:Y:S05]  /*dc40*/  IMAD R7, R6, c[0x0][0x184], R7 ;  /* 0x0000610006077a24 */ /* 0x000fea00078e0207 */
[----:B------:R-:W-:Y:S02]  /*dc50*/  IADD3 R6, R5, R7, RZ ;  /* 0x0000000705067210 */ /* 0x000fe40007ffe0ff */
.L_x_2085:
        /* <DEDUP_REMOVED lines=89> */
.L_x_2084:
[----:B--234-:R-:W-:Y:S01]  /*e1f0*/  IMAD.U32 R4, RZ, RZ, UR25 ;  /* 0x00000019ff047e24 */ /* 0x01cfe2000f8e00ff */
[----:B------:R-:W-:Y:S01]  /*e200*/  LDSM.16.MT88.4 R20, [R194+0xc000] ;  /* 0x00c00000c214783b */ /* 0x000fe20000004200 */
[----:B------:R-:W-:Y:S02]  /*e210*/  UISETP.GT.AND UP2, UPT, UR25, UR19, UPT ;  /* 0x000000131900728c */ /* 0x000fe4000bf44270 */
[----:B------:R-:W-:Y:S05]  /*e220*/  IMAD R4, R4, 0x40, R205 ;  /* 0x0000004004047824 */ /* 0x000fea00078e02cd */
[C---:B------:R-:W-:Y:S01]  /*e230*/  IADD3 R6, R4.reuse, 0x1, RZ ;  /* 0x0000000104067810 */ /* 0x040fe20007ffe0ff */
[----:B------:R-:W-:Y:S01]  /*e240*/  LDSM.16.MT88.4 R28, [R193+0xc000] ;  /* 0x00c00000c11c783b */ /* 0x000fe20000004200 */
[----:B------:R-:W-:Y:S02]  /*e250*/  ISETP.GE.AND P2, PT, R4, R210, PT ;  /* 0x000000d20400720c */ /* 0x000fe40003f46270 */
[C---:B------:R-:W-:Y:S02]  /*e260*/  ISETP.GE.AND P1, PT, R6.reuse, R212, PT ;  /* 0x000000d40600720c */ /* 0x040fe40003f26270 */
[C---:B------:R-:W-:Y:S02]  /*e270*/  ISETP.GE.AND P6, PT, R6.reuse, R210, PT ;  /* 0x000000d20600720c */ /* 0x040fe40003fc6270 */
[----:B------:R-:W-:Y:S02]  /*e280*/  ISETP.GE.OR P1, PT, R6, R211, !P1 ;  /* 0x000000d30600720c */ /* 0x000fe40004f26670 */
[-C--:B------:R-:W-:Y:S02]  /*e290*/  ISETP.GE.OR P2, PT, R4, R207.reuse, !P2 ;  /* 0x000000cf0400720c */ /* 0x080fe40005746670 */
[----:B------:R-:W-:Y:S02]  /*e2a0*/  ISETP.GE.OR P6, PT, R6, R207, !P6 ;  /* 0x000000cf0600720c */ /* 0x000fe400077c6670 */
[----:B------:R-:W-:Y:S02]  /*e2b0*/  IADD3 R6, R4, 0x10, RZ ;  /* 0x0000001004067810 */ /* 0x000fe40007ffe0ff */
[----:B------:R-:W-:Y:S02]  /*e2c0*/  FSEL R225, R225, -INF , !P2 ;  /* 0xff800000e1e17808 */ /* 0x000fe40005000000 */
[----:B------:R-:W-:Y:S02]  /*e2d0*/  FSEL R224, R224, -INF , !P1 ;  /* 0xff800000e0e07808 */ /* 0x000fe40004800000 */
[C---:B------:R-:W-:Y:S02]  /*e2e0*/  ISETP.GE.AND P2, PT, R6.reuse, R212, PT ;  /* 0x000000d40600720c */ /* 0x040fe40003f46270 */
[C---:B------:R-:W-:Y:S02]  /*e2f0*/  ISETP.GE.AND P1, PT, R6.reuse, R210, PT ;  /* 0x000000d20600720c */ /* 0x040fe40003f26270 */
[C---:B------:R-:W-:Y:S02]  /*e300*/  ISETP.GE.OR P2, PT, R6.reuse, R211, !P2 ;  /* 0x000000d30600720c */ /* 0x040fe40005746670 */
[----:B------:R-:W-:Y:S02]  /*e310*/  ISETP.GE.OR P1, PT, R6, R207, !P1 ;  /* 0x000000cf0600720c */ /* 0x000fe40004f26670 */
[C---:B------:R-:W-:Y:S02]  /*e320*/  IADD3 R6, R4.reuse, 0x18, RZ ;  /* 0x0000001804067810 */ /* 0x040fe40007ffe0ff */
[----:B------:R-:W-:Y:S02]  /*e330*/  IADD3 R5, R4, 0x8, RZ ;  /* 0x0000000804057810 */ /* 0x000fe40007ffe0ff */
[----:B-1----:R-:W-:Y:S02]  /*e340*/  FSEL R164, R233, -INF , !P2 ;  /* 0xff800000e9a47808 */ /* 0x002fe40005000000 */
[-C--:B------:R-:W-:Y:S02]  /*e350*/  ISETP.GE.AND P2, PT, R6, R212.reuse, PT ;  /* 0x000000d40600720c */ /* 0x080fe40003f46270 */
[C---:B------:R-:W-:Y:S02]  /*e360*/  ISETP.GE.AND P5, PT, R5.reuse, R212, PT ;  /* 0x000000d40500720c */ /* 0x040fe40003fa6270 */
[C---:B------:R-:W-:Y:S02]  /*e370*/  ISETP.GE.AND P4, PT, R5.reuse, R210, PT ;  /* 0x000000d20500720c */ /* 0x040fe40003f86270 */
[-C--:B------:R-:W-:Y:S02]  /*e380*/  ISETP.GE.AND P3, PT, R4, R212.reuse, PT ;  /* 0x000000d40400720c */ /* 0x080fe40003f66270 */
[-C--:B------:R-:W-:Y:S02]  /*e390*/  ISETP.GE.OR P2, PT, R6, R211.reuse, !P2 ;  /* 0x000000d30600720c */ /* 0x080fe40005746670 */
[C---:B------:R-:W-:Y:S02]  /*e3a0*/  ISETP.GE.OR P5, PT, R5.reuse, R211, !P5 ;  /* 0x000000d30500720c */ /* 0x040fe40006fa6670 */
[----:B------:R-:W-:Y:S02]  /*e3b0*/  ISETP.GE.OR P4, PT, R5, R207, !P4 ;  /* 0x000000cf0500720c */ /* 0x000fe40006786670 */
[CC--:B------:R-:W-:Y:S02]  /*e3c0*/  ISETP.GE.OR P3, PT, R4.reuse, R211.reuse, !P3 ;  /* 0x000000d30400720c */ /* 0x0c0fe40005f66670 */
[C---:B------:R-:W-:Y:S02]  /*e3d0*/  IADD3 R9, R4.reuse, 0x20, RZ ;  /* 0x0000002004097810 */ /* 0x040fe40007ffe0ff */
[----:B------:R-:W-:Y:S02]  /*e3e0*/  IADD3 R5, R4, 0x9, RZ ;  /* 0x0000000904057810 */ /* 0x000fe40007ffe0ff */
[----:B------:R-:W-:Y:S02]  /*e3f0*/  FSEL R142, R236, -INF , !P2 ;  /* 0xff800000ec8e7808 */ /* 0x000fe40005000000 */
[----:B------:R-:W-:Y:S02]  /*e400*/  FSEL R218, R218, -INF , !P3 ;  /* 0xff800000dada7808 */ /* 0x000fe40005800000 */
[-C--:B------:R-:W-:Y:S02]  /*e410*/  ISETP.GE.AND P2, PT, R9, R212.reuse, PT ;  /* 0x000000d40900720c */ /* 0x080fe40003f46270 */
[C---:B------:R-:W-:Y:S02]  /*e420*/  ISETP.GE.AND P0, PT, R5.reuse, R212, PT ;  /* 0x000000d40500720c */ /* 0x040fe40003f06270 */
[----:B------:R-:W-:Y:S02]  /*e430*/  ISETP.GE.AND P3, PT, R5, R210, PT ;  /* 0x000000d20500720c */ /* 0x000fe40003f66270 */
[-C--:B------:R-:W-:Y:S02]  /*e440*/  ISETP.GE.OR P2, PT, R9, R211.reuse, !P2 ;  /* 0x000000d30900720c */ /* 0x080fe40005746670 */
[C---:B------:R-:W-:Y:S02]  /*e450*/  ISETP.GE.OR P0, PT, R5.reuse, R211, !P0 ;  /* 0x000000d30500720c */ /* 0x040fe40004706670 */
[----:B------:R-:W-:Y:S02]  /*e460*/  ISETP.GE.OR P3, PT, R5, R207, !P3 ;  /* 0x000000cf0500720c */ /* 0x000fe40005f66670 */
[C---:B------:R-:W-:Y:S02]  /*e470*/  IADD3 R5, R4.reuse, 0x11, RZ ;  /* 0x0000001104057810 */ /* 0x040fe40007ffe0ff */
[----:B------:R-:W-:Y:S02]  /*e480*/  IADD3 R8, R4, 0x21, RZ ;  /* 0x0000002104087810 */ /* 0x000fe40007ffe0ff */
[----:B------:R-:W-:Y:S02]  /*e490*/  FSEL R160, R240, -INF , !P2 ;  /* 0xff800000f0a07808 */ /* 0x000fe40005000000 */
[----:B------:R-:W-:Y:S02]  /*e4a0*/  FSEL R226, R226, -INF , !P5 ;  /* 0xff800000e2e27808 */ /* 0x000fe40006800000 */
[----:B------:R-:W-:Y:S02]  /*e4b0*/  FSEL R10, R229, -INF , !P0 ;  /* 0xff800000e50a7808 */ /* 0x000fe40004000000 */
[C---:B------:R-:W-:Y:S02]  /*e4c0*/  ISETP.GE.AND P5, PT, R5.reuse, R212, PT ;  /* 0x000000d40500720c */ /* 0x040fe40003fa6270 */
[C---:B------:R-:W-:Y:S02]  /*e4d0*/  ISETP.GE.AND P0, PT, R5.reuse, R210, PT ;  /* 0x000000d20500720c */ /* 0x040fe40003f06270 */
[C---:B------:R-:W-:Y:S02]  /*e4e0*/  ISETP.GE.AND P2, PT, R8.reuse, R212, PT ;  /* 0x000000d40800720c */ /* 0x040fe40003f46270 */
[C---:B------:R-:W-:Y:S02]  /*e4f0*/  ISETP.GE.OR P5, PT, R5.reuse, R211, !P5 ;  /* 0x000000d30500720c */ /* 0x040fe40006fa6670 */
[----:B------:R-:W-:Y:S02]  /*e500*/  ISETP.GE.OR P0, PT, R5, R207, !P0 ;  /* 0x000000cf0500720c */ /* 0x000fe40004706670 */
[----:B------:R-:W-:Y:S02]  /*e510*/  ISETP.GE.OR P2, PT, R8, R211, !P2 ;  /* 0x000000d30800720c */ /* 0x000fe40005746670 */
[----:B------:R-:W-:Y:S02]  /*e520*/  FMNMX.FTZ R12, R225, R0, !PT ;  /* 0x00000000e10c7209 */ /* 0x000fe40007810000 */
[----:B------:R-:W-:Y:S02]  /*e530*/  FSEL R5, R3, -INF , !P6 ;  /* 0xff80000003057808 */ /* 0x000fe40007000000 */
[----:B------:R-:W-:Y:S02]  /*e540*/  IADD3 R3, R4, 0x28, RZ ;  /* 0x0000002804037810 */ /* 0x000fe40007ffe0ff */
[----:B------:R-:W-:Y:S02]  /*e550*/  FSEL R7, R228, -INF , !P4 ;  /* 0xff800000e4077808 */ /* 0x000fe40006000000 */
[-C--:B------:R-:W-:Y:S02]  /*e560*/  ISETP.GE.AND P4, PT, R9, R210.reuse, PT ;  /* 0x000000d20900720c */ /* 0x080fe40003f86270 */
[----:B------:R-:W-:Y:S02]  /*e570*/  FSEL R158, R243, -INF , !P2 ;  /* 0xff800000f39e7808 */ /* 0x000fe40005000000 */
[----:B------:R-:W-:Y:S02]  /*e580*/  IADD3 R11, R4, 0x19, RZ ;  /* 0x00000019040b7810 */ /* 0x000fe40007ffe0ff */
[----:B------:R-:W-:Y:S02]  /*e590*/  ISETP.GE.AND P6, PT, R6, R210, PT ;  /* 0x000000d20600720c */ /* 0x000fe40003fc6270 */
[----:B------:R-:W-:Y:S02]  /*e5a0*/  ISETP.GE.AND P2, PT, R3, R212, PT ;  /* 0x000000d40300720c */ /* 0x000fe40003f46270 */
[----:B------:R-:W-:Y:S02]  /*e5b0*/  FMNMX.FTZ R12, R5, R12, !PT ;  /* 0x0000000c050c7209 */ /* 0x000fe40007810000 */
[-C--:B------:R-:W-:Y:S02]  /*e5c0*/  ISETP.GE.OR P4, PT, R9, R207.reuse, !P4 ;  /* 0x000000cf0900720c */ /* 0x080fe40006786670 */
[----:B------:R-:W-:Y:S02]  /*e5d0*/  FMNMX.FTZ R9, R218, R2, !PT ;  /* 0x00000002da097209 */ /* 0x000fe40007810000 */
[----:B------:R-:W-:Y:S02]  /*e5e0*/  FSEL R162, R232, -INF , !P5 ;  /* 0xff800000e8a27808 */ /* 0x000fe40006800000 */
[----:B------:R-:W-:Y:S02]  /*e5f0*/  ISETP.GE.AND P5, PT, R11, R212, PT ;  /* 0x000000d40b00720c */ /* 0x000fe40003fa6270 */
[----:B------:R-:W-:Y:S02]  /*e600*/  ISETP.GE.OR P6, PT, R6, R207, !P6 ;  /* 0x000000cf0600720c */ /* 0x000fe400077c6670 */
[----:B------:R-:W-:Y:S02]  /*e610*/  FSEL R227, R227, -INF , !P3 ;  /* 0xff800000e3e37808 */ /* 0x000fe40005800000 */
[----:B------:R-:W-:Y:S02]  /*e620*/  ISETP.GE.OR P2, PT, R3, R211, !P2 ;  /* 0x000000d30300720c */ /* 0x000fe40005746670 */
[----:B------:R-:W-:Y:S02]  /*e630*/  FMNMX.FTZ R12, R7, R12, !PT ;  /* 0x0000000c070c7209 */ /* 0x000fe40007810000 */
[----:B------:R-:W-:Y:S02]  /*e640*/  IADD3 R6, R4, 0x29, RZ ;  /* 0x0000002904067810 */ /* 0x000fe40007ffe0ff */
[----:B------:R-:W-:Y:S02]  /*e650*/  FMNMX.FTZ R9, R224, R9, !PT ;  /* 0x00000009e0097209 */ /* 0x000fe40007810000 */
[----:B------:R-:W-:Y:S02]  /*e660*/  FSEL R163, R231, -INF , !P1 ;  /* 0xff800000e7a37808 */ /* 0x000fe40004800000 */
[----:B------:R-:W-:Y:S02]  /*e670*/  FSEL R156, R246, -INF , !P2 ;  /* 0xff800000f69c7808 */ /* 0x000fe40005000000 */
[----:B------:R-:W-:Y:S02]  /*e680*/  ISETP.GE.OR P5, PT, R11, R211, !P5 ;  /* 0x000000d30b00720c */ /* 0x000fe40006fa6670 */
[----:B------:R-:W-:Y:S02]  /*e690*/  FMNMX.FTZ R12, R227, R12, !PT ;  /* 0x0000000ce30c7209 */ /* 0x000fe40007810000 */
[----:B------:R-:W-:Y:S02]  /*e6a0*/  ISETP.GE.AND P3, PT, R8, R210, PT ;  /* 0x000000d20800720c */ /* 0x000fe40003f66270 */
[----:B------:R-:W-:Y:S02]  /*e6b0*/  ISETP.GE.AND P2, PT, R6, R212, PT ;  /* 0x000000d40600720c */ /* 0x000fe40003f46270 */
[----:B------:R-:W-:Y:S02]  /*e6c0*/  FMNMX.FTZ R9, R226, R9, !PT ;  /* 0x00000009e2097209 */ /* 0x000fe40007810000 */
[----:B------:R-:W-:Y:S02]  /*e6d0*/  FSEL R140, R239, -INF , !P5 ;  /* 0xff800000ef8c7808 */ /* 0x000fe40006800000 */
[----:B------:R-:W-:Y:S02]  /*e6e0*/  FSEL R161, R230, -INF , !P0 ;  /* 0xff800000e6a17808 */ /* 0x000fe40004000000 */
[----:B------:R-:W-:Y:S02]  /*e6f0*/  FMNMX.FTZ R12, R163, R12, !PT ;  /* 0x0000000ca30c7209 */ /* 0x000fe40007810000 */
[----:B------:R-:W-:Y:S02]  /*e700*/  ISETP.GE.AND P5, PT, R11, R210, PT ;  /* 0x000000d20b00720c */ /* 0x000fe40003fa6270 */
[----:B------:R-:W-:Y:S02]  /*e710*/  ISETP.GE.OR P3, PT, R8, R207, !P3 ;  /* 0x000000cf0800720c */ /* 0x000fe40005f66670 */
[----:B------:R-:W-:Y:S02]  /*e720*/  ISETP.GE.OR P2, PT, R6, R211, !P2 ;  /* 0x000000d30600720c */ /* 0x000fe40005746670 */
[----:B------:R-:W-:Y:S02]  /*e730*/  IADD3 R8, R4, 0x30, RZ ;  /* 0x0000003004087810 */ /* 0x000fe40007ffe0ff */
[----:B------:R-:W-:Y:S02]  /*e740*/  FMNMX.FTZ R9, R10, R9, !PT ;  /* 0x000000090a097209 */ /* 0x000fe40007810000 */
[----:B------:R-:W-:Y:S02]  /*e750*/  FSEL R154, R244, -INF , !P2 ;  /* 0xff800000f49a7808 */ /* 0x000fe40005000000 */
[----:B------:R-:W-:Y:S02]  /*e760*/  FSEL R143, R235, -INF , !P6 ;  /* 0xff800000eb8f7808 */ /* 0x000fe40007000000 */
[----:B------:R-:W-:Y:S02]  /*e770*/  FMNMX.FTZ R12, R161, R12, !PT ;  /* 0x0000000ca10c7209 */ /* 0x000fe40007810000 */
[----:B------:R-:W-:Y:S02]  /*e780*/  ISETP.GE.OR P5, PT, R11, R207, !P5 ;  /* 0x000000cf0b00720c */ /* 0x000fe40006fa6670 */
[----:B------:R-:W-:Y:S02]  /*e790*/  ISETP.GE.AND P2, PT, R8, R212, PT ;  /* 0x000000d40800720c */ /* 0x000fe40003f46270 */
[----:B------:R-:W-:Y:S02]  /*e7a0*/  ISETP.GE.AND P1, PT, R3, R210, PT ;  /* 0x000000d20300720c */ /* 0x000fe40003f26270 */
[----:B------:R-:W-:Y:S02]  /*e7b0*/  FMNMX.FTZ R9, R164, R9, !PT ;  /* 0x00000009a4097209 */ /* 0x000fe40007810000 */
[----:B------:R-:W-:Y:S02]  /*e7c0*/  FSEL R141, R234, -INF , !P5 ;  /* 0xff800000ea8d7808 */ /* 0x000fe40006800000 */
[----:B------:R-:W-:Y:S02]  /*e7d0*/  FMNMX.FTZ R12, R143, R12, !PT ;  /* 0x0000000c8f0c7209 */ /* 0x000fe40007810000 */
[----:B------:R-:W-:Y:S02]  /*e7e0*/  ISETP.GE.OR P1, PT, R3, R207, !P1 ;  /* 0x000000cf0300720c */ /* 0x000fe40004f26670 */
[----:B------:R-:W-:Y:S02]  /*e7f0*/  ISETP.GE.OR P2, PT, R8, R211, !P2 ;  /* 0x000000d30800720c */ /* 0x000fe40005746670 */
[----:B------:R-:W-:Y:S02]  /*e800*/  IADD3 R3, R4, 0x38, RZ ;  /* 0x0000003804037810 */ /* 0x000fe40007ffe0ff */
[----:B------:R-:W-:Y:S02]  /*e810*/  FMNMX.FTZ R9, R162, R9, !PT ;  /* 0x00000009a2097209 */ /* 0x000fe40007810000 */
[----:B------:R-:W-:Y:S02]  /*e820*/  FSEL R152, R245, -INF , !P2 ;  /* 0xff800000f5987808 */ /* 0x000fe40005000000 */
[----:B------:R-:W-:Y:S02]  /*e830*/  FSEL R159, R238, -INF , !P4 ;  /* 0xff800000ee9f7808 */ /* 0x000fe40006000000 */
[----:B------:R-:W-:Y:S02]  /*e840*/  FMNMX.FTZ R12, R141, R12, !PT ;  /* 0x0000000c8d0c7209 */ /* 0x000fe40007810000 */
[----:B------:R-:W-:Y:S02]  /*e850*/  ISETP.GE.AND P2, PT, R3, R212, PT ;  /* 0x000000d40300720c */ /* 0x000fe40003f46270 */
[----:B------:R-:W-:Y:S02]  /*e860*/  FMNMX.FTZ R9, R142, R9, !PT ;  /* 0x000000098e097209 */ /* 0x000fe40007810000 */
[----:B------:R-:W-:Y:S02]  /*e870*/  FSEL R157, R237, -INF , !P3 ;  /* 0xff800000ed9d7808 */ /* 0x000fe40005800000 */
[----:B------:R-:W-:Y:S02]  /*e880*/  FMNMX.FTZ R12, R159, R12, !PT ;  /* 0x0000000c9f0c7209 */ /* 0x000fe40007810000 */
[----:B------:R-:W-:Y:S02]  /*e890*/  ISETP.GE.OR P2, PT, R3, R211, !P2 ;  /* 0x000000d30300720c */ /* 0x000fe40005746670 */
[----:B------:R-:W-:Y:S02]  /*e8a0*/  ISETP.GE.AND P0, PT, R6, R210, PT ;  /* 0x000000d20600720c */ /* 0x000fe40003f06270 */
[----:B------:R-:W-:Y:S02]  /*e8b0*/  FMNMX.FTZ R9, R140, R9, !PT ;  /* 0x000000098c097209 */ /* 0x000fe40007810000 */
[----:B------:R-:W-:Y:S02]  /*e8c0*/  FSEL R148, R17, -INF , !P2 ;  /* 0xff80000011947808 */ /* 0x000fe40005000000 */
[----:B------:R-:W-:Y:S02]  /*e8d0*/  FSEL R155, R242, -INF , !P1 ;  /* 0xff800000f29b7808 */ /* 0x000fe40004800000 */
[----:B------:R-:W-:Y:S02]  /*e8e0*/  FMNMX.FTZ R12, R157, R12, !PT ;  /* 0x0000000c9d0c7209 */ /* 0x000fe40007810000 */
[----:B------:R-:W-:Y:S02]  /*e8f0*/  ISETP.GE.OR P0, PT, R6, R207, !P0 ;  /* 0x000000cf0600720c */ /* 0x000fe40004706670 */
[----:B------:R-:W-:Y:S02]  /*e900*/  ISETP.GE.AND P2, PT, R8, R210, PT ;  /* 0x000000d20800720c */ /* 0x000fe40003f46270 */
[----:B------:R-:W-:Y:S02]  /*e910*/  IADD3 R6, R4, 0x31, RZ ;  /* 0x0000003104067810 */ /* 0x000fe40007ffe0ff */
[----:B------:R-:W-:Y:S02]  /*e920*/  FMNMX.FTZ R9, R160, R9, !PT ;  /* 0x00000009a0097209 */ /* 0x000fe40007810000 */
[----:B------:R-:W-:Y:S02]  /*e930*/  FSEL R153, R241, -INF , !P0 ;  /* 0xff800000f1997808 */ /* 0x000fe40004000000 */
[----:B------:R-:W-:Y:S02]  /*e940*/  ISETP.GE.OR P2, PT, R8, R207, !P2 ;  /* 0x000000cf0800720c */ /* 0x000fe40005746670 */
[----:B------:R-:W-:Y:S02]  /*e950*/  FMNMX.FTZ R8, R155, R12, !PT ;  /* 0x0000000c9b087209 */ /* 0x000fe40007810000 */
[----:B------:R-:W-:Y:S02]  /*e960*/  ISETP.GE.AND P1, PT, R6, R210, PT ;  /* 0x000000d20600720c */ /* 0x000fe40003f26270 */
[----:B------:R-:W-:Y:S02]  /*e970*/  FMNMX.FTZ R9, R158, R9, !PT ;  /* 0x000000099e097209 */ /* 0x000fe40007810000 */
[----:B------:R-:W-:Y:S02]  /*e980*/  FSEL R149, R248, -INF , !P2 ;  /* 0xff800000f8957808 */ /* 0x000fe40005000000 */
[----:B------:R-:W-:Y:S02]  /*e990*/  FMNMX.FTZ R8, R153, R8, !PT ;  /* 0x0000000899087209 */ /* 0x000fe40007810000 */
[----:B------:R-:W-:Y:S02]  /*e9a0*/  ISETP.GE.OR P1, PT, R6, R207, !P1 ;  /* 0x000000cf0600720c */ /* 0x000fe40004f26670 */
[----:B------:R-:W-:Y:S02]  /*e9b0*/  IADD3 R4, R4, 0x39, RZ ;  /* 0x0000003904047810 */ /* 0x000fe40007ffe0ff */
[----:B------:R-:W-:Y:S02]  /*e9c0*/  ISETP.GE.AND P0, PT, R3, R210, PT ;  /* 0x000000d20300720c */ /* 0x000fe40003f06270 */
[----:B------:R-:W-:Y:S02]  /*e9d0*/  FMNMX.FTZ R9, R156, R9, !PT ;  /* 0x000000099c097209 */ /* 0x000fe40007810000 */
[----:B------:R-:W-:Y:S02]  /*e9e0*/  ISETP.GE.AND P6, PT, R6, R212, PT ;  /* 0x000000d40600720c */ /* 0x000fe40003fc6270 */
[----:B------:R-:W-:Y:S02]  /*e9f0*/  FSEL R147, R247, -INF , !P1 ;  /* 0xff800000f7937808 */ /* 0x000fe40004800000 */
[----:B------:R-:W-:Y:S02]  /*ea00*/  FMNMX.FTZ R8, R149, R8, !PT ;  /* 0x0000000895087209 */ /* 0x000fe40007810000 */
[----:B------:R-:W-:Y:S02]  /*ea10*/  ISETP.GE.OR P2, PT, R3, R207, !P0 ;  /* 0x000000cf0300720c */ /* 0x000fe40004746670 */
[----:B------:R-:W-:Y:S02]  /*ea20*/  ISETP.GE.AND P0, PT, R4, R210, PT ;  /* 0x000000d20400720c */ /* 0x000fe40003f06270 */
[----:B------:R-:W-:Y:S02]  /*ea30*/  FMNMX.FTZ R9, R154, R9, !PT ;  /* 0x000000099a097209 */ /* 0x000fe40007810000 */
[----:B------:R-:W-:Y:S02]  /*ea40*/  ISETP.GE.OR P6, PT, R6, R211, !P6 ;  /* 0x000000d30600720c */ /* 0x000fe400077c6670 */
[----:B------:R-:W-:Y:S02]  /*ea50*/  FSEL R145, R250, -INF , !P2 ;  /* 0xff800000fa917808 */ /* 0x000fe40005000000 */
[----:B------:R-:W-:Y:S02]  /*ea60*/  FMNMX.FTZ R8, R147, R8, !PT ;  /* 0x0000000893087209 */ /* 0x000fe40007810000 */
[----:B------:R-:W-:Y:S02]  /*ea70*/  ISETP.GE.OR P0, PT, R4, R207, !P0 ;  /* 0x000000cf0400720c */ /* 0x000fe40004706670 */
[----:B------:R-:W-:Y:S02]  /*ea80*/  FSEL R150, R252, -INF , !P6 ;  /* 0xff800000fc967808 */ /* 0x000fe40007000000 */
[----:B------:R-:W-:Y:S02]  /*ea90*/  FMNMX.FTZ R9, R152, R9, !PT ;  /* 0x0000000998097209 */ /* 0x000fe40007810000 */
[----:B------:R-:W-:Y:S02]  /*eaa0*/  ISETP.GE.AND P5, PT, R4, R212, PT ;  /* 0x000000d40400720c */ /* 0x000fe40003fa6270 */
[----:B------:R-:W-:Y:S02]  /*eab0*/  FMNMX.FTZ R8, R145, R8, !PT ;  /* 0x0000000891087209 */ /* 0x000fe40007810000 */
[----:B------:R-:W-:Y:S02]  /*eac0*/  FSEL R133, R249, -INF , !P0 ;  /* 0xff800000f9857808 */ /* 0x000fe40004000000 */
[----:B------:R-:W-:Y:S02]  /*ead0*/  FMNMX.FTZ R9, R150, R9, !PT ;  /* 0x0000000996097209 */ /* 0x000fe40007810000 */
[----:B------:R-:W-:Y:S02]  /*eae0*/  ISETP.GE.OR P5, PT, R4, R211, !P5 ;  /* 0x000000d30400720c */ /* 0x000fe40006fa6670 */
[----:B------:R-:W-:Y:S02]  /*eaf0*/  FMNMX.FTZ R6, R133, R8, !PT ;  /* 0x0000000885067209 */ /* 0x000fe40007810000 */
[----:B------:R-:W-:Y:S02]  /*eb00*/  FSEL R146, R251, -INF , !P5 ;  /* 0xff800000fb927808 */ /* 0x000fe40006800000 */
[----:B------:R-:W-:Y:S01]  /*eb10*/  FMNMX.FTZ R11, R148, R9, !PT ;  /* 0x00000009940b7209 */ /* 0x000fe20007810000 */
[----:B------:R-:W-:Y:S03]  /*eb20*/  SHFL.BFLY PT, R3, R6, 0x2, 0x1f ;  /* 0x0c401f0006037f89 */ /* 0x000fe600000e0000 */
[----:B------:R-:W-:Y:S05]  /*eb30*/  FMNMX.FTZ R9, R146, R11, !PT ;  /* 0x0000000b92097209 */ /* 0x000fea0007810000 */
[----:B------:R-:W1:Y:S02]  /*eb40*/  SHFL.BFLY PT, R12, R9, 0x2, 0x1f ;  /* 0x0c401f00090c7f89 */ /* 0x000e6400000e0000 */
[----:B-1----:R-:W-:Y:S02]  /*eb50*/  FMNMX.FTZ R9, R9, R12, !PT ;  /* 0x0000000c09097209 */ /* 0x002fe40007810000 */
[----:B------:R-:W-:Y:S04]  /*eb60*/  FMNMX.FTZ R4, R6, R3, !PT ;  /* 0x0000000306047209 */ /* 0x000fe80007810000 */
[----:B------:R-:W-:Y:S08]  /*eb70*/  LDSM.16.MT88.4 R12, [R196+0xc000] ;  /* 0x00c00000c40c783b */ /* 0x000ff00000004200 */
[----:B------:R-:W1:Y:S08]  /*eb80*/  SHFL.BFLY PT, R3, R4, 0x1, 0x1f ;  /* 0x0c201f0004037f89 */ /* 0x000e7000000e0000 */
[----:B------:R-:W2:Y:S01]  /*eb90*/  SHFL.BFLY PT, R132, R9, 0x1, 0x1f ;  /* 0x0c201f0009847f89 */ /* 0x000ea200000e0000 */
[----:B-1----:R-:W-:Y:S04]  /*eba0*/  FMNMX.FTZ R3, R4, R3, !PT ;  /* 0x0000000304037209 */ /* 0x002fe80007810000 */
[C---:B------:R-:W-:Y:S01]  /*ebb0*/  FSETP.NEU.FTZ.AND P0, PT, R3.reuse, -INF , PT ;  /* 0xff8000000300780b */ /* 0x040fe20003f1d000 */
[----:B------:R-:W-:Y:S01]  /*ebc0*/  FMUL.FTZ R144, R3, c[0x0][0x23c] ;  /* 0x00008f0003907a20 */ /* 0x000fe20000410000 */
[----:B--2---:R-:W-:Y:S04]  /*ebd0*/  FMNMX.FTZ R132, R9, R132, !PT ;  /* 0x0000008409847209 */ /* 0x004fe80007810000 */
[----:B------:R-:W-:Y:S02]  /*ebe0*/  FSEL R144, R144, RZ, P0 ;  /* 0x000000ff90907208 */ /* 0x000fe40000000000 */
[C---:B------:R-:W-:Y:S01]  /*ebf0*/  FSETP.NEU.FTZ.AND P1, PT, R132.reuse, -INF , PT ;  /* 0xff8000008400780b */ /* 0x040fe20003f3d000 */
[C---:B------:R-:W-:Y:S02]  /*ec00*/  FMUL.FTZ R151, R132.reuse, c[0x0][0x23c] ;  /* 0x00008f0084977a20 */ /* 0x040fe40000410000 */
[--C-:B------:R-:W-:Y:S01]  /*ec10*/  FFMA.FTZ R169, R5, c[0x0][0x23c], -R144.reuse ;  /* 0x00008f0005a97a23 */ /* 0x100fe20000010890 */
[----:B------:R-:W-:Y:S01]  /*ec20*/  FSEL R5, R132, RZ, P1 ;  /* 0x000000ff84057208 */ /* 0x000fe20000800000 */
[--C-:B------:R-:W-:Y:S01]  /*ec30*/  FFMA.FTZ R170, R225, c[0x0][0x23c], -R144.reuse ;  /* 0x00008f00e1aa7a23 */ /* 0x100fe20000010890 */
[----:B------:R-:W-:Y:S01]  /*ec40*/  FSEL R151, R151, RZ, P1 ;  /* 0x000000ff97977208 */ /* 0x000fe20000800000 */
[----:B------:R-:W-:Y:S02]  /*ec50*/  FFMA.FTZ R168, R7, c[0x0][0x23c], -R144 ;  /* 0x00008f0007a87a23 */ /* 0x000fe40000010890 */
[----:B------:R-:W-:Y:S01]  /*ec60*/  FADD.FTZ R4, -R5, R2 ;  /* 0x0000000205047221 */ /* 0x000fe20000010100 */
[----:B------:R-:W-:Y:S01]  /*ec70*/  FSEL R5, R3, RZ, P0 ;  /* 0x000000ff03057208 */ /* 0x000fe20000000000 */
[--C-:B------:R-:W-:Y:S01]  /*ec80*/  FFMA.FTZ R173, R218, c[0x0][0x23c], -R151.reuse ;  /* 0x00008f00daad7a23 */ /* 0x100fe20000010897 */
[----:B------:R-:W-:Y:S01]  /*ec90*/  MUFU.EX2 R170, R170 ;  /* 0x000000aa00aa7308 */ /* 0x000fe20000000800 */
[--C-:B------:R-:W-:Y:S01]  /*eca0*/  FFMA.FTZ R134, R224, c[0x0][0x23c], -R151.reuse ;  /* 0x00008f00e0867a23 */ /* 0x100fe20000010897 */
[----:B------:R-:W-:Y:S01]  /*ecb0*/  PLOP3.LUT P0, PT, PT, PT, UP2, 0x80, 0x0 ;  /* 0x000000000000781c */ /* 0x000fe20003f0f028 */
[----:B------:R-:W-:Y:S02]  /*ecc0*/  FADD.FTZ R5, -R5, R0 ;  /* 0x0000000005057221 */ /* 0x000fe40000010100 */
[--C-:B------:R-:W-:Y:S02]  /*ecd0*/  FFMA.FTZ R172, R226, c[0x0][0x23c], -R151.reuse ;  /* 0x00008f00e2ac7a23 */ /* 0x100fe40000010897 */
[--C-:B------:R-:W-:Y:S02]  /*ece0*/  FFMA.FTZ R171, R10, c[0x0][0x23c], -R151.reuse ;  /* 0x00008f000aab7a23 */ /* 0x100fe40000010897 */
[--C-:B------:R-:W-:Y:S01]  /*ecf0*/  FFMA.FTZ R135, R227, c[0x0][0x23c], -R144.reuse ;  /* 0x00008f00e3877a23 */ /* 0x100fe20000010890 */
[----:B------:R-:W-:Y:S01]  /*ed00*/  MUFU.EX2 R173, R173 ;  /* 0x000000ad00ad7308 */ /* 0x000fe20000000800 */
[----:B------:R-:W-:Y:S02]  /*ed10*/  FMUL.FTZ R2, R4, c[0x0][0x23c] ;  /* 0x00008f0004027a20 */ /* 0x000fe40000410000 */
[----:B------:R-:W-:Y:S02]  /*ed20*/  FMUL.FTZ R0, R5, c[0x0][0x23c] ;  /* 0x00008f0005007a20 */ /* 0x000fe40000410000 */
[--C-:B------:R-:W-:Y:S02]  /*ed30*/  FFMA.FTZ R174, R164, c[0x0][0x23c], -R151.reuse ;  /* 0x00008f00a4ae7a23 */ /* 0x100fe40000010897 */
[----:B------:R-:W-:Y:S01]  /*ed40*/  LDSM.16.MT88.4 R164, [R196+0x11800] ;  /* 0x01180000c4a4783b */ /* 0x000fe20000004200 */
[--C-:B------:R-:W-:Y:S02]  /*ed50*/  FFMA.FTZ R175, R162, c[0x0][0x23c], -R151.reuse ;  /* 0x00008f00a2af7a23 */ /* 0x100fe40000010897 */
[----:B------:R-:W1:Y:S01]  /*ed60*/  MUFU.EX2 R134, R134 ;  /* 0x0000008600867308 */ /* 0x000e620000000800 */
[--C-:B------:R-:W-:Y:S02]  /*ed70*/  FFMA.FTZ R176, R142, c[0x0][0x23c], -R151.reuse ;  /* 0x00008f008eb07a23 */ /* 0x100fe40000010897 */
[--C-:B------:R-:W-:Y:S02]  /*ed80*/  FFMA.FTZ R177, R140, c[0x0][0x23c], -R151.reuse ;  /* 0x00008f008cb17a23 */ /* 0x100fe40000010897 */
[--C-:B------:R-:W-:Y:S02]  /*ed90*/  FFMA.FTZ R178, R163, c[0x0][0x23c], -R144.reuse ;  /* 0x00008f00a3b27a23 */ /* 0x100fe40000010890 */
[--C-:B------:R-:W-:Y:S02]  /*eda0*/  FFMA.FTZ R179, R161, c[0x0][0x23c], -R144.reuse ;  /* 0x00008f00a1b37a23 */ /* 0x100fe40000010890 */
[--C-:B------:R-:W-:Y:S01]  /*edb0*/  FFMA.FTZ R218, R143, c[0x0][0x23c], -R144.reuse ;  /* 0x00008f008fda7a23 */ /* 0x100fe20000010890 */
[----:B------:R-:W-:Y:S01]  /*edc0*/  MUFU.EX2 R172, R172 ;  /* 0x000000ac00ac7308 */ /* 0x000fe20000000800 */
[--C-:B------:R-:W-:Y:S02]  /*edd0*/  FFMA.FTZ R223, R141, c[0x0][0x23c], -R144.reuse ;  /* 0x00008f008ddf7a23 */ /* 0x100fe40000010890 */
[----:B------:R-:W-:Y:S01]  /*ede0*/  LDSM.16.MT88.4 R140, [R193+0xe800] ;  /* 0x00e80000c18c783b */ /* 0x000fe20000004200 */
[--C-:B------:R-:W-:Y:S02]  /*edf0*/  FFMA.FTZ R222, R160, c[0x0][0x23c], -R151.reuse ;  /* 0x00008f00a0de7a23 */ /* 0x100fe40000010897 */
[--C-:B------:R-:W-:Y:S02]  /*ee00*/  FFMA.FTZ R225, R158, c[0x0][0x23c], -R151.reuse ;  /* 0x00008f009ee17a23 */ /* 0x100fe40000010897 */
[--C-:B------:R-:W-:Y:S02]  /*ee10*/  FFMA.FTZ R224, R156, c[0x0][0x23c], -R151.reuse ;  /* 0x00008f009ce07a23 */ /* 0x100fe40000010897 */
[----:B------:R-:W2:Y:S01]  /*ee20*/  MUFU.EX2 R171, R171 ;  /* 0x000000ab00ab7308 */ /* 0x000ea20000000800 */
[----:B------:R-:W-:Y:S01]  /*ee30*/  LDSM.16.MT88.4 R160, [R192+0xf800] ;  /* 0x00f80000c0a0783b */ /* 0x000fe20000004200 */
[--C-:B------:R-:W-:Y:S01]  /*ee40*/  FFMA.FTZ R227, R154, c[0x0][0x23c], -R151.reuse ;  /* 0x00008f009ae37a23 */ /* 0x100fe20000010897 */
[----:B-1----:R-:W-:Y:S01]  /*ee50*/  F2FP.PACK_AB R136, R134, R173 ;  /* 0x000000ad8688723e */ /* 0x002fe200000000ff */
[--C-:B------:R-:W-:Y:S02]  /*ee60*/  FFMA.FTZ R226, R159, c[0x0][0x23c], -R144.reuse ;  /* 0x00008f009fe27a23 */ /* 0x100fe40000010890 */
[--C-:B------:R-:W-:Y:S03]  /*ee70*/  FFMA.FTZ R229, R157, c[0x0][0x23c], -R144.reuse ;  /* 0x00008f009de57a23 */ /* 0x100fe60000010890 */
[----:B------:R-:W-:Y:S01]  /*ee80*/  LDSM.16.MT88.4 R156, [R193+0xf800] ;  /* 0x00f80000c19c783b */ /* 0x000fe20000004200 */
[----:B------:R-:W1:Y:S01]  /*ee90*/  MUFU.EX2 R169, R169 ;  /* 0x000000a900a97308 */ /* 0x000e620000000800 */
[--C-:B------:R-:W-:Y:S02]  /*eea0*/  FFMA.FTZ R228, R155, c[0x0][0x23c], -R144.reuse ;  /* 0x00008f009be47a23 */ /* 0x100fe40000010890 */
[--C-:B------:R-:W-:Y:S02]  /*eeb0*/  FFMA.FTZ R231, R153, c[0x0][0x23c], -R144.reuse ;  /* 0x00008f0099e77a23 */ /* 0x100fe40000010890 */
[--C-:B------:R-:W-:Y:S02]  /*eec0*/  FFMA.FTZ R230, R152, c[0x0][0x23c], -R151.reuse ;  /* 0x00008f0098e67a23 */ /* 0x100fe40000010897 */
[----:B------:R-:W-:Y:S01]  /*eed0*/  LDSM.16.MT88.4 R152, [R194+0xf800] ;  /* 0x00f80000c298783b */ /* 0x000fe20000004200 */
[--C-:B------:R-:W-:Y:S02]  /*eee0*/  FFMA.FTZ R233, R150, c[0x0][0x23c], -R151.reuse ;  /* 0x00008f0096e97a23 */ /* 0x100fe40000010897 */
[----:B------:R-:W-:Y:S01]  /*eef0*/  MUFU.EX2 R168, R168 ;  /* 0x000000a800a87308 */ /* 0x000fe20000000800 */
[--C-:B------:R-:W-:Y:S02]  /*ef00*/  FFMA.FTZ R232, R148, c[0x0][0x23c], -R151.reuse ;  /* 0x00008f0094e87a23 */ /* 0x100fe40000010897 */
[--C-:B------:R-:W-:Y:S01]  /*ef10*/  FFMA.FTZ R234, R149, c[0x0][0x23c], -R144.reuse ;  /* 0x00008f0095ea7a23 */ /* 0x100fe20000010890 */
[----:B--2---:R-:W-:Y:S01]  /*ef20*/  F2FP.PACK_AB R138, R171, R172 ;  /* 0x000000acab8a723e */ /* 0x004fe200000000ff */
[--C-:B------:R-:W-:Y:S02]  /*ef30*/  FFMA.FTZ R237, R147, c[0x0][0x23c], -R144.reuse ;  /* 0x00008f0093ed7a23 */ /* 0x100fe40000010890 */
[--C-:B------:R-:W-:Y:S02]  /*ef40*/  FFMA.FTZ R236, R145, c[0x0][0x23c], -R144.reuse ;  /* 0x00008f0091ec7a23 */ /* 0x100fe40000010890 */
[----:B------:R-:W-:Y:S01]  /*ef50*/  FFMA.FTZ R151, R146, c[0x0][0x23c], -R151 ;  /* 0x00008f0092977a23 */ /* 0x000fe20000010897 */
[----:B------:R-:W2:Y:S01]  /*ef60*/  MUFU.EX2 R135, R135 ;  /* 0x0000008700877308 */ /* 0x000ea20000000800 */
[----:B------:R-:W-:Y:S01]  /*ef70*/  FFMA.FTZ R144, R133, c[0x0][0x23c], -R144 ;  /* 0x00008f0085907a23 */ /* 0x000fe20000010890 */
[----:B-1----:R-:W-:Y:S08]  /*ef80*/  F2FP.PACK_AB R137, R169, R170 ;  /* 0x000000aaa989723e */ /* 0x002ff000000000ff */
        /* <DEDUP_REMOVED lines=306> */
.L_x_2082:
        /* <DEDUP_REMOVED lines=316> */
.L_x_2088:
[----:B---34-:R-:W-:Y:S05]  /*11670*/  BSYNC B0 ;  /* 0x0000000000007941 */ /* 0x018fea0003800000 */
.L_x_2087:
        /* <DEDUP_REMOVED lines=38> */
.L_x_2090:
[----:B------:R-:W-:Y:S05]  /*118e0*/  BSYNC B0 ;  /* 0x0000000000007941 */ /* 0x000fea0003800000 */
.L_x_2089:
        /* <DEDUP_REMOVED lines=20> */
.L_x_2092:
[----:B------:R-:W-:Y:S05]  /*11a30*/  BSYNC B0 ;  /* 0x0000000000007941 */ /* 0x000fea0003800000 */
.L_x_2091:
        /* <DEDUP_REMOVED lines=20> */
.L_x_2094:
[----:B------:R-:W-:Y:S05]  /*11b80*/  BSYNC B0 ;  /* 0x0000000000007941 */ /* 0x000fea0003800000 */
.L_x_2093:
        /* <DEDUP_REMOVED lines=20> */
.L_x_2095:
        /* <DEDUP_REMOVED lines=11> */
.L_x_7361:


//--------------------- .text._ZN5flash24flash_fwd_splitkv_kernelI23Flash_fwd_kernel_traitsILi192ELi64ELi64ELi4ELb0ELb0EN7cutlass6half_tE19Flash_kernel_traitsILi192ELi64ELi64ELi4ES3_EELb0ELb1ELb0ELb0ELb0ELb0ELb0ELb1EEEvNS_16Flash_fwd_paramsE --------------------------
	.section	.text._ZN5flash24flash_fwd_splitkv_kernelI23Flash_fwd_kernel_traitsILi192ELi64ELi64ELi4ELb0ELb0EN7cutlass6half_tE19Flash_kernel_traitsILi192ELi64ELi64ELi4ES3_EELb0ELb1ELb0ELb0ELb0ELb0ELb0ELb1EEEvNS_16Flash_fwd_paramsE,"ax",@progbits
	.sectioninfo	@"SHI_REGISTERS=239"
	.align	128
        .global         _ZN5flash24flash_fwd_splitkv_kernelI23Flash_fwd_kernel_traitsILi192ELi64ELi64ELi4ELb0ELb0EN7cutlass6half_tE19Flash_kernel_traitsILi192ELi64ELi64ELi4ES3_EELb0ELb1ELb0ELb0ELb0ELb0ELb0ELb1EEEvNS_16Flash_fwd_paramsE
        .type           _ZN5flash24flash_fwd_splitkv_kernelI23Flash_fwd_kernel_traitsILi192ELi64ELi64ELi4ELb0ELb0EN7cutlass6half_tE19Flash_kernel_traitsILi192ELi64ELi64ELi4ES3_EELb0ELb1ELb0ELb0ELb0ELb0ELb0ELb1EEEvNS_16Flash_fwd_paramsE,@function
        .size           _ZN5flash24flash_fwd_splitkv_kernelI23Flash_fwd_kernel_traitsILi192ELi64ELi64ELi4ELb0ELb0EN7cutlass6half_tE19Flash_kernel_traitsILi192ELi64ELi64ELi4ES3_EELb0ELb1ELb0ELb0ELb0ELb0ELb0ELb1EEEvNS_16Flash_fwd_paramsE,(.L_x_7362 - _ZN5flash24flash_fwd_splitkv_kernelI23Flash_fwd_kernel_traitsILi192ELi64ELi64ELi4ELb0ELb0EN7cutlass6half_tE19Flash_kernel_traitsILi192ELi64ELi64ELi4ES3_EELb0ELb1ELb0ELb0ELb0ELb0ELb0ELb1EEEvNS_16Flash_fwd_paramsE)
        .other          _ZN5flash24flash_fwd_splitkv_kernelI23Flash_fwd_kernel_traitsILi192ELi64ELi64ELi4ELb0ELb0EN7cutlass6half_tE19Flash_kernel_traitsILi192ELi64ELi64ELi4ES3_EELb0ELb1ELb0ELb0ELb0ELb0ELb0ELb1EEEvNS_16Flash_fwd_paramsE,@"STO_CUDA_ENTRY STV_DEFAULT"
_ZN5flash24flash_fwd_splitkv_kernelI23Flash_fwd_kernel_traitsILi192ELi64ELi64ELi4ELb0ELb0EN7cutlass6half_tE19Flash_kernel_traitsILi192ELi64ELi64ELi4ES3_EELb0ELb1ELb0ELb0ELb0ELb0ELb0ELb1EEEvNS_16Flash_fwd_paramsE:
.text._ZN5flash24flash_fwd_splitkv_kernelI23Flash_fwd_kernel_traitsILi192ELi64ELi64ELi4ELb0ELb0EN7cutlass6half_tE19Flash_kernel_traitsILi192ELi64ELi64ELi4ES3_EELb0ELb1ELb0ELb0ELb0ELb0ELb0ELb1EEEvNS_16Flash_fwd_paramsE:
        /* <DEDUP_REMOVED lines=14> */
[----:B------:R-:W2:Y:S01]  /*00e0*/  @P1 LDG.E R197, [R4.64] ;  /* 0x0000000604c51981 */ /* 0x000ea2000c1e1900 */
[CC--:B------:R-:W-:Y:S01]  /*00f0*/  IMAD.WIDE R166, R2.reuse, R101.reuse, c[0x0][0x250] ;  /* 0x0000940002a67625 */ /* 0x0c0fe200078e0265 */
[----:B------:R-:W-:Y:S02]  /*0100*/  ISETP.EQ.OR.EX P0, PT, RZ, c[0x0][0x24c], !P2, P0 ;  /* 0x00009300ff007a0c */ /* 0x000fe40005702700 */
[----:B------:R-:W2:Y:S04]  /*0110*/  @P1 LDG.E R196, [R4.64+0x4] ;  /* 0x0000040604c41981 */ /* 0x000ea8000c1e1900 */
[----:B------:R1:W5:Y:S01]  /*0120*/  @P5 LDG.E R0, [R166.64] ;  /* 0x00000006a6005981 */ /* 0x000362000c1e1900 */
[----:B------:R-:W-:Y:S02]  /*0130*/  IMAD.MOV.U32 R17, RZ, RZ, -0x1 ;  /* 0xffffffffff117424 */ /* 0x000fe400078e00ff */
[----:B------:R-:W-:Y:S01]  /*0140*/  IMAD.WIDE R8, R2, R101, c[0x0][0x248] ;  /* 0x0000920002087625 */ /* 0x000fe200078e0265 */
[----:B------:R-:W3:Y:S04]  /*0150*/  S2R R27, SR_CTAID.X ;  /* 0x00000000001b7919 */ /* 0x000ee80000002500 */
[----:B------:R1:W5:Y:S01]  /*0160*/  @!P0 LDG.E R17, [R8.64] ;  /* 0x0000000608118981 */ /* 0x000362000c1e1900 */
[----:B------:R-:W-:-:S03]  /*0170*/  ISETP.NE.U32.AND P0, PT, RZ, c[0x0][0x248], PT ;  /* 0x00009200ff007a0c */ /* 0x000fc60003f05070 */
[----:B------:R-:W4:Y:S01]  /*0180*/  S2R R162, SR_CTAID.Z ;  /* 0x0000000000a27919 */ /* 0x000f220000002700 */
[----:B------:R-:W-:Y:S02]  /*0190*/  ISETP.NE.AND.EX P0, PT, RZ, c[0x0][0x24c], PT, P0 ;  /* 0x00009300ff007a0c */ /* 0x000fe40003f05300 */
[----:B------:R-:W-:-:S04]  /*01a0*/  MOV R3, R2 ;  /* 0x0000000200037202 */ /* 0x000fc80000000f00 */
[--C-:B------:R-:W-:Y:S01]  /*01b0*/  SHF.R.S32.HI R6, RZ, 0x1f, R3.reuse ;  /* 0x0000001fff067819 */ /* 0x100fe20000011403 */
[----:B------:R-:W-:Y:S02]  /*01c0*/  IMAD.MOV.U32 R11, RZ, RZ, R3 ;  /* 0x000000ffff0b7224 */ /* 0x000fe400078e0003 */
[----:B--2---:R-:W-:Y:S01]  /*01d0*/  @P1 IMAD.IADD R196, R196, 0x1, -R197 ;  /* 0x00000001c4c41824 */ /* 0x004fe200078e0ac5 */
[----:B------:R-:W-:-:S03]  /*01e0*/  @!P1 MOV R196, c[0x0][0x214] ;  /* 0x0000850000c49a02 */ /* 0x000fc60000000f00 */
[----:B------:R-:W-:Y:S05]  /*01f0*/  @!P0 BRA `(.L_x_2096) ;  /* 0x0000004000008947 */ /* 0x000fea0003800000 */
[----:B-1-34-:R-:W2:Y:S02]  /*0200*/  @P2 LDG.E R4, [R8.64+0x4] ;  /* 0x0000040608042981 */ /* 0x01aea4000c1e1900 */
[----:B--2--5:R-:W-:-:S06]  /*0210*/  @P2 IADD3 R71, R4, -R17, RZ ;  /* 0x8000001104472210 */ /* 0x024fcc0007ffe0ff */
[----:B------:R1:W5:Y:S01]  /*0220*/  @!P2 LDG.E R71, [R8.64] ;  /* 0x000000060847a981 */ /* 0x000362000c1e1900 */
[----:B------:R-:W-:Y:S05]  /*0230*/  BRA `(.L_x_2097) ;  /* 0x0000001000007947 */ /* 0x000fea0003800000 */
.L_x_2096:
[----:B-1-34-:R-:W-:Y:S02]  /*0240*/  MOV R71, c[0x0][0x218] ;  /* 0x0000860000477a02 */ /* 0x01afe40000000f00 */
.L_x_2097:
        /* <DEDUP_REMOVED lines=14> */
[----:B------:R-:W-:Y:S01]  /*0330*/  IADD3 R4, -R196, 0x7f, R65 ;  /* 0x0000007fc4047810 */ /* 0x000fe20007ffe141 */
[----:B------:R-:W-:Y:S01]  /*0340*/  UIADD3 UR5, UR5, 0x3f, URZ ;  /* 0x0000003f05057890 */ /* 0x000fe2000fffe03f */
[C---:B------:R-:W-:Y:S01]  /*0350*/  IADD3 R10, R67.reuse, R65, -R196 ;  /* 0x00000041430a7210 */ /* 0x040fe20007ffe8c4 */
[----:B------:R-:W1:Y:S01]  /*0360*/  S2R R135, SR_TID.X ;  /* 0x0000000000877919 */ /* 0x000e620000002100 */
[----:B------:R-:W-:Y:S01]  /*0370*/  IADD3 R8, R67, 0x3f, RZ ;  /* 0x0000003f43087810 */ /* 0x000fe20007ffe0ff */
[----:B------:R-:W-:Y:S01]  /*0380*/  USHF.R.S32.HI UR4, URZ, 0x1f, UR5 ;  /* 0x0000001f3f047899 */ /* 0x000fe20008011405 */
[----:B------:R-:W-:Y:S02]  /*0390*/  IADD3 R5, R4, c[0x0][0x2e8], R67 ;  /* 0x0000ba0004057a10 */ /* 0x000fe40007ffe043 */
[----:B------:R-:W-:Y:S01]  /*03a0*/  IADD3 R10, R10, -c[0x0][0x2e4], RZ ;  /* 0x8000b9000a0a7a10 */ /* 0x000fe20007ffe0ff */
[----:B------:R-:W-:Y:S01]  /*03b0*/  ULEA.HI UR4, UR4, UR5, URZ, 0x6 ;  /* 0x0000000504047291 */ /* 0x000fe2000f8f303f */
[----:B------:R-:W-:-:S02]  /*03c0*/  SHF.R.S32.HI R7, RZ, 0x1f, R8 ;  /* 0x0000001fff077819 */ /* 0x000fc40000011408 */
[----:B------:R-:W-:Y:S01]  /*03d0*/  SHF.R.S32.HI R4, RZ, 0x1f, R5 ;  /* 0x0000001fff047819 */ /* 0x000fe20000011405 */
[----:B------:R-:W-:Y:S01]  /*03e0*/  USHF.R.S32.HI UR4, URZ, 0x6, UR4 ;  /* 0x000000063f047899 */ /* 0x000fe20008011404 */
[----:B------:R-:W-:Y:S02]  /*03f0*/  SHF.R.S32.HI R9, RZ, 0x1f, R10 ;  /* 0x0000001fff097819 */ /* 0x000fe4000001140a */
[----:B------:R-:W-:Y:S02]  /*0400*/  LEA.HI R7, R7, R8, RZ, 0x6 ;  /* 0x0000000807077211 */ /* 0x000fe400078f30ff */
[----:B------:R-:W-:Y:S02]  /*0410*/  LEA.HI R4, R4, R5, RZ, 0x6 ;  /* 0x0000000504047211 */ /* 0x000fe400078f30ff */
[----:B------:R-:W-:Y:S02]  /*0420*/  LEA.HI R9, R9, R10, RZ, 0x6 ;  /* 0x0000000a09097211 */ /* 0x000fe400078f30ff */
[----:B------:R-:W-:-:S02]  /*0430*/  SHF.R.S32.HI R7, RZ, 0x6, R7 ;  /* 0x00000006ff077819 */ /* 0x000fc40000011407 */
[----:B------:R-:W-:Y:S02]  /*0440*/  SHF.R.S32.HI R4, RZ, 0x6, R4 ;  /* 0x00000006ff047819 */ /* 0x000fe40000011404 */
[----:B------:R-:W-:Y:S02]  /*0450*/  SHF.R.S32.HI R9, RZ, 0x6, R9 ;  /* 0x00000006ff097819 */ /* 0x000fe40000011409 */
[----:B------:R-:W-:Y:S02]  /*0460*/  IMNMX R7, R7, UR4, PT ;  /* 0x0000000407077c17 */ /* 0x000fe4000b800200 */
[----:B------:R-:W-:Y:S02]  /*0470*/  IMNMX R195, RZ, R9, !PT ;  /* 0x00000009ffc37217 */ /* 0x000fe40007800200 */
[----:B------:R-:W-:-:S04]  /*0480*/  IMNMX R134, R7, R4, PT ;  /* 0x0000000407867217 */ /* 0x000fc80003800200 */
[----:B------:R-:W-:-:S13]  /*0490*/  ISETP.GE.AND P0, PT, R195, R134, PT ;  /* 0x00000086c300720c */ /* 0x000fda0003f06270 */
[----:B------:R-:W-:Y:S05]  /*04a0*/  @!P0 BRA `(.L_x_2098) ;  /* 0x0000083000008947 */ /* 0x000fea0003800000 */
[----:B-1----:R-:W-:Y:S01]  /*04b0*/  SHF.R.S32.HI R0, RZ, 0x1f, R135 ;  /* 0x0000001fff007819 */ /* 0x002fe20000011487 */
        /* <DEDUP_REMOVED lines=18> */
[----:B------:R-:W-:Y:S02]  /*05e0*/  IMAD R0, R0, c[0x0][0x1e8], RZ ;  /* 0x00007a0000007a24 */ /* 0x000fe400078e02ff */
[----:B------:R-:W-:-:S04]  /*05f0*/  IMAD.WIDE.U32 R8, R65, c[0x0][0x1e8], R4 ;  /* 0x00007a0041087a25 */ /* 0x000fc800078e0004 */
[----:B------:R-:W-:Y:S01]  /*0600*/  @!P0 IMAD.IADD R197, R11, 0x1, R6 ;  /* 0x000000010bc58824 */ /* 0x000fe200078e0206 */
[----:B------:R-:W-:Y:S01]  /*0610*/  IADD3 R8, P0, R2, R8, RZ ;  /* 0x0000000802087210 */ /* 0x000fe20007f1e0ff */
[----:B------:R-:W-:Y:S01]  /*0620*/  IMAD R0, R65, c[0x0][0x1ec], R0 ;  /* 0x00007b0041007a24 */ /* 0x000fe200078e0200 */
[----:B------:R-:W-:Y:S01]  /*0630*/  IADD3 R6, R4, 0x80, RZ ;  /* 0x0000008004067810 */ /* 0x000fe20007ffe0ff */
[----:B------:R-:W-:-:S03]  /*0640*/  IMAD R17, R17, c[0x0][0x1f0], RZ ;  /* 0x00007c0011117a24 */ /* 0x000fc600078e02ff */
[----:B------:R-:W-:Y:S01]  /*0650*/  IADD3.X R9, R197, R9, R0, P0, !PT ;  /* 0x00000009c5097210 */ /* 0x000fe200007fe400 */
[----:B------:R-:W-:Y:S01]  /*0660*/  IMAD R0, R3, c[0x0][0x1c0], R162 ;  /* 0x0000700003007a24 */ /* 0x000fe200078e02a2 */
[----:B------:R-:W-:Y:S01]  /*0670*/  ISETP.GE.AND P0, PT, R7, R196, PT ;  /* 0x000000c40700720c */ /* 0x000fe20003f06270 */
[C---:B------:R-:W-:Y:S02]  /*0680*/  IMAD R17, R162.reuse, c[0x0][0x1f4], R17 ;  /* 0x00007d00a2117a24 */ /* 0x040fe400078e0211 */
[----:B------:R-:W-:Y:S01]  /*0690*/  IMAD.WIDE.U32 R162, R162, c[0x0][0x1f0], R8 ;  /* 0x00007c00a2a27a25 */ /* 0x000fe200078e0008 */
[----:B------:R-:W-:Y:S02]  /*06a0*/  SHF.R.S32.HI R9, RZ, 0x1f, R7 ;  /* 0x0000001fff097819 */ /* 0x000fe40000011407 */
[----:B------:R-:W-:Y:S01]  /*06b0*/  IADD3 R8, R4, 0x40, RZ ;  /* 0x0000004004087810 */ /* 0x000fe20007ffe0ff */
        /* <DEDUP_REMOVED lines=16> */
.L_x_2100:
[----:B------:R-:W-:Y:S05]  /*07c0*/  BSYNC B0 ;  /* 0x0000000000007941 */ /* 0x000fea0003800000 */
.L_x_2099:
[----:B------:R-:W-:Y:S01]  /*07d0*/  IADD3 R15, R7, 0x10, RZ ;  /* 0x00000010070f7810 */ /* 0x000fe20007ffe0ff */
        /* <DEDUP_REMOVED lines=19> */
.L_x_2102:
[----:B------:R-:W-:Y:S05]  /*0910*/  BSYNC B0 ;  /* 0x0000000000007941 */ /* 0x000fea0003800000 */
.L_x_2101:
        /* <DEDUP_REMOVED lines=20> */
.L_x_2104:
[----:B------:R-:W-:Y:S05]  /*0a60*/  BSYNC B0 ;  /* 0x0000000000007941 */ /* 0x000fea0003800000 */
.L_x_2103:
        /* <DEDUP_REMOVED lines=19> */
.L_x_2106:
[----:B------:R-:W-:Y:S05]  /*0ba0*/  BSYNC B0 ;  /* 0x0000000000007941 */ /* 0x000fea0003800000 */
.L_x_2105:
[----:B------:R-:W-:-:S04]  /*0bb0*/  ISETP.NE.AND P4, PT, R135, RZ, PT ;  /* 0x000000ff8700720c */ /* 0x000fc80003f85270 */
[-C--:B------:R-:W-:Y:S02]  /*0bc0*/  ISETP.GE.OR P3, PT, R7, R196.reuse, P4 ;  /* 0x000000c40700720c */ /* 0x080fe40002766670 */
[-C--:B------:R-:W-:Y:S02]  /*0bd0*/  ISETP.GE.OR P2, PT, R15, R196.reuse, P4 ;  /* 0x000000c40f00720c */ /* 0x080fe40002746670 */
[-C--:B------:R-:W-:Y:S02]  /*0be0*/  ISETP.GE.OR P1, PT, R13, R196.reuse, P4 ;  /* 0x000000c40d00720c */ /* 0x080fe40002726670 */
[C---:B------:R-:W-:Y:S02]  /*0bf0*/  IADD3 R7, P0, R0.reuse, R7, RZ ;  /* 0x0000000700077210 */ /* 0x040fe40007f1e0ff */
[----:B------:R-:W-:Y:S02]  /*0c00*/  ISETP.GE.OR P4, PT, R11, R196, P4 ;  /* 0x000000c40b00720c */ /* 0x000fe40002786670 */
[----:B------:R-:W-:-:S02]  /*0c10*/  LEA.HI.X.SX32 R0, R0, R9, 0x1, P0 ;  /* 0x0000000900007211 */ /* 0x000fc400000f0eff */
[C---:B--2---:R-:W-:Y:S01]  /*0c20*/  LEA R4, P0, R7.reuse, c[0x0][0x200], 0x2 ;  /* 0x0000800007047a11 */ /* 0x044fe200078010ff */
[----:B------:R-:W-:Y:S02]  /*0c30*/  @!P3 IMAD.MOV.U32 R3, RZ, RZ, 0x7f800000 ;  /* 0x7f800000ff03b424 */ /* 0x000fe400078e00ff */
        /* <DEDUP_REMOVED lines=10> */
.L_x_2098:
[----:B-1----:R-:W-:Y:S02]  /*0ce0*/  ISETP.NE.U32.AND P0, PT, RZ, c[0x0][0x2b8], PT ;  /* 0x0000ae00ff007a0c */ /* 0x002fe40003f05070 */
        /* <DEDUP_REMOVED lines=39> */
[----:B------:R-:W-:-:S05]  /*0f60*/  IMAD.MOV.U32 R3, RZ, RZ, R4 ;  /* 0x000000ffff037224 */ /* 0x000fca00078e0004 */
[----:B------:R-:W-:Y:S02]  /*0f70*/  @!P0 IADD3 R3, -R3, RZ, RZ ;  /* 0x000000ff03038210 */ /* 0x000fe40007ffe1ff */
[----:B------:R-:W-:-:S05]  /*0f80*/  @!P1 LOP3.LUT R3, RZ, c[0x0][0x2d0], RZ, 0x33, !PT ;  /* 0x0000b400ff039a12 */ /* 0x000fca00078e33ff */
[----:B------:R-:W-:-:S05]  /*0f90*/  IMAD.WIDE R12, R3, 0x4, R198 ;  /* 0x00000004030c7825 */ /* 0x000fca00078e02c6 */
[----:B------:R-:W2:Y:S01]  /*0fa0*/  LDG.E R0, [R12.64] ;  /* 0x000000060c007981 */ /* 0x000ea2000c1e1900 */
[----:B------:R-:W-:Y:S01]  /*0fb0*/  IABS R2, c[0x0][0x1c8] ;  /* 0x0000720000027a13 */ /* 0x000fe20000000000 */
[----:B------:R-:W-:-:S03]  /*0fc0*/  IMAD.MOV R3, RZ, RZ, -R3 ;  /* 0x000000ffff037224 */ /* 0x000fc600078e0a03 */
[----:B------:R-:W1:Y:S08]  /*0fd0*/  I2F.RP R10, R2 ;  /* 0x00000002000a7306 */ /* 0x000e700000209400 */
[----:B-1----:R-:W1:Y:S02]  /*0fe0*/  MUFU.RCP R9, R10 ;  /* 0x0000000a00097308 */ /* 0x002e640000001000 */
[----:B-1----:R-:W-:-:S06]  /*0ff0*/  IADD3 R9, R9, 0xffffffe, RZ ;  /* 0x0ffffffe09097810 */ /* 0x002fcc0007ffe0ff */
[----:B------:R-:W1:Y:S02]  /*1000*/  F2I.FTZ.U32.TRUNC.NTZ R9, R9 ;  /* 0x0000000900097305 */ /* 0x000e64000021f000 */
[----:B-1----:R-:W-:-:S04]  /*1010*/  IMAD.MOV R4, RZ, RZ, -R9 ;  /* 0x000000ffff047224 */ /* 0x002fc800078e0a09 */
[----:B------:R-:W-:Y:S01]  /*1020*/  IMAD R5, R4, R2, RZ ;  /* 0x0000000204057224 */ /* 0x000fe200078e02ff */
[----:B------:R-:W-:-:S03]  /*1030*/  IABS R4, R162 ;  /* 0x000000a200047213 */ /* 0x000fc60000000000 */
[----:B------:R-:W-:Y:S01]  /*1040*/  IMAD.HI.U32 R8, R9, R5, R8 ;  /* 0x0000000509087227 */ /* 0x000fe200078e0008 */
[----:B------:R-:W-:-:S05]  /*1050*/  MOV R7, R4 ;  /* 0x0000000400077202 */ /* 0x000fca0000000f00 */
[----:B------:R-:W-:-:S04]  /*1060*/  IMAD.HI.U32 R4, R8, R7, RZ ;  /* 0x0000000708047227 */ /* 0x000fc800078e00ff */
[----:B------:R-:W-:-:S04]  /*1070*/  IMAD.MOV R5, RZ, RZ, -R4 ;  /* 0x000000ffff057224 */ /* 0x000fc800078e0a04 */
[----:B------:R-:W-:Y:S02]  /*1080*/  IMAD R5, R2, R5, R7 ;  /* 0x0000000502057224 */ /* 0x000fe400078e0207 */
[----:B------:R-:W-:-:S03]  /*1090*/  IMAD R7, R3, c[0x0][0x2d0], R118 ;  /* 0x0000b40003077a24 */ /* 0x000fc600078e0276 */
[----:B------:R-:W-:Y:S02]  /*10a0*/  ISETP.GT.U32.AND P0, PT, R2, R5, PT ;  /* 0x000000050200720c */ /* 0x000fe40003f04070 */
[----:B------:R-:W-:-:S11]  /*10b0*/  SHF.R.S32.HI R133, RZ, 0x1f, R7 ;  /* 0x0000001fff857819 */ /* 0x000fd60000011407 */
[-C--:B------:R-:W-:Y:S02]  /*10c0*/  @!P0 IADD3 R5, R5, -R2.reuse, RZ ;  /* 0x8000000205058210 */ /* 0x080fe40007ffe0ff */
[----:B------:R-:W-:Y:S02]  /*10d0*/  @!P0 IADD3 R4, R4, 0x1, RZ ;  /* 0x0000000104048810 */ /* 0x000fe40007ffe0ff */
[----:B------:R-:W-:Y:S02]  /*10e0*/  ISETP.GE.U32.AND P1, PT, R5, R2, PT ;  /* 0x000000020500720c */ /* 0x000fe40003f26070 */
[----:B------:R-:W-:-:S04]  /*10f0*/  LOP3.LUT R2, R162, c[0x0][0x1c8], RZ, 0x3c, !PT ;  /* 0x00007200a2027a12 */ /* 0x000fc800078e3cff */
[----:B------:R-:W-:Y:S01]  /*1100*/  ISETP.GE.AND P0, PT, R2, RZ, PT ;  /* 0x000000ff0200720c */ /* 0x000fe20003f06270 */
[----:B------:R-:W-:-:S06]  /*1110*/  IMAD R2, R133, c[0x0][0x198], RZ ;  /* 0x0000660085027a24 */ /* 0x000fcc00078e02ff */
[----:B------:R-:W-:Y:S02]  /*1120*/  @P1 IADD3 R4, R4, 0x1, RZ ;  /* 0x0000000104041810 */ /* 0x000fe40007ffe0ff */
[----:B------:R-:W-:-:S04]  /*1130*/  ISETP.NE.AND P1, PT, RZ, c[0x0][0x1c8], PT ;  /* 0x00007200ff007a0c */ /* 0x000fc80003f25270 */
[----:B------:R-:W-:-:S09]  /*1140*/  @!P0 IADD3 R4, -R4, RZ, RZ ;  /* 0x000000ff04048210 */ /* 0x000fd20007ffe1ff */
[----:B------:R-:W-:Y:S02]  /*1150*/  @!P1 LOP3.LUT R4, RZ, c[0x0][0x1c8], RZ, 0x33, !PT ;  /* 0x00007200ff049a12 */ /* 0x000fe400078e33ff */
[----:B--2---:R-:W-:Y:S01]  /*1160*/  SHF.R.S32.HI R17, RZ, 0x1f, R0 ;  /* 0x0000001fff117819 */ /* 0x004fe20000011400 */
[----:B------:R-:W-:-:S04]  /*1170*/  IMAD.WIDE.U32 R8, R0, c[0x0][0x180], RZ ;  /* 0x0000600000087a25 */ /* 0x000fc800078e00ff */
[C---:B------:R-:W-:Y:S02]  /*1180*/  IMAD R3, R17.reuse, c[0x0][0x180], RZ ;  /* 0x0000600011037a24 */ /* 0x040fe400078e02ff */
[----:B------:R-:W-:Y:S02]  /*1190*/  IMAD R17, R17, c[0x0][0x188], RZ ;  /* 0x0000620011117a24 */ /* 0x000fe400078e02ff */
[C---:B------:R-:W-:Y:S02]  /*11a0*/  IMAD R3, R0.reuse, c[0x0][0x184], R3 ;  /* 0x0000610000037a24 */ /* 0x040fe400078e0203 */
[----:B------:R-:W-:Y:S02]  /*11b0*/  IMAD R17, R0, c[0x0][0x18c], R17 ;  /* 0x0000630000117a24 */ /* 0x000fe400078e0211 */
[----:B------:R-:W-:Y:S02]  /*11c0*/  IMAD.IADD R9, R9, 0x1, R3 ;  /* 0x0000000109097824 */ /* 0x000fe400078e0203 */
[C---:B------:R-:W-:Y:S01]  /*11d0*/  IMAD R3, R7.reuse, c[0x0][0x19c], R2 ;  /* 0x0000670007037a24 */ /* 0x040fe200078e0202 */
[----:B------:R-:W-:Y:S01]  /*11e0*/  SHF.R.S32.HI R2, RZ, 0x1f, R4 ;  /* 0x0000001fff027819 */ /* 0x000fe20000011404 */
[----:B------:R-:W-:-:S04]  /*11f0*/  IMAD.WIDE.U32 R8, R7, c[0x0][0x198], R8 ;  /* 0x0000660007087a25 */ /* 0x000fc800078e0008 */
[----:B------:R-:W-:Y:S01]  /*1200*/  IMAD.WIDE.U32 R22, R0, c[0x0][0x188], RZ ;  /* 0x0000620000167a25 */ /* 0x000fe200078e00ff */
[----:B------:R-:W-:-:S03]  /*1210*/  IADD3 R9, R9, R3, RZ ;  /* 0x0000000309097210 */ /* 0x000fc60007ffe0ff */
[----:B------:R-:W-:Y:S02]  /*1220*/  IMAD R3, R2, c[0x0][0x1b0], RZ ;  /* 0x00006c0002037a24 */ /* 0x000fe400078e02ff */
[----:B------:R-:W-:-:S04]  /*1230*/  IMAD.WIDE.U32 R158, R4, c[0x0][0x1b0], R8 ;  /* 0x00006c00049e7a25 */ /* 0x000fc800078e0008 */
[----:B------:R-:W-:Y:S02]  /*1240*/  IMAD R3, R4, c[0x0][0x1b4], R3 ;  /* 0x00006d0004037a24 */ /* 0x000fe400078e0203 */
[----:B------:R-:W-:-:S03]  /*1250*/  IMAD.IADD R17, R23, 0x1, R17 ;  /* 0x0000000117117824 */ /* 0x000fc600078e0211 */
[----:B------:R-:W-:Y:S01]  /*1260*/  IADD3 R5, R159, R3, RZ ;  /* 0x000000039f057210 */ /* 0x000fe20007ffe0ff */
[----:B------:R-:W-:Y:S05]  /*1270*/  BRA `(.L_x_2108) ;  /* 0x0000045000007947 */ /* 0x000fea0003800000 */
.L_x_2107:
        /* <DEDUP_REMOVED lines=17> */
.L_x_2109:
[----:B------:R-:W-:Y:S01]  /*1390*/  IABS R8, c[0x0][0x1c8] ;  /* 0x0000720000087a13 */ /* 0x000fe20000000000 */
[----:B------:R-:W-:Y:S01]  /*13a0*/  IMAD.MOV.U32 R12, RZ, RZ, RZ ;  /* 0x000000ffff0c7224 */ /* 0x000fe200078e00ff */
[----:B------:R-:W-:Y:S02]  /*13b0*/  LEA R118, R134, 0xffffffc0, 0x6 ;  /* 0xffffffc086767811 */ /* 0x000fe400078e30ff */
[----:B------:R-:W1:Y:S01]  /*13c0*/  I2F.RP R10, R8 ;  /* 0x00000008000a7306 */ /* 0x000e620000209400 */
[----:B------:R-:W-:Y:S02]  /*13d0*/  @P4 IADD3 R17, R0, R17, RZ ;  /* 0x0000001100114210 */ /* 0x000fe40007ffe0ff */
[----:B------:R-:W-:-:S03]  /*13e0*/  SHF.R.S32.HI R133, RZ, 0x1f, R118 ;  /* 0x0000001fff857819 */ /* 0x000fc60000011476 */
[----:B------:R-:W-:-:S04]  /*13f0*/  @P4 IMAD.WIDE.U32 R22, R17, c[0x0][0x1a0], RZ ;  /* 0x0000680011164a25 */ /* 0x000fc800078e00ff */
[----:B------:R-:W-:Y:S01]  /*1400*/  @P4 IMAD R17, R17, c[0x0][0x1a4], R23 ;  /* 0x0000690011114a24 */ /* 0x000fe200078e0217 */
        /* <DEDUP_REMOVED lines=10> */
[C---:B------:R-:W-:Y:S02]  /*14b0*/  IMAD R5, R8.reuse, R5, R9 ;  /* 0x0000000508057224 */ /* 0x040fe400078e0209 */
[----:B------:R-:W-:Y:S02]  /*14c0*/  IMAD.MOV.U32 R9, RZ, RZ, R7 ;  /* 0x000000ffff097224 */ /* 0x000fe400078e0007 */
[----:B------:R-:W-:Y:S01]  /*14d0*/  IMAD.MOV.U32 R7, RZ, RZ, R118 ;  /* 0x000000ffff077224 */ /* 0x000fe200078e0076 */
[----:B------:R-:W-:-:S13]  /*14e0*/  ISETP.GT.U32.AND P0, PT, R8, R5, PT ;  /* 0x000000050800720c */ /* 0x000fda0003f04070 */
[-C--:B------:R-:W-:Y:S02]  /*14f0*/  @!P0 IADD3 R5, R5, -R8.reuse, RZ ;  /* 0x8000000805058210 */ /* 0x080fe40007ffe0ff */
[----:B------:R-:W-:Y:S02]  /*1500*/  @!P0 IADD3 R4, R4, 0x1, RZ ;  /* 0x0000000104048810 */ /* 0x000fe40007ffe0ff */
[----:B------:R-:W-:Y:S02]  /*1510*/  ISETP.GE.U32.AND P2, PT, R5, R8, PT ;  /* 0x000000080500720c */ /* 0x000fe40003f46070 */
[----:B------:R-:W-:Y:S02]  /*1520*/  LOP3.LUT R5, R162, c[0x0][0x1c8], RZ, 0x3c, !PT ;  /* 0x00007200a2057a12 */ /* 0x000fe400078e3cff */
[----:B------:R-:W-:Y:S02]  /*1530*/  ISETP.NE.AND P0, PT, RZ, c[0x0][0x1c8], PT ;  /* 0x00007200ff007a0c */ /* 0x000fe40003f05270 */
[----:B------:R-:W-:Y:S01]  /*1540*/  ISETP.GE.AND P1, PT, R5, RZ, PT ;  /* 0x000000ff0500720c */ /* 0x000fe20003f26270 */
[----:B------:R-:W-:Y:S01]  /*1550*/  IMAD R5, R133, c[0x0][0x198], RZ ;  /* 0x0000660085057a24 */ /* 0x000fe200078e02ff */
[----:B------:R-:W-:-:S03]  /*1560*/  MOV R8, R2 ;  /* 0x0000000200087202 */ /* 0x000fc60000000f00 */
[----:B------:R-:W-:Y:S02]  /*1570*/  IMAD R5, R118, c[0x0][0x19c], R5 ;  /* 0x0000670076057a24 */ /* 0x000fe400078e0205 */
[----:B------:R-:W-:Y:S01]  /*1580*/  @P2 IADD3 R4, R4, 0x1, RZ ;  /* 0x0000000104042810 */ /* 0x000fe20007ffe0ff */
[----:B------:R-:W-:-:S04]  /*1590*/  IMAD.WIDE.U32 R8, R118, c[0x0][0x198], R8 ;  /* 0x0000660076087a25 */ /* 0x000fc800078e0008 */
[----:B------:R-:W-:Y:S02]  /*15a0*/  IMAD.IADD R9, R9, 0x1, R5 ;  /* 0x0000000109097824 */ /* 0x000fe400078e0205 */
        /* <DEDUP_REMOVED lines=18> */
.L_x_2108:
[----:B------:R1:W5:Y:S01]  /*16d0*/  @P5 LDG.E R15, [R166.64] ;  /* 0x00000006a60f5981 */ /* 0x000362000c1e1900 */
[----:B------:R-:W-:Y:S01]  /*16e0*/  ISETP.NE.AND P0, PT, R197, -0x1, PT ;  /* 0xffffffffc500780c */ /* 0x000fe20003f05270 */
[----:B-----5:R-:W-:Y:S01]  /*16f0*/  IMAD.MOV.U32 R3, RZ, RZ, 0x2 ;  /* 0x00000002ff037424 */ /* 0x020fe200078e00ff */
        /* <DEDUP_REMOVED lines=8> */
[----:B------:R-:W-:Y:S01]  /*1780*/  LOP3.LUT R62, R160, 0xfffffff8, RZ, 0xc0, !PT ;  /* 0xfffffff8a03e7812 */ /* 0x000fe200078ec0ff */
[----:B------:R-:W-:Y:S01]  /*1790*/  IMAD.HI.U32 R152, R3, R152, R18 ;  /* 0x0000009803987227 */ /* 0x000fe200078e0012 */
[----:B------:R-:W-:-:S02]  /*17a0*/  SHF.R.S32.HI R21, RZ, 0x4, R64 ;  /* 0x00000004ff157819 */ /* 0x000fc40000011440 */
[----:B------:R-:W-:Y:S01]  /*17b0*/  SHF.R.S32.HI R160, RZ, 0x3, R160 ;  /* 0x00000003ffa07819 */ /* 0x000fe200000114a0 */
[----:B------:R-:W-:Y:S01]  /*17c0*/  @!P0 IMAD R0, R6, c[0x0][0x178], RZ ;  /* 0x00005e0006008a24 */ /* 0x000fe200078e02ff */
[----:B------:R-:W-:Y:S01]  /*17d0*/  LEA.HI R70, R70, R71, RZ, 0x6 ;  /* 0x0000004746467211 */ /* 0x000fe200078f30ff */
[----:B------:R-:W-:Y:S01]  /*17e0*/  @P0 IMAD.WIDE.U32 R24, R197, c[0x0][0x190], RZ ;  /* 0x00006400c5180a25 */ /* 0x000fe200078e00ff */
[----:B------:R-:W-:Y:S02]  /*17f0*/  SHF.R.S32.HI R161, RZ, 0x1f, R160 ;  /* 0x0000001fffa17819 */ /* 0x000fe400000114a0 */
[----:B------:R-:W-:Y:S01]  /*1800*/  SHF.R.S32.HI R70, RZ, 0x6, R70 ;  /* 0x00000006ff467819 */ /* 0x000fe20000011446 */
[----:B------:R-:W-:Y:S01]  /*1810*/  @!P0 IMAD.WIDE.U32 R12, R11, c[0x0][0x178], RZ ;  /* 0x00005e000b0c8a25 */ /* 0x000fe200078e00ff */
[----:B------:R-:W-:Y:S02]  /*1820*/  SHF.R.S32.HI R165, RZ, 0x1f, R162 ;  /* 0x0000001fffa57819 */ /* 0x000fe400000114a2 */
[----:B------:R-:W-:Y:S01]  /*1830*/  IMNMX R70, R195, R70, !PT ;  /* 0x00000046c3467217 */ /* 0x000fe20007800200 */
[----:B------:R-:W-:Y:S01]  /*1840*/  @!P0 IMAD R0, R11, c[0x0][0x17c], R0 ;  /* 0x00005f000b008a24 */ /* 0x000fe200078e0200 */
[----:B------:R-:W-:Y:S01]  /*1850*/  SHF.R.S32.HI R153, RZ, 0x1, R152 ;  /* 0x00000001ff997819 */ /* 0x000fe20000011498 */
[----:B------:R-:W-:-:S02]  /*1860*/  @P0 IMAD R9, R197, c[0x0][0x194], R25 ;  /* 0x00006500c5090a24 */ /* 0x000fc400078e0219 */
[----:B------:R-:W-:Y:S01]  /*1870*/  @!P0 IMAD.IADD R9, R13, 0x1, R0 ;  /* 0x000000010d098824 */ /* 0x000fe200078e0200 */
[C---:B------:R-:W-:Y:S01]  /*1880*/  LOP3.LUT R0, R64.reuse, 0xfffffff0, RZ, 0xc0, !PT ;  /* 0xfffffff040007812 */ /* 0x040fe200078ec0ff */
[C---:B------:R-:W-:Y:S01]  /*1890*/  IMAD.IADD R62, R135.reuse, 0x1, -R62 ;  /* 0x00000001873e7824 */ /* 0x040fe200078e0a3e */
[----:B------:R-:W-:Y:S01]  /*18a0*/  LEA.HI R64, R64, R21, RZ, 0x1 ;  /* 0x0000001540407211 */ /* 0x000fe200078f08ff */
[----:B------:R-:W-:Y:S02]  /*18b0*/  IMAD.SHL.U32 R13, R160, 0x40, RZ ;  /* 0x00000040a00d7824 */ /* 0x000fe400078e00ff */
[----:B------:R-:W-:Y:S01]  /*18c0*/  IMAD.IADD R19, R135, 0x1, -R0 ;  /* 0x0000000187137824 */ /* 0x000fe200078e0a00 */
[----:B------:R-:W-:Y:S01]  /*18d0*/  LOP3.LUT R64, R64, 0xfffffffe, RZ, 0xc0, !PT ;  /* 0xfffffffe40407812 */ /* 0x000fe200078ec0ff */
[----:B------:R-:W-:Y:S01]  /*18e0*/  @!P0 IMAD.MOV.U32 R24, RZ, RZ, R12 ;  /* 0x000000ffff188224 */ /* 0x000fe200078e000c */
[----:B------:R-:W-:Y:S01]  /*18f0*/  LOP3.LUT R13, R13, 0x1c0, RZ, 0xc0, !PT ;  /* 0x000001c00d0d7812 */ /* 0x000fe200078ec0ff */
[----:B------:R-:W-:Y:S01]  /*1900*/  IMAD.SHL.U32 R12, R62, 0x8, RZ ;  /* 0x000000083e0c7824 */ /* 0x000fe200078e00ff */
[----:B------:R-:W-:Y:S01]  /*1910*/  SHF.R.S32.HI R0, RZ, 0x1f, R19 ;  /* 0x0000001fff007819 */ /* 0x000fe20000011413 */
[----:B------:R-:W-:Y:S01]  /*1920*/  IMAD.IADD R64, R21, 0x1, -R64 ;  /* 0x0000000115407824 */ /* 0x000fe200078e0a40 */
[----:B------:R-:W-:Y:S01]  /*1930*/  SHF.R.U32.HI R156, RZ, 0x3, R13 ;  /* 0x00000003ff9c7819 */ /* 0x000fe2000001160d */
[----:B------:R-:W-:Y:S01]  /*1940*/  IMAD.WIDE R26, R27, 0x40, R160 ;  /* 0x000000401b1a7825 */ /* 0x000fe200078e02a0 */
[----:B------:R-:W-:-:S02]  /*1950*/  LOP3.LUT R21, R13, 0x38, R12, 0xf8, !PT ;  /* 0x000000380d157812 */ /* 0x000fc400078ef80c */
[----:B------:R-:W-:Y:S01]  /*1960*/  LEA.HI R3, R0, R19, RZ, 0x3 ;  /* 0x0000001300037211 */ /* 0x000fe200078f18ff */
[----:B------:R-:W-:Y:S01]  /*1970*/  IMAD R20, R27, c[0x0][0x190], RZ ;  /* 0x000064001b147a24 */ /* 0x000fe200078e02ff */
[----:B------:R-:W-:Y:S01]  /*1980*/  IADD3 R24, P0, R12, R24, RZ ;  /* 0x000000180c187210 */ /* 0x000fe20007f1e0ff */
[----:B------:R-:W-:Y:S01]  /*1990*/  IMAD R165, R165, c[0x0][0x1a8], RZ ;  /* 0x00006a00a5a57a24 */ /* 0x000fe200078e02ff */
[----:B------:R-:W-:Y:S01]  /*19a0*/  SHF.R.S32.HI R13, RZ, 0x1f, R12 ;  /* 0x0000001fff0d7819 */ /* 0x000fe2000001140c */
[----:B------:R-:W-:Y:S01]  /*19b0*/  IMAD R20, R26, c[0x0][0x194], R20 ;  /* 0x000065001a147a24 */ /* 0x000fe200078e0214 */
[----:B------:R-:W-:Y:S01]  /*19c0*/  IADD3 R10, R12, 0x40, RZ ;  /* 0x000000400c0a7810 */ /* 0x000fe20007ffe0ff */
[----:B------:R-:W-:Y:S01]  /*19d0*/  IMAD R157, R161, c[0x0][0x198], RZ ;  /* 0x00006600a19d7a24 */ /* 0x000fe200078e02ff */
[----:B------:R-:W-:Y:S01]  /*19e0*/  LOP3.LUT R46, R3, 0xfffffff8, RZ, 0xc0, !PT ;  /* 0xfffffff8032e7812 */ /* 0x000fe200078ec0ff */
[----:B------:R-:W-:Y:S01]  /*19f0*/  IMAD.X R25, R13, 0x1, R9, P0 ;  /* 0x000000010d197824 */ /* 0x000fe200000e0609 */
[----:B------:R-:W-:Y:S01]  /*1a00*/  ISETP.GE.AND P0, PT, R10, c[0x0][0x220], PT ;  /* 0x000088000a007a0c */ /* 0x000fe20003f06270 */
[----:B------:R-:W-:Y:S01]  /*1a10*/  IMAD.SHL.U32 R3, R3, 0x40, RZ ;  /* 0x0000004003037824 */ /* 0x000fe200078e00ff */
[----:B------:R-:W-:Y:S01]  /*1a20*/  LEA.HI R9, R8, R135, RZ, 0x6 ;  /* 0x0000008708097211 */ /* 0x000fe200078f30ff */
[----:B------:R-:W-:Y:S01]  /*1a30*/  IMAD.IADD R46, R19, 0x1, -R46 ;  /* 0x00000001132e7824 */ /* 0x000fe200078e0a2e */
[----:B------:R-:W-:Y:S01]  /*1a40*/  SEL R19, RZ, 0xffffffff, P0 ;  /* 0xffffffffff137807 */ /* 0x000fe20000000000 */
[----:B------:R-:W-:Y:S01]  /*1a50*/  IMAD.WIDE.U32 R24, R26, c[0x0][0x190], R24 ;  /* 0x000064001a187a25 */ /* 0x000fe200078e0018 */
[----:B------:R-:W-:-:S02]  /*1a60*/  IADD3 R22, P0, R12, R22, RZ ;  /* 0x000000160c167210 */ /* 0x000fc40007f1e0ff */
[C---:B------:R-:W-:Y:S01]  /*1a70*/  LOP3.LUT P4, RZ, R46.reuse, 0x4, RZ, 0xc0, !PT ;  /* 0x000000042eff7812 */ /* 0x040fe2000788c0ff */
[----:B------:R-:W-:Y:S01]  /*1a80*/  IMAD.SHL.U32 R19, R19, 0x2, RZ ;  /* 0x0000000213137824 */ /* 0x000fe200078e00ff */
[----:B------:R-:W-:Y:S01]  /*1a90*/  LOP3.LUT P2, RZ, R46, 0x2, RZ, 0xc0, !PT ;  /* 0x000000022eff7812 */ /* 0x000fe2000784c0ff */
[----:B------:R-:W-:Y:S01]  /*1aa0*/  IMAD.X R23, R13, 0x1, R17, P0 ;  /* 0x000000010d177824 */ /* 0x000fe200000e0611 */
[----:B------:R-:W-:Y:S01]  /*1ab0*/  IADD3 R136, P0, R160, R7, RZ ;  /* 0x00000007a0887210 */ /* 0x000fe20007f1e0ff */
[----:B------:R-:W-:Y:S01]  /*1ac0*/  IMAD.SHL.U32 R46, R46, 0x40, RZ ;  /* 0x000000402e2e7824 */ /* 0x000fe200078e00ff */
[----:B------:R-:W-:Y:S01]  /*1ad0*/  LOP3.LUT R156, R21, R156, RZ, 0x3c, !PT ;  /* 0x0000009c159c7212 */ /* 0x000fe200078e3cff */
[----:B------:R-:W-:Y:S01]  /*1ae0*/  IMAD.SHL.U32 R7, R64, 0x8, RZ ;  /* 0x0000000840077824 */ /* 0x000fe200078e00ff */
[----:B------:R-:W-:Y:S01]  /*1af0*/  SHF.L.U32 R9, R9, 0x3, RZ ;  /* 0x0000000309097819 */ /* 0x000fe200000006ff */
[----:B------:R-:W-:Y:S01]  /*1b00*/  IMAD.X R133, R161, 0x1, R133, P0 ;  /* 0x00000001a1857824 */ /* 0x000fe200000e0685 */
[----:B------:R-:W-:Y:S01]  /*1b10*/  IADD3 R158, P0, R12, R158, RZ ;  /* 0x0000009e0c9e7210 */ /* 0x000fe20007f1e0ff */
[----:B------:R-:W-:Y:S01]  /*1b20*/  IMAD.WIDE.U32 R22, R4, c[0x0][0x1b8], R22 ;  /* 0x00006e0004167a25 */ /* 0x000fe200078e0016 */
[----:B------:R-:W-:-:S02]  /*1b30*/  LOP3.LUT R156, R156, 0xfffffe00, R9, 0xf8, !PT ;  /* 0xfffffe009c9c7812 */ /* 0x000fc400078ef809 */
[----:B------:R-:W-:Y:S01]  /*1b40*/  LOP3.LUT R46, R46, 0x1c0, RZ, 0xc0, !PT ;  /* 0x000001c02e2e7812 */ /* 0x000fe200078ec0ff */
[----:B------:R-:W-:Y:S01]  /*1b50*/  IMAD R9, R2, c[0x0][0x1b8], RZ ;  /* 0x00006e0002097a24 */ /* 0x000fe200078e02ff */
[----:B------:R-:W-:Y:S01]  /*1b60*/  ISETP.GE.AND P1, PT, R12, c[0x0][0x220], PT ;  /* 0x000088000c007a0c */ /* 0x000fe20003f26270 */
[----:B------:R-:W-:Y:S01]  /*1b70*/  IMAD.X R159, R13, 0x1, R5, P0 ;  /* 0x000000010d9f7824 */ /* 0x000fe200000e0605 */
[----:B------:R-:W-:Y:S01]  /*1b80*/  LOP3.LUT R7, R46, 0x8, R7, 0xf8, !PT ;  /* 0x000000082e077812 */ /* 0x000fe200078ef807 */
[----:B------:R-:W-:Y:S01]  /*1b90*/  IMAD R16, R4, c[0x0][0x1bc], R9 ;  /* 0x00006f0004107a24 */ /* 0x000fe200078e0209 */
[----:B------:R-:W-:Y:S01]  /*1ba0*/  ISETP.GT.AND P0, PT, R134, R70, PT ;  /* 0x000000468600720c */ /* 0x000fe20003f04270 */
[----:B------:R-:W-:Y:S01]  /*1bb0*/  IMAD.IADD R21, R25, 0x1, R20 ;  /* 0x0000000119157824 */ /* 0x000fe200078e0214 */
[----:B------:R-:W-:Y:S01]  /*1bc0*/  SHF.R.U32.HI R46, RZ, 0x3, R46 ;  /* 0x00000003ff2e7819 */ /* 0x000fe2000001162e */
[----:B------:R-:W-:Y:S01]  /*1bd0*/  IMAD.IADD R17, R23, 0x1, R16 ;  /* 0x0000000117117824 */ /* 0x000fe200078e0210 */
[----:B------:R-:W-:Y:S01]  /*1be0*/  SHF.L.U32 R149, R62, 0x2, RZ ;  /* 0x000000023e957819 */ /* 0x000fe200000006ff */
[----:B------:R-:W-:Y:S01]  /*1bf0*/  IMAD R133, R133, c[0x0][0x1a0], RZ ;  /* 0x0000680085857a24 */ /* 0x000fe200078e02ff */
[----:B------:R-:W-:Y:S01]  /*1c00*/  IADD3 R9, R12, 0x80, RZ ;  /* 0x000000800c097810 */ /* 0x000fe20007ffe0ff */
[----:B------:R-:W-:Y:S01]  /*1c10*/  IMAD.MOV.U32 R20, RZ, RZ, R24 ;  /* 0x000000ffff147224 */ /* 0x000fe200078e0018 */
[----:B------:R-:W-:Y:S01]  /*1c20*/  SEL R0, RZ, 0x1, P1 ;  /* 0x00000001ff007807 */ /* 0x000fe20000800000 */
[----:B------:R-:W-:Y:S01]  /*1c30*/  IMAD R150, R160, R153, R149 ;  /* 0x00000099a0967224 */ /* 0x000fe200078e0295 */
[----:B------:R-:W-:Y:S01]  /*1c40*/  LOP3.LUT R46, R7, R46, RZ, 0x3c, !PT ;  /* 0x0000002e072e7212 */ /* 0x000fe200078e3cff */
[----:B------:R-:W-:Y:S01]  /*1c50*/  IMAD R165, R162, c[0x0][0x1ac], R165 ;  /* 0x00006b00a2a57a24 */ /* 0x000fe200078e02a5 */
[----:B------:R-:W-:Y:S01]  /*1c60*/  LEA.HI R8, R8, R135, RZ, 0x5 ;  /* 0x0000008708087211 */ /* 0x000fe200078f28ff */
[----:B------:R-:W-:Y:S01]  /*1c70*/  IMAD R133, R136, c[0x0][0x1a4], R133 ;  /* 0x0000690088857a24 */ /* 0x000fe200078e0285 */
[----:B------:R-:W-:Y:S01]  /*1c80*/  MOV R16, R22 ;  /* 0x0000001600107202 */ /* 0x000fe20000000f00 */
[----:B------:R-:W-:Y:S01]  /*1c90*/  IMAD.MOV.U32 R170, RZ, RZ, c[0x0][0x198] ;  /* 0x00006600ffaa7624 */ /* 0x000fe200078e00ff */
[----:B------:R-:W-:Y:S01]  /*1ca0*/  ISETP.GE.AND P1, PT, R9, c[0x0][0x220], PT ;  /* 0x0000880009007a0c */ /* 0x000fe20003f26270 */
[----:B------:R-:W-:Y:S01]  /*1cb0*/  IMAD.IADD R149, R149, 0x1, R150 ;  /* 0x0000000195957824 */ /* 0x000fe200078e0296 */
[----:B------:R-:W-:Y:S01]  /*1cc0*/  LOP3.LUT R19, R19, 0x2, R0, 0xe2, !PT ;  /* 0x0000000213137812 */ /* 0x000fe200078ee200 */
[----:B------:R-:W-:Y:S01]  /*1cd0*/  IMAD.MOV.U32 R0, RZ, RZ, c[0x0][0x1a0] ;  /* 0x00006800ff007624 */ /* 0x000fe200078e00ff */
[----:B------:R-:W-:Y:S01]  /*1ce0*/  LOP3.LUT R46, R46, 0xfffffe00, R3, 0xf8, !PT ;  /* 0xfffffe002e2e7812 */ /* 0x000fe200078ef803 */
[----:B------:R-:W-:Y:S01]  /*1cf0*/  IMAD.MOV.U32 R3, RZ, RZ, 0x20 ;  /* 0x00000020ff037424 */ /* 0x000fe200078e00ff */
[----:B------:R-:W-:Y:S01]  /*1d00*/  SHF.R.S32.HI R63, RZ, 0x5, R8 ;  /* 0x00000005ff3f7819 */ /* 0x000fe20000011408 */
[----:B------:R-:W-:Y:S01]  /*1d10*/  IMAD.WIDE.U32 R162, R162, c[0x0][0x1a8], R20 ;  /* 0x00006a00a2a27a25 */ /* 0x000fe200078e0014 */
[----:B------:R-:W-:-:S02]  /*1d20*/  LOP3.LUT R8, R8, 0xffffffe0, RZ, 0xc0, !PT ;  /* 0xffffffe008087812 */ /* 0x000fc400078ec0ff */
[----:B------:R-:W-:Y:S01]  /*1d30*/  SEL R154, RZ, 0x4, P1 ;  /* 0x00000004ff9a7807 */ /* 0x000fe20000800000 */
[----:B------:R-:W-:Y:S01]  /*1d40*/  IMAD.WIDE.U32 R136, R136, c[0x0][0x1a0], R16 ;  /* 0x0000680088887a25 */ /* 0x000fe200078e0010 */
[-C--:B------:R-:W-:Y:S02]  /*1d50*/  SHF.L.U64.HI R60, R170, R101.reuse, c[0x0][0x19c] ;  /* 0x00006700aa3c7619 */ /* 0x080fe40000010265 */
[----:B------:R-:W-:Y:S01]  /*1d60*/  LOP3.LUT R154, R19, R154, RZ, 0xfc, !PT ;  /* 0x0000009a139a7212 */ /* 0x000fe200078efcff */
[----:B------:R-:W-:Y:S01]  /*1d70*/  IMAD R157, R160, c[0x0][0x19c], R157 ;  /* 0x00006700a09d7a24 */ /* 0x000fe200078e029d */
[----:B------:R-:W-:Y:S01]  /*1d80*/  SHF.L.U64.HI R120, R0, R101, c[0x0][0x1a4] ;  /* 0x0000690000787619 */ /* 0x000fe20000010265 */
[----:B------:R-:W-:Y:S01]  /*1d90*/  IMAD.WIDE.U32 R158, R160, c[0x0][0x198], R158 ;  /* 0x00006600a09e7a25 */ /* 0x000fe200078e009e */
[----:B------:R-:W-:Y:S02]  /*1da0*/  SHF.R.S32.HI R132, RZ, 0x1f, R150 ;  /* 0x0000001fff847819 */ /* 0x000fe40000011496 */
[----:B------:R-:W-:Y:S01]  /*1db0*/  SHF.R.S32.HI R131, RZ, 0x1f, R149 ;  /* 0x0000001fff837819 */ /* 0x000fe20000011495 */
[----:B------:R-:W-:Y:S01]  /*1dc0*/  IMAD.SHL.U32 R61, R170, 0x10, RZ ;  /* 0x00000010aa3d7824 */ /* 0x000fe200078e00ff */
[----:B------:R-:W-:Y:S01]  /*1dd0*/  SEL R47, R47, 0xfffffff0, !P2 ;  /* 0xfffffff02f2f7807 */ /* 0x000fe20005000000 */
[----:B------:R-:W-:Y:S01]  /*1de0*/  IMAD.SHL.U32 R121, R0, 0x10, RZ ;  /* 0x0000001000797824 */ /* 0x000fe200078e00ff */
[----:B------:R-:W-:Y:S01]  /*1df0*/  SEL R45, R3, 0xffffffe0, !P4 ;  /* 0xffffffe0032d7807 */ /* 0x000fe20006000000 */
[----:B------:R-:W-:-:S02]  /*1e00*/  IMAD.IADD R155, R135, 0x1, -R8 ;  /* 0x00000001879b7824 */ /* 0x000fc400078e0a08 */
[----:B------:R-:W-:Y:S02]  /*1e10*/  IMAD.SHL.U32 R151, R153, 0x10, RZ ;  /* 0x0000001099977824 */ /* 0x000fe400078e00ff */
[----:B------:R-:W-:Y:S02]  /*1e20*/  IMAD.IADD R157, R159, 0x1, R157 ;  /* 0x000000019f9d7824 */ /* 0x000fe400078e029d */
[----:B------:R-:W-:Y:S02]  /*1e30*/  IMAD.IADD R133, R137, 0x1, R133 ;  /* 0x0000000189857824 */ /* 0x000fe400078e0285 */
[----:B------:R-:W-:Y:S02]  /*1e40*/  IMAD.IADD R165, R163, 0x1, R165 ;  /* 0x00000001a3a57824 */ /* 0x000fe400078e02a5 */
[----:B------:R-:W-:Y:S01]  /*1e50*/  @!P5 IMAD.MOV.U32 R15, RZ, RZ, RZ ;  /* 0x000000ffff0fd224 */ /* 0x000fe200078e00ff */
[----:B------:R-:W-:Y:S05]  /*1e60*/  @!P0 BRA `(.L_x_2110) ;  /* 0x0000922000008947 */ /* 0x000fea0003800000 */
[----:B-1----:R-:W-:Y:S01]  /*1e70*/  IMAD R16, R6, c[0x0][0x280], RZ ;  /* 0x0000a00006107a24 */ /* 0x002fe200078e02ff */
[----:B------:R-:W-:Y:S01]  /*1e80*/  SHF.R.S32.HI R5, RZ, 0x1f, R118 ;  /* 0x0000001fff057819 */ /* 0x000fe20000011476 */
[C---:B------:R-:W-:Y:S01]  /*1e90*/  IMAD.WIDE.U32 R18, R11.reuse, c[0x0][0x280], R12 ;  /* 0x0000a0000b127a25 */ /* 0x040fe200078e000c */
[--C-:B------:R-:W-:Y:S01]  /*1ea0*/  SHF.R.S32.HI R14, RZ, 0x1f, R71.reuse ;  /* 0x0000001fff0e7819 */ /* 0x100fe20000011447 */
[----:B------:R-:W-:Y:S01]  /*1eb0*/  UMOV UR8, 0x60 ;  /* 0x0000006000087882 */ /* 0x000fe20000000000 */
[----:B------:R-:W-:Y:S01]  /*1ec0*/  IADD3 R8, P1, P0, R118, R160, -R71 ;  /* 0x000000a076087210 */ /* 0x000fe2000783e847 */
[----:B------:R-:W-:Y:S01]  /*1ed0*/  IMAD R7, R11, c[0x0][0x284], R16 ;  /* 0x0000a1000b077a24 */ /* 0x000fe200078e0210 */
[----:B------:R-:W-:Y:S01]  /*1ee0*/  IADD3 R82, P4, R61, 0x40, RZ ;  /* 0x000000403d527810 */ /* 0x000fe20007f9e0ff */
[----:B------:R-:W-:Y:S01]  /*1ef0*/  IMAD R6, R6, c[0x0][0x278], RZ ;  /* 0x00009e0006067a24 */ /* 0x000fe200078e02ff */
[----:B------:R-:W-:Y:S01]  /*1f00*/  IADD3.X R5, R5, R161, ~R14, P1, P0 ;  /* 0x000000a105057210 */ /* 0x000fe20000fe0c0e */
[----:B------:R-:W-:Y:S01]  /*1f10*/  IMAD.IADD R19, R19, 0x1, R7 ;  /* 0x0000000113137824 */ /* 0x000fe200078e0207 */
[----:B------:R-:W-:Y:S01]  /*1f20*/  IADD3 R90, P2, R61, 0x80, RZ ;  /* 0x000000803d5a7810 */ /* 0x000fe20007f5e0ff */
[----:B------:R-:W-:Y:S01]  /*1f30*/  IMAD.WIDE.U32 R16, R11, c[0x0][0x278], R12 ;  /* 0x00009e000b107a25 */ /* 0x000fe200078e000c */
[C---:B------:R-:W-:Y:S01]  /*1f40*/  IADD3 R143, R151.reuse, 0x40, RZ ;  /* 0x00000040978f7810 */ /* 0x040fe20007ffe0ff */
[----:B------:R-:W-:Y:S01]  /*1f50*/  ULDC.64 UR4, c[0x0][0x1a0] ;  /* 0x0000680000047ab9 */ /* 0x000fe20000000a00 */
[----:B------:R-:W-:Y:S01]  /*1f60*/  IADD3 R142, R151, 0x80, RZ ;  /* 0x00000080978e7810 */ /* 0x000fe20007ffe0ff */
[----:B------:R-:W-:Y:S01]  /*1f70*/  IMAD R7, R5, c[0x0][0x290], RZ ;  /* 0x0000a40005077a24 */ /* 0x000fe200078e02ff */
[----:B------:R-:W-:Y:S01]  /*1f80*/  UIMAD UR9, UR8, UR5, URZ ;  /* 0x00000005080972a4 */ /* 0x000fe2000f8e023f */
[----:B------:R-:W-:Y:S01]  /*1f90*/  IMAD R6, R11, c[0x0][0x27c], R6 ;  /* 0x00009f000b067a24 */ /* 0x000fe200078e0206 */
[----:B------:R-:W-:Y:S01]  /*1fa0*/  LOP3.LUT R145, R154, 0xffff, RZ, 0xc0, !PT ;  /* 0x0000ffff9a917812 */ /* 0x000fe200078ec0ff */
[C---:B------:R-:W-:Y:S01]  /*1fb0*/  IMAD R7, R8.reuse, c[0x0][0x294], R7 ;  /* 0x0000a50008077a24 */ /* 0x040fe200078e0207 */
[----:B------:R-:W-:Y:S01]  /*1fc0*/  ULDC UR5, c[0x0][0x294] ;  /* 0x0000a50000057ab9 */ /* 0x000fe20000000800 */
[----:B------:R-:W-:Y:S01]  /*1fd0*/  IMAD.WIDE.U32 R20, R8, c[0x0][0x290], R18 ;  /* 0x0000a40008147a25 */ /* 0x000fe200078e0012 */
[----:B------:R-:W-:Y:S01]  /*1fe0*/  UIMAD UR5, UR8, UR5, URZ ;  /* 0x00000005080572a4 */ /* 0x000fe2000f8e023f */
[----:B------:R-:W-:Y:S01]  /*1ff0*/  LOP3.LUT R148, R145, 0x1, RZ, 0xc0, !PT ;  /* 0x0000000191947812 */ /* 0x000fe200078ec0ff */
[----:B------:R-:W-:Y:S01]  /*2000*/  UIMAD.WIDE.U32 UR10, UR8, UR4, URZ ;  /* 0x00000004080a72a5 */ /* 0x000fe2000f8e003f */
[----:B------:R-:W-:Y:S01]  /*2010*/  IMAD.IADD R17, R17, 0x1, R6 ;  /* 0x0000000111117824 */ /* 0x000fe200078e0206 */
[----:B------:R-:W-:Y:S01]  /*2020*/  LOP3.LUT R147, R145, 0x2, RZ, 0xc0, !PT ;  /* 0x0000000291937812 */ /* 0x000fe200078ec0ff */
[----:B------:R-:W-:Y:S01]  /*2030*/  IMAD.IADD R7, R21, 0x1, R7 ;  /* 0x0000000115077824 */ /* 0x000fe200078e0207 */
[C---:B------:R-:W-:Y:S01]  /*2040*/  IADD3 R69, R160.reuse, 0x10, RZ ;  /* 0x00000010a0457810 */ /* 0x040fe20007ffe0ff */
[----:B------:R-:W-:Y:S01]  /*2050*/  IMAD.MOV.U32 R6, RZ, RZ, R20 ;  /* 0x000000ffff067224 */ /* 0x000fe200078e0014 */
[----:B------:R-:W-:Y:S01]  /*2060*/  IADD3 R68, R160, 0x20, RZ ;  /* 0x00000020a0447810 */ /* 0x000fe20007ffe0ff */
[----:B------:R-:W-:Y:S01]  /*2070*/  IMAD R113, R2, c[0x0][0x2a0], RZ ;  /* 0x0000a80002717a24 */ /* 0x000fe200078e02ff */
[----:B------:R-:W-:Y:S01]  /*2080*/  IADD3 R66, R160, 0x30, RZ ;  /* 0x00000030a0427810 */ /* 0x000fe20007ffe0ff */
[----:B------:R-:W-:Y:S01]  /*2090*/  IMAD R5, R5, c[0x0][0x288], RZ ;  /* 0x0000a20005057a24 */ /* 0x000fe200078e02ff */
[----:B------:R-:W-:Y:S01]  /*20a0*/  SHF.R.S32.HI R130, RZ, 0x1f, R151 ;  /* 0x0000001fff827819 */ /* 0x000fe20000011497 */
[C---:B------:R-:W-:Y:S01]  /*20b0*/  IMAD R113, R4.reuse, c[0x0][0x2a4], R113 ;  /* 0x0000a90004717a24 */ /* 0x040fe200078e0271 */
[----:B------:R-:W-:Y:S01]  /*20c0*/  LOP3.LUT R145, R145, 0x4, RZ, 0xc0, !PT ;  /* 0x0000000491917812 */ /* 0x000fe200078ec0ff */
[----:B------:R-:W-:Y:S01]  /*20d0*/  IMAD.WIDE.U32 R6, R4, c[0x0][0x2a0], R6 ;  /* 0x0000a80004067a25 */ /* 0x000fe200078e0006 */
[----:B------:R-:W-:Y:S01]  /*20e0*/  SHF.R.S32.HI R128, RZ, 0x1f, R143 ;  /* 0x0000001fff807819 */ /* 0x000fe2000001148f */
[----:B------:R-:W-:Y:S01]  /*20f0*/  ULDC UR4, c[0x0][0x230] ;  /* 0x00008c0000047ab9 */ /* 0x000fe20000000800 */
[----:B------:R-:W-:Y:S01]  /*2100*/  SHF.R.S32.HI R126, RZ, 0x1f, R142 ;  /* 0x0000001fff7e7819 */ /* 0x000fe2000001148e */
[----:B------:R-:W-:Y:S01]  /*2110*/  IMAD R5, R8, c[0x0][0x28c], R5 ;  /* 0x0000a30008057a24 */ /* 0x000fe200078e0205 */
[----:B------:R-:W-:Y:S01]  /*2120*/  LEA R112, P1, R6, c[0x0][0x270], 0x1 ;  /* 0x00009c0006707a11 */ /* 0x000fe200078208ff */
[----:B------:R-:W-:Y:S01]  /*2130*/  IMAD.WIDE.U32 R18, R8, c[0x0][0x288], R16 ;  /* 0x0000a20008127a25 */ /* 0x000fe200078e0010 */
[----:B------:R-:W-:-:S02]  /*2140*/  UIADD3 UR9, UR11, UR9, URZ ;  /* 0x000000090b097290 */ /* 0x000fc4000fffe03f */
[----:B------:R-:W-:Y:S01]  /*2150*/  ULDC.U8 UR8, c[0x0][0x313] ;  /* 0x0000c4c000087ab9 */ /* 0x000fe20000000000 */
[----:B------:R-:W-:Y:S02]  /*2160*/  IMAD.IADD R113, R7, 0x1, R113 ;  /* 0x0000000107717824 */ /* 0x000fe400078e0271 */
[----:B------:R-:W-:Y:S02]  /*2170*/  IMAD.IADD R118, R15, 0x1, R118 ;  /* 0x000000010f767824 */ /* 0x000fe400078e0276 */
[----:B------:R-:W-:Y:S01]  /*2180*/  IMAD R115, R2, c[0x0][0x298], RZ ;  /* 0x0000a60002737a24 */ /* 0x000fe200078e02ff */
[----:B------:R-:W-:Y:S01]  /*2190*/  LEA.HI.X R113, R6, c[0x0][0x274], R113, 0x1, P1 ;  /* 0x00009d0006717a11 */ /* 0x000fe200008f0c71 */
[----:B------:R-:W-:Y:S01]  /*21a0*/  IMAD.IADD R15, R19, 0x1, R5 ;  /* 0x00000001130f7824 */ /* 0x000fe200078e0205 */
[----:B------:R-:W-:Y:S01]  /*21b0*/  LEA R108, P1, R158, c[0x0][0x168], 0x1 ;  /* 0x00005a009e6c7a11 */ /* 0x000fe200078208ff */
[----:B------:R-:W-:Y:S02]  /*21c0*/  IMAD.MOV.U32 R14, RZ, RZ, R18 ;  /* 0x000000ffff0e7224 */ /* 0x000fe400078e0012 */
[----:B------:R-:W-:Y:S01]  /*21d0*/  IMAD R115, R4, c[0x0][0x29c], R115 ;  /* 0x0000a70004737a24 */ /* 0x000fe200078e0273 */
[----:B------:R-:W-:Y:S01]  /*21e0*/  LEA.HI.X R109, R158, c[0x0][0x16c], R157, 0x1, P1 ;  /* 0x00005b009e6d7a11 */ /* 0x000fe200008f0c9d */
[----:B------:R-:W-:-:S02]  /*21f0*/  IMAD R118, R153, R118, RZ ;  /* 0x0000007699767224 */ /* 0x000fc400078e02ff */
[----:B------:R-:W-:-:S03]  /*2200*/  IMAD.WIDE.U32 R4, R4, c[0x0][0x298], R14 ;  /* 0x0000a60004047a25 */ /* 0x000fc600078e000e */
[----:B------:R-:W-:Y:S01]  /*2210*/  SHF.R.S32.HI R119, RZ, 0x1f, R118 ;  /* 0x0000001fff777819 */ /* 0x000fe20000011476 */
[C---:B------:R-:W-:Y:S01]  /*2220*/  IMAD R2, R3.reuse, c[0x0][0x1a4], RZ ;  /* 0x0000690003027a24 */ /* 0x040fe200078e02ff */
[-C--:B------:R-:W-:Y:S01]  /*2230*/  IADD3 R48, P1, R150, R118.reuse, RZ ;  /* 0x0000007696307210 */ /* 0x080fe20007f3e0ff */
[----:B------:R-:W-:Y:S01]  /*2240*/  IMAD R3, R3, c[0x0][0x19c], RZ ;  /* 0x0000670003037a24 */ /* 0x000fe200078e02ff */
[----:B------:R-:W-:Y:S01]  /*2250*/  IADD3 R115, R5, R115, RZ ;  /* 0x0000007305737210 */ /* 0x000fe20007ffe0ff */
[----:B------:R-:W-:Y:S01]  /*2260*/  IMAD.WIDE.U32 R170, R170, 0x20, RZ ;  /* 0x00000020aaaa7825 */ /* 0x000fe200078e00ff */
[C---:B------:R-:W-:Y:S02]  /*2270*/  LEA R114, P0, R4.reuse, c[0x0][0x268], 0x1 ;  /* 0x00009a0004727a11 */ /* 0x040fe400078008ff */
[----:B------:R-:W-:Y:S01]  /*2280*/  IADD3 R118, P5, R149, R118, RZ ;  /* 0x0000007695767210 */ /* 0x000fe20007fbe0ff */
[----:B------:R-:W-:Y:S01]  /*2290*/  IMAD.MOV.U32 R75, RZ, RZ, c[0x0][0x288] ;  /* 0x0000a200ff4b7624 */ /* 0x000fe200078e00ff */
[----:B------:R-:W-:Y:S01]  /*22a0*/  LEA.HI.X R115, R4, c[0x0][0x26c], R115, 0x1, P0 ;  /* 0x00009b0004737a11 */ /* 0x000fe200000f0c73 */
[----:B------:R-:W-:Y:S01]  /*22b0*/  IMAD.IADD R76, R171, 0x1, R3 ;  /* 0x00000001ab4c7824 */ /* 0x000fe200078e0203 */
[----:B------:R-:W-:Y:S01]  /*22c0*/  LEA R110, P0, R136, c[0x0][0x170], 0x1 ;  /* 0x00005c00886e7a11 */ /* 0x000fe200078008ff */
[----:B------:R-:W-:Y:S01]  /*22d0*/  IMAD.X R81, RZ, RZ, R60, P4 ;  /* 0x000000ffff517224 */ /* 0x000fe200020e063c */
[----:B------:R-:W-:Y:S01]  /*22e0*/  IADD3 R84, P4, R61, R82, RZ ;  /* 0x000000523d547210 */ /* 0x000fe20007f9e0ff */
[----:B------:R-:W-:Y:S01]  /*22f0*/  IMAD.X R3, R132, 0x1, R119, P1 ;  /* 0x0000000184037824 */ /* 0x000fe200008e0677 */
[----:B------:R-:W-:Y:S01]  /*2300*/  LEA.HI.X R111, R136, c[0x0][0x174], R133, 0x1, P0 ;  /* 0x00005d00886f7a11 */ /* 0x000fe200000f0c85 */
[C---:B------:R-:W-:Y:S01]  /*2310*/  IMAD.SHL.U32 R73, R75.reuse, 0x10, RZ ;  /* 0x000000104b497824 */ /* 0x040fe200078e00ff */
[----:B------:R-:W-:Y:S01]  /*2320*/  SHF.L.U64.HI R72, R75, R101, c[0x0][0x28c] ;  /* 0x0000a3004b487619 */ /* 0x000fe20000010265 */
[----:B------:R-:W-:-:S02]  /*2330*/  IMAD.X R119, R131, 0x1, R119, P5 ;  /* 0x0000000183777824 */ /* 0x000fc400028e0677 */
[----:B------:R-:W-:Y:S01]  /*2340*/  IMAD.X R89, RZ, RZ, R60, P2 ;  /* 0x000000ffff597224 */ /* 0x000fe200010e063c */
[----:B------:R-:W-:Y:S01]  /*2350*/  IADD3 R78, P0, R73, 0x40, RZ ;  /* 0x00000040494e7810 */ /* 0x000fe20007f1e0ff */
[----:B------:R-:W-:Y:S01]  /*2360*/  IMAD.X R83, R60, 0x1, R81, P4 ;  /* 0x000000013c537824 */ /* 0x000fe200020e0651 */
[----:B------:R-:W-:Y:S01]  /*2370*/  SHF.L.U64.HI R119, R118, 0x1, R119 ;  /* 0x0000000176777819 */ /* 0x000fe20000010277 */
[----:B------:R-:W-:Y:S01]  /*2380*/  IMAD.WIDE.U32 R16, R0, 0x20, RZ ;  /* 0x0000002000107825 */ /* 0x000fe200078e00ff */
[----:B------:R-:W-:Y:S02]  /*2390*/  IADD3 R92, P2, R61, R90, RZ ;  /* 0x0000005a3d5c7210 */ /* 0x000fe40007f5e0ff */
[----:B------:R-:W-:Y:S01]  /*23a0*/  IADD3 R86, P4, R73, 0x80, RZ ;  /* 0x0000008049567810 */ /* 0x000fe20007f9e0ff */
[----:B------:R-:W-:Y:S01]  /*23b0*/  IMAD.SHL.U32 R118, R118, 0x2, RZ ;  /* 0x0000000276767824 */ /* 0x000fe200078e00ff */
[----:B------:R-:W-:Y:S01]  /*23c0*/  IADD3.X R91, R60, R89, RZ, P2, !PT ;  /* 0x000000593c5b7210 */ /* 0x000fe200017fe4ff */
[----:B------:R-:W-:Y:S01]  /*23d0*/  IMAD.IADD R2, R17, 0x1, R2 ;  /* 0x0000000111027824 */ /* 0x000fe200078e0202 */
[C---:B------:R-:W-:Y:S01]  /*23e0*/  IADD3 R100, P1, R61.reuse, R92, RZ ;  /* 0x0000005c3d647210 */ /* 0x040fe20007f3e0ff */
[----:B------:R-:W-:Y:S01]  /*23f0*/  IMAD.MOV.U32 R168, RZ, RZ, c[0x0][0x290] ;  /* 0x0000a400ffa87624 */ /* 0x000fe200078e00ff */
[----:B------:R-:W-:Y:S01]  /*2400*/  SHF.L.U64.HI R0, R48, 0x1, R3 ;  /* 0x0000000130007819 */ /* 0x000fe20000010203 */
[----:B------:R-:W-:Y:S01]  /*2410*/  IMAD.MOV.U32 R74, RZ, RZ, 0x5 ;  /* 0x00000005ff4a7424 */ /* 0x000fe200078e00ff */
[----:B------:R-:W-:Y:S01]  /*2420*/  IADD3.X R85, RZ, R72, RZ, P4, !PT ;  /* 0x00000048ff557210 */ /* 0x000fe200027fe4ff */
[----:B------:R-:W-:Y:S01]  /*2430*/  IMAD.X R77, RZ, RZ, R72, P0 ;  /* 0x000000ffff4d7224 */ /* 0x000fe200000e0648 */
[-C--:B------:R-:W-:Y:S01]  /*2440*/  IADD3 R88, P5, R86, R73.reuse, RZ ;  /* 0x0000004956587210 */ /* 0x080fe20007fbe0ff */
[----:B------:R-:W-:Y:S01]  /*2450*/  IMAD.SHL.U32 R48, R48, 0x2, RZ ;  /* 0x0000000230307824 */ /* 0x000fe200078e00ff */
[----:B------:R-:W-:Y:S01]  /*2460*/  IADD3 R96, P2, R61, R84, RZ ;  /* 0x000000543d607210 */ /* 0x000fe20007f5e0ff */
[C---:B------:R-:W-:Y:S01]  /*2470*/  IMAD.IADD R141, R151.reuse, 0x1, R143 ;  /* 0x00000001978d7824 */ /* 0x040fe200078e028f */
[----:B------:R-:W-:Y:S01]  /*2480*/  IADD3 R80, P0, R78, R73, RZ ;  /* 0x000000494e507210 */ /* 0x000fe20007f1e0ff */
[----:B------:R-:W-:Y:S01]  /*2490*/  IMAD.IADD R140, R151, 0x1, R142 ;  /* 0x00000001978c7824 */ /* 0x000fe200078e028e */
[----:B------:R-:W-:Y:S01]  /*24a0*/  IADD3 R116, P4, R118, c[0x0][0x2b0], RZ ;  /* 0x0000ac0076747a10 */ /* 0x000fe20007f9e0ff */
[C---:B------:R-:W-:Y:S01]  /*24b0*/  IMAD.SHL.U32 R106, R16.reuse, 0x2, RZ ;  /* 0x00000002106a7824 */ /* 0x040fe200078e00ff */
[----:B------:R-:W-:Y:S01]  /*24c0*/  SHF.L.U64.HI R105, R16, 0x1, R2 ;  /* 0x0000000110697819 */ /* 0x000fe20000010202 */
[C---:B------:R-:W-:Y:S01]  /*24d0*/  IMAD.SHL.U32 R102, R168.reuse, 0x10, RZ ;  /* 0x00000010a8667824 */ /* 0x040fe200078e00ff */
[----:B------:R-:W-:Y:S01]  /*24e0*/  SHF.L.U64.HI R101, R168, R101, c[0x0][0x294] ;  /* 0x0000a500a8657619 */ /* 0x000fe20000010265 */
[----:B------:R-:W-:Y:S01]  /*24f0*/  IMAD.X R99, R60, 0x1, R91, P1 ;  /* 0x000000013c637824 */ /* 0x000fe200008e065b */
[C---:B------:R-:W-:Y:S01]  /*2500*/  SHF.L.U64.HI R103, R168.reuse, R74, c[0x0][0x294] ;  /* 0x0000a500a8677619 */ /* 0x040fe2000001024a */
[----:B------:R-:W-:Y:S01]  /*2510*/  IMAD.X R87, R85, 0x1, R72, P5 ;  /* 0x0000000155577824 */ /* 0x000fe200028e0648 */
[----:B------:R-:W-:Y:S01]  /*2520*/  SHF.L.U32 R104, R168, 0x5, RZ ;  /* 0x00000005a8687819 */ /* 0x000fe200000006ff */
[----:B------:R-:W-:Y:S01]  /*2530*/  IMAD.SHL.U32 R146, R153, 0x20, RZ ;  /* 0x0000002099927824 */ /* 0x000fe200078e00ff */
[----:B------:R-:W-:Y:S01]  /*2540*/  IADD3.X R117, R119, c[0x0][0x2b4], RZ, P4, !PT ;  /* 0x0000ad0077757a10 */ /* 0x000fe200027fe4ff */
[----:B------:R-:W-:Y:S01]  /*2550*/  IMAD R144, R153, 0x30, RZ ;  /* 0x0000003099907824 */ /* 0x000fe200078e02ff */
[----:B------:R-:W-:Y:S01]  /*2560*/  IADD3 R16, P1, R48, c[0x0][0x2b0], RZ ;  /* 0x0000ac0030107a10 */ /* 0x000fe20007f3e0ff */
[----:B------:R-:W-:Y:S01]  /*2570*/  IMAD.WIDE.U32 R168, R168, 0x60, RZ ;  /* 0x00000060a8a87825 */ /* 0x000fe200078e00ff */
[----:B------:R-:W-:-:S02]  /*2580*/  IADD3 R94, P5, R80, R73, RZ ;  /* 0x00000049505e7210 */ /* 0x000fc40007fbe0ff */
[----:B------:R-:W-:Y:S01]  /*2590*/  IADD3 R98, P4, R88, R73, RZ ;  /* 0x0000004958627210 */ /* 0x000fe20007f9e0ff */
[----:B------:R-:W-:Y:S01]  /*25a0*/  IMAD.IADD R139, R151, 0x1, R141 ;  /* 0x00000001978b7824 */ /* 0x000fe200078e028d */
[----:B------:R-:W-:Y:S01]  /*25b0*/  SHF.L.U64.HI R74, R75, R74, c[0x0][0x28c] ;  /* 0x0000a3004b4a7619 */ /* 0x000fe2000001024a */
[----:B------:R-:W-:Y:S01]  /*25c0*/  IMAD.IADD R138, R151, 0x1, R140 ;  /* 0x00000001978a7824 */ /* 0x000fe200078e028c */
[----:B------:R-:W-:Y:S01]  /*25d0*/  SHF.L.U64.HI R103, R104, 0x1, R103 ;  /* 0x0000000168677819 */ /* 0x000fe20000010267 */
[----:B------:R-:W-:Y:S01]  /*25e0*/  IMAD.X R95, R60, 0x1, R83, P2 ;  /* 0x000000013c5f7824 */ /* 0x000fe200010e0653 */
[----:B------:R-:W-:Y:S01]  /*25f0*/  IADD3 R118, P2, R118, c[0x0][0x2a8], RZ ;  /* 0x0000aa0076767a10 */ /* 0x000fe20007f5e0ff */
[----:B------:R-:W-:Y:S01]  /*2600*/  IMAD.X R79, R77, 0x1, R72, P0 ;  /* 0x000000014d4f7824 */ /* 0x000fe200000e0648 */
[----:B------:R-:W-:Y:S01]  /*2610*/  IADD3 R48, P0, R48, c[0x0][0x2a8], RZ ;  /* 0x0000aa0030307a10 */ /* 0x000fe20007f1e0ff */
[----:B------:R-:W-:Y:S01]  /*2620*/  IMAD.MOV.U32 R11, RZ, RZ, R134 ;  /* 0x000000ffff0b7224 */ /* 0x000fe200078e0086 */
[----:B------:R-:W-:Y:S01]  /*2630*/  SHF.L.U64.HI R101, R102, 0x1, R101 ;  /* 0x0000000166657819 */ /* 0x000fe20000010265 */
[----:B------:R-:W-:Y:S01]  /*2640*/  IMAD.SHL.U32 R75, R75, 0x20, RZ ;  /* 0x000000204b4b7824 */ /* 0x000fe200078e00ff */
        /* <DEDUP_REMOVED lines=11> */
[----:B------:R-:W-:Y:S02]  /*2700*/  IADD3.X R119, R119, c[0x0][0x2ac], RZ, P2, !PT ;  /* 0x0000ab0077777a10 */ /* 0x000fe400017fe4ff */
[C---:B------:R-:W-:Y:S02]  /*2710*/  IADD3.X R17, R0.reuse, c[0x0][0x2b4], RZ, P1, !PT ;  /* 0x0000ad0000117a10 */ /* 0x040fe40000ffe4ff */
[----:B------:R-:W-:Y:S02]  /*2720*/  IADD3.X R49, R0, c[0x0][0x2ac], RZ, P0, !PT ;  /* 0x0000ab0000317a10 */ /* 0x000fe400007fe4ff */
.L_x_2203:
[----:B------:R-:W-:Y:S01]  /*2730*/  IMAD.SHL.U32 R15, R11, 0x40, RZ ;  /* 0x000000400b0f7824 */ /* 0x000fe200078e00ff */
[----:B------:R-:W-:Y:S04]  /*2740*/  BSSY B0, `(.L_x_2111) ;  /* 0x0000011000007945 */ /* 0x000fe80003800000 */
[----:B------:R-:W-:Y:S05]  /*2750*/  IADD3 R14, R15, -0x40, RZ ;  /* 0xffffffc00f0e7810 */ /* 0x000fea0007ffe0ff */
[--C-:B-1----:R-:W-:Y:S02]  /*2760*/  IMAD.IADD R19, R67, 0x1, -R14.reuse ;  /* 0x0000000143137824 */ /* 0x102fe400078e0a0e */
[----:B------:R-:W-:Y:S03]  /*2770*/  IMAD.IADD R3, R71, 0x1, -R14 ;  /* 0x0000000147037824 */ /* 0x000fe600078e0a0e */
[C---:B------:R-:W-:Y:S04]  /*2780*/  ISETP.GE.AND P6, PT, R160.reuse, R19, PT ;  /* 0x00000013a000720c */ /* 0x040fe80003fc6270 */
[----:B------:R-:W-:Y:S11]  /*2790*/  ISETP.GE.AND P6, PT, R160, R3, !P6 ;  /* 0x00000003a000720c */ /* 0x000ff600077c6270 */
[----:B------:R-:W-:Y:S02]  /*27a0*/  @!UPT UIADD3 URZ, URZ, URZ, URZ ;  /* 0x0000003f3f3ff290 */ /* 0x000fe4000fffe03f */
[----:B---3--:R-:W-:-:S05]  /*27b0*/  @!P6 BRA `(.L_x_2112) ;  /* 0x000000900000e947 */ /* 0x008fca0003800000 */
        /* <DEDUP_REMOVED lines=9> */
.L_x_2112:
[----:B------:R-:W-:Y:S05]  /*2850*/  BSYNC B0 ;  /* 0x0000000000007941 */ /* 0x000fea0003800000 */
.L_x_2111:
        /* <DEDUP_REMOVED lines=18> */
.L_x_2114:
[----:B------:R-:W-:Y:S05]  /*2980*/  BSYNC B0 ;  /* 0x0000000000007941 */ /* 0x000fea0003800000 */
.L_x_2113:
        /* <DEDUP_REMOVED lines=18> */
.L_x_2116:
[----:B------:R-:W-:Y:S05]  /*2ab0*/  BSYNC B0 ;  /* 0x0000000000007941 */ /* 0x000fea0003800000 */
.L_x_2115:
[C---:B------:R-:W-:Y:S01]  /*2ac0*/  ISETP.GE.AND P1, PT, R66.reuse, R19, PT ;  /* 0x000000134200720c */ /* 0x040fe20003f26270 */
[----:B------:R-:W-:Y:S03]  /*2ad0*/  BSSY B0, `(.L_x_2117) ;  /* 0x0000011000007945 */ /* 0x000fe60003800000 */
[----:B------:R-:W-:Y:S11]  /*2ae0*/  ISETP.GE.AND P1, PT, R66, R3, !P1 ;  /* 0x000000034200720c */ /* 0x000ff60004f26270 */
[----:B------:R-:W-:Y:S02]  /*2af0*/  @!UPT UIADD3 URZ, URZ, URZ, URZ ;  /* 0x0000003f3f3ff290 */ /* 0x000fe4000fffe03f */
[----:B------:R-:W-:-:S05]  /*2b00*/  @!P1 BRA `(.L_x_2118) ;  /* 0x000000d000009947 */ /* 0x000fca0003800000 */
[----:B------:R-:W-:Y:S02]  /*2b10*/  ISETP.NE.AND P0, PT, R148, RZ, PT ;  /* 0x000000ff9400720c */ /* 0x000fe40003f05270 */
[----:B------:R-:W-:Y:S05]  /*2b20*/  IADD3 R18, P5, R112, R168, RZ ;  /* 0x000000a870127210 */ /* 0x000fea0007fbe0ff */
[----:B------:R-:W-:Y:S01]  /*2b30*/  IMAD.X R19, R113, 0x1, R107, P5 ;  /* 0x0000000171137824 */ /* 0x000fe200028e066b */
[----:B------:R-:W-:Y:S04]  /*2b40*/  IADD3 R2, P5, R110, UR10, RZ ;  /* 0x0000000a6e027c10 */ /* 0x000fe8000ffbe0ff */
[----:B------:R-:W-:Y:S01]  /*2b50*/  IADD3.X R3, R111, UR9, RZ, P5, !PT ;  /* 0x000000096f037c10 */ /* 0x000fe2000affe4ff */
[----:B-1----:R-:W2:Y:S01]  /*2b60*/  @P0 LDG.E.128 R24, [R18.64] ;  /* 0x0000000612180981 */ /* 0x002ea2000c1e1d00 */
[----:B------:R-:W-:Y:S03]  /*2b70*/  ISETP.NE.AND P5, PT, R147, RZ, PT ;  /* 0x000000ff9300720c */ /* 0x000fe60003fa5270 */
[----:B--2---:R1:W-:Y:S01]  /*2b80*/  @P0 STG.E.128 [R2.64], R24 ;  /* 0x0000001802000986 */ /* 0x0043e2000c101d06 */
[----:B------:R-:W-:Y:S09]  /*2b90*/  ISETP.NE.AND P0, PT, R145, RZ, PT ;  /* 0x000000ff9100720c */ /* 0x000ff20003f05270 */
[----:B------:R-:W2:Y:S04]  /*2ba0*/  @P5 LDG.E.128 R20, [R18.64+0x80] ;  /* 0x0000800612145981 */ /* 0x000ea8000c1e1d00 */
[----:B--2---:R1:W-:Y:S04]  /*2bb0*/  @P5 STG.E.128 [R2.64+0x80], R20 ;  /* 0x0000801402005986 */ /* 0x0043e8000c101d06 */
[----:B------:R-:W2:Y:S04]  /*2bc0*/  @P0 LDG.E.128 R4, [R18.64+0x100] ;  /* 0x0001000612040981 */ /* 0x000ea8000c1e1d00 */
[----:B--2---:R1:W-:Y:S02]  /*2bd0*/  @P0 STG.E.128 [R2.64+0x100], R4 ;  /* 0x0001000402000986 */ /* 0x0043e4000c101d06 */
.L_x_2118:
[----:B------:R-:W-:Y:S05]  /*2be0*/  BSYNC B0 ;  /* 0x0000000000007941 */ /* 0x000fea0003800000 */
.L_x_2117:
        /* <DEDUP_REMOVED lines=65> */
.L_x_2124:
[----:B------:R-:W-:Y:S05]  /*3000*/  BSYNC B0 ;  /* 0x0000000000007941 */ /* 0x000fea0003800000 */
.L_x_2123:
        /* <DEDUP_REMOVED lines=54> */
.L_x_2126:
[----:B------:R-:W-:Y:S05]  /*3370*/  BSYNC B0 ;  /* 0x0000000000007941 */ /* 0x000fea0003800000 */
.L_x_2125:
        /* <DEDUP_REMOVED lines=53> */
.L_x_2122:
[----:B------:R-:W-:Y:S05]  /*36d0*/  BSYNC B1 ;  /* 0x0000000000017941 */ /* 0x000fea0003800000 */
.L_x_2121:
        /* <DEDUP_REMOVED lines=64> */
.L_x_2130:
[----:B------:R-:W-:Y:S05]  /*3ae0*/  BSYNC B0 ;  /* 0x0000000000007941 */ /* 0x000fea0003800000 */
.L_x_2129:
        /* <DEDUP_REMOVED lines=57> */
.L_x_2132:
[----:B------:R-:W-:Y:S05]  /*3e80*/  BSYNC B0 ;  /* 0x0000000000007941 */ /* 0x000fea0003800000 */
.L_x_2131:
        /* <DEDUP_REMOVED lines=56> */
.L_x_2128:
[----:B------:R-:W-:Y:S05]  /*4210*/  BSYNC B1 ;  /* 0x0000000000017941 */ /* 0x000fea0003800000 */
.L_x_2127:
        /* <DEDUP_REMOVED lines=64> */
.L_x_2136:
[----:B------:R-:W-:Y:S05]  /*4620*/  BSYNC B0 ;  /* 0x0000000000007941 */ /* 0x000fea0003800000 */
.L_x_2135:
        /* <DEDUP_REMOVED lines=57> */
.L_x_2138:
[----:B------:R-:W-:Y:S05]  /*49c0*/  BSYNC B0 ;  /* 0x0000000000007941 */ /* 0x000fea0003800000 */
.L_x_2137:
        /* <DEDUP_REMOVED lines=56> */
.L_x_2134:
[----:B------:R-:W-:Y:S05]  /*4d50*/  BSYNC B1 ;  /* 0x0000000000017941 */ /* 0x000fea0003800000 */
.L_x_2133:
        /* <DEDUP_REMOVED lines=67> */
.L_x_2142:
[----:B------:R-:W-:Y:S05]  /*5190*/  BSYNC B0 ;  /* 0x0000000000007941 */ /* 0x000fea0003800000 */
.L_x_2141:
        /* <DEDUP_REMOVED lines=57> */
.L_x_2144:
[----:B------:R-:W-:Y:S05]  /*5530*/  BSYNC B0 ;  /* 0x0000000000007941 */ /* 0x000fea0003800000 */
.L_x_2143:
        /* <DEDUP_REMOVED lines=56> */
.L_x_2140:
[----:B------:R-:W-:Y:S05]  /*58c0*/  BSYNC B1 ;  /* 0x0000000000017941 */ /* 0x000fea0003800000 */
.L_x_2139:
        /* <DEDUP_REMOVED lines=8> */
.L_x_2120:
        /* <DEDUP_REMOVED lines=95> */
.L_x_2151:
[----:B------:R-:W-:Y:S05]  /*5f40*/  BSYNC B0 ;  /* 0x0000000000007941 */ /* 0x000fea0003800000 */
.L_x_2150:
[----:B-----5:R2:W-:Y:S02]  /*5f50*/  STG.E.128 [R108.64], R52 ;  /* 0x000000346c007986 */ /* 0x0205e4000c101d06 */
.L_x_2149:
[----:B------:R-:W-:Y:S05]  /*5f60*/  BSYNC B1 ;  /* 0x0000000000017941 */ /* 0x000fea0003800000 */
.L_x_2148:
        /* <DEDUP_REMOVED lines=94> */
.L_x_2155:
[----:B------:R-:W-:Y:S05]  /*6550*/  BSYNC B0 ;  /* 0x0000000000007941 */ /* 0x000fea0003800000 */
.L_x_2154:
[----:B-----5:R3:W-:Y:S02]  /*6560*/  STG.E.128 [R108.64+0x80], R52 ;  /* 0x000080346c007986 */ /* 0x0207e4000c101d06 */
.L_x_2153:
[----:B------:R-:W-:Y:S05]  /*6570*/  BSYNC B1 ;  /* 0x0000000000017941 */ /* 0x000fea0003800000 */
.L_x_2152:
        /* <DEDUP_REMOVED lines=93> */
.L_x_2157:
[----:B------:R-:W-:Y:S05]  /*6b50*/  BSYNC B0 ;  /* 0x0000000000007941 */ /* 0x000fea0003800000 */
.L_x_2156:
[----:B-----5:R3:W-:Y:S02]  /*6b60*/  STG.E.128 [R108.64+0x100], R52 ;  /* 0x000100346c007986 */ /* 0x0207e4000c101d06 */
.L_x_2147:
[----:B------:R-:W-:Y:S05]  /*6b70*/  BSYNC B2 ;  /* 0x0000000000027941 */ /* 0x000fea0003800000 */
.L_x_2146:
        /* <DEDUP_REMOVED lines=25> */
[----:B----4-:R-:W-:Y:S02]  /*6d10*/  MOV R176, RZ ;  /* 0x000000ff00b07202 */ /* 0x010fe40000000f00 */
[----:B------:R-:W-:Y:S02]  /*6d20*/  LEA.HI.X.SX32 R19, R174, R177, 0x1, P0 ;  /* 0x000000b1ae137211 */ /* 0x000fe400000f0eff */
[----:B------:R-:W-:Y:S02]  /*6d30*/  LEA.HI.X.SX32 R173, R173, R130, 0x1, P5 ;  /* 0x00000082adad7211 */ /* 0x000fe400028f0eff */
[C---:B------:R-:W-:Y:S01]  /*6d40*/  LEA R178, P0, R172.reuse, R116, 0x1 ;  /* 0x00000074acb27211 */ /* 0x040fe200078008ff */
[----:B------:R-:W4:Y:S01]  /*6d50*/  LDG.E.128 R28, [R18.64] ;  /* 0x00000006121c7981 */ /* 0x000f22000c1e1d00 */
[----:B------:R-:W-:Y:S02]  /*6d60*/  @P4 IADD3 R176, RZ, -UR5, RZ ;  /* 0x80000005ffb04c10 */ /* 0x000fe4000fffe0ff */
[----:B------:R-:W-:Y:S02]  /*6d70*/  LEA.HI.X R179, R172, R117, R173, 0x1, P0 ;  /* 0x00000075acb37211 */ /* 0x000fe400000f0cad */
[----:B------:R-:W-:Y:S03]  /*6d80*/  IADD3 R177, P0, R151, R176, RZ ;  /* 0x000000b097b17210 */ /* 0x000fe60007f1e0ff */
[----:B--2---:R-:W2:Y:S01]  /*6d90*/  LDG.E.128 R172, [R178.64] ;  /* 0x00000006b2ac7981 */ /* 0x004ea2000c1e1d00 */
[----:B------:R-:W-:Y:S02]  /*6da0*/  LEA.HI.X.SX32 R176, R176, R130, 0x1, P0 ;  /* 0x00000082b0b07211 */ /* 0x000fe400000f0eff */
        /* <DEDUP_REMOVED lines=63> */
.L_x_2163:
[----:B------:R-:W-:Y:S05]  /*71a0*/  BSYNC B0 ;  /* 0x0000000000007941 */ /* 0x000fea0003800000 */
.L_x_2162:
[C---:B------:R-:W-:Y:S04]  /*71b0*/  LEA R2, P0, R61.reuse, R108, 0x1 ;  /* 0x0000006c3d027211 */ /* 0x040fe800078008ff */
[----:B------:R-:W-:Y:S05]  /*71c0*/  LEA.HI.X R3, R61, R109, R60, 0x1, P0 ;  /* 0x0000006d3d037211 */ /* 0x000fea00000f0c3c */
[----:B-----5:R1:W-:Y:S04]  /*71d0*/  STG.E.128 [R2.64], R56 ;  /* 0x0000003802007986 */ /* 0x0203e8000c101d06 */
.L_x_2161:
[----:B------:R-:W-:Y:S05]  /*71e0*/  BSYNC B1 ;  /* 0x0000000000017941 */ /* 0x000fea0003800000 */
.L_x_2160:
        /* <DEDUP_REMOVED lines=23> */
[----:B-1----:R-:W-:Y:S02]  /*7360*/  MOV R176, RZ ;  /* 0x000000ff00b07202 */ /* 0x002fe40000000f00 */
        /* <DEDUP_REMOVED lines=29> */
[--C-:B---3--:R-:W-:Y:S01]  /*7540*/  HADD2.F32 R35, -RZ, R52.reuse.H0_H0 ;  /* 0x20000034ff237230 */ /* 0x108fe20000004100 */
        /* <DEDUP_REMOVED lines=42> */
.L_x_2167:
[----:B------:R-:W-:Y:S05]  /*77f0*/  BSYNC B0 ;  /* 0x0000000000007941 */ /* 0x000fea0003800000 */
.L_x_2166:
[C---:B------:R-:W-:Y:S04]  /*7800*/  LEA R2, P0, R82.reuse, R108, 0x1 ;  /* 0x0000006c52027211 */ /* 0x040fe800078008ff */
[----:B------:R-:W-:Y:S05]  /*7810*/  LEA.HI.X R3, R82, R109, R81, 0x1, P0 ;  /* 0x0000006d52037211 */ /* 0x000fea00000f0c51 */
[----:B-----5:R4:W-:Y:S04]  /*7820*/  STG.E.128 [R2.64], R56 ;  /* 0x0000003802007986 */ /* 0x0209e8000c101d06 */
.L_x_2165:
[----:B------:R-:W-:Y:S05]  /*7830*/  BSYNC B1 ;  /* 0x0000000000017941 */ /* 0x000fea0003800000 */
.L_x_2164:
        /* <DEDUP_REMOVED lines=25> */
[C---:B------:R-:W-:Y:S01]  /*79d0*/  LEA R180, P0, R172.reuse, R116, 0x1 ;  /* 0x00000074acb47211 */ /* 0x040fe200078008ff */
[----:B------:R-:W4:Y:S01]  /*79e0*/  LDG.E.128 R28, [R18.64] ;  /* 0x00000006121c7981 */ /* 0x000f22000c1e1d00 */
[----:B------:R-:W-:Y:S02]  /*79f0*/  @P4 IADD3 R179, RZ, -UR5, RZ ;  /* 0x80000005ffb34c10 */ /* 0x000fe4000fffe0ff */
[----:B------:R-:W-:Y:S02]  /*7a00*/  LEA.HI.X R181, R172, R117, R173, 0x1, P0 ;  /* 0x00000075acb57211 */ /* 0x000fe400000f0cad */
[----:B-1----:R-:W-:Y:S03]  /*7a10*/  IADD3 R177, P0, R142, R179, RZ ;  /* 0x000000b38eb17210 */ /* 0x002fe60007f1e0ff */
        /* <DEDUP_REMOVED lines=65> */
.L_x_2169:
[----:B------:R-:W-:Y:S05]  /*7e30*/  BSYNC B0 ;  /* 0x0000000000007941 */ /* 0x000fea0003800000 */
.L_x_2168:
[C---:B------:R-:W-:Y:S04]  /*7e40*/  LEA R2, P0, R90.reuse, R108, 0x1 ;  /* 0x0000006c5a027211 */ /* 0x040fe800078008ff */
[----:B------:R-:W-:Y:S05]  /*7e50*/  LEA.HI.X R3, R90, R109, R89, 0x1, P0 ;  /* 0x0000006d5a037211 */ /* 0x000fea00000f0c59 */
[----:B-----5:R4:W-:Y:S04]  /*7e60*/  STG.E.128 [R2.64], R56 ;  /* 0x0000003802007986 */ /* 0x0209e8000c101d06 */
.L_x_2159:
[----:B------:R-:W-:Y:S05]  /*7e70*/  BSYNC B2 ;  /* 0x0000000000027941 */ /* 0x000fea0003800000 */
.L_x_2158:
        /* <DEDUP_REMOVED lines=98> */
.L_x_2175:
[----:B------:R-:W-:Y:S05]  /*84a0*/  BSYNC B0 ;  /* 0x0000000000007941 */ /* 0x000fea0003800000 */
.L_x_2174:
[C---:B------:R-:W-:Y:S04]  /*84b0*/  LEA R2, P0, R170.reuse, R108, 0x1 ;  /* 0x0000006caa027211 */ /* 0x040fe800078008ff */
[----:B------:R-:W-:Y:S05]  /*84c0*/  LEA.HI.X R3, R170, R109, R76, 0x1, P0 ;  /* 0x0000006daa037211 */ /* 0x000fea00000f0c4c */
[----:B-----5:R4:W-:Y:S04]  /*84d0*/  STG.E.128 [R2.64], R56 ;  /* 0x0000003802007986 */ /* 0x0209e8000c101d06 */
.L_x_2173:
[----:B------:R-:W-:Y:S05]  /*84e0*/  BSYNC B1 ;  /* 0x0000000000017941 */ /* 0x000fea0003800000 */
.L_x_2172:
        /* <DEDUP_REMOVED lines=96> */
.L_x_2179:
[----:B------:R-:W-:Y:S05]  /*8af0*/  BSYNC B0 ;  /* 0x0000000000007941 */ /* 0x000fea0003800000 */
.L_x_2178:
[C---:B------:R-:W-:Y:S04]  /*8b00*/  LEA R2, P0, R84.reuse, R108, 0x1 ;  /* 0x0000006c54027211 */ /* 0x040fe800078008ff */
[----:B------:R-:W-:Y:S05]  /*8b10*/  LEA.HI.X R3, R84, R109, R83, 0x1, P0 ;  /* 0x0000006d54037211 */ /* 0x000fea00000f0c53 */
[----:B-----5:R4:W-:Y:S04]  /*8b20*/  STG.E.128 [R2.64], R56 ;  /* 0x0000003802007986 */ /* 0x0209e8000c101d06 */
.L_x_2177:
[----:B------:R-:W-:Y:S05]  /*8b30*/  BSYNC B1 ;  /* 0x0000000000017941 */ /* 0x000fea0003800000 */
.L_x_2176:
        /* <DEDUP_REMOVED lines=95> */
.L_x_2181:
[----:B------:R-:W-:Y:S05]  /*9130*/  BSYNC B0 ;  /* 0x0000000000007941 */ /* 0x000fea0003800000 */
.L_x_2180:
[C---:B------:R-:W-:Y:S04]  /*9140*/  LEA R2, P0, R92.reuse, R108, 0x1 ;  /* 0x0000006c5c027211 */ /* 0x040fe800078008ff */
[----:B------:R-:W-:Y:S05]  /*9150*/  LEA.HI.X R3, R92, R109, R91, 0x1, P0 ;  /* 0x0000006d5c037211 */ /* 0x000fea00000f0c5b */
[----:B-----5:R4:W-:Y:S04]  /*9160*/  STG.E.128 [R2.64], R56 ;  /* 0x0000003802007986 */ /* 0x0209e8000c101d06 */
.L_x_2171:
[----:B------:R-:W-:Y:S05]  /*9170*/  BSYNC B2 ;  /* 0x0000000000027941 */ /* 0x000fea0003800000 */
.L_x_2170:
[----:B------:R-:W-:Y:S01]  /*9180*/  BSSY B2, `(.L_x_2182) ;  /* 0x0000132000027945 */ /* 0x000fe20003800000 */
[----:B------:R-:W-:-:S05]  /*9190*/  @!P1 BRA `(.L_x_2183) ;  /* 0x0000130000009947 */ /* 0x000fca0003800000 */
[----:B------:R-:W-:Y:S01]  /*91a0*/  ISETP.GE.AND P0, PT, R12, c[0x0][0x220], PT ;  /* 0x000088000c007a0c */ /* 0x000fe20003f06270 */
[----:B------:R-:W-:Y:S01]  /*91b0*/  @!UPT UIADD3 URZ, URZ, URZ, URZ ;  /* 0x0000003f3f3ff290 */ /* 0x000fe2000fffe03f */
[----:B------:R-:W-:Y:S11]  /*91c0*/  BSSY B1, `(.L_x_2184) ;  /* 0x0000065000017945 */ /* 0x000ff60003800000 */
[----:B------:R-:W-:-:S05]  /*91d0*/  @P0 BRA `(.L_x_2185) ;  /* 0x0000063000000947 */ /* 0x000fca0003800000 */
[----:B-1--4-:R-:W-:Y:S01]  /*91e0*/  MOV R177, 0x60 ;  /* 0x0000006000b17802 */ /* 0x012fe20000000f00 */
[----:B------:R-:W-:Y:S01]  /*91f0*/  BSSY B0, `(.L_x_2186) ;  /* 0x000005d000007945 */ /* 0x000fe20003800000 */
[----:B------:R-:W-:Y:S03]  /*9200*/  ISETP.GE.AND P0, PT, R12, UR4, PT ;  /* 0x000000040c007c0c */ /* 0x000fe6000bf06270 */
[C---:B------:R-:W-:Y:S04]  /*9210*/  IMAD.WIDE.U32 R178, R177.reuse, c[0x0][0x288], R114 ;  /* 0x0000a200b1b27a25 */ /* 0x040fe800078e0072 */
        /* <DEDUP_REMOVED lines=90> */
.L_x_2187:
[----:B------:R-:W-:Y:S05]  /*97c0*/  BSYNC B0 ;  /* 0x0000000000007941 */ /* 0x000fea0003800000 */
.L_x_2186:
[C---:B------:R-:W-:Y:S02]  /*97d0*/  IMAD R0, R177.reuse, c[0x0][0x19c], RZ ;  /* 0x00006700b1007a24 */ /* 0x040fe400078e02ff */
[----:B------:R-:W-:Y:S05]  /*97e0*/  IMAD.WIDE.U32 R2, R177, c[0x0][0x198], R108 ;  /* 0x00006600b1027a25 */ /* 0x000fea00078e006c */
[----:B------:R-:W-:Y:S05]  /*97f0*/  IADD3 R3, R3, R0, RZ ;  /* 0x0000000003037210 */ /* 0x000fea0007ffe0ff */
[----:B-----5:R4:W-:Y:S02]  /*9800*/  STG.E.128 [R2.64], R56 ;  /* 0x0000003802007986 */ /* 0x0209e4000c101d06 */
.L_x_2185:
[----:B------:R-:W-:Y:S05]  /*9810*/  BSYNC B1 ;  /* 0x0000000000017941 */ /* 0x000fea0003800000 */
.L_x_2184:
        /* <DEDUP_REMOVED lines=96> */
.L_x_2191:
[----:B------:R-:W-:Y:S05]  /*9e20*/  BSYNC B0 ;  /* 0x0000000000007941 */ /* 0x000fea0003800000 */
.L_x_2190:
[C---:B------:R-:W-:Y:S04]  /*9e30*/  LEA R2, P0, R96.reuse, R108, 0x1 ;  /* 0x0000006c60027211 */ /* 0x040fe800078008ff */
[----:B------:R-:W-:Y:S05]  /*9e40*/  LEA.HI.X R3, R96, R109, R95, 0x1, P0 ;  /* 0x0000006d60037211 */ /* 0x000fea00000f0c5f */
[----:B-----5:R4:W-:Y:S04]  /*9e50*/  STG.E.128 [R2.64], R56 ;  /* 0x0000003802007986 */ /* 0x0209e8000c101d06 */
.L_x_2189:
[----:B------:R-:W-:Y:S05]  /*9e60*/  BSYNC B1 ;  /* 0x0000000000017941 */ /* 0x000fea0003800000 */
.L_x_2188:
        /* <DEDUP_REMOVED lines=95> */
.L_x_2193:
[----:B------:R-:W-:Y:S05]  /*a460*/  BSYNC B0 ;  /* 0x0000000000007941 */ /* 0x000fea0003800000 */
.L_x_2192:
[C---:B------:R-:W-:Y:S04]  /*a470*/  LEA R2, P0, R100.reuse, R108, 0x1 ;  /* 0x0000006c64027211 */ /* 0x040fe800078008ff */
[----:B------:R-:W-:Y:S05]  /*a480*/  LEA.HI.X R3, R100, R109, R99, 0x1, P0 ;  /* 0x0000006d64037211 */ /* 0x000fea00000f0c63 */
[----:B-----5:R4:W-:Y:S04]  /*a490*/  STG.E.128 [R2.64], R56 ;  /* 0x0000003802007986 */ /* 0x0209e8000c101d06 */
.L_x_2183:
[----:B------:R-:W-:Y:S05]  /*a4a0*/  BSYNC B2 ;  /* 0x0000000000027941 */ /* 0x000fea0003800000 */
.L_x_2182:
        /* <DEDUP_REMOVED lines=8> */
.L_x_2119:
        /* <DEDUP_REMOVED lines=11> */
.L_x_2195:
[----:B------:R-:W-:Y:S05]  /*a5e0*/  BSYNC B0 ;  /* 0x0000000000007941 */ /* 0x000fea0003800000 */
.L_x_2194:
        /* <DEDUP_REMOVED lines=24> */
.L_x_2197:
[----:B------:R-:W-:Y:S05]  /*a770*/  BSYNC B0 ;  /* 0x0000000000007941 */ /* 0x000fea0003800000 */
.L_x_2196:
        /* <DEDUP_REMOVED lines=24> */
.L_x_2199:
[----:B------:R-:W-:Y:S05]  /*a900*/  BSYNC B0 ;  /* 0x0000000000007941 */ /* 0x000fea0003800000 */
.L_x_2198:
        /* <DEDUP_REMOVED lines=27> */
.L_x_2200:
[----:B------:R-:W-:Y:S05]  /*aac0*/  BSYNC B0 ;  /* 0x0000000000007941 */ /* 0x000fea0003800000 */
.L_x_2145:
        /* <DEDUP_REMOVED lines=80> */
.L_x_2201:
        /* <DEDUP_REMOVED lines=8> */
.L_x_2202:
[----:B------:R-:W-:Y:S04]  /*b050*/  IADD3 R11, R11, -0x1, RZ ;  /* 0xffffffff0b0b7810 */ /* 0x000fe80007ffe0ff */
[----:B------:R-:W-:Y:S11]  /*b060*/  ISETP.GT.AND P0, PT, R11, R70, PT ;  /* 0x000000460b00720c */ /* 0x000ff60003f04270 */
[----:B------:R-:W-:Y:S02]  /*b070*/  @!UPT UIADD3 URZ, URZ, URZ, URZ ;  /* 0x0000003f3f3ff290 */ /* 0x000fe4000fffe03f */
[----:B------:R-:W-:-:S05]  /*b080*/  @P0 BRA `(.L_x_2203) ;  /* 0xffff76a000000947 */ /* 0x000fca000383ffff */
.L_x_2110:
[----:B-1----:R-:W-:Y:S01]  /*b090*/  BAR.SYNC.DEFER_BLOCKING 0x0 ;  /* 0x0000000000007b1d */ /* 0x002fe20000010000 */
[----:B------:R-:W-:Y:S01]  /*b0a0*/  ISETP.NE.AND P2, PT, RZ, c[0x0][0x230], PT ;  /* 0x00008c00ff007a0c */ /* 0x000fe20003f45270 */
[----:B------:R-:W-:Y:S01]  /*b0b0*/  IMAD.MOV.U32 R3, RZ, RZ, c[0x0][0x190] ;  /* 0x00006400ff037624 */ /* 0x000fe200078e00ff */
        /* <DEDUP_REMOVED lines=27> */
[----:B------:R-:W-:Y:S01]  /*b270*/  LEA.HI.X R165, R3, R165, R0, 0x5, P4 ;  /* 0x000000a503a57211 */ /* 0x000fe200020f2c00 */
[----:B------:R-:W-:Y:S01]  /*b280*/  IMAD.IADD R3, R196, 0x1, -R65 ;  /* 0x00000001c4037824 */ /* 0x000fe200078e0a41 */
[----:B------:R-:W-:-:S04]  /*b290*/  LEA R14, P5, R2, c[0x0][0x160], 0x1 ;  /* 0x00005800020e7a11 */ /* 0x000fc800078a08ff */
[----:B------:R-:W-:Y:S02]  /*b2a0*/  ISETP.GE.AND P4, PT, R160, R3, PT ;  /* 0x00000003a000720c */ /* 0x000fe40003f86270 */
[----:B------:R-:W-:Y:S02]  /*b2b0*/  LEA.HI.X R15, R2, c[0x0][0x164], R165, 0x1, P5 ;  /* 0x00005900020f7a11 */ /* 0x000fe400028f0ca5 */
[----:B------:R-:W-:Y:S02]  /*b2c0*/  ISETP.GT.AND P4, PT, R135, -0x8, !P4 ;  /* 0xfffffff88700780c */ /* 0x000fe40006784270 */
[----:B--2---:R-:W-:-:S05]  /*b2d0*/  IADD3 R8, R8, R71, R65 ;  /* 0x0000004708087210 */ /* 0x004fca0007ffe041 */
[----:B------:R-:W-:-:S05]  /*b2e0*/  IMAD R5, R153, R8, RZ ;  /* 0x0000000899057224 */ /* 0x000fca00078e02ff */
[-C--:B------:R-:W-:Y:S02]  /*b2f0*/  IADD3 R8, P2, R150, R5.reuse, RZ ;  /* 0x0000000596087210 */ /* 0x080fe40007f5e0ff */
[----:B------:R-:W-:Y:S02]  /*b300*/  SHF.R.S32.HI R4, RZ, 0x1f, R5 ;  /* 0x0000001fff047819 */ /* 0x000fe40000011405 */
[----:B------:R-:W-:-:S03]  /*b310*/  IADD3 R0, P6, R149, R5, RZ ;  /* 0x0000000595007210 */ /* 0x000fc60007fde0ff */
[--C-:B------:R-:W-:Y:S01]  /*b320*/  IMAD.X R11, R132, 0x1, R4.reuse, P2 ;  /* 0x00000001840b7824 */ /* 0x100fe200010e0604 */
[----:B------:R-:W-:Y:S01]  /*b330*/  ISETP.NE.AND P2, PT, RZ, UR4, PT ;  /* 0x00000004ff007c0c */ /* 0x000fe2000bf45270 */
[----:B------:R-:W-:-:S12]  /*b340*/  IMAD.X R2, R131, 0x1, R4, P6 ;  /* 0x0000000183027824 */ /* 0x000fd800030e0604 */
[----:B------:R-:W-:Y:S05]  /*b350*/  @!P2 BRA `(.L_x_2206) ;  /* 0x000027d00000a947 */ /* 0x000fea0003800000 */
[----:B------:R-:W-:Y:S01]  /*b360*/  BSSY B2, `(.L_x_2207) ;  /* 0x000009a000027945 */ /* 0x000fe20003800000 */
[----:B------:R-:W-:Y:S05]  /*b370*/  @!P4 BRA `(.L_x_2208) ;  /* 0x000009800000c947 */ /* 0x000fea0003800000 */
[----:B------:R-:W-:Y:S01]  /*b380*/  ISETP.GE.AND P2, PT, R12, c[0x0][0x220], PT ;  /* 0x000088000c007a0c */ /* 0x000fe20003f46270 */
[C---:B------:R-:W-:Y:S01]  /*b390*/  IMAD.SHL.U32 R34, R8.reuse, 0x2, RZ ;  /* 0x0000000208227824 */ /* 0x040fe200078e00ff */
[----:B------:R-:W-:Y:S01]  /*b3a0*/  SHF.L.U64.HI R0, R8, 0x1, R11 ;  /* 0x0000000108007819 */ /* 0x000fe2000001020b */
[----:B------:R-:W-:Y:S03]  /*b3b0*/  BSSY B1, `(.L_x_2209) ;  /* 0x0000034000017945 */ /* 0x000fe60003800000 */
[C---:B------:R-:W-:Y:S02]  /*b3c0*/  IADD3 R24, P5, R34.reuse, c[0x0][0x2a8], RZ ;  /* 0x0000aa0022187a10 */ /* 0x040fe40007fbe0ff */
[----:B------:R-:W-:Y:S02]  /*b3d0*/  IADD3 R34, P4, R34, c[0x0][0x2b0], RZ ;  /* 0x0000ac0022227a10 */ /* 0x000fe40007f9e0ff */
[----:B------:R-:W-:-:S02]  /*b3e0*/  IADD3.X R25, R0, c[0x0][0x2ac], RZ, P5, !PT ;  /* 0x0000ab0000197a10 */ /* 0x000fc40002ffe4ff */
[----:B------:R-:W-:Y:S01]  /*b3f0*/  IADD3.X R35, R0, c[0x0][0x2b4], RZ, P4, !PT ;  /* 0x0000ad0000237a10 */ /* 0x000fe200027fe4ff */
        /* <DEDUP_REMOVED lines=45> */
.L_x_2212:
[----:B------:R-:W-:Y:S05]  /*b6d0*/  BSYNC B0 ;  /* 0x0000000000007941 */ /* 0x000fea0003800000 */
.L_x_2211:
[----:B-----5:R4:W-:Y:S02]  /*b6e0*/  STS.128 [R200], R16 ;  /* 0x00000010c8007388 */ /* 0x0209e40000000c00 */
.L_x_2210:
[----:B------:R-:W-:Y:S05]  /*b6f0*/  BSYNC B1 ;  /* 0x0000000000017941 */ /* 0x000fea0003800000 */
.L_x_2209:
        /* <DEDUP_REMOVED lines=46> */
.L_x_2216:
[----:B------:R-:W-:Y:S05]  /*b9e0*/  BSYNC B0 ;  /* 0x0000000000007941 */ /* 0x000fea0003800000 */
.L_x_2215:
[----:B-----5:R1:W-:Y:S02]  /*b9f0*/  STS.128 [R200+0x2000], R16 ;  /* 0x00200010c8007388 */ /* 0x0203e40000000c00 */
.L_x_2214:
[----:B------:R-:W-:Y:S05]  /*ba00*/  BSYNC B1 ;  /* 0x0000000000017941 */ /* 0x000fea0003800000 */
.L_x_2213:
[----:B------:R1:W-:Y:S01]  /*ba10*/  @P0 STS.128 [R200+0x4000], RZ ;  /* 0x004000ffc8000388 */ /* 0x0003e20000000c00 */
[----:B------:R-:W-:Y:S05]  /*ba20*/  @P0 BRA `(.L_x_2208) ;  /* 0x000002d000000947 */ /* 0x000fea0003800000 */
[----:B-1--4-:R1:W5:Y:S01]  /*ba30*/  LDG.E.128 R16, [R20.64+0x100] ;  /* 0x0001000614107981 */ /* 0x012362000c1e1d00 */
[----:B------:R-:W-:Y:S01]  /*ba40*/  ISETP.GE.AND P2, PT, R9, c[0x0][0x230], PT ;  /* 0x00008c0009007a0c */ /* 0x000fe20003f46270 */
[----:B------:R-:W-:-:S12]  /*ba50*/  BSSY B0, `(.L_x_2217) ;  /* 0x0000029000007945 */ /* 0x000fd80003800000 */
[----:B------:R-:W-:Y:S05]  /*ba60*/  @P2 BRA `(.L_x_2218) ;  /* 0x0000027000002947 */ /* 0x000fea0003800000 */
[----:B------:R-:W4:Y:S04]  /*ba70*/  LDG.E.64 R4, [R34.64+0x80] ;  /* 0x0000800622047981 */ /* 0x000f28000c1e1b00 */
[----:B--2---:R1:W2:Y:S02]  /*ba80*/  LDG.E.64 R6, [R24.64+0x80] ;  /* 0x0000800618067981 */ /* 0x0042a4000c1e1b00 */
[--C-:B-1---5:R-:W-:Y:S01]  /*ba90*/  HADD2.F32 R21, -RZ, R19.reuse.H1_H1 ;  /* 0x30000013ff157230 */ /* 0x122fe20000004100 */
[----:B------:R-:W-:Y:S01]  /*baa0*/  MOV R27, R18 ;  /* 0x00000012001b7202 */ /* 0x000fe20000000f00 */
[----:B------:R-:W-:Y:S02]  /*bab0*/  HADD2.F32 R26, -RZ, R19.H0_H0 ;  /* 0x20000013ff1a7230 */ /* 0x000fe40000004100 */
[----:B------:R-:W-:-:S02]  /*bac0*/  HADD2.F32 R29, -RZ, R17.H0_H0 ;  /* 0x20000011ff1d7230 */ /* 0x000fc40000004100 */
[----:B------:R-:W-:Y:S02]  /*bad0*/  HADD2.F32 R28, -RZ, R17.H1_H1 ;  /* 0x30000011ff1c7230 */ /* 0x000fe40000004100 */
[----:B------:R-:W-:Y:S02]  /*bae0*/  HADD2.F32 R25, -RZ, R16.H1_H1 ;  /* 0x30000010ff197230 */ /* 0x000fe40000004100 */
[----:B----4-:R-:W-:Y:S02]  /*baf0*/  HADD2.F32 R0, -RZ, R5.H1_H1 ;  /* 0x30000005ff007230 */ /* 0x010fe40000004100 */
[----:B------:R-:W-:Y:S02]  /*bb00*/  HADD2.F32 R17, -RZ, R4.H1_H1 ;  /* 0x30000004ff117230 */ /* 0x000fe40000004100 */
[----:B--2---:R-:W-:Y:S01]  /*bb10*/  HADD2.F32 R19, -RZ, R7.H1_H1 ;  /* 0x30000007ff137230 */ /* 0x004fe20000004100 */
[CC--:B------:R-:W-:Y:S01]  /*bb20*/  FMUL.FTZ R2, R21.reuse, R0.reuse ;  /* 0x0000000015027220 */ /* 0x0c0fe20000410000 */
[----:B------:R-:W-:Y:S01]  /*bb30*/  HADD2.F32 R20, -RZ, R6.H1_H1 ;  /* 0x30000006ff147230 */ /* 0x000fe20000004100 */
[C---:B------:R-:W-:Y:S01]  /*bb40*/  FMUL.FTZ R0, R26.reuse, R0 ;  /* 0x000000001a007220 */ /* 0x040fe20000410000 */
[----:B------:R-:W-:Y:S01]  /*bb50*/  HADD2.F32 R4, -RZ, R4.H0_H0 ;  /* 0x20000004ff047230 */ /* 0x000fe20000004100 */
[----:B------:R-:W-:Y:S01]  /*bb60*/  FFMA.FTZ R2, R26, R19, -R2 ;  /* 0x000000131a027223 */ /* 0x000fe20000010802 */
[----:B------:R-:W-:Y:S01]  /*bb70*/  HADD2.F32 R5, -RZ, R5.H0_H0 ;  /* 0x20000005ff057230 */ /* 0x000fe20000004100 */
[C---:B------:R-:W-:Y:S01]  /*bb80*/  FMUL.FTZ R18, R28.reuse, R17 ;  /* 0x000000111c127220 */ /* 0x040fe20000410000 */
[----:B------:R-:W-:Y:S01]  /*bb90*/  HADD2.F32 R6, -RZ, R6.H0_H0 ;  /* 0x20000006ff067230 */ /* 0x000fe20000004100 */
[----:B------:R-:W-:Y:S01]  /*bba0*/  FFMA.FTZ R19, R21, R19, R0 ;  /* 0x0000001315137223 */ /* 0x000fe20000010000 */
[----:B------:R-:W-:Y:S01]  /*bbb0*/  HADD2.F32 R21, -RZ, R16.H0_H0 ;  /* 0x20000010ff157230 */ /* 0x000fe20000004100 */
[C---:B------:R-:W-:Y:S01]  /*bbc0*/  FMUL.FTZ R17, R29.reuse, R17 ;  /* 0x000000111d117220 */ /* 0x040fe20000410000 */
[--C-:B------:R-:W-:Y:S01]  /*bbd0*/  HADD2.F32 R16, -RZ, R27.reuse.H1_H1 ;  /* 0x3000001bff107230 */ /* 0x100fe20000004100 */
[-C--:B------:R-:W-:Y:S01]  /*bbe0*/  FFMA.FTZ R18, R29, R20.reuse, -R18 ;  /* 0x000000141d127223 */ /* 0x080fe20000010812 */
[----:B------:R-:W-:Y:S01]  /*bbf0*/  HADD2.F32 R0, -RZ, R27.H0_H0 ;  /* 0x2000001bff007230 */ /* 0x000fe20000004100 */
[----:B------:R-:W-:Y:S01]  /*bc00*/  FFMA.FTZ R17, R28, R20, R17 ;  /* 0x000000141c117223 */ /* 0x000fe20000010011 */
[----:B------:R-:W-:Y:S01]  /*bc10*/  HADD2.F32 R27, -RZ, R7.H0_H0 ;  /* 0x20000007ff1b7230 */ /* 0x000fe20000004100 */
[----:B------:R-:W-:Y:S01]  /*bc20*/  FMUL.FTZ R7, R25, R4 ;  /* 0x0000000419077220 */ /* 0x000fe20000410000 */
[----:B------:R-:W-:Y:S01]  /*bc30*/  F2FP.PACK_AB R19, R19, R2 ;  /* 0x000000021313723e */ /* 0x000fe200000000ff */
[----:B------:R-:W-:Y:S01]  /*bc40*/  FMUL.FTZ R20, R21, R4 ;  /* 0x0000000415147220 */ /* 0x000fe20000410000 */
[----:B------:R-:W-:Y:S01]  /*bc50*/  F2FP.PACK_AB R17, R17, R18 ;  /* 0x000000121111723e */ /* 0x000fe200000000ff */
[----:B------:R-:W-:-:S02]  /*bc60*/  FMUL.FTZ R4, R16, R5 ;  /* 0x0000000510047220 */ /* 0x000fc40000410000 */
[C---:B------:R-:W-:Y:S02]  /*bc70*/  FMUL.FTZ R5, R0.reuse, R5 ;  /* 0x0000000500057220 */ /* 0x040fe40000410000 */
[-C--:B------:R-:W-:Y:S02]  /*bc80*/  FFMA.FTZ R7, R21, R6.reuse, -R7 ;  /* 0x0000000615077223 */ /* 0x080fe40000010807 */
[----:B------:R-:W-:Y:S02]  /*bc90*/  FFMA.FTZ R20, R25, R6, R20 ;  /* 0x0000000619147223 */ /* 0x000fe40000010014 */
[-C--:B------:R-:W-:Y:S02]  /*bca0*/  FFMA.FTZ R4, R0, R27.reuse, -R4 ;  /* 0x0000001b00047223 */ /* 0x080fe40000010804 */
[----:B------:R-:W-:Y:S01]  /*bcb0*/  FFMA.FTZ R5, R16, R27, R5 ;  /* 0x0000001b10057223 */ /* 0x000fe20000010005 */
[----:B------:R-:W-:-:S04]  /*bcc0*/  F2FP.PACK_AB R16, R20, R7 ;  /* 0x000000071410723e */ /* 0x000fc800000000ff */
[----:B------:R-:W-:Y:S02]  /*bcd0*/  F2FP.PACK_AB R18, R5, R4 ;  /* 0x000000040512723e */ /* 0x000fe400000000ff */
.L_x_2218:
[----:B------:R-:W-:Y:S05]  /*bce0*/  BSYNC B0 ;  /* 0x0000000000007941 */ /* 0x000fea0003800000 */
.L_x_2217:
[----:B-----5:R4:W-:Y:S02]  /*bcf0*/  STS.128 [R200+0x4000], R16 ;  /* 0x00400010c8007388 */ /* 0x0209e40000000c00 */
.L_x_2208:
[----:B------:R-:W-:Y:S05]  /*bd00*/  BSYNC B2 ;  /* 0x0000000000027941 */ /* 0x000fea0003800000 */
.L_x_2207:
[----:B-12-4-:R-:W-:Y:S01]  /*bd10*/  IADD3 R20, R160, 0x10, RZ ;  /* 0x00000010a0147810 */ /* 0x016fe20007ffe0ff */
[----:B------:R-:W-:Y:S03]  /*bd20*/  BSSY B2, `(.L_x_2219) ;  /* 0x000009d000027945 */ /* 0x000fe60003800000 */
[----:B------:R-:W-:-:S04]  /*bd30*/  ISETP.GE.AND P2, PT, R20, R3, PT ;  /* 0x000000031400720c */ /* 0x000fc80003f46270 */
[----:B------:R-:W-:-:S13]  /*bd40*/  ISETP.LT.OR P2, PT, R135, -0x87, P2 ;  /* 0xffffff798700780c */ /* 0x000fda0001741670 */
[----:B------:R-:W-:Y:S05]  /*bd50*/  @P2 BRA `(.L_x_2220) ;  /* 0x0000099000002947 */ /* 0x000fea0003800000 */
[----:B------:R-:W-:Y:S01]  /*bd60*/  ISETP.GE.AND P2, PT, R12, c[0x0][0x220], PT ;  /* 0x000088000c007a0c */ /* 0x000fe20003f46270 */
[----:B------:R-:W-:Y:S01]  /*bd70*/  BSSY B1, `(.L_x_2221) ;  /* 0x0000038000017945 */ /* 0x000fe20003800000 */
[----:B------:R-:W-:-:S04]  /*bd80*/  IADD3 R0, P4, R151, R8, RZ ;  /* 0x0000000897007210 */ /* 0x000fc80007f9e0ff */
[----:B------:R-:W-:Y:S01]  /*bd90*/  LEA.HI.X.SX32 R151, R151, R11, 0x1, P4 ;  /* 0x0000000b97977211 */ /* 0x000fe200020f0eff */
[----:B------:R-:W-:-:S03]  /*bda0*/  IMAD.SHL.U32 R36, R0, 0x2, RZ ;  /* 0x0000000200247824 */ /* 0x000fc600078e00ff */
[----:B------:R-:W-:Y:S02]  /*bdb0*/  SHF.L.U64.HI R0, R0, 0x1, R151 ;  /* 0x0000000100007819 */ /* 0x000fe40000010297 */
[C---:B------:R-:W-:Y:S01]  /*bdc0*/  IADD3 R24, P5, R36.reuse, c[0x0][0x2a8], RZ ;  /* 0x0000aa0024187a10 */ /* 0x040fe20007fbe0ff */
[----:B------:R1:W-:Y:S01]  /*bdd0*/  @P2 STS.128 [R200+0x800], RZ ;  /* 0x000800ffc8002388 */ /* 0x0003e20000000c00 */
[----:B------:R-:W-:Y:S02]  /*bde0*/  IADD3 R36, P4, R36, c[0x0][0x2b0], RZ ;  /* 0x0000ac0024247a10 */ /* 0x000fe40007f9e0ff */
[C---:B------:R-:W-:Y:S02]  /*bdf0*/  IADD3.X R25, R0.reuse, c[0x0][0x2ac], RZ, P5, !PT ;  /* 0x0000ab0000197a10 */ /* 0x040fe40002ffe4ff */
[----:B------:R-:W-:Y:S01]  /*be00*/  IADD3.X R37, R0, c[0x0][0x2b4], RZ, P4, !PT ;  /* 0x0000ad0000257a10 */ /* 0x000fe200027fe4ff */
        /* <DEDUP_REMOVED lines=19> */
[----:B------:R-:W-:Y:S01]  /*bf40*/  FMUL.FTZ R17, R29, R17 ;  /* 0x000000111d117220 */ /* 0x000fe20000410000 */
[----:B------:R-:W-:Y:S01]  /*bf50*/  HADD2.F32 R5, -RZ, R5.H0_H0 ;  /* 0x20000005ff057230 */ /* 0x000fe20000004100 */
[C---:B------:R-:W-:Y:S01]  /*bf60*/  FMUL.FTZ R0, R27.reuse, R0 ;  /* 0x000000001b007220 */ /* 0x040fe20000410000 */
[----:B------:R-:W-:Y:S01]  /*bf70*/  HADD2.F32 R6, -RZ, R6.H0_H0 ;  /* 0x20000006ff067230 */ /* 0x000fe20000004100 */
[----:B------:R-:W-:Y:S01]  /*bf80*/  FFMA.FTZ R2, R27, R19, -R2 ;  /* 0x000000131b027223 */ /* 0x000fe20000010802 */
[--C-:B------:R-:W-:Y:S01]  /*bf90*/  HADD2.F32 R27, -RZ, R16.reuse.H1_H1 ;  /* 0x30000010ff1b7230 */ /* 0x100fe20000004100 */
[-C--:B------:R-:W-:Y:S01]  /*bfa0*/  FFMA.FTZ R18, R29, R21.reuse, -R18 ;  /* 0x000000151d127223 */ /* 0x080fe20000010812 */
[----:B------:R-:W-:Y:S01]  /*bfb0*/  HADD2.F32 R29, -RZ, R7.H0_H0 ;  /* 0x20000007ff1d7230 */ /* 0x000fe20000004100 */
[----:B------:R-:W-:Y:S01]  /*bfc0*/  FFMA.FTZ R17, R30, R21, R17 ;  /* 0x000000151e117223 */ /* 0x000fe20000010011 */
[----:B------:R-:W-:Y:S01]  /*bfd0*/  HADD2.F32 R21, -RZ, R16.H0_H0 ;  /* 0x20000010ff157230 */ /* 0x000fe20000004100 */
[----:B------:R-:W-:Y:S01]  /*bfe0*/  FFMA.FTZ R19, R26, R19, R0 ;  /* 0x000000131a137223 */ /* 0x000fe20000010000 */
[--C-:B------:R-:W-:Y:S01]  /*bff0*/  HADD2.F32 R0, -RZ, R28.reuse.H0_H0 ;  /* 0x2000001cff007230 */ /* 0x100fe20000004100 */
[-C--:B------:R-:W-:Y:S01]  /*c000*/  FMUL.FTZ R7, R27, R4.reuse ;  /* 0x000000041b077220 */ /* 0x080fe20000410000 */
[----:B------:R-:W-:Y:S01]  /*c010*/  HADD2.F32 R28, -RZ, R28.H1_H1 ;  /* 0x3000001cff1c7230 */ /* 0x000fe20000004100 */
[----:B------:R-:W-:Y:S01]  /*c020*/  FMUL.FTZ R16, R21, R4 ;  /* 0x0000000415107220 */ /* 0x000fe20000410000 */
        /* <DEDUP_REMOVED lines=10> */
.L_x_2224:
[----:B------:R-:W-:Y:S05]  /*c0d0*/  BSYNC B0 ;  /* 0x0000000000007941 */ /* 0x000fea0003800000 */
.L_x_2223:
[----:B-----5:R4:W-:Y:S02]  /*c0e0*/  STS.128 [R200+0x800], R16 ;  /* 0x00080010c8007388 */ /* 0x0209e40000000c00 */
.L_x_2222:
[----:B------:R-:W-:Y:S05]  /*c0f0*/  BSYNC B1 ;  /* 0x0000000000017941 */ /* 0x000fea0003800000 */
.L_x_2221:
        /* <DEDUP_REMOVED lines=46> */
.L_x_2228:
[----:B------:R-:W-:Y:S05]  /*c3e0*/  BSYNC B0 ;  /* 0x0000000000007941 */ /* 0x000fea0003800000 */
.L_x_2227:
[----:B-----5:R1:W-:Y:S02]  /*c3f0*/  STS.128 [R200+0x2800], R16 ;  /* 0x00280010c8007388 */ /* 0x0203e40000000c00 */
.L_x_2226:
[----:B------:R-:W-:Y:S05]  /*c400*/  BSYNC B1 ;  /* 0x0000000000017941 */ /* 0x000fea0003800000 */
.L_x_2225:
[----:B------:R1:W-:Y:S01]  /*c410*/  @P0 STS.128 [R200+0x4800], RZ ;  /* 0x004800ffc8000388 */ /* 0x0003e20000000c00 */
[----:B------:R-:W-:Y:S05]  /*c420*/  @P0 BRA `(.L_x_2220) ;  /* 0x000002c000000947 */ /* 0x000fea0003800000 */
[----:B--2-4-:R-:W5:Y:S01]  /*c430*/  LDG.E.128 R32, [R32.64+0x100] ;  /* 0x0001000620207981 */ /* 0x014f62000c1e1d00 */
[----:B------:R-:W-:Y:S01]  /*c440*/  ISETP.GE.AND P2, PT, R9, c[0x0][0x230], PT ;  /* 0x00008c0009007a0c */ /* 0x000fe20003f46270 */
[----:B------:R-:W-:-:S12]  /*c450*/  BSSY B0, `(.L_x_2229) ;  /* 0x0000028000007945 */ /* 0x000fd80003800000 */
[----:B------:R-:W-:Y:S05]  /*c460*/  @P2 BRA `(.L_x_2230) ;  /* 0x0000026000002947 */ /* 0x000fea0003800000 */
[----:B------:R-:W2:Y:S04]  /*c470*/  LDG.E.64 R4, [R36.64+0x80] ;  /* 0x0000800624047981 */ /* 0x000ea8000c1e1b00 */
[----:B---3--:R4:W3:Y:S01]  /*c480*/  LDG.E.64 R6, [R24.64+0x80] ;  /* 0x0000800618067981 */ /* 0x0088e2000c1e1b00 */
[--C-:B-----5:R-:W-:Y:S02]  /*c490*/  HADD2.F32 R21, -RZ, R35.reuse.H1_H1 ;  /* 0x30000023ff157230 */ /* 0x120fe40000004100 */
[----:B------:R-:W-:Y:S02]  /*c4a0*/  HADD2.F32 R26, -RZ, R35.H0_H0 ;  /* 0x20000023ff1a7230 */ /* 0x000fe40000004100 */
[--C-:B------:R-:W-:Y:S02]  /*c4b0*/  HADD2.F32 R27, -RZ, R33.reuse.H1_H1 ;  /* 0x30000021ff1b7230 */ /* 0x100fe40000004100 */
[----:B------:R-:W-:-:S02]  /*c4c0*/  HADD2.F32 R28, -RZ, R33.H0_H0 ;  /* 0x20000021ff1c7230 */ /* 0x000fc40000004100 */
[----:B----4-:R-:W-:Y:S02]  /*c4d0*/  HADD2.F32 R25, -RZ, R32.H1_H1 ;  /* 0x30000020ff197230 */ /* 0x010fe40000004100 */
[----:B--2---:R-:W-:Y:S02]  /*c4e0*/  HADD2.F32 R0, -RZ, R5.H1_H1 ;  /* 0x30000005ff007230 */ /* 0x004fe40000004100 */
[----:B-1----:R-:W-:Y:S02]  /*c4f0*/  HADD2.F32 R16, -RZ, R4.H1_H1 ;  /* 0x30000004ff107230 */ /* 0x002fe40000004100 */
[----:B---3--:R-:W-:Y:S01]  /*c500*/  HADD2.F32 R19, -RZ, R7.H1_H1 ;  /* 0x30000007ff137230 */ /* 0x008fe20000004100 */
[-C--:B------:R-:W-:Y:S01]  /*c510*/  FMUL.FTZ R2, R21, R0.reuse ;  /* 0x0000000015027220 */ /* 0x080fe20000410000 */
[----:B------:R-:W-:Y:S01]  /*c520*/  HADD2.F32 R18, -RZ, R6.H1_H1 ;  /* 0x30000006ff127230 */ /* 0x000fe20000004100 */
[C---:B------:R-:W-:Y:S01]  /*c530*/  FMUL.FTZ R0, R26.reuse, R0 ;  /* 0x000000001a007220 */ /* 0x040fe20000410000 */
[----:B------:R-:W-:Y:S01]  /*c540*/  HADD2.F32 R4, -RZ, R4.H0_H0 ;  /* 0x20000004ff047230 */ /* 0x000fe20000004100 */
[-C--:B------:R-:W-:Y:S01]  /*c550*/  FMUL.FTZ R17, R27, R16.reuse ;  /* 0x000000101b117220 */ /* 0x080fe20000410000 */
[----:B------:R-:W-:Y:S01]  /*c560*/  HADD2.F32 R5, -RZ, R5.H0_H0 ;  /* 0x20000005ff057230 */ /* 0x000fe20000004100 */
[----:B------:R-:W-:Y:S01]  /*c570*/  FFMA.FTZ R2, R26, R19, -R2 ;  /* 0x000000131a027223 */ /* 0x000fe20000010802 */
[----:B------:R-:W-:Y:S01]  /*c580*/  HADD2.F32 R6, -RZ, R6.H0_H0 ;  /* 0x20000006ff067230 */ /* 0x000fe20000004100 */
[----:B------:R-:W-:-:S02]  /*c590*/  FMUL.FTZ R16, R28, R16 ;  /* 0x000000101c107220 */ /* 0x000fc40000410000 */
[----:B------:R-:W-:Y:S01]  /*c5a0*/  FFMA.FTZ R19, R21, R19, R0 ;  /* 0x0000001315137223 */ /* 0x000fe20000010000 */
[----:B------:R-:W-:Y:S01]  /*c5b0*/  HADD2.F32 R21, -RZ, R32.H0_H0 ;  /* 0x20000020ff157230 */ /* 0x000fe20000004100 */
[-C--:B------:R-:W-:Y:S01]  /*c5c0*/  FFMA.FTZ R16, R27, R18.reuse, R16 ;  /* 0x000000121b107223 */ /* 0x080fe20000010010 */
[--C-:B------:R-:W-:Y:S01]  /*c5d0*/  HADD2.F32 R0, -RZ, R34.reuse.H0_H0 ;  /* 0x20000022ff007230 */ /* 0x100fe20000004100 */
[----:B------:R-:W-:Y:S01]  /*c5e0*/  FFMA.FTZ R17, R28, R18, -R17 ;  /* 0x000000121c117223 */ /* 0x000fe20000010811 */
[----:B------:R-:W-:Y:S01]  /*c5f0*/  HADD2.F32 R34, -RZ, R34.H1_H1 ;  /* 0x30000022ff227230 */ /* 0x000fe20000004100 */
        /* <DEDUP_REMOVED lines=13> */
.L_x_2230:
[----:B------:R-:W-:Y:S05]  /*c6d0*/  BSYNC B0 ;  /* 0x0000000000007941 */ /* 0x000fea0003800000 */
.L_x_2229:
[----:B-----5:R2:W-:Y:S02]  /*c6e0*/  STS.128 [R200+0x4800], R32 ;  /* 0x00480020c8007388 */ /* 0x0205e40000000c00 */
.L_x_2220:
[----:B------:R-:W-:Y:S05]  /*c6f0*/  BSYNC B2 ;  /* 0x0000000000027941 */ /* 0x000fea0003800000 */
.L_x_2219:
[----:B------:R-:W-:Y:S01]  /*c700*/  IADD3 R24, R160, 0x20, RZ ;  /* 0x00000020a0187810 */ /* 0x000fe20007ffe0ff */
[----:B------:R-:W-:Y:S03]  /*c710*/  BSSY B2, `(.L_x_2231) ;  /* 0x00000a0000027945 */ /* 0x000fe60003800000 */
[----:B------:R-:W-:-:S04]  /*c720*/  ISETP.GE.AND P2, PT, R24, R3, PT ;  /* 0x000000031800720c */ /* 0x000fc80003f46270 */
[----:B------:R-:W-:-:S13]  /*c730*/  ISETP.LT.OR P2, PT, R135, -0x107, P2 ;  /* 0xfffffef98700780c */ /* 0x000fda0001741670 */
[----:B------:R-:W-:Y:S05]  /*c740*/  @P2 BRA `(.L_x_2232) ;  /* 0x000009c000002947 */ /* 0x000fea0003800000 */
[----:B------:R-:W-:Y:S01]  /*c750*/  ISETP.GE.AND P2, PT, R12, c[0x0][0x220], PT ;  /* 0x000088000c007a0c */ /* 0x000fe20003f46270 */
[----:B------:R-:W-:Y:S01]  /*c760*/  IMAD.SHL.U32 R0, R153, 0x20, RZ ;  /* 0x0000002099007824 */ /* 0x000fe200078e00ff */
[----:B------:R-:W-:Y:S04]  /*c770*/  BSSY B1, `(.L_x_2233) ;  /* 0x0000038000017945 */ /* 0x000fe80003800000 */
[----:B------:R-:W-:-:S04]  /*c780*/  IADD3 R5, P4, R0, R8, RZ ;  /* 0x0000000800057210 */ /* 0x000fc80007f9e0ff */
[----:B------:R-:W-:Y:S01]  /*c790*/  LEA.HI.X.SX32 R0, R0, R11, 0x1, P4 ;  /* 0x0000000b00007211 */ /* 0x000fe200020f0eff */
[C---:B------:R-:W-:Y:S02]  /*c7a0*/  IMAD.SHL.U32 R28, R5.reuse, 0x2, RZ ;  /* 0x00000002051c7824 */ /* 0x040fe400078e00ff */
[----:B------:R1:W-:Y:S01]  /*c7b0*/  @P2 STS.128 [R200+0x1000], RZ ;  /* 0x001000ffc8002388 */ /* 0x0003e20000000c00 */
[----:B------:R-:W-:Y:S02]  /*c7c0*/  SHF.L.U64.HI R0, R5, 0x1, R0 ;  /* 0x0000000105007819 */ /* 0x000fe40000010200 */
[C---:B------:R-:W-:Y:S02]  /*c7d0*/  IADD3 R26, P5, R28.reuse, c[0x0][0x2a8], RZ ;  /* 0x0000aa001c1a7a10 */ /* 0x040fe40007fbe0ff */
[----:B------:R-:W-:Y:S02]  /*c7e0*/  IADD3 R28, P4, R28, c[0x0][0x2b0], RZ ;  /* 0x0000ac001c1c7a10 */ /* 0x000fe40007f9e0ff */
[----:B------:R-:W-:-:S02]  /*c7f0*/  IADD3.X R27, R0, c[0x0][0x2ac], RZ, P5, !PT ;  /* 0x0000ab00001b7a10 */ /* 0x000fc40002ffe4ff */
[----:B------:R-:W-:Y:S01]  /*c800*/  IADD3.X R29, R0, c[0x0][0x2b4], RZ, P4, !PT ;  /* 0x0000ad00001d7a10 */ /* 0x000fe200027fe4ff */
        /* <DEDUP_REMOVED lines=30> */
[----:B------:R-:W-:Y:S01]  /*c9f0*/  FMUL.FTZ R30, R21, R4 ;  /* 0x00000004151e7220 */ /* 0x000fe20000410000 */
[----:B------:R-:W-:Y:S01]  /*ca00*/  HADD2.F32 R0, -RZ, R31.H0_H0 ;  /* 0x2000001fff007230 */ /* 0x000fe20000004100 */
[----:B------:R-:W-:Y:S01]  /*ca10*/  F2FP.PACK_AB R17, R17, R18 ;  /* 0x000000121111723e */ /* 0x000fe200000000ff */
[----:B------:R-:W-:Y:S01]  /*ca20*/  HADD2.F32 R31, -RZ, R7.H0_H0 ;  /* 0x20000007ff1f7230 */ /* 0x000fe20000004100 */
        /* <DEDUP_REMOVED lines=10> */
.L_x_2236:
[----:B------:R-:W-:Y:S05]  /*cad0*/  BSYNC B0 ;  /* 0x0000000000007941 */ /* 0x000fea0003800000 */
.L_x_2235:
[----:B-----5:R4:W-:Y:S02]  /*cae0*/  STS.128 [R200+0x1000], R16 ;  /* 0x00100010c8007388 */ /* 0x0209e40000000c00 */
.L_x_2234:
[----:B------:R-:W-:Y:S05]  /*caf0*/  BSYNC B1 ;  /* 0x0000000000017941 */ /* 0x000fea0003800000 */
.L_x_2233:
        /* <DEDUP_REMOVED lines=46> */
.L_x_2240:
[----:B------:R-:W-:Y:S05]  /*cde0*/  BSYNC B0 ;  /* 0x0000000000007941 */ /* 0x000fea0003800000 */
.L_x_2239:
[----:B-----5:R4:W-:Y:S02]  /*cdf0*/  STS.128 [R200+0x3000], R16 ;  /* 0x00300010c8007388 */ /* 0x0209e40000000c00 */
.L_x_2238:
[----:B------:R-:W-:Y:S05]  /*ce00*/  BSYNC B1 ;  /* 0x0000000000017941 */ /* 0x000fea0003800000 */
.L_x_2237:
        /* <DEDUP_REMOVED lines=14> */
[----:B-1----:R-:W-:Y:S02]  /*cef0*/  HADD2.F32 R14, -RZ, R4.H1_H1 ;  /* 0x30000004ff0e7230 */ /* 0x002fe40000004100 */
[----:B--2---:R-:W-:Y:S01]  /*cf00*/  HADD2.F32 R17, -RZ, R7.H1_H1 ;  /* 0x30000007ff117230 */ /* 0x004fe20000004100 */
[-C--:B------:R-:W-:Y:S01]  /*cf10*/  FMUL.FTZ R2, R19, R0.reuse ;  /* 0x0000000013027220 */ /* 0x080fe20000410000 */
[----:B------:R-:W-:Y:S01]  /*cf20*/  HADD2.F32 R18, -RZ, R6.H1_H1 ;  /* 0x30000006ff127230 */ /* 0x000fe20000004100 */
[C---:B------:R-:W-:Y:S01]  /*cf30*/  FMUL.FTZ R0, R21.reuse, R0 ;  /* 0x0000000015007220 */ /* 0x040fe20000410000 */
[----:B------:R-:W-:Y:S01]  /*cf40*/  HADD2.F32 R4, -RZ, R4.H0_H0 ;  /* 0x20000004ff047230 */ /* 0x000fe20000004100 */
[-C--:B------:R-:W-:Y:S01]  /*cf50*/  FFMA.FTZ R2, R21, R17.reuse, -R2 ;  /* 0x0000001115027223 */ /* 0x080fe20000010802 */
[--C-:B------:R-:W-:Y:S01]  /*cf60*/  HADD2.F32 R21, -RZ, R16.reuse.H1_H1 ;  /* 0x30000010ff157230 */ /* 0x100fe20000004100 */
[-C--:B------:R-:W-:Y:S01]  /*cf70*/  FMUL.FTZ R15, R31, R14.reuse ;  /* 0x0000000e1f0f7220 */ /* 0x080fe20000410000 */
        /* <DEDUP_REMOVED lines=23> */
.L_x_2242:
[----:B------:R-:W-:Y:S05]  /*d0f0*/  BSYNC B0 ;  /* 0x0000000000007941 */ /* 0x000fea0003800000 */
.L_x_2241:
[----:B-----5:R4:W-:Y:S02]  /*d100*/  STS.128 [R200+0x5000], R16 ;  /* 0x00500010c8007388 */ /* 0x0209e40000000c00 */
.L_x_2232:
[----:B------:R-:W-:Y:S05]  /*d110*/  BSYNC B2 ;  /* 0x0000000000027941 */ /* 0x000fea0003800000 */
.L_x_2231:
[----:B------:R-:W-:-:S04]  /*d120*/  IADD3 R26, R160, 0x30, RZ ;  /* 0x00000030a01a7810 */ /* 0x000fc80007ffe0ff */
[----:B------:R-:W-:-:S04]  /*d130*/  ISETP.GE.AND P2, PT, R26, R3, PT ;  /* 0x000000031a00720c */ /* 0x000fc80003f46270 */
[----:B------:R-:W-:-:S13]  /*d140*/  ISETP.LT.OR P2, PT, R135, -0x187, P2 ;  /* 0xfffffe798700780c */ /* 0x000fda0001741670 */
[----:B------:R-:W-:Y:S05]  /*d150*/  @P2 BRA `(.L_x_2243) ;  /* 0x000057e000002947 */ /* 0x000fea0003800000 */
[----:B------:R-:W-:Y:S01]  /*d160*/  ISETP.GE.AND P2, PT, R12, c[0x0][0x220], PT ;  /* 0x000088000c007a0c */ /* 0x000fe20003f46270 */
[----:B------:R-:W-:Y:S01]  /*d170*/  IMAD R153, R153, 0x30, RZ ;  /* 0x0000003099997824 */ /* 0x000fe200078e02ff */
        /* <DEDUP_REMOVED lines=17> */
[----:B-----5:R-:W-:Y:S01]  /*d290*/  MOV R15, R19 ;  /* 0x00000013000f7202 */ /* 0x020fe20000000f00 */
[--C-:B------:R-:W-:Y:S02]  /*d2a0*/  HADD2.F32 R21, -RZ, R17.reuse.H0_H0 ;  /* 0x20000011ff157230 */ /* 0x100fe40000004100 */
[----:B------:R-:W-:Y:S02]  /*d2b0*/  HADD2.F32 R19, -RZ, R17.H1_H1 ;  /* 0x30000011ff137230 */ /* 0x000fe40000004100 */
[----:B------:R-:W-:-:S02]  /*d2c0*/  HADD2.F32 R17, -RZ, R15.H0_H0 ;  /* 0x2000000fff117230 */ /* 0x000fc40000004100 */
[----:B------:R-:W-:Y:S02]  /*d2d0*/  HADD2.F32 R15, -RZ, R15.H1_H1 ;  /* 0x3000000fff0f7230 */ /* 0x000fe40000004100 */
[----:B----4-:R-:W-:Y:S02]  /*d2e0*/  HADD2.F32 R8, -RZ, R2.H1_H1 ;  /* 0x30000002ff087230 */ /* 0x010fe40000004100 */
[----:B------:R-:W-:Y:S02]  /*d2f0*/  HADD2.F32 R0, -RZ, R3.H1_H1 ;  /* 0x30000003ff007230 */ /* 0x000fe40000004100 */
[----:B--2---:R-:W-:Y:S01]  /*d300*/  HADD2.F32 R13, -RZ, R5.H1_H1 ;  /* 0x30000005ff0d7230 */ /* 0x004fe20000004100 */
[-C--:B------:R-:W-:Y:S01]  /*d310*/  FMUL.FTZ R12, R19, R8.reuse ;  /* 0x00000008130c7220 */ /* 0x080fe20000410000 */
[----:B------:R-:W-:Y:S01]  /*d320*/  HADD2.F32 R14, -RZ, R4.H1_H1 ;  /* 0x30000004ff0e7230 */ /* 0x000fe20000004100 */
[----:B------:R-:W-:Y:S01]  /*d330*/  FMUL.FTZ R11, R21, R8 ;  /* 0x00000008150b7220 */ /* 0x000fe20000410000 */
[----:B------:R-:W-:Y:S01]  /*d340*/  HADD2.F32 R2, -RZ, R2.H0_H0 ;  /* 0x20000002ff027230 */ /* 0x000fe20000004100 */
[-C--:B------:R-:W-:Y:S01]  /*d350*/  FMUL.FTZ R8, R15, R0.reuse ;  /* 0x000000000f087220 */ /* 0x080fe20000410000 */
[----:B------:R-:W-:Y:S01]  /*d360*/  HADD2.F32 R3, -RZ, R3.H0_H0 ;  /* 0x20000003ff037230 */ /* 0x000fe20000004100 */
[C---:B------:R-:W-:Y:S01]  /*d370*/  FMUL.FTZ R0, R17.reuse, R0 ;  /* 0x0000000011007220 */ /* 0x040fe20000410000 */
[----:B------:R-:W-:Y:S01]  /*d380*/  HADD2.F32 R4, -RZ, R4.H0_H0 ;  /* 0x20000004ff047230 */ /* 0x000fe20000004100 */
[-C--:B------:R-:W-:Y:S01]  /*d390*/  FFMA.FTZ R8, R17, R13.reuse, -R8 ;  /* 0x0000000d11087223 */ /* 0x080fe20000010808 */
[--C-:B------:R-:W-:Y:S01]  /*d3a0*/  HADD2.F32 R17, -RZ, R16.reuse.H1_H1 ;  /* 0x30000010ff117230 */ /* 0x100fe20000004100 */
        /* <DEDUP_REMOVED lines=8> */
[----:B------:R-:W-:-:S02]  /*d430*/  FMUL.FTZ R5, R17, R2 ;  /* 0x0000000211057220 */ /* 0x000fc40000410000 */
[-C--:B------:R-:W-:Y:S02]  /*d440*/  FMUL.FTZ R2, R18, R3.reuse ;  /* 0x0000000312027220 */ /* 0x080fe40000410000 */
[C---:B------:R-:W-:Y:S02]  /*d450*/  FMUL.FTZ R3, R0.reuse, R3 ;  /* 0x0000000300037220 */ /* 0x040fe40000410000 */
[-C--:B------:R-:W-:Y:S02]  /*d460*/  FFMA.FTZ R5, R15, R4.reuse, -R5 ;  /* 0x000000040f057223 */ /* 0x080fe40000010805 */
[----:B------:R-:W-:Y:S01]  /*d470*/  FFMA.FTZ R14, R17, R4, R14 ;  /* 0x00000004110e7223 */ /* 0x000fe2000001000e */
[----:B------:R-:W-:Y:S01]  /*d480*/  F2FP.PACK_AB R17, R11, R12 ;  /* 0x0000000c0b11723e */ /* 0x000fe200000000ff */
[-C--:B------:R-:W-:Y:S02]  /*d490*/  FFMA.FTZ R2, R0, R19.reuse, -R2 ;  /* 0x0000001300027223 */ /* 0x080fe40000010802 */
[----:B------:R-:W-:Y:S01]  /*d4a0*/  FFMA.FTZ R3, R18, R19, R3 ;  /* 0x0000001312037223 */ /* 0x000fe20000010003 */
[----:B------:R-:W-:-:S02]  /*d4b0*/  F2FP.PACK_AB R19, R13, R8 ;  /* 0x000000080d13723e */ /* 0x000fc400000000ff */
[----:B------:R-:W-:Y:S02]  /*d4c0*/  F2FP.PACK_AB R16, R14, R5 ;  /* 0x000000050e10723e */ /* 0x000fe400000000ff */
[----:B------:R-:W-:Y:S02]  /*d4d0*/  F2FP.PACK_AB R18, R3, R2 ;  /* 0x000000020312723e */ /* 0x000fe400000000ff */
.L_x_2247:
[----:B------:R-:W-:Y:S05]  /*d4e0*/  BSYNC B0 ;  /* 0x0000000000007941 */ /* 0x000fea0003800000 */
.L_x_2246:
[----:B-----5:R4:W-:Y:S02]  /*d4f0*/  STS.128 [R200+0x1800], R16 ;  /* 0x00180010c8007388 */ /* 0x0209e40000000c00 */
.L_x_2245:
[----:B------:R-:W-:Y:S05]  /*d500*/  BSYNC B1 ;  /* 0x0000000000017941 */ /* 0x000fea0003800000 */
.L_x_2244:
[----:B------:R1:W-:Y:S01]  /*d510*/  @P1 STS.128 [R200+0x3800], RZ ;  /* 0x003800ffc8001388 */ /* 0x0003e20000000c00 */
[----:B------:R-:W-:Y:S01]  /*d520*/  BSSY B1, `(.L_x_2248) ;  /* 0x0000030000017945 */ /* 0x000fe20003800000 */
[----:B------:R-:W-:Y:S05]  /*d530*/  @P1 BRA `(.L_x_2249) ;  /* 0x000002e000001947 */ /* 0x000fea0003800000 */
[----:B-1----:R1:W5:Y:S01]  /*d540*/  LDG.E.128 R12, [R22.64+0x80] ;  /* 0x00008006160c7981 */ /* 0x002362000c1e1d00 */
[----:B------:R-:W-:Y:S01]  /*d550*/  ISETP.GE.AND P1, PT, R10, c[0x0][0x230], PT ;  /* 0x00008c000a007a0c */ /* 0x000fe20003f26270 */
[----:B------:R-:W-:-:S12]  /*d560*/  BSSY B0, `(.L_x_2250) ;  /* 0x000002a000007945 */ /* 0x000fd80003800000 */
[----:B------:R-:W-:Y:S05]  /*d570*/  @P1 BRA `(.L_x_2251) ;  /* 0x0000028000001947 */ /* 0x000fea0003800000 */
[----:B--2---:R-:W2:Y:S04]  /*d580*/  LDG.E.64 R2, [R28.64+0x40] ;  /* 0x000040061c027981 */ /* 0x004ea8000c1e1b00 */
[----:B---3--:R-:W3:Y:S01]  /*d590*/  LDG.E.64 R4, [R6.64+0x40] ;  /* 0x0000400606047981 */ /* 0x008ee2000c1e1b00 */
[----:B----45:R-:W-:Y:S01]  /*d5a0*/  HADD2.F32 R16, -RZ, R15.H0_H0 ;  /* 0x2000000fff107230 */ /* 0x030fe20000004100 */
[----:B------:R-:W-:Y:S01]  /*d5b0*/  MOV R17, R14 ;  /* 0x0000000e00117202 */ /* 0x000fe20000000f00 */
[----:B------:R-:W-:Y:S02]  /*d5c0*/  HADD2.F32 R19, -RZ, R13.H1_H1 ;  /* 0x3000000dff137230 */ /* 0x000fe40000004100 */
[----:B------:R-:W-:Y:S02]  /*d5d0*/  HADD2.F32 R15, -RZ, R15.H1_H1 ;  /* 0x3000000fff0f7230 */ /* 0x000fe40000004100 */
[----:B------:R-:W-:-:S02]  /*d5e0*/  HADD2.F32 R18, -RZ, R13.H0_H0 ;  /* 0x2000000dff127230 */ /* 0x000fc40000004100 */
[----:B--2---:R-:W-:Y:S02]  /*d5f0*/  HADD2.F32 R10, -RZ, R2.H1_H1 ;  /* 0x30000002ff0a7230 */ /* 0x004fe40000004100 */
[----:B------:R-:W-:Y:S02]  /*d600*/  HADD2.F32 R0, -RZ, R3.H1_H1 ;  /* 0x30000003ff007230 */ /* 0x000fe40000004100 */
[----:B---3--:R-:W-:Y:S01]  /*d610*/  HADD2.F32 R13, -RZ, R5.H1_H1 ;  /* 0x30000005ff0d7230 */ /* 0x008fe20000004100 */
        /* <DEDUP_REMOVED lines=30> */
.L_x_2251:
[----:B------:R-:W-:Y:S05]  /*d800*/  BSYNC B0 ;  /* 0x0000000000007941 */ /* 0x000fea0003800000 */
.L_x_2250:
[----:B-----5:R1:W-:Y:S02]  /*d810*/  STS.128 [R200+0x3800], R12 ;  /* 0x0038000cc8007388 */ /* 0x0203e40000000c00 */
.L_x_2249:
[----:B------:R-:W-:Y:S05]  /*d820*/  BSYNC B1 ;  /* 0x0000000000017941 */ /* 0x000fea0003800000 */
.L_x_2248:
        /* <DEDUP_REMOVED lines=8> */
[----:B-----5:R-:W-:Y:S01]  /*d8b0*/  MOV R11, R15 ;  /* 0x0000000f000b7202 */ /* 0x020fe20000000f00 */
[--C-:B----4-:R-:W-:Y:S02]  /*d8c0*/  HADD2.F32 R17, -RZ, R13.reuse.H0_H0 ;  /* 0x2000000dff117230 */ /* 0x110fe40000004100 */
[----:B------:R-:W-:Y:S02]  /*d8d0*/  HADD2.F32 R15, -RZ, R13.H1_H1 ;  /* 0x3000000dff0f7230 */ /* 0x000fe40000004100 */
[----:B------:R-:W-:-:S02]  /*d8e0*/  HADD2.F32 R13, -RZ, R11.H0_H0 ;  /* 0x2000000bff0d7230 */ /* 0x000fc40000004100 */
[----:B------:R-:W-:Y:S02]  /*d8f0*/  HADD2.F32 R11, -RZ, R11.H1_H1 ;  /* 0x3000000bff0b7230 */ /* 0x000fe40000004100 */
[----:B--2---:R-:W-:Y:S02]  /*d900*/  HADD2.F32 R0, -RZ, R3.H1_H1 ;  /* 0x30000003ff007230 */ /* 0x004fe40000004100 */
[----:B------:R-:W-:Y:S02]  /*d910*/  HADD2.F32 R16, -RZ, R2.H1_H1 ;  /* 0x30000002ff107230 */ /* 0x000fe40000004100 */
[----:B---3--:R-:W-:Y:S01]  /*d920*/  HADD2.F32 R9, -RZ, R5.H1_H1 ;  /* 0x30000005ff097230 */ /* 0x008fe20000004100 */
        /* <DEDUP_REMOVED lines=11> */
[--C-:B------:R-:W-:Y:S01]  /*d9e0*/  HADD2.F32 R0, -RZ, R14.reuse.H0_H0 ;  /* 0x2000000eff007230 */ /* 0x100fe20000004100 */
[-C--:B------:R-:W-:Y:S01]  /*d9f0*/  FFMA.FTZ R7, R15, R10.reuse, R7 ;  /* 0x0000000a0f077223 */ /* 0x080fe20000010007 */
[----:B------:R-:W-:Y:S01]  /*da00*/  HADD2.F32 R14, -RZ, R14.H1_H1 ;  /* 0x3000000eff0e7230 */ /* 0x000fe20000004100 */
[----:B------:R-:W-:Y:S01]  /*da10*/  FFMA.FTZ R8, R17, R10, -R8 ;  /* 0x0000000a11087223 */ /* 0x000fe20000010808 */
[----:B------:R-:W-:Y:S01]  /*da20*/  HADD2.F32 R15, -RZ, R5.H0_H0 ;  /* 0x20000005ff0f7230 */ /* 0x000fe20000004100 */
        /* <DEDUP_REMOVED lines=13> */
.L_x_2253:
[----:B------:R-:W-:Y:S05]  /*db00*/  BSYNC B0 ;  /* 0x0000000000007941 */ /* 0x000fea0003800000 */
.L_x_2252:
[----:B-----5:R1:W-:Y:S01]  /*db10*/  STS.128 [R200+0x5800], R12 ;  /* 0x0058000cc8007388 */ /* 0x0203e20000000c00 */
[----:B------:R-:W-:Y:S05]  /*db20*/  BRA `(.L_x_2243) ;  /* 0x00004e1000007947 */ /* 0x000fea0003800000 */
.L_x_2206:
        /* <DEDUP_REMOVED lines=11> */
[----:B------:R-:W-:Y:S02]  /*dbe0*/  MOV R7, R153 ;  /* 0x0000009900077202 */ /* 0x000fe40000000f00 */
[----:B------:R-:W-:Y:S02]  /*dbf0*/  MOV R11, RZ ;  /* 0x000000ff000b7202 */ /* 0x000fe40000000f00 */
[----:B------:R-:W-:-:S07]  /*dc00*/  MOV R17, RZ ;  /* 0x000000ff00117202 */ /* 0x000fce0000000f00 */
[----:B------:R-:W-:-:S04]  /*dc10*/  @P4 SHF.R.S32.HI R153, RZ, 0x1, R152 ;  /* 0x00000001ff994819 */ /* 0x000fc80000011498 */
[C---:B------:R-:W-:Y:S02]  /*dc20*/  @P4 IADD3 R11, -R153.reuse, RZ, RZ ;  /* 0x000000ff990b4210 */ /* 0x040fe40007ffe1ff */
[----:B------:R-:W-:Y:S02]  /*dc30*/  @P4 IADD3 R7, -R153, RZ, RZ ;  /* 0x000000ff99074210 */ /* 0x000fe40007ffe1ff */
[----:B------:R-:W-:Y:S02]  /*dc40*/  IADD3 R5, P2, R11, R0, RZ ;  /* 0x000000000b057210 */ /* 0x000fe40007f5e0ff */
[----:B------:R-:W-:Y:S01]  /*dc50*/  @P4 IADD3 R17, -R153, RZ, RZ ;  /* 0x000000ff99114210 */ /* 0x000fe20007ffe1ff */
[----:B------:R-:W-:Y:S01]  /*dc60*/  IMAD.WIDE R24, R7, 0x2, R20 ;  /* 0x0000000207187825 */ /* 0x000fe200078e0214 */
[----:B------:R-:W-:Y:S02]  /*dc70*/  LEA.HI.X.SX32 R4, R11, R2, 0x1, P2 ;  /* 0x000000020b047211 */ /* 0x000fe400010f0eff */
[----:B------:R-:W-:-:S03]  /*dc80*/  LEA R6, P2, R5, c[0x0][0x2b0], 0x1 ;  /* 0x0000ac0005067a11 */ /* 0x000fc600078408ff */
[----:B------:R-:W4:Y:S01]  /*dc90*/  LDG.E.128 R24, [R24.64] ;  /* 0x0000000618187981 */ /* 0x000f22000c1e1d00 */
[----:B------:R-:W-:Y:S02]  /*dca0*/  LEA.HI.X R7, R5, c[0x0][0x2b4], R4, 0x1, P2 ;  /* 0x0000ad0005077a11 */ /* 0x000fe400010f0c04 */
[----:B------:R-:W-:-:S04]  /*dcb0*/  IADD3 R11, P2, R17, R0, RZ ;  /* 0x00000000110b7210 */ /* 0x000fc80007f5e0ff */
[----:B--2---:R-:W2:Y:S01]  /*dcc0*/  LDG.E.128 R4, [R6.64] ;  /* 0x0000000606047981 */ /* 0x004ea2000c1e1d00 */
[----:B------:R-:W-:Y:S02]  /*dcd0*/  LEA.HI.X.SX32 R8, R17, R2, 0x1, P2 ;  /* 0x0000000211087211 */ /* 0x000fe400010f0eff */
[----:B------:R-:W-:-:S04]  /*dce0*/  LEA R16, P2, R11, c[0x0][0x2a8], 0x1 ;  /* 0x0000aa000b107a11 */ /* 0x000fc800078408ff */
[----:B------:R-:W-:-:S06]  /*dcf0*/  LEA.HI.X R17, R11, c[0x0][0x2ac], R8, 0x1, P2 ;  /* 0x0000ab000b117a11 */ /* 0x000fcc00010f0c08 */
[----:B---3--:R-:W3:Y:S01]  /*dd00*/  LDG.E.128 R16, [R16.64] ;  /* 0x0000000610107981 */ /* 0x008ee2000c1e1d00 */
        /* <DEDUP_REMOVED lines=60> */
.L_x_2259:
[----:B------:R-:W-:Y:S05]  /*e0d0*/  BSYNC B0 ;  /* 0x0000000000007941 */ /* 0x000fea0003800000 */
.L_x_2258:
[----:B-----5:R4:W-:Y:S02]  /*e0e0*/  STS.128 [R200], R28 ;  /* 0x0000001cc8007388 */ /* 0x0209e40000000c00 */
.L_x_2257:
[----:B------:R-:W-:Y:S05]  /*e0f0*/  BSYNC B1 ;  /* 0x0000000000017941 */ /* 0x000fea0003800000 */
.L_x_2256:
        /* <DEDUP_REMOVED lines=19> */
[----:B--2---:R-:W2:Y:S01]  /*e230*/  LDG.E.128 R24, [R24.64+0x80] ;  /* 0x0000800618187981 */ /* 0x004ea2000c1e1d00 */
[----:B------:R-:W-:Y:S02]  /*e240*/  LEA.HI.X R7, R5, c[0x0][0x2b4], R4, 0x1, P2 ;  /* 0x0000ad0005077a11 */ /* 0x000fe400010f0c04 */
[----:B------:R-:W-:-:S04]  /*e250*/  IADD3 R11, P2, R17, R0, RZ ;  /* 0x00000000110b7210 */ /* 0x000fc80007f5e0ff */
[----:B---3--:R-:W3:Y:S01]  /*e260*/  LDG.E.128 R4, [R6.64+0x80] ;  /* 0x0000800606047981 */ /* 0x008ee2000c1e1d00 */
        /* <DEDUP_REMOVED lines=64> */
.L_x_2263:
[----:B------:R-:W-:Y:S05]  /*e670*/  BSYNC B0 ;  /* 0x0000000000007941 */ /* 0x000fea0003800000 */
.L_x_2262:
[----:B-----5:R1:W-:Y:S02]  /*e680*/  STS.128 [R200+0x2000], R28 ;  /* 0x0020001cc8007388 */ /* 0x0203e40000000c00 */
.L_x_2261:
[----:B------:R-:W-:Y:S05]  /*e690*/  BSYNC B1 ;  /* 0x0000000000017941 */ /* 0x000fea0003800000 */
.L_x_2260:
[----:B------:R1:W-:Y:S01]  /*e6a0*/  @P0 STS.128 [R200+0x4000], RZ ;  /* 0x004000ffc8000388 */ /* 0x0003e20000000c00 */
[----:B------:R-:W-:Y:S05]  /*e6b0*/  @P0 BRA `(.L_x_2255) ;  /* 0x0000056000000947 */ /* 0x000fea0003800000 */
[----:B-1--4-:R1:W5:Y:S01]  /*e6c0*/  LDG.E.128 R28, [R20.64+0x100] ;  /* 0x00010006141c7981 */ /* 0x012362000c1e1d00 */
        /* <DEDUP_REMOVED lines=15> */
[----:B------:R-:W4:Y:S01]  /*e7c0*/  LDG.E.128 R24, [R24.64+0x100] ;  /* 0x0001000618187981 */ /* 0x000f22000c1e1d00 */
[----:B------:R-:W-:Y:S02]  /*e7d0*/  LEA.HI.X R7, R5, c[0x0][0x2b4], R4, 0x1, P2 ;  /* 0x0000ad0005077a11 */ /* 0x000fe400010f0c04 */
[----:B------:R-:W-:-:S04]  /*e7e0*/  IADD3 R8, P2, R11, R0, RZ ;  /* 0x000000000b087210 */ /* 0x000fc80007f5e0ff */
[----:B--2---:R-:W2:Y:S01]  /*e7f0*/  LDG.E.128 R4, [R6.64+0x100] ;  /* 0x0001000606047981 */ /* 0x004ea2000c1e1d00 */
        /* <DEDUP_REMOVED lines=21> */
[--C-:B------:R-:W-:Y:S01]  /*e950*/  HADD2.F32 R4, -RZ, R27.reuse.H1_H1 ;  /* 0x3000001bff047230 */ /* 0x100fe20000004100 */
        /* <DEDUP_REMOVED lines=20> */
[----:B------:R-:W-:Y:S02]  /*eaa0*/  HADD2.F32 R11, -RZ, R28.H1_H1 ;  /* 0x3000001cff0b7230 */ /* 0x000fe40000004100 */
        /* <DEDUP_REMOVED lines=21> */
.L_x_2265:
[----:B------:R-:W-:Y:S05]  /*ec00*/  BSYNC B0 ;  /* 0x0000000000007941 */ /* 0x000fea0003800000 */
.L_x_2264:
[----:B-----5:R4:W-:Y:S02]  /*ec10*/  STS.128 [R200+0x4000], R28 ;  /* 0x0040001cc8007388 */ /* 0x0209e40000000c00 */
.L_x_2255:
[----:B------:R-:W-:Y:S05]  /*ec20*/  BSYNC B2 ;  /* 0x0000000000027941 */ /* 0x000fea0003800000 */
.L_x_2254:
        /* <DEDUP_REMOVED lines=16> */
[C---:B------:R-:W-:Y:S02]  /*ed30*/  IADD3 R11, P4, R151.reuse, R0, RZ ;  /* 0x00000000970b7210 */ /* 0x040fe40007f9e0ff */
[----:B------:R-:W-:Y:S02]  /*ed40*/  MOV R16, RZ ;  /* 0x000000ff00107202 */ /* 0x000fe40000000f00 */
[----:B------:R-:W-:-:S03]  /*ed50*/  LEA.HI.X.SX32 R8, R151, R2, 0x1, P4 ;  /* 0x0000000297087211 */ /* 0x000fc600020f0eff */
[----:B------:R-:W-:-:S04]  /*ed60*/  @P2 SHF.R.S32.HI R153, RZ, 0x1, R152 ;  /* 0x00000001ff992819 */ /* 0x000fc80000011498 */
[C---:B------:R-:W-:Y:S02]  /*ed70*/  @P2 IADD3 R4, -R153.reuse, RZ, RZ ;  /* 0x000000ff99042210 */ /* 0x040fe40007ffe1ff */
[C---:B------:R-:W-:Y:S02]  /*ed80*/  @P2 IADD3 R7, -R153.reuse, RZ, RZ ;  /* 0x000000ff99072210 */ /* 0x040fe40007ffe1ff */
[C---:B------:R-:W-:Y:S02]  /*ed90*/  IADD3 R5, P4, R4.reuse, R11, RZ ;  /* 0x0000000b04057210 */ /* 0x040fe40007f9e0ff */
        /* <DEDUP_REMOVED lines=27> */
[----:B------:R-:W-:Y:S01]  /*ef50*/  HADD2.F32 R36, -RZ, R25.H1_H1 ;  /* 0x30000019ff247230 */ /* 0x000fe20000004100 */
[----:B------:R-:W-:Y:S01]  /*ef60*/  FMUL.FTZ R37, R37, R4 ;  /* 0x0000000425257220 */ /* 0x000fe20000410000 */
[----:B------:R-:W-:Y:S01]  /*ef70*/  HADD2.F32 R8, -RZ, R26.H0_H0 ;  /* 0x2000001aff087230 */ /* 0x000fe20000004100 */
[----:B------:R-:W-:Y:S01]  /*ef80*/  @!P2 FADD.FTZ R21, -R21, -RZ ;  /* 0x800000ff1515a221 */ /* 0x000fe20000010100 */
[----:B------:R-:W-:Y:S01]  /*ef90*/  HADD2.F32 R4, -RZ, R27.H1_H1 ;  /* 0x3000001bff047230 */ /* 0x000fe20000004100 */
[----:B------:R-:W-:-:S02]  /*efa0*/  @!P2 FADD.FTZ R5, -R5, -RZ ;  /* 0x800000ff0505a221 */ /* 0x000fc40000010100 */
[----:B------:R-:W-:Y:S02]  /*efb0*/  @!P2 FADD.FTZ R7, -R7, -RZ ;  /* 0x800000ff0707a221 */ /* 0x000fe40000010100 */
[----:B------:R-:W-:Y:S01]  /*efc0*/  FMUL.FTZ R24, R24, R11 ;  /* 0x0000000b18187220 */ /* 0x000fe20000410000 */
[----:B------:R-:W-:Y:S01]  /*efd0*/  HADD2.F32 R11, -RZ, R27.H0_H0 ;  /* 0x2000001bff0b7230 */ /* 0x000fe20000004100 */
[----:B------:R-:W-:Y:S01]  /*efe0*/  FMUL.FTZ R36, R36, R21 ;  /* 0x0000001524247220 */ /* 0x000fe20000410000 */
[----:B------:R-:W-:Y:S01]  /*eff0*/  HADD2.F32 R21, -RZ, R26.H1_H1 ;  /* 0x3000001aff157230 */ /* 0x000fe20000004100 */
[----:B------:R-:W-:Y:S02]  /*f000*/  @!P2 FADD.FTZ R6, -R6, -RZ ;  /* 0x800000ff0606a221 */ /* 0x000fe40000010100 */
[----:B------:R-:W-:Y:S01]  /*f010*/  FMUL.FTZ R5, R8, R5 ;  /* 0x0000000508057220 */ /* 0x000fe20000410000 */
[----:B---3--:R-:W-:Y:S01]  /*f020*/  HADD2.F32 R8, -RZ, R16.H0_H0 ;  /* 0x20000010ff087230 */ /* 0x008fe20000004100 */
[----:B------:R-:W-:Y:S01]  /*f030*/  FMUL.FTZ R7, R4, R7 ;  /* 0x0000000704077220 */ /* 0x000fe20000410000 */
[----:B-----5:R-:W-:Y:S01]  /*f040*/  HADD2.F32 R4, -RZ, R28.H0_H0 ;  /* 0x2000001cff047230 */ /* 0x020fe20000004100 */
[----:B------:R-:W-:-:S02]  /*f050*/  @!P2 FADD.FTZ R34, -R34, -RZ ;  /* 0x800000ff2222a221 */ /* 0x000fc40000010100 */
[----:B------:R-:W-:Y:S01]  /*f060*/  FMUL.FTZ R6, R11, R6 ;  /* 0x000000060b067220 */ /* 0x000fe20000410000 */
[----:B------:R-:W-:Y:S01]  /*f070*/  HADD2.F32 R11, -RZ, R28.H1_H1 ;  /* 0x3000001cff0b7230 */ /* 0x000fe20000004100 */
[----:B------:R-:W-:Y:S01]  /*f080*/  FMUL.FTZ R34, R21, R34 ;  /* 0x0000002215227220 */ /* 0x000fe20000410000 */
[--C-:B------:R-:W-:Y:S01]  /*f090*/  HADD2.F32 R28, -RZ, R18.reuse.H0_H0 ;  /* 0x20000012ff1c7230 */ /* 0x100fe20000004100 */
[----:B------:R-:W-:Y:S01]  /*f0a0*/  FFMA.FTZ R4, R4, R8, R35 ;  /* 0x0000000804047223 */ /* 0x000fe20000010023 */
[----:B------:R-:W-:Y:S02]  /*f0b0*/  HADD2.F32 R27, -RZ, R18.H1_H1 ;  /* 0x30000012ff1b7230 */ /* 0x000fe40000004100 */
[----:B------:R-:W-:Y:S02]  /*f0c0*/  HADD2.F32 R21, -RZ, R16.H1_H1 ;  /* 0x30000010ff157230 */ /* 0x000fe40000004100 */
        /* <DEDUP_REMOVED lines=21> */
.L_x_2271:
[----:B------:R-:W-:Y:S05]  /*f220*/  BSYNC B0 ;  /* 0x0000000000007941 */ /* 0x000fea0003800000 */
.L_x_2270:
[----:B-----5:R4:W-:Y:S02]  /*f230*/  STS.128 [R200+0x800], R28 ;  /* 0x0008001cc8007388 */ /* 0x0209e40000000c00 */
.L_x_2269:
[----:B------:R-:W-:Y:S05]  /*f240*/  BSYNC B1 ;  /* 0x0000000000017941 */ /* 0x000fea0003800000 */
.L_x_2268:
        /* <DEDUP_REMOVED lines=9> */
[----:B------:R-:W-:Y:S02]  /*f2e0*/  IADD3 R5, R151, 0x40, RZ ;  /* 0x0000004097057810 */ /* 0x000fe40007ffe0ff */
[----:B------:R-:W-:Y:S02]  /*f2f0*/  MOV R4, RZ ;  /* 0x000000ff00047202 */ /* 0x000fe40000000f00 */
[----:B------:R-:W-:Y:S02]  /*f300*/  IADD3 R11, P4, R5, R0, RZ ;  /* 0x00000000050b7210 */ /* 0x000fe40007f9e0ff */
[----:B------:R-:W-:-:S02]  /*f310*/  MOV R16, RZ ;  /* 0x000000ff00107202 */ /* 0x000fc40000000f00 */
[----:B------:R-:W-:Y:S02]  /*f320*/  LEA.HI.X.SX32 R8, R5, R2, 0x1, P4 ;  /* 0x0000000205087211 */ /* 0x000fe400020f0eff */
        /* <DEDUP_REMOVED lines=8> */
[----:B--2---:R-:W2:Y:S01]  /*f3b0*/  LDG.E.128 R24, [R24.64+0x80] ;  /* 0x0000800618187981 */ /* 0x004ea2000c1e1d00 */
[----:B------:R-:W-:Y:S02]  /*f3c0*/  LEA.HI.X R7, R5, c[0x0][0x2b4], R4, 0x1, P4 ;  /* 0x0000ad0005077a11 */ /* 0x000fe400020f0c04 */
[----:B------:R-:W-:-:S04]  /*f3d0*/  IADD3 R11, P4, R16, R11, RZ ;  /* 0x0000000b100b7210 */ /* 0x000fc80007f9e0ff */
[----:B---3--:R-:W3:Y:S01]  /*f3e0*/  LDG.E.128 R4, [R6.64] ;  /* 0x0000000606047981 */ /* 0x008ee2000c1e1d00 */
[----:B------:R-:W-:Y:S02]  /*f3f0*/  LEA.HI.X.SX32 R8, R16, R8, 0x1, P4 ;  /* 0x0000000810087211 */ /* 0x000fe400020f0eff */
[----:B------:R-:W-:-:S04]  /*f400*/  LEA R16, P4, R11, c[0x0][0x2a8], 0x1 ;  /* 0x0000aa000b107a11 */ /* 0x000fc800078808ff */
[----:B------:R-:W-:-:S06]  /*f410*/  LEA.HI.X R17, R11, c[0x0][0x2ac], R8, 0x1, P4 ;  /* 0x0000ab000b117a11 */ /* 0x000fcc00020f0c08 */
[----:B----4-:R-:W4:Y:S01]  /*f420*/  LDG.E.128 R16, [R16.64] ;  /* 0x0000000610107981 */ /* 0x010f22000c1e1d00 */
        /* <DEDUP_REMOVED lines=28> */
[----:B----4-:R-:W-:Y:S01]  /*f5f0*/  HADD2.F32 R8, -RZ, R16.H0_H0 ;  /* 0x20000010ff087230 */ /* 0x010fe20000004100 */
        /* <DEDUP_REMOVED lines=31> */
.L_x_2275:
[----:B------:R-:W-:Y:S05]  /*f7f0*/  BSYNC B0 ;  /* 0x0000000000007941 */ /* 0x000fea0003800000 */
.L_x_2274:
[----:B-----5:R1:W-:Y:S02]  /*f800*/  STS.128 [R200+0x2800], R28 ;  /* 0x0028001cc8007388 */ /* 0x0203e40000000c00 */
.L_x_2273:
[----:B------:R-:W-:Y:S05]  /*f810*/  BSYNC B1 ;  /* 0x0000000000017941 */ /* 0x000fea0003800000 */
.L_x_2272:
[----:B------:R1:W-:Y:S01]  /*f820*/  @P0 STS.128 [R200+0x4800], RZ ;  /* 0x004800ffc8000388 */ /* 0x0003e20000000c00 */
[----:B------:R-:W-:Y:S05]  /*f830*/  @P0 BRA `(.L_x_2267) ;  /* 0x0000059000000947 */ /* 0x000fea0003800000 */
[----:B------:R1:W5:Y:S01]  /*f840*/  LDG.E.128 R24, [R32.64+0x100] ;  /* 0x0001000620187981 */ /* 0x000362000c1e1d00 */
        /* <DEDUP_REMOVED lines=15> */
[----:B-1--4-:R-:W-:Y:S01]  /*f940*/  IMAD.WIDE R28, R5, 0x2, R32 ;  /* 0x00000002051c7825 */ /* 0x012fe200078e0220 */
[----:B------:R-:W-:Y:S02]  /*f950*/  LEA.HI.X.SX32 R4, R4, R11, 0x1, P4 ;  /* 0x0000000b04047211 */ /* 0x000fe400020f0eff */
[----:B------:R-:W-:-:S03]  /*f960*/  LEA R6, P4, R7, c[0x0][0x2b0], 0x1 ;  /* 0x0000ac0007067a11 */ /* 0x000fc600078808ff */
[----:B------:R-:W4:Y:S01]  /*f970*/  LDG.E.128 R28, [R28.64+0x100] ;  /* 0x000100061c1c7981 */ /* 0x000f22000c1e1d00 */
        /* <DEDUP_REMOVED lines=67> */
.L_x_2277:
[----:B------:R-:W-:Y:S05]  /*fdb0*/  BSYNC B0 ;  /* 0x0000000000007941 */ /* 0x000fea0003800000 */
.L_x_2276:
[----:B-----5:R1:W-:Y:S02]  /*fdc0*/  STS.128 [R200+0x4800], R24 ;  /* 0x00480018c8007388 */ /* 0x0203e40000000c00 */
.L_x_2267:
[----:B------:R-:W-:Y:S05]  /*fdd0*/  BSYNC B2 ;  /* 0x0000000000027941 */ /* 0x000fea0003800000 */
.L_x_2266:
        /* <DEDUP_REMOVED lines=9> */
[----:B--2-4-:R2:W5:Y:S01]  /*fe70*/  LDG.E.128 R32, [R14.64] ;  /* 0x000000060e207981 */ /* 0x014562000c1e1d00 */
        /* <DEDUP_REMOVED lines=8> */
[C---:B------:R-:W-:Y:S02]  /*ff00*/  SHF.L.U32 R5, R153.reuse, 0x5, RZ ;  /* 0x0000000599057819 */ /* 0x040fe400000006ff */
[----:B------:R-:W-:Y:S02]  /*ff10*/  @P2 IADD3 R4, -R153, RZ, RZ ;  /* 0x000000ff99042210 */ /* 0x000fe40007ffe1ff */
[----:B------:R-:W-:Y:S02]  /*ff20*/  IADD3 R11, P4, R5, R0, RZ ;  /* 0x00000000050b7210 */ /* 0x000fe40007f9e0ff */
[----:B------:R-:W-:Y:S02]  /*ff30*/  @P2 IADD3 R7, -R153, RZ, RZ ;  /* 0x000000ff99072210 */ /* 0x000fe40007ffe1ff */
[----:B------:R-:W-:Y:S02]  /*ff40*/  LEA.HI.X.SX32 R8, R5, R2, 0x1, P4 ;  /* 0x0000000205087211 */ /* 0x000fe400020f0eff */
[----:B------:R-:W-:Y:S01]  /*ff50*/  IADD3 R5, P4, R4, R11, RZ ;  /* 0x0000000b04057210 */ /* 0x000fe20007f9e0ff */
[----:B------:R-:W-:Y:S01]  /*ff60*/  IMAD.WIDE R28, R7, 0x2, R14 ;  /* 0x00000002071c7825 */ /* 0x000fe200078e020e */
[----:B------:R-:W-:-:S02]  /*ff70*/  @P2 IADD3 R16, -R153, RZ, RZ ;  /* 0x000000ff99102210 */ /* 0x000fc40007ffe1ff */
[----:B------:R-:W-:Y:S02]  /*ff80*/  LEA.HI.X.SX32 R4, R4, R8, 0x1, P4 ;  /* 0x0000000804047211 */ /* 0x000fe400020f0eff */
[C---:B------:R-:W-:Y:S01]  /*ff90*/  LEA R6, P4, R5.reuse, c[0x0][0x2b0], 0x1 ;  /* 0x0000ac0005067a11 */ /* 0x040fe200078808ff */
[----:B------:R-:W4:Y:S03]  /*ffa0*/  LDG.E.128 R28, [R28.64] ;  /* 0x000000061c1c7981 */ /* 0x000f26000c1e1d00 */
        /* <DEDUP_REMOVED lines=31> */
[----:B------:R-:W-:Y:S01]  /*101a0*/  HADD2.F32 R30, -RZ, R30.H1_H1 ;  /* 0x3000001eff1e7230 */ /* 0x000fe20000004100 */
[----:B------:R-:W-:Y:S01]  /*101b0*/  FMUL.FTZ R7, R4, R7 ;  /* 0x0000000704077220 */ /* 0x000fe20000410000 */
[----:B-----5:R-:W-:Y:S01]  /*101c0*/  HADD2.F32 R4, -RZ, R32.H0_H0 ;  /* 0x20000020ff047230 */ /* 0x020fe20000004100 */
[----:B------:R-:W-:Y:S01]  /*101d0*/  @!P2 FADD.FTZ R21, -R21, -RZ ;  /* 0x800000ff1515a221 */ /* 0x000fe20000010100 */
        /* <DEDUP_REMOVED lines=8> */
[----:B------:R-:W-:Y:S01]  /*10260*/  FMUL.FTZ R25, R30, R25 ;  /* 0x000000191e197220 */ /* 0x000fe20000410000 */
[----:B------:R-:W-:Y:S01]  /*10270*/  HADD2.F32 R36, -RZ, R19.H1_H1 ;  /* 0x30000013ff247230 */ /* 0x000fe20000004100 */
[----:B------:R-:W-:Y:S01]  /*10280*/  FFMA.FTZ R4, R4, R8, R27 ;  /* 0x0000000804047223 */ /* 0x000fe2000001001b */
[----:B------:R-:W-:Y:S02]  /*10290*/  HADD2.F32 R30, -RZ, R33.H0_H0 ;  /* 0x20000021ff1e7230 */ /* 0x000fe40000004100 */
        /* <DEDUP_REMOVED lines=20> */
.L_x_2283:
[----:B------:R-:W-:Y:S05]  /*103e0*/  BSYNC B0 ;  /* 0x0000000000007941 */ /* 0x000fea0003800000 */
.L_x_2282:
[----:B-----5:R4:W-:Y:S02]  /*103f0*/  STS.128 [R200+0x1000], R32 ;  /* 0x00100020c8007388 */ /* 0x0209e40000000c00 */
.L_x_2281:
[----:B------:R-:W-:Y:S05]  /*10400*/  BSYNC B1 ;  /* 0x0000000000017941 */ /* 0x000fea0003800000 */
.L_x_2280:
[----:B------:R1:W-:Y:S01]  /*10410*/  @P1 STS.128 [R200+0x3000], RZ ;  /* 0x003000ffc8001388 */ /* 0x0003e20000000c00 */
[----:B------:R-:W-:Y:S01]  /*10420*/  BSSY B1, `(.L_x_2284) ;  /* 0x000005b000017945 */ /* 0x000fe20003800000 */
[----:B------:R-:W-:Y:S05]  /*10430*/  @P1 BRA `(.L_x_2285) ;  /* 0x0000059000001947 */ /* 0x000fea0003800000 */
[----:B--2-4-:R2:W5:Y:S01]  /*10440*/  LDG.E.128 R32, [R14.64+0x80] ;  /* 0x000080060e207981 */ /* 0x014562000c1e1d00 */
        /* <DEDUP_REMOVED lines=8> */
[C---:B------:R-:W-:Y:S02]  /*104d0*/  LEA R5, R153.reuse, 0x40, 0x5 ;  /* 0x0000004099057811 */ /* 0x040fe400078e28ff */
        /* <DEDUP_REMOVED lines=9> */
[----:B------:R-:W4:Y:S03]  /*10570*/  LDG.E.128 R28, [R28.64+0x80] ;  /* 0x000080061c1c7981 */ /* 0x000f26000c1e1d00 */
        /* <DEDUP_REMOVED lines=67> */
.L_x_2287:
[----:B------:R-:W-:Y:S05]  /*109b0*/  BSYNC B0 ;  /* 0x0000000000007941 */ /* 0x000fea0003800000 */
.L_x_2286:
[----:B-----5:R4:W-:Y:S02]  /*109c0*/  STS.128 [R200+0x3000], R32 ;  /* 0x00300020c8007388 */ /* 0x0209e40000000c00 */
.L_x_2285:
[----:B------:R-:W-:Y:S05]  /*109d0*/  BSYNC B1 ;  /* 0x0000000000017941 */ /* 0x000fea0003800000 */
.L_x_2284:
[----:B------:R1:W-:Y:S01]  /*109e0*/  @P0 STS.128 [R200+0x5000], RZ ;  /* 0x005000ffc8000388 */ /* 0x0003e20000000c00 */
        /* <DEDUP_REMOVED lines=16> */
[----:B--2---:R-:W-:Y:S01]  /*10af0*/  IMAD.WIDE R32, R7, 0x2, R14 ;  /* 0x0000000207207825 */ /* 0x004fe200078e020e */
[----:B------:R-:W-:-:S02]  /*10b00*/  @P2 IADD3 R16, -R153, RZ, RZ ;  /* 0x000000ff99102210 */ /* 0x000fc40007ffe1ff */
[----:B------:R-:W-:Y:S02]  /*10b10*/  LEA.HI.X.SX32 R4, R4, R8, 0x1, P4 ;  /* 0x0000000804047211 */ /* 0x000fe400020f0eff */
[C---:B------:R-:W-:Y:S01]  /*10b20*/  LEA R6, P4, R5.reuse, c[0x0][0x2b0], 0x1 ;  /* 0x0000ac0005067a11 */ /* 0x040fe200078808ff */
[----:B------:R-:W2:Y:S03]  /*10b30*/  LDG.E.128 R32, [R32.64+0x100] ;  /* 0x0001000620207981 */ /* 0x000ea6000c1e1d00 */
        /* <DEDUP_REMOVED lines=11> */
[--C-:B------:R-:W-:Y:S01]  /*10bf0*/  HADD2.F32 R4, -RZ, R5.reuse.H0_H0 ;  /* 0x20000005ff047230 */ /* 0x100fe20000004100 */
[----:B------:R-:W-:Y:S01]  /*10c00*/  @!P2 FADD.FTZ R8, -R8, -RZ ;  /* 0x800000ff0808a221 */ /* 0x000fe20000010100 */
[----:B------:R-:W-:-:S02]  /*10c10*/  HADD2.F32 R14, -RZ, R5.H1_H1 ;  /* 0x30000005ff0e7230 */ /* 0x000fc40000004100 */
[--C-:B------:R-:W-:Y:S01]  /*10c20*/  HADD2.F32 R5, -RZ, R6.reuse.H0_H0 ;  /* 0x20000006ff057230 */ /* 0x100fe20000004100 */
[----:B------:R-:W-:Y:S01]  /*10c30*/  @!P2 FADD.FTZ R4, -R4, -RZ ;  /* 0x800000ff0404a221 */ /* 0x000fe20000010100 */
[----:B------:R-:W-:Y:S02]  /*10c40*/  HADD2.F32 R15, -RZ, R6.H1_H1 ;  /* 0x30000006ff0f7230 */ /* 0x000fe40000004100 */
[--C-:B------:R-:W-:Y:S02]  /*10c50*/  HADD2.F32 R6, -RZ, R7.reuse.H0_H0 ;  /* 0x20000007ff067230 */ /* 0x100fe40000004100 */
[----:B------:R-:W-:Y:S01]  /*10c60*/  HADD2.F32 R7, -RZ, R7.H1_H1 ;  /* 0x30000007ff077230 */ /* 0x000fe20000004100 */
[----:B------:R-:W-:Y:S01]  /*10c70*/  FMUL.FTZ R21, R21, R8 ;  /* 0x0000000815157220 */ /* 0x000fe20000410000 */
[----:B------:R-:W-:Y:S01]  /*10c80*/  HADD2.F32 R32, -RZ, R32.H1_H1 ;  /* 0x30000020ff207230 */ /* 0x000fe20000004100 */
[----:B------:R-:W-:Y:S01]  /*10c90*/  FMUL.FTZ R25, R25, R4 ;  /* 0x0000000419197220 */ /* 0x000fe20000410000 */
[----:B------:R-:W-:Y:S01]  /*10ca0*/  HADD2.F32 R8, -RZ, R34.H0_H0 ;  /* 0x20000022ff087230 */ /* 0x000fe20000004100 */
[----:B------:R-:W-:Y:S01]  /*10cb0*/  @!P2 FADD.FTZ R11, -R11, -RZ ;  /* 0x800000ff0b0ba221 */ /* 0x000fe20000010100 */
[----:B------:R-:W-:Y:S01]  /*10cc0*/  HADD2.F32 R33, -RZ, R33.H1_H1 ;  /* 0x30000021ff217230 */ /* 0x000fe20000004100 */
[----:B------:R-:W-:Y:S01]  /*10cd0*/  @!P2 FADD.FTZ R5, -R5, -RZ ;  /* 0x800000ff0505a221 */ /* 0x000fe20000010100 */
[----:B------:R-:W-:Y:S01]  /*10ce0*/  HADD2.F32 R4, -RZ, R35.H1_H1 ;  /* 0x30000023ff047230 */ /* 0x000fe20000004100 */
[----:B------:R-:W-:-:S02]  /*10cf0*/  @!P2 FADD.FTZ R14, -R14, -RZ ;  /* 0x800000ff0e0ea221 */ /* 0x000fc40000010100 */
[----:B------:R-:W-:Y:S01]  /*10d00*/  @!P2 FADD.FTZ R7, -R7, -RZ ;  /* 0x800000ff0707a221 */ /* 0x000fe20000010100 */
[--C-:B----4-:R-:W-:Y:S01]  /*10d10*/  HADD2.F32 R26, -RZ, R16.reuse.H1_H1 ;  /* 0x30000010ff1a7230 */ /* 0x110fe20000004100 */
[----:B------:R-:W-:Y:S01]  /*10d20*/  FMUL.FTZ R32, R32, R11 ;  /* 0x0000000b20207220 */ /* 0x000fe20000410000 */
[----:B------:R-:W-:Y:S01]  /*10d30*/  HADD2.F32 R11, -RZ, R35.H0_H0 ;  /* 0x20000023ff0b7230 */ /* 0x000fe20000004100 */
[----:B------:R-:W-:Y:S01]  /*10d40*/  FMUL.FTZ R5, R8, R5 ;  /* 0x0000000508057220 */ /* 0x000fe20000410000 */
[----:B------:R-:W-:Y:S01]  /*10d50*/  HADD2.F32 R8, -RZ, R16.H0_H0 ;  /* 0x20000010ff087230 */ /* 0x000fe20000004100 */
[----:B------:R-:W-:Y:S01]  /*10d60*/  FMUL.FTZ R33, R33, R14 ;  /* 0x0000000e21217220 */ /* 0x000fe20000410000 */
[----:B------:R-:W-:Y:S01]  /*10d70*/  HADD2.F32 R34, -RZ, R34.H1_H1 ;  /* 0x30000022ff227230 */ /* 0x000fe20000004100 */
[----:B------:R-:W-:Y:S01]  /*10d80*/  FMUL.FTZ R7, R4, R7 ;  /* 0x0000000704077220 */ /* 0x000fe20000410000 */
[--C-:B-----5:R-:W-:Y:S01]  /*10d90*/  HADD2.F32 R4, -RZ, R28.reuse.H0_H0 ;  /* 0x2000001cff047230 */ /* 0x120fe20000004100 */
[----:B------:R-:W-:Y:S01]  /*10da0*/  @!P2 FADD.FTZ R6, -R6, -RZ ;  /* 0x800000ff0606a221 */ /* 0x000fe20000010100 */
[----:B------:R-:W-:Y:S01]  /*10db0*/  HADD2.F32 R14, -RZ, R29.H0_H0 ;  /* 0x2000001dff0e7230 */ /* 0x000fe20000004100 */
[----:B------:R-:W-:Y:S01]  /*10dc0*/  @!P2 FADD.FTZ R15, -R15, -RZ ;  /* 0x800000ff0f0fa221 */ /* 0x000fe20000010100 */
[--C-:B------:R-:W-:Y:S01]  /*10dd0*/  HADD2.F32 R16, -RZ, R17.reuse.H0_H0 ;  /* 0x20000011ff107230 */ /* 0x100fe20000004100 */
[----:B------:R-:W-:Y:S01]  /*10de0*/  FMUL.FTZ R6, R11, R6 ;  /* 0x000000060b067220 */ /* 0x000fe20000410000 */
[----:B------:R-:W-:Y:S01]  /*10df0*/  HADD2.F32 R11, -RZ, R28.H1_H1 ;  /* 0x3000001cff0b7230 */ /* 0x000fe20000004100 */
[----:B------:R-:W-:Y:S01]  /*10e00*/  FMUL.FTZ R15, R34, R15 ;  /* 0x0000000f220f7220 */ /* 0x000fe20000410000 */
[----:B------:R-:W-:Y:S01]  /*10e10*/  HADD2.F32 R34, -RZ, R17.H1_H1 ;  /* 0x30000011ff227230 */ /* 0x000fe20000004100 */
[----:B------:R-:W-:Y:S01]  /*10e20*/  FFMA.FTZ R4, R4, R8, R21 ;  /* 0x0000000804047223 */ /* 0x000fe20000010015 */
[----:B------:R-:W-:Y:S01]  /*10e30*/  HADD2.F32 R28, -RZ, R18.H0_H0 ;  /* 0x20000012ff1c7230 */ /* 0x000fe20000004100 */
[----:B------:R-:W-:Y:S01]  /*10e40*/  FFMA.FTZ R14, R14, R16, R25 ;  /* 0x000000100e0e7223 */ /* 0x000fe20000010019 */
[----:B------:R-:W-:-:S02]  /*10e50*/  HADD2.F32 R8, -RZ, R30.H0_H0 ;  /* 0x2000001eff087230 */ /* 0x000fc40000004100 */
[----:B------:R-:W-:Y:S02]  /*10e60*/  HADD2.F32 R16, -RZ, R31.H0_H0 ;  /* 0x2000001fff107230 */ /* 0x000fe40000004100 */
        /* <DEDUP_REMOVED lines=16> */
.L_x_2289:
[----:B------:R-:W-:Y:S05]  /*10f70*/  BSYNC B0 ;  /* 0x0000000000007941 */ /* 0x000fea0003800000 */
.L_x_2288:
[----:B-----5:R1:W-:Y:S02]  /*10f80*/  STS.128 [R200+0x5000], R28 ;  /* 0x0050001cc8007388 */ /* 0x0203e40000000c00 */
.L_x_2279:
[----:B------:R-:W-:Y:S05]  /*10f90*/  BSYNC B2 ;  /* 0x0000000000027941 */ /* 0x000fea0003800000 */
.L_x_2278:
[----:B------:R-:W-:-:S04]  /*10fa0*/  IADD3 R26, R160, 0x30, RZ ;  /* 0x00000030a01a7810 */ /* 0x000fc80007ffe0ff */
        /* <DEDUP_REMOVED lines=16> */
[C---:B------:R-:W-:Y:S01]  /*110b0*/  @P2 IADD3 R4, -R153.reuse, RZ, RZ ;  /* 0x000000ff99042210 */ /* 0x040fe20007ffe1ff */
[C---:B------:R-:W-:Y:S01]  /*110c0*/  IMAD R3, R153.reuse, 0x30, RZ ;  /* 0x0000003099037824 */ /* 0x040fe200078e02ff */
[C---:B------:R-:W-:Y:S02]  /*110d0*/  @P2 IADD3 R7, -R153.reuse, RZ, RZ ;  /* 0x000000ff99072210 */ /* 0x040fe40007ffe1ff */
[----:B------:R-:W-:Y:S02]  /*110e0*/  @P2 IADD3 R11, -R153, RZ, RZ ;  /* 0x000000ff990b2210 */ /* 0x000fe40007ffe1ff */
[----:B------:R-:W-:Y:S01]  /*110f0*/  IADD3 R8, P4, R3, R0, RZ ;  /* 0x0000000003087210 */ /* 0x000fe20007f9e0ff */
[----:B-1--4-:R-:W-:-:S03]  /*11100*/  IMAD.WIDE R28, R7, 0x2, R22 ;  /* 0x00000002071c7825 */ /* 0x012fc600078e0216 */
[----:B------:R-:W-:Y:S02]  /*11110*/  LEA.HI.X.SX32 R3, R3, R2, 0x1, P4 ;  /* 0x0000000203037211 */ /* 0x000fe400020f0eff */
[C---:B------:R-:W-:Y:S01]  /*11120*/  IADD3 R5, P4, R4.reuse, R8, RZ ;  /* 0x0000000804057210 */ /* 0x040fe20007f9e0ff */
[----:B------:R-:W4:Y:S03]  /*11130*/  LDG.E.128 R28, [R28.64] ;  /* 0x000000061c1c7981 */ /* 0x000f26000c1e1d00 */
[----:B------:R-:W-:Y:S02]  /*11140*/  LEA.HI.X.SX32 R4, R4, R3, 0x1, P4 ;  /* 0x0000000304047211 */ /* 0x000fe400020f0eff */
[----:B------:R-:W-:-:S04]  /*11150*/  LEA R6, P4, R5, c[0x0][0x2b0], 0x1 ;  /* 0x0000ac0005067a11 */ /* 0x000fc800078808ff */
[----:B------:R-:W-:Y:S02]  /*11160*/  LEA.HI.X R7, R5, c[0x0][0x2b4], R4, 0x1, P4 ;  /* 0x0000ad0005077a11 */ /* 0x000fe400020f0c04 */
[----:B------:R-:W-:-:S04]  /*11170*/  IADD3 R8, P4, R11, R8, RZ ;  /* 0x000000080b087210 */ /* 0x000fc80007f9e0ff */
[----:B--2---:R-:W2:Y:S01]  /*11180*/  LDG.E.128 R4, [R6.64] ;  /* 0x0000000606047981 */ /* 0x004ea2000c1e1d00 */
[----:B------:R-:W-:Y:S02]  /*11190*/  LEA.HI.X.SX32 R3, R11, R3, 0x1, P4 ;  /* 0x000000030b037211 */ /* 0x000fe400020f0eff */
[----:B------:R-:W-:-:S04]  /*111a0*/  LEA R12, P4, R8, c[0x0][0x2a8], 0x1 ;  /* 0x0000aa00080c7a11 */ /* 0x000fc800078808ff */
[----:B------:R-:W-:-:S06]  /*111b0*/  LEA.HI.X R13, R8, c[0x0][0x2ac], R3, 0x1, P4 ;  /* 0x0000ab00080d7a11 */ /* 0x000fcc00020f0c03 */
[----:B---3--:R-:W3:Y:S01]  /*111c0*/  LDG.E.128 R12, [R12.64] ;  /* 0x000000060c0c7981 */ /* 0x008ee2000c1e1d00 */
[--C-:B----4-:R-:W-:Y:S02]  /*111d0*/  HADD2.F32 R32, -RZ, R28.reuse.H0_H0 ;  /* 0x2000001cff207230 */ /* 0x110fe40000004100 */
[----:B------:R-:W-:Y:S02]  /*111e0*/  HADD2.F32 R27, -RZ, R28.H1_H1 ;  /* 0x3000001cff1b7230 */ /* 0x000fe40000004100 */
[----:B------:R-:W-:Y:S02]  /*111f0*/  HADD2.F32 R25, -RZ, R29.H0_H0 ;  /* 0x2000001dff197230 */ /* 0x000fe40000004100 */
[--C-:B--2---:R-:W-:Y:S02]  /*11200*/  HADD2.F32 R3, -RZ, R4.reuse.H0_H0 ;  /* 0x20000004ff037230 */ /* 0x104fe40000004100 */
[----:B------:R-:W-:Y:S02]  /*11210*/  HADD2.F32 R8, -RZ, R4.H1_H1 ;  /* 0x30000004ff087230 */ /* 0x000fe40000004100 */
[----:B------:R-:W-:-:S02]  /*11220*/  HADD2.F32 R4, -RZ, R5.H0_H0 ;  /* 0x20000005ff047230 */ /* 0x000fc40000004100 */
[----:B------:R-:W-:Y:S01]  /*11230*/  HADD2.F32 R11, -RZ, R5.H1_H1 ;  /* 0x30000005ff0b7230 */ /* 0x000fe20000004100 */
[----:B------:R-:W-:Y:S01]  /*11240*/  @!P2 FADD.FTZ R3, -R3, -RZ ;  /* 0x800000ff0303a221 */ /* 0x000fe20000010100 */
[--C-:B------:R-:W-:Y:S01]  /*11250*/  HADD2.F32 R5, -RZ, R6.reuse.H0_H0 ;  /* 0x20000006ff057230 */ /* 0x100fe20000004100 */
[----:B------:R-:W-:Y:S01]  /*11260*/  @!P2 FADD.FTZ R8, -R8, -RZ ;  /* 0x800000ff0808a221 */ /* 0x000fe20000010100 */
[----:B------:R-:W-:Y:S01]  /*11270*/  HADD2.F32 R21, -RZ, R6.H1_H1 ;  /* 0x30000006ff157230 */ /* 0x000fe20000004100 */
[----:B------:R-:W-:Y:S01]  /*11280*/  @!P2 FADD.FTZ R4, -R4, -RZ ;  /* 0x800000ff0404a221 */ /* 0x000fe20000010100 */
[--C-:B------:R-:W-:Y:S02]  /*11290*/  HADD2.F32 R6, -RZ, R7.reuse.H0_H0 ;  /* 0x20000007ff067230 */ /* 0x100fe40000004100 */
        /* <DEDUP_REMOVED lines=11> */
[----:B------:R-:W-:Y:S01]  /*11350*/  @!P2 FADD.FTZ R7, -R7, -RZ ;  /* 0x800000ff0707a221 */ /* 0x000fe20000010100 */
[----:B------:R-:W-:Y:S01]  /*11360*/  HADD2.F32 R30, -RZ, R30.H1_H1 ;  /* 0x3000001eff1e7230 */ /* 0x000fe20000004100 */
        /* <DEDUP_REMOVED lines=8> */
[----:B------:R-:W-:-:S02]  /*113f0*/  @!P2 FADD.FTZ R21, -R21, -RZ ;  /* 0x800000ff1515a221 */ /* 0x000fc40000010100 */
[----:B------:R-:W-:Y:S01]  /*11400*/  FFMA.FTZ R8, R8, R11, R25 ;  /* 0x0000000b08087223 */ /* 0x000fe20000010019 */
[----:B------:R-:W-:Y:S01]  /*11410*/  HADD2.F32 R11, -RZ, R19.H0_H0 ;  /* 0x20000013ff0b7230 */ /* 0x000fe20000004100 */
[----:B------:R-:W-:Y:S01]  /*11420*/  FMUL.FTZ R21, R30, R21 ;  /* 0x000000151e157220 */ /* 0x000fe20000410000 */
[----:B------:R-:W-:Y:S01]  /*11430*/  HADD2.F32 R30, -RZ, R14.H0_H0 ;  /* 0x2000000eff1e7230 */ /* 0x000fe20000004100 */
[----:B------:R-:W-:Y:S01]  /*11440*/  FFMA.FTZ R3, R3, R4, R32 ;  /* 0x0000000403037223 */ /* 0x000fe20000010020 */
[----:B------:R-:W-:Y:S02]  /*11450*/  HADD2.F32 R4, -RZ, R18.H0_H0 ;  /* 0x20000012ff047230 */ /* 0x000fe40000004100 */
[----:B------:R-:W-:Y:S02]  /*11460*/  HADD2.F32 R16, -RZ, R16.H1_H1 ;  /* 0x30000010ff107230 */ /* 0x000fe40000004100 */
[----:B------:R-:W-:Y:S02]  /*11470*/  HADD2.F32 R12, -RZ, R12.H1_H1 ;  /* 0x3000000cff0c7230 */ /* 0x000fe40000004100 */
        /* <DEDUP_REMOVED lines=17> */
.L_x_2293:
[----:B------:R-:W-:Y:S05]  /*11590*/  BSYNC B0 ;  /* 0x0000000000007941 */ /* 0x000fea0003800000 */
.L_x_2292:
[----:B-----5:R1:W-:Y:S02]  /*115a0*/  STS.128 [R200+0x1800], R16 ;  /* 0x00180010c8007388 */ /* 0x0203e40000000c00 */
.L_x_2291:
[----:B------:R-:W-:Y:S05]  /*115b0*/  BSYNC B1 ;  /* 0x0000000000017941 */ /* 0x000fea0003800000 */
.L_x_2290:
        /* <DEDUP_REMOVED lines=8> */
[----:B------:R-:W-:Y:S02]  /*11640*/  MOV R7, R153 ;  /* 0x0000009900077202 */ /* 0x000fe40000000f00 */
[----:B------:R-:W-:Y:S02]  /*11650*/  MOV R4, 0x30 ;  /* 0x0000003000047802 */ /* 0x000fe40000000f00 */
[----:B------:R-:W-:-:S07]  /*11660*/  MOV R10, RZ ;  /* 0x000000ff000a7202 */ /* 0x000fce0000000f00 */
[----:B------:R-:W-:-:S04]  /*11670*/  @P1 SHF.R.S32.HI R153, RZ, 0x1, R152 ;  /* 0x00000001ff991819 */ /* 0x000fc80000011498 */
[C---:B------:R-:W-:Y:S01]  /*11680*/  @P1 IADD3 R7, -R153.reuse, RZ, RZ ;  /* 0x000000ff99071210 */ /* 0x040fe20007ffe1ff */
[C---:B------:R-:W-:Y:S01]  /*11690*/  IMAD R3, R153.reuse, R4, 0x40 ;  /* 0x0000004099037424 */ /* 0x040fe200078e0204 */
[----:B------:R-:W-:Y:S02]  /*116a0*/  MOV R4, RZ ;  /* 0x000000ff00047202 */ /* 0x000fe40000000f00 */
[----:B------:R-:W-:Y:S01]  /*116b0*/  @P1 IADD3 R4, -R153, RZ, RZ ;  /* 0x000000ff99041210 */ /* 0x000fe20007ffe1ff */
[----:B----4-:R-:W-:Y:S01]  /*116c0*/  IMAD.WIDE R28, R7, 0x2, R22 ;  /* 0x00000002071c7825 */ /* 0x010fe200078e0216 */
[----:B------:R-:W-:Y:S02]  /*116d0*/  IADD3 R8, P2, R3, R0, RZ ;  /* 0x0000000003087210 */ /* 0x000fe40007f5e0ff */
[----:B------:R-:W-:Y:S02]  /*116e0*/  @P1 IADD3 R10, -R153, RZ, RZ ;  /* 0x000000ff990a1210 */ /* 0x000fe40007ffe1ff */
[----:B------:R-:W-:Y:S01]  /*116f0*/  LEA.HI.X.SX32 R3, R3, R2, 0x1, P2 ;  /* 0x0000000203037211 */ /* 0x000fe200010f0eff */
[----:B------:R-:W4:Y:S01]  /*11700*/  LDG.E.128 R28, [R28.64+0x80] ;  /* 0x000080061c1c7981 */ /* 0x000f22000c1e1d00 */
[----:B------:R-:W-:-:S04]  /*11710*/  IADD3 R5, P2, R4, R8, RZ ;  /* 0x0000000804057210 */ /* 0x000fc80007f5e0ff */
        /* <DEDUP_REMOVED lines=11> */
[--C-:B------:R-:W-:Y:S02]  /*117d0*/  HADD2.F32 R21, -RZ, R29.reuse.H0_H0 ;  /* 0x2000001dff157230 */ /* 0x100fe40000004100 */
[----:B------:R-:W-:Y:S02]  /*117e0*/  HADD2.F32 R29, -RZ, R29.H1_H1 ;  /* 0x3000001dff1d7230 */ /* 0x000fe40000004100 */
[--C-:B--2---:R-:W-:Y:S02]  /*117f0*/  HADD2.F32 R3, -RZ, R4.reuse.H0_H0 ;  /* 0x20000004ff037230 */ /* 0x104fe40000004100 */
[----:B------:R-:W-:-:S02]  /*11800*/  HADD2.F32 R8, -RZ, R4.H1_H1 ;  /* 0x30000004ff087230 */ /* 0x000fc40000004100 */
[--C-:B------:R-:W-:Y:S02]  /*11810*/  HADD2.F32 R4, -RZ, R5.reuse.H0_H0 ;  /* 0x20000005ff047230 */ /* 0x100fe40000004100 */
        /* <DEDUP_REMOVED lines=9> */
[--C-:B------:R-:W-:Y:S01]  /*118b0*/  HADD2.F32 R3, -RZ, R31.reuse.H0_H0 ;  /* 0x2000001fff037230 */ /* 0x100fe20000004100 */
[----:B------:R-:W-:Y:S01]  /*118c0*/  FMUL.FTZ R25, R25, R8 ;  /* 0x0000000819197220 */ /* 0x000fe20000410000 */
[----:B------:R-:W-:Y:S01]  /*118d0*/  HADD2.F32 R8, -RZ, R30.H0_H0 ;  /* 0x2000001eff087230 */ /* 0x000fe20000004100 */
[----:B------:R-:W-:Y:S01]  /*118e0*/  FMUL.FTZ R21, R21, R4 ;  /* 0x0000000415157220 */ /* 0x000fe20000410000 */
[----:B------:R-:W-:Y:S01]  /*118f0*/  HADD2.F32 R4, -RZ, R31.H1_H1 ;  /* 0x3000001fff047230 */ /* 0x000fe20000004100 */
[----:B------:R-:W-:-:S02]  /*11900*/  @!P1 FADD.FTZ R10, -R10, -RZ ;  /* 0x800000ff0a0a9221 */ /* 0x000fc40000010100 */
[----:B------:R-:W-:Y:S02]  /*11910*/  @!P1 FADD.FTZ R5, -R5, -RZ ;  /* 0x800000ff05059221 */ /* 0x000fe40000010100 */
        /* <DEDUP_REMOVED lines=12> */
[----:B------:R-:W-:Y:S01]  /*119e0*/  HADD2.F32 R28, -RZ, R14.H0_H0 ;  /* 0x2000000eff1c7230 */ /* 0x000fe20000004100 */
[----:B------:R-:W-:Y:S01]  /*119f0*/  FFMA.FTZ R8, R8, R10, R21 ;  /* 0x0000000a08087223 */ /* 0x000fe20000010015 */
[----:B------:R-:W-:Y:S01]  /*11a00*/  HADD2.F32 R10, -RZ, R19.H0_H0 ;  /* 0x20000013ff0a7230 */ /* 0x000fe20000004100 */
[----:B------:R-:W-:Y:S01]  /*11a10*/  FMUL.FTZ R11, R30, R11 ;  /* 0x0000000b1e0b7220 */ /* 0x000fe20000410000 */
[----:B------:R-:W-:Y:S01]  /*11a20*/  HADD2.F32 R30, -RZ, R13.H1_H1 ;  /* 0x3000000dff1e7230 */ /* 0x000fe20000004100 */
[----:B------:R-:W-:Y:S01]  /*11a30*/  FFMA.FTZ R3, R3, R4, R32 ;  /* 0x0000000403037223 */ /* 0x000fe20000010020 */
[----:B------:R-:W-:-:S02]  /*11a40*/  HADD2.F32 R4, -RZ, R18.H0_H0 ;  /* 0x20000012ff047230 */ /* 0x000fc40000004100 */
[----:B------:R-:W-:Y:S02]  /*11a50*/  HADD2.F32 R16, -RZ, R16.H1_H1 ;  /* 0x30000010ff107230 */ /* 0x000fe40000004100 */
[----:B------:R-:W-:Y:S02]  /*11a60*/  HADD2.F32 R12, -RZ, R12.H1_H1 ;  /* 0x3000000cff0c7230 */ /* 0x000fe40000004100 */
        /* <DEDUP_REMOVED lines=16> */
.L_x_2297:
[----:B------:R-:W-:Y:S05]  /*11b70*/  BSYNC B0 ;  /* 0x0000000000007941 */ /* 0x000fea0003800000 */
.L_x_2296:
[----:B-----5:R1:W-:Y:S02]  /*11b80*/  STS.128 [R200+0x3800], R16 ;  /* 0x00380010c8007388 */ /* 0x0203e40000000c00 */
.L_x_2295:
[----:B------:R-:W-:Y:S05]  /*11b90*/  BSYNC B1 ;  /* 0x0000000000017941 */ /* 0x000fea0003800000 */
.L_x_2294:
[----:B------:R1:W-:Y:S01]  /*11ba0*/  @P0 STS.128 [R200+0x5800], RZ ;  /* 0x005800ffc8000388 */ /* 0x0003e20000000c00 */
[----:B------:R-:W-:Y:S05]  /*11bb0*/  @P0 BRA `(.L_x_2243) ;  /* 0x00000d8000000947 */ /* 0x000fea0003800000 */
[----:B--2-4-:R2:W5:Y:S01]  /*11bc0*/  LDG.E.128 R12, [R22.64+0x100] ;  /* 0x00010006160c7981 */ /* 0x014562000c1e1d00 */
[----:B------:R-:W-:Y:S01]  /*11bd0*/  ISETP.GE.AND P0, PT, R9, c[0x0][0x230], PT ;  /* 0x00008c0009007a0c */ /* 0x000fe20003f06270 */
[----:B------:R-:W-:Y:S01]  /*11be0*/  BSSY B0, `(.L_x_2298) ;  /* 0x000005a000007945 */ /* 0x000fe20003800000 */
[----:B------:R-:W-:-:S05]  /*11bf0*/  IADD3 R10, P1, R22, 0x100, RZ ;  /* 0x00000100160a7810 */ /* 0x000fca0007f3e0ff */
[----:B------:R-:W-:-:S06]  /*11c00*/  IMAD.X R11, RZ, RZ, R23, P1 ;  /* 0x000000ffff0b7224 */ /* 0x000fcc00008e0617 */
[----:B------:R-:W-:Y:S05]  /*11c10*/  @P0 BRA `(.L_x_2299) ;  /* 0x0000056000000947 */ /* 0x000fea0003800000 */
[-C--:B------:R-:W-:Y:S02]  /*11c20*/  ISETP.GE.AND P0, PT, R9, R153.reuse, PT ;  /* 0x000000990900720c */ /* 0x080fe40003f06270 */
[----:B------:R-:W-:Y:S02]  /*11c30*/  MOV R4, R153 ;  /* 0x0000009900047202 */ /* 0x000fe40000000f00 */
[----:B------:R-:W-:Y:S02]  /*11c40*/  MOV R6, 0x30 ;  /* 0x0000003000067802 */ /* 0x000fe40000000f00 */
[----:B------:R-:W-:-:S07]  /*11c50*/  MOV R3, RZ ;  /* 0x000000ff00037202 */ /* 0x000fce0000000f00 */
[--C-:B------:R-:W-:Y:S02]  /*11c60*/  @P0 SHF.R.S32.HI R153, RZ, 0x1, R152.reuse ;  /* 0x00000001ff990819 */ /* 0x100fe40000011498 */
[--C-:B------:R-:W-:Y:S02]  /*11c70*/  @P0 SHF.R.S32.HI R5, RZ, 0x1, R152.reuse ;  /* 0x00000001ff050819 */ /* 0x100fe40000011498 */
[C---:B------:R-:W-:Y:S01]  /*11c80*/  @P0 IADD3 R4, -R153.reuse, RZ, RZ ;  /* 0x000000ff99040210 */ /* 0x040fe20007ffe1ff */
[----:B------:R-:W-:Y:S01]  /*11c90*/  IMAD R7, R153, R6, 0x80 ;  /* 0x0000008099077424 */ /* 0x000fe200078e0206 */
[----:B------:R-:W-:Y:S02]  /*11ca0*/  @P0 IADD3 R3, -R5, RZ, RZ ;  /* 0x000000ff05030210 */ /* 0x000fe40007ffe1ff */
[----:B------:R-:W-:Y:S01]  /*11cb0*/  @P0 SHF.R.S32.HI R152, RZ, 0x1, R152 ;  /* 0x00000001ff980819 */ /* 0x000fe20000011498 */
[----:B-1----:R-:W-:Y:S01]  /*11cc0*/  IMAD.WIDE R16, R4, 0x2, R10 ;  /* 0x0000000204107825 */ /* 0x002fe200078e020a */
[----:B------:R-:W-:-:S04]  /*11cd0*/  IADD3 R0, P1, R7, R0, RZ ;  /* 0x0000000007007210 */ /* 0x000fc80007f3e0ff */
[----:B------:R-:W-:Y:S01]  /*11ce0*/  LEA.HI.X.SX32 R2, R7, R2, 0x1, P1 ;  /* 0x0000000207027211 */ /* 0x000fe200008f0eff */
[----:B------:R-:W4:Y:S01]  /*11cf0*/  LDG.E.128 R16, [R16.64] ;  /* 0x0000000610107981 */ /* 0x000f22000c1e1d00 */
[----:B------:R-:W-:-:S04]  /*11d00*/  IADD3 R5, P1, R3, R0, RZ ;  /* 0x0000000003057210 */ /* 0x000fc80007f3e0ff */
[----:B------:R-:W-:Y:S02]  /*11d10*/  LEA.HI.X.SX32 R6, R3, R2, 0x1, P1 ;  /* 0x0000000203067211 */ /* 0x000fe400008f0eff */
[C---:B--2---:R-:W-:Y:S02]  /*11d20*/  LEA R22, P1, R5.reuse, c[0x0][0x2b0], 0x1 ;  /* 0x0000ac0005167a11 */ /* 0x044fe400078208ff */
[----:B------:R-:W-:Y:S02]  /*11d30*/  MOV R3, RZ ;  /* 0x000000ff00037202 */ /* 0x000fe40000000f00 */
[----:B------:R-:W-:Y:S02]  /*11d40*/  LEA.HI.X R23, R5, c[0x0][0x2b4], R6, 0x1, P1 ;  /* 0x0000ad0005177a11 */ /* 0x000fe400008f0c06 */
[----:B------:R-:W-:-:S03]  /*11d50*/  @P0 IADD3 R3, -R152, RZ, RZ ;  /* 0x000000ff98030210 */ /* 0x000fc60007ffe1ff */
[----:B------:R4:W2:Y:S01]  /*11d60*/  LDG.E.128 R4, [R22.64] ;  /* 0x0000000616047981 */ /* 0x0008a2000c1e1d00 */
[----:B------:R-:W-:-:S04]  /*11d70*/  IADD3 R0, P1, R3, R0, RZ ;  /* 0x0000000003007210 */ /* 0x000fc80007f3e0ff */
        /* <DEDUP_REMOVED lines=9> */
[----:B------:R-:W-:Y:S01]  /*11e10*/  HADD2.F32 R2, -RZ, R4.H0_H0 ;  /* 0x20000004ff027230 */ /* 0x000fe20000004100 */
[----:B------:R-:W-:Y:S01]  /*11e20*/  @!P0 FADD.FTZ R0, -R0, -RZ ;  /* 0x800000ff00008221 */ /* 0x000fe20000010100 */
[--C-:B------:R-:W-:Y:S01]  /*11e30*/  HADD2.F32 R3, -RZ, R6.reuse.H0_H0 ;  /* 0x20000006ff037230 */ /* 0x100fe20000004100 */
[----:B------:R-:W-:Y:S01]  /*11e40*/  @!P0 FADD.FTZ R5, -R5, -RZ ;  /* 0x800000ff05058221 */ /* 0x000fe20000010100 */
[----:B------:R-:W-:Y:S01]  /*11e50*/  HADD2.F32 R21, -RZ, R6.H1_H1 ;  /* 0x30000006ff157230 */ /* 0x000fe20000004100 */
[----:B------:R-:W-:Y:S01]  /*11e60*/  @!P0 FADD.FTZ R2, -R2, -RZ ;  /* 0x800000ff02028221 */ /* 0x000fe20000010100 */
[----:B------:R-:W-:-:S02]  /*11e70*/  HADD2.F32 R6, -RZ, R7.H0_H0 ;  /* 0x20000007ff067230 */ /* 0x000fc40000004100 */
[----:B------:R-:W-:Y:S02]  /*11e80*/  HADD2.F32 R4, -RZ, R4.H1_H1 ;  /* 0x30000004ff047230 */ /* 0x000fe40000004100 */
[----:B------:R-:W-:Y:S01]  /*11e90*/  HADD2.F32 R7, -RZ, R7.H1_H1 ;  /* 0x30000007ff077230 */ /* 0x000fe20000004100 */
[----:B------:R-:W-:Y:S01]  /*11ea0*/  FMUL.FTZ R23, R23, R0 ;  /* 0x0000000017177220 */ /* 0x000fe20000410000 */
[----:B------:R-:W-:Y:S01]  /*11eb0*/  HADD2.F32 R25, -RZ, R16.H1_H1 ;  /* 0x30000010ff197230 */ /* 0x000fe20000004100 */
[----:B------:R-:W-:Y:S01]  /*11ec0*/  FMUL.FTZ R22, R22, R5 ;  /* 0x0000000516167220 */ /* 0x000fe20000410000 */
[--C-:B------:R-:W-:Y:S01]  /*11ed0*/  HADD2.F32 R5, -RZ, R19.reuse.H0_H0 ;  /* 0x20000013ff057230 */ /* 0x100fe20000004100 */
[----:B------:R-:W-:Y:S01]  /*11ee0*/  FMUL.FTZ R17, R17, R2 ;  /* 0x0000000211117220 */ /* 0x000fe20000410000 */
[----:B------:R-:W-:Y:S01]  /*11ef0*/  HADD2.F32 R2, -RZ, R18.H0_H0 ;  /* 0x20000012ff027230 */ /* 0x000fe20000004100 */
[----:B------:R-:W-:Y:S01]  /*11f00*/  @!P0 FADD.FTZ R4, -R4, -RZ ;  /* 0x800000ff04048221 */ /* 0x000fe20000010100 */
[----:B------:R-:W-:Y:S01]  /*11f10*/  HADD2.F32 R0, -RZ, R19.H1_H1 ;  /* 0x30000013ff007230 */ /* 0x000fe20000004100 */
[----:B------:R-:W-:-:S02]  /*11f20*/  @!P0 FADD.FTZ R3, -R3, -RZ ;  /* 0x800000ff03038221 */ /* 0x000fc40000010100 */
[----:B------:R-:W-:Y:S02]  /*11f30*/  @!P0 FADD.FTZ R6, -R6, -RZ ;  /* 0x800000ff06068221 */ /* 0x000fe40000010100 */
[----:B------:R-:W-:Y:S01]  /*11f40*/  @!P0 FADD.FTZ R7, -R7, -RZ ;  /* 0x800000ff07078221 */ /* 0x000fe20000010100 */
[----:B------:R-:W-:Y:S01]  /*11f50*/  HADD2.F32 R18, -RZ, R18.H1_H1 ;  /* 0x30000012ff127230 */ /* 0x000fe20000004100 */
        /* <DEDUP_REMOVED lines=18> */
[--C-:B------:R-:W-:Y:S02]  /*12080*/  HADD2.F32 R19, -RZ, R11.reuse.H0_H0 ;  /* 0x2000000bff137230 */ /* 0x100fe40000004100 */
[----:B------:R-:W-:Y:S02]  /*12090*/  HADD2.F32 R16, -RZ, R11.H1_H1 ;  /* 0x3000000bff107230 */ /* 0x000fe40000004100 */
        /* <DEDUP_REMOVED lines=14> */
.L_x_2299:
[----:B------:R-:W-:Y:S05]  /*12180*/  BSYNC B0 ;  /* 0x0000000000007941 */ /* 0x000fea0003800000 */
.L_x_2298:
[----:B-----5:R4:W-:Y:S01]  /*12190*/  STS.128 [R200+0x5800], R12 ;  /* 0x0058000cc8007388 */ /* 0x0209e20000000c00 */
[----:B------:R-:W-:Y:S05]  /*121a0*/  BRA `(.L_x_2243) ;  /* 0x0000079000007947 */ /* 0x000fea0003800000 */
.L_x_2205:
        /* <DEDUP_REMOVED lines=27> */
.L_x_2301:
[----:B------:R-:W-:Y:S05]  /*12360*/  BSYNC B0 ;  /* 0x0000000000007941 */ /* 0x000fea0003800000 */
.L_x_2300:
[----:B------:R-:W-:Y:S01]  /*12370*/  IADD3 R20, R160, 0x10, RZ ;  /* 0x00000010a0147810 */ /* 0x000fe20007ffe0ff */
        /* <DEDUP_REMOVED lines=9> */
[----:B-1----:R-:W-:-:S04]  /*12410*/  @!P4 LEA R10, P5, R5, c[0x0][0x160], 0x1 ;  /* 0x00005800050aca11 */ /* 0x002fc800078a08ff */
        /* <DEDUP_REMOVED lines=18> */
.L_x_2303:
[----:B------:R-:W-:Y:S05]  /*12540*/  BSYNC B0 ;  /* 0x0000000000007941 */ /* 0x000fea0003800000 */
.L_x_2302:
        /* <DEDUP_REMOVED lines=8> */
[----:B--2---:R-:W-:-:S04]  /*125d0*/  @!P1 LEA R6, P2, R5, c[0x0][0x160], 0x1 ;  /* 0x0000580005069a11 */ /* 0x004fc800078408ff */
        /* <DEDUP_REMOVED lines=21> */
.L_x_2305:
[----:B------:R-:W-:Y:S05]  /*12730*/  BSYNC B0 ;  /* 0x0000000000007941 */ /* 0x000fea0003800000 */
.L_x_2304:
        /* <DEDUP_REMOVED lines=32> */
.L_x_2243:
[----:B------:R-:W-:Y:S05]  /*12940*/  BSYNC B3 ;  /* 0x0000000000037941 */ /* 0x000fea0003800000 */
.L_x_2204:
[----:B------:R-:W-:Y:S01]  /*12950*/  IADD3 R204, R134, -0x1, RZ ;  /* 0xffffffff86cc7810 */ /* 0x000fe20007ffe0ff */
[----:B------:R-:W-:Y:S01]  /*12960*/  BSSY B0, `(.L_x_2306) ;  /* 0x000001f000007945 */ /* 0x000fe20003800000 */
[----:B------:R-:W-:Y:S02]  /*12970*/  LEA R202, P0, R158, c[0x0][0x168], 0x1 ;  /* 0x00005a009eca7a11 */ /* 0x000fe400078008ff */
[----:B------:R-:W-:Y:S01]  /*12980*/  LOP3.LUT R201, R154, 0xffff, RZ, 0xc0, !PT ;  /* 0x0000ffff9ac97812 */ /* 0x000fe200078ec0ff */
[----:B-1----:R-:W-:Y:S01]  /*12990*/  IMAD.SHL.U32 R2, R204, 0x40, RZ ;  /* 0x00000040cc027824 */ /* 0x002fe200078e00ff */
[----:B------:R-:W-:Y:S02]  /*129a0*/  LEA.HI.X R203, R158, c[0x0][0x16c], R157, 0x1, P0 ;  /* 0x00005b009ecb7a11 */ /* 0x000fe400000f0c9d */
[----:B------:R-:W-:Y:S01]  /*129b0*/  LOP3.LUT R3, R201, 0xff, RZ, 0xc0, !PT ;  /* 0x000000ffc9037812 */ /* 0x000fe200078ec0ff */
[----:B--2---:R-:W-:-:S05]  /*129c0*/  IMAD.IADD R5, R67, 0x1, -R2 ;  /* 0x0000000143057824 */ /* 0x004fca00078e0a02 */
        /* <DEDUP_REMOVED lines=23> */
.L_x_2308:
[----:B------:R2:W-:Y:S02]  /*12b40*/  STS.128 [R200+0xa000], RZ ;  /* 0x00a000ffc8007388 */ /* 0x0005e40000000c00 */
.L_x_2307:
[----:B------:R-:W-:Y:S05]  /*12b50*/  BSYNC B0 ;  /* 0x0000000000007941 */ /* 0x000fea0003800000 */
.L_x_2306:
        /* <DEDUP_REMOVED lines=31> */
.L_x_2311:
[----:B------:R1:W-:Y:S02]  /*12d50*/  STS.128 [R200+0xa800], RZ ;  /* 0x00a800ffc8007388 */ /* 0x0003e40000000c00 */
.L_x_2310:
[----:B------:R-:W-:Y:S05]  /*12d60*/  BSYNC B0 ;  /* 0x0000000000007941 */ /* 0x000fea0003800000 */
.L_x_2309:
        /* <DEDUP_REMOVED lines=35> */
.L_x_2314:
[----:B------:R1:W-:Y:S02]  /*12fa0*/  STS.128 [R200+0xb000], RZ ;  /* 0x00b000ffc8007388 */ /* 0x0003e40000000c00 */
.L_x_2313:
[----:B------:R-:W-:Y:S05]  /*12fb0*/  BSYNC B0 ;  /* 0x0000000000007941 */ /* 0x000fea0003800000 */
.L_x_2312:
        /* <DEDUP_REMOVED lines=35> */
.L_x_2316:
[----:B------:R-:W-:Y:S05]  /*131f0*/  BSYNC B0 ;  /* 0x0000000000007941 */ /* 0x000fea0003800000 */
.L_x_2315:
[----:B------:R-:W0:Y:S01]  /*13200*/  LDGDEPBAR ;  /* 0x00000000000079af */ /* 0x000e220000000000 */
[----:B------:R-:W-:Y:S01]  /*13210*/  ISETP.GE.AND P1, PT, R160, R5, PT ;  /* 0x00000005a000720c */ /* 0x000fe20003f26270 */
[----:B------:R-:W-:Y:S01]  /*13220*/  IMAD.SHL.U32 R135, R135, 0x2, RZ ;  /* 0x0000000287877824 */ /* 0x000fe200078e00ff */
[----:B------:R-:W-:Y:S01]  /*13230*/  SHF.R.S32.HI R44, RZ, 0x1f, R155 ;  /* 0x0000001fff2c7819 */ /* 0x000fe2000001149b */
[----:B------:R-:W-:Y:S01]  /*13240*/  BSSY B0, `(.L_x_2317) ;  /* 0x0000022000007945 */ /* 0x000fe20003800000 */
[----:B------:R-:W-:-:S02]  /*13250*/  LEA R164, P0, R136, c[0x0][0x170], 0x1 ;  /* 0x00005c0088a47a11 */ /* 0x000fc400078008ff */
[----:B------:R-:W-:Y:S02]  /*13260*/  LEA.HI R44, R44, R155, RZ, 0x2 ;  /* 0x0000009b2c2c7211 */ /* 0x000fe400078f10ff */
[----:B------:R-:W-:Y:S02]  /*13270*/  LOP3.LUT R135, R135, 0x6, RZ, 0xc0, !PT ;  /* 0x0000000687877812 */ /* 0x000fe400078ec0ff */
[----:B------:R-:W-:Y:S02]  /*13280*/  LEA.HI.X R165, R136, c[0x0][0x174], R133, 0x1, P0 ;  /* 0x00005d0088a57a11 */ /* 0x000fe400000f0c85 */
[----:B------:R-:W-:Y:S01]  /*13290*/  SHF.R.S32.HI R44, RZ, 0x2, R44 ;  /* 0x00000002ff2c7819 */ /* 0x000fe2000001142c */
        /* <DEDUP_REMOVED lines=27> */
.L_x_2319:
[----:B------:R1:W-:Y:S02]  /*13450*/  STS.128 [R200+0x10000], RZ ;  /* 0x010000ffc8007388 */ /* 0x0003e40000000c00 */
.L_x_2318:
[----:B------:R-:W-:Y:S05]  /*13460*/  BSYNC B0 ;  /* 0x0000000000007941 */ /* 0x000fea0003800000 */
.L_x_2317:
        /* <DEDUP_REMOVED lines=8> */
[----:B------:R-:W-:-:S11]  /*134f0*/  ISETP.NE.U32.AND P2, PT, R0, 0x1, PT ;  /* 0x000000010000780c */ /* 0x000fd60003f45070 */
[CC--:B-1----:R-:W-:Y:S02]  /*13500*/  @P1 LEA R6, P0, R121.reuse, R164.reuse, 0x1 ;  /* 0x000000a479061211 */ /* 0x0c2fe400078008ff */
[C---:B------:R-:W-:Y:S02]  /*13510*/  @!P2 LEA R8, P4, R121.reuse, R164, 0x1 ;  /* 0x000000a47908a211 */ /* 0x040fe400078808ff */
[CCC-:B------:R-:W-:Y:S02]  /*13520*/  @P1 LEA.HI.X R7, R121.reuse, R165.reuse, R120.reuse, 0x1, P0 ;  /* 0x000000a579071211 */ /* 0x1c0fe400000f0c78 */
[----:B------:R-:W-:Y:S02]  /*13530*/  @!P2 LEA.HI.X R9, R121, R165, R120, 0x1, P4 ;  /* 0x000000a57909a211 */ /* 0x000fe400020f0c78 */
[----:B------:R-:W-:-:S03]  /*13540*/  LOP3.LUT P0, RZ, R3, 0x4, RZ, 0xc0, !PT ;  /* 0x0000000403ff7812 */ /* 0x000fc6000780c0ff */
        /* <DEDUP_REMOVED lines=11> */
[----:B-1----:R-:W-:-:S04]  /*13600*/  LEA R6, P0, R121, R164, 0x1 ;  /* 0x000000a479067211 */ /* 0x002fc800078008ff */
[----:B------:R-:W-:-:S05]  /*13610*/  LEA.HI.X R7, R121, R165, R120, 0x1, P0 ;  /* 0x000000a579077211 */ /* 0x000fca00000f0c78 */
[----:B------:R-:W-:Y:S01]  /*13620*/  @!PT LDS RZ, [RZ] ;  /* 0x00000000fffff984 */ /* 0x000fe20000000800 */
[----:B------:R-:W-:Y:S01]  /*13630*/  @!PT LDS RZ, [RZ] ;  /* 0x00000000fffff984 */ /* 0x000fe20000000800 */
[----:B------:R-:W-:Y:S01]  /*13640*/  @!PT LDS RZ, [RZ] ;  /* 0x00000000fffff984 */ /* 0x000fe20000000800 */
[----:B------:R1:W-:Y:S01]  /*13650*/  LDGSTS.E.BYPASS.LTC128B.128 [R200+0x10800], [R6.64+0x100] ;  /* 0x1080010006c87fae */ /* 0x0003e2000b901d46 */
[----:B------:R-:W-:Y:S05]  /*13660*/  BRA `(.L_x_2321) ;  /* 0x0000001000007947 */ /* 0x000fea0003800000 */
.L_x_2322:
[----:B------:R1:W-:Y:S02]  /*13670*/  STS.128 [R200+0x10800], RZ ;  /* 0x010800ffc8007388 */ /* 0x0003e40000000c00 */
.L_x_2321:
[----:B------:R-:W-:Y:S05]  /*13680*/  BSYNC B0 ;  /* 0x0000000000007941 */ /* 0x000fea0003800000 */
.L_x_2320:
        /* <DEDUP_REMOVED lines=8> */
[----:B------:R-:W-:-:S02]  /*13710*/  LOP3.LUT P1, RZ, R3, 0x2, RZ, 0xc0, !PT ;  /* 0x0000000203ff7812 */ /* 0x000fc4000782c0ff */
[----:B------:R-:W-:Y:S01]  /*13720*/  ISETP.NE.U32.AND P2, PT, R0, 0x1, PT ;  /* 0x000000010000780c */ /* 0x000fe20003f45070 */
[----:B------:R-:W-:Y:S02]  /*13730*/  IMAD.MOV.U32 R0, RZ, RZ, 0x5 ;  /* 0x00000005ff007424 */ /* 0x000fe400078e00ff */
[----:B------:R-:W-:-:S03]  /*13740*/  IMAD.SHL.U32 R4, R7, 0x20, RZ ;  /* 0x0000002007047824 */ /* 0x000fc600078e00ff */
[----:B------:R-:W-:-:S05]  /*13750*/  SHF.L.U64.HI R0, R7, R0, c[0x0][0x1a4] ;  /* 0x0000690007007619 */ /* 0x000fca0000010200 */
[CC--:B------:R-:W-:Y:S02]  /*13760*/  @P1 LEA R6, P0, R4.reuse, R164.reuse, 0x1 ;  /* 0x000000a404061211 */ /* 0x0c0fe400078008ff */
        /* <DEDUP_REMOVED lines=22> */
.L_x_2325:
[----:B------:R1:W-:Y:S02]  /*138d0*/  STS.128 [R200+0x11000], RZ ;  /* 0x011000ffc8007388 */ /* 0x0003e40000000c00 */
.L_x_2324:
[----:B------:R-:W-:Y:S05]  /*138e0*/  BSYNC B0 ;  /* 0x0000000000007941 */ /* 0x000fea0003800000 */
.L_x_2323:
[----:B------:R-:W-:Y:S01]  /*138f0*/  ISETP.GE.AND P0, PT, R26, R5, PT ;  /* 0x000000051a00720c */ /* 0x000fe20003f06270 */
[----:B------:R-:W-:-:S12]  /*13900*/  BSSY B0, `(.L_x_2326) ;  /* 0x0000029000007945 */ /* 0x000fd80003800000 */
[----:B------:R1:W-:Y:S04]  /*13910*/  @P0 STS.128 [R200+0xd800], RZ ;  /* 0x00d800ffc8000388 */ /* 0x0003e80000000c00 */
[----:B------:R1:W-:Y:S04]  /*13920*/  @P0 STS.128 [R200+0xf800], RZ ;  /* 0x00f800ffc8000388 */ /* 0x0003e80000000c00 */
[----:B------:R1:W-:Y:S01]  /*13930*/  @P0 STS.128 [R200+0x11800], RZ ;  /* 0x011800ffc8000388 */ /* 0x0003e20000000c00 */
[----:B------:R-:W-:Y:S05]  /*13940*/  @P0 BRA `(.L_x_2327) ;  /* 0x0000024000000947 */ /* 0x000fea0003800000 */
[C---:B------:R-:W-:Y:S02]  /*13950*/  LOP3.LUT R0, R3.reuse, 0x1, RZ, 0xc0, !PT ;  /* 0x0000000103007812 */ /* 0x040fe400078ec0ff */
[----:B------:R-:W-:-:S02]  /*13960*/  R2P PR, R3, 0x6 ;  /* 0x0000000603007804 */ /* 0x000fc40000000000 */
[----:B------:R-:W-:-:S11]  /*13970*/  ISETP.NE.U32.AND P0, PT, R0, 0x1, PT ;  /* 0x000000010000780c */ /* 0x000fd60003f05070 */
[----:B------:R-:W-:Y:S02]  /*13980*/  @P1 MOV R4, c[0x0][0x1a0] ;  /* 0x0000680000041a02 */ /* 0x000fe40000000f00 */
[----:B-1----:R-:W-:Y:S01]  /*13990*/  @!P0 MOV R6, c[0x0][0x1a4] ;  /* 0x0000690000068a02 */ /* 0x002fe20000000f00 */
[----:B------:R-:W-:Y:S01]  /*139a0*/  @!P0 IMAD.MOV.U32 R5, RZ, RZ, c[0x0][0x1a0] ;  /* 0x00006800ff058624 */ /* 0x000fe200078e00ff */
[----:B------:R-:W-:Y:S01]  /*139b0*/  @P1 MOV R0, c[0x0][0x1a4] ;  /* 0x0000690000001a02 */ /* 0x000fe20000000f00 */
[----:B------:R-:W-:-:S04]  /*139c0*/  @P1 IMAD.WIDE.U32 R8, R4, 0x60, R164 ;  /* 0x0000006004081825 */ /* 0x000fc800078e00a4 */
[----:B------:R-:W-:-:S04]  /*139d0*/  @!P0 IMAD.WIDE.U32 R10, R5, 0x60, R164 ;  /* 0x00000060050a8825 */ /* 0x000fc800078e00a4 */
[----:B------:R-:W-:Y:S02]  /*139e0*/  @!P0 IMAD R6, R6, 0x60, RZ ;  /* 0x0000006006068824 */ /* 0x000fe400078e02ff */
[----:B------:R-:W-:Y:S02]  /*139f0*/  @P1 IMAD R0, R0, 0x60, RZ ;  /* 0x0000006000001824 */ /* 0x000fe400078e02ff */
[----:B------:R-:W-:Y:S01]  /*13a00*/  @P1 IMAD.MOV.U32 R4, RZ, RZ, R8 ;  /* 0x000000ffff041224 */ /* 0x000fe200078e0008 */
[----:B------:R-:W-:Y:S01]  /*13a10*/  @!P0 IADD3 R11, R11, R6, RZ ;  /* 0x000000060b0b8210 */ /* 0x000fe20007ffe0ff */
[----:B------:R-:W-:-:S04]  /*13a20*/  @P1 IMAD.IADD R5, R9, 0x1, R0 ;  /* 0x0000000109051824 */ /* 0x000fc800078e0200 */
        /* <DEDUP_REMOVED lines=11> */
[----:B------:R-:W-:Y:S01]  /*13ae0*/  MOV R0, c[0x0][0x1a0] ;  /* 0x0000680000007a02 */ /* 0x000fe20000000f00 */
[----:B------:R-:W-:-:S02]  /*13af0*/  ULDC UR4, c[0x0][0x1a4] ;  /* 0x0000690000047ab9 */ /* 0x000fc40000000800 */
[----:B------:R-:W-:Y:S02]  /*13b00*/  UIMAD UR4, UR4, 0x60, URZ ;  /* 0x00000060040478a4 */ /* 0x000fe4000f8e023f */
[----:B-1----:R-:W-:-:S05]  /*13b10*/  IMAD.WIDE.U32 R4, R0, 0x60, R164 ;  /* 0x0000006000047825 */ /* 0x002fca00078e00a4 */
[----:B------:R-:W-:-:S05]  /*13b20*/  IADD3 R5, R5, UR4, RZ ;  /* 0x0000000405057c10 */ /* 0x000fca000fffe0ff */
[----:B------:R-:W-:Y:S01]  /*13b30*/  @!PT LDS RZ, [RZ] ;  /* 0x00000000fffff984 */ /* 0x000fe20000000800 */
[----:B------:R-:W-:Y:S01]  /*13b40*/  @!PT LDS RZ, [RZ] ;  /* 0x00000000fffff984 */ /* 0x000fe20000000800 */
[----:B------:R-:W-:Y:S01]  /*13b50*/  @!PT LDS RZ, [RZ] ;  /* 0x00000000fffff984 */ /* 0x000fe20000000800 */
[----:B------:R1:W-:Y:S01]  /*13b60*/  LDGSTS.E.BYPASS.LTC128B.128 [R200+0x11800], [R4.64+0x100] ;  /* 0x1180010004c87fae */ /* 0x0003e2000b901d46 */
[----:B------:R-:W-:Y:S05]  /*13b70*/  BRA `(.L_x_2327) ;  /* 0x0000001000007947 */ /* 0x000fea0003800000 */
.L_x_2328:
[----:B------:R1:W-:Y:S02]  /*13b80*/  STS.128 [R200+0x11800], RZ ;  /* 0x011800ffc8007388 */ /* 0x0003e40000000c00 */
.L_x_2327:
[----:B------:R-:W-:Y:S05]  /*13b90*/  BSYNC B0 ;  /* 0x0000000000007941 */ /* 0x000fea0003800000 */
.L_x_2326:
[C---:B------:R-:W-:Y:S01]  /*13ba0*/  IMAD.SHL.U32 R0, R62.reuse, 0x40, RZ ;  /* 0x000000403e007824 */ /* 0x040fe200078e00ff */
[----:B------:R-:W-:Y:S01]  /*13bb0*/  R2P PR, R62, 0x6 ;  /* 0x000000063e007804 */ /* 0x000fe20000000000 */
[----:B------:R-:W-:Y:S01]  /*13bc0*/  IMAD.SHL.U32 R160, R160, 0x8, RZ ;  /* 0x00000008a0a07824 */ /* 0x000fe200078e00ff */
[----:B------:R-:W0:Y:S01]  /*13bd0*/  LDGDEPBAR ;  /* 0x00000000000079af */ /* 0x000e220000000000 */
[C---:B------:R-:W-:Y:S01]  /*13be0*/  IMAD R194, R63.reuse, 0x400, R46 ;  /* 0x000004003fc27824 */ /* 0x040fe200078e022e */
[----:B-1----:R-:W-:Y:S01]  /*13bf0*/  LOP3.LUT R5, R0, 0x1c0, RZ, 0xc0, !PT ;  /* 0x000001c000057812 */ /* 0x002fe200078ec0ff */
[----:B------:R-:W-:Y:S01]  /*13c00*/  IMAD R63, R63, 0x10, R65 ;  /* 0x000000103f3f7824 */ /* 0x000fe200078e0241 */
[----:B------:R-:W-:Y:S01]  /*13c10*/  ISETP.GT.AND P5, PT, R204, R195, PT ;  /* 0x000000c3cc00720c */ /* 0x000fe20003fa4270 */
[----:B------:R-:W-:Y:S01]  /*13c20*/  IMAD.SHL.U32 R194, R194, 0x2, RZ ;  /* 0x00000002c2c27824 */ /* 0x000fe200078e00ff */
[----:B------:R-:W-:Y:S01]  /*13c30*/  LOP3.LUT R160, R5, 0x8, R160, 0xf8, !PT ;  /* 0x0000000805a07812 */ /* 0x000fe200078ef8a0 */
[----:B------:R-:W-:Y:S01]  /*13c40*/  IMAD.IADD R44, R44, 0x1, R63 ;  /* 0x000000012c2c7824 */ /* 0x000fe200078e023f */
        /* <DEDUP_REMOVED lines=8> */
[----:B------:R-:W-:Y:S03]  /*13cd0*/  LDSM.16.M88.4 R80, [R189+0x2000] ;  /* 0x00200000bd50783b */ /* 0x000fe60000000200 */
[----:B------:R-:W-:-:S05]  /*13ce0*/  IMAD.SHL.U32 R193, R193, 0x2, RZ ;  /* 0x00000002c1c17824 */ /* 0x000fca00078e00ff */
[----:B----4-:R-:W1:Y:S01]  /*13cf0*/  LDSM.16.M88.4 R28, [R193+0x6000] ;  /* 0x00600000c11c783b */ /* 0x010e620000000200 */
[C---:B------:R-:W-:Y:S02]  /*13d00*/  IADD3 R0, R193.reuse, 0x6000, RZ ;  /* 0x00006000c1007810 */ /* 0x040fe40007ffe0ff */
[----:B------:R-:W-:Y:S01]  /*13d10*/  IADD3 R191, R193, 0x6020, RZ ;  /* 0x00006020c1bf7810 */ /* 0x000fe20007ffe0ff */
[----:B------:R-:W4:Y:S01]  /*13d20*/  LDSM.16.M88.4 R20, [R193+0x6800] ;  /* 0x00680000c114783b */ /* 0x000f220000000200 */
[----:B------:R-:W-:Y:S01]  /*13d30*/  @P1 IADD3 R191, R0, -0x20, RZ ;  /* 0xffffffe000bf1810 */ /* 0x000fe20007ffe0ff */
[----:B------:R-:W-:Y:S02]  /*13d40*/  IMAD.MOV.U32 R0, RZ, RZ, 0x40 ;  /* 0x00000040ff007424 */ /* 0x000fe400078e00ff */
[----:B------:R-:W5:Y:S01]  /*13d50*/  LDSM.16.M88.4 R12, [R193+0x7000] ;  /* 0x00700000c10c783b */ /* 0x000f620000000200 */
[C---:B------:R-:W-:Y:S02]  /*13d60*/  IADD3 R183, R191.reuse, 0x800, RZ ;  /* 0x00000800bfb77810 */ /* 0x040fe40007ffe0ff */
[----:B------:R-:W-:Y:S01]  /*13d70*/  SEL R0, R0, 0xffffffc0, !P2 ;  /* 0xffffffc000007807 */ /* 0x000fe20005000000 */
[----:B------:R-:W2:Y:S01]  /*13d80*/  LDSM.16.M88.4 R4, [R193+0x7800] ;  /* 0x00780000c104783b */ /* 0x000ea20000000200 */
[----:B------:R-:W-:-:S02]  /*13d90*/  IADD3 R182, R191, 0x1000, RZ ;  /* 0x00001000bfb67810 */ /* 0x000fc40007ffe0ff */
[----:B------:R-:W-:Y:S01]  /*13da0*/  IADD3 R181, R191, 0x1800, RZ ;  /* 0x00001800bfb57810 */ /* 0x000fe20007ffe0ff */
[----:B------:R-:W3:Y:S01]  /*13db0*/  LDSM.16.M88.4 R56, [R191] ;  /* 0x00000000bf38783b */ /* 0x000ee20000000200 */
[----:B------:R-:W-:Y:S01]  /*13dc0*/  IMAD.IADD R187, R193, 0x1, R0 ;  /* 0x00000001c1bb7824 */ /* 0x000fe200078e0200 */
[C---:B------:R-:W-:Y:S01]  /*13dd0*/  IADD3 R179, R191.reuse, 0x2000, RZ ;  /* 0x00002000bfb37810 */ /* 0x040fe20007ffe0ff */
[----:B------:R-:W-:Y:S01]  /*13de0*/  IMAD.IADD R180, R0, 0x1, R191 ;  /* 0x0000000100b47824 */ /* 0x000fe200078e02bf */
[----:B------:R-:W2:Y:S01]  /*13df0*/  LDSM.16.M88.4 R40, [R191+0x800] ;  /* 0x00080000bf28783b */ /* 0x000ea20000000200 */
[----:B------:R-:W-:Y:S02]  /*13e00*/  IADD3 R0, R44, 0x8, RZ ;  /* 0x000000082c007810 */ /* 0x000fe40007ffe0ff */
[C---:B------:R-:W-:Y:S01]  /*13e10*/  IADD3 R178, R191.reuse, 0x2800, RZ ;  /* 0x00002800bfb27810 */ /* 0x040fe20007ffe0ff */
[----:B------:R-:W2:Y:S01]  /*13e20*/  LDSM.16.M88.4 R76, [R191+0x1000] ;  /* 0x00100000bf4c783b */ /* 0x000ea20000000200 */
[----:B------:R-:W-:-:S02]  /*13e30*/  IADD3 R177, R191, 0x3000, RZ ;  /* 0x00003000bfb17810 */ /* 0x000fc40007ffe0ff */
[C---:B------:R-:W-:Y:S01]  /*13e40*/  IADD3 R176, R191.reuse, 0x3800, RZ ;  /* 0x00003800bfb07810 */ /* 0x040fe20007ffe0ff */
[----:B---3--:R-:W3:Y:S01]  /*13e50*/  LDSM.16.M88.4 R52, [R191+0x1800] ;  /* 0x00180000bf34783b */ /* 0x008ee20000000200 */
[C---:B------:R-:W-:Y:S02]  /*13e60*/  IADD3 R175, R191.reuse, 0x4000, RZ ;  /* 0x00004000bfaf7810 */ /* 0x040fe40007ffe0ff */
[C---:B------:R-:W-:Y:S01]  /*13e70*/  IADD3 R174, R191.reuse, 0x4800, RZ ;  /* 0x00004800bfae7810 */ /* 0x040fe20007ffe0ff */
[----:B------:R-:W-:Y:S01]  /*13e80*/  LDSM.16.M88.4 R8, [R187+0x6000] ;  /* 0x00600000bb08783b */ /* 0x000fe20000000200 */
[C---:B------:R-:W-:Y:S02]  /*13e90*/  IADD3 R173, R191.reuse, 0x5000, RZ ;  /* 0x00005000bfad7810 */ /* 0x040fe40007ffe0ff */
[----:B------:R-:W-:Y:S01]  /*13ea0*/  IADD3 R172, R191, 0x5800, RZ ;  /* 0x00005800bfac7810 */ /* 0x000fe20007ffe0ff */
[----:B------:R-:W-:Y:S01]  /*13eb0*/  LDSM.16.M88.4 R36, [R187+0x6800] ;  /* 0x00680000bb24783b */ /* 0x000fe20000000200 */
[C---:B-1----:R-:W-:Y:S03]  /*13ec0*/  HMMA.16816.F32 R32, R68.reuse, R28, RZ ;  /* 0x0000001c4420723c */ /* 0x042fe600000018ff */
[----:B------:R-:W-:Y:S05]  /*13ed0*/  LDSM.16.M88.4 R84, [R191+0x3000] ;  /* 0x00300000bf54783b */ /* 0x000fea0000000200 */
[C---:B------:R-:W-:Y:S08]  /*13ee0*/  HMMA.16816.F32 R28, R68.reuse, R30, RZ ;  /* 0x0000001e441c723c */ /* 0x040ff000000018ff */
[C---:B----4-:R-:W-:Y:S08]  /*13ef0*/  HMMA.16816.F32 R24, R68.reuse, R20, RZ ;  /* 0x000000144418723c */ /* 0x050ff000000018ff */
[C---:B-----5:R-:W-:Y:S08]  /*13f00*/  HMMA.16816.F32 R16, R68.reuse, R12, RZ ;  /* 0x0000000c4410723c */ /* 0x060ff000000018ff */
[C---:B------:R-:W-:Y:S08]  /*13f10*/  HMMA.16816.F32 R20, R68.reuse, R22, RZ ;  /* 0x000000164414723c */ /* 0x040ff000000018ff */
[C---:B------:R-:W-:Y:S08]  /*13f20*/  HMMA.16816.F32 R12, R68.reuse, R14, RZ ;  /* 0x0000000e440c723c */ /* 0x040ff000000018ff */
[C---:B--2---:R-:W-:Y:S08]  /*13f30*/  HMMA.16816.F32 R72, R68.reuse, R4, RZ ;  /* 0x000000044448723c */ /* 0x044ff000000018ff */
[----:B------:R-:W-:Y:S01]  /*13f40*/  HMMA.16816.F32 R68, R68, R6, RZ ;  /* 0x000000064444723c */ /* 0x000fe200000018ff */
[----:B------:R-:W1:Y:S07]  /*13f50*/  LDSM.16.M88.4 R4, [R190] ;  /* 0x00000000be04783b */ /* 0x000e6e0000000200 */
[C---:B------:R-:W-:Y:S08]  /*13f60*/  HMMA.16816.F32 R32, R48.reuse, R56, R32 ;  /* 0x000000383020723c */ /* 0x040ff00000001820 */
[C---:B------:R-:W-:Y:S01]  /*13f70*/  HMMA.16816.F32 R28, R48.reuse, R58, R28 ;  /* 0x0000003a301c723c */ /* 0x040fe2000000181c */
[----:B------:R-:W2:Y:S07]  /*13f80*/  LDSM.16.M88.4 R56, [R187+0x7000] ;  /* 0x00700000bb38783b */ /* 0x000eae0000000200 */
[C---:B------:R-:W-:Y:S08]  /*13f90*/  HMMA.16816.F32 R24, R48.reuse, R40, R24 ;  /* 0x000000283018723c */ /* 0x040ff00000001818 */
[C---:B------:R-:W-:Y:S01]  /*13fa0*/  HMMA.16816.F32 R20, R48.reuse, R42, R20 ;  /* 0x0000002a3014723c */ /* 0x040fe20000001814 */
[----:B------:R-:W4:Y:S07]  /*13fb0*/  LDSM.16.M88.4 R40, [R187+0x7800] ;  /* 0x00780000bb28783b */ /* 0x000f2e0000000200 */
[C---:B------:R-:W-:Y:S08]  /*13fc0*/  HMMA.16816.F32 R16, R48.reuse, R76, R16 ;  /* 0x0000004c3010723c */ /* 0x040ff00000001810 */
[C---:B------:R-:W-:Y:S01]  /*13fd0*/  HMMA.16816.F32 R12, R48.reuse, R78, R12 ;  /* 0x0000004e300c723c */ /* 0x040fe2000000180c */
[----:B------:R-:W-:Y:S07]  /*13fe0*/  LDSM.16.M88.4 R76, [R191+0x3800] ;  /* 0x00380000bf4c783b */ /* 0x000fee0000000200 */
[C---:B---3--:R-:W-:Y:S08]  /*13ff0*/  HMMA.16816.F32 R72, R48.reuse, R52, R72 ;  /* 0x000000343048723c */ /* 0x048ff00000001848 */
[----:B------:R-:W-:Y:S01]  /*14000*/  HMMA.16816.F32 R68, R48, R54, R68 ;  /* 0x000000363044723c */ /* 0x000fe20000001844 */
[----:B------:R-:W-:Y:S04]  /*14010*/  LDSM.16.M88.4 R52, [R189] ;  /* 0x00000000bd34783b */ /* 0x000fe80000000200 */
[----:B------:R-:W-:Y:S03]  /*14020*/  LDSM.16.M88.4 R48, [R180+0x800] ;  /* 0x00080000b430783b */ /* 0x000fe60000000200 */
[C---:B-1----:R-:W-:Y:S08]  /*14030*/  HMMA.16816.F32 R32, R4.reuse, R8, R32 ;  /* 0x000000080420723c */ /* 0x042ff00000001820 */
[C---:B------:R-:W-:Y:S01]  /*14040*/  HMMA.16816.F32 R28, R4.reuse, R10, R28 ;  /* 0x0000000a041c723c */ /* 0x040fe2000000181c */
[----:B------:R-:W1:Y:S07]  /*14050*/  LDSM.16.M88.4 R8, [R180] ;  /* 0x00000000b408783b */ /* 0x000e6e0000000200 */
[C---:B------:R-:W-:Y:S08]  /*14060*/  HMMA.16816.F32 R24, R4.reuse, R36, R24 ;  /* 0x000000240418723c */ /* 0x040ff00000001818 */
[C---:B------:R-:W-:Y:S01]  /*14070*/  HMMA.16816.F32 R20, R4.reuse, R38, R20 ;  /* 0x000000260414723c */ /* 0x040fe20000001814 */
[----:B------:R-:W3:Y:S07]  /*14080*/  LDSM.16.M88.4 R36, [R180+0x1000] ;  /* 0x00100000b424783b */ /* 0x000eee0000000200 */
[C---:B--2---:R-:W-:Y:S08]  /*14090*/  HMMA.16816.F32 R16, R4.reuse, R56, R16 ;  /* 0x000000380410723c */ /* 0x044ff00000001810 */
[C---:B------:R-:W-:Y:S01]  /*140a0*/  HMMA.16816.F32 R12, R4.reuse, R58, R12 ;  /* 0x0000003a040c723c */ /* 0x040fe2000000180c */
[----:B------:R-:W2:Y:S07]  /*140b0*/  LDSM.16.M88.4 R56, [R180+0x1800] ;  /* 0x00180000b438783b */ /* 0x000eae0000000200 */
[C---:B----4-:R-:W-:Y:S08]  /*140c0*/  HMMA.16816.F32 R72, R4.reuse, R40, R72 ;  /* 0x000000280448723c */ /* 0x050ff00000001848 */
[----:B------:R-:W-:Y:S01]  /*140d0*/  HMMA.16816.F32 R68, R4, R42, R68 ;  /* 0x0000002a0444723c */ /* 0x000fe20000001844 */
[----:B------:R-:W-:Y:S04]  /*140e0*/  LDSM.16.M88.4 R4, [R194+0x2000] ;  /* 0x00200000c204783b */ /* 0x000fe80000000200 */
[----:B------:R-:W4:Y:S03]  /*140f0*/  LDSM.16.M88.4 R40, [R193+0x8000] ;  /* 0x00800000c128783b */ /* 0x000f260000000200 */
[C---:B-1----:R-:W-:Y:S08]  /*14100*/  HMMA.16816.F32 R32, R52.reuse, R8, R32 ;  /* 0x000000083420723c */ /* 0x042ff00000001820 */
[C---:B------:R-:W-:Y:S01]  /*14110*/  HMMA.16816.F32 R28, R52.reuse, R10, R28 ;  /* 0x0000000a341c723c */ /* 0x040fe2000000181c */
[----:B------:R-:W1:Y:S07]  /*14120*/  LDSM.16.M88.4 R8, [R193+0x8800] ;  /* 0x00880000c108783b */ /* 0x000e6e0000000200 */
[C---:B------:R-:W-:Y:S08]  /*14130*/  HMMA.16816.F32 R24, R52.reuse, R48, R24 ;  /* 0x000000303418723c */ /* 0x040ff00000001818 */
[C---:B------:R-:W-:Y:S01]  /*14140*/  HMMA.16816.F32 R20, R52.reuse, R50, R20 ;  /* 0x000000323414723c */ /* 0x040fe20000001814 */
[----:B------:R-:W5:Y:S07]  /*14150*/  LDSM.16.M88.4 R48, [R193+0x9000] ;  /* 0x00900000c130783b */ /* 0x000f6e0000000200 */
[C---:B---3--:R-:W-:Y:S08]  /*14160*/  HMMA.16816.F32 R16, R52.reuse, R36, R16 ;  /* 0x000000243410723c */ /* 0x048ff00000001810 */
[C---:B------:R-:W-:Y:S01]  /*14170*/  HMMA.16816.F32 R12, R52.reuse, R38, R12 ;  /* 0x00000026340c723c */ /* 0x040fe2000000180c */
[----:B------:R-:W3:Y:S07]  /*14180*/  LDSM.16.M88.4 R36, [R193+0x9800] ;  /* 0x00980000c124783b */ /* 0x000eee0000000200 */
[C---:B--2---:R-:W-:Y:S08]  /*14190*/  HMMA.16816.F32 R72, R52.reuse, R56, R72 ;  /* 0x000000383448723c */ /* 0x044ff00000001848 */
[----:B------:R-:W-:Y:S01]  /*141a0*/  HMMA.16816.F32 R68, R52, R58, R68 ;  /* 0x0000003a3444723c */ /* 0x000fe20000001844 */
[----:B------:R-:W-:Y:S04]  /*141b0*/  LDSM.16.M88.4 R56, [R192+0x2000] ;  /* 0x00200000c038783b */ /* 0x000fe80000000200 */
[----:B------:R-:W-:Y:S03]  /*141c0*/  LDSM.16.M88.4 R52, [R187+0x8800] ;  /* 0x00880000bb34783b */ /* 0x000fe60000000200 */
[C---:B----4-:R-:W-:Y:S08]  /*141d0*/  HMMA.16816.F32 R32, R4.reuse, R40, R32 ;  /* 0x000000280420723c */ /* 0x050ff00000001820 */
[C---:B------:R-:W-:Y:S01]  /*141e0*/  HMMA.16816.F32 R28, R4.reuse, R42, R28 ;  /* 0x0000002a041c723c */ /* 0x040fe2000000181c */
[----:B------:R-:W2:Y:S07]  /*141f0*/  LDSM.16.M88.4 R40, [R191+0x2000] ;  /* 0x00200000bf28783b */ /* 0x000eae0000000200 */
[C---:B-1----:R-:W-:Y:S08]  /*14200*/  HMMA.16816.F32 R24, R4.reuse, R8, R24 ;  /* 0x000000080418723c */ /* 0x042ff00000001818 */
[C---:B------:R-:W-:Y:S01]  /*14210*/  HMMA.16816.F32 R20, R4.reuse, R10, R20 ;  /* 0x0000000a0414723c */ /* 0x040fe20000001814 */
[----:B------:R-:W1:Y:S07]  /*14220*/  LDSM.16.M88.4 R8, [R191+0x2800] ;  /* 0x00280000bf08783b */ /* 0x000e6e0000000200 */
[C---:B-----5:R-:W-:Y:S08]  /*14230*/  HMMA.16816.F32 R16, R4.reuse, R48, R16 ;  /* 0x000000300410723c */ /* 0x060ff00000001810 */
[C---:B------:R-:W-:Y:S01]  /*14240*/  HMMA.16816.F32 R12, R4.reuse, R50, R12 ;  /* 0x00000032040c723c */ /* 0x040fe2000000180c */
[----:B------:R-:W-:Y:S07]  /*14250*/  LDSM.16.M88.4 R48, [R187+0x9000] ;  /* 0x00900000bb30783b */ /* 0x000fee0000000200 */
[C---:B---3--:R-:W-:Y:S08]  /*14260*/  HMMA.16816.F32 R72, R4.reuse, R36, R72 ;  /* 0x000000240448723c */ /* 0x048ff00000001848 */
[----:B------:R-:W-:Y:S01]  /*14270*/  HMMA.16816.F32 R68, R4, R38, R68 ;  /* 0x000000260444723c */ /* 0x000fe20000001844 */
[----:B------:R-:W-:Y:S04]  /*14280*/  LDSM.16.M88.4 R36, [R190+0x2000] ;  /* 0x00200000be24783b */ /* 0x000fe80000000200 */
[----:B------:R-:W3:Y:S03]  /*14290*/  LDSM.16.M88.4 R4, [R187+0x8000] ;  /* 0x00800000bb04783b */ /* 0x000ee60000000200 */
[C---:B--2---:R-:W-:Y:S08]  /*142a0*/  HMMA.16816.F32 R32, R56.reuse, R40, R32 ;  /* 0x000000283820723c */ /* 0x044ff00000001820 */
[C---:B------:R-:W-:Y:S01]  /*142b0*/  HMMA.16816.F32 R28, R56.reuse, R42, R28 ;  /* 0x0000002a381c723c */ /* 0x040fe2000000181c */
[----:B------:R-:W2:Y:S07]  /*142c0*/  LDSM.16.M88.4 R40, [R187+0x9800] ;  /* 0x00980000bb28783b */ /* 0x000eae0000000200 */
[C---:B-1----:R-:W-:Y:S08]  /*142d0*/  HMMA.16816.F32 R24, R56.reuse, R8, R24 ;  /* 0x000000083818723c */ /* 0x042ff00000001818 */
[C---:B------:R-:W-:Y:S01]  /*142e0*/  HMMA.16816.F32 R20, R56.reuse, R10, R20 ;  /* 0x0000000a3814723c */ /* 0x040fe20000001814 */
[----:B------:R-:W1:Y:S07]  /*142f0*/  LDSM.16.M88.4 R8, [R180+0x2000] ;  /* 0x00200000b408783b */ /* 0x000e6e0000000200 */
[C---:B------:R-:W-:Y:S08]  /*14300*/  HMMA.16816.F32 R16, R56.reuse, R84, R16 ;  /* 0x000000543810723c */ /* 0x040ff00000001810 */
[----:B------:R-:W-:Y:S01]  /*14310*/  HMMA.16816.F32 R12, R56, R86, R12 ;  /* 0x00000056380c723c */ /* 0x000fe2000000180c */
[----:B------:R-:W-:Y:S07]  /*14320*/  LDSM.16.M88.4 R84, [R180+0x3000] ;  /* 0x00300000b454783b */ /* 0x000fee0000000200 */
[C---:B---3--:R-:W-:Y:S08]  /*14330*/  HMMA.16816.F32 R32, R36.reuse, R4, R32 ;  /* 0x000000042420723c */ /* 0x048ff00000001820 */
[----:B------:R-:W-:Y:S01]  /*14340*/  HMMA.16816.F32 R28, R36, R6, R28 ;  /* 0x00000006241c723c */ /* 0x000fe2000000181c */
[----:B------:R-:W3:Y:S07]  /*14350*/  LDSM.16.M88.4 R4, [R180+0x2800] ;  /* 0x00280000b404783b */ /* 0x000eee0000000200 */
[C---:B------:R-:W-:Y:S08]  /*14360*/  HMMA.16816.F32 R72, R56.reuse, R76, R72 ;  /* 0x0000004c3848723c */ /* 0x040ff00000001848 */
[----:B------:R-:W-:Y:S01]  /*14370*/  HMMA.16816.F32 R68, R56, R78, R68 ;  /* 0x0000004e3844723c */ /* 0x000fe20000001844 */
[----:B------:R-:W4:Y:S04]  /*14380*/  LDSM.16.M88.4 R76, [R180+0x3800] ;  /* 0x00380000b44c783b */ /* 0x000f280000000200 */
[----:B------:R-:W-:Y:S03]  /*14390*/  LDSM.16.M88.4 R56, [R194+0x4000] ;  /* 0x00400000c238783b */ /* 0x000fe60000000200 */
[C---:B------:R-:W-:Y:S08]  /*143a0*/  HMMA.16816.F32 R24, R36.reuse, R52, R24 ;  /* 0x000000342418723c */ /* 0x040ff00000001818 */
[C---:B------:R-:W-:Y:S01]  /*143b0*/  HMMA.16816.F32 R20, R36.reuse, R54, R20 ;  /* 0x000000362414723c */ /* 0x040fe20000001814 */
[----:B------:R-:W5:Y:S07]  /*143c0*/  LDSM.16.M88.4 R52, [R193+0xa000] ;  /* 0x00a00000c134783b */ /* 0x000f6e0000000200 */
[C---:B------:R-:W-:Y:S08]  /*143d0*/  HMMA.16816.F32 R16, R36.reuse, R48, R16 ;  /* 0x000000302410723c */ /* 0x040ff00000001810 */
[C---:B------:R-:W-:Y:S01]  /*143e0*/  HMMA.16816.F32 R12, R36.reuse, R50, R12 ;  /* 0x00000032240c723c */ /* 0x040fe2000000180c */
[----:B------:R-:W4:Y:S07]  /*143f0*/  LDSM.16.M88.4 R48, [R193+0xa800] ;  /* 0x00a80000c130783b */ /* 0x000f2e0000000200 */
[C---:B--2---:R-:W-:Y:S08]  /*14400*/  HMMA.16816.F32 R72, R36.reuse, R40, R72 ;  /* 0x000000282448723c */ /* 0x044ff00000001848 */
[----:B------:R-:W-:Y:S01]  /*14410*/  HMMA.16816.F32 R68, R36, R42, R68 ;  /* 0x0000002a2444723c */ /* 0x000fe20000001844 */
[----:B------:R-:W2:Y:S04]  /*14420*/  LDSM.16.M88.4 R40, [R193+0xb000] ;  /* 0x00b00000c128783b */ /* 0x000ea80000000200 */
[----:B------:R-:W-:Y:S03]  /*14430*/  LDSM.16.M88.4 R36, [R193+0xb800] ;  /* 0x00b80000c124783b */ /* 0x000fe60000000200 */
[C---:B-1----:R-:W-:Y:S08]  /*14440*/  HMMA.16816.F32 R32, R80.reuse, R8, R32 ;  /* 0x000000085020723c */ /* 0x042ff00000001820 */
[C---:B------:R-:W-:Y:S01]  /*14450*/  HMMA.16816.F32 R28, R80.reuse, R10, R28 ;  /* 0x0000000a501c723c */ /* 0x040fe2000000181c */
[----:B------:R-:W-:Y:S07]  /*14460*/  LDSM.16.M88.4 R8, [R192+0x4000] ;  /* 0x00400000c008783b */ /* 0x000fee0000000200 */
[C---:B---3--:R-:W-:Y:S08]  /*14470*/  HMMA.16816.F32 R24, R80.reuse, R4, R24 ;  /* 0x000000045018723c */ /* 0x048ff00000001818 */
[C---:B------:R-:W-:Y:S01]  /*14480*/  HMMA.16816.F32 R20, R80.reuse, R6, R20 ;  /* 0x000000065014723c */ /* 0x040fe20000001814 */
[----:B------:R-:W1:Y:S07]  /*14490*/  LDSM.16.M88.4 R4, [R191+0x4000] ;  /* 0x00400000bf04783b */ /* 0x000e6e0000000200 */
[C---:B------:R-:W-:Y:S08]  /*144a0*/  HMMA.16816.F32 R16, R80.reuse, R84, R16 ;  /* 0x000000545010723c */ /* 0x040ff00000001810 */
[C---:B------:R-:W-:Y:S08]  /*144b0*/  HMMA.16816.F32 R12, R80.reuse, R86, R12 ;  /* 0x00000056500c723c */ /* 0x040ff0000000180c */
[C---:B----4-:R-:W-:Y:S08]  /*144c0*/  HMMA.16816.F32 R72, R80.reuse, R76, R72 ;  /* 0x0000004c5048723c */ /* 0x050ff00000001848 */
[----:B------:R-:W-:Y:S01]  /*144d0*/  HMMA.16816.F32 R76, R80, R78, R68 ;  /* 0x0000004e504c723c */ /* 0x000fe20000001844 */
[----:B------:R-:W3:Y:S04]  /*144e0*/  LDSM.16.M88.4 R68, [R191+0x4800] ;  /* 0x00480000bf44783b */ /* 0x000ee80000000200 */
[----:B------:R-:W-:Y:S03]  /*144f0*/  LDSM.16.M88.4 R80, [R180+0x5000] ;  /* 0x00500000b450783b */ /* 0x000fe60000000200 */
[C---:B-----5:R-:W-:Y:S08]  /*14500*/  HMMA.16816.F32 R32, R56.reuse, R52, R32 ;  /* 0x000000343820723c */ /* 0x060ff00000001820 */
[C---:B------:R-:W-:Y:S01]  /*14510*/  HMMA.16816.F32 R28, R56.reuse, R54, R28 ;  /* 0x00000036381c723c */ /* 0x040fe2000000181c */
[----:B------:R-:W-:Y:S07]  /*14520*/  LDSM.16.M88.4 R52, [R191+0x5800] ;  /* 0x00580000bf34783b */ /* 0x000fee0000000200 */
[C---:B------:R-:W-:Y:S08]  /*14530*/  HMMA.16816.F32 R24, R56.reuse, R48, R24 ;  /* 0x000000303818723c */ /* 0x040ff00000001818 */
[C---:B------:R-:W-:Y:S01]  /*14540*/  HMMA.16816.F32 R20, R56.reuse, R50, R20 ;  /* 0x000000323814723c */ /* 0x040fe20000001814 */
[----:B------:R-:W4:Y:S07]  /*14550*/  LDSM.16.M88.4 R48, [R191+0x5000] ;  /* 0x00500000bf30783b */ /* 0x000f2e0000000200 */
[C---:B--2---:R-:W-:Y:S08]  /*14560*/  HMMA.16816.F32 R16, R56.reuse, R40, R16 ;  /* 0x000000283810723c */ /* 0x044ff00000001810 */
[----:B------:R-:W-:Y:S01]  /*14570*/  HMMA.16816.F32 R12, R56, R42, R12 ;  /* 0x0000002a380c723c */ /* 0x000fe2000000180c */
[----:B------:R-:W-:Y:S07]  /*14580*/  LDSM.16.M88.4 R40, [R190+0x4000] ;  /* 0x00400000be28783b */ /* 0x000fee0000000200 */
[C---:B-1----:R-:W-:Y:S08]  /*14590*/  HMMA.16816.F32 R32, R8.reuse, R4, R32 ;  /* 0x000000040820723c */ /* 0x042ff00000001820 */
[----:B------:R-:W-:Y:S01]  /*145a0*/  HMMA.16816.F32 R28, R8, R6, R28 ;  /* 0x00000006081c723c */ /* 0x000fe2000000181c */
[----:B------:R-:W1:Y:S07]  /*145b0*/  LDSM.16.M88.4 R4, [R187+0xa800] ;  /* 0x00a80000bb04783b */ /* 0x000e6e0000000200 */
[----:B------:R-:W-:Y:S08]  /*145c0*/  HMMA.16816.F32 R72, R56, R36, R72 ;  /* 0x000000243848723c */ /* 0x000ff00000001848 */
[C---:B---3--:R-:W-:Y:S08]  /*145d0*/  HMMA.16816.F32 R24, R8.reuse, R68, R24 ;  /* 0x000000440818723c */ /* 0x048ff00000001818 */
[C---:B------:R-:W-:Y:S01]  /*145e0*/  HMMA.16816.F32 R20, R8.reuse, R70, R20 ;  /* 0x000000460814723c */ /* 0x040fe20000001814 */
[----:B------:R-:W-:Y:S07]  /*145f0*/  LDSM.16.M88.4 R68, [R189+0x4000] ;  /* 0x00400000bd44783b */ /* 0x000fee0000000200 */
[C---:B----4-:R-:W-:Y:S08]  /*14600*/  HMMA.16816.F32 R16, R8.reuse, R48, R16 ;  /* 0x000000300810723c */ /* 0x050ff00000001810 */
[----:B------:R-:W-:Y:S01]  /*14610*/  HMMA.16816.F32 R12, R8, R50, R12 ;  /* 0x00000032080c723c */ /* 0x000fe2000000180c */
[----:B------:R-:W2:Y:S07]  /*14620*/  LDSM.16.M88.4 R48, [R187+0xb800] ;  /* 0x00b80000bb30783b */ /* 0x000eae0000000200 */
[----:B------:R-:W-:Y:S01]  /*14630*/  HMMA.16816.F32 R76, R56, R38, R76 ;  /* 0x00000026384c723c */ /* 0x000fe2000000184c */
[----:B------:R-:W3:Y:S04]  /*14640*/  LDSM.16.M88.4 R36, [R187+0xa000] ;  /* 0x00a00000bb24783b */ /* 0x000ee80000000200 */
[----:B------:R-:W4:Y:S03]  /*14650*/  LDSM.16.M88.4 R56, [R187+0xb000] ;  /* 0x00b00000bb38783b */ /* 0x000f260000000200 */
[----:B------:R-:W-:Y:S08]  /*14660*/  HMMA.16816.F32 R72, R8, R52, R72 ;  /* 0x000000340848723c */ /* 0x000ff00000001848 */
[C---:B-1----:R-:W-:Y:S08]  /*14670*/  HMMA.16816.F32 R24, R40.reuse, R4, R24 ;  /* 0x000000042818723c */ /* 0x042ff00000001818 */
[----:B------:R-:W-:Y:S01]  /*14680*/  HMMA.16816.F32 R20, R40, R6, R20 ;  /* 0x000000062814723c */ /* 0x000fe20000001814 */
[----:B------:R-:W1:Y:S07]  /*14690*/  LDSM.16.M88.4 R4, [R180+0x5800] ;  /* 0x00580000b404783b */ /* 0x000e6e0000000200 */
[----:B------:R-:W-:Y:S01]  /*146a0*/  HMMA.16816.F32 R76, R8, R54, R76 ;  /* 0x00000036084c723c */ /* 0x000fe2000000184c */
[----:B------:R-:W5:Y:S04]  /*146b0*/  LDSM.16.M88.4 R8, [R180+0x4800] ;  /* 0x00480000b408783b */ /* 0x000f680000000200 */
[----:B------:R-:W1:Y:S01]  /*146c0*/  LDSM.16.M88.4 R52, [R180+0x4000] ;  /* 0x00400000b434783b */ /* 0x000e620000000200 */
[----:B------:R-:W-:-:S04]  /*146d0*/  DEPBAR.LE SB0, 0x0 ;  /* 0x000080000000791a */ /* 0x000fc80000000000 */
[C---:B--2---:R-:W-:Y:S08]  /*146e0*/  HMMA.16816.F32 R72, R40.reuse, R48, R72 ;  /* 0x000000302848723c */ /* 0x044ff00000001848 */
[C---:B---3--:R-:W-:Y:S08]  /*146f0*/  HMMA.16816.F32 R32, R40.reuse, R36, R32 ;  /* 0x000000242820723c */ /* 0x048ff00000001820 */
[C---:B------:R-:W-:Y:S08]  /*14700*/  HMMA.16816.F32 R28, R40.reuse, R38, R28 ;  /* 0x00000026281c723c */ /* 0x040ff0000000181c */
[C---:B----4-:R-:W-:Y:S08]  /*14710*/  HMMA.16816.F32 R16, R40.reuse, R56, R16 ;  /* 0x000000382810723c */ /* 0x050ff00000001810 */
[C---:B------:R-:W-:Y:S08]  /*14720*/  HMMA.16816.F32 R12, R40.reuse, R58, R12 ;  /* 0x0000003a280c723c */ /* 0x040ff0000000180c */
[----:B------:R-:W-:Y:S08]  /*14730*/  HMMA.16816.F32 R76, R40, R50, R76 ;  /* 0x00000032284c723c */ /* 0x000ff0000000184c */
[C---:B-1----:R-:W-:Y:S07]  /*14740*/  HMMA.16816.F32 R72, R68.reuse, R4, R72 ;  /* 0x000000044448723c */ /* 0x042fee0000001848 */
[----:B------:R-:W-:Y:S01]  /*14750*/  IADD3 R5, R67, 0x1, -R196 ;  /* 0x0000000143057810 */ /* 0x000fe20007ffe8c4 */
[----:B-----5:R-:W-:Y:S03]  /*14760*/  HMMA.16816.F32 R24, R68, R8, R24 ;  /* 0x000000084418723c */ /* 0x020fe60000001818 */
[----:B------:R-:W-:-:S04]  /*14770*/  IADD3 R5, R5, c[0x0][0x2e8], RZ ;  /* 0x0000ba0005057a10 */ /* 0x000fc80007ffe0ff */
[----:B------:R-:W-:Y:S01]  /*14780*/  IADD3 R9, R67, -c[0x0][0x2e4], -R196 ;  /* 0x8000b90043097a10 */ /* 0x000fe20007ffe8c4 */
[--C-:B------:R-:W-:Y:S01]  /*14790*/  IMAD.IADD R206, R5, 0x1, R0.reuse ;  /* 0x0000000105ce7824 */ /* 0x100fe200078e0200 */
[C---:B------:R-:W-:Y:S03]  /*147a0*/  HMMA.16816.F32 R32, R68.reuse, R52, R32 ;  /* 0x000000344420723c */ /* 0x040fe60000001820 */
[----:B------:R-:W-:Y:S01]  /*147b0*/  IMAD.IADD R208, R44, 0x1, R9 ;  /* 0x000000012cd07824 */ /* 0x000fe200078e0209 */
[----:B------:R-:W-:Y:S01]  /*147c0*/  IMNMX R206, R206, R67, PT ;  /* 0x00000043cece7217 */ /* 0x000fe20003800200 */
[----:B------:R-:W-:Y:S02]  /*147d0*/  IMAD.IADD R44, R44, 0x1, R5 ;  /* 0x000000012c2c7824 */ /* 0x000fe400078e0205 */
[----:B------:R-:W-:Y:S01]  /*147e0*/  IMAD.IADD R207, R9, 0x1, R0 ;  /* 0x0000000109cf7824 */ /* 0x000fe200078e0200 */
[----:B------:R-:W-:Y:S01]  /*147f0*/  HMMA.16816.F32 R28, R68, R54, R28 ;  /* 0x00000036441c723c */ /* 0x000fe2000000181c */
[----:B------:R-:W-:-:S02]  /*14800*/  IMNMX R208, RZ, R208, !PT ;  /* 0x000000d0ffd07217 */ /* 0x000fc40007800200 */
[----:B------:R-:W-:Y:S02]  /*14810*/  IMNMX R205, R44, R67, PT ;  /* 0x000000432ccd7217 */ /* 0x000fe40003800200 */
[----:B------:R-:W-:-:S03]  /*14820*/  IMNMX R207, RZ, R207, !PT ;  /* 0x000000cfffcf7217 */ /* 0x000fc60007800200 */
[C---:B------:R-:W-:Y:S08]  /*14830*/  HMMA.16816.F32 R20, R68.reuse, R10, R20 ;  /* 0x0000000a4414723c */ /* 0x040ff00000001814 */
[C---:B------:R-:W-:Y:S08]  /*14840*/  HMMA.16816.F32 R16, R68.reuse, R80, R16 ;  /* 0x000000504410723c */ /* 0x040ff00000001810 */
[C---:B------:R-:W-:Y:S08]  /*14850*/  HMMA.16816.F32 R12, R68.reuse, R82, R12 ;  /* 0x00000052440c723c */ /* 0x040ff0000000180c */
[----:B------:R-:W-:Y:S01]  /*14860*/  HMMA.16816.F32 R76, R68, R6, R76 ;  /* 0x00000006444c723c */ /* 0x000fe2000000184c */
[----:B------:R-:W-:Y:S06]  /*14870*/  BAR.SYNC.DEFER_BLOCKING 0x0 ;  /* 0x0000000000007b1d */ /* 0x000fec0000010000 */
[----:B------:R-:W-:Y:S01]  /*14880*/  @!UPT UIADD3 URZ, URZ, URZ, URZ ;  /* 0x0000003f3f3ff290 */ /* 0x000fe2000fffe03f */
[----:B------:R-:W-:Y:S11]  /*14890*/  @!P5 BRA `(.L_x_2329) ;  /* 0x00000ae00000d947 */ /* 0x000ff60003800000 */
[----:B------:R-:W-:Y:S05]  /*148a0*/  @!P3 BRA `(.L_x_2330) ;  /* 0x000003a00000b947 */ /* 0x000fea0003800000 */
[----:B------:R-:W-:Y:S02]  /*148b0*/  IABS R0, c[0x0][0x2d0] ;  /* 0x0000b40000007a13 */ /* 0x000fe40000000000 */
[----:B------:R-:W-:-:S02]  /*148c0*/  IADD3 R9, R2, -0x40, RZ ;  /* 0xffffffc002097810 */ /* 0x000fc40007ffe0ff */
[----:B------:R-:W1:Y:S01]  /*148d0*/  I2F.RP R7, R0 ;  /* 0x0000000000077306 */ /* 0x000e620000209400 */
[----:B------:R-:W-:Y:S02]  /*148e0*/  IABS R6, R2 ;  /* 0x0000000200067213 */ /* 0x000fe40000000000 */
[----:B------:R-:W-:Y:S02]  /*148f0*/  IABS R4, R9 ;  /* 0x0000000900047213 */ /* 0x000fe40000000000 */
[----:B------:R-:W-:-:S03]  /*14900*/  LOP3.LUT R9, R9, c[0x0][0x2d0], RZ, 0x3c, !PT ;  /* 0x0000b40009097a12 */ /* 0x000fc600078e3cff */
        /* <DEDUP_REMOVED lines=21> */
[----:B------:R-:W-:Y:S02]  /*14a60*/  LOP3.LUT R0, R2, c[0x0][0x2d0], RZ, 0x3c, !PT ;  /* 0x0000b40002007a12 */ /* 0x000fe400078e3cff */
[----:B------:R-:W-:-:S02]  /*14a70*/  ISETP.GE.AND P0, PT, R9, RZ, PT ;  /* 0x000000ff0900720c */ /* 0x000fc40003f06270 */
[----:B------:R-:W-:Y:S02]  /*14a80*/  ISETP.GE.AND P2, PT, R0, RZ, PT ;  /* 0x000000ff0000720c */ /* 0x000fe40003f46270 */
[----:B------:R-:W-:Y:S02]  /*14a90*/  ISETP.NE.AND P1, PT, RZ, c[0x0][0x2d0], PT ;  /* 0x0000b400ff007a0c */ /* 0x000fe40003f25270 */
[----:B------:R-:W-:Y:S02]  /*14aa0*/  LOP3.LUT R0, RZ, c[0x0][0x2d0], RZ, 0x33, !PT ;  /* 0x0000b400ff007a12 */ /* 0x000fe400078e33ff */
[----:B------:R-:W-:Y:S02]  /*14ab0*/  @P4 IADD3 R8, R8, 0x1, RZ ;  /* 0x0000000108084810 */ /* 0x000fe40007ffe0ff */
[----:B------:R-:W-:-:S03]  /*14ac0*/  @P6 IADD3 R10, R10, 0x1, RZ ;  /* 0x000000010a0a6810 */ /* 0x000fc60007ffe0ff */
[----:B------:R-:W-:Y:S02]  /*14ad0*/  @!P0 IMAD.MOV R8, RZ, RZ, -R8 ;  /* 0x000000ffff088224 */ /* 0x000fe400078e0a08 */
        /* <DEDUP_REMOVED lines=15> */
[----:B--2---:R-:W-:-:S05]  /*14bd0*/  IMAD.IADD R6, R6, 0x1, -R7 ;  /* 0x0000000106067824 */ /* 0x004fca00078e0a07 */
[----:B------:R-:W-:-:S05]  /*14be0*/  SHF.R.S32.HI R4, RZ, 0x1f, R6 ;  /* 0x0000001fff047819 */ /* 0x000fca0000011406 */
[----:B------:R-:W-:-:S04]  /*14bf0*/  IMAD R5, R4, c[0x0][0x180], RZ ;  /* 0x0000600004057a24 */ /* 0x000fc800078e02ff */
[C---:B------:R-:W-:Y:S02]  /*14c00*/  IMAD R5, R6.reuse, c[0x0][0x184], R5 ;  /* 0x0000610006057a24 */ /* 0x040fe400078e0205 */
[----:B------:R-:W-:-:S04]  /*14c10*/  IMAD.WIDE.U32 R6, R6, c[0x0][0x180], R8 ;  /* 0x0000600006067a25 */ /* 0x000fc800078e0008 */
[----:B------:R-:W-:Y:S01]  /*14c20*/  IMAD.MOV.U32 R4, RZ, RZ, R6 ;  /* 0x000000ffff047224 */ /* 0x000fe200078e0006 */
[----:B------:R-:W-:Y:S01]  /*14c30*/  IADD3 R5, R7, R5, RZ ;  /* 0x0000000507057210 */ /* 0x000fe20007ffe0ff */
[----:B------:R-:W-:Y:S05]  /*14c40*/  BRA `(.L_x_2331) ;  /* 0x0000003000007947 */ /* 0x000fea0003800000 */
.L_x_2330:
[----:B------:R-:W-:-:S05]  /*14c50*/  IMAD.MOV.U32 R4, RZ, RZ, c[0x0][0x198] ;  /* 0x00006600ff047624 */ /* 0x000fca00078e00ff */
[----:B------:R-:W-:-:S04]  /*14c60*/  LEA R4, -R4, RZ, 0x6 ;  /* 0x000000ff04047211 */ /* 0x000fc800078e31ff */
[----:B------:R-:W-:Y:S02]  /*14c70*/  SHF.R.S32.HI R5, RZ, 0x1f, R4 ;  /* 0x0000001fff057819 */ /* 0x000fe40000011404 */
.L_x_2331:
[C---:B------:R-:W-:Y:S02]  /*14c80*/  LOP3.LUT P2, RZ, R3.reuse, 0x2, RZ, 0xc0, !PT ;  /* 0x0000000203ff7812 */ /* 0x040fe4000784c0ff */
[C---:B------:R-:W-:Y:S02]  /*14c90*/  LOP3.LUT P1, RZ, R3.reuse, 0x4, RZ, 0xc0, !PT ;  /* 0x0000000403ff7812 */ /* 0x040fe4000782c0ff */
[C---:B------:R-:W-:Y:S02]  /*14ca0*/  LEA R8, P4, R4.reuse, R202, 0x1 ;  /* 0x000000ca04087211 */ /* 0x040fe400078808ff */
[----:B------:R-:W-:Y:S02]  /*14cb0*/  LOP3.LUT P6, RZ, R3, 0x1, RZ, 0xc0, !PT ;  /* 0x0000000103ff7812 */ /* 0x000fe400078cc0ff */
[----:B------:R-:W-:-:S05]  /*14cc0*/  LEA.HI.X R9, R4, R203, R5, 0x1, P4 ;  /* 0x000000cb04097211 */ /* 0x000fca00020f0c05 */
[----:B------:R-:W-:-:S04]  /*14cd0*/  @P2 IADD3 R0, P0, R4, R158, RZ ;  /* 0x0000009e04002210 */ /* 0x000fc80007f1e0ff */
[----:B------:R-:W-:Y:S01]  /*14ce0*/  @P2 LEA R40, P4, R0, c[0x0][0x168], 0x1 ;  /* 0x00005a0000282a11 */ /* 0x000fe200078808ff */
[C---:B------:R-:W-:Y:S01]  /*14cf0*/  @P2 IMAD.X R7, R5.reuse, 0x1, R157, P0 ;  /* 0x0000000105072824 */ /* 0x040fe200000e069d */
[----:B------:R-:W-:Y:S01]  /*14d00*/  @P1 IADD3 R3, P0, R4, R158, RZ ;  /* 0x0000009e04031210 */ /* 0x000fe20007f1e0ff */
[----:B------:R-:W-:Y:S01]  /*14d10*/  @!PT LDS RZ, [RZ] ;  /* 0x00000000fffff984 */ /* 0x000fe20000000800 */
[----:B------:R-:W-:Y:S01]  /*14d20*/  @!PT LDS RZ, [RZ] ;  /* 0x00000000fffff984 */ /* 0x000fe20000000800 */
[----:B------:R-:W-:Y:S01]  /*14d30*/  @!PT LDS RZ, [RZ] ;  /* 0x00000000fffff984 */ /* 0x000fe20000000800 */
[----:B------:R1:W-:Y:S03]  /*14d40*/  @P6 LDGSTS.E.BYPASS.LTC128B.128 [R200+0x6000], [R8.64] ;  /* 0x0600000008c86fae */ /* 0x0003e6000b901d46 */
[----:B------:R-:W-:Y:S01]  /*14d50*/  @P2 LEA.HI.X R41, R0, c[0x0][0x16c], R7, 0x1, P4 ;  /* 0x00005b0000292a11 */ /* 0x000fe200020f0c07 */
[----:B------:R-:W-:Y:S01]  /*14d60*/  @P1 IMAD.X R0, R5, 0x1, R157, P0 ;  /* 0x0000000105001824 */ /* 0x000fe200000e069d */
[----:B------:R-:W-:Y:S01]  /*14d70*/  @P1 LEA R10, P0, R3, c[0x0][0x168], 0x1 ;  /* 0x00005a00030a1a11 */ /* 0x000fe200078008ff */
[----:B------:R1:W-:Y:S01]  /*14d80*/  @!P6 STS.128 [R200+0x6000], RZ ;  /* 0x006000ffc800e388 */ /* 0x0003e20000000c00 */
[----:B------:R-:W-:-:S02]  /*14d90*/  IADD3 R4, P4, R61, R4, RZ ;  /* 0x000000043d047210 */ /* 0x000fc40007f9e0ff */
[----:B------:R-:W-:Y:S01]  /*14da0*/  @P1 LEA.HI.X R11, R3, c[0x0][0x16c], R0, 0x1, P0 ;  /* 0x00005b00030b1a11 */ /* 0x000fe200000f0c00 */
[----:B------:R-:W-:Y:S01]  /*14db0*/  @!PT LDS RZ, [RZ] ;  /* 0x00000000fffff984 */ /* 0x000fe20000000800 */
[----:B------:R-:W-:Y:S01]  /*14dc0*/  @!PT LDS RZ, [RZ] ;  /* 0x00000000fffff984 */ /* 0x000fe20000000800 */
[----:B------:R-:W-:Y:S01]  /*14dd0*/  @!PT LDS RZ, [RZ] ;  /* 0x00000000fffff984 */ /* 0x000fe20000000800 */
[----:B------:R1:W-:Y:S01]  /*14de0*/  @P2 LDGSTS.E.BYPASS.LTC128B.128 [R200+0x8000], [R40.64+0x80] ;  /* 0x0800008028c82fae */ /* 0x0003e2000b901d46 */
[----:B------:R-:W-:Y:S01]  /*14df0*/  @P2 IADD3 R6, P0, R4, R158, RZ ;  /* 0x0000009e04062210 */ /* 0x000fe20007f1e0ff */
[----:B------:R-:W-:Y:S01]  /*14e00*/  IMAD.X R3, R60, 0x1, R5, P4 ;  /* 0x000000013c037824 */ /* 0x000fe200020e0605 */
[C---:B------:R-:W-:Y:S01]  /*14e10*/  @P6 LEA R38, P4, R4.reuse, R202, 0x1 ;  /* 0x000000ca04266211 */ /* 0x040fe200078808ff */
[----:B------:R1:W-:Y:S02]  /*14e20*/  @!P2 STS.128 [R200+0x8000], RZ ;  /* 0x008000ffc800a388 */ /* 0x0003e40000000c00 */
[----:B------:R-:W-:Y:S01]  /*14e30*/  @P2 IMAD.X R5, R3, 0x1, R157, P0 ;  /* 0x0000000103052824 */ /* 0x000fe200000e069d */
[----:B------:R-:W-:Y:S01]  /*14e40*/  @P6 LEA.HI.X R39, R4, R203, R3, 0x1, P4 ;  /* 0x000000cb04276211 */ /* 0x000fe200020f0c03 */
[----:B------:R-:W-:Y:S01]  /*14e50*/  @!PT LDS RZ, [RZ] ;  /* 0x00000000fffff984 */ /* 0x000fe20000000800 */
[----:B------:R-:W-:Y:S01]  /*14e60*/  @!PT LDS RZ, [RZ] ;  /* 0x00000000fffff984 */ /* 0x000fe20000000800 */
[----:B------:R-:W-:Y:S01]  /*14e70*/  @!PT LDS RZ, [RZ] ;  /* 0x00000000fffff984 */ /* 0x000fe20000000800 */
[----:B------:R1:W-:Y:S01]  /*14e80*/  @P1 LDGSTS.E.BYPASS.LTC128B.128 [R200+0xa000], [R10.64+0x100] ;  /* 0x0a0001000ac81fae */ /* 0x0003e2000b901d46 */
[----:B------:R-:W-:-:S02]  /*14e90*/  @P2 LEA R36, P4, R6, c[0x0][0x168], 0x1 ;  /* 0x00005a0006242a11 */ /* 0x000fc400078808ff */
[----:B------:R-:W-:Y:S01]  /*14ea0*/  @P1 IADD3 R0, P0, R4, R158, RZ ;  /* 0x0000009e04001210 */ /* 0x000fe20007f1e0ff */
[----:B------:R1:W-:Y:S01]  /*14eb0*/  @!P1 STS.128 [R200+0xa000], RZ ;  /* 0x00a000ffc8009388 */ /* 0x0003e20000000c00 */
[----:B------:R-:W-:Y:S02]  /*14ec0*/  @P2 LEA.HI.X R37, R6, c[0x0][0x16c], R5, 0x1, P4 ;  /* 0x00005b0006252a11 */ /* 0x000fe400020f0c05 */
[----:B------:R-:W-:Y:S01]  /*14ed0*/  IADD3 R7, P4, R61, R4, RZ ;  /* 0x000000043d077210 */ /* 0x000fe20007f9e0ff */
[----:B------:R-:W-:Y:S01]  /*14ee0*/  @P1 IMAD.X R5, R3, 0x1, R157, P0 ;  /* 0x0000000103051824 */ /* 0x000fe200000e069d */
[----:B------:R-:W-:Y:S01]  /*14ef0*/  @P1 LEA R42, P0, R0, c[0x0][0x168], 0x1 ;  /* 0x00005a00002a1a11 */ /* 0x000fe200078008ff */
[----:B------:R-:W-:Y:S01]  /*14f00*/  @!PT LDS RZ, [RZ] ;  /* 0x00000000fffff984 */ /* 0x000fe20000000800 */
[----:B------:R-:W-:Y:S01]  /*14f10*/  @!PT LDS RZ, [RZ] ;  /* 0x00000000fffff984 */ /* 0x000fe20000000800 */
[----:B------:R-:W-:Y:S01]  /*14f20*/  @!PT LDS RZ, [RZ] ;  /* 0x00000000fffff984 */ /* 0x000fe20000000800 */
[----:B------:R1:W-:Y:S02]  /*14f30*/  @P6 LDGSTS.E.BYPASS.LTC128B.128 [R200+0x6800], [R38.64] ;  /* 0x0680000026c86fae */ /* 0x0003e4000b901d46 */
[----:B------:R-:W-:Y:S01]  /*14f40*/  IMAD.X R156, R60, 0x1, R3, P4 ;  /* 0x000000013c9c7824 */ /* 0x000fe200020e0603 */
[----:B------:R-:W-:Y:S01]  /*14f50*/  @P1 LEA.HI.X R43, R0, c[0x0][0x16c], R5, 0x1, P0 ;  /* 0x00005b00002b1a11 */ /* 0x000fe200000f0c05 */
[----:B------:R1:W-:Y:S01]  /*14f60*/  @!P6 STS.128 [R200+0x6800], RZ ;  /* 0x006800ffc800e388 */ /* 0x0003e20000000c00 */
[----:B------:R-:W-:-:S02]  /*14f70*/  @P2 IADD3 R4, P0, R7, R158, RZ ;  /* 0x0000009e07042210 */ /* 0x000fc40007f1e0ff */
[C---:B------:R-:W-:Y:S01]  /*14f80*/  @P6 LEA R50, P4, R7.reuse, R202, 0x1 ;  /* 0x000000ca07326211 */ /* 0x040fe200078808ff */
[----:B------:R-:W-:Y:S01]  /*14f90*/  @!PT LDS RZ, [RZ] ;  /* 0x00000000fffff984 */ /* 0x000fe20000000800 */
[----:B------:R-:W-:Y:S01]  /*14fa0*/  @!PT LDS RZ, [RZ] ;  /* 0x00000000fffff984 */ /* 0x000fe20000000800 */
[----:B------:R-:W-:Y:S01]  /*14fb0*/  @!PT LDS RZ, [RZ] ;  /* 0x00000000fffff984 */ /* 0x000fe20000000800 */
[----:B------:R1:W-:Y:S02]  /*14fc0*/  @P2 LDGSTS.E.BYPASS.LTC128B.128 [R200+0x8800], [R36.64+0x80] ;  /* 0x0880008024c82fae */ /* 0x0003e4000b901d46 */
[----:B------:R-:W-:Y:S01]  /*14fd0*/  @P2 IMAD.X R3, R156, 0x1, R157, P0 ;  /* 0x000000019c032824 */ /* 0x000fe200000e069d */
[C---:B------:R-:W-:Y:S01]  /*14fe0*/  @P6 LEA.HI.X R51, R7.reuse, R203, R156, 0x1, P4 ;  /* 0x000000cb07336211 */ /* 0x040fe200020f0c9c */
[----:B------:R1:W-:Y:S01]  /*14ff0*/  @!P2 STS.128 [R200+0x8800], RZ ;  /* 0x008800ffc800a388 */ /* 0x0003e20000000c00 */
[C---:B------:R-:W-:Y:S02]  /*15000*/  @P2 LEA R48, P4, R4.reuse, c[0x0][0x168], 0x1 ;  /* 0x00005a0004302a11 */ /* 0x040fe400078808ff */
[----:B------:R-:W-:Y:S01]  /*15010*/  @P1 IADD3 R0, P0, R7, R158, RZ ;  /* 0x0000009e07001210 */ /* 0x000fe20007f1e0ff */
[----:B------:R-:W-:Y:S01]  /*15020*/  @!PT LDS RZ, [RZ] ;  /* 0x00000000fffff984 */ /* 0x000fe20000000800 */
[----:B------:R-:W-:Y:S01]  /*15030*/  @!PT LDS RZ, [RZ] ;  /* 0x00000000fffff984 */ /* 0x000fe20000000800 */
[----:B------:R-:W-:Y:S01]  /*15040*/  @!PT LDS RZ, [RZ] ;  /* 0x00000000fffff984 */ /* 0x000fe20000000800 */
[----:B------:R1:W-:Y:S01]  /*15050*/  @P1 LDGSTS.E.BYPASS.LTC128B.128 [R200+0xa800], [R42.64+0x100] ;  /* 0x0a8001002ac81fae */ /* 0x0003e2000b901d46 */
[----:B------:R-:W-:-:S02]  /*15060*/  @P2 LEA.HI.X R49, R4, c[0x0][0x16c], R3, 0x1, P4 ;  /* 0x00005b0004312a11 */ /* 0x000fc400020f0c03 */
        /* <DEDUP_REMOVED lines=10> */
[C---:B------:R-:W-:Y:S01]  /*15110*/  @P6 LEA R52, P0, R7.reuse, R202, 0x1 ;  /* 0x000000ca07346211 */ /* 0x040fe200078008ff */
        /* <DEDUP_REMOVED lines=11> */
[----:B------:R1:W-:Y:S02]  /*151d0*/  @P2 LDGSTS.E.BYPASS.LTC128B.128 [R200+0x9000], [R48.64+0x80] ;  /* 0x0900008030c82fae */ /* 0x0003e4000b901d46 */
        /* <DEDUP_REMOVED lines=26> */
.L_x_2329:
[----:B------:R-:W-:Y:S02]  /*15380*/  IMAD.IADD R2, R2, 0x1, R135 ;  /* 0x0000000102027824 */ /* 0x000fe400078e0287 */
[----:B------:R-:W-:-:S03]  /*15390*/  IMAD.SHL.U32 R188, R46, 0x2, RZ ;  /* 0x000000022ebc7824 */ /* 0x000fc600078e00ff */
[C---:B------:R-:W-:Y:S01]  /*153a0*/  ISETP.GE.AND P4, PT, R2.reuse, R205, PT ;  /* 0x000000cd0200720c */ /* 0x040fe20003f86270 */
[--C-:B------:R-:W-:Y:S01]  /*153b0*/  IMAD R185, R45, 0x2, R188.reuse ;  /* 0x000000022db97824 */ /* 0x100fe200078e02bc */
[C---:B------:R-:W-:Y:S01]  /*153c0*/  IADD3 R3, R2.reuse, 0x1, RZ ;  /* 0x0000000102037810 */ /* 0x040fe20007ffe0ff */
[----:B------:R-:W-:Y:S01]  /*153d0*/  IMAD R186, R47, 0x2, R188 ;  /* 0x000000022fba7824 */ /* 0x000fe200078e02bc */
[C---:B------:R-:W-:Y:S01]  /*153e0*/  ISETP.LT.OR P4, PT, R2.reuse, R208, P4 ;  /* 0x000000d00200720c */ /* 0x040fe20002781670 */
[----:B------:R-:W-:Y:S01]  /*153f0*/  LDSM.16.MT88.4 R124, [R188+0xc000] ;  /* 0x00c00000bc7c783b */ /* 0x000fe20000004200 */
[----:B------:R-:W-:Y:S01]  /*15400*/  IADD3 R0, R2, 0x8, RZ ;  /* 0x0000000802007810 */ /* 0x000fe20007ffe0ff */
[----:B------:R-:W-:Y:S01]  /*15410*/  IMAD R184, R45, 0x2, R186 ;  /* 0x000000022db87824 */ /* 0x000fe200078e02ba */
[----:B------:R-:W-:Y:S01]  /*15420*/  FSEL R32, R32, -INF , !P4 ;  /* 0xff80000020207808 */ /* 0x000fe20006000000 */
[----:B------:R-:W-:Y:S01]  /*15430*/  LDSM.16.MT88.4 R56, [R185+0xe000] ;  /* 0x00e00000b938783b */ /* 0x000fe20000004200 */
[----:B------:R-:W-:-:S02]  /*15440*/  ISETP.GE.AND P1, PT, R2, R206, PT ;  /* 0x000000ce0200720c */ /* 0x000fc40003f26270 */
[CC--:B------:R-:W-:Y:S01]  /*15450*/  ISETP.GE.AND P6, PT, R3.reuse, R205.reuse, PT ;  /* 0x000000cd0300720c */ /* 0x0c0fe20003fc6270 */
[----:B------:R-:W-:Y:S01]  /*15460*/  LDSM.16.MT88.4 R116, [R186+0xc000] ;  /* 0x00c00000ba74783b */ /* 0x000fe20000004200 */
[CC--:B------:R-:W-:Y:S02]  /*15470*/  ISETP.GE.AND P0, PT, R3.reuse, R206.reuse, PT ;  /* 0x000000ce0300720c */ /* 0x0c0fe40003f06270 */
[C---:B------:R-:W-:Y:S01]  /*15480*/  ISETP.GE.AND P2, PT, R0.reuse, R205, PT ;  /* 0x000000cd0000720c */ /* 0x040fe20003f46270 */
[----:B------:R-:W-:Y:S01]  /*15490*/  LDSM.16.MT88.4 R108, [R185+0xc000] ;  /* 0x00c00000b96c783b */ /* 0x000fe20000004200 */
[----:B------:R-:W-:Y:S02]  /*154a0*/  ISETP.GE.AND P4, PT, R0, R206, PT ;  /* 0x000000ce0000720c */ /* 0x000fe40003f86270 */
[C---:B------:R-:W-:Y:S01]  /*154b0*/  ISETP.LT.OR P6, PT, R3.reuse, R208, P6 ;  /* 0x000000d00300720c */ /* 0x040fe200037c1670 */
[----:B------:R-:W-:Y:S01]  /*154c0*/  LDSM.16.MT88.4 R100, [R184+0xc000] ;  /* 0x00c00000b864783b */ /* 0x000fe20000004200 */
[----:B------:R-:W-:-:S02]  /*154d0*/  ISETP.LT.OR P0, PT, R3, R207, P0 ;  /* 0x000000cf0300720c */ /* 0x000fc40000701670 */
[-C--:B------:R-:W-:Y:S01]  /*154e0*/  ISETP.LT.OR P1, PT, R2, R207.reuse, P1 ;  /* 0x000000cf0200720c */ /* 0x080fe20000f21670 */
[----:B-1----:R-:W-:Y:S01]  /*154f0*/  LDSM.16.MT88.4 R48, [R186+0xe000] ;  /* 0x00e00000ba30783b */ /* 0x002fe20000004200 */
[C---:B------:R-:W-:Y:S02]  /*15500*/  ISETP.LT.OR P2, PT, R0.reuse, R208, P2 ;  /* 0x000000d00000720c */ /* 0x040fe40001741670 */
[----:B------:R-:W-:Y:S01]  /*15510*/  ISETP.LT.OR P4, PT, R0, R207, P4 ;  /* 0x000000cf0000720c */ /* 0x000fe20002781670 */
[----:B------:R-:W-:Y:S01]  /*15520*/  LDSM.16.MT88.4 R64, [R184+0xe000] ;  /* 0x00e00000b840783b */ /* 0x000fe20000004200 */
[C---:B------:R-:W-:Y:S02]  /*15530*/  IADD3 R3, R2.reuse, 0x9, RZ ;  /* 0x0000000902037810 */ /* 0x040fe40007ffe0ff */
[----:B------:R-:W-:Y:S01]  /*15540*/  IADD3 R0, R2, 0x10, RZ ;  /* 0x0000001002007810 */ /* 0x000fe20007ffe0ff */
[----:B------:R-:W-:Y:S01]  /*15550*/  LDSM.16.MT88.4 R80, [R186+0x10000] ;  /* 0x01000000ba50783b */ /* 0x000fe20000004200 */
[----:B------:R-:W-:-:S02]  /*15560*/  FSEL R34, R34, -INF , !P1 ;  /* 0xff80000022227808 */ /* 0x000fc40004800000 */
[----:B------:R-:W-:Y:S01]  /*15570*/  FSEL R37, R33, -INF , !P6 ;  /* 0xff80000021257808 */ /* 0x000fe20007000000 */
[----:B------:R-:W-:Y:S01]  /*15580*/  LDSM.16.MT88.4 R88, [R185+0x10000] ;  /* 0x01000000b958783b */ /* 0x000fe20000004200 */
[----:B------:R-:W-:Y:S02]  /*15590*/  FSEL R35, R35, -INF , !P0 ;  /* 0xff80000023237808 */ /* 0x000fe40004000000 */
[----:B------:R-:W-:Y:S01]  /*155a0*/  FSEL R41, R28, -INF , !P2 ;  /* 0xff8000001c297808 */ /* 0x000fe20005000000 */
[----:B------:R-:W-:Y:S01]  /*155b0*/  LDSM.16.MT88.4 R140, [R186+0xc800] ;  /* 0x00c80000ba8c783b */ /* 0x000fe20000004200 */
[CC--:B------:R-:W-:Y:S02]  /*155c0*/  ISETP.GE.AND P6, PT, R3.reuse, R205.reuse, PT ;  /* 0x000000cd0300720c */ /* 0x0c0fe40003fc6270 */
[----:B------:R-:W-:Y:S02]  /*155d0*/  ISETP.GE.AND P0, PT, R3, R206, PT ;  /* 0x000000ce0300720c */ /* 0x000fe40003f06270 */
[----:B------:R-:W-:-:S02]  /*155e0*/  ISETP.GE.AND P1, PT, R0, R205, PT ;  /* 0x000000cd0000720c */ /* 0x000fc40003f26270 */
[C---:B------:R-:W-:Y:S02]  /*155f0*/  ISETP.GE.AND P2, PT, R0.reuse, R206, PT ;  /* 0x000000ce0000720c */ /* 0x040fe40003f46270 */
[CC--:B------:R-:W-:Y:S02]  /*15600*/  ISETP.LT.OR P6, PT, R3.reuse, R208.reuse, P6 ;  /* 0x000000d00300720c */ /* 0x0c0fe400037c1670 */
[-C--:B------:R-:W-:Y:S02]  /*15610*/  ISETP.LT.OR P0, PT, R3, R207.reuse, P0 ;  /* 0x000000cf0300720c */ /* 0x080fe40000701670 */
[C---:B------:R-:W-:Y:S02]  /*15620*/  ISETP.LT.OR P1, PT, R0.reuse, R208, P1 ;  /* 0x000000d00000720c */ /* 0x040fe40000f21670 */
[----:B------:R-:W-:Y:S02]  /*15630*/  ISETP.LT.OR P2, PT, R0, R207, P2 ;  /* 0x000000cf0000720c */ /* 0x000fe40001741670 */
[----:B------:R-:W-:-:S02]  /*15640*/  IADD3 R3, R2, 0x11, RZ ;  /* 0x0000001102037810 */ /* 0x000fc40007ffe0ff */
[----:B------:R-:W-:Y:S02]  /*15650*/  IADD3 R0, R2, 0x18, RZ ;  /* 0x0000001802007810 */ /* 0x000fe40007ffe0ff */
[----:B------:R-:W-:Y:S02]  /*15660*/  FSEL R33, R30, -INF , !P4 ;  /* 0xff8000001e217808 */ /* 0x000fe40006000000 */
[----:B------:R-:W-:Y:S02]  /*15670*/  FSEL R39, R29, -INF , !P6 ;  /* 0xff8000001d277808 */ /* 0x000fe40007000000 */
[----:B------:R-:W-:Y:S02]  /*15680*/  FSEL R31, R31, -INF , !P0 ;  /* 0xff8000001f1f7808 */ /* 0x000fe40004000000 */
[----:B------:R-:W-:Y:S02]  /*15690*/  FSEL R7, R24, -INF , !P1 ;  /* 0xff80000018077808 */ /* 0x000fe40004800000 */
[----:B------:R-:W-:-:S02]  /*156a0*/  ISETP.GE.AND P6, PT, R3, R205, PT ;  /* 0x000000cd0300720c */ /* 0x000fc40003fc6270 */
[CC--:B------:R-:W-:Y:S02]  /*156b0*/  ISETP.GE.AND P0, PT, R3.reuse, R206.reuse, PT ;  /* 0x000000ce0300720c */ /* 0x0c0fe40003f06270 */
[C---:B------:R-:W-:Y:S02]  /*156c0*/  ISETP.GE.AND P4, PT, R0.reuse, R205, PT ;  /* 0x000000cd0000720c */ /* 0x040fe40003f86270 */
[----:B------:R-:W-:Y:S02]  /*156d0*/  ISETP.GE.AND P1, PT, R0, R206, PT ;  /* 0x000000ce0000720c */ /* 0x000fe40003f26270 */
[----:B------:R-:W-:Y:S02]  /*156e0*/  FMNMX.FTZ R4, R32, R37, !PT ;  /* 0x0000002520047209 */ /* 0x000fe40007810000 */
[C---:B------:R-:W-:Y:S02]  /*156f0*/  ISETP.LT.OR P6, PT, R3.reuse, R208, P6 ;  /* 0x000000d00300720c */ /* 0x040fe400037c1670 */
[----:B------:R-:W-:-:S02]  /*15700*/  ISETP.LT.OR P0, PT, R3, R207, P0 ;  /* 0x000000cf0300720c */ /* 0x000fc40000701670 */
[C---:B------:R-:W-:Y:S02]  /*15710*/  ISETP.LT.OR P4, PT, R0.reuse, R208, P4 ;  /* 0x000000d00000720c */ /* 0x040fe40002781670 */
[----:B------:R-:W-:Y:S02]  /*15720*/  ISETP.LT.OR P1, PT, R0, R207, P1 ;  /* 0x000000cf0000720c */ /* 0x000fe40000f21670 */
[----:B------:R-:W-:Y:S02]  /*15730*/  FMNMX.FTZ R4, R41, R4, !PT ;  /* 0x0000000429047209 */ /* 0x000fe40007810000 */
[C---:B------:R-:W-:Y:S02]  /*15740*/  IADD3 R3, R2.reuse, 0x19, RZ ;  /* 0x0000001902037810 */ /* 0x040fe40007ffe0ff */
[----:B------:R-:W-:Y:S02]  /*15750*/  IADD3 R0, R2, 0x20, RZ ;  /* 0x0000002002007810 */ /* 0x000fe40007ffe0ff */
[----:B------:R-:W-:-:S02]  /*15760*/  FSEL R29, R26, -INF , !P2 ;  /* 0xff8000001a1d7808 */ /* 0x000fc40005000000 */
[----:B------:R-:W-:Y:S02]  /*15770*/  FSEL R25, R25, -INF , !P6 ;  /* 0xff80000019197808 */ /* 0x000fe40007000000 */
[----:B------:R-:W-:Y:S02]  /*15780*/  FSEL R27, R27, -INF , !P0 ;  /* 0xff8000001b1b7808 */ /* 0x000fe40004000000 */
[----:B------:R-:W-:Y:S02]  /*15790*/  FSEL R5, R20, -INF , !P4 ;  /* 0xff80000014057808 */ /* 0x000fe40006000000 */
[----:B------:R-:W-:Y:S02]  /*157a0*/  FMNMX.FTZ R4, R39, R4, !PT ;  /* 0x0000000427047209 */ /* 0x000fe40007810000 */
[C---:B------:R-:W-:Y:S02]  /*157b0*/  ISETP.GE.AND P6, PT, R3.reuse, R205, PT ;  /* 0x000000cd0300720c */ /* 0x040fe40003fc6270 */
[----:B------:R-:W-:-:S02]  /*157c0*/  ISETP.GE.AND P0, PT, R3, R206, PT ;  /* 0x000000ce0300720c */ /* 0x000fc40003f06270 */
[C---:B------:R-:W-:Y:S02]  /*157d0*/  ISETP.GE.AND P2, PT, R0.reuse, R205, PT ;  /* 0x000000cd0000720c */ /* 0x040fe40003f46270 */
[C---:B------:R-:W-:Y:S02]  /*157e0*/  ISETP.GE.AND P4, PT, R0.reuse, R206, PT ;  /* 0x000000ce0000720c */ /* 0x040fe40003f86270 */
[----:B------:R-:W-:Y:S02]  /*157f0*/  FMNMX.FTZ R4, R7, R4, !PT ;  /* 0x0000000407047209 */ /* 0x000fe40007810000 */
[CC--:B------:R-:W-:Y:S02]  /*15800*/  ISETP.LT.OR P6, PT, R3.reuse, R208.reuse, P6 ;  /* 0x000000d00300720c */ /* 0x0c0fe400037c1670 */
[----:B------:R-:W-:Y:S02]  /*15810*/  ISETP.LT.OR P0, PT, R3, R207, P0 ;  /* 0x000000cf0300720c */ /* 0x000fe40000701670 */
[----:B------:R-:W-:-:S02]  /*15820*/  ISETP.LT.OR P2, PT, R0, R208, P2 ;  /* 0x000000d00000720c */ /* 0x000fc40001741670 */
[----:B------:R-:W-:Y:S02]  /*15830*/  ISETP.LT.OR P4, PT, R0, R207, P4 ;  /* 0x000000cf0000720c */ /* 0x000fe40002781670 */
[C---:B------:R-:W-:Y:S02]  /*15840*/  IADD3 R3, R2.reuse, 0x21, RZ ;  /* 0x0000002102037810 */ /* 0x040fe40007ffe0ff */
[----:B------:R-:W-:Y:S02]  /*15850*/  IADD3 R0, R2, 0x28, RZ ;  /* 0x0000002802007810 */ /* 0x000fe40007ffe0ff */
[----:B------:R-:W-:Y:S02]  /*15860*/  FMNMX.FTZ R6, R25, R4, !PT ;  /* 0x0000000419067209 */ /* 0x000fe40007810000 */
[----:B------:R-:W-:Y:S02]  /*15870*/  FSEL R11, R22, -INF , !P1 ;  /* 0xff800000160b7808 */ /* 0x000fe40004800000 */
[----:B------:R-:W-:-:S02]  /*15880*/  FSEL R21, R21, -INF , !P6 ;  /* 0xff80000015157808 */ /* 0x000fc40007000000 */
[----:B------:R-:W-:Y:S02]  /*15890*/  FSEL R9, R23, -INF , !P0 ;  /* 0xff80000017097808 */ /* 0x000fe40004000000 */
[----:B------:R-:W-:Y:S02]  /*158a0*/  FMNMX.FTZ R4, R34, R35, !PT ;  /* 0x0000002322047209 */ /* 0x000fe40007810000 */
[CC--:B------:R-:W-:Y:S02]  /*158b0*/  ISETP.GE.AND P6, PT, R3.reuse, R205.reuse, PT ;  /* 0x000000cd0300720c */ /* 0x0c0fe40003fc6270 */
[----:B------:R-:W-:Y:S02]  /*158c0*/  ISETP.GE.AND P1, PT, R3, R206, PT ;  /* 0x000000ce0300720c */ /* 0x000fe40003f26270 */
[----:B------:R-:W-:Y:S02]  /*158d0*/  ISETP.GE.AND P0, PT, R0, R205, PT ;  /* 0x000000cd0000720c */ /* 0x000fe40003f06270 */
[----:B------:R-:W-:-:S02]  /*158e0*/  FSEL R163, R16, -INF , !P2 ;  /* 0xff80000010a37808 */ /* 0x000fc40005000000 */
[C---:B------:R-:W-:Y:S02]  /*158f0*/  ISETP.GE.AND P2, PT, R0.reuse, R206, PT ;  /* 0x000000ce0000720c */ /* 0x040fe40003f46270 */
[----:B------:R-:W-:Y:S02]  /*15900*/  FMNMX.FTZ R6, R5, R6, !PT ;  /* 0x0000000605067209 */ /* 0x000fe40007810000 */
        /* <DEDUP_REMOVED lines=8> */
[----:B------:R-:W-:Y:S02]  /*15990*/  FMNMX.FTZ R4, R31, R4, !PT ;  /* 0x000000041f047209 */ /* 0x000fe40007810000 */
[----:B------:R-:W-:-:S02]  /*159a0*/  FSEL R223, R18, -INF , !P4 ;  /* 0xff80000012df7808 */ /* 0x000fc40006000000 */
[----:B------:R-:W-:Y:S02]  /*159b0*/  FSEL R225, R12, -INF , !P0 ;  /* 0xff8000000ce17808 */ /* 0x000fe40004000000 */
[----:B------:R-:W-:Y:S02]  /*159c0*/  FSEL R227, R17, -INF , !P6 ;  /* 0xff80000011e37808 */ /* 0x000fe40007000000 */
[CC--:B------:R-:W-:Y:S02]  /*159d0*/  ISETP.GE.AND P4, PT, R3.reuse, R205.reuse, PT ;  /* 0x000000cd0300720c */ /* 0x0c0fe40003f86270 */
[----:B------:R-:W-:Y:S02]  /*159e0*/  ISETP.GE.AND P0, PT, R3, R206, PT ;  /* 0x000000ce0300720c */ /* 0x000fe40003f06270 */
[----:B------:R-:W-:Y:S02]  /*159f0*/  ISETP.GE.AND P6, PT, R0, R205, PT ;  /* 0x000000cd0000720c */ /* 0x000fe40003fc6270 */
[----:B------:R-:W-:-:S02]  /*15a00*/  FMNMX.FTZ R6, R163, R6, !PT ;  /* 0x00000006a3067209 */ /* 0x000fc40007810000 */
[----:B------:R-:W-:Y:S02]  /*15a10*/  FMNMX.FTZ R4, R29, R4, !PT ;  /* 0x000000041d047209 */ /* 0x000fe40007810000 */
[----:B------:R-:W-:Y:S02]  /*15a20*/  FSEL R171, R19, -INF , !P1 ;  /* 0xff80000013ab7808 */ /* 0x000fe40004800000 */
[C---:B------:R-:W-:Y:S01]  /*15a30*/  ISETP.GE.AND P1, PT, R0.reuse, R206, PT ;  /* 0x000000ce0000720c */ /* 0x040fe20003f26270 */
[----:B------:R-:W-:Y:S01]  /*15a40*/  LDSM.16.MT88.4 R16, [R185+0xe800] ;  /* 0x00e80000b910783b */ /* 0x000fe20000004200 */
[CC--:B------:R-:W-:Y:S02]  /*15a50*/  ISETP.LT.OR P4, PT, R3.reuse, R208.reuse, P4 ;  /* 0x000000d00300720c */ /* 0x0c0fe40002781670 */
[----:B------:R-:W-:Y:S02]  /*15a60*/  ISETP.LT.OR P0, PT, R3, R207, P0 ;  /* 0x000000cf0300720c */ /* 0x000fe40000701670 */
[----:B------:R-:W-:-:S02]  /*15a70*/  ISETP.LT.OR P6, PT, R0, R208, P6 ;  /* 0x000000d00000720c */ /* 0x000fc400037c1670 */
[----:B------:R-:W-:Y:S02]  /*15a80*/  IADD3 R3, R2, 0x31, RZ ;  /* 0x0000003102037810 */ /* 0x000fe40007ffe0ff */
[----:B------:R-:W-:Y:S02]  /*15a90*/  FMNMX.FTZ R6, R227, R6, !PT ;  /* 0x00000006e3067209 */ /* 0x000fe40007810000 */
[----:B------:R-:W-:Y:S02]  /*15aa0*/  FMNMX.FTZ R4, R27, R4, !PT ;  /* 0x000000041b047209 */ /* 0x000fe40007810000 */
[----:B------:R-:W-:Y:S02]  /*15ab0*/  ISETP.LT.OR P1, PT, R0, R207, P1 ;  /* 0x000000cf0000720c */ /* 0x000fe40000f21670 */
[----:B------:R-:W-:Y:S02]  /*15ac0*/  FSEL R221, R14, -INF , !P2 ;  /* 0xff8000000edd7808 */ /* 0x000fe40005000000 */
[----:B------:R-:W-:-:S02]  /*15ad0*/  IADD3 R0, R2, 0x38, RZ ;  /* 0x0000003802007810 */ /* 0x000fc40007ffe0ff */
[-C--:B------:R-:W-:Y:S02]  /*15ae0*/  ISETP.GE.AND P2, PT, R3, R205.reuse, PT ;  /* 0x000000cd0300720c */ /* 0x080fe40003f46270 */
[----:B------:R-:W-:Y:S02]  /*15af0*/  FSEL R167, R13, -INF , !P6 ;  /* 0xff8000000da77808 */ /* 0x000fe40007000000 */
[----:B------:R-:W-:Y:S02]  /*15b00*/  FMNMX.FTZ R6, R225, R6, !PT ;  /* 0x00000006e1067209 */ /* 0x000fe40007810000 */
[----:B------:R-:W-:Y:S02]  /*15b10*/  FMNMX.FTZ R4, R11, R4, !PT ;  /* 0x000000040b047209 */ /* 0x000fe40007810000 */
[----:B------:R-:W-:Y:S02]  /*15b20*/  ISETP.GE.AND P6, PT, R0, R205, PT ;  /* 0x000000cd0000720c */ /* 0x000fe40003fc6270 */
[----:B------:R-:W-:-:S02]  /*15b30*/  FSEL R219, R72, -INF , !P4 ;  /* 0xff80000048db7808 */ /* 0x000fc40006000000 */
[----:B------:R-:W-:Y:S02]  /*15b40*/  ISETP.LT.OR P2, PT, R3, R208, P2 ;  /* 0x000000d00300720c */ /* 0x000fe40001741670 */
[----:B------:R-:W-:Y:S02]  /*15b50*/  FMNMX.FTZ R6, R167, R6, !PT ;  /* 0x00000006a7067209 */ /* 0x000fe40007810000 */
[----:B------:R-:W-:Y:S02]  /*15b60*/  FMNMX.FTZ R4, R9, R4, !PT ;  /* 0x0000000409047209 */ /* 0x000fe40007810000 */
[----:B------:R-:W-:Y:S02]  /*15b70*/  ISETP.LT.OR P6, PT, R0, R208, P6 ;  /* 0x000000d00000720c */ /* 0x000fe400037c1670 */
[----:B------:R-:W-:Y:S02]  /*15b80*/  FSEL R217, R73, -INF , !P2 ;  /* 0xff80000049d97808 */ /* 0x000fe40005000000 */
[----:B------:R-:W-:-:S02]  /*15b90*/  FMNMX.FTZ R6, R219, R6, !PT ;  /* 0x00000006db067209 */ /* 0x000fc40007810000 */
[----:B------:R-:W-:Y:S02]  /*15ba0*/  IADD3 R2, R2, 0x39, RZ ;  /* 0x0000003902027810 */ /* 0x000fe40007ffe0ff */
[----:B------:R-:W-:Y:S02]  /*15bb0*/  FMNMX.FTZ R4, R223, R4, !PT ;  /* 0x00000004df047209 */ /* 0x000fe40007810000 */
[----:B------:R-:W-:Y:S02]  /*15bc0*/  FSEL R215, R76, -INF , !P6 ;  /* 0xff8000004cd77808 */ /* 0x000fe40007000000 */
[----:B------:R-:W-:Y:S02]  /*15bd0*/  FMNMX.FTZ R6, R217, R6, !PT ;  /* 0x00000006d9067209 */ /* 0x000fe40007810000 */
[----:B------:R-:W-:Y:S02]  /*15be0*/  ISETP.GE.AND P4, PT, R2, R205, PT ;  /* 0x000000cd0200720c */ /* 0x000fe40003f86270 */
[----:B------:R-:W-:-:S02]  /*15bf0*/  FMNMX.FTZ R4, R171, R4, !PT ;  /* 0x00000004ab047209 */ /* 0x000fc40007810000 */
[----:B------:R-:W-:Y:S02]  /*15c00*/  FSEL R211, R15, -INF , !P1 ;  /* 0xff8000000fd37808 */ /* 0x000fe40004800000 */
[----:B------:R-:W-:Y:S02]  /*15c10*/  FMNMX.FTZ R8, R215, R6, !PT ;  /* 0x00000006d7087209 */ /* 0x000fe40007810000 */
[----:B------:R-:W-:Y:S02]  /*15c20*/  ISETP.GE.AND P1, PT, R0, R206, PT ;  /* 0x000000ce0000720c */ /* 0x000fe40003f26270 */
[----:B------:R-:W-:Y:S02]  /*15c30*/  ISETP.LT.OR P4, PT, R2, R208, P4 ;  /* 0x000000d00200720c */ /* 0x000fe40002781670 */
[----:B------:R-:W-:Y:S02]  /*15c40*/  ISETP.GE.AND P2, PT, R3, R206, PT ;  /* 0x000000ce0300720c */ /* 0x000fe40003f46270 */
[----:B------:R-:W-:-:S02]  /*15c50*/  FMNMX.FTZ R6, R221, R4, !PT ;  /* 0x00000004dd067209 */ /* 0x000fc40007810000 */
[-C--:B------:R-:W-:Y:S02]  /*15c60*/  ISETP.LT.OR P1, PT, R0, R207.reuse, P1 ;  /* 0x000000cf0000720c */ /* 0x080fe40000f21670 */
[----:B------:R-:W-:Y:S02]  /*15c70*/  FSEL R213, R77, -INF , !P4 ;  /* 0xff8000004dd57808 */ /* 0x000fe40006000000 */
[----:B------:R-:W-:Y:S02]  /*15c80*/  ISETP.LT.OR P2, PT, R3, R207, P2 ;  /* 0x000000cf0300720c */ /* 0x000fe40001741670 */
[----:B------:R-:W-:Y:S02]  /*15c90*/  FSEL R209, R74, -INF , !P0 ;  /* 0xff8000004ad17808 */ /* 0x000fe40004000000 */
[----:B------:R-:W-:Y:S02]  /*15ca0*/  FMNMX.FTZ R0, R211, R6, !PT ;  /* 0x00000006d3007209 */ /* 0x000fe40007810000 */
[----:B------:R-:W-:-:S02]  /*15cb0*/  FMNMX.FTZ R4, R213, R8, !PT ;  /* 0x00000008d5047209 */ /* 0x000fc40007810000 */
[C---:B------:R-:W-:Y:S02]  /*15cc0*/  ISETP.GE.AND P0, PT, R2.reuse, R206, PT ;  /* 0x000000ce0200720c */ /* 0x040fe40003f06270 */
[----:B------:R-:W-:Y:S01]  /*15cd0*/  FSEL R147, R75, -INF , !P2 ;  /* 0xff8000004b937808 */ /* 0x000fe20005000000 */
[----:B------:R-:W1:Y:S01]  /*15ce0*/  SHFL.BFLY PT, R3, R4, 0x2, 0x1f ;  /* 0x0c401f0004037f89 */ /* 0x000e6200000e0000 */
[----:B------:R-:W-:Y:S02]  /*15cf0*/  FMNMX.FTZ R0, R209, R0, !PT ;  /* 0x00000000d1007209 */ /* 0x000fe40007810000 */
[----:B------:R-:W-:Y:S01]  /*15d00*/  ISETP.LT.OR P0, PT, R2, R207, P0 ;  /* 0x000000cf0200720c */ /* 0x000fe20000701670 */
[----:B------:R-:W-:Y:S01]  /*15d10*/  LDSM.16.MT88.4 R72, [R188+0x10000] ;  /* 0x01000000bc48783b */ /* 0x000fe20000004200 */
[----:B------:R-:W-:Y:S02]  /*15d20*/  FSEL R145, R78, -INF , !P1 ;  /* 0xff8000004e917808 */ /* 0x000fe40004800000 */
[----:B------:R-:W-:-:S02]  /*15d30*/  FMNMX.FTZ R0, R147, R0, !PT ;  /* 0x0000000093007209 */ /* 0x000fc40007810000 */
[----:B------:R-:W-:Y:S02]  /*15d40*/  FSEL R169, R79, -INF , !P0 ;  /* 0xff8000004fa97808 */ /* 0x000fe40004000000 */
[----:B------:R-:W-:-:S04]  /*15d50*/  FMNMX.FTZ R0, R145, R0, !PT ;  /* 0x0000000091007209 */ /* 0x000fc80007810000 */
        /* <DEDUP_REMOVED lines=9> */
[----:B------:R-:W-:-:S05]  /*15df0*/  FMUL.FTZ R144, R132, c[0x0][0x23c] ;  /* 0x00008f0084907a20 */ /* 0x000fca0000410000 */
[----:B------:R-:W-:-:S05]  /*15e00*/  FSEL R144, R144, RZ, P0 ;  /* 0x000000ff90907208 */ /* 0x000fca0000000000 */
[--C-:B------:R-:W-:Y:S02]  /*15e10*/  FFMA.FTZ R152, R41, c[0x0][0x23c], -R144.reuse ;  /* 0x00008f0029987a23 */ /* 0x100fe40000010890 */
[----:B------:R-:W1:Y:S01]  /*15e20*/  LDSM.16.MT88.4 R40, [R188+0xe000] ;  /* 0x00e00000bc28783b */ /* 0x000e620000004200 */
[--C-:B------:R-:W-:Y:S01]  /*15e30*/  FFMA.FTZ R157, R32, c[0x0][0x23c], -R144.reuse ;  /* 0x00008f00209d7a23 */ /* 0x100fe20000010890 */
[----:B--2---:R-:W-:Y:S01]  /*15e40*/  FMNMX.FTZ R3, R0, R3, !PT ;  /* 0x0000000300037209 */ /* 0x004fe20007810000 */
[--C-:B------:R-:W-:Y:S01]  /*15e50*/  FFMA.FTZ R154, R37, c[0x0][0x23c], -R144.reuse ;  /* 0x00008f00259a7a23 */ /* 0x100fe20000010890 */
[----:B------:R-:W-:Y:S01]  /*15e60*/  MUFU.EX2 R152, R152 ;  /* 0x0000009800987308 */ /* 0x000fe20000000800 */
[--C-:B------:R-:W-:Y:S01]  /*15e70*/  FFMA.FTZ R149, R39, c[0x0][0x23c], -R144.reuse ;  /* 0x00008f0027957a23 */ /* 0x100fe20000010890 */
[C---:B------:R-:W-:Y:S01]  /*15e80*/  FSETP.NEU.FTZ.AND P0, PT, R3.reuse, -INF , PT ;  /* 0xff8000000300780b */ /* 0x040fe20003f1d000 */
[----:B------:R-:W-:Y:S02]  /*15e90*/  FMUL.FTZ R162, R3, c[0x0][0x23c] ;  /* 0x00008f0003a27a20 */ /* 0x000fe40000410000 */
[----:B------:R-:W-:-:S02]  /*15ea0*/  FFMA.FTZ R155, R7, c[0x0][0x23c], -R144 ;  /* 0x00008f00079b7a23 */ /* 0x000fc40000010890 */
[--C-:B------:R-:W-:Y:S01]  /*15eb0*/  FFMA.FTZ R139, R5, c[0x0][0x23c], -R144.reuse ;  /* 0x00008f00058b7a23 */ /* 0x100fe20000010890 */
[----:B------:R-:W-:Y:S01]  /*15ec0*/  FSEL R162, R162, RZ, P0 ;  /* 0x000000ffa2a27208 */ /* 0x000fe20000000000 */
[----:B------:R-:W2:Y:S01]  /*15ed0*/  LDSM.16.MT88.4 R4, [R184+0x10000] ;  /* 0x01000000b804783b */ /* 0x000ea20000004200 */
[----:B------:R-:W-:Y:S01]  /*15ee0*/  MUFU.EX2 R157, R157 ;  /* 0x0000009d009d7308 */ /* 0x000fe20000000800 */
[----:B------:R-:W-:Y:S02]  /*15ef0*/  FFMA.FTZ R148, R25, c[0x0][0x23c], -R144 ;  /* 0x00008f0019947a23 */ /* 0x000fe40000010890 */
[--C-:B------:R-:W-:Y:S02]  /*15f00*/  FFMA.FTZ R156, R34, c[0x0][0x23c], -R162.reuse ;  /* 0x00008f00229c7a23 */ /* 0x100fe400000108a2 */
[--C-:B------:R-:W-:Y:S02]  /*15f10*/  FFMA.FTZ R159, R35, c[0x0][0x23c], -R162.reuse ;  /* 0x00008f00239f7a23 */ /* 0x100fe400000108a2 */
[--C-:B------:R-:W-:Y:S01]  /*15f20*/  FFMA.FTZ R161, R33, c[0x0][0x23c], -R162.reuse ;  /* 0x00008f0021a17a23 */ /* 0x100fe200000108a2 */
[----:B------:R-:W3:Y:S01]  /*15f30*/  MUFU.EX2 R154, R154 ;  /* 0x0000009a009a7308 */ /* 0x000ee20000000800 */
[--C-:B------:R-:W-:Y:S01]  /*15f40*/  FFMA.FTZ R150, R31, c[0x0][0x23c], -R162.reuse ;  /* 0x00008f001f967a23 */ /* 0x100fe200000108a2 */
[----:B------:R-:W-:Y:S01]  /*15f50*/  LDSM.16.MT88.4 R32, [R185+0xc800] ;  /* 0x00c80000b920783b */ /* 0x000fe20000004200 */
[----:B------:R-:W-:-:S02]  /*15f60*/  FFMA.FTZ R151, R11, c[0x0][0x23c], -R162 ;  /* 0x00008f000b977a23 */ /* 0x000fc400000108a2 */
[----:B------:R-:W-:Y:S02]  /*15f70*/  FFMA.FTZ R0, R9, c[0x0][0x23c], -R162 ;  /* 0x00008f0009007a23 */ /* 0x000fe400000108a2 */
[----:B------:R-:W4:Y:S01]  /*15f80*/  LDSM.16.MT88.4 R8, [R188+0xe800] ;  /* 0x00e80000bc08783b */ /* 0x000f220000004200 */
[----:B------:R-:W5:Y:S01]  /*15f90*/  MUFU.EX2 R149, R149 ;  /* 0x0000009500957308 */ /* 0x000f620000000800 */
[----:B------:R-:W-:Y:S02]  /*15fa0*/  FFMA.FTZ R2, R21, c[0x0][0x23c], -R144 ;  /* 0x00008f0015027a23 */ /* 0x000fe40000010890 */
[--C-:B------:R-:W-:Y:S01]  /*15fb0*/  FFMA.FTZ R153, R29, c[0x0][0x23c], -R162.reuse ;  /* 0x00008f001d997a23 */ /* 0x100fe200000108a2 */
[----:B------:R-:W1:Y:S01]  /*15fc0*/  LDSM.16.MT88.4 R20, [R188+0xc800] ;  /* 0x00c80000bc14783b */ /* 0x000e620000004200 */
[----:B------:R-:W-:Y:S02]  /*15fd0*/  FFMA.FTZ R138, R27, c[0x0][0x23c], -R162 ;  /* 0x00008f001b8a7a23 */ /* 0x000fe400000108a2 */
[--C-:B------:R-:W-:Y:S01]  /*15fe0*/  FFMA.FTZ R158, R163, c[0x0][0x23c], -R144.reuse ;  /* 0x00008f00a39e7a23 */ /* 0x100fe20000010890 */
[----:B------:R-:W-:Y:S01]  /*15ff0*/  MUFU.EX2 R156, R156 ;  /* 0x0000009c009c7308 */ /* 0x000fe20000000800 */
[----:B---3--:R-:W-:Y:S01]  /*16000*/  F2FP.PACK_AB R96, R154, R157 ;  /* 0x0000009d9a60723e */ /* 0x008fe200000000ff */
[----:B------:R-:W-:Y:S01]  /*16010*/  LDSM.16.MT88.4 R28, [R184+0xc800] ;  /* 0x00c80000b81c783b */ /* 0x000fe20000004200 */
[----:B------:R-:W-:-:S02]  /*16020*/  FFMA.FTZ R163, R227, c[0x0][0x23c], -R144 ;  /* 0x00008f00e3a37a23 */ /* 0x000fc40000010890 */
[--C-:B------:R-:W-:Y:S01]  /*16030*/  FFMA.FTZ R160, R225, c[0x0][0x23c], -R144.reuse ;  /* 0x00008f00e1a07a23 */ /* 0x100fe20000010890 */
[----:B------:R-:W-:Y:S01]  /*16040*/  LDSM.16.MT88.4 R24, [R186+0xe800] ;  /* 0x00e80000ba18783b */ /* 0x000fe20000004200 */
[----:B------:R-:W-:Y:S01]  /*16050*/  FFMA.FTZ R167, R167, c[0x0][0x23c], -R144 ;  /* 0x00008f00a7a77a23 */ /* 0x000fe20000010890 */
[----:B------:R-:W3:Y:S01]  /*16060*/  MUFU.EX2 R159, R159 ;  /* 0x0000009f009f7308 */ /* 0x000ee20000000800 */
[----:B-----5:R-:W-:Y:S01]  /*16070*/  F2FP.PACK_AB R98, R149, R152 ;  /* 0x000000989562723e */ /* 0x020fe200000000ff */
[--C-:B------:R-:W-:Y:S02]  /*16080*/  FFMA.FTZ R166, R223, c[0x0][0x23c], -R162.reuse ;  /* 0x00008f00dfa67a23 */ /* 0x100fe400000108a2 */
[--C-:B------:R-:W-:Y:S02]  /*16090*/  FFMA.FTZ R171, R171, c[0x0][0x23c], -R162.reuse ;  /* 0x00008f00abab7a23 */ /* 0x100fe400000108a2 */
[--C-:B------:R-:W-:Y:S02]  /*160a0*/  FFMA.FTZ R168, R221, c[0x0][0x23c], -R162.reuse ;  /* 0x00008f00dda87a23 */ /* 0x100fe400000108a2 */
[----:B------:R-:W-:Y:S01]  /*160b0*/  MUFU.EX2 R161, R161 ;  /* 0x000000a100a17308 */ /* 0x000fe20000000800 */
[----:B------:R-:W-:-:S02]  /*160c0*/  FFMA.FTZ R211, R211, c[0x0][0x23c], -R162 ;  /* 0x00008f00d3d37a23 */ /* 0x000fc400000108a2 */
[--C-:B------:R-:W-:Y:S02]  /*160d0*/  FFMA.FTZ R170, R219, c[0x0][0x23c], -R144.reuse ;  /* 0x00008f00dbaa7a23 */ /* 0x100fe40000010890 */
[--C-:B------:R-:W-:Y:S02]  /*160e0*/  FFMA.FTZ R217, R217, c[0x0][0x23c], -R144.reuse ;  /* 0x00008f00d9d97a23 */ /* 0x100fe40000010890 */
[--C-:B------:R-:W-:Y:S01]  /*160f0*/  FFMA.FTZ R210, R215, c[0x0][0x23c], -R144.reuse ;  /* 0x00008f00d7d27a23 */ /* 0x100fe20000010890 */
[----:B------:R-:W5:Y:S01]  /*16100*/  MUFU.EX2 R150, R150 ;  /* 0x0000009600967308 */ /* 0x000f620000000800 */
[----:B---3--:R-:W-:Y:S01]  /*16110*/  F2FP.PACK_AB R97, R159, R156 ;  /* 0x0000009c9f61723e */ /* 0x008fe200000000ff */
[----:B------:R-:W-:Y:S02]  /*16120*/  FFMA.FTZ R213, R213, c[0x0][0x23c], -R144 ;  /* 0x00008f00d5d57a23 */ /* 0x000fe40000010890 */
[--C-:B------:R-:W-:Y:S02]  /*16130*/  FFMA.FTZ R209, R209, c[0x0][0x23c], -R162.reuse ;  /* 0x00008f00d1d17a23 */ /* 0x100fe400000108a2 */
[----:B------:R-:W-:-:S02]  /*16140*/  FFMA.FTZ R212, R147, c[0x0][0x23c], -R162 ;  /* 0x00008f0093d47a23 */ /* 0x000fc400000108a2 */
[----:B------:R-:W-:Y:S01]  /*16150*/  MUFU.EX2 R155, R155 ;  /* 0x0000009b009b7308 */ /* 0x000fe20000000800 */
[--C-:B------:R-:W-:Y:S02]  /*16160*/  FFMA.FTZ R214, R145, c[0x0][0x23c], -R162.reuse ;  /* 0x00008f0091d67a23 */ /* 0x100fe400000108a2 */
[----:B------:R-:W-:Y:S01]  /*16170*/  FFMA.FTZ R169, R169, c[0x0][0x23c], -R162 ;  /* 0x00008f00a9a97a23 */ /* 0x000fe200000108a2 */
[----:B------:R-:W-:Y:S01]  /*16180*/  LDSM.16.MT88.4 R144, [R186+0xd800] ;  /* 0x00d80000ba90783b */ /* 0x000fe20000004200 */
[----:B------:R-:W-:Y:S02]  /*16190*/  FADD.FTZ R157, R157, R154 ;  /* 0x0000009a9d9d7221 */ /* 0x000fe40000010000 */
[----:B------:R-:W-:Y:S01]  /*161a0*/  FADD.FTZ R156, R156, R159 ;  /* 0x0000009f9c9c7221 */ /* 0x000fe20000010000 */
[----:B-----5:R-:W-:Y:S01]  /*161b0*/  F2FP.PACK_AB R99, R150, R161 ;  /* 0x000000a19663723e */ /* 0x020fe200000000ff */
[----:B------:R-:W3:Y:S01]  /*161c0*/  MUFU.EX2 R148, R148 ;  /* 0x0000009400947308 */ /* 0x000ee20000000800 */
[----:B------:R-:W-:-:S02]  /*161d0*/  FADD.FTZ R152, R152, R157 ;  /* 0x0000009d98987221 */ /* 0x000fc40000010000 */
[----:B------:R-:W-:Y:S02]  /*161e0*/  FADD.FTZ R161, R161, R156 ;  /* 0x0000009ca1a17221 */ /* 0x000fe40000010000 */
[----:B------:R-:W-:Y:S01]  /*161f0*/  FADD.FTZ R152, R149, R152 ;  /* 0x0000009895987221 */ /* 0x000fe20000010000 */
[C---:B-1----:R-:W-:Y:S01]  /*16200*/  HMMA.16816.F32 R36, R96.reuse, R40, RZ ;  /* 0x000000286024723c */ /* 0x042fe200000018ff */
[----:B------:R-:W-:Y:S01]  /*16210*/  FADD.FTZ R150, R150, R161 ;  /* 0x000000a196967221 */ /* 0x000fe20000010000 */
        /* <DEDUP_REMOVED lines=42> */
[----:B------:R-:W4:Y:S06]  /*164c0*/  MUFU.EX2 R169, R169 ;  /* 0x000000a900a97308 */ /* 0x000f2c0000000800 */
[C---:B--2---:R-:W-:Y:S07]  /*164d0*/  HMMA.16816.F32 R92, R96.reuse, R4, RZ ;  /* 0x00000004605c723c */ /* 0x044fee00000018ff */
[----:B---3--:R-:W-:Y:S01]  /*164e0*/  F2FP.PACK_AB R4, R148, R155 ;  /* 0x0000009b9404723e */ /* 0x008fe200000000ff */
[----:B------:R-:W-:Y:S01]  /*164f0*/  HMMA.16816.F32 R96, R96, R6, RZ ;  /* 0x000000066060723c */ /* 0x000fe200000018ff */
[----:B-1----:R-:W-:Y:S01]  /*16500*/  F2FP.PACK_AB R5, R138, R153 ;  /* 0x000000998a05723e */ /* 0x002fe200000000ff */
        /* <DEDUP_REMOVED lines=18> */
[----:B------:R-:W3:Y:S07]  /*16630*/  LDSM.16.MT88.4 R20, [R188+0x10800] ;  /* 0x01080000bc14783b */ /* 0x000eee0000004200 */
[C---:B------:R-:W-:Y:S08]  /*16640*/  HMMA.16816.F32 R60, R4.reuse, R12, R60 ;  /* 0x0000000c043c723c */ /* 0x040ff0000000183c */
[C---:B------:R-:W-:Y:S01]  /*16650*/  HMMA.16816.F32 R64, R4.reuse, R14, R64 ;  /* 0x0000000e0440723c */ /* 0x040fe20000001840 */
[----:B------:R-:W4:Y:S07]  /*16660*/  LDSM.16.MT88.4 R12, [R184+0x10800] ;  /* 0x01080000b80c783b */ /* 0x000f2e0000004200 */
        /* <DEDUP_REMOVED lines=30> */
[----:B------:R-:W-:Y:S02]  /*16850*/  FADD.FTZ R163, R163, R158 ;  /* 0x0000009ea3a37221 */ /* 0x000fe40000010000 */
[----:B------:R-:W-:Y:S02]  /*16860*/  FADD.FTZ R171, R171, R166 ;  /* 0x000000a6abab7221 */ /* 0x000fe40000010000 */
[----:B------:R-:W-:Y:S02]  /*16870*/  FADD.FTZ R160, R160, R163 ;  /* 0x000000a3a0a07221 */ /* 0x000fe40000010000 */
[----:B-1----:R-:W-:Y:S01]  /*16880*/  HMMA.16816.F32 R128, R4, R8, R128 ;  /* 0x000000080480723c */ /* 0x002fe20000001880 */
[----:B------:R-:W-:-:S02]  /*16890*/  FADD.FTZ R168, R168, R171 ;  /* 0x000000aba8a87221 */ /* 0x000fc40000010000 */
[----:B------:R-:W-:Y:S02]  /*168a0*/  FADD.FTZ R167, R167, R160 ;  /* 0x000000a0a7a77221 */ /* 0x000fe40000010000 */
        /* <DEDUP_REMOVED lines=38> */
[----:B------:R-:W-:-:S02]  /*16b10*/  F2FP.PACK_AB R6, R213, R210 ;  /* 0x000000d2d506723e */ /* 0x000fc400000000ff */
[C---:B------:R-:W-:Y:S01]  /*16b20*/  F2FP.PACK_AB R5, R212.reuse, R209 ;  /* 0x000000d1d405723e */ /* 0x040fe200000000ff */
[----:B------:R-:W-:Y:S01]  /*16b30*/  FADD.FTZ R209, R209, R168 ;  /* 0x000000a8d1d17221 */ /* 0x000fe20000010000 */
[----:B------:R-:W-:Y:S01]  /*16b40*/  F2FP.PACK_AB R7, R169, R214 ;  /* 0x000000d6a907723e */ /* 0x000fe200000000ff */
[----:B------:R-:W-:Y:S02]  /*16b50*/  FADD.FTZ R217, R217, R170 ;  /* 0x000000aad9d97221 */ /* 0x000fe40000010000 */
[----:B------:R-:W-:Y:S02]  /*16b60*/  FADD.FTZ R209, R212, R209 ;  /* 0x000000d1d4d17221 */ /* 0x000fe40000010000 */
[----:B------:R-:W-:Y:S02]  /*16b70*/  FADD.FTZ R210, R210, R217 ;  /* 0x000000d9d2d27221 */ /* 0x000fe40000010000 */
[----:B---3--:R-:W-:Y:S01]  /*16b80*/  HMMA.16816.F32 R128, R4, R12, R128 ;  /* 0x0000000c0480723c */ /* 0x008fe20000001880 */
[----:B------:R-:W-:-:S02]  /*16b90*/  FADD.FTZ R214, R214, R209 ;  /* 0x000000d1d6d67221 */ /* 0x000fc40000010000 */
[----:B------:R-:W-:Y:S02]  /*16ba0*/  FADD.FTZ R211, R213, R210 ;  /* 0x000000d2d5d37221 */ /* 0x000fe40000010000 */
[----:B------:R-:W-:-:S03]  /*16bb0*/  FADD.FTZ R209, R169, R214 ;  /* 0x000000d6a9d17221 */ /* 0x000fc60000010000 */
        /* <DEDUP_REMOVED lines=26> */
[----:B------:R-:W-:Y:S07]  /*16d60*/  @!UPT UIADD3 URZ, URZ, URZ, URZ ;  /* 0x0000003f3f3ff290 */ /* 0x000fee000fffe03f */
[----:B------:R-:W-:Y:S11]  /*16d70*/  @!P5 BRA `(.L_x_2332) ;  /* 0x000040d00000d947 */ /* 0x000ff60003800000 */
[----:B------:R-:W-:-:S04]  /*16d80*/  DEPBAR.LE SB0, 0x0 ;  /* 0x000080000000791a */ /* 0x000fc80000000000 */
[----:B------:R-:W-:Y:S01]  /*16d90*/  ULDC.64 UR4, c[0x0][0x118] ;  /* 0x0000460000047ab9 */ /* 0x000fe20000000a00 */
[----:B------:R-:W-:Y:S01]  /*16da0*/  IADD3 R204, R134, -0x2, RZ ;  /* 0xfffffffe86cc7810 */ /* 0x000fe20007ffe0ff */
[----:B------:R-:W-:Y:S06]  /*16db0*/  BAR.SYNC.DEFER_BLOCKING 0x0 ;  /* 0x0000000000007b1d */ /* 0x000fec0000010000 */
[----:B------:R-:W-:Y:S05]  /*16dc0*/  @!P3 BRA `(.L_x_2333) ;  /* 0x000003b00000b947 */ /* 0x000fea0003800000 */
[----:B------:R-:W-:Y:S01]  /*16dd0*/  IABS R0, c[0x0][0x2d0] ;  /* 0x0000b40000007a13 */ /* 0x000fe20000000000 */
[----:B------:R-:W-:-:S03]  /*16de0*/  IMAD.SHL.U32 R2, R204, 0x40, RZ ;  /* 0x00000040cc027824 */ /* 0x000fc600078e00ff */
[----:B------:R-:W1:Y:S02]  /*16df0*/  I2F.RP R7, R0 ;  /* 0x0000000000077306 */ /* 0x000e640000209400 */
[----:B------:R-:W-:Y:S02]  /*16e00*/  IADD3 R10, R2, 0x40, RZ ;  /* 0x00000040020a7810 */ /* 0x000fe40007ffe0ff */
[----:B------:R-:W-:Y:S02]  /*16e10*/  IABS R4, R2 ;  /* 0x0000000200047213 */ /* 0x000fe40000000000 */
[----:B------:R-:W-:Y:S02]  /*16e20*/  IABS R6, R10 ;  /* 0x0000000a00067213 */ /* 0x000fe40000000000 */
[----:B------:R-:W-:Y:S02]  /*16e30*/  LOP3.LUT R10, R10, c[0x0][0x2d0], RZ, 0x3c, !PT ;  /* 0x0000b4000a0a7a12 */ /* 0x000fe400078e3cff */
[----:B------:R-:W-:-:S02]  /*16e40*/  LOP3.LUT R2, R2, c[0x0][0x2d0], RZ, 0x3c, !PT ;  /* 0x0000b40002027a12 */ /* 0x000fc400078e3cff */
[----:B------:R-:W-:Y:S02]  /*16e50*/  ISETP.GE.AND P2, PT, R10, RZ, PT ;  /* 0x000000ff0a00720c */ /* 0x000fe40003f46270 */
        /* <DEDUP_REMOVED lines=16> */
[----:B------:R-:W-:Y:S01]  /*16f60*/  @!P4 IMAD.IADD R7, R7, 0x1, -R0 ;  /* 0x000000010707c824 */ /* 0x000fe200078e0a00 */
[----:B------:R-:W-:Y:S02]  /*16f70*/  @!P4 IADD3 R9, R9, 0x1, RZ ;  /* 0x000000010909c810 */ /* 0x000fe40007ffe0ff */
[-C--:B------:R-:W-:Y:S02]  /*16f80*/  @!P1 IADD3 R5, R5, -R0.reuse, RZ ;  /* 0x8000000005059210 */ /* 0x080fe40007ffe0ff */
[-C--:B------:R-:W-:Y:S02]  /*16f90*/  ISETP.GE.U32.AND P6, PT, R7, R0.reuse, PT ;  /* 0x000000000700720c */ /* 0x080fe40003fc6070 */
[----:B------:R-:W-:Y:S02]  /*16fa0*/  ISETP.GE.U32.AND P5, PT, R5, R0, PT ;  /* 0x000000000500720c */ /* 0x000fe40003fa6070 */
[----:B------:R-:W-:Y:S02]  /*16fb0*/  @!P1 IADD3 R8, R8, 0x1, RZ ;  /* 0x0000000108089810 */ /* 0x000fe40007ffe0ff */
[----:B------:R-:W-:-:S02]  /*16fc0*/  ISETP.NE.AND P1, PT, RZ, c[0x0][0x2d0], PT ;  /* 0x0000b400ff007a0c */ /* 0x000fc40003f25270 */
[----:B------:R-:W-:-:S05]  /*16fd0*/  LOP3.LUT R0, RZ, c[0x0][0x2d0], RZ, 0x33, !PT ;  /* 0x0000b400ff007a12 */ /* 0x000fca00078e33ff */
        /* <DEDUP_REMOVED lines=15> */
[C---:B------:R-:W-:Y:S02]  /*170d0*/  IMAD R0, R5.reuse, c[0x0][0x1a4], R0 ;  /* 0x0000690005007a24 */ /* 0x040fe400078e0200 */
        /* <DEDUP_REMOVED lines=10> */
.L_x_2333:
[----:B------:R-:W-:-:S05]  /*17180*/  IMAD.MOV.U32 R11, RZ, RZ, c[0x0][0x1a0] ;  /* 0x00006800ff0b7624 */ /* 0x000fca00078e00ff */
[----:B------:R-:W-:-:S04]  /*17190*/  LEA R11, -R11, RZ, 0x6 ;  /* 0x000000ff0b0b7211 */ /* 0x000fc800078e31ff */
[----:B------:R-:W-:Y:S02]  /*171a0*/  SHF.R.S32.HI R6, RZ, 0x1f, R11 ;  /* 0x0000001fff067819 */ /* 0x000fe4000001140b */
.L_x_2334:
[----:B------:R-:W-:Y:S01]  /*171b0*/  LOP3.LUT R0, R201, 0xff, RZ, 0xc0, !PT ;  /* 0x000000ffc9007812 */ /* 0x000fe200078ec0ff */
[----:B------:R-:W-:Y:S01]  /*171c0*/  IMAD.MOV.U32 R5, RZ, RZ, c[0x0][0x1a0] ;  /* 0x00006800ff057624 */ /* 0x000fe200078e00ff */
[----:B------:R-:W-:Y:S01]  /*171d0*/  LEA R220, P5, R11, R164, 0x1 ;  /* 0x000000a40bdc7211 */ /* 0x000fe200078a08ff */
[----:B------:R-:W-:Y:S01]  /*171e0*/  IMAD R135, R204, 0x40, R135 ;  /* 0x00000040cc877824 */ /* 0x000fe200078e0287 */
[C---:B------:R-:W-:Y:S01]  /*171f0*/  LOP3.LUT P2, RZ, R0.reuse, 0x2, RZ, 0xc0, !PT ;  /* 0x0000000200ff7812 */ /* 0x040fe2000784c0ff */
[----:B------:R-:W-:Y:S01]  /*17200*/  IMAD.SHL.U32 R7, R5, 0x10, RZ ;  /* 0x0000001005077824 */ /* 0x000fe200078e00ff */
[C---:B------:R-:W-:Y:S02]  /*17210*/  LOP3.LUT P1, RZ, R0.reuse, 0x4, RZ, 0xc0, !PT ;  /* 0x0000000400ff7812 */ /* 0x040fe4000782c0ff */
[----:B------:R-:W-:Y:S01]  /*17220*/  LOP3.LUT P4, RZ, R0, 0x1, RZ, 0xc0, !PT ;  /* 0x0000000100ff7812 */ /* 0x000fe2000788c0ff */
[----:B------:R-:W-:Y:S01]  /*17230*/  IMAD.MOV.U32 R0, RZ, RZ, 0x4 ;  /* 0x00000004ff007424 */ /* 0x000fe200078e00ff */
[----:B------:R-:W-:-:S04]  /*17240*/  LEA.HI.X R221, R11, R165, R6, 0x1, P5 ;  /* 0x000000a50bdd7211 */ /* 0x000fc800028f0c06 */
[----:B------:R-:W-:-:S03]  /*17250*/  SHF.L.U64.HI R2, R5, R0, c[0x0][0x1a4] ;  /* 0x0000690005027619 */ /* 0x000fc60000010200 */
[----:B------:R-:W-:-:S04]  /*17260*/  @P2 IADD3 R9, P0, R11, R136, RZ ;  /* 0x000000880b092210 */ /* 0x000fc80007f1e0ff */
[----:B------:R-:W-:Y:S01]  /*17270*/  @P2 LEA R20, P6, R9, c[0x0][0x170], 0x1 ;  /* 0x00005c0009142a11 */ /* 0x000fe200078c08ff */
[C-C-:B------:R-:W-:Y:S01]  /*17280*/  @P2 IMAD.X R4, R6.reuse, 0x1, R133.reuse, P0 ;  /* 0x0000000106042824 */ /* 0x140fe200000e0685 */
[-C--:B------:R-:W-:Y:S01]  /*17290*/  @P1 IADD3 R5, P0, R11, R136.reuse, RZ ;  /* 0x000000880b051210 */ /* 0x080fe20007f1e0ff */
[----:B------:R-:W-:Y:S01]  /*172a0*/  @!PT LDS RZ, [RZ] ;  /* 0x00000000fffff984 */ /* 0x000fe20000000800 */
[----:B------:R-:W-:Y:S01]  /*172b0*/  @!PT LDS RZ, [RZ] ;  /* 0x00000000fffff984 */ /* 0x000fe20000000800 */
[----:B------:R-:W-:Y:S01]  /*172c0*/  @!PT LDS RZ, [RZ] ;  /* 0x00000000fffff984 */ /* 0x000fe20000000800 */
[----:B------:R1:W-:Y:S01]  /*172d0*/  @P4 LDGSTS.E.BYPASS.LTC128B.128 [R200+0xc000], [R220.64] ;  /* 0x0c000000dcc84fae */ /* 0x0003e2000b901d44 */
[----:B------:R-:W-:Y:S02]  /*172e0*/  IADD3 R11, P5, R7, R11, RZ ;  /* 0x0000000b070b7210 */ /* 0x000fe40007fbe0ff */
[----:B------:R-:W-:Y:S01]  /*172f0*/  @P2 LEA.HI.X R21, R9, c[0x0][0x174], R4, 0x1, P6 ;  /* 0x00005d0009152a11 */ /* 0x000fe200030f0c04 */
[----:B------:R-:W-:Y:S01]  /*17300*/  @P1 IMAD.X R4, R6, 0x1, R133, P0 ;  /* 0x0000000106041824 */ /* 0x000fe200000e0685 */
[----:B------:R-:W-:Y:S01]  /*17310*/  @P1 LEA R14, P0, R5, c[0x0][0x170], 0x1 ;  /* 0x00005c00050e1a11 */ /* 0x000fe200078008ff */
[----:B------:R-:W-:Y:S01]  /*17320*/  IMAD.X R6, R2, 0x1, R6, P5 ;  /* 0x0000000102067824 */ /* 0x000fe200028e0606 */
[----:B------:R-:W-:Y:S01]  /*17330*/  @P2 IADD3 R9, P5, R11, R136, RZ ;  /* 0x000000880b092210 */ /* 0x000fe20007fbe0ff */
[----:B------:R-:W-:Y:S01]  /*17340*/  @!P4 STS.128 [R200+0xc000], RZ ;  /* 0x00c000ffc800c388 */ /* 0x000fe20000000c00 */
[----:B------:R-:W-:-:S02]  /*17350*/  @P1 LEA.HI.X R15, R5, c[0x0][0x174], R4, 0x1, P0 ;  /* 0x00005d00050f1a11 */ /* 0x000fc400000f0c04 */
[----:B------:R-:W-:Y:S01]  /*17360*/  @P4 LEA R18, P6, R11, R164, 0x1 ;  /* 0x000000a40b124211 */ /* 0x000fe200078c08ff */
[C-C-:B------:R-:W-:Y:S01]  /*17370*/  @P2 IMAD.X R4, R6.reuse, 0x1, R133.reuse, P5 ;  /* 0x0000000106042824 */ /* 0x140fe200028e0685 */
[----:B------:R-:W-:Y:S01]  /*17380*/  @P2 LEA R16, P5, R9, c[0x0][0x170], 0x1 ;  /* 0x00005c0009102a11 */ /* 0x000fe200078a08ff */
[----:B------:R-:W-:Y:S01]  /*17390*/  @!PT LDS RZ, [RZ] ;  /* 0x00000000fffff984 */ /* 0x000fe20000000800 */
[----:B------:R-:W-:Y:S01]  /*173a0*/  @!PT LDS RZ, [RZ] ;  /* 0x00000000fffff984 */ /* 0x000fe20000000800 */
[----:B------:R-:W-:Y:S01]  /*173b0*/  @!PT LDS RZ, [RZ] ;  /* 0x00000000fffff984 */ /* 0x000fe20000000800 */
[----:B------:R2:W-:Y:S01]  /*173c0*/  @P2 LDGSTS.E.BYPASS.LTC128B.128 [R200+0xe000], [R20.64+0x80] ;  /* 0x0e00008014c82fae */ /* 0x0005e2000b901d44 */
[----:B------:R-:W-:Y:S02]  /*173d0*/  @P1 IADD3 R5, P0, R11, R136, RZ ;  /* 0x000000880b051210 */ /* 0x000fe40007f1e0ff */
[----:B------:R-:W-:Y:S01]  /*173e0*/  @P2 LEA.HI.X R17, R9, c[0x0][0x174], R4, 0x1, P5 ;  /* 0x00005d0009112a11 */ /* 0x000fe200028f0c04 */
[----:B------:R-:W-:Y:S01]  /*173f0*/  @!P2 STS.128 [R200+0xe000], RZ ;  /* 0x00e000ffc800a388 */ /* 0x000fe20000000c00 */
[----:B------:R-:W-:Y:S01]  /*17400*/  @P4 LEA.HI.X R19, R11, R165, R6, 0x1, P6 ;  /* 0x000000a50b134211 */ /* 0x000fe200030f0c06 */
[----:B------:R-:W-:Y:S01]  /*17410*/  @P1 IMAD.X R4, R6, 0x1, R133, P0 ;  /* 0x0000000106041824 */ /* 0x000fe200000e0685 */
[----:B------:R-:W-:Y:S01]  /*17420*/  IADD3 R11, P5, R7, R11, RZ ;  /* 0x0000000b070b7210 */ /* 0x000fe20007fbe0ff */
[----:B------:R-:W-:Y:S01]  /*17430*/  @!PT LDS RZ, [RZ] ;  /* 0x00000000fffff984 */ /* 0x000fe20000000800 */
[----:B------:R-:W-:Y:S01]  /*17440*/  @!PT LDS RZ, [RZ] ;  /* 0x00000000fffff984 */ /* 0x000fe20000000800 */
[----:B------:R-:W-:Y:S01]  /*17450*/  @!PT LDS RZ, [RZ] ;  /* 0x00000000fffff984 */ /* 0x000fe20000000800 */
[----:B------:R3:W-:Y:S01]  /*17460*/  @P1 LDGSTS.E.BYPASS.LTC128B.128 [R200+0x10000], [R14.64+0x100] ;  /* 0x100001000ec81fae */ /* 0x0007e2000b901d44 */
[----:B------:R-:W-:-:S02]  /*17470*/  @P1 LEA R12, P0, R5, c[0x0][0x170], 0x1 ;  /* 0x00005c00050c1a11 */ /* 0x000fc400078008ff */
[----:B------:R-:W-:Y:S01]  /*17480*/  @P2 IADD3 R9, P6, R11, R136, RZ ;  /* 0x000000880b092210 */ /* 0x000fe20007fde0ff */
[----:B------:R-:W-:Y:S01]  /*17490*/  IMAD.X R6, R2, 0x1, R6, P5 ;  /* 0x0000000102067824 */ /* 0x000fe200028e0606 */
[----:B------:R-:W-:Y:S01]  /*174a0*/  @P1 LEA.HI.X R13, R5, c[0x0][0x174], R4, 0x1, P0 ;  /* 0x00005d00050d1a11 */ /* 0x000fe200000f0c04 */
[----:B------:R-:W-:Y:S01]  /*174b0*/  @!P1 STS.128 [R200+0x10000], RZ ;  /* 0x010000ffc8009388 */ /* 0x000fe20000000c00 */
[C---:B------:R-:W-:Y:S01]  /*174c0*/  @P4 LEA R22, P5, R11.reuse, R164, 0x1 ;  /* 0x000000a40b164211 */ /* 0x040fe200078a08ff */
[C-C-:B------:R-:W-:Y:S01]  /*174d0*/  @P2 IMAD.X R8, R6.reuse, 0x1, R133.reuse, P6 ;  /* 0x0000000106082824 */ /* 0x140fe200030e0685 */
[CC--:B------:R-:W-:Y:S01]  /*174e0*/  @P1 IADD3 R5, P0, R11.reuse, R136.reuse, RZ ;  /* 0x000000880b051210 */ /* 0x0c0fe20007f1e0ff */
[----:B------:R-:W-:Y:S01]  /*174f0*/  @!PT LDS RZ, [RZ] ;  /* 0x00000000fffff984 */ /* 0x000fe20000000800 */
[----:B------:R-:W-:Y:S01]  /*17500*/  @!PT LDS RZ, [RZ] ;  /* 0x00000000fffff984 */ /* 0x000fe20000000800 */
[----:B------:R-:W-:Y:S01]  /*17510*/  @!PT LDS RZ, [RZ] ;  /* 0x00000000fffff984 */ /* 0x000fe20000000800 */
[----:B------:R4:W-:Y:S01]  /*17520*/  @P4 LDGSTS.E.BYPASS.LTC128B.128 [R200+0xc800], [R18.64] ;  /* 0x0c80000012c84fae */ /* 0x0009e2000b901d44 */
[--C-:B------:R-:W-:Y:S02]  /*17530*/  @P4 LEA.HI.X R23, R11, R165, R6.reuse, 0x1, P5 ;  /* 0x000000a50b174211 */ /* 0x100fe400028f0c06 */
[----:B------:R-:W-:Y:S01]  /*17540*/  IADD3 R7, P5, R7, R11, RZ ;  /* 0x0000000b07077210 */ /* 0x000fe20007fbe0ff */
[----:B------:R-:W-:Y:S01]  /*17550*/  @P1 IMAD.X R4, R6, 0x1, R133, P0 ;  /* 0x0000000106041824 */ /* 0x000fe200000e0685 */
[----:B------:R-:W-:Y:S01]  /*17560*/  @P1 LEA R10, P0, R5, c[0x0][0x170], 0x1 ;  /* 0x00005c00050a1a11 */ /* 0x000fe200078008ff */
[----:B------:R-:W-:Y:S01]  /*17570*/  @!P4 STS.128 [R200+0xc800], RZ ;  /* 0x00c800ffc800c388 */ /* 0x000fe20000000c00 */
[----:B------:R-:W-:Y:S01]  /*17580*/  @P2 LEA R24, P6, R9, c[0x0][0x170], 0x1 ;  /* 0x00005c0009182a11 */ /* 0x000fe200078c08ff */
[----:B------:R-:W-:Y:S01]  /*17590*/  IMAD.X R2, R2, 0x1, R6, P5 ;  /* 0x0000000102027824 */ /* 0x000fe200028e0606 */
[----:B------:R-:W-:Y:S01]  /*175a0*/  @P1 LEA.HI.X R11, R5, c[0x0][0x174], R4, 0x1, P0 ;  /* 0x00005d00050b1a11 */ /* 0x000fe200000f0c04 */
[----:B------:R-:W-:Y:S01]  /*175b0*/  @!PT LDS RZ, [RZ] ;  /* 0x00000000fffff984 */ /* 0x000fe20000000800 */
[----:B------:R-:W-:Y:S01]  /*175c0*/  @!PT LDS RZ, [RZ] ;  /* 0x00000000fffff984 */ /* 0x000fe20000000800 */
[----:B------:R-:W-:Y:S01]  /*175d0*/  @!PT LDS RZ, [RZ] ;  /* 0x00000000fffff984 */ /* 0x000fe20000000800 */
[----:B------:R4:W-:Y:S01]  /*175e0*/  @P2 LDGSTS.E.BYPASS.LTC128B.128 [R200+0xe800], [R16.64+0x80] ;  /* 0x0e80008010c82fae */ /* 0x0009e2000b901d44 */
[----:B------:R-:W-:-:S02]  /*175f0*/  @P2 IADD3 R4, P5, R7, R136, RZ ;  /* 0x0000008807042210 */ /* 0x000fc40007fbe0ff */
[----:B------:R-:W-:Y:S01]  /*17600*/  @P1 IADD3 R136, P0, R7, R136, RZ ;  /* 0x0000008807881210 */ /* 0x000fe20007f1e0ff */
[----:B------:R-:W-:Y:S01]  /*17610*/  @!P2 STS.128 [R200+0xe800], RZ ;  /* 0x00e800ffc800a388 */ /* 0x000fe20000000c00 */
[----:B------:R-:W-:Y:S01]  /*17620*/  @P2 LEA.HI.X R25, R9, c[0x0][0x174], R8, 0x1, P6 ;  /* 0x00005d0009192a11 */ /* 0x000fe200030f0c08 */
[--C-:B------:R-:W-:Y:S01]  /*17630*/  @P2 IMAD.X R5, R2, 0x1, R133.reuse, P5 ;  /* 0x0000000102052824 */ /* 0x100fe200028e0685 */
[C---:B------:R-:W-:Y:S01]  /*17640*/  @P4 LEA R6, P6, R7.reuse, R164, 0x1 ;  /* 0x000000a407064211 */ /* 0x040fe200078c08ff */
[----:B------:R-:W-:Y:S01]  /*17650*/  @!PT LDS RZ, [RZ] ;  /* 0x00000000fffff984 */ /* 0x000fe20000000800 */
[----:B------:R-:W-:Y:S01]  /*17660*/  @!PT LDS RZ, [RZ] ;  /* 0x00000000fffff984 */ /* 0x000fe20000000800 */
[----:B------:R-:W-:Y:S01]  /*17670*/  @!PT LDS RZ, [RZ] ;  /* 0x00000000fffff984 */ /* 0x000fe20000000800 */
[----:B------:R3:W-:Y:S01]  /*17680*/  @P1 LDGSTS.E.BYPASS.LTC128B.128 [R200+0x10800], [R12.64+0x100] ;  /* 0x108001000cc81fae */ /* 0x0007e2000b901d44 */
[----:B------:R-:W-:Y:S01]  /*17690*/  @P2 LEA R28, P5, R4, c[0x0][0x170], 0x1 ;  /* 0x00005c00041c2a11 */ /* 0x000fe200078a08ff */
[----:B------:R-:W-:Y:S01]  /*176a0*/  @P1 IMAD.X R133, R2, 0x1, R133, P0 ;  /* 0x0000000102851824 */ /* 0x000fe200000e0685 */
[----:B------:R-:W-:Y:S01]  /*176b0*/  @P4 LEA.HI.X R7, R7, R165, R2, 0x1, P6 ;  /* 0x000000a507074211 */ /* 0x000fe200030f0c02 */
[----:B------:R-:W-:Y:S01]  /*176c0*/  @!P1 STS.128 [R200+0x10800], RZ ;  /* 0x010800ffc8009388 */ /* 0x000fe20000000c00 */
[----:B------:R-:W-:-:S02]  /*176d0*/  @P1 LEA R8, P0, R136, c[0x0][0x170], 0x1 ;  /* 0x00005c0088081a11 */ /* 0x000fc400078008ff */
[----:B------:R-:W-:Y:S01]  /*176e0*/  @P2 LEA.HI.X R29, R4, c[0x0][0x174], R5, 0x1, P5 ;  /* 0x00005d00041d2a11 */ /* 0x000fe200028f0c05 */
[----:B------:R-:W-:Y:S01]  /*176f0*/  @!PT LDS RZ, [RZ] ;  /* 0x00000000fffff984 */ /* 0x000fe20000000800 */
[----:B------:R-:W-:Y:S01]  /*17700*/  @!PT LDS RZ, [RZ] ;  /* 0x00000000fffff984 */ /* 0x000fe20000000800 */
[----:B------:R-:W-:Y:S01]  /*17710*/  @!PT LDS RZ, [RZ] ;  /* 0x00000000fffff984 */ /* 0x000fe20000000800 */
[----:B------:R2:W-:Y:S01]  /*17720*/  @P4 LDGSTS.E.BYPASS.LTC128B.128 [R200+0xd000], [R22.64] ;  /* 0x0d00000016c84fae */ /* 0x0005e2000b901d44 */
[----:B------:R-:W-:Y:S02]  /*17730*/  @P1 LEA.HI.X R9, R136, c[0x0][0x174], R133, 0x1, P0 ;  /* 0x00005d0088091a11 */ /* 0x000fe400000f0c85 */
[C---:B------:R-:W-:Y:S01]  /*17740*/  IADD3 R2, R135.reuse, 0x1, RZ ;  /* 0x0000000187027810 */ /* 0x040fe20007ffe0ff */
[----:B------:R-:W-:Y:S01]  /*17750*/  @!P4 STS.128 [R200+0xd000], RZ ;  /* 0x00d000ffc800c388 */ /* 0x000fe20000000c00 */
[C---:B------:R-:W-:Y:S02]  /*17760*/  ISETP.GE.AND P0, PT, R135.reuse, R205, PT ;  /* 0x000000cd8700720c */ /* 0x040fe40003f06270 */
[C---:B------:R-:W-:Y:S01]  /*17770*/  ISETP.GE.AND P6, PT, R135.reuse, R206, PT ;  /* 0x000000ce8700720c */ /* 0x040fe20003fc6270 */
[----:B------:R-:W-:Y:S01]  /*17780*/  @!PT LDS RZ, [RZ] ;  /* 0x00000000fffff984 */ /* 0x000fe20000000800 */
[----:B------:R-:W-:Y:S01]  /*17790*/  @!PT LDS RZ, [RZ] ;  /* 0x00000000fffff984 */ /* 0x000fe20000000800 */
[----:B------:R-:W-:Y:S01]  /*177a0*/  @!PT LDS RZ, [RZ] ;  /* 0x00000000fffff984 */ /* 0x000fe20000000800 */
[----:B------:R5:W-:Y:S01]  /*177b0*/  @P2 LDGSTS.E.BYPASS.LTC128B.128 [R200+0xf000], [R24.64+0x80] ;  /* 0x0f00008018c82fae */ /* 0x000be2000b901d44 */
[----:B------:R-:W-:-:S02]  /*177c0*/  ISETP.LT.OR P0, PT, R135, R208, P0 ;  /* 0x000000d08700720c */ /* 0x000fc40000701670 */
[----:B------:R-:W-:Y:S01]  /*177d0*/  ISETP.LT.OR P6, PT, R135, R207, P6 ;  /* 0x000000cf8700720c */ /* 0x000fe200037c1670 */
        /* <DEDUP_REMOVED lines=15> */
[----:B------:R-:W-:Y:S01]  /*178d0*/  @!P2 STS.128 [R200+0xf800], RZ ;  /* 0x00f800ffc800a388 */ /* 0x000fe20000000c00 */
[----:B------:R-:W-:-:S03]  /*178e0*/  ISETP.GE.AND P2, PT, R2, R205, PT ;  /* 0x000000cd0200720c */ /* 0x000fc60003f46270 */
[----:B------:R-:W-:Y:S01]  /*178f0*/  @!PT LDS RZ, [RZ] ;  /* 0x00000000fffff984 */ /* 0x000fe20000000800 */
[----:B------:R-:W-:Y:S01]  /*17900*/  @!PT LDS RZ, [RZ] ;  /* 0x00000000fffff984 */ /* 0x000fe20000000800 */
[----:B------:R-:W-:Y:S01]  /*17910*/  @!PT LDS RZ, [RZ] ;  /* 0x00000000fffff984 */ /* 0x000fe20000000800 */
[----:B------:R2:W-:Y:S01]  /*17920*/  @P1 LDGSTS.E.BYPASS.LTC128B.128 [R200+0x11800], [R8.64+0x100] ;  /* 0x1180010008c81fae */ /* 0x0005e2000b901d44 */
[----:B------:R-:W-:-:S03]  /*17930*/  ISETP.LT.OR P2, PT, R2, R208, P2 ;  /* 0x000000d00200720c */ /* 0x000fc60001741670 */
[----:B------:R-:W-:Y:S01]  /*17940*/  @!P1 STS.128 [R200+0x11800], RZ ;  /* 0x011800ffc8009388 */ /* 0x000fe20000000c00 */
[----:B------:R-:W-:-:S03]  /*17950*/  ISETP.GE.AND P1, PT, R2, R206, PT ;  /* 0x000000ce0200720c */ /* 0x000fc60003f26270 */
[----:B------:R-:W-:Y:S01]  /*17960*/  LDSM.16.M88.4 R140, [R194] ;  /* 0x00000000c28c783b */ /* 0x000fe20000000200 */
[----:B------:R-:W-:-:S03]  /*17970*/  ISETP.LT.OR P1, PT, R2, R207, P1 ;  /* 0x000000cf0200720c */ /* 0x000fc60000f21670 */
[----:B---3--:R-:W4:Y:S04]  /*17980*/  LDSM.16.M88.4 R12, [R193+0x6000] ;  /* 0x00600000c10c783b */ /* 0x008f280000000200 */
[----:B-----5:R-:W-:Y:S04]  /*17990*/  LDSM.16.M88.4 R24, [R192] ;  /* 0x00000000c018783b */ /* 0x020fe80000000200 */
[----:B-1----:R-:W-:Y:S04]  /*179a0*/  LDSM.16.M88.4 R4, [R191] ;  /* 0x00000000bf04783b */ /* 0x002fe80000000200 */
[----:B------:R-:W1:Y:S04]  /*179b0*/  LDSM.16.M88.4 R156, [R193+0x6800] ;  /* 0x00680000c19c783b */ /* 0x000e680000000200 */
[----:B------:R-:W3:Y:S04]  /*179c0*/  LDSM.16.M88.4 R148, [R193+0x7000] ;  /* 0x00700000c194783b */ /* 0x000ee80000000200 */
[----:B--2---:R-:W2:Y:S04]  /*179d0*/  LDSM.16.M88.4 R20, [R193+0x7800] ;  /* 0x00780000c114783b */ /* 0x004ea80000000200 */
[----:B------:R-:W-:Y:S04]  /*179e0*/  LDSM.16.M88.4 R28, [R190] ;  /* 0x00000000be1c783b */ /* 0x000fe80000000200 */
[----:B------:R-:W5:Y:S04]  /*179f0*/  LDSM.16.M88.4 R8, [R187+0x6000] ;  /* 0x00600000bb08783b */ /* 0x000f680000000200 */
[----:B------:R-:W2:Y:S04]  /*17a00*/  LDSM.16.M88.4 R212, [R183] ;  /* 0x00000000b7d4783b */ /* 0x000ea80000000200 */
[----:B------:R-:W2:Y:S01]  /*17a10*/  LDSM.16.M88.4 R168, [R182] ;  /* 0x00000000b6a8783b */ /* 0x000ea20000000200 */
[C---:B----4-:R-:W-:Y:S03]  /*17a20*/  HMMA.16816.F32 R16, R140.reuse, R12, RZ ;  /* 0x0000000c8c10723c */ /* 0x050fe600000018ff */
[----:B------:R-:W4:Y:S04]  /*17a30*/  LDSM.16.M88.4 R164, [R181] ;  /* 0x00000000b5a4783b */ /* 0x000f280000000200 */
[----:B------:R-:W-:Y:S01]  /*17a40*/  LDSM.16.M88.4 R216, [R187+0x6800] ;  /* 0x00680000bbd8783b */ /* 0x000fe20000000200 */
[C---:B------:R-:W-:Y:S03]  /*17a50*/  HMMA.16816.F32 R12, R140.reuse, R14, RZ ;  /* 0x0000000e8c0c723c */ /* 0x040fe600000018ff */
[----:B------:R-:W-:Y:S04]  /*17a60*/  LDSM.16.M88.4 R136, [R187+0x7000] ;  /* 0x00700000bb88783b */ /* 0x000fe80000000200 */
[----:B------:R-:W-:Y:S01]  /*17a70*/  LDSM.16.M88.4 R32, [R187+0x7800] ;  /* 0x00780000bb20783b */ /* 0x000fe20000000200 */
[----:B-1----:R-:W-:Y:S03]  /*17a80*/  HMMA.16816.F32 R160, R140, R156, RZ ;  /* 0x0000009c8ca0723c */ /* 0x002fe600000018ff */
[----:B------:R-:W0:Y:S05]  /*17a90*/  LDGDEPBAR ;  /* 0x00000000000079af */ /* 0x000e2a0000000000 */
[----:B------:R-:W-:Y:S08]  /*17aa0*/  HMMA.16816.F32 R16, R24, R4, R16 ;  /* 0x000000041810723c */ /* 0x000ff00000001810 */
[C---:B---3--:R-:W-:Y:S08]  /*17ab0*/  HMMA.16816.F32 R152, R140.reuse, R148, RZ ;  /* 0x000000948c98723c */ /* 0x048ff000000018ff */
[C---:B------:R-:W-:Y:S08]  /*17ac0*/  HMMA.16816.F32 R156, R140.reuse, R158, RZ ;  /* 0x0000009e8c9c723c */ /* 0x040ff000000018ff */
[C---:B------:R-:W-:Y:S08]  /*17ad0*/  HMMA.16816.F32 R148, R140.reuse, R150, RZ ;  /* 0x000000968c94723c */ /* 0x040ff000000018ff */
[C---:B--2---:R-:W-:Y:S08]  /*17ae0*/  HMMA.16816.F32 R144, R140.reuse, R20, RZ ;  /* 0x000000148c90723c */ /* 0x044ff000000018ff */
[----:B------:R-:W-:Y:S01]  /*17af0*/  HMMA.16816.F32 R140, R140, R22, RZ ;  /* 0x000000168c8c723c */ /* 0x000fe200000018ff */
[----:B------:R-:W-:Y:S07]  /*17b00*/  LDSM.16.M88.4 R20, [R189] ;  /* 0x00000000bd14783b */ /* 0x000fee0000000200 */
[----:B------:R-:W-:Y:S01]  /*17b10*/  HMMA.16816.F32 R12, R24, R6, R12 ;  /* 0x00000006180c723c */ /* 0x000fe2000000180c */
[----:B------:R-:W1:Y:S07]  /*17b20*/  LDSM.16.M88.4 R4, [R180] ;  /* 0x00000000b404783b */ /* 0x000e6e0000000200 */
[----:B-----5:R-:W-:Y:S08]  /*17b30*/  HMMA.16816.F32 R16, R28, R8, R16 ;  /* 0x000000081c10723c */ /* 0x020ff00000001810 */
[C---:B------:R-:W-:Y:S08]  /*17b40*/  HMMA.16816.F32 R160, R24.reuse, R212, R160 ;  /* 0x000000d418a0723c */ /* 0x040ff000000018a0 */
[C---:B------:R-:W-:Y:S01]  /*17b50*/  HMMA.16816.F32 R156, R24.reuse, R214, R156 ;  /* 0x000000d6189c723c */ /* 0x040fe2000000189c */
[----:B------:R-:W-:Y:S07]  /*17b60*/  LDSM.16.M88.4 R212, [R180+0x800] ;  /* 0x00080000b4d4783b */ /* 0x000fee0000000200 */
[C---:B------:R-:W-:Y:S08]  /*17b70*/  HMMA.16816.F32 R152, R24.reuse, R168, R152 ;  /* 0x000000a81898723c */ /* 0x040ff00000001898 */
[C---:B------:R-:W-:Y:S01]  /*17b80*/  HMMA.16816.F32 R148, R24.reuse, R170, R148 ;  /* 0x000000aa1894723c */ /* 0x040fe20000001894 */
[----:B------:R-:W-:Y:S07]  /*17b90*/  LDSM.16.M88.4 R168, [R180+0x1000] ;  /* 0x00100000b4a8783b */ /* 0x000fee0000000200 */
[C---:B----4-:R-:W-:Y:S08]  /*17ba0*/  HMMA.16816.F32 R144, R24.reuse, R164, R144 ;  /* 0x000000a41890723c */ /* 0x050ff00000001890 */
[----:B------:R-:W-:Y:S01]  /*17bb0*/  HMMA.16816.F32 R140, R24, R166, R140 ;  /* 0x000000a6188c723c */ /* 0x000fe2000000188c */
[----:B------:R-:W-:Y:S04]  /*17bc0*/  LDSM.16.M88.4 R24, [R194+0x2000] ;  /* 0x00200000c218783b */ /* 0x000fe80000000200 */
[----:B------:R-:W-:Y:S03]  /*17bd0*/  LDSM.16.M88.4 R164, [R180+0x1800] ;  /* 0x00180000b4a4783b */ /* 0x000fe60000000200 */
[----:B------:R-:W-:Y:S01]  /*17be0*/  HMMA.16816.F32 R12, R28, R10, R12 ;  /* 0x0000000a1c0c723c */ /* 0x000fe2000000180c */
[----:B------:R-:W2:Y:S07]  /*17bf0*/  LDSM.16.M88.4 R8, [R193+0x8000] ;  /* 0x00800000c108783b */ /* 0x000eae0000000200 */
[----:B-1----:R-:W-:Y:S08]  /*17c00*/  HMMA.16816.F32 R16, R20, R4, R16 ;  /* 0x000000041410723c */ /* 0x002ff00000001810 */
[C---:B------:R-:W-:Y:S08]  /*17c10*/  HMMA.16816.F32 R160, R28.reuse, R216, R160 ;  /* 0x000000d81ca0723c */ /* 0x040ff000000018a0 */
[C---:B------:R-:W-:Y:S01]  /*17c20*/  HMMA.16816.F32 R156, R28.reuse, R218, R156 ;  /* 0x000000da1c9c723c */ /* 0x040fe2000000189c */
[----:B------:R-:W-:Y:S07]  /*17c30*/  LDSM.16.M88.4 R216, [R193+0x8800] ;  /* 0x00880000c1d8783b */ /* 0x000fee0000000200 */
[C---:B------:R-:W-:Y:S08]  /*17c40*/  HMMA.16816.F32 R152, R28.reuse, R136, R152 ;  /* 0x000000881c98723c */ /* 0x040ff00000001898 */
[C---:B------:R-:W-:Y:S01]  /*17c50*/  HMMA.16816.F32 R148, R28.reuse, R138, R148 ;  /* 0x0000008a1c94723c */ /* 0x040fe20000001894 */
[----:B------:R-:W-:Y:S07]  /*17c60*/  LDSM.16.M88.4 R136, [R193+0x9000] ;  /* 0x00900000c188783b */ /* 0x000fee0000000200 */
[C---:B------:R-:W-:Y:S08]  /*17c70*/  HMMA.16816.F32 R144, R28.reuse, R32, R144 ;  /* 0x000000201c90723c */ /* 0x040ff00000001890 */
[----:B------:R-:W-:Y:S01]  /*17c80*/  HMMA.16816.F32 R140, R28, R34, R140 ;  /* 0x000000221c8c723c */ /* 0x000fe2000000188c */
[----:B------:R-:W-:Y:S04]  /*17c90*/  LDSM.16.M88.4 R32, [R192+0x2000] ;  /* 0x00200000c020783b */ /* 0x000fe80000000200 */
[----:B------:R-:W-:Y:S03]  /*17ca0*/  LDSM.16.M88.4 R28, [R193+0x9800] ;  /* 0x00980000c11c783b */ /* 0x000fe60000000200 */
[----:B------:R-:W-:Y:S01]  /*17cb0*/  HMMA.16816.F32 R12, R20, R6, R12 ;  /* 0x00000006140c723c */ /* 0x000fe2000000180c */
[----:B------:R-:W1:Y:S07]  /*17cc0*/  LDSM.16.M88.4 R4, [R179] ;  /* 0x00000000b304783b */ /* 0x000e6e0000000200 */
[----:B--2---:R-:W-:Y:S08]  /*17cd0*/  HMMA.16816.F32 R16, R24, R8, R16 ;  /* 0x000000081810723c */ /* 0x004ff00000001810 */
[C---:B------:R-:W-:Y:S08]  /*17ce0*/  HMMA.16816.F32 R160, R20.reuse, R212, R160 ;  /* 0x000000d414a0723c */ /* 0x040ff000000018a0 */
        /* <DEDUP_REMOVED lines=8> */
[----:B------:R-:W-:Y:S03]  /*17d70*/  LDSM.16.M88.4 R164, [R176] ;  /* 0x00000000b0a4783b */ /* 0x000fe60000000200 */
        /* <DEDUP_REMOVED lines=14> */
[----:B------:R-:W1:Y:S07]  /*17e60*/  LDSM.16.M88.4 R4, [R180+0x2000] ;  /* 0x00200000b404783b */ /* 0x000e6e0000000200 */
[----:B--2---:R-:W-:Y:S08]  /*17e70*/  HMMA.16816.F32 R16, R20, R8, R16 ;  /* 0x000000081410723c */ /* 0x004ff00000001810 */
        /* <DEDUP_REMOVED lines=52> */
[----:B------:R-:W-:Y:S08]  /*181c0*/  HMMA.16816.F32 R160, R216, R212, R160 ;  /* 0x000000d4d8a0723c */ /* 0x000ff000000018a0 */
[----:B------:R-:W-:Y:S08]  /*181d0*/  HMMA.16816.F32 R12, R136, R34, R12 ;  /* 0x00000022880c723c */ /* 0x000ff0000000180c */
[C---:B------:R-:W-:Y:S08]  /*181e0*/  HMMA.16816.F32 R152, R216.reuse, R168, R152 ;  /* 0x000000a8d898723c */ /* 0x040ff00000001898 */
[----:B------:R-:W-:Y:S08]  /*181f0*/  HMMA.16816.F32 R148, R216, R170, R148 ;  /* 0x000000aad894723c */ /* 0x000ff00000001894 */
[----:B-1----:R-:W-:Y:S07]  /*18200*/  HMMA.16816.F32 R16, R8, R4, R16 ;  /* 0x000000040810723c */ /* 0x002fee0000001810 */
[C---:B------:R-:W-:Y:S01]  /*18210*/  IADD3 R5, R135.reuse, 0x8, RZ ;  /* 0x0000000887057810 */ /* 0x040fe20007ffe0ff */
[----:B------:R-:W-:Y:S01]  /*18220*/  HMMA.16816.F32 R144, R216, R164, R144 ;  /* 0x000000a4d890723c */ /* 0x000fe20000001890 */
[----:B------:R-:W-:-:S02]  /*18230*/  IADD3 R4, R135, 0x9, RZ ;  /* 0x0000000987047810 */ /* 0x000fc40007ffe0ff */
[C---:B------:R-:W-:Y:S02]  /*18240*/  ISETP.GE.AND P5, PT, R5.reuse, R205, PT ;  /* 0x000000cd0500720c */ /* 0x040fe40003fa6270 */
[C---:B------:R-:W-:Y:S02]  /*18250*/  ISETP.GE.AND P4, PT, R5.reuse, R206, PT ;  /* 0x000000ce0500720c */ /* 0x040fe40003f86270 */
[C---:B------:R-:W-:Y:S01]  /*18260*/  ISETP.LT.OR P5, PT, R5.reuse, R208, P5 ;  /* 0x000000d00500720c */ /* 0x040fe20002fa1670 */
[----:B------:R-:W-:Y:S01]  /*18270*/  HMMA.16816.F32 R140, R216, R166, R140 ;  /* 0x000000a6d88c723c */ /* 0x000fe2000000188c */
[----:B------:R-:W1:Y:S01]  /*18280*/  LDSM.16.M88.4 R164, [R180+0x4800] ;  /* 0x00480000b4a4783b */ /* 0x000e620000000200 */
[----:B------:R-:W-:Y:S02]  /*18290*/  ISETP.LT.OR P4, PT, R5, R207, P4 ;  /* 0x000000cf0500720c */ /* 0x000fe40002781670 */
[----:B------:R-:W-:-:S04]  /*182a0*/  IADD3 R5, R135, 0x11, RZ ;  /* 0x0000001187057810 */ /* 0x000fc80007ffe0ff */
[----:B------:R-:W-:Y:S01]  /*182b0*/  HMMA.16816.F32 R156, R216, R214, R156 ;  /* 0x000000d6d89c723c */ /* 0x000fe2000000189c */
[----:B------:R-:W-:Y:S02]  /*182c0*/  FSEL R16, R16, -INF , !P0 ;  /* 0xff80000010107808 */ /* 0x000fe40004000000 */
[----:B------:R-:W-:Y:S02]  /*182d0*/  FSEL R2, R17, -INF , !P2 ;  /* 0xff80000011027808 */ /* 0x000fe40005000000 */
[C---:B------:R-:W-:Y:S02]  /*182e0*/  ISETP.GE.AND P0, PT, R4.reuse, R205, PT ;  /* 0x000000cd0400720c */ /* 0x040fe40003f06270 */
[C---:B------:R-:W-:Y:S01]  /*182f0*/  ISETP.GE.AND P2, PT, R4.reuse, R206, PT ;  /* 0x000000ce0400720c */ /* 0x040fe20003f46270 */
[----:B------:R-:W-:Y:S01]  /*18300*/  HMMA.16816.F32 R12, R8, R6, R12 ;  /* 0x00000006080c723c */ /* 0x000fe2000000180c */
[C---:B------:R-:W-:Y:S02]  /*18310*/  ISETP.LT.OR P0, PT, R4.reuse, R208, P0 ;  /* 0x000000d00400720c */ /* 0x040fe40000701670 */
[----:B------:R-:W-:-:S02]  /*18320*/  ISETP.LT.OR P2, PT, R4, R207, P2 ;  /* 0x000000cf0400720c */ /* 0x000fc40001741670 */
[----:B------:R-:W-:Y:S02]  /*18330*/  IADD3 R4, R135, 0x10, RZ ;  /* 0x0000001087047810 */ /* 0x000fe40007ffe0ff */
[----:B------:R-:W-:Y:S01]  /*18340*/  FSEL R18, R18, -INF , !P6 ;  /* 0xff80000012127808 */ /* 0x000fe20007000000 */
[C---:B------:R-:W-:Y:S01]  /*18350*/  HMMA.16816.F32 R160, R136.reuse, R28, R160 ;  /* 0x0000001c88a0723c */ /* 0x040fe200000018a0 */
[----:B------:R-:W-:Y:S02]  /*18360*/  FSEL R19, R19, -INF , !P1 ;  /* 0xff80000013137808 */ /* 0x000fe40004800000 */
[C---:B------:R-:W-:Y:S02]  /*18370*/  ISETP.GE.AND P1, PT, R4.reuse, R205, PT ;  /* 0x000000cd0400720c */ /* 0x040fe40003f26270 */
[C---:B------:R-:W-:Y:S02]  /*18380*/  ISETP.GE.AND P6, PT, R4.reuse, R206, PT ;  /* 0x000000ce0400720c */ /* 0x040fe40003fc6270 */
[C---:B------:R-:W-:Y:S01]  /*18390*/  ISETP.LT.OR P1, PT, R4.reuse, R208, P1 ;  /* 0x000000d00400720c */ /* 0x040fe20000f21670 */
[----:B------:R-:W-:Y:S01]  /*183a0*/  HMMA.16816.F32 R152, R136, R24, R152 ;  /* 0x000000188898723c */ /* 0x000fe20000001898 */
[----:B------:R-:W-:-:S02]  /*183b0*/  ISETP.LT.OR P6, PT, R4, R207, P6 ;  /* 0x000000cf0400720c */ /* 0x000fc400037c1670 */
[----:B------:R-:W-:-:S05]  /*183c0*/  IADD3 R17, R135, 0x18, RZ ;  /* 0x0000001887117810 */ /* 0x000fca0007ffe0ff */
[----:B------:R-:W-:Y:S01]  /*183d0*/  HMMA.16816.F32 R148, R136, R26, R148 ;  /* 0x0000001a8894723c */ /* 0x000fe20000001894 */
[----:B------:R-:W2:Y:S01]  /*183e0*/  LDSM.16.M88.4 R24, [R180+0x5000] ;  /* 0x00500000b418783b */ /* 0x000ea20000000200 */
[----:B------:R-:W-:Y:S02]  /*183f0*/  FSEL R15, R15, -INF , !P2 ;  /* 0xff8000000f0f7808 */ /* 0x000fe40005000000 */
[----:B------:R-:W-:-:S04]  /*18400*/  ISETP.GE.AND P2, PT, R17, R205, PT ;  /* 0x000000cd1100720c */ /* 0x000fc80003f46270 */
[----:B------:R-:W-:Y:S01]  /*18410*/  HMMA.16816.F32 R156, R136, R30, R156 ;  /* 0x0000001e889c723c */ /* 0x000fe2000000189c */
[----:B------:R-:W-:-:S06]  /*18420*/  ISETP.LT.OR P2, PT, R17, R208, P2 ;  /* 0x000000d01100720c */ /* 0x000fcc0001741670 */
[----:B------:R-:W-:Y:S01]  /*18430*/  FSEL R30, R12, -INF , !P5 ;  /* 0xff8000000c1e7808 */ /* 0x000fe20006800000 */
[----:B-1----:R-:W-:Y:S01]  /*18440*/  HMMA.16816.F32 R160, R8, R164, R160 ;  /* 0x000000a408a0723c */ /* 0x002fe200000018a0 */
[----:B------:R-:W-:Y:S02]  /*18450*/  FSEL R12, R13, -INF , !P0 ;  /* 0xff8000000d0c7808 */ /* 0x000fe40004000000 */
[C---:B------:R-:W-:Y:S02]  /*18460*/  ISETP.GE.AND P0, PT, R5.reuse, R205, PT ;  /* 0x000000cd0500720c */ /* 0x040fe40003f06270 */
[C---:B------:R-:W-:Y:S02]  /*18470*/  ISETP.GE.AND P5, PT, R5.reuse, R206, PT ;  /* 0x000000ce0500720c */ /* 0x040fe40003fa6270 */
[C---:B------:R-:W-:Y:S01]  /*18480*/  ISETP.LT.OR P0, PT, R5.reuse, R208, P0 ;  /* 0x000000d00500720c */ /* 0x040fe20000701670 */
[----:B------:R-:W-:Y:S01]  /*18490*/  HMMA.16816.F32 R144, R136, R20, R144 ;  /* 0x000000148890723c */ /* 0x000fe20000001890 */
[----:B------:R-:W-:Y:S01]  /*184a0*/  ISETP.LT.OR P5, PT, R5, R207, P5 ;  /* 0x000000cf0500720c */ /* 0x000fe20002fa1670 */
[----:B------:R-:W-:Y:S01]  /*184b0*/  IMAD.MOV.U32 R164, RZ, RZ, R220 ;  /* 0x000000ffffa47224 */ /* 0x000fe200078e00dc */
[----:B------:R-:W1:Y:S01]  /*184c0*/  LDSM.16.M88.4 R4, [R180+0x5800] ;  /* 0x00580000b404783b */ /* 0x000e620000000200 */
[----:B------:R-:W-:Y:S01]  /*184d0*/  FSEL R13, R14, -INF , !P4 ;  /* 0xff8000000e0d7808 */ /* 0x000fe20006000000 */
[----:B------:R-:W-:-:S04]  /*184e0*/  DEPBAR.LE SB0, 0x0 ;  /* 0x000080000000791a */ /* 0x000fc80000000000 */
[----:B------:R-:W-:Y:S01]  /*184f0*/  HMMA.16816.F32 R156, R8, R166, R156 ;  /* 0x000000a6089c723c */ /* 0x000fe2000000189c */
[----:B------:R-:W-:Y:S01]  /*18500*/  IADD3 R14, R135, 0x19, RZ ;  /* 0x00000019870e7810 */ /* 0x000fe20007ffe0ff */
[----:B------:R-:W-:Y:S01]  /*18510*/  IMAD.MOV.U32 R165, RZ, RZ, R221 ;  /* 0x000000ffffa57224 */ /* 0x000fe200078e00dd */
[----:B------:R-:W-:Y:S01]  /*18520*/  BAR.SYNC.DEFER_BLOCKING 0x0 ;  /* 0x0000000000007b1d */ /* 0x000fe20000010000 */
[----:B------:R-:W-:-:S03]  /*18530*/  ISETP.GE.AND P4, PT, R17, R206, PT ;  /* 0x000000ce1100720c */ /* 0x000fc60003f86270 */
[----:B------:R-:W-:Y:S01]  /*18540*/  FSEL R160, R160, -INF , !P1 ;  /* 0xff800000a0a07808 */ /* 0x000fe20004800000 */
[C---:B--2---:R-:W-:Y:S01]  /*18550*/  HMMA.16816.F32 R152, R8.reuse, R24, R152 ;  /* 0x000000180898723c */ /* 0x044fe20000001898 */
[----:B------:R-:W-:Y:S02]  /*18560*/  FSEL R28, R161, -INF , !P0 ;  /* 0xff800000a11c7808 */ /* 0x000fe40004000000 */
[C---:B------:R-:W-:Y:S02]  /*18570*/  ISETP.GE.AND P1, PT, R14.reuse, R205, PT ;  /* 0x000000cd0e00720c */ /* 0x040fe40003f26270 */
[C---:B------:R-:W-:Y:S02]  /*18580*/  ISETP.GE.AND P0, PT, R14.reuse, R206, PT ;  /* 0x000000ce0e00720c */ /* 0x040fe40003f06270 */
[----:B------:R-:W-:Y:S01]  /*18590*/  ISETP.LT.OR P4, PT, R17, R207, P4 ;  /* 0x000000cf1100720c */ /* 0x000fe20002781670 */
[----:B------:R-:W-:Y:S01]  /*185a0*/  HMMA.16816.F32 R148, R8, R26, R148 ;  /* 0x0000001a0894723c */ /* 0x000fe20000001894 */
[----:B------:R-:W-:-:S02]  /*185b0*/  ISETP.LT.OR P1, PT, R14, R208, P1 ;  /* 0x000000d00e00720c */ /* 0x000fc40000f21670 */
[----:B------:R-:W-:Y:S02]  /*185c0*/  ISETP.LT.OR P0, PT, R14, R207, P0 ;  /* 0x000000cf0e00720c */ /* 0x000fe40000701670 */
[C---:B------:R-:W-:Y:S02]  /*185d0*/  IADD3 R14, R135.reuse, 0x20, RZ ;  /* 0x00000020870e7810 */ /* 0x040fe40007ffe0ff */
[----:B------:R-:W-:Y:S01]  /*185e0*/  IADD3 R17, R135, 0x21, RZ ;  /* 0x0000002187117810 */ /* 0x000fe20007ffe0ff */
[----:B------:R-:W-:Y:S01]  /*185f0*/  HMMA.16816.F32 R140, R136, R22, R140 ;  /* 0x00000016888c723c */ /* 0x000fe2000000188c */
[----:B------:R-:W-:Y:S02]  /*18600*/  FSEL R25, R163, -INF , !P5 ;  /* 0xff800000a3197808 */ /* 0x000fe40006800000 */
[----:B------:R-:W-:Y:S02]  /*18610*/  FSEL R24, R156, -INF , !P2 ;  /* 0xff8000009c187808 */ /* 0x000fe40005000000 */
[----:B------:R-:W-:-:S02]  /*18620*/  FSEL R20, R157, -INF , !P1 ;  /* 0xff8000009d147808 */ /* 0x000fc40004800000 */
[CC--:B------:R-:W-:Y:S02]  /*18630*/  ISETP.GE.AND P5, PT, R14.reuse, R205.reuse, PT ;  /* 0x000000cd0e00720c */ /* 0x0c0fe40003fa6270 */
[C---:B------:R-:W-:Y:S01]  /*18640*/  ISETP.GE.AND P1, PT, R17.reuse, R205, PT ;  /* 0x000000cd1100720c */ /* 0x040fe20003f26270 */
[----:B-1----:R-:W-:Y:S01]  /*18650*/  HMMA.16816.F32 R144, R8, R4, R144 ;  /* 0x000000040890723c */ /* 0x002fe20000001890 */
[C---:B------:R-:W-:Y:S02]  /*18660*/  ISETP.GE.AND P2, PT, R17.reuse, R206, PT ;  /* 0x000000ce1100720c */ /* 0x040fe40003f46270 */
[-C--:B------:R-:W-:Y:S02]  /*18670*/  ISETP.LT.OR P5, PT, R14, R208.reuse, P5 ;  /* 0x000000d00e00720c */ /* 0x080fe40002fa1670 */
[C---:B------:R-:W-:Y:S02]  /*18680*/  ISETP.LT.OR P1, PT, R17.reuse, R208, P1 ;  /* 0x000000d01100720c */ /* 0x040fe40000f21670 */
[----:B------:R-:W-:-:S02]  /*18690*/  ISETP.LT.OR P2, PT, R17, R207, P2 ;  /* 0x000000cf1100720c */ /* 0x000fc40001741670 */
[----:B------:R-:W-:Y:S02]  /*186a0*/  IADD3 R17, R135, 0x29, RZ ;  /* 0x0000002987117810 */ /* 0x000fe40007ffe0ff */
[----:B------:R-:W-:Y:S02]  /*186b0*/  FSEL R27, R162, -INF , !P6 ;  /* 0xff800000a21b7808 */ /* 0x000fe40007000000 */
[----:B------:R-:W-:Y:S01]  /*186c0*/  ISETP.GE.AND P6, PT, R14, R206, PT ;  /* 0x000000ce0e00720c */ /* 0x000fe20003fc6270 */
[----:B------:R-:W-:Y:S01]  /*186d0*/  HMMA.16816.F32 R140, R8, R6, R140 ;  /* 0x00000006088c723c */ /* 0x000fe2000000188c */
[----:B------:R-:W-:Y:S02]  /*186e0*/  FSEL R168, R152, -INF , !P5 ;  /* 0xff80000098a87808 */ /* 0x000fe40006800000 */
[----:B------:R-:W-:Y:S02]  /*186f0*/  ISETP.GE.AND P5, PT, R17, R205, PT ;  /* 0x000000cd1100720c */ /* 0x000fe40003fa6270 */
[----:B------:R-:W-:-:S02]  /*18700*/  ISETP.LT.OR P6, PT, R14, R207, P6 ;  /* 0x000000cf0e00720c */ /* 0x000fc400037c1670 */
[----:B------:R-:W-:Y:S02]  /*18710*/  IADD3 R14, R135, 0x28, RZ ;  /* 0x00000028870e7810 */ /* 0x000fe40007ffe0ff */
[----:B------:R-:W-:Y:S02]  /*18720*/  ISETP.LT.OR P5, PT, R17, R208, P5 ;  /* 0x000000d01100720c */ /* 0x000fe40002fa1670 */
[----:B------:R-:W-:Y:S02]  /*18730*/  IADD3 R4, R135, 0x31, RZ ;  /* 0x0000003187047810 */ /* 0x000fe40007ffe0ff */
[----:B------:R-:W-:Y:S02]  /*18740*/  FSEL R21, R159, -INF , !P0 ;  /* 0xff8000009f157808 */ /* 0x000fe40004000000 */
[----:B------:R-:W-:Y:S02]  /*18750*/  ISETP.GE.AND P0, PT, R14, R205, PT ;  /* 0x000000cd0e00720c */ /* 0x000fe40003f06270 */
[----:B------:R-:W-:-:S02]  /*18760*/  FSEL R166, R149, -INF , !P5 ;  /* 0xff80000095a67808 */ /* 0x000fc40006800000 */
[----:B------:R-:W-:Y:S02]  /*18770*/  ISETP.GE.AND P5, PT, R4, R206, PT ;  /* 0x000000ce0400720c */ /* 0x000fe40003fa6270 */
[----:B------:R-:W-:Y:S02]  /*18780*/  ISETP.LT.OR P0, PT, R14, R208, P0 ;  /* 0x000000d00e00720c */ /* 0x000fe40000701670 */
[----:B------:R-:W-:Y:S02]  /*18790*/  IADD3 R5, R135, 0x30, RZ ;  /* 0x0000003087057810 */ /* 0x000fe40007ffe0ff */
[----:B------:R-:W-:Y:S02]  /*187a0*/  ISETP.LT.OR P5, PT, R4, R207, P5 ;  /* 0x000000cf0400720c */ /* 0x000fe40002fa1670 */
[----:B------:R-:W-:Y:S02]  /*187b0*/  FSEL R170, R153, -INF , !P1 ;  /* 0xff80000099aa7808 */ /* 0x000fe40004800000 */
[----:B------:R-:W-:-:S02]  /*187c0*/  FSEL R169, R154, -INF , !P6 ;  /* 0xff8000009aa97808 */ /* 0x000fc40007000000 */
[----:B------:R-:W-:Y:S02]  /*187d0*/  FSEL R23, R158, -INF , !P4 ;  /* 0xff8000009e177808 */ /* 0x000fe40006000000 */
[-C--:B------:R-:W-:Y:S02]  /*187e0*/  ISETP.GE.AND P1, PT, R17, R206.reuse, PT ;  /* 0x000000ce1100720c */ /* 0x080fe40003f26270 */
[----:B------:R-:W-:Y:S02]  /*187f0*/  FSEL R167, R155, -INF , !P2 ;  /* 0xff8000009ba77808 */ /* 0x000fe40005000000 */
[----:B------:R-:W-:Y:S02]  /*18800*/  FSEL R210, R148, -INF , !P0 ;  /* 0xff80000094d27808 */ /* 0x000fe40004000000 */
[----:B------:R-:W-:Y:S02]  /*18810*/  ISETP.GE.AND P6, PT, R4, R205, PT ;  /* 0x000000cd0400720c */ /* 0x000fe40003fc6270 */
[----:B------:R-:W-:-:S02]  /*18820*/  ISETP.GE.AND P4, PT, R14, R206, PT ;  /* 0x000000ce0e00720c */ /* 0x000fc40003f86270 */
[C---:B------:R-:W-:Y:S02]  /*18830*/  ISETP.GE.AND P2, PT, R5.reuse, R205, PT ;  /* 0x000000cd0500720c */ /* 0x040fe40003f46270 */
[----:B------:R-:W-:Y:S02]  /*18840*/  ISETP.GE.AND P0, PT, R5, R206, PT ;  /* 0x000000ce0500720c */ /* 0x000fe40003f06270 */
[----:B------:R-:W-:Y:S02]  /*18850*/  FSEL R139, R147, -INF , !P5 ;  /* 0xff800000938b7808 */ /* 0x000fe40006800000 */
[----:B------:R-:W-:Y:S02]  /*18860*/  ISETP.GT.AND P5, PT, R204, R195, PT ;  /* 0x000000c3cc00720c */ /* 0x000fe40003fa4270 */
[----:B------:R-:W-:Y:S02]  /*18870*/  ISETP.LT.OR P1, PT, R17, R207, P1 ;  /* 0x000000cf1100720c */ /* 0x000fe40000f21670 */
[----:B------:R-:W-:-:S02]  /*18880*/  ISETP.LT.OR P6, PT, R4, R208, P6 ;  /* 0x000000d00400720c */ /* 0x000fc400037c1670 */
[-C--:B------:R-:W-:Y:S02]  /*18890*/  ISETP.LT.OR P4, PT, R14, R207.reuse, P4 ;  /* 0x000000cf0e00720c */ /* 0x080fe40002781670 */
[C---:B------:R-:W-:Y:S02]  /*188a0*/  ISETP.LT.OR P2, PT, R5.reuse, R208, P2 ;  /* 0x000000d00500720c */ /* 0x040fe40001741670 */
[----:B------:R-:W-:Y:S02]  /*188b0*/  ISETP.LT.OR P0, PT, R5, R207, P0 ;  /* 0x000000cf0500720c */ /* 0x000fe40000701670 */
[C---:B------:R-:W-:Y:S02]  /*188c0*/  IADD3 R4, R135.reuse, 0x38, RZ ;  /* 0x0000003887047810 */ /* 0x040fe40007ffe0ff */
[----:B------:R-:W-:Y:S02]  /*188d0*/  IADD3 R135, R135, 0x39, RZ ;  /* 0x0000003987877810 */ /* 0x000fe40007ffe0ff */
[----:B------:R-:W-:-:S02]  /*188e0*/  FSEL R163, R151, -INF , !P1 ;  /* 0xff80000097a37808 */ /* 0x000fc40004800000 */
[----:B------:R-:W-:Y:S02]  /*188f0*/  FSEL R171, R150, -INF , !P4 ;  /* 0xff80000096ab7808 */ /* 0x000fe40006000000 */
[----:B------:R-:W-:Y:S02]  /*18900*/  FSEL R154, R144, -INF , !P2 ;  /* 0xff800000909a7808 */ /* 0x000fe40005000000 */
[----:B------:R-:W-:Y:S02]  /*18910*/  FSEL R151, R146, -INF , !P0 ;  /* 0xff80000092977808 */ /* 0x000fe40004000000 */
        /* <DEDUP_REMOVED lines=8> */
[----:B------:R-:W-:-:S02]  /*189a0*/  FSEL R152, R145, -INF , !P6 ;  /* 0xff80000091987808 */ /* 0x000fc40007000000 */
[----:B------:R-:W-:Y:S02]  /*189b0*/  FSEL R138, R140, -INF , !P4 ;  /* 0xff8000008c8a7808 */ /* 0x000fe40006000000 */
[----:B------:R-:W-:Y:S02]  /*189c0*/  FSEL R137, R142, -INF , !P1 ;  /* 0xff8000008e897808 */ /* 0x000fe40004800000 */
[----:B------:R-:W-:Y:S02]  /*189d0*/  FSEL R136, R141, -INF , !P2 ;  /* 0xff8000008d887808 */ /* 0x000fe40005000000 */
[----:B------:R-:W-:Y:S01]  /*189e0*/  FSEL R149, R143, -INF , !P0 ;  /* 0xff8000008f957808 */ /* 0x000fe20004000000 */
[----:B------:R-:W-:Y:S05]  /*189f0*/  @!P5 BRA `(.L_x_2335) ;  /* 0x00000ac00000d947 */ /* 0x000fea0003800000 */
[----:B------:R-:W-:Y:S05]  /*18a00*/  @!P3 BRA `(.L_x_2336) ;  /* 0x000003b00000b947 */ /* 0x000fea0003800000 */
[----:B------:R-:W-:Y:S01]  /*18a10*/  IABS R4, c[0x0][0x2d0] ;  /* 0x0000b40000047a13 */ /* 0x000fe20000000000 */
[----:B------:R-:W-:-:S03]  /*18a20*/  IMAD.SHL.U32 R5, R204, 0x40, RZ ;  /* 0x00000040cc057824 */ /* 0x000fc600078e00ff */
[----:B------:R-:W1:Y:S02]  /*18a30*/  I2F.RP R9, R4 ;  /* 0x0000000400097306 */ /* 0x000e640000209400 */
[C---:B------:R-:W-:Y:S02]  /*18a40*/  IADD3 R11, R5.reuse, -0x40, RZ ;  /* 0xffffffc0050b7810 */ /* 0x040fe40007ffe0ff */
[----:B------:R-:W-:Y:S02]  /*18a50*/  IABS R8, R5 ;  /* 0x0000000500087213 */ /* 0x000fe40000000000 */
[----:B------:R-:W-:Y:S02]  /*18a60*/  IABS R6, R11 ;  /* 0x0000000b00067213 */ /* 0x000fe40000000000 */
[----:B------:R-:W-:Y:S02]  /*18a70*/  LOP3.LUT R5, R5, c[0x0][0x2d0], RZ, 0x3c, !PT ;  /* 0x0000b40005057a12 */ /* 0x000fe400078e3cff */
[----:B------:R-:W-:-:S02]  /*18a80*/  LOP3.LUT R11, R11, c[0x0][0x2d0], RZ, 0x3c, !PT ;  /* 0x0000b4000b0b7a12 */ /* 0x000fc400078e3cff */
        /* <DEDUP_REMOVED lines=23> */
[----:B------:R-:W-:Y:S02]  /*18c00*/  ISETP.NE.AND P1, PT, RZ, c[0x0][0x2d0], PT ;  /* 0x0000b400ff007a0c */ /* 0x000fe40003f25270 */
[----:B------:R-:W-:-:S03]  /*18c10*/  LOP3.LUT R4, RZ, c[0x0][0x2d0], RZ, 0x33, !PT ;  /* 0x0000b400ff047a12 */ /* 0x000fc600078e33ff */
        /* <DEDUP_REMOVED lines=26> */
.L_x_2336:
[----:B------:R-:W-:-:S05]  /*18dc0*/  IMAD.MOV.U32 R5, RZ, RZ, c[0x0][0x198] ;  /* 0x00006600ff057624 */ /* 0x000fca00078e00ff */
[----:B------:R-:W-:-:S04]  /*18dd0*/  LEA R5, -R5, RZ, 0x6 ;  /* 0x000000ff05057211 */ /* 0x000fc800078e31ff */
[----:B------:R-:W-:Y:S02]  /*18de0*/  SHF.R.S32.HI R6, RZ, 0x1f, R5 ;  /* 0x0000001fff067819 */ /* 0x000fe40000011405 */
.L_x_2337:
[----:B------:R-:W1:Y:S02]  /*18df0*/  S2R R7, SR_TID.X ;  /* 0x0000000000077919 */ /* 0x000e640000002100 */
[----:B-1----:R-:W-:-:S04]  /*18e00*/  SHF.R.S32.HI R4, RZ, 0x1f, R7 ;  /* 0x0000001fff047819 */ /* 0x002fc80000011407 */
[----:B------:R-:W-:-:S04]  /*18e10*/  LEA.HI R4, R4, R7, RZ, 0x3 ;  /* 0x0000000704047211 */ /* 0x000fc800078f18ff */
[----:B------:R-:W-:-:S05]  /*18e20*/  LOP3.LUT R4, R4, 0xfffffff8, RZ, 0xc0, !PT ;  /* 0xfffffff804047812 */ /* 0x000fca00078ec0ff */
[----:B------:R-:W-:Y:S02]  /*18e30*/  IMAD.IADD R4, R7, 0x1, -R4 ;  /* 0x0000000107047824 */ /* 0x000fe400078e0a04 */
[----:B------:R-:W-:Y:S02]  /*18e40*/  IMAD.MOV.U32 R7, RZ, RZ, c[0x0][0x198] ;  /* 0x00006600ff077624 */ /* 0x000fe400078e00ff */
[----:B------:R-:W-:-:S05]  /*18e50*/  IMAD.SHL.U32 R8, R4, 0x8, RZ ;  /* 0x0000000804087824 */ /* 0x000fca00078e00ff */
[C---:B------:R-:W-:Y:S02]  /*18e60*/  IADD3 R4, R8.reuse, 0x80, RZ ;  /* 0x0000008008047810 */ /* 0x040fe40007ffe0ff */
[C---:B------:R-:W-:Y:S02]  /*18e70*/  ISETP.GE.AND P4, PT, R8.reuse, c[0x0][0x220], PT ;  /* 0x0000880008007a0c */ /* 0x040fe40003f86270 */
[----:B------:R-:W-:Y:S02]  /*18e80*/  IADD3 R8, R8, 0x40, RZ ;  /* 0x0000004008087810 */ /* 0x000fe40007ffe0ff */
[----:B------:R-:W-:Y:S01]  /*18e90*/  ISETP.GE.AND P0, PT, R4, c[0x0][0x220], PT ;  /* 0x0000880004007a0c */ /* 0x000fe20003f06270 */
[C---:B------:R-:W-:Y:S01]  /*18ea0*/  IMAD.SHL.U32 R4, R7.reuse, 0x10, RZ ;  /* 0x0000001007047824 */ /* 0x040fe200078e00ff */
[----:B------:R-:W-:Y:S02]  /*18eb0*/  SHF.L.U64.HI R7, R7, R0, c[0x0][0x19c] ;  /* 0x0000670007077619 */ /* 0x000fe40000010200 */
[----:B------:R-:W-:-:S02]  /*18ec0*/  ISETP.GE.AND P2, PT, R8, c[0x0][0x220], PT ;  /* 0x0000880008007a0c */ /* 0x000fc40003f46270 */
[----:B------:R-:W-:Y:S02]  /*18ed0*/  SEL R0, RZ, 0x3fffc, P0 ;  /* 0x0003fffcff007807 */ /* 0x000fe40000000000 */
[-C--:B------:R-:W-:Y:S02]  /*18ee0*/  IADD3 R9, P1, P0, R4, R5.reuse, R4 ;  /* 0x0000000504097210 */ /* 0x080fe4000783e004 */
[----:B------:R-:W-:Y:S02]  /*18ef0*/  LOP3.LUT P6, RZ, R0, 0x4, RZ, 0xc0, !PT ;  /* 0x0000000400ff7812 */ /* 0x000fe400078cc0ff */
[----:B------:R-:W-:Y:S02]  /*18f00*/  IADD3.X R8, R7, R6, R7, P1, P0 ;  /* 0x0000000607087210 */ /* 0x000fe40000fe0407 */
[----:B------:R-:W-:Y:S02]  /*18f10*/  @!P4 IADD3 R11, P0, R4, R5, RZ ;  /* 0x00000005040bc210 */ /* 0x000fe40007f1e0ff */
[----:B------:R-:W-:-:S03]  /*18f20*/  LEA R34, P1, R5, R202, 0x1 ;  /* 0x000000ca05227211 */ /* 0x000fc600078208ff */
[--C-:B------:R-:W-:Y:S01]  /*18f30*/  @!P4 IMAD.X R10, R7, 0x1, R6.reuse, P0 ;  /* 0x00000001070ac824 */ /* 0x100fe200000e0606 */
[----:B------:R-:W-:Y:S02]  /*18f40*/  LEA.HI.X R35, R5, R203, R6, 0x1, P1 ;  /* 0x000000cb05237211 */ /* 0x000fe400008f0c06 */
[CC--:B------:R-:W-:Y:S02]  /*18f50*/  @!P4 LEA R32, P1, R11.reuse, R202.reuse, 0x1 ;  /* 0x000000ca0b20c211 */ /* 0x0c0fe400078208ff */
[----:B------:R-:W-:Y:S01]  /*18f60*/  @!P2 IADD3 R0, P0, R4, R5, RZ ;  /* 0x000000050400a210 */ /* 0x000fe20007f1e0ff */
[----:B------:R-:W-:Y:S01]  /*18f70*/  @!PT LDS RZ, [RZ] ;  /* 0x00000000fffff984 */ /* 0x000fe20000000800 */
[----:B------:R-:W-:Y:S01]  /*18f80*/  @!PT LDS RZ, [RZ] ;  /* 0x00000000fffff984 */ /* 0x000fe20000000800 */
[----:B------:R-:W-:Y:S01]  /*18f90*/  @!PT LDS RZ, [RZ] ;  /* 0x00000000fffff984 */ /* 0x000fe20000000800 */
[----:B------:R1:W-:Y:S01]  /*18fa0*/  @!P4 LDGSTS.E.BYPASS.LTC128B.128 [R200+0x6000], [R34.64] ;  /* 0x0600000022c8cfae */ /* 0x0003e2000b901d44 */
[----:B------:R-:W-:Y:S02]  /*18fb0*/  @!P4 LEA.HI.X R33, R11, R203, R10, 0x1, P1 ;  /* 0x000000cb0b21c211 */ /* 0x000fe400008f0c0a */
[-C--:B------:R-:W-:Y:S01]  /*18fc0*/  @!P2 LEA R134, P1, R0, R202.reuse, 0x1 ;  /* 0x000000ca0086a211 */ /* 0x080fe200078208ff */
[C---:B------:R-:W-:Y:S01]  /*18fd0*/  @!P2 IMAD.X R10, R7.reuse, 0x1, R6, P0 ;  /* 0x00000001070aa824 */ /* 0x040fe200000e0606 */
[----:B------:R-:W-:Y:S01]  /*18fe0*/  @P6 IADD3 R5, P0, R4, R5, RZ ;  /* 0x0000000504056210 */ /* 0x000fe20007f1e0ff */
[----:B------:R1:W-:Y:S03]  /*18ff0*/  @P4 STS.128 [R200+0x6000], RZ ;  /* 0x006000ffc8004388 */ /* 0x0003e60000000c00 */
[----:B------:R-:W-:Y:S01]  /*19000*/  @!P2 LEA.HI.X R135, R0, R203, R10, 0x1, P1 ;  /* 0x000000cb0087a211 */ /* 0x000fe200008f0c0a */
[----:B------:R-:W-:Y:S01]  /*19010*/  @P6 IMAD.X R6, R7, 0x1, R6, P0 ;  /* 0x0000000107066824 */ /* 0x000fe200000e0606 */
[CC--:B------:R-:W-:Y:S01]  /*19020*/  @!P4 LEA R10, P1, R9.reuse, R202.reuse, 0x1 ;  /* 0x000000ca090ac211 */ /* 0x0c0fe200078208ff */
[----:B------:R-:W-:Y:S01]  /*19030*/  @!PT LDS RZ, [RZ] ;  /* 0x00000000fffff984 */ /* 0x000fe20000000800 */
[----:B------:R-:W-:Y:S01]  /*19040*/  @!PT LDS RZ, [RZ] ;  /* 0x00000000fffff984 */ /* 0x000fe20000000800 */
[----:B------:R-:W-:Y:S01]  /*19050*/  @!PT LDS RZ, [RZ] ;  /* 0x00000000fffff984 */ /* 0x000fe20000000800 */
[----:B------:R1:W-:Y:S01]  /*19060*/  @!P2 LDGSTS.E.BYPASS.LTC128B.128 [R200+0x8000], [R34.64+0x80] ;  /* 0x0800008022c8afae */ /* 0x0003e2000b901d44 */
[----:B------:R-:W-:-:S02]  /*19070*/  @!P2 LEA R140, P0, R9, R202, 0x1 ;  /* 0x000000ca098ca211 */ /* 0x000fc400078008ff */
[C-C-:B------:R-:W-:Y:S01]  /*19080*/  @!P4 LEA.HI.X R11, R9.reuse, R203, R8.reuse, 0x1, P1 ;  /* 0x000000cb090bc211 */ /* 0x140fe200008f0c08 */
[----:B------:R1:W-:Y:S01]  /*19090*/  @P2 STS.128 [R200+0x8000], RZ ;  /* 0x008000ffc8002388 */ /* 0x0003e20000000c00 */
[----:B------:R-:W-:Y:S02]  /*190a0*/  IADD3 R4, P1, R4, R9, RZ ;  /* 0x0000000904047210 */ /* 0x000fe40007f3e0ff */
[CCC-:B------:R-:W-:Y:S01]  /*190b0*/  @!P2 LEA.HI.X R141, R9.reuse, R203.reuse, R8.reuse, 0x1, P0 ;  /* 0x000000cb098da211 */ /* 0x1c0fe200000f0c08 */
[----:B------:R-:W-:Y:S01]  /*190c0*/  @!PT LDS RZ, [RZ] ;  /* 0x00000000fffff984 */ /* 0x000fe20000000800 */
[----:B------:R-:W-:Y:S01]  /*190d0*/  @!PT LDS RZ, [RZ] ;  /* 0x00000000fffff984 */ /* 0x000fe20000000800 */
[----:B------:R-:W-:Y:S01]  /*190e0*/  @!PT LDS RZ, [RZ] ;  /* 0x00000000fffff984 */ /* 0x000fe20000000800 */
[----:B------:R1:W-:Y:S01]  /*190f0*/  @P6 LDGSTS.E.BYPASS.LTC128B.128 [R200+0xa000], [R34.64+0x100] ;  /* 0x0a00010022c86fae */ /* 0x0003e2000b901d44 */
[-C--:B------:R-:W-:Y:S01]  /*19100*/  @P6 LEA R142, P0, R9, R202.reuse, 0x1 ;  /* 0x000000ca098e6211 */ /* 0x080fe200078008ff */
[--C-:B------:R-:W-:Y:S01]  /*19110*/  IMAD.X R7, R7, 0x1, R8.reuse, P1 ;  /* 0x0000000107077824 */ /* 0x100fe200008e0608 */
[----:B------:R-:W-:Y:S01]  /*19120*/  @!P2 LEA R144, P1, R4, R202, 0x1 ;  /* 0x000000ca0490a211 */ /* 0x000fe200078208ff */
[----:B------:R1:W-:Y:S01]  /*19130*/  @!P6 STS.128 [R200+0xa000], RZ ;  /* 0x00a000ffc800e388 */ /* 0x0003e20000000c00 */
[----:B------:R-:W-:-:S02]  /*19140*/  @P6 LEA.HI.X R143, R9, R203, R8, 0x1, P0 ;  /* 0x000000cb098f6211 */ /* 0x000fc400000f0c08 */
[CC--:B------:R-:W-:Y:S01]  /*19150*/  @!P4 LEA R146, P0, R4.reuse, R202.reuse, 0x1 ;  /* 0x000000ca0492c211 */ /* 0x0c0fe200078008ff */
[----:B------:R-:W-:Y:S01]  /*19160*/  @!PT LDS RZ, [RZ] ;  /* 0x00000000fffff984 */ /* 0x000fe20000000800 */
[----:B------:R-:W-:Y:S01]  /*19170*/  @!PT LDS RZ, [RZ] ;  /* 0x00000000fffff984 */ /* 0x000fe20000000800 */
[----:B------:R-:W-:Y:S01]  /*19180*/  @!PT LDS RZ, [RZ] ;  /* 0x00000000fffff984 */ /* 0x000fe20000000800 */
[----:B------:R1:W-:Y:S01]  /*19190*/  @!P4 LDGSTS.E.BYPASS.LTC128B.128 [R200+0x6800], [R32.64] ;  /* 0x0680000020c8cfae */ /* 0x0003e2000b901d44 */
[CCC-:B------:R-:W-:Y:S02]  /*191a0*/  @!P2 LEA.HI.X R145, R4.reuse, R203.reuse, R7.reuse, 0x1, P1 ;  /* 0x000000cb0491a211 */ /* 0x1c0fe400008f0c07 */
[C---:B------:R-:W-:Y:S01]  /*191b0*/  @!P4 LEA.HI.X R147, R4.reuse, R203, R7, 0x1, P0 ;  /* 0x000000cb0493c211 */ /* 0x040fe200000f0c07 */
[----:B------:R1:W-:Y:S01]  /*191c0*/  @P4 STS.128 [R200+0x6800], RZ ;  /* 0x006800ffc8004388 */ /* 0x0003e20000000c00 */
[----:B------:R-:W-:-:S03]  /*191d0*/  @P6 LEA R8, P0, R4, R202, 0x1 ;  /* 0x000000ca04086211 */ /* 0x000fc600078008ff */
[----:B------:R-:W-:Y:S01]  /*191e0*/  @!PT LDS RZ, [RZ] ;  /* 0x00000000fffff984 */ /* 0x000fe20000000800 */
[----:B------:R-:W-:Y:S01]  /*191f0*/  @!PT LDS RZ, [RZ] ;  /* 0x00000000fffff984 */ /* 0x000fe20000000800 */
[----:B------:R-:W-:Y:S01]  /*19200*/  @!PT LDS RZ, [RZ] ;  /* 0x00000000fffff984 */ /* 0x000fe20000000800 */
[----:B------:R1:W-:Y:S01]  /*19210*/  @!P2 LDGSTS.E.BYPASS.LTC128B.128 [R200+0x8800], [R134.64+0x80] ;  /* 0x0880008086c8afae */ /* 0x0003e2000b901d44 */
[-C--:B------:R-:W-:Y:S02]  /*19220*/  @P6 LEA.HI.X R9, R4, R203.reuse, R7, 0x1, P0 ;  /* 0x000000cb04096211 */ /* 0x080fe400000f0c07 */
[C---:B------:R-:W-:Y:S01]  /*19230*/  @P6 LEA R4, P0, R5.reuse, R202, 0x1 ;  /* 0x000000ca05046211 */ /* 0x040fe200078008ff */
[----:B------:R1:W-:Y:S01]  /*19240*/  @P2 STS.128 [R200+0x8800], RZ ;  /* 0x008800ffc8002388 */ /* 0x0003e20000000c00 */
[----:B------:R-:W-:Y:S02]  /*19250*/  IMAD.MOV.U32 R202, RZ, RZ, R34 ;  /* 0x000000ffffca7224 */ /* 0x000fe400078e0022 */
[----:B------:R-:W-:Y:S01]  /*19260*/  @P6 LEA.HI.X R5, R5, R203, R6, 0x1, P0 ;  /* 0x000000cb05056211 */ /* 0x000fe200000f0c06 */
[----:B------:R-:W-:-:S04]  /*19270*/  IMAD.MOV.U32 R203, RZ, RZ, R35 ;  /* 0x000000ffffcb7224 */ /* 0x000fc800078e0023 */
        /* <DEDUP_REMOVED lines=36> */
.L_x_2335:
[----:B-1----:R-:W-:Y:S01]  /*194c0*/  FMNMX.FTZ R5, R132, R16, !PT ;  /* 0x0000001084057209 */ /* 0x002fe20007810000 */
[----:B------:R-:W-:Y:S01]  /*194d0*/  LDSM.16.MT88.4 R8, [R185+0xc000] ;  /* 0x00c00000b908783b */ /* 0x000fe20000004200 */
[----:B------:R-:W-:-:S02]  /*194e0*/  FMNMX.FTZ R0, R3, R18, !PT ;  /* 0x0000001203007209 */ /* 0x000fc40007810000 */
[----:B------:R-:W-:Y:S01]  /*194f0*/  FMNMX.FTZ R5, R2, R5, !PT ;  /* 0x0000000502057209 */ /* 0x000fe20007810000 */
[----:B------:R-:W-:Y:S01]  /*19500*/  LDSM.16.MT88.4 R32, [R185+0xc800] ;  /* 0x00c80000b920783b */ /* 0x000fe20000004200 */
        /* <DEDUP_REMOVED lines=47> */
[--C-:B------:R-:W-:Y:S01]  /*19800*/  FFMA.FTZ R0, R13, c[0x0][0x23c], -R150.reuse ;  /* 0x00008f000d007a23 */ /* 0x100fe20000010896 */
[----:B------:R-:W-:Y:S01]  /*19810*/  LDSM.16.MT88.4 R132, [R186+0xc800] ;  /* 0x00c80000ba84783b */ /* 0x000fe20000004200 */
[----:B------:R-:W-:Y:S01]  /*19820*/  FFMA.FTZ R147, R15, c[0x0][0x23c], -R150 ;  /* 0x00008f000f937a23 */ /* 0x000fe20000010896 */
[----:B------:R-:W-:Y:S01]  /*19830*/  MUFU.EX2 R141, R141 ;  /* 0x0000008d008d7308 */ /* 0x000fe20000000800 */
[----:B------:R-:W-:Y:S01]  /*19840*/  FADD.FTZ R6, R3, -R6 ;  /* 0x8000000603067221 */ /* 0x000fe20000010000 */
[----:B------:R-:W1:Y:S01]  /*19850*/  LDSM.16.MT88.4 R12, [R186+0xc000] ;  /* 0x00c00000ba0c783b */ /* 0x000e620000004200 */
[--C-:B------:R-:W-:Y:S02]  /*19860*/  FFMA.FTZ R143, R2, c[0x0][0x23c], -R153.reuse ;  /* 0x00008f00028f7a23 */ /* 0x100fe40000010899 */
[--C-:B------:R-:W-:Y:S02]  /*19870*/  FFMA.FTZ R144, R16, c[0x0][0x23c], -R153.reuse ;  /* 0x00008f0010907a23 */ /* 0x100fe40000010899 */
[----:B------:R-:W-:Y:S01]  /*19880*/  FFMA.FTZ R142, R30, c[0x0][0x23c], -R153 ;  /* 0x00008f001e8e7a23 */ /* 0x000fe20000010899 */
[----:B------:R-:W-:Y:S01]  /*19890*/  MUFU.EX2 R0, R0 ;  /* 0x0000000000007308 */ /* 0x000fe20000000800 */
[----:B------:R-:W-:-:S02]  /*198a0*/  FFMA.FTZ R140, R18, c[0x0][0x23c], -R150 ;  /* 0x00008f00128c7a23 */ /* 0x000fc40000010896 */
[--C-:B------:R-:W-:Y:S02]  /*198b0*/  FFMA.FTZ R2, R19, c[0x0][0x23c], -R150.reuse ;  /* 0x00008f0013027a23 */ /* 0x100fe40000010896 */
[----:B------:R-:W-:Y:S01]  /*198c0*/  FMUL.FTZ R148, R4, c[0x0][0x23c] ;  /* 0x00008f0004947a20 */ /* 0x000fe20000410000 */
[----:B------:R-:W2:Y:S01]  /*198d0*/  LDSM.16.MT88.4 R16, [R188+0xc000] ;  /* 0x00c00000bc10783b */ /* 0x000ea20000004200 */
[----:B------:R-:W-:Y:S01]  /*198e0*/  FMUL.FTZ R3, R6, c[0x0][0x23c] ;  /* 0x00008f0006037a20 */ /* 0x000fe20000410000 */
[----:B------:R-:W-:Y:S01]  /*198f0*/  MUFU.EX2 R144, R144 ;  /* 0x0000009000907308 */ /* 0x000fe20000000800 */
[--C-:B------:R-:W-:Y:S02]  /*19900*/  FFMA.FTZ R155, R160, c[0x0][0x23c], -R153.reuse ;  /* 0x00008f00a09b7a23 */ /* 0x100fe40000010899 */
[--C-:B------:R-:W-:Y:S02]  /*19910*/  FFMA.FTZ R156, R28, c[0x0][0x23c], -R153.reuse ;  /* 0x00008f001c9c7a23 */ /* 0x100fe40000010899 */
[--C-:B------:R-:W-:Y:S01]  /*19920*/  FFMA.FTZ R157, R24, c[0x0][0x23c], -R153.reuse ;  /* 0x00008f00189d7a23 */ /* 0x100fe20000010899 */
[----:B------:R-:W-:Y:S01]  /*19930*/  LDSM.16.MT88.4 R28, [R184+0xc800] ;  /* 0x00c80000b81c783b */ /* 0x000fe20000004200 */
[----:B------:R-:W-:Y:S01]  /*19940*/  FFMA.FTZ R158, R20, c[0x0][0x23c], -R153 ;  /* 0x00008f00149e7a23 */ /* 0x000fe20000010899 */
[----:B------:R-:W3:Y:S01]  /*19950*/  MUFU.EX2 R143, R143 ;  /* 0x0000008f008f7308 */ /* 0x000ee20000000800 */
[----:B------:R-:W-:-:S02]  /*19960*/  FFMA.FTZ R159, R27, c[0x0][0x23c], -R150 ;  /* 0x00008f001b9f7a23 */ /* 0x000fc40000010896 */
[--C-:B------:R-:W-:Y:S02]  /*19970*/  FFMA.FTZ R162, R25, c[0x0][0x23c], -R150.reuse ;  /* 0x00008f0019a27a23 */ /* 0x100fe40000010896 */
[--C-:B------:R-:W-:Y:S01]  /*19980*/  FFMA.FTZ R160, R23, c[0x0][0x23c], -R150.reuse ;  /* 0x00008f0017a07a23 */ /* 0x100fe20000010896 */
[----:B------:R-:W-:Y:S01]  /*19990*/  LDSM.16.MT88.4 R24, [R188+0xe800] ;  /* 0x00e80000bc18783b */ /* 0x000fe20000004200 */
[----:B------:R-:W-:Y:S01]  /*199a0*/  FFMA.FTZ R161, R21, c[0x0][0x23c], -R150 ;  /* 0x00008f0015a17a23 */ /* 0x000fe20000010896 */
[----:B------:R-:W4:Y:S01]  /*199b0*/  MUFU.EX2 R142, R142 ;  /* 0x0000008e008e7308 */ /* 0x000f220000000800 */
[--C-:B------:R-:W-:Y:S01]  /*199c0*/  FFMA.FTZ R213, R170, c[0x0][0x23c], -R153.reuse ;  /* 0x00008f00aad57a23 */ /* 0x100fe20000010899 */
[----:B------:R-:W-:Y:S01]  /*199d0*/  LDSM.16.MT88.4 R20, [R186+0xe800] ;  /* 0x00e80000ba14783b */ /* 0x000fe20000004200 */
[--C-:B------:R-:W-:Y:S02]  /*199e0*/  FFMA.FTZ R215, R166, c[0x0][0x23c], -R153.reuse ;  /* 0x00008f00a6d77a23 */ /* 0x100fe40000010899 */
[----:B------:R-:W-:-:S02]  /*199f0*/  FFMA.FTZ R170, R210, c[0x0][0x23c], -R153 ;  /* 0x00008f00d2aa7a23 */ /* 0x000fc40000010899 */
[--C-:B------:R-:W-:Y:S01]  /*19a00*/  FFMA.FTZ R166, R169, c[0x0][0x23c], -R150.reuse ;  /* 0x00008f00a9a67a23 */ /* 0x100fe20000010896 */
[----:B------:R-:W-:Y:S01]  /*19a10*/  MUFU.EX2 R140, R140 ;  /* 0x0000008c008c7308 */ /* 0x000fe20000000800 */
[----:B---3--:R-:W-:Y:S01]  /*19a20*/  F2FP.PACK_AB R4, R143, R144 ;  /* 0x000000908f04723e */ /* 0x008fe200000000ff */
[----:B------:R-:W-:Y:S02]  /*19a30*/  FFMA.FTZ R168, R168, c[0x0][0x23c], -R153 ;  /* 0x00008f00a8a87a23 */ /* 0x000fe40000010899 */
[--C-:B------:R-:W-:Y:S02]  /*19a40*/  FFMA.FTZ R167, R167, c[0x0][0x23c], -R150.reuse ;  /* 0x00008f00a7a77a23 */ /* 0x100fe40000010896 */
[--C-:B------:R-:W-:Y:S02]  /*19a50*/  FFMA.FTZ R169, R171, c[0x0][0x23c], -R150.reuse ;  /* 0x00008f00aba97a23 */ /* 0x100fe40000010896 */
[----:B------:R-:W3:Y:S01]  /*19a60*/  MUFU.EX2 R2, R2 ;  /* 0x0000000200027308 */ /* 0x000ee20000000800 */
[----:B----4-:R-:W-:Y:S01]  /*19a70*/  F2FP.PACK_AB R6, R141, R142 ;  /* 0x0000008e8d06723e */ /* 0x010fe200000000ff */
[----:B------:R-:W-:-:S02]  /*19a80*/  FFMA.FTZ R210, R163, c[0x0][0x23c], -R150 ;  /* 0x00008f00a3d27a23 */ /* 0x000fc40000010896 */
[--C-:B------:R-:W-:Y:S02]  /*19a90*/  FFMA.FTZ R163, R152, c[0x0][0x23c], -R153.reuse ;  /* 0x00008f0098a37a23 */ /* 0x100fe40000010899 */
[--C-:B------:R-:W-:Y:S02]  /*19aa0*/  FFMA.FTZ R154, R154, c[0x0][0x23c], -R153.reuse ;  /* 0x00008f009a9a7a23 */ /* 0x100fe40000010899 */
[----:B------:R-:W4:Y:S01]  /*19ab0*/  MUFU.EX2 R147, R147 ;  /* 0x0000009300937308 */ /* 0x000f220000000800 */
[--C-:B------:R-:W-:Y:S02]  /*19ac0*/  FFMA.FTZ R152, R138, c[0x0][0x23c], -R153.reuse ;  /* 0x00008f008a987a23 */ /* 0x100fe40000010899 */
[--C-:B------:R-:W-:Y:S02]  /*19ad0*/  FFMA.FTZ R151, R151, c[0x0][0x23c], -R150.reuse ;  /* 0x00008f0097977a23 */ /* 0x100fe40000010896 */
[--C-:B------:R-:W-:Y:S02]  /*19ae0*/  FFMA.FTZ R212, R139, c[0x0][0x23c], -R150.reuse ;  /* 0x00008f008bd47a23 */ /* 0x100fe40000010896 */
[----:B------:R-:W-:Y:S01]  /*19af0*/  FFMA.FTZ R171, R137, c[0x0][0x23c], -R150 ;  /* 0x00008f0089ab7a23 */ /* 0x000fe20000010896 */
[----:B------:R-:W5:Y:S01]  /*19b00*/  MUFU.EX2 R148, R148 ;  /* 0x0000009400947308 */ /* 0x000f620000000800 */
[----:B---3--:R-:W-:Y:S01]  /*19b10*/  F2FP.PACK_AB R5, R2, R140 ;  /* 0x0000008c0205723e */ /* 0x008fe200000000ff */
[----:B------:R-:W-:-:S02]  /*19b20*/  FFMA.FTZ R153, R136, c[0x0][0x23c], -R153 ;  /* 0x00008f0088997a23 */ /* 0x000fc40000010899 */
[----:B------:R-:W-:Y:S01]  /*19b30*/  FFMA.FTZ R150, R149, c[0x0][0x23c], -R150 ;  /* 0x00008f0095967a23 */ /* 0x000fe20000010896 */
[----:B------:R-:W-:Y:S03]  /*19b40*/  LDSM.16.MT88.4 R136, [R186+0xd800] ;  /* 0x00d80000ba88783b */ /* 0x000fe60000004200 */
[----:B------:R-:W3:Y:S01]  /*19b50*/  MUFU.EX2 R3, R3 ;  /* 0x0000000300037308 */ /* 0x000ee20000000800 */
[----:B----4-:R-:W-:Y:S01]  /*19b60*/  F2FP.PACK_AB R7, R147, R0 ;  /* 0x000000009307723e */ /* 0x010fe200000000ff */
[----:B-----5:R-:W-:-:S06]  /*19b70*/  FMUL.FTZ R120, R120, R148 ;  /* 0x0000009478787220 */ /* 0x020fcc0000410000 */
[----:B------:R-:W-:Y:S01]  /*19b80*/  MUFU.EX2 R155, R155 ;  /* 0x0000009b009b7308 */ /* 0x000fe20000000800 */
[-C--:B------:R-:W-:Y:S02]  /*19b90*/  FMUL.FTZ R121, R121, R148.reuse ;  /* 0x0000009479797220 */ /* 0x080fe40000410000 */
[-C--:B------:R-:W-:Y:S02]  /*19ba0*/  FMUL.FTZ R116, R116, R148.reuse ;  /* 0x0000009474747220 */ /* 0x080fe40000410000 */
[----:B------:R-:W-:Y:S02]  /*19bb0*/  FMUL.FTZ R117, R117, R148 ;  /* 0x0000009475757220 */ /* 0x000fe40000410000 */
[-C--:B---3--:R-:W-:Y:S01]  /*19bc0*/  FMUL.FTZ R122, R122, R3.reuse ;  /* 0x000000037a7a7220 */ /* 0x088fe20000410000 */
[----:B------:R-:W3:Y:S01]  /*19bd0*/  MUFU.EX2 R156, R156 ;  /* 0x0000009c009c7308 */ /* 0x000ee20000000800 */
        /* <DEDUP_REMOVED lines=17> */
[C---:B--2---:R-:W-:Y:S01]  /*19cf0*/  HMMA.16816.F32 R128, R4.reuse, R16, R128 ;  /* 0x000000100480723c */ /* 0x044fe20000001880 */
[-C--:B------:R-:W-:Y:S01]  /*19d00*/  FMUL.FTZ R113, R113, R148.reuse ;  /* 0x0000009471717220 */ /* 0x080fe20000410000 */
[----:B------:R-:W-:Y:S01]  /*19d10*/  MUFU.EX2 R159, R159 ;  /* 0x0000009f009f7308 */ /* 0x000fe20000000800 */
[-C--:B------:R-:W-:Y:S02]  /*19d20*/  FMUL.FTZ R114, R114, R3.reuse ;  /* 0x0000000372727220 */ /* 0x080fe40000410000 */
[-C--:B------:R-:W-:Y:S02]  /*19d30*/  FMUL.FTZ R115, R115, R3.reuse ;  /* 0x0000000373737220 */ /* 0x080fe40000410000 */
[-C--:B------:R-:W-:Y:S01]  /*19d40*/  FMUL.FTZ R108, R108, R148.reuse ;  /* 0x000000946c6c7220 */ /* 0x080fe20000410000 */
[----:B------:R-:W-:Y:S01]  /*19d50*/  HMMA.16816.F32 R124, R4, R18, R124 ;  /* 0x00000012047c723c */ /* 0x000fe2000000187c */
[----:B------:R-:W-:Y:S01]  /*19d60*/  FMUL.FTZ R109, R109, R148 ;  /* 0x000000946d6d7220 */ /* 0x000fe20000410000 */
[----:B------:R-:W2:Y:S01]  /*19d70*/  LDSM.16.MT88.4 R16, [R184+0xc000] ;  /* 0x00c00000b810783b */ /* 0x000ea20000004200 */
        /* <DEDUP_REMOVED lines=40> */
[----:B------:R-:W-:Y:S01]  /*1a000*/  MUFU.EX2 R215, R215 ;  /* 0x000000d700d77308 */ /* 0x000fe20000000800 */
[----:B------:R-:W-:Y:S02]  /*1a010*/  FMUL.FTZ R51, R51, R3 ;  /* 0x0000000333337220 */ /* 0x000fe40000410000 */
[-C--:B------:R-:W-:Y:S01]  /*1a020*/  FMUL.FTZ R60, R60, R148.reuse ;  /* 0x000000943c3c7220 */ /* 0x080fe20000410000 */
[----:B-----5:R-:W-:Y:S01]  /*1a030*/  HMMA.16816.F32 R44, R4, R8, R44 ;  /* 0x00000008042c723c */ /* 0x020fe2000000182c */
[----:B------:R-:W-:-:S02]  /*1a040*/  FMUL.FTZ R61, R61, R148 ;  /* 0x000000943d3d7220 */ /* 0x000fc40000410000 */
[-C--:B------:R-:W-:Y:S01]  /*1a050*/  FMUL.FTZ R62, R62, R3.reuse ;  /* 0x000000033e3e7220 */ /* 0x080fe20000410000 */
[----:B------:R-:W5:Y:S01]  /*1a060*/  MUFU.EX2 R166, R166 ;  /* 0x000000a600a67308 */ /* 0x000f620000000800 */
[-C--:B------:R-:W-:Y:S02]  /*1a070*/  FMUL.FTZ R63, R63, R3.reuse ;  /* 0x000000033f3f7220 */ /* 0x080fe40000410000 */
[-C--:B------:R-:W-:Y:S01]  /*1a080*/  FMUL.FTZ R64, R64, R148.reuse ;  /* 0x0000009440407220 */ /* 0x080fe20000410000 */
[----:B------:R-:W-:Y:S01]  /*1a090*/  HMMA.16816.F32 R48, R4, R10, R48 ;  /* 0x0000000a0430723c */ /* 0x000fe20000001830 */
[----:B------:R-:W3:Y:S01]  /*1a0a0*/  LDSM.16.MT88.4 R8, [R188+0x10000] ;  /* 0x01000000bc08783b */ /* 0x000ee20000004200 */
        /* <DEDUP_REMOVED lines=31> */
[----:B---3--:R-:W-:Y:S01]  /*1a2a0*/  HMMA.16816.F32 R68, R4, R8, R68 ;  /* 0x000000080444723c */ /* 0x008fe20000001844 */
[----:B------:R-:W-:-:S02]  /*1a2b0*/  FMUL.FTZ R85, R85, R148 ;  /* 0x0000009455557220 */ /* 0x000fc40000410000 */
[-C--:B------:R-:W-:Y:S01]  /*1a2c0*/  FMUL.FTZ R86, R86, R3.reuse ;  /* 0x0000000356567220 */ /* 0x080fe20000410000 */
[----:B------:R-:W-:Y:S01]  /*1a2d0*/  MUFU.EX2 R152, R152 ;  /* 0x0000009800987308 */ /* 0x000fe20000000800 */
[-C--:B------:R-:W-:Y:S02]  /*1a2e0*/  FMUL.FTZ R87, R87, R3.reuse ;  /* 0x0000000357577220 */ /* 0x080fe40000410000 */
[-C--:B------:R-:W-:Y:S01]  /*1a2f0*/  FMUL.FTZ R88, R88, R148.reuse ;  /* 0x0000009458587220 */ /* 0x080fe20000410000 */
[----:B------:R-:W-:Y:S01]  /*1a300*/  HMMA.16816.F32 R72, R4, R10, R72 ;  /* 0x0000000a0448723c */ /* 0x000fe20000001848 */
[----:B------:R-:W3:Y:S01]  /*1a310*/  LDSM.16.MT88.4 R8, [R184+0x10000] ;  /* 0x01000000b808783b */ /* 0x000ee20000004200 */
        /* <DEDUP_REMOVED lines=31> */
[----:B---3--:R-:W-:Y:S01]  /*1a510*/  HMMA.16816.F32 R92, R4, R8, R92 ;  /* 0x00000008045c723c */ /* 0x008fe2000000185c */
        /* <DEDUP_REMOVED lines=22> */
[----:B-----5:R-:W-:Y:S01]  /*1a680*/  FADD.FTZ R0, R166, R161 ;  /* 0x000000a1a6007221 */ /* 0x020fe20000010000 */
[----:B------:R-:W-:Y:S01]  /*1a690*/  HMMA.16816.F32 R124, R4, R14, R124 ;  /* 0x0000000e047c723c */ /* 0x000fe2000000187c */
[----:B------:R-:W1:Y:S02]  /*1a6a0*/  LDSM.16.MT88.4 R12, [R188+0x10800] ;  /* 0x01080000bc0c783b */ /* 0x000e640000004200 */
[----:B------:R-:W-:-:S05]  /*1a6b0*/  FADD.FTZ R0, R167, R0 ;  /* 0x00000000a7007221 */ /* 0x000fca0000010000 */
        /* <DEDUP_REMOVED lines=121> */
.L_x_2332:
[----:B------:R-:W-:Y:S05]  /*1ae50*/  @!P5 BRA `(.L_x_2338) ;  /* 0x00003f500000d947 */ /* 0x000fea0003800000 */
[----:B------:R-:W1:Y:S01]  /*1ae60*/  S2R R213, SR_TID.X ;  /* 0x0000000000d57919 */ /* 0x000e620000002100 */
[----:B------:R-:W-:Y:S01]  /*1ae70*/  ULDC UR5, c[0x0][0x1a0] ;  /* 0x0000680000057ab9 */ /* 0x000fe20000000800 */
[----:B------:R-:W-:Y:S01]  /*1ae80*/  MOV R0, R3 ;  /* 0x0000000300007202 */ /* 0x000fe20000000f00 */
[----:B------:R-:W-:Y:S01]  /*1ae90*/  ULEA UR5, -UR5, URZ, 0x6 ;  /* 0x0000003f05057291 */ /* 0x000fe2000f8e313f */
[----:B------:R-:W-:Y:S01]  /*1aea0*/  IMAD.MOV.U32 R2, RZ, RZ, R132 ;  /* 0x000000ffff027224 */ /* 0x000fe200078e0084 */
[----:B------:R-:W-:-:S02]  /*1aeb0*/  ULDC.64 UR8, c[0x0][0x118] ;  /* 0x0000460000087ab9 */ /* 0x000fc40000000a00 */
[----:B------:R-:W-:Y:S02]  /*1aec0*/  USHF.R.S32.HI UR4, URZ, 0x1f, UR5 ;  /* 0x0000001f3f047899 */ /* 0x000fe40008011405 */
[----:B------:R-:W-:Y:S01]  /*1aed0*/  MOV R212, UR5 ;  /* 0x0000000500d47c02 */ /* 0x000fe20008000f00 */
[----:B------:R-:W-:-:S03]  /*1aee0*/  UMOV UR6, 0x4 ;  /* 0x0000000400067882 */ /* 0x000fc60000000000 */
[----:B------:R-:W-:Y:S02]  /*1aef0*/  IMAD.U32 R210, RZ, RZ, UR4 ;  /* 0x00000004ffd27e24 */ /* 0x000fe4000f8e00ff */
[----:B-1----:R-:W-:-:S05]  /*1af00*/  IMAD.SHL.U32 R213, R213, 0x2, RZ ;  /* 0x00000002d5d57824 */ /* 0x002fca00078e00ff */
[----:B------:R-:W-:Y:S02]  /*1af10*/  LOP3.LUT R213, R213, 0x6, RZ, 0xc0, !PT ;  /* 0x00000006d5d57812 */ /* 0x000fe400078ec0ff */
.L_x_2342:
[----:B------:R-:W-:Y:S01]  /*1af20*/  IADD3 R204, R204, -0x1, RZ ;  /* 0xffffffffcccc7810 */ /* 0x000fe20007ffe0ff */
[----:B------:R-:W-:Y:S04]  /*1af30*/  DEPBAR.LE SB0, 0x0 ;  /* 0x000080000000791a */ /* 0x000fe80000000000 */
[----:B------:R-:W-:Y:S01]  /*1af40*/  BAR.SYNC.DEFER_BLOCKING 0x0 ;  /* 0x0000000000007b1d */ /* 0x000fe20000010000 */
[----:B------:R-:W-:Y:S01]  /*1af50*/  MOV R4, R210 ;  /* 0x000000d200047202 */ /* 0x000fe20000000f00 */
[----:B------:R-:W-:Y:S04]  /*1af60*/  IMAD.MOV.U32 R5, RZ, RZ, R212 ;  /* 0x000000ffff057224 */ /* 0x000fe800078e00d4 */
        /* <DEDUP_REMOVED lines=11> */
[----:B------:R-:W-:Y:S01]  /*1b020*/  ISETP.GE.AND P0, PT, R4, RZ, PT ;  /* 0x000000ff0400720c */ /* 0x000fe20003f06270 */
[----:B------:R-:W-:Y:S01]  /*1b030*/  IMAD.MOV.U32 R4, RZ, RZ, 0x40 ;  /* 0x00000040ff047424 */ /* 0x000fe200078e00ff */
[----:B------:R-:W-:Y:S04]  /*1b040*/  LOP3.LUT R11, R11, c[0x0][0x2d0], RZ, 0x3c, !PT ;  /* 0x0000b4000b0b7a12 */ /* 0x000fe800078e3cff */
        /* <DEDUP_REMOVED lines=28> */
[----:B------:R-:W-:Y:S02]  /*1b210*/  LEA R6, P0, R3, R198, 0x2 ;  /* 0x000000c603067211 */ /* 0x000fe400078010ff */
[-C--:B------:R-:W-:Y:S02]  /*1b220*/  LEA.HI.X.SX32 R13, R9, R199.reuse, 0x2, P1 ;  /* 0x000000c7090d7211 */ /* 0x080fe400008f16ff */
[C---:B------:R-:W-:Y:S01]  /*1b230*/  LEA.HI.X.SX32 R7, R3.reuse, R199, 0x2, P0 ;  /* 0x000000c703077211 */ /* 0x040fe200000f16ff */
[----:B------:R-:W-:Y:S02]  /*1b240*/  IMAD.IADD R3, R3, 0x1, -R9 ;  /* 0x0000000103037824 */ /* 0x000fe400078e0a09 */
[----:B------:R-:W2:Y:S02]  /*1b250*/  LDG.E R5, [R12.64] ;  /* 0x000000080c057981 */ /* 0x000ea4000c1e1900 */
[----:B------:R-:W-:Y:S02]  /*1b260*/  IMAD R4, R3, c[0x0][0x2d0], -R4 ;  /* 0x0000b40003047a24 */ /* 0x000fe400078e0a04 */
[----:B------:R-:W2:Y:S02]  /*1b270*/  LDG.E R6, [R6.64] ;  /* 0x0000000806067981 */ /* 0x000ea4000c1e1900 */
[C---:B------:R-:W-:Y:S01]  /*1b280*/  IMAD.WIDE.U32 R8, R4.reuse, c[0x0][0x1a0], RZ ;  /* 0x0000680004087a25 */ /* 0x040fe200078e00ff */
[----:B------:R-:W-:Y:S05]  /*1b290*/  SHF.R.S32.HI R3, RZ, 0x1f, R4 ;  /* 0x0000001fff037819 */ /* 0x000fea0000011404 */
[----:B------:R-:W-:Y:S04]  /*1b2a0*/  IMAD R3, R3, c[0x0][0x1a0], RZ ;  /* 0x0000680003037a24 */ /* 0x000fe800078e02ff */
[----:B------:R-:W-:Y:S05]  /*1b2b0*/  IMAD R3, R4, c[0x0][0x1a4], R3 ;  /* 0x0000690004037a24 */ /* 0x000fea00078e0203 */
[----:B------:R-:W-:Y:S01]  /*1b2c0*/  IADD3 R9, R9, R3, RZ ;  /* 0x0000000309097210 */ /* 0x000fe20007ffe0ff */
[----:B--2---:R-:W-:Y:S04]  /*1b2d0*/  IMAD.IADD R5, R5, 0x1, -R6 ;  /* 0x0000000105057824 */ /* 0x004fe800078e0a06 */
[C---:B------:R-:W-:Y:S01]  /*1b2e0*/  IMAD.WIDE.U32 R8, R5.reuse, c[0x0][0x188], R8 ;  /* 0x0000620005087a25 */ /* 0x040fe200078e0008 */
[----:B------:R-:W-:Y:S05]  /*1b2f0*/  SHF.R.S32.HI R4, RZ, 0x1f, R5 ;  /* 0x0000001fff047819 */ /* 0x000fea0000011405 */
[----:B------:R-:W-:Y:S04]  /*1b300*/  IMAD R4, R4, c[0x0][0x188], RZ ;  /* 0x0000620004047a24 */ /* 0x000fe800078e02ff */
[----:B------:R-:W-:Y:S02]  /*1b310*/  IMAD R4, R5, c[0x0][0x18c], R4 ;  /* 0x0000630005047a24 */ /* 0x000fe400078e0204 */
[----:B------:R-:W-:Y:S02]  /*1b320*/  IMAD.MOV.U32 R5, RZ, RZ, R8 ;  /* 0x000000ffff057224 */ /* 0x000fe400078e0008 */
[----:B------:R-:W-:Y:S02]  /*1b330*/  IMAD.IADD R4, R9, 0x1, R4 ;  /* 0x0000000109047824 */ /* 0x000fe400078e0204 */
.L_x_2339:
[----:B------:R-:W-:Y:S01]  /*1b340*/  LOP3.LUT P6, RZ, R201, 0x1, RZ, 0xc0, !PT ;  /* 0x00000001c9ff7812 */ /* 0x000fe200078cc0ff */
[----:B------:R-:W-:Y:S01]  /*1b350*/  ULDC.64 UR4, c[0x0][0x1a0] ;  /* 0x0000680000047ab9 */ /* 0x000fe20000000a00 */
[-C--:B------:R-:W-:Y:S01]  /*1b360*/  LEA R214, P1, R5, R164.reuse, 0x1 ;  /* 0x000000a405d67211 */ /* 0x080fe200078208ff */
[----:B------:R-:W-:Y:S01]  /*1b370*/  USHF.L.U32 UR7, UR4, 0x4, URZ ;  /* 0x0000000404077899 */ /* 0x000fe2000800063f */
[----:B------:R-:W-:Y:S01]  /*1b380*/  LOP3.LUT P5, RZ, R201, 0x2, RZ, 0xc0, !PT ;  /* 0x00000002c9ff7812 */ /* 0x000fe200078ac0ff */
[----:B------:R-:W-:Y:S01]  /*1b390*/  USHF.L.U64.HI UR5, UR4, UR6, UR5 ;  /* 0x0000000604057299 */ /* 0x000fe20008010205 */
[-C--:B------:R-:W-:Y:S02]  /*1b3a0*/  LEA.HI.X R215, R5, R165.reuse, R4, 0x1, P1 ;  /* 0x000000a505d77211 */ /* 0x080fe400008f0c04 */
[----:B------:R-:W-:Y:S02]  /*1b3b0*/  LOP3.LUT P4, RZ, R201, 0x4, RZ, 0xc0, !PT ;  /* 0x00000004c9ff7812 */ /* 0x000fe4000788c0ff */
[----:B------:R-:W-:Y:S03]  /*1b3c0*/  IADD3 R3, P0, R5, UR7, RZ ;  /* 0x0000000705037c10 */ /* 0x000fe6000ff1e0ff */
[----:B------:R-:W-:Y:S01]  /*1b3d0*/  @!PT LDS RZ, [RZ] ;  /* 0x00000000fffff984 */ /* 0x000fe20000000800 */
[----:B------:R-:W-:Y:S01]  /*1b3e0*/  @!PT LDS RZ, [RZ] ;  /* 0x00000000fffff984 */ /* 0x000fe20000000800 */
[----:B------:R-:W-:Y:S01]  /*1b3f0*/  @!PT LDS RZ, [RZ] ;  /* 0x00000000fffff984 */ /* 0x000fe20000000800 */
[----:B------:R1:W-:Y:S01]  /*1b400*/  @P6 LDGSTS.E.BYPASS.LTC128B.128 [R200+0xc000], [R214.64] ;  /* 0x0c000000d6c86fae */ /* 0x0003e2000b901d48 */
[CC--:B------:R-:W-:Y:S02]  /*1b410*/  @P6 LEA R16, P2, R3.reuse, R164.reuse, 0x1 ;  /* 0x000000a403106211 */ /* 0x0c0fe400078408ff */
[----:B------:R-:W-:Y:S01]  /*1b420*/  IADD3.X R4, R4, UR5, RZ, P0, !PT ;  /* 0x0000000504047c10 */ /* 0x000fe200087fe4ff */
[----:B------:R-:W-:Y:S01]  /*1b430*/  @!P6 STS.128 [R200+0xc000], RZ ;  /* 0x00c000ffc800e388 */ /* 0x000fe20000000c00 */
[CC--:B------:R-:W-:Y:S02]  /*1b440*/  @P5 LEA R12, P1, R3.reuse, R164.reuse, 0x1 ;  /* 0x000000a4030c5211 */ /* 0x0c0fe400078208ff */
[CCC-:B------:R-:W-:Y:S01]  /*1b450*/  @P6 LEA.HI.X R17, R3.reuse, R165.reuse, R4.reuse, 0x1, P2 ;  /* 0x000000a503116211 */ /* 0x1c0fe200010f0c04 */
[----:B------:R-:W-:Y:S01]  /*1b460*/  @!PT LDS RZ, [RZ] ;  /* 0x00000000fffff984 */ /* 0x000fe20000000800 */
[----:B------:R-:W-:Y:S01]  /*1b470*/  @!PT LDS RZ, [RZ] ;  /* 0x00000000fffff984 */ /* 0x000fe20000000800 */
[----:B------:R-:W-:Y:S01]  /*1b480*/  @!PT LDS RZ, [RZ] ;  /* 0x00000000fffff984 */ /* 0x000fe20000000800 */
[----:B------:R1:W-:Y:S01]  /*1b490*/  @P5 LDGSTS.E.BYPASS.LTC128B.128 [R200+0xe000], [R214.64+0x80] ;  /* 0x0e000080d6c85fae */ /* 0x0003e2000b901d48 */
[CCC-:B------:R-:W-:Y:S02]  /*1b4a0*/  @P5 LEA.HI.X R13, R3.reuse, R165.reuse, R4.reuse, 0x1, P1 ;  /* 0x000000a5030d5211 */ /* 0x1c0fe400008f0c04 */
[CC--:B------:R-:W-:Y:S01]  /*1b4b0*/  @P4 LEA R10, P0, R3.reuse, R164.reuse, 0x1 ;  /* 0x000000a4030a4211 */ /* 0x0c0fe200078008ff */
[----:B------:R-:W-:Y:S01]  /*1b4c0*/  @!P5 STS.128 [R200+0xe000], RZ ;  /* 0x00e000ffc800d388 */ /* 0x000fe20000000c00 */
[C---:B------:R-:W-:Y:S02]  /*1b4d0*/  IADD3 R5, P2, R3.reuse, UR7, RZ ;  /* 0x0000000703057c10 */ /* 0x040fe4000ff5e0ff */
[-C--:B------:R-:W-:Y:S01]  /*1b4e0*/  @P4 LEA.HI.X R11, R3, R165.reuse, R4, 0x1, P0 ;  /* 0x000000a5030b4211 */ /* 0x080fe200000f0c04 */
[----:B------:R-:W-:Y:S01]  /*1b4f0*/  @!PT LDS RZ, [RZ] ;  /* 0x00000000fffff984 */ /* 0x000fe20000000800 */
[----:B------:R-:W-:Y:S01]  /*1b500*/  @!PT LDS RZ, [RZ] ;  /* 0x00000000fffff984 */ /* 0x000fe20000000800 */
[----:B------:R-:W-:Y:S01]  /*1b510*/  @!PT LDS RZ, [RZ] ;  /* 0x00000000fffff984 */ /* 0x000fe20000000800 */
[----:B------:R1:W-:Y:S01]  /*1b520*/  @P4 LDGSTS.E.BYPASS.LTC128B.128 [R200+0x10000], [R214.64+0x100] ;  /* 0x10000100d6c84fae */ /* 0x0003e2000b901d48 */
[----:B------:R-:W-:Y:S02]  /*1b530*/  IADD3.X R4, R4, UR5, RZ, P2, !PT ;  /* 0x0000000504047c10 */ /* 0x000fe400097fe4ff */
[CC--:B------:R-:W-:Y:S01]  /*1b540*/  @P6 LEA R14, P2, R5.reuse, R164.reuse, 0x1 ;  /* 0x000000a4050e6211 */ /* 0x0c0fe200078408ff */
[----:B------:R-:W-:Y:S01]  /*1b550*/  @!P4 STS.128 [R200+0x10000], RZ ;  /* 0x010000ffc800c388 */ /* 0x000fe20000000c00 */
[CC--:B------:R-:W-:Y:S02]  /*1b560*/  @P5 LEA R8, P1, R5.reuse, R164.reuse, 0x1 ;  /* 0x000000a405085211 */ /* 0x0c0fe400078208ff */
[CCC-:B------:R-:W-:Y:S01]  /*1b570*/  @P6 LEA.HI.X R15, R5.reuse, R165.reuse, R4.reuse, 0x1, P2 ;  /* 0x000000a5050f6211 */ /* 0x1c0fe200010f0c04 */
[----:B------:R-:W-:Y:S01]  /*1b580*/  @!PT LDS RZ, [RZ] ;  /* 0x00000000fffff984 */ /* 0x000fe20000000800 */
[----:B------:R-:W-:Y:S01]  /*1b590*/  @!PT LDS RZ, [RZ] ;  /* 0x00000000fffff984 */ /* 0x000fe20000000800 */
[----:B------:R-:W-:Y:S01]  /*1b5a0*/  @!PT LDS RZ, [RZ] ;  /* 0x00000000fffff984 */ /* 0x000fe20000000800 */
[----:B------:R2:W-:Y:S01]  /*1b5b0*/  @P6 LDGSTS.E.BYPASS.LTC128B.128 [R200+0xc800], [R16.64] ;  /* 0x0c80000010c86fae */ /* 0x0005e2000b901d48 */
        /* <DEDUP_REMOVED lines=19> */
[C---:B------:R-:W-:Y:S01]  /*1b6f0*/  @P4 LEA R28, P0, R3.reuse, R164, 0x1 ;  /* 0x000000a4031c4211 */ /* 0x040fe200078008ff */
[----:B------:R-:W-:Y:S03]  /*1b700*/  @!P4 STS.128 [R200+0x10800], RZ ;  /* 0x010800ffc800c388 */ /* 0x000fe60000000c00 */
[----:B------:R-:W-:Y:S01]  /*1b710*/  @P4 LEA.HI.X R29, R3, R165, R4, 0x1, P0 ;  /* 0x000000a5031d4211 */ /* 0x000fe200000f0c04 */
[----:B------:R-:W-:Y:S01]  /*1b720*/  @!PT LDS RZ, [RZ] ;  /* 0x00000000fffff984 */ /* 0x000fe20000000800 */
[----:B------:R-:W-:Y:S01]  /*1b730*/  @!PT LDS RZ, [RZ] ;  /* 0x00000000fffff984 */ /* 0x000fe20000000800 */
[----:B------:R-:W-:Y:S01]  /*1b740*/  @!PT LDS RZ, [RZ] ;  /* 0x00000000fffff984 */ /* 0x000fe20000000800 */
[----:B------:R3:W-:Y:S01]  /*1b750*/  @P6 LDGSTS.E.BYPASS.LTC128B.128 [R200+0xd000], [R14.64] ;  /* 0x0d0000000ec86fae */ /* 0x0007e2000b901d48 */
[----:B------:R-:W-:Y:S03]  /*1b760*/  ISETP.GT.AND P0, PT, R204, R195, PT ;  /* 0x000000c3cc00720c */ /* 0x000fe60003f04270 */
        /* <DEDUP_REMOVED lines=27> */
[----:B------:R-:W5:Y:S04]  /*1b920*/  LDSM.16.M88.4 R136, [R193+0x6000] ;  /* 0x00600000c188783b */ /* 0x000f680000000200 */
[----:B--2---:R-:W3:Y:S04]  /*1b930*/  LDSM.16.M88.4 R16, [R193+0x6800] ;  /* 0x00680000c110783b */ /* 0x004ee80000000200 */
[----:B------:R-:W1:Y:S04]  /*1b940*/  LDSM.16.M88.4 R24, [R193+0x7000] ;  /* 0x00700000c118783b */ /* 0x000e680000000200 */
[----:B------:R-:W0:Y:S04]  /*1b950*/  LDGDEPBAR ;  /* 0x00000000000079af */ /* 0x000e280000000000 */
[----:B------:R-:W2:Y:S04]  /*1b960*/  LDSM.16.M88.4 R32, [R193+0x7800] ;  /* 0x00780000c120783b */ /* 0x000ea80000000200 */
[----:B------:R-:W-:Y:S04]  /*1b970*/  LDSM.16.M88.4 R140, [R192] ;  /* 0x00000000c08c783b */ /* 0x000fe80000000200 */
[----:B------:R-:W1:Y:S04]  /*1b980*/  LDSM.16.M88.4 R144, [R191] ;  /* 0x00000000bf90783b */ /* 0x000e680000000200 */
[----:B------:R-:W1:Y:S04]  /*1b990*/  LDSM.16.M88.4 R148, [R183] ;  /* 0x00000000b794783b */ /* 0x000e680000000200 */
[----:B------:R-:W1:Y:S04]  /*1b9a0*/  LDSM.16.M88.4 R152, [R182] ;  /* 0x00000000b698783b */ /* 0x000e680000000200 */
[----:B------:R-:W2:Y:S01]  /*1b9b0*/  LDSM.16.M88.4 R156, [R181] ;  /* 0x00000000b59c783b */ /* 0x000ea20000000200 */
[C---:B-----5:R-:W-:Y:S03]  /*1b9c0*/  HMMA.16816.F32 R4, R132.reuse, R136, RZ ;  /* 0x000000888404723c */ /* 0x060fe600000018ff */
[----:B------:R-:W-:Y:S04]  /*1b9d0*/  LDSM.16.M88.4 R160, [R187+0x6000] ;  /* 0x00600000bba0783b */ /* 0x000fe80000000200 */
[----:B------:R-:W-:Y:S01]  /*1b9e0*/  LDSM.16.M88.4 R164, [R187+0x6800] ;  /* 0x00680000bba4783b */ /* 0x000fe20000000200 */
[C---:B----4-:R-:W-:Y:S03]  /*1b9f0*/  HMMA.16816.F32 R8, R132.reuse, R138, RZ ;  /* 0x0000008a8408723c */ /* 0x050fe600000018ff */
[----:B------:R-:W4:Y:S04]  /*1ba00*/  LDSM.16.M88.4 R136, [R190] ;  /* 0x00000000be88783b */ /* 0x000f280000000200 */
[----:B------:R-:W-:Y:S01]  /*1ba10*/  LDSM.16.M88.4 R168, [R187+0x7800] ;  /* 0x00780000bba8783b */ /* 0x000fe20000000200 */
[C---:B---3--:R-:W-:Y:S08]  /*1ba20*/  HMMA.16816.F32 R12, R132.reuse, R16, RZ ;  /* 0x00000010840c723c */ /* 0x048ff000000018ff */
[C---:B------:R-:W-:Y:S08]  /*1ba30*/  HMMA.16816.F32 R16, R132.reuse, R18, RZ ;  /* 0x000000128410723c */ /* 0x040ff000000018ff */
[C---:B-1----:R-:W-:Y:S08]  /*1ba40*/  HMMA.16816.F32 R20, R132.reuse, R24, RZ ;  /* 0x000000188414723c */ /* 0x042ff000000018ff */
[C---:B------:R-:W-:Y:S08]  /*1ba50*/  HMMA.16816.F32 R24, R132.reuse, R26, RZ ;  /* 0x0000001a8418723c */ /* 0x040ff000000018ff */
[C---:B--2---:R-:W-:Y:S08]  /*1ba60*/  HMMA.16816.F32 R28, R132.reuse, R32, RZ ;  /* 0x00000020841c723c */ /* 0x044ff000000018ff */
[----:B------:R-:W-:Y:S01]  /*1ba70*/  HMMA.16816.F32 R32, R132, R34, RZ ;  /* 0x000000228420723c */ /* 0x000fe200000018ff */
[----:B------:R-:W1:Y:S07]  /*1ba80*/  LDSM.16.M88.4 R132, [R187+0x7000] ;  /* 0x00700000bb84783b */ /* 0x000e6e0000000200 */
[C---:B------:R-:W-:Y:S08]  /*1ba90*/  HMMA.16816.F32 R4, R140.reuse, R144, R4 ;  /* 0x000000908c04723c */ /* 0x040ff00000001804 */
[C---:B------:R-:W-:Y:S01]  /*1baa0*/  HMMA.16816.F32 R8, R140.reuse, R146, R8 ;  /* 0x000000928c08723c */ /* 0x040fe20000001808 */
[----:B------:R-:W-:Y:S07]  /*1bab0*/  LDSM.16.M88.4 R144, [R189] ;  /* 0x00000000bd90783b */ /* 0x000fee0000000200 */
[C---:B------:R-:W-:Y:S08]  /*1bac0*/  HMMA.16816.F32 R12, R140.reuse, R148, R12 ;  /* 0x000000948c0c723c */ /* 0x040ff0000000180c */
[C---:B------:R-:W-:Y:S01]  /*1bad0*/  HMMA.16816.F32 R16, R140.reuse, R150, R16 ;  /* 0x000000968c10723c */ /* 0x040fe20000001810 */
[----:B------:R-:W2:Y:S07]  /*1bae0*/  LDSM.16.M88.4 R148, [R180] ;  /* 0x00000000b494783b */ /* 0x000eae0000000200 */
[C---:B------:R-:W-:Y:S08]  /*1baf0*/  HMMA.16816.F32 R20, R140.reuse, R152, R20 ;  /* 0x000000988c14723c */ /* 0x040ff00000001814 */
[C---:B------:R-:W-:Y:S01]  /*1bb00*/  HMMA.16816.F32 R24, R140.reuse, R154, R24 ;  /* 0x0000009a8c18723c */ /* 0x040fe20000001818 */
[----:B------:R-:W3:Y:S07]  /*1bb10*/  LDSM.16.M88.4 R152, [R180+0x800] ;  /* 0x00080000b498783b */ /* 0x000eee0000000200 */
[C---:B------:R-:W-:Y:S08]  /*1bb20*/  HMMA.16816.F32 R28, R140.reuse, R156, R28 ;  /* 0x0000009c8c1c723c */ /* 0x040ff0000000181c */
[----:B------:R-:W-:Y:S01]  /*1bb30*/  HMMA.16816.F32 R32, R140, R158, R32 ;  /* 0x0000009e8c20723c */ /* 0x000fe20000001820 */
[----:B------:R-:W5:Y:S04]  /*1bb40*/  LDSM.16.M88.4 R140, [R180+0x1000] ;  /* 0x00100000b48c783b */ /* 0x000f680000000200 */
[----:B------:R-:W2:Y:S03]  /*1bb50*/  LDSM.16.M88.4 R156, [R180+0x1800] ;  /* 0x00180000b49c783b */ /* 0x000ea60000000200 */
[C---:B----4-:R-:W-:Y:S08]  /*1bb60*/  HMMA.16816.F32 R4, R136.reuse, R160, R4 ;  /* 0x000000a08804723c */ /* 0x050ff00000001804 */
        /* <DEDUP_REMOVED lines=10> */
[----:B------:R-:W4:Y:S04]  /*1bc10*/  LDSM.16.M88.4 R136, [R193+0x9000] ;  /* 0x00900000c188783b */ /* 0x000f280000000200 */
[----:B------:R-:W1:Y:S03]  /*1bc20*/  LDSM.16.M88.4 R168, [R193+0x9800] ;  /* 0x00980000c1a8783b */ /* 0x000e660000000200 */
[C---:B--2---:R-:W-:Y:S08]  /*1bc30*/  HMMA.16816.F32 R4, R144.reuse, R148, R4 ;  /* 0x000000949004723c */ /* 0x044ff00000001804 */
[C---:B------:R-:W-:Y:S01]  /*1bc40*/  HMMA.16816.F32 R8, R144.reuse, R150, R8 ;  /* 0x000000969008723c */ /* 0x040fe20000001808 */
[----:B------:R-:W-:Y:S07]  /*1bc50*/  LDSM.16.M88.4 R148, [R179] ;  /* 0x00000000b394783b */ /* 0x000fee0000000200 */
[C---:B---3--:R-:W-:Y:S08]  /*1bc60*/  HMMA.16816.F32 R12, R144.reuse, R152, R12 ;  /* 0x00000098900c723c */ /* 0x048ff0000000180c */
[C---:B------:R-:W-:Y:S01]  /*1bc70*/  HMMA.16816.F32 R16, R144.reuse, R154, R16 ;  /* 0x0000009a9010723c */ /* 0x040fe20000001810 */
[----:B------:R-:W-:Y:S07]  /*1bc80*/  LDSM.16.M88.4 R152, [R178] ;  /* 0x00000000b298783b */ /* 0x000fee0000000200 */
[C---:B-----5:R-:W-:Y:S08]  /*1bc90*/  HMMA.16816.F32 R20, R144.reuse, R140, R20 ;  /* 0x0000008c9014723c */ /* 0x060ff00000001814 */
[C---:B------:R-:W-:Y:S01]  /*1bca0*/  HMMA.16816.F32 R24, R144.reuse, R142, R24 ;  /* 0x0000008e9018723c */ /* 0x040fe20000001818 */
[----:B------:R-:W2:Y:S07]  /*1bcb0*/  LDSM.16.M88.4 R140, [R192+0x2000] ;  /* 0x00200000c08c783b */ /* 0x000eae0000000200 */
[C---:B------:R-:W-:Y:S08]  /*1bcc0*/  HMMA.16816.F32 R28, R144.reuse, R156, R28 ;  /* 0x0000009c901c723c */ /* 0x040ff0000000181c */
[----:B------:R-:W-:Y:S01]  /*1bcd0*/  HMMA.16816.F32 R32, R144, R158, R32 ;  /* 0x0000009e9020723c */ /* 0x000fe20000001820 */
[----:B------:R-:W3:Y:S04]  /*1bce0*/  LDSM.16.M88.4 R144, [R177] ;  /* 0x00000000b190783b */ /* 0x000ee80000000200 */
[----:B------:R-:W5:Y:S03]  /*1bcf0*/  LDSM.16.M88.4 R156, [R176] ;  /* 0x00000000b09c783b */ /* 0x000f660000000200 */
[C---:B-1----:R-:W-:Y:S08]  /*1bd00*/  HMMA.16816.F32 R4, R132.reuse, R160, R4 ;  /* 0x000000a08404723c */ /* 0x042ff00000001804 */
[C---:B------:R-:W-:Y:S01]  /*1bd10*/  HMMA.16816.F32 R8, R132.reuse, R162, R8 ;  /* 0x000000a28408723c */ /* 0x040fe20000001808 */
[----:B------:R-:W-:Y:S07]  /*1bd20*/  LDSM.16.M88.4 R160, [R187+0x8000] ;  /* 0x00800000bba0783b */ /* 0x000fee0000000200 */
[C---:B------:R-:W-:Y:S08]  /*1bd30*/  HMMA.16816.F32 R12, R132.reuse, R164, R12 ;  /* 0x000000a4840c723c */ /* 0x040ff0000000180c */
[C---:B------:R-:W-:Y:S01]  /*1bd40*/  HMMA.16816.F32 R16, R132.reuse, R166, R16 ;  /* 0x000000a68410723c */ /* 0x040fe20000001810 */
[----:B------:R-:W-:Y:S07]  /*1bd50*/  LDSM.16.M88.4 R164, [R187+0x8800] ;  /* 0x00880000bba4783b */ /* 0x000fee0000000200 */
[C---:B----4-:R-:W-:Y:S08]  /*1bd60*/  HMMA.16816.F32 R20, R132.reuse, R136, R20 ;  /* 0x000000888414723c */ /* 0x050ff00000001814 */
        /* <DEDUP_REMOVED lines=8> */
[----:B------:R-:W-:Y:S07]  /*1bdf0*/  LDSM.16.M88.4 R148, [R180+0x2000] ;  /* 0x00200000b494783b */ /* 0x000fee0000000200 */
[C---:B------:R-:W-:Y:S08]  /*1be00*/  HMMA.16816.F32 R12, R140.reuse, R152, R12 ;  /* 0x000000988c0c723c */ /* 0x040ff0000000180c */
        /* <DEDUP_REMOVED lines=8> */
[----:B------:R-:W5:Y:S03]  /*1be90*/  LDSM.16.M88.4 R156, [R180+0x3800] ;  /* 0x00380000b49c783b */ /* 0x000f660000000200 */
        /* <DEDUP_REMOVED lines=16> */
[C---:B------:R-:W-:Y:S08]  /*1bfa0*/  HMMA.16816.F32 R12, R144.reuse, R152, R12 ;  /* 0x00000098900c723c */ /* 0x040ff0000000180c */
[C---:B------:R-:W-:Y:S01]  /*1bfb0*/  HMMA.16816.F32 R16, R144.reuse, R154, R16 ;  /* 0x0000009a9010723c */ /* 0x040fe20000001810 */
[----:B------:R-:W-:Y:S07]  /*1bfc0*/  LDSM.16.M88.4 R152, [R174] ;  /* 0x00000000ae98783b */ /* 0x000fee0000000200 */
[C---:B---3--:R-:W-:Y:S08]  /*1bfd0*/  HMMA.16816.F32 R20, R144.reuse, R140, R20 ;  /* 0x0000008c9014723c */ /* 0x048ff00000001814 */
[C---:B------:R-:W-:Y:S01]  /*1bfe0*/  HMMA.16816.F32 R24, R144.reuse, R142, R24 ;  /* 0x0000008e9018723c */ /* 0x040fe20000001818 */
[----:B------:R-:W2:Y:S07]  /*1bff0*/  LDSM.16.M88.4 R140, [R192+0x4000] ;  /* 0x00400000c08c783b */ /* 0x000eae0000000200 */
[C---:B-----5:R-:W-:Y:S08]  /*1c000*/  HMMA.16816.F32 R28, R144.reuse, R156, R28 ;  /* 0x0000009c901c723c */ /* 0x060ff0000000181c */
        /* <DEDUP_REMOVED lines=29> */
[C---:B-1----:R-:W-:Y:S01]  /*1c1e0*/  HMMA.16816.F32 R4, R136.reuse, R160, R4 ;  /* 0x000000a08804723c */ /* 0x042fe20000001804 */
[----:B------:R-:W-:Y:S04]  /*1c1f0*/  DEPBAR.LE SB0, 0x0 ;  /* 0x000080000000791a */ /* 0x000fe80000000000 */
[----:B------:R-:W-:Y:S03]  /*1c200*/  BAR.SYNC.DEFER_BLOCKING 0x0 ;  /* 0x0000000000007b1d */ /* 0x000fe60000010000 */
[C---:B------:R-:W-:Y:S08]  /*1c210*/  HMMA.16816.F32 R8, R136.reuse, R162, R8 ;  /* 0x000000a28808723c */ /* 0x040ff00000001808 */
[C---:B------:R-:W-:Y:S07]  /*1c220*/  HMMA.16816.F32 R12, R136.reuse, R164, R12 ;  /* 0x000000a4880c723c */ /* 0x040fee000000180c */
[----:B------:R-:W-:Y:S01]  /*1c230*/  IMAD.MOV.U32 R164, RZ, RZ, R214 ;  /* 0x000000ffffa47224 */ /* 0x000fe200078e00d6 */
[C---:B------:R-:W-:Y:S04]  /*1c240*/  HMMA.16816.F32 R16, R136.reuse, R166, R16 ;  /* 0x000000a68810723c */ /* 0x040fe80000001810 */
[----:B------:R-:W-:Y:S04]  /*1c250*/  IMAD.MOV.U32 R165, RZ, RZ, R215 ;  /* 0x000000ffffa57224 */ /* 0x000fe800078e00d7 */
[C---:B----4-:R-:W-:Y:S08]  /*1c260*/  HMMA.16816.F32 R20, R136.reuse, R132, R20 ;  /* 0x000000848814723c */ /* 0x050ff00000001814 */
[C---:B------:R-:W-:Y:S08]  /*1c270*/  HMMA.16816.F32 R24, R136.reuse, R134, R24 ;  /* 0x000000868818723c */ /* 0x040ff00000001818 */
[C---:B------:R-:W-:Y:S08]  /*1c280*/  HMMA.16816.F32 R28, R136.reuse, R168, R28 ;  /* 0x000000a8881c723c */ /* 0x040ff0000000181c */
[----:B------:R-:W-:Y:S08]  /*1c290*/  HMMA.16816.F32 R32, R136, R170, R32 ;  /* 0x000000aa8820723c */ /* 0x000ff00000001820 */
[C---:B--2---:R-:W-:Y:S08]  /*1c2a0*/  HMMA.16816.F32 R4, R144.reuse, R148, R4 ;  /* 0x000000949004723c */ /* 0x044ff00000001804 */
[C---:B------:R-:W-:Y:S08]  /*1c2b0*/  HMMA.16816.F32 R8, R144.reuse, R150, R8 ;  /* 0x000000969008723c */ /* 0x040ff00000001808 */
[C---:B------:R-:W-:Y:S08]  /*1c2c0*/  HMMA.16816.F32 R12, R144.reuse, R152, R12 ;  /* 0x00000098900c723c */ /* 0x040ff0000000180c */
[C---:B------:R-:W-:Y:S08]  /*1c2d0*/  HMMA.16816.F32 R16, R144.reuse, R154, R16 ;  /* 0x0000009a9010723c */ /* 0x040ff00000001810 */
[C---:B---3--:R-:W-:Y:S08]  /*1c2e0*/  HMMA.16816.F32 R20, R144.reuse, R140, R20 ;  /* 0x0000008c9014723c */ /* 0x048ff00000001814 */
        /* <DEDUP_REMOVED lines=46> */
[C---:B------:R-:W-:Y:S03]  /*1c5d0*/  SEL R137, R132.reuse, R137, !P0 ;  /* 0x0000008984897207 */ /* 0x040fe60004000000 */
[----:B------:R-:W-:Y:S01]  /*1c5e0*/  @!P2 IMAD.MOV R3, RZ, RZ, -R3 ;  /* 0x000000ffff03a224 */ /* 0x000fe200078e0a03 */
[CC--:B------:R-:W-:Y:S04]  /*1c5f0*/  LEA R138, P1, R137.reuse, R198.reuse, 0x2 ;  /* 0x000000c6898a7211 */ /* 0x0c0fe800078210ff */
[----:B------:R-:W-:Y:S01]  /*1c600*/  SEL R3, R132, R3, !P0 ;  /* 0x0000000384037207 */ /* 0x000fe20004000000 */
[----:B------:R-:W-:Y:S01]  /*1c610*/  IMAD.MOV.U32 R132, RZ, RZ, 0x40 ;  /* 0x00000040ff847424 */ /* 0x000fe200078e00ff */
[-C--:B------:R-:W-:Y:S02]  /*1c620*/  LEA.HI.X.SX32 R139, R137, R199.reuse, 0x2, P1 ;  /* 0x000000c7898b7211 */ /* 0x080fe400008f16ff */
[C---:B------:R-:W-:Y:S03]  /*1c630*/  LEA R134, P0, R3.reuse, R198, 0x2 ;  /* 0x000000c603867211 */ /* 0x040fe600078010ff */
[----:B------:R-:W2:Y:S01]  /*1c640*/  LDG.E R133, [R138.64] ;  /* 0x000000088a857981 */ /* 0x000ea2000c1e1900 */
[C---:B------:R-:W-:Y:S01]  /*1c650*/  LEA.HI.X.SX32 R135, R3.reuse, R199, 0x2, P0 ;  /* 0x000000c703877211 */ /* 0x040fe200000f16ff */
[----:B------:R-:W-:Y:S04]  /*1c660*/  IMAD.IADD R3, R3, 0x1, -R137 ;  /* 0x0000000103037824 */ /* 0x000fe800078e0a89 */
        /* <DEDUP_REMOVED lines=13> */
[----:B------:R-:W-:Y:S03]  /*1c740*/  IMAD.IADD R132, R137, 0x1, R132 ;  /* 0x0000000189847824 */ /* 0x000fe600078e0284 */
.L_x_2341:
[CC--:B------:R-:W-:Y:S01]  /*1c750*/  LEA R142, P1, R133.reuse, R202.reuse, 0x1 ;  /* 0x000000ca858e7211 */ /* 0x0c0fe200078208ff */
[----:B------:R-:W-:Y:S02]  /*1c760*/  ULDC.64 UR4, c[0x0][0x198] ;  /* 0x0000660000047ab9 */ /* 0x000fe40000000a00 */
[----:B------:R-:W-:Y:S01]  /*1c770*/  USHF.L.U32 UR7, UR4, 0x4, URZ ;  /* 0x0000000404077899 */ /* 0x000fe2000800063f */
[CC--:B------:R-:W-:Y:S01]  /*1c780*/  LEA.HI.X R143, R133.reuse, R203.reuse, R132, 0x1, P1 ;  /* 0x000000cb858f7211 */ /* 0x0c0fe200008f0c84 */
[----:B------:R-:W-:Y:S04]  /*1c790*/  USHF.L.U64.HI UR5, UR4, UR6, UR5 ;  /* 0x0000000604057299 */ /* 0x000fe80008010205 */
[----:B------:R-:W-:Y:S01]  /*1c7a0*/  @!PT LDS RZ, [RZ] ;  /* 0x00000000fffff984 */ /* 0x000fe20000000800 */
[----:B------:R-:W-:Y:S01]  /*1c7b0*/  @!PT LDS RZ, [RZ] ;  /* 0x00000000fffff984 */ /* 0x000fe20000000800 */
[----:B------:R-:W-:Y:S01]  /*1c7c0*/  @!PT LDS RZ, [RZ] ;  /* 0x00000000fffff984 */ /* 0x000fe20000000800 */
[----:B------:R1:W-:Y:S01]  /*1c7d0*/  @P6 LDGSTS.E.BYPASS.LTC128B.128 [R200+0x6000], [R142.64] ;  /* 0x060000008ec86fae */ /* 0x0003e2000b901d48 */
[----:B------:R-:W-:Y:S03]  /*1c7e0*/  IADD3 R3, P0, R133, UR7, RZ ;  /* 0x0000000785037c10 */ /* 0x000fe6000ff1e0ff */
[----:B------:R1:W-:Y:S01]  /*1c7f0*/  @!P6 STS.128 [R200+0x6000], RZ ;  /* 0x006000ffc800e388 */ /* 0x0003e20000000c00 */
[CC--:B------:R-:W-:Y:S02]  /*1c800*/  @P6 LEA R146, P2, R3.reuse, R202.reuse, 0x1 ;  /* 0x000000ca03926211 */ /* 0x0c0fe400078408ff */
[CC--:B------:R-:W-:Y:S01]  /*1c810*/  @P5 LEA R140, P1, R3.reuse, R202.reuse, 0x1 ;  /* 0x000000ca038c5211 */ /* 0x0c0fe200078208ff */
[----:B------:R-:W-:Y:S01]  /*1c820*/  @!PT LDS RZ, [RZ] ;  /* 0x00000000fffff984 */ /* 0x000fe20000000800 */
[----:B------:R-:W-:Y:S01]  /*1c830*/  @!PT LDS RZ, [RZ] ;  /* 0x00000000fffff984 */ /* 0x000fe20000000800 */
[----:B------:R-:W-:Y:S01]  /*1c840*/  @!PT LDS RZ, [RZ] ;  /* 0x00000000fffff984 */ /* 0x000fe20000000800 */
[----:B------:R1:W-:Y:S01]  /*1c850*/  @P5 LDGSTS.E.BYPASS.LTC128B.128 [R200+0x8000], [R142.64+0x80] ;  /* 0x080000808ec85fae */ /* 0x0003e2000b901d48 */
[----:B------:R-:W-:Y:S02]  /*1c860*/  IADD3.X R132, R132, UR5, RZ, P0, !PT ;  /* 0x0000000584847c10 */ /* 0x000fe400087fe4ff */
[CC--:B------:R-:W-:Y:S01]  /*1c870*/  @P4 LEA R138, P0, R3.reuse, R202.reuse, 0x1 ;  /* 0x000000ca038a4211 */ /* 0x0c0fe200078008ff */
[----:B------:R1:W-:Y:S01]  /*1c880*/  @!P5 STS.128 [R200+0x8000], RZ ;  /* 0x008000ffc800d388 */ /* 0x0003e20000000c00 */
[CCC-:B------:R-:W-:Y:S02]  /*1c890*/  @P6 LEA.HI.X R147, R3.reuse, R203.reuse, R132.reuse, 0x1, P2 ;  /* 0x000000cb03936211 */ /* 0x1c0fe400010f0c84 */
[CCC-:B------:R-:W-:Y:S01]  /*1c8a0*/  @P5 LEA.HI.X R141, R3.reuse, R203.reuse, R132.reuse, 0x1, P1 ;  /* 0x000000cb038d5211 */ /* 0x1c0fe200008f0c84 */
[----:B------:R-:W-:Y:S01]  /*1c8b0*/  @!PT LDS RZ, [RZ] ;  /* 0x00000000fffff984 */ /* 0x000fe20000000800 */
[----:B------:R-:W-:Y:S01]  /*1c8c0*/  @!PT LDS RZ, [RZ] ;  /* 0x00000000fffff984 */ /* 0x000fe20000000800 */
[----:B------:R-:W-:Y:S01]  /*1c8d0*/  @!PT LDS RZ, [RZ] ;  /* 0x00000000fffff984 */ /* 0x000fe20000000800 */
[----:B------:R1:W-:Y:S01]  /*1c8e0*/  @P4 LDGSTS.E.BYPASS.LTC128B.128 [R200+0xa000], [R142.64+0x100] ;  /* 0x0a0001008ec84fae */ /* 0x0003e2000b901d48 */
[CC--:B------:R-:W-:Y:S02]  /*1c8f0*/  @P4 LEA.HI.X R139, R3.reuse, R203.reuse, R132, 0x1, P0 ;  /* 0x000000cb038b4211 */ /* 0x0c0fe400000f0c84 */
[----:B------:R-:W-:Y:S01]  /*1c900*/  IADD3 R133, P2, R3, UR7, RZ ;  /* 0x0000000703857c10 */ /* 0x000fe2000ff5e0ff */
[----:B------:R1:W-:Y:S03]  /*1c910*/  @!P4 STS.128 [R200+0xa000], RZ ;  /* 0x00a000ffc800c388 */ /* 0x0003e60000000c00 */
[CC--:B------:R-:W-:Y:S01]  /*1c920*/  @P5 LEA R136, P1, R133.reuse, R202.reuse, 0x1 ;  /* 0x000000ca85885211 */ /* 0x0c0fe200078208ff */
[----:B------:R-:W-:Y:S01]  /*1c930*/  @!PT LDS RZ, [RZ] ;  /* 0x00000000fffff984 */ /* 0x000fe20000000800 */
[----:B------:R-:W-:Y:S01]  /*1c940*/  @!PT LDS RZ, [RZ] ;  /* 0x00000000fffff984 */ /* 0x000fe20000000800 */
[----:B------:R-:W-:Y:S01]  /*1c950*/  @!PT LDS RZ, [RZ] ;  /* 0x00000000fffff984 */ /* 0x000fe20000000800 */
[----:B------:R1:W-:Y:S01]  /*1c960*/  @P6 LDGSTS.E.BYPASS.LTC128B.128 [R200+0x6800], [R146.64] ;  /* 0x0680000092c86fae */ /* 0x0003e2000b901d48 */
[CC--:B------:R-:W-:Y:S02]  /*1c970*/  @P4 LEA R134, P0, R133.reuse, R202.reuse, 0x1 ;  /* 0x000000ca85864211 */ /* 0x0c0fe400078008ff */
[----:B------:R-:W-:Y:S01]  /*1c980*/  IADD3.X R132, R132, UR5, RZ, P2, !PT ;  /* 0x0000000584847c10 */ /* 0x000fe200097fe4ff */
[----:B------:R1:W-:Y:S01]  /*1c990*/  @!P6 STS.128 [R200+0x6800], RZ ;  /* 0x006800ffc800e388 */ /* 0x0003e20000000c00 */
[CC--:B------:R-:W-:Y:S02]  /*1c9a0*/  @P6 LEA R144, P2, R133.reuse, R202.reuse, 0x1 ;  /* 0x000000ca85906211 */ /* 0x0c0fe400078408ff */
[CCC-:B------:R-:W-:Y:S01]  /*1c9b0*/  @P5 LEA.HI.X R137, R133.reuse, R203.reuse, R132.reuse, 0x1, P1 ;  /* 0x000000cb85895211 */ /* 0x1c0fe200008f0c84 */
[----:B------:R-:W-:Y:S01]  /*1c9c0*/  @!PT LDS RZ, [RZ] ;  /* 0x00000000fffff984 */ /* 0x000fe20000000800 */
[----:B------:R-:W-:Y:S01]  /*1c9d0*/  @!PT LDS RZ, [RZ] ;  /* 0x00000000fffff984 */ /* 0x000fe20000000800 */
[----:B------:R-:W-:Y:S01]  /*1c9e0*/  @!PT LDS RZ, [RZ] ;  /* 0x00000000fffff984 */ /* 0x000fe20000000800 */
[----:B------:R1:W-:Y:S01]  /*1c9f0*/  @P5 LDGSTS.E.BYPASS.LTC128B.128 [R200+0x8800], [R140.64+0x80] ;  /* 0x088000808cc85fae */ /* 0x0003e2000b901d48 */
[CCC-:B------:R-:W-:Y:S02]  /*1ca00*/  @P6 LEA.HI.X R145, R133.reuse, R203.reuse, R132.reuse, 0x1, P2 ;  /* 0x000000cb85916211 */ /* 0x1c0fe400010f0c84 */
[CC--:B------:R-:W-:Y:S01]  /*1ca10*/  @P4 LEA.HI.X R135, R133.reuse, R203.reuse, R132, 0x1, P0 ;  /* 0x000000cb85874211 */ /* 0x0c0fe200000f0c84 */
[----:B------:R1:W-:Y:S01]  /*1ca20*/  @!P5 STS.128 [R200+0x8800], RZ ;  /* 0x008800ffc800d388 */ /* 0x0003e20000000c00 */
[----:B------:R-:W-:Y:S03]  /*1ca30*/  IADD3 R3, P2, R133, UR7, RZ ;  /* 0x0000000785037c10 */ /* 0x000fe6000ff5e0ff */
[----:B------:R-:W-:Y:S01]  /*1ca40*/  @!PT LDS RZ, [RZ] ;  /* 0x00000000fffff984 */ /* 0x000fe20000000800 */
[----:B------:R-:W-:Y:S01]  /*1ca50*/  @!PT LDS RZ, [RZ] ;  /* 0x00000000fffff984 */ /* 0x000fe20000000800 */
[----:B------:R-:W-:Y:S01]  /*1ca60*/  @!PT LDS RZ, [RZ] ;  /* 0x00000000fffff984 */ /* 0x000fe20000000800 */
[----:B------:R1:W-:Y:S01]  /*1ca70*/  @P4 LDGSTS.E.BYPASS.LTC128B.128 [R200+0xa800], [R138.64+0x100] ;  /* 0x0a8001008ac84fae */ /* 0x0003e2000b901d48 */
[CC--:B------:R-:W-:Y:S02]  /*1ca80*/  @P5 LEA R148, P1, R3.reuse, R202.reuse, 0x1 ;  /* 0x000000ca03945211 */ /* 0x0c0fe400078208ff */
[CC--:B------:R-:W-:Y:S01]  /*1ca90*/  @P4 LEA R152, P0, R3.reuse, R202.reuse, 0x1 ;  /* 0x000000ca03984211 */ /* 0x0c0fe200078008ff */
[----:B------:R1:W-:Y:S01]  /*1caa0*/  @!P4 STS.128 [R200+0xa800], RZ ;  /* 0x00a800ffc800c388 */ /* 0x0003e20000000c00 */
[----:B------:R-:W-:Y:S02]  /*1cab0*/  IADD3.X R132, R132, UR5, RZ, P2, !PT ;  /* 0x0000000584847c10 */ /* 0x000fe400097fe4ff */
[C---:B------:R-:W-:Y:S01]  /*1cac0*/  @P6 LEA R150, P2, R3.reuse, R202, 0x1 ;  /* 0x000000ca03966211 */ /* 0x040fe200078408ff */
[----:B------:R-:W-:Y:S01]  /*1cad0*/  @!PT LDS RZ, [RZ] ;  /* 0x00000000fffff984 */ /* 0x000fe20000000800 */
[----:B------:R-:W-:Y:S01]  /*1cae0*/  @!PT LDS RZ, [RZ] ;  /* 0x00000000fffff984 */ /* 0x000fe20000000800 */
[----:B------:R-:W-:Y:S01]  /*1caf0*/  @!PT LDS RZ, [RZ] ;  /* 0x00000000fffff984 */ /* 0x000fe20000000800 */
[----:B------:R1:W-:Y:S01]  /*1cb00*/  @P6 LDGSTS.E.BYPASS.LTC128B.128 [R200+0x7000], [R144.64] ;  /* 0x0700000090c86fae */ /* 0x0003e2000b901d48 */
[CC--:B------:R-:W-:Y:S01]  /*1cb10*/  @P5 LEA.HI.X R149, R3.reuse, R203.reuse, R132, 0x1, P1 ;  /* 0x000000cb03955211 */ /* 0x0c0fe200008f0c84 */
[----:B------:R-:W-:Y:S01]  /*1cb20*/  IMAD.MOV.U32 R202, RZ, RZ, R142 ;  /* 0x000000ffffca7224 */ /* 0x000fe200078e008e */
[CCC-:B------:R-:W-:Y:S01]  /*1cb30*/  @P6 LEA.HI.X R151, R3.reuse, R203.reuse, R132.reuse, 0x1, P2 ;  /* 0x000000cb03976211 */ /* 0x1c0fe200010f0c84 */
[----:B------:R1:W-:Y:S01]  /*1cb40*/  @!P6 STS.128 [R200+0x7000], RZ ;  /* 0x007000ffc800e388 */ /* 0x0003e20000000c00 */
[----:B------:R-:W-:Y:S01]  /*1cb50*/  @P4 LEA.HI.X R153, R3, R203, R132, 0x1, P0 ;  /* 0x000000cb03994211 */ /* 0x000fe200000f0c84 */
[----:B------:R-:W-:Y:S02]  /*1cb60*/  IMAD.MOV.U32 R203, RZ, RZ, R143 ;  /* 0x000000ffffcb7224 */ /* 0x000fe400078e008f */
        /* <DEDUP_REMOVED lines=26> */
.L_x_2340:
[----:B------:R-:W-:Y:S05]  /*1cd10*/  IMAD R3, R204, 0x40, R213 ;  /* 0x00000040cc037824 */ /* 0x000fea00078e02d5 */
[C---:B------:R-:W-:Y:S02]  /*1cd20*/  IADD3 R132, R3.reuse, 0x1, RZ ;  /* 0x0000000103847810 */ /* 0x040fe40007ffe0ff */
[CC--:B------:R-:W-:Y:S02]  /*1cd30*/  ISETP.GE.AND P2, PT, R3.reuse, R208.reuse, PT ;  /* 0x000000d00300720c */ /* 0x0c0fe40003f46270 */
[C---:B------:R-:W-:Y:S02]  /*1cd40*/  ISETP.GE.AND P6, PT, R132.reuse, R208, PT ;  /* 0x000000d08400720c */ /* 0x040fe40003fc6270 */
[C---:B------:R-:W-:Y:S02]  /*1cd50*/  ISETP.GE.AND P5, PT, R132.reuse, R207, PT ;  /* 0x000000cf8400720c */ /* 0x040fe40003fa6270 */
[C---:B------:R-:W-:Y:S02]  /*1cd60*/  IADD3 R133, R3.reuse, 0x8, RZ ;  /* 0x0000000803857810 */ /* 0x040fe40007ffe0ff */
[C---:B------:R-:W-:Y:S02]  /*1cd70*/  ISETP.GE.OR P5, PT, R132.reuse, R206, !P5 ;  /* 0x000000ce8400720c */ /* 0x040fe40006fa6670 */
[-C--:B------:R-:W-:Y:S02]  /*1cd80*/  ISETP.GE.OR P6, PT, R132, R205.reuse, !P6 ;  /* 0x000000cd8400720c */ /* 0x080fe400077c6670 */
[C---:B------:R-:W-:Y:S02]  /*1cd90*/  IADD3 R132, R3.reuse, 0x9, RZ ;  /* 0x0000000903847810 */ /* 0x040fe40007ffe0ff */
[----:B------:R-:W-:Y:S02]  /*1cda0*/  ISETP.GE.OR P2, PT, R3, R205, !P2 ;  /* 0x000000cd0300720c */ /* 0x000fe40005746670 */
[-C--:B------:R-:W-:Y:S02]  /*1cdb0*/  ISETP.GE.AND P1, PT, R133, R208.reuse, PT ;  /* 0x000000d08500720c */ /* 0x080fe40003f26270 */
[----:B------:R-:W-:Y:S02]  /*1cdc0*/  ISETP.GE.AND P0, PT, R3, R207, PT ;  /* 0x000000cf0300720c */ /* 0x000fe40003f06270 */
[----:B-1----:R-:W-:Y:S02]  /*1cdd0*/  FSEL R134, R4, -INF , !P2 ;  /* 0xff80000004867808 */ /* 0x002fe40005000000 */
[C---:B------:R-:W-:Y:S02]  /*1cde0*/  ISETP.GE.AND P2, PT, R132.reuse, R208, PT ;  /* 0x000000d08400720c */ /* 0x040fe40003f46270 */
[-C--:B------:R-:W-:Y:S02]  /*1cdf0*/  ISETP.GE.OR P1, PT, R133, R205.reuse, !P1 ;  /* 0x000000cd8500720c */ /* 0x080fe40004f26670 */
[----:B------:R-:W-:Y:S02]  /*1ce00*/  IADD3 R4, R3, 0x10, RZ ;  /* 0x0000001003047810 */ /* 0x000fe40007ffe0ff */
[----:B------:R-:W-:Y:S02]  /*1ce10*/  FSEL R144, R5, -INF , !P6 ;  /* 0xff80000005907808 */ /* 0x000fe40007000000 */
[C---:B------:R-:W-:Y:S02]  /*1ce20*/  IADD3 R5, R3.reuse, 0x11, RZ ;  /* 0x0000001103057810 */ /* 0x040fe40007ffe0ff */
[----:B------:R-:W-:Y:S02]  /*1ce30*/  ISETP.GE.OR P0, PT, R3, R206, !P0 ;  /* 0x000000ce0300720c */ /* 0x000fe40004706670 */
[----:B------:R-:W-:Y:S02]  /*1ce40*/  ISETP.GE.OR P2, PT, R132, R205, !P2 ;  /* 0x000000cd8400720c */ /* 0x000fe40005746670 */
[----:B------:R-:W-:Y:S02]  /*1ce50*/  FSEL R7, R7, -INF , !P5 ;  /* 0xff80000007077808 */ /* 0x000fe40006800000 */
[-C--:B------:R-:W-:Y:S02]  /*1ce60*/  ISETP.GE.AND P4, PT, R133, R207.reuse, PT ;  /* 0x000000cf8500720c */ /* 0x080fe40003f86270 */
[----:B------:R-:W-:Y:S02]  /*1ce70*/  FSEL R137, R6, -INF , !P0 ;  /* 0xff80000006897808 */ /* 0x000fe40004000000 */
[-C--:B------:R-:W-:Y:S02]  /*1ce80*/  ISETP.GE.AND P0, PT, R132, R207.reuse, PT ;  /* 0x000000cf8400720c */ /* 0x080fe40003f06270 */
[CC--:B------:R-:W-:Y:S02]  /*1ce90*/  ISETP.GE.AND P5, PT, R4.reuse, R208.reuse, PT ;  /* 0x000000d00400720c */ /* 0x0c0fe40003fa6270 */
[----:B------:R-:W-:Y:S02]  /*1cea0*/  ISETP.GE.AND P6, PT, R4, R207, PT ;  /* 0x000000cf0400720c */ /* 0x000fe40003fc6270 */
[----:B------:R-:W-:Y:S02]  /*1ceb0*/  FSEL R138, R8, -INF , !P1 ;  /* 0xff800000088a7808 */ /* 0x000fe40004800000 */
[----:B------:R-:W-:Y:S02]  /*1cec0*/  ISETP.GE.AND P1, PT, R5, R208, PT ;  /* 0x000000d00500720c */ /* 0x000fe40003f26270 */
[----:B------:R-:W-:Y:S02]  /*1ced0*/  FSEL R136, R9, -INF , !P2 ;  /* 0xff80000009887808 */ /* 0x000fe40005000000 */
[----:B------:R-:W-:Y:S02]  /*1cee0*/  FMNMX.FTZ R9, R134, R2, !PT ;  /* 0x0000000286097209 */ /* 0x000fe40007810000 */
[CC--:B------:R-:W-:Y:S02]  /*1cef0*/  ISETP.GE.OR P5, PT, R4.reuse, R205.reuse, !P5 ;  /* 0x000000cd0400720c */ /* 0x0c0fe40006fa6670 */
[-C--:B------:R-:W-:Y:S02]  /*1cf00*/  ISETP.GE.OR P6, PT, R4, R206.reuse, !P6 ;  /* 0x000000ce0400720c */ /* 0x080fe400077c6670 */
[----:B------:R-:W-:Y:S02]  /*1cf10*/  ISETP.GE.OR P1, PT, R5, R205, !P1 ;  /* 0x000000cd0500720c */ /* 0x000fe40004f26670 */
[-C--:B------:R-:W-:Y:S02]  /*1cf20*/  ISETP.GE.OR P4, PT, R133, R206.reuse, !P4 ;  /* 0x000000ce8500720c */ /* 0x080fe40006786670 */
[-C--:B------:R-:W-:Y:S02]  /*1cf30*/  ISETP.GE.OR P0, PT, R132, R206.reuse, !P0 ;  /* 0x000000ce8400720c */ /* 0x080fe40004706670 */
[----:B------:R-:W-:Y:S02]  /*1cf40*/  ISETP.GE.AND P2, PT, R5, R207, PT ;  /* 0x000000cf0500720c */ /* 0x000fe40003f46270 */
[C---:B------:R-:W-:Y:S02]  /*1cf50*/  IADD3 R4, R3.reuse, 0x18, RZ ;  /* 0x0000001803047810 */ /* 0x040fe40007ffe0ff */
[----:B------:R-:W-:Y:S02]  /*1cf60*/  IADD3 R6, R3, 0x19, RZ ;  /* 0x0000001903067810 */ /* 0x000fe40007ffe0ff */
[----:B------:R-:W-:Y:S02]  /*1cf70*/  FMNMX.FTZ R9, R144, R9, !PT ;  /* 0x0000000990097209 */ /* 0x000fe40007810000 */
[----:B------:R-:W-:Y:S02]  /*1cf80*/  FSEL R214, R12, -INF , !P5 ;  /* 0xff8000000cd67808 */ /* 0x000fe40006800000 */
[----:B------:R-:W-:Y:S02]  /*1cf90*/  FSEL R162, R13, -INF , !P1 ;  /* 0xff8000000da27808 */ /* 0x000fe40004800000 */
[----:B------:R-:W-:Y:S02]  /*1cfa0*/  ISETP.GE.OR P2, PT, R5, R206, !P2 ;  /* 0x000000ce0500720c */ /* 0x000fe40005746670 */
[----:B------:R-:W-:Y:S02]  /*1cfb0*/  FSEL R11, R11, -INF , !P0 ;  /* 0xff8000000b0b7808 */ /* 0x000fe40004000000 */
[----:B------:R-:W-:Y:S02]  /*1cfc0*/  FSEL R5, R10, -INF , !P4 ;  /* 0xff8000000a057808 */ /* 0x000fe40006000000 */
[CC--:B------:R-:W-:Y:S02]  /*1cfd0*/  ISETP.GE.AND P0, PT, R4.reuse, R208.reuse, PT ;  /* 0x000000d00400720c */ /* 0x0c0fe40003f06270 */
[-C--:B------:R-:W-:Y:S02]  /*1cfe0*/  ISETP.GE.AND P4, PT, R4, R207.reuse, PT ;  /* 0x000000cf0400720c */ /* 0x080fe40003f86270 */
[C---:B------:R-:W-:Y:S02]  /*1cff0*/  ISETP.GE.AND P5, PT, R6.reuse, R208, PT ;  /* 0x000000d00600720c */ /* 0x040fe40003fa6270 */
[----:B------:R-:W-:Y:S02]  /*1d000*/  ISETP.GE.AND P1, PT, R6, R207, PT ;  /* 0x000000cf0600720c */ /* 0x000fe40003f26270 */
[----:B------:R-:W-:Y:S02]  /*1d010*/  FMNMX.FTZ R9, R138, R9, !PT ;  /* 0x000000098a097209 */ /* 0x000fe40007810000 */
[CC--:B------:R-:W-:Y:S02]  /*1d020*/  ISETP.GE.OR P0, PT, R4.reuse, R205.reuse, !P0 ;  /* 0x000000cd0400720c */ /* 0x0c0fe40004706670 */
[-C--:B------:R-:W-:Y:S02]  /*1d030*/  ISETP.GE.OR P4, PT, R4, R206.reuse, !P4 ;  /* 0x000000ce0400720c */ /* 0x080fe40006786670 */
[C---:B------:R-:W-:Y:S02]  /*1d040*/  ISETP.GE.OR P5, PT, R6.reuse, R205, !P5 ;  /* 0x000000cd0600720c */ /* 0x040fe40006fa6670 */
[----:B------:R-:W-:Y:S02]  /*1d050*/  ISETP.GE.OR P1, PT, R6, R206, !P1 ;  /* 0x000000ce0600720c */ /* 0x000fe40004f26670 */
[C---:B------:R-:W-:Y:S02]  /*1d060*/  IADD3 R4, R3.reuse, 0x20, RZ ;  /* 0x0000002003047810 */ /* 0x040fe40007ffe0ff */
[----:B------:R-:W-:Y:S02]  /*1d070*/  IADD3 R6, R3, 0x21, RZ ;  /* 0x0000002103067810 */ /* 0x000fe40007ffe0ff */
[----:B------:R-:W-:Y:S02]  /*1d080*/  FMNMX.FTZ R10, R137, R0, !PT ;  /* 0x00000000890a7209 */ /* 0x000fe40007810000 */
[----:B------:R-:W-:Y:S02]  /*1d090*/  FMNMX.FTZ R9, R136, R9, !PT ;  /* 0x0000000988097209 */ /* 0x000fe40007810000 */
[----:B------:R-:W-:Y:S02]  /*1d0a0*/  FSEL R161, R15, -INF , !P2 ;  /* 0xff8000000fa17808 */ /* 0x000fe40005000000 */
[----:B------:R-:W-:Y:S02]  /*1d0b0*/  FSEL R142, R16, -INF , !P0 ;  /* 0xff800000108e7808 */ /* 0x000fe40004000000 */
[----:B------:R-:W-:Y:S02]  /*1d0c0*/  FSEL R140, R17, -INF , !P5 ;  /* 0xff800000118c7808 */ /* 0x000fe40006800000 */
[----:B------:R-:W-:Y:S02]  /*1d0d0*/  FMNMX.FTZ R10, R7, R10, !PT ;  /* 0x0000000a070a7209 */ /* 0x000fe40007810000 */
[-C--:B------:R-:W-:Y:S02]  /*1d0e0*/  ISETP.GE.AND P2, PT, R4, R208.reuse, PT ;  /* 0x000000d00400720c */ /* 0x080fe40003f46270 */
[C---:B------:R-:W-:Y:S02]  /*1d0f0*/  ISETP.GE.AND P0, PT, R6.reuse, R208, PT ;  /* 0x000000d00600720c */ /* 0x040fe40003f06270 */
[----:B------:R-:W-:Y:S02]  /*1d100*/  ISETP.GE.AND P5, PT, R6, R207, PT ;  /* 0x000000cf0600720c */ /* 0x000fe40003fa6270 */
[----:B------:R-:W-:Y:S02]  /*1d110*/  FMNMX.FTZ R9, R214, R9, !PT ;  /* 0x00000009d6097209 */ /* 0x000fe40007810000 */
[-C--:B------:R-:W-:Y:S02]  /*1d120*/  ISETP.GE.OR P2, PT, R4, R205.reuse, !P2 ;  /* 0x000000cd0400720c */ /* 0x080fe40005746670 */
[C---:B------:R-:W-:Y:S02]  /*1d130*/  ISETP.GE.OR P0, PT, R6.reuse, R205, !P0 ;  /* 0x000000cd0600720c */ /* 0x040fe40004706670 */
[----:B------:R-:W-:Y:S02]  /*1d140*/  ISETP.GE.OR P5, PT, R6, R206, !P5 ;  /* 0x000000ce0600720c */ /* 0x000fe40006fa6670 */
[----:B------:R-:W-:Y:S02]  /*1d150*/  IADD3 R6, R3, 0x29, RZ ;  /* 0x0000002903067810 */ /* 0x000fe40007ffe0ff */
[----:B------:R-:W-:Y:S02]  /*1d160*/  FMNMX.FTZ R10, R5, R10, !PT ;  /* 0x0000000a050a7209 */ /* 0x000fe40007810000 */
[----:B------:R-:W-:Y:S02]  /*1d170*/  FSEL R163, R14, -INF , !P6 ;  /* 0xff8000000ea37808 */ /* 0x000fe40007000000 */
[----:B------:R-:W-:Y:S02]  /*1d180*/  FMNMX.FTZ R9, R162, R9, !PT ;  /* 0x00000009a2097209 */ /* 0x000fe40007810000 */
[-C--:B------:R-:W-:Y:S02]  /*1d190*/  ISETP.GE.AND P6, PT, R4, R207.reuse, PT ;  /* 0x000000cf0400720c */ /* 0x080fe40003fc6270 */
[----:B------:R-:W-:Y:S02]  /*1d1a0*/  FSEL R160, R20, -INF , !P2 ;  /* 0xff80000014a07808 */ /* 0x000fe40005000000 */
[----:B------:R-:W-:Y:S02]  /*1d1b0*/  FSEL R158, R21, -INF , !P0 ;  /* 0xff800000159e7808 */ /* 0x000fe40004000000 */
[----:B------:R-:W-:Y:S02]  /*1d1c0*/  FMNMX.FTZ R10, R11, R10, !PT ;  /* 0x0000000a0b0a7209 */ /* 0x000fe40007810000 */
[C---:B------:R-:W-:Y:S02]  /*1d1d0*/  ISETP.GE.AND P2, PT, R6.reuse, R208, PT ;  /* 0x000000d00600720c */ /* 0x040fe40003f46270 */
[----:B------:R-:W-:Y:S02]  /*1d1e0*/  ISETP.GE.AND P0, PT, R6, R207, PT ;  /* 0x000000cf0600720c */ /* 0x000fe40003f06270 */
[----:B------:R-:W-:Y:S02]  /*1d1f0*/  FMNMX.FTZ R9, R142, R9, !PT ;  /* 0x000000098e097209 */ /* 0x000fe40007810000 */
[----:B------:R-:W-:Y:S02]  /*1d200*/  ISETP.GE.OR P6, PT, R4, R206, !P6 ;  /* 0x000000ce0400720c */ /* 0x000fe400077c6670 */
[----:B------:R-:W-:Y:S02]  /*1d210*/  IADD3 R4, R3, 0x28, RZ ;  /* 0x0000002803047810 */ /* 0x000fe40007ffe0ff */
[----:B------:R-:W-:Y:S02]  /*1d220*/  FMNMX.FTZ R10, R163, R10, !PT ;  /* 0x0000000aa30a7209 */ /* 0x000fe40007810000 */
[C---:B------:R-:W-:Y:S02]  /*1d230*/  ISETP.GE.OR P2, PT, R6.reuse, R205, !P2 ;  /* 0x000000cd0600720c */ /* 0x040fe40005746670 */
[----:B------:R-:W-:Y:S02]  /*1d240*/  ISETP.GE.OR P0, PT, R6, R206, !P0 ;  /* 0x000000ce0600720c */ /* 0x000fe40004706670 */
[----:B------:R-:W-:Y:S02]  /*1d250*/  IADD3 R6, R3, 0x31, RZ ;  /* 0x0000003103067810 */ /* 0x000fe40007ffe0ff */
[----:B------:R-:W-:Y:S02]  /*1d260*/  FSEL R143, R18, -INF , !P4 ;  /* 0xff800000128f7808 */ /* 0x000fe40006000000 */
[----:B------:R-:W-:Y:S02]  /*1d270*/  FMNMX.FTZ R9, R140, R9, !PT ;  /* 0x000000098c097209 */ /* 0x000fe40007810000 */
[C---:B------:R-:W-:Y:S02]  /*1d280*/  ISETP.GE.AND P4, PT, R4.reuse, R208, PT ;  /* 0x000000d00400720c */ /* 0x040fe40003f86270 */
[----:B------:R-:W-:Y:S02]  /*1d290*/  FSEL R141, R19, -INF , !P1 ;  /* 0xff800000138d7808 */ /* 0x000fe40004800000 */
[----:B------:R-:W-:Y:S02]  /*1d2a0*/  FSEL R154, R25, -INF , !P2 ;  /* 0xff800000199a7808 */ /* 0x000fe40005000000 */
[----:B------:R-:W-:Y:S02]  /*1d2b0*/  FMNMX.FTZ R10, R161, R10, !PT ;  /* 0x0000000aa10a7209 */ /* 0x000fe40007810000 */
[----:B------:R-:W-:Y:S02]  /*1d2c0*/  ISETP.GE.AND P1, PT, R4, R207, PT ;  /* 0x000000cf0400720c */ /* 0x000fe40003f26270 */
[----:B------:R-:W-:Y:S02]  /*1d2d0*/  ISETP.GE.AND P2, PT, R6, R208, PT ;  /* 0x000000d00600720c */ /* 0x000fe40003f46270 */
[----:B------:R-:W-:Y:S02]  /*1d2e0*/  FMNMX.FTZ R9, R160, R9, !PT ;  /* 0x00000009a0097209 */ /* 0x000fe40007810000 */
[CC--:B------:R-:W-:Y:S02]  /*1d2f0*/  ISETP.GE.OR P4, PT, R4.reuse, R205.reuse, !P4 ;  /* 0x000000cd0400720c */ /* 0x0c0fe40006786670 */
[----:B------:R-:W-:Y:S02]  /*1d300*/  IADD3 R8, R3, 0x30, RZ ;  /* 0x0000003003087810 */ /* 0x000fe40007ffe0ff */
[----:B------:R-:W-:Y:S02]  /*1d310*/  FMNMX.FTZ R10, R143, R10, !PT ;  /* 0x0000000a8f0a7209 */ /* 0x000fe40007810000 */
[----:B------:R-:W-:Y:S02]  /*1d320*/  ISETP.GE.OR P1, PT, R4, R206, !P1 ;  /* 0x000000ce0400720c */ /* 0x000fe40004f26670 */
[----:B------:R-:W-:Y:S02]  /*1d330*/  ISETP.GE.OR P2, PT, R6, R205, !P2 ;  /* 0x000000cd0600720c */ /* 0x000fe40005746670 */
[C---:B------:R-:W-:Y:S02]  /*1d340*/  IADD3 R4, R3.reuse, 0x38, RZ ;  /* 0x0000003803047810 */ /* 0x040fe40007ffe0ff */
        /* <DEDUP_REMOVED lines=8> */
[----:B------:R-:W-:Y:S02]  /*1d3d0*/  FMNMX.FTZ R9, R156, R9, !PT ;  /* 0x000000099c097209 */ /* 0x000fe40007810000 */
[-C--:B------:R-:W-:Y:S02]  /*1d3e0*/  ISETP.GE.OR P4, PT, R8, R205.reuse, !P4 ;  /* 0x000000cd0800720c */ /* 0x080fe40006786670 */
[----:B------:R-:W-:Y:S02]  /*1d3f0*/  FSEL R157, R23, -INF , !P5 ;  /* 0xff800000179d7808 */ /* 0x000fe40006800000 */
[----:B------:R-:W-:Y:S01]  /*1d400*/  FMNMX.FTZ R10, R159, R10, !PT ;  /* 0x0000000a9f0a7209 */ /* 0x000fe20007810000 */
[----:B------:R-:W-:Y:S01]  /*1d410*/  LDSM.16.MT88.4 R20, [R186+0xc000] ;  /* 0x00c00000ba14783b */ /* 0x000fe20000004200 */
[----:B------:R-:W-:Y:S02]  /*1d420*/  ISETP.GE.OR P2, PT, R3, R205, !P2 ;  /* 0x000000cd0300720c */ /* 0x000fe40005746670 */
        /* <DEDUP_REMOVED lines=8> */
[----:B------:R-:W-:Y:S02]  /*1d4b0*/  ISETP.GE.OR P4, PT, R4, R205, !P4 ;  /* 0x000000cd0400720c */ /* 0x000fe40006786670 */
[----:B------:R-:W-:Y:S02]  /*1d4c0*/  FSEL R153, R27, -INF , !P0 ;  /* 0xff8000001b997808 */ /* 0x000fe40004000000 */
[----:B------:R-:W-:Y:S02]  /*1d4d0*/  ISETP.GE.OR P1, PT, R8, R206, !P2 ;  /* 0x000000ce0800720c */ /* 0x000fe40005726670 */
[----:B------:R-:W-:Y:S02]  /*1d4e0*/  FMNMX.FTZ R8, R155, R10, !PT ;  /* 0x0000000a9b087209 */ /* 0x000fe40007810000 */
[----:B------:R-:W-:Y:S02]  /*1d4f0*/  ISETP.GE.AND P2, PT, R6, R207, PT ;  /* 0x000000cf0600720c */ /* 0x000fe40003f46270 */
[----:B------:R-:W-:Y:S02]  /*1d500*/  FSEL R148, R32, -INF , !P4 ;  /* 0xff80000020947808 */ /* 0x000fe40006000000 */
[----:B------:R-:W-:Y:S02]  /*1d510*/  FMNMX.FTZ R9, R150, R9, !PT ;  /* 0x0000000996097209 */ /* 0x000fe40007810000 */
[----:B------:R-:W-:Y:S02]  /*1d520*/  FSEL R149, R30, -INF , !P1 ;  /* 0xff8000001e957808 */ /* 0x000fe40004800000 */
[----:B------:R-:W-:Y:S02]  /*1d530*/  FMNMX.FTZ R8, R153, R8, !PT ;  /* 0x0000000899087209 */ /* 0x000fe40007810000 */
[----:B------:R-:W-:Y:S02]  /*1d540*/  ISETP.GE.OR P2, PT, R6, R206, !P2 ;  /* 0x000000ce0600720c */ /* 0x000fe40005746670 */
[----:B------:R-:W-:Y:S02]  /*1d550*/  ISETP.GE.AND P0, PT, R4, R207, PT ;  /* 0x000000cf0400720c */ /* 0x000fe40003f06270 */
        /* <DEDUP_REMOVED lines=43> */
[----:B------:R-:W-:Y:S01]  /*1d810*/  ISETP.GT.AND P0, PT, R204, R195, PT ;  /* 0x000000c3cc00720c */ /* 0x000fe20003f04270 */
[----:B------:R-:W-:Y:S02]  /*1d820*/  FMUL.FTZ R2, R4, c[0x0][0x23c] ;  /* 0x00008f0004027a20 */ /* 0x000fe40000410000 */
[----:B------:R-:W-:Y:S01]  /*1d830*/  FADD.FTZ R5, -R5, R0 ;  /* 0x0000000005057221 */ /* 0x000fe20000010100 */
[----:B------:R-:W-:Y:S01]  /*1d840*/  MUFU.EX2 R171, R171 ;  /* 0x000000ab00ab7308 */ /* 0x000fe20000000800 */
[--C-:B------:R-:W-:Y:S02]  /*1d850*/  FFMA.FTZ R217, R140, c[0x0][0x23c], -R151.reuse ;  /* 0x00008f008cd97a23 */ /* 0x100fe40000010897 */
[----:B------:R-:W-:Y:S02]  /*1d860*/  FMUL.FTZ R0, R5, c[0x0][0x23c] ;  /* 0x00008f0005007a20 */ /* 0x000fe40000410000 */
[--C-:B------:R-:W-:Y:S02]  /*1d870*/  FFMA.FTZ R218, R163, c[0x0][0x23c], -R144.reuse ;  /* 0x00008f00a3da7a23 */ /* 0x100fe40000010890 */
[--C-:B------:R-:W-:Y:S02]  /*1d880*/  FFMA.FTZ R219, R161, c[0x0][0x23c], -R144.reuse ;  /* 0x00008f00a1db7a23 */ /* 0x100fe40000010890 */
[--C-:B------:R-:W-:Y:S01]  /*1d890*/  FFMA.FTZ R220, R143, c[0x0][0x23c], -R144.reuse ;  /* 0x00008f008fdc7a23 */ /* 0x100fe20000010890 */
[----:B------:R-:W2:Y:S01]  /*1d8a0*/  MUFU.EX2 R2, R2 ;  /* 0x0000000200027308 */ /* 0x000ea20000000800 */
[--C-:B------:R-:W-:Y:S02]  /*1d8b0*/  FFMA.FTZ R221, R141, c[0x0][0x23c], -R144.reuse ;  /* 0x00008f008ddd7a23 */ /* 0x100fe40000010890 */
[----:B------:R-:W-:Y:S01]  /*1d8c0*/  LDSM.16.MT88.4 R140, [R185+0xe800] ;  /* 0x00e80000b98c783b */ /* 0x000fe20000004200 */
[----:B-1----:R-:W-:Y:S01]  /*1d8d0*/  F2FP.PACK_AB R136, R134, R135 ;  /* 0x000000878688723e */ /* 0x002fe200000000ff */
[--C-:B------:R-:W-:Y:S02]  /*1d8e0*/  FFMA.FTZ R222, R160, c[0x0][0x23c], -R151.reuse ;  /* 0x00008f00a0de7a23 */ /* 0x100fe40000010897 */
[--C-:B------:R-:W-:Y:S02]  /*1d8f0*/  FFMA.FTZ R223, R158, c[0x0][0x23c], -R151.reuse ;  /* 0x00008f009edf7a23 */ /* 0x100fe40000010897 */
[--C-:B------:R-:W-:Y:S01]  /*1d900*/  FFMA.FTZ R224, R156, c[0x0][0x23c], -R151.reuse ;  /* 0x00008f009ce07a23 */ /* 0x100fe20000010897 */
[----:B------:R-:W1:Y:S01]  /*1d910*/  MUFU.EX2 R0, R0 ;  /* 0x0000000000007308 */ /* 0x000e620000000800 */
[----:B------:R-:W-:Y:S01]  /*1d920*/  LDSM.16.MT88.4 R160, [R188+0x11800] ;  /* 0x01180000bca0783b */ /* 0x000fe20000004200 */
[--C-:B------:R-:W-:Y:S02]  /*1d930*/  FFMA.FTZ R225, R154, c[0x0][0x23c], -R151.reuse ;  /* 0x00008f009ae17a23 */ /* 0x100fe40000010897 */
[--C-:B------:R-:W-:Y:S02]  /*1d940*/  FFMA.FTZ R226, R159, c[0x0][0x23c], -R144.reuse ;  /* 0x00008f009fe27a23 */ /* 0x100fe40000010890 */
[--C-:B------:R-:W-:Y:S02]  /*1d950*/  FFMA.FTZ R227, R157, c[0x0][0x23c], -R144.reuse ;  /* 0x00008f009de37a23 */ /* 0x100fe40000010890 */
[--C-:B------:R-:W-:Y:S01]  /*1d960*/  FFMA.FTZ R228, R155, c[0x0][0x23c], -R144.reuse ;  /* 0x00008f009be47a23 */ /* 0x100fe20000010890 */
[----:B------:R-:W-:Y:S01]  /*1d970*/  LDSM.16.MT88.4 R156, [R184+0xf800] ;  /* 0x00f80000b89c783b */ /* 0x000fe20000004200 */
[----:B------:R-:W3:Y:S01]  /*1d980*/  MUFU.EX2 R170, R170 ;  /* 0x000000aa00aa7308 */ /* 0x000ee20000000800 */
[--C-:B------:R-:W-:Y:S02]  /*1d990*/  FFMA.FTZ R229, R153, c[0x0][0x23c], -R144.reuse ;  /* 0x00008f0099e57a23 */ /* 0x100fe40000010890 */
[--C-:B------:R-:W-:Y:S02]  /*1d9a0*/  FFMA.FTZ R230, R152, c[0x0][0x23c], -R151.reuse ;  /* 0x00008f0098e67a23 */ /* 0x100fe40000010897 */
[C---:B--2---:R-:W-:Y:S02]  /*1d9b0*/  FMUL.FTZ R4, R2.reuse, R128 ;  /* 0x0000008002047220 */ /* 0x044fe40000410000 */
[C---:B------:R-:W-:Y:S01]  /*1d9c0*/  FMUL.FTZ R5, R2.reuse, R129 ;  /* 0x0000008102057220 */ /* 0x040fe20000410000 */
[----:B------:R-:W-:Y:S01]  /*1d9d0*/  LDSM.16.MT88.4 R152, [R185+0xf800] ;  /* 0x00f80000b998783b */ /* 0x000fe20000004200 */
[C---:B------:R-:W-:Y:S01]  /*1d9e0*/  FMUL.FTZ R8, R2.reuse, R124 ;  /* 0x0000007c02087220 */ /* 0x040fe20000410000 */
[----:B------:R-:W-:Y:S01]  /*1d9f0*/  MUFU.EX2 R169, R169 ;  /* 0x000000a900a97308 */ /* 0x000fe20000000800 */
[C---:B------:R-:W-:Y:S02]  /*1da00*/  FMUL.FTZ R9, R2.reuse, R125 ;  /* 0x0000007d02097220 */ /* 0x040fe40000410000 */
[----:B------:R-:W-:Y:S02]  /*1da10*/  FMUL.FTZ R16, R2, R116 ;  /* 0x0000007402107220 */ /* 0x000fe40000410000 */
[C---:B-1----:R-:W-:Y:S02]  /*1da20*/  FMUL.FTZ R6, R0.reuse, R130 ;  /* 0x0000008200067220 */ /* 0x042fe40000410000 */
[C---:B------:R-:W-:Y:S02]  /*1da30*/  FMUL.FTZ R7, R0.reuse, R131 ;  /* 0x0000008300077220 */ /* 0x040fe40000410000 */
[C---:B------:R-:W-:Y:S01]  /*1da40*/  FMUL.FTZ R10, R0.reuse, R126 ;  /* 0x0000007e000a7220 */ /* 0x040fe20000410000 */
[----:B------:R-:W1:Y:S01]  /*1da50*/  MUFU.EX2 R168, R168 ;  /* 0x000000a800a87308 */ /* 0x000e620000000800 */
[----:B------:R-:W-:Y:S01]  /*1da60*/  FMUL.FTZ R11, R0, R127 ;  /* 0x0000007f000b7220 */ /* 0x000fe20000410000 */
[----:B------:R-:W-:Y:S01]  /*1da70*/  LDSM.16.MT88.4 R128, [R186+0xe800] ;  /* 0x00e80000ba80783b */ /* 0x000fe20000004200 */
[----:B------:R-:W-:Y:S01]  /*1da80*/  FMUL.FTZ R17, R2, R117 ;  /* 0x0000007502117220 */ /* 0x000fe20000410000 */
[----:B---3--:R-:W-:Y:S01]  /*1da90*/  F2FP.PACK_AB R138, R170, R171 ;  /* 0x000000abaa8a723e */ /* 0x008fe200000000ff */
[C---:B------:R-:W-:Y:S02]  /*1daa0*/  FMUL.FTZ R18, R0.reuse, R118 ;  /* 0x0000007600127220 */ /* 0x040fe40000410000 */
[----:B------:R-:W-:Y:S02]  /*1dab0*/  FMUL.FTZ R19, R0, R119 ;  /* 0x0000007700137220 */ /* 0x000fe40000410000 */
[C---:B------:R-:W-:Y:S01]  /*1dac0*/  FMUL.FTZ R24, R2.reuse, R108 ;  /* 0x0000006c02187220 */ /* 0x040fe20000410000 */
[----:B------:R-:W-:Y:S01]  /*1dad0*/  MUFU.EX2 R167, R167 ;  /* 0x000000a700a77308 */ /* 0x000fe20000000800 */
[----:B------:R-:W-:Y:S01]  /*1dae0*/  LDSM.16.MT88.4 R116, [R185+0xc800] ;  /* 0x00c80000b974783b */ /* 0x000fe20000004200 */
[----:B------:R-:W-:Y:S02]  /*1daf0*/  FMUL.FTZ R25, R2, R109 ;  /* 0x0000006d02197220 */ /* 0x000fe40000410000 */
[C---:B------:R-:W-:Y:S02]  /*1db00*/  FMUL.FTZ R26, R0.reuse, R110 ;  /* 0x0000006e001a7220 */ /* 0x040fe40000410000 */
[----:B------:R-:W-:Y:S02]  /*1db10*/  FMUL.FTZ R27, R0, R111 ;  /* 0x0000006f001b7220 */ /* 0x000fe40000410000 */
[C---:B------:R-:W-:Y:S01]  /*1db20*/  FMUL.FTZ R32, R2.reuse, R100 ;  /* 0x0000006402207220 */ /* 0x040fe20000410000 */
[----:B------:R-:W-:Y:S01]  /*1db30*/  LDSM.16.MT88.4 R108, [R184+0xe000] ;  /* 0x00e00000b86c783b */ /* 0x000fe20000004200 */
[----:B------:R-:W2:Y:S01]  /*1db40*/  MUFU.EX2 R166, R166 ;  /* 0x000000a600a67308 */ /* 0x000ea20000000800 */
[----:B------:R-:W-:Y:S02]  /*1db50*/  FMUL.FTZ R33, R2, R101 ;  /* 0x0000006502217220 */ /* 0x000fe40000410000 */
[----:B------:R-:W-:Y:S01]  /*1db60*/  FMUL.FTZ R34, R0, R102 ;  /* 0x0000006600227220 */ /* 0x000fe20000410000 */
[----:B-1----:R-:W-:Y:S01]  /*1db70*/  F2FP.PACK_AB R137, R168, R169 ;  /* 0x000000a9a889723e */ /* 0x002fe200000000ff */
[----:B------:R-:W-:Y:S02]  /*1db80*/  FMUL.FTZ R35, R0, R103 ;  /* 0x0000006700237220 */ /* 0x000fe40000410000 */
[----:B------:R-:W-:Y:S01]  /*1db90*/  LDSM.16.MT88.4 R100, [R185+0xe000] ;  /* 0x00e00000b964783b */ /* 0x000fe20000004200 */
[--C-:B------:R-:W-:Y:S02]  /*1dba0*/  FFMA.FTZ R231, R150, c[0x0][0x23c], -R151.reuse ;  /* 0x00008f0096e77a23 */ /* 0x100fe40000010897 */
[--C-:B------:R-:W-:Y:S01]  /*1dbb0*/  FFMA.FTZ R232, R148, c[0x0][0x23c], -R151.reuse ;  /* 0x00008f0094e87a23 */ /* 0x100fe20000010897 */
[----:B------:R-:W-:Y:S01]  /*1dbc0*/  MUFU.EX2 R215, R215 ;  /* 0x000000d700d77308 */ /* 0x000fe20000000800 */
[--C-:B------:R-:W-:Y:S02]  /*1dbd0*/  FFMA.FTZ R234, R149, c[0x0][0x23c], -R144.reuse ;  /* 0x00008f0095ea7a23 */ /* 0x100fe40000010890 */
[--C-:B------:R-:W-:Y:S01]  /*1dbe0*/  FFMA.FTZ R235, R147, c[0x0][0x23c], -R144.reuse ;  /* 0x00008f0093eb7a23 */ /* 0x100fe20000010890 */
[----:B------:R-:W-:Y:S01]  /*1dbf0*/  LDSM.16.MT88.4 R124, [R188+0xe800] ;  /* 0x00e80000bc7c783b */ /* 0x000fe20000004200 */
[--C-:B------:R-:W-:Y:S02]  /*1dc00*/  FFMA.FTZ R236, R145, c[0x0][0x23c], -R144.reuse ;  /* 0x00008f0091ec7a23 */ /* 0x100fe40000010890 */
[----:B------:R-:W-:Y:S02]  /*1dc10*/  FFMA.FTZ R144, R133, c[0x0][0x23c], -R144 ;  /* 0x00008f0085907a23 */ /* 0x000fe40000010890 */
[C---:B------:R-:W-:Y:S01]  /*1dc20*/  FMUL.FTZ R36, R2.reuse, R36 ;  /* 0x0000002402247220 */ /* 0x040fe20000410000 */
[----:B------:R-:W-:Y:S01]  /*1dc30*/  MUFU.EX2 R216, R216 ;  /* 0x000000d800d87308 */ /* 0x000fe20000000800 */
[----:B------:R-:W-:Y:S01]  /*1dc40*/  FMUL.FTZ R37, R2, R37 ;  /* 0x0000002502257220 */ /* 0x000fe20000410000 */
[----:B--2---:R-:W-:Y:S01]  /*1dc50*/  F2FP.PACK_AB R139, R166, R167 ;  /* 0x000000a7a68b723e */ /* 0x004fe200000000ff */
[C---:B------:R-:W-:Y:S02]  /*1dc60*/  FMUL.FTZ R38, R0.reuse, R38 ;  /* 0x0000002600267220 */ /* 0x040fe40000410000 */
[----:B------:R-:W-:Y:S02]  /*1dc70*/  FMUL.FTZ R39, R0, R39 ;  /* 0x0000002700277220 */ /* 0x000fe40000410000 */
[C---:B------:R-:W-:Y:S02]  /*1dc80*/  FMUL.FTZ R40, R2.reuse, R40 ;  /* 0x0000002802287220 */ /* 0x040fe40000410000 */
[C---:B------:R-:W-:Y:S01]  /*1dc90*/  HMMA.16816.F32 R4, R136.reuse, R12, R4 ;  /* 0x0000000c8804723c */ /* 0x040fe20000001804 */
[----:B------:R1:W-:Y:S04]  /*1dca0*/  MUFU.EX2 R133, R144 ;  /* 0x0000009000857308 */ /* 0x0003e80000000800 */
[C---:B------:R-:W-:Y:S02]  /*1dcb0*/  FMUL.FTZ R41, R2.reuse, R41 ;  /* 0x0000002902297220 */ /* 0x040fe40000410000 */
[C---:B------:R-:W-:Y:S01]  /*1dcc0*/  FMUL.FTZ R12, R2.reuse, R120 ;  /* 0x00000078020c7220 */ /* 0x040fe20000410000 */
[C---:B------:R-:W-:Y:S03]  /*1dcd0*/  HMMA.16816.F32 R8, R136.reuse, R14, R8 ;  /* 0x0000000e8808723c */ /* 0x040fe60000001808 */
[----:B------:R-:W-:Y:S01]  /*1dce0*/  MUFU.EX2 R217, R217 ;  /* 0x000000d900d97308 */ /* 0x000fe20000000800 */
[----:B------:R-:W-:Y:S02]  /*1dcf0*/  FMUL.FTZ R13, R2, R121 ;  /* 0x00000079020d7220 */ /* 0x000fe40000410000 */
[C---:B------:R-:W-:Y:S02]  /*1dd00*/  FMUL.FTZ R42, R0.reuse, R42 ;  /* 0x0000002a002a7220 */ /* 0x040fe40000410000 */
[C---:B------:R-:W-:Y:S04]  /*1dd10*/  FMUL.FTZ R14, R0.reuse, R122 ;  /* 0x0000007a000e7220 */ /* 0x040fe80000410000 */
[C---:B------:R-:W-:Y:S01]  /*1dd20*/  FMUL.FTZ R15, R0.reuse, R123 ;  /* 0x0000007b000f7220 */ /* 0x040fe20000410000 */
[----:B------:R-:W-:Y:S01]  /*1dd30*/  MUFU.EX2 R218, R218 ;  /* 0x000000da00da7308 */ /* 0x000fe20000000800 */
[----:B------:R-:W2:Y:S01]  /*1dd40*/  LDSM.16.MT88.4 R120, [R184+0xc000] ;  /* 0x00c00000b878783b */ /* 0x000ea20000004200 */
[----:B------:R-:W-:Y:S02]  /*1dd50*/  FMUL.FTZ R43, R0, R43 ;  /* 0x0000002b002b7220 */ /* 0x000fe40000410000 */
[C---:B------:R-:W-:Y:S02]  /*1dd60*/  FMUL.FTZ R44, R2.reuse, R44 ;  /* 0x0000002c022c7220 */ /* 0x040fe40000410000 */
[C---:B------:R-:W-:Y:S03]  /*1dd70*/  HMMA.16816.F32 R12, R136.reuse, R20, R12 ;  /* 0x00000014880c723c */ /* 0x040fe6000000180c */
[----:B------:R-:W-:Y:S01]  /*1dd80*/  FMUL.FTZ R45, R2, R45 ;  /* 0x0000002d022d7220 */ /* 0x000fe20000410000 */
[----:B------:R-:W3:Y:S01]  /*1dd90*/  MUFU.EX2 R219, R219 ;  /* 0x000000db00db7308 */ /* 0x000ee20000000800 */
[----:B------:R-:W-:Y:S02]  /*1dda0*/  FMUL.FTZ R46, R0, R46 ;  /* 0x0000002e002e7220 */ /* 0x000fe40000410000 */
[C---:B------:R-:W-:Y:S01]  /*1ddb0*/  FMUL.FTZ R20, R2.reuse, R112 ;  /* 0x0000007002147220 */ /* 0x040fe20000410000 */
[C---:B------:R-:W-:Y:S04]  /*1ddc0*/  HMMA.16816.F32 R16, R136.reuse, R22, R16 ;  /* 0x000000168810723c */ /* 0x040fe80000001810 */
[----:B------:R-:W-:Y:S02]  /*1ddd0*/  FMUL.FTZ R21, R2, R113 ;  /* 0x0000007102157220 */ /* 0x000fe40000410000 */
[C---:B------:R-:W-:Y:S01]  /*1dde0*/  FMUL.FTZ R47, R0.reuse, R47 ;  /* 0x0000002f002f7220 */ /* 0x040fe20000410000 */
[----:B------:R-:W-:Y:S01]  /*1ddf0*/  MUFU.EX2 R220, R220 ;  /* 0x000000dc00dc7308 */ /* 0x000fe20000000800 */
[C---:B------:R-:W-:Y:S04]  /*1de00*/  FMUL.FTZ R22, R0.reuse, R114 ;  /* 0x0000007200167220 */ /* 0x040fe80000410000 */
[----:B------:R-:W-:Y:S02]  /*1de10*/  FMUL.FTZ R23, R0, R115 ;  /* 0x0000007300177220 */ /* 0x000fe40000410000 */
[----:B------:R-:W4:Y:S01]  /*1de20*/  LDSM.16.MT88.4 R112, [R188+0xe000] ;  /* 0x00e00000bc70783b */ /* 0x000f220000004200 */
[C---:B------:R-:W-:Y:S02]  /*1de30*/  FMUL.FTZ R48, R2.reuse, R48 ;  /* 0x0000003002307220 */ /* 0x040fe40000410000 */
[----:B------:R-:W-:Y:S01]  /*1de40*/  FMUL.FTZ R49, R2, R49 ;  /* 0x0000003102317220 */ /* 0x000fe20000410000 */
[----:B------:R-:W-:Y:S01]  /*1de50*/  MUFU.EX2 R221, R221 ;  /* 0x000000dd00dd7308 */ /* 0x000fe20000000800 */
        /* <DEDUP_REMOVED lines=11> */
[----:B------:R-:W5:Y:S01]  /*1df10*/  LDSM.16.MT88.4 R104, [R186+0xe000] ;  /* 0x00e00000ba68783b */ /* 0x000f620000004200 */
[----:B------:R-:W-:Y:S02]  /*1df20*/  FMUL.FTZ R53, R2, R53 ;  /* 0x0000003502357220 */ /* 0x000fe40000410000 */
[C---:B------:R-:W-:Y:S02]  /*1df30*/  FMUL.FTZ R54, R0.reuse, R54 ;  /* 0x0000003600367220 */ /* 0x040fe40000410000 */
[C---:B--2---:R-:W-:Y:S02]  /*1df40*/  HMMA.16816.F32 R28, R136.reuse, R120, R28 ;  /* 0x00000078881c723c */ /* 0x044fe4000000181c */
        /* <DEDUP_REMOVED lines=9> */
[C---:B----4-:R-:W-:Y:S04]  /*1dfe0*/  HMMA.16816.F32 R36, R136.reuse, R112, R36 ;  /* 0x000000708824723c */ /* 0x050fe80000001824 */
[C---:B------:R-:W-:Y:S02]  /*1dff0*/  FMUL.FTZ R60, R2.reuse, R60 ;  /* 0x0000003c023c7220 */ /* 0x040fe40000410000 */
[----:B------:R-:W-:Y:S01]  /*1e000*/  FMUL.FTZ R61, R2, R61 ;  /* 0x0000003d023d7220 */ /* 0x000fe20000410000 */
[----:B------:R-:W-:Y:S01]  /*1e010*/  MUFU.EX2 R226, R226 ;  /* 0x000000e200e27308 */ /* 0x000fe20000000800 */
[C---:B------:R-:W-:Y:S01]  /*1e020*/  HMMA.16816.F32 R40, R136.reuse, R114, R40 ;  /* 0x000000728828723c */ /* 0x040fe20000001828 */
[----:B------:R-:W-:Y:S03]  /*1e030*/  LDSM.16.MT88.4 R112, [R188+0xc800] ;  /* 0x00c80000bc70783b */ /* 0x000fe60000004200 */
[C---:B------:R-:W-:Y:S02]  /*1e040*/  FMUL.FTZ R62, R0.reuse, R62 ;  /* 0x0000003e003e7220 */ /* 0x040fe40000410000 */
[----:B------:R-:W-:Y:S02]  /*1e050*/  FMUL.FTZ R63, R0, R63 ;  /* 0x0000003f003f7220 */ /* 0x000fe40000410000 */
[C---:B------:R-:W-:Y:S01]  /*1e060*/  FMUL.FTZ R64, R2.reuse, R64 ;  /* 0x0000004002407220 */ /* 0x040fe20000410000 */
[----:B------:R-:W-:Y:S01]  /*1e070*/  MUFU.EX2 R227, R227 ;  /* 0x000000e300e37308 */ /* 0x000fe20000000800 */
[C---:B-----5:R-:W-:Y:S03]  /*1e080*/  HMMA.16816.F32 R44, R136.reuse, R104, R44 ;  /* 0x00000068882c723c */ /* 0x060fe6000000182c */
[----:B------:R-:W-:Y:S02]  /*1e090*/  FMUL.FTZ R65, R2, R65 ;  /* 0x0000004102417220 */ /* 0x000fe40000410000 */
[C---:B------:R-:W-:Y:S02]  /*1e0a0*/  FMUL.FTZ R66, R0.reuse, R66 ;  /* 0x0000004200427220 */ /* 0x040fe40000410000 */
[----:B------:R-:W-:Y:S01]  /*1e0b0*/  FMUL.FTZ R67, R0, R67 ;  /* 0x0000004300437220 */ /* 0x000fe20000410000 */
[C---:B------:R-:W-:Y:S01]  /*1e0c0*/  HMMA.16816.F32 R48, R136.reuse, R106, R48 ;  /* 0x0000006a8830723c */ /* 0x040fe20000001830 */
[----:B------:R-:W2:Y:S01]  /*1e0d0*/  LDSM.16.MT88.4 R104, [R188+0x10000] ;  /* 0x01000000bc68783b */ /* 0x000ea20000004200 */
[----:B------:R-:W-:Y:S02]  /*1e0e0*/  MUFU.EX2 R228, R228 ;  /* 0x000000e400e47308 */ /* 0x000fe40000000800 */
[C---:B------:R-:W-:Y:S02]  /*1e0f0*/  FMUL.FTZ R68, R2.reuse, R68 ;  /* 0x0000004402447220 */ /* 0x040fe40000410000 */
[----:B------:R-:W-:Y:S02]  /*1e100*/  FMUL.FTZ R69, R2, R69 ;  /* 0x0000004502457220 */ /* 0x000fe40000410000 */
[C---:B------:R-:W-:Y:S04]  /*1e110*/  HMMA.16816.F32 R52, R136.reuse, R100, R52 ;  /* 0x000000648834723c */ /* 0x040fe80000001834 */
[C---:B------:R-:W-:Y:S01]  /*1e120*/  FMUL.FTZ R70, R0.reuse, R70 ;  /* 0x0000004600467220 */ /* 0x040fe20000410000 */
[----:B------:R-:W-:Y:S01]  /*1e130*/  MUFU.EX2 R229, R229 ;  /* 0x000000e500e57308 */ /* 0x000fe20000000800 */
[----:B------:R-:W-:Y:S02]  /*1e140*/  FMUL.FTZ R71, R0, R71 ;  /* 0x0000004700477220 */ /* 0x000fe40000410000 */
[C---:B------:R-:W-:Y:S01]  /*1e150*/  HMMA.16816.F32 R56, R136.reuse, R102, R56 ;  /* 0x000000668838723c */ /* 0x040fe20000001838 */
[----:B------:R-:W4:Y:S03]  /*1e160*/  LDSM.16.MT88.4 R100, [R186+0x10000] ;  /* 0x01000000ba64783b */ /* 0x000f260000004200 */
[C---:B------:R-:W-:Y:S02]  /*1e170*/  FMUL.FTZ R72, R2.reuse, R72 ;  /* 0x0000004802487220 */ /* 0x040fe40000410000 */
[----:B------:R-:W-:Y:S01]  /*1e180*/  FMUL.FTZ R73, R2, R73 ;  /* 0x0000004902497220 */ /* 0x000fe20000410000 */
[----:B------:R-:W-:Y:S01]  /*1e190*/  MUFU.EX2 R230, R230 ;  /* 0x000000e600e67308 */ /* 0x000fe20000000800 */
[C---:B------:R-:W-:Y:S04]  /*1e1a0*/  HMMA.16816.F32 R60, R136.reuse, R108, R60 ;  /* 0x0000006c883c723c */ /* 0x040fe8000000183c */
[C---:B------:R-:W-:Y:S02]  /*1e1b0*/  FMUL.FTZ R74, R0.reuse, R74 ;  /* 0x0000004a004a7220 */ /* 0x040fe40000410000 */
[----:B------:R-:W-:Y:S02]  /*1e1c0*/  FMUL.FTZ R75, R0, R75 ;  /* 0x0000004b004b7220 */ /* 0x000fe40000410000 */
[C---:B------:R-:W-:Y:S01]  /*1e1d0*/  HMMA.16816.F32 R64, R136.reuse, R110, R64 ;  /* 0x0000006e8840723c */ /* 0x040fe20000001840 */
[----:B------:R-:W5:Y:S01]  /*1e1e0*/  LDSM.16.MT88.4 R108, [R185+0x10000] ;  /* 0x01000000b96c783b */ /* 0x000f620000004200 */
[----:B------:R-:W-:Y:S02]  /*1e1f0*/  MUFU.EX2 R231, R231 ;  /* 0x000000e700e77308 */ /* 0x000fe40000000800 */
[C---:B------:R-:W-:Y:S02]  /*1e200*/  FMUL.FTZ R84, R2.reuse, R84 ;  /* 0x0000005402547220 */ /* 0x040fe40000410000 */
[----:B------:R-:W-:Y:S02]  /*1e210*/  FMUL.FTZ R85, R2, R85 ;  /* 0x0000005502557220 */ /* 0x000fe40000410000 */
[C---:B------:R-:W-:Y:S01]  /*1e220*/  FMUL.FTZ R86, R0.reuse, R86 ;  /* 0x0000005600567220 */ /* 0x040fe20000410000 */
[C---:B--2---:R-:W-:Y:S03]  /*1e230*/  HMMA.16816.F32 R68, R136.reuse, R104, R68 ;  /* 0x000000688844723c */ /* 0x044fe60000001844 */
[----:B------:R-:W-:Y:S01]  /*1e240*/  FMUL.FTZ R87, R0, R87 ;  /* 0x0000005700577220 */ /* 0x000fe20000410000 */
[----:B------:R-:W-:Y:S01]  /*1e250*/  MUFU.EX2 R232, R232 ;  /* 0x000000e800e87308 */ /* 0x000fe20000000800 */
[--C-:B------:R-:W-:Y:S02]  /*1e260*/  FFMA.FTZ R214, R214, c[0x0][0x23c], -R151.reuse ;  /* 0x00008f00d6d67a23 */ /* 0x100fe40000010897 */
[----:B------:R-:W-:Y:S01]  /*1e270*/  FFMA.FTZ R151, R146, c[0x0][0x23c], -R151 ;  /* 0x00008f0092977a23 */ /* 0x000fe20000010897 */
[C---:B------:R-:W-:Y:S01]  /*1e280*/  HMMA.16816.F32 R72, R136.reuse, R106, R72 ;  /* 0x0000006a8848723c */ /* 0x040fe20000001848 */
[----:B------:R-:W2:Y:S03]  /*1e290*/  LDSM.16.MT88.4 R104, [R184+0x10000] ;  /* 0x01000000b868783b */ /* 0x000ea60000004200 */
[C---:B------:R-:W-:Y:S02]  /*1e2a0*/  FMUL.FTZ R76, R2.reuse, R76 ;  /* 0x0000004c024c7220 */ /* 0x040fe40000410000 */
[----:B------:R-:W-:Y:S01]  /*1e2b0*/  FMUL.FTZ R77, R2, R77 ;  /* 0x0000004d024d7220 */ /* 0x000fe20000410000 */
[----:B------:R-:W5:Y:S01]  /*1e2c0*/  MUFU.EX2 R214, R214 ;  /* 0x000000d600d67308 */ /* 0x000f620000000800 */
[C---:B------:R-:W-:Y:S01]  /*1e2d0*/  FMUL.FTZ R78, R0.reuse, R78 ;  /* 0x0000004e004e7220 */ /* 0x040fe20000410000 */
[----:B-1----:R-:W-:Y:S03]  /*1e2e0*/  LDSM.16.MT88.4 R144, [R188+0xf800] ;  /* 0x00f80000bc90783b */ /* 0x002fe60000004200 */
[----:B------:R-:W-:Y:S02]  /*1e2f0*/  FMUL.FTZ R79, R0, R79 ;  /* 0x0000004f004f7220 */ /* 0x000fe40000410000 */
[C---:B------:R-:W-:Y:S02]  /*1e300*/  FMUL.FTZ R88, R2.reuse, R88 ;  /* 0x0000005802587220 */ /* 0x040fe40000410000 */
[----:B------:R-:W-:Y:S01]  /*1e310*/  FMUL.FTZ R89, R2, R89 ;  /* 0x0000005902597220 */ /* 0x000fe20000410000 */
[----:B------:R1:W1:Y:S01]  /*1e320*/  MUFU.EX2 R233, R151 ;  /* 0x0000009700e97308 */ /* 0x0002620000000800 */
[----:B------:R-:W-:Y:S01]  /*1e330*/  FMUL.FTZ R90, R0, R90 ;  /* 0x0000005a005a7220 */ /* 0x000fe20000410000 */
[C---:B----4-:R-:W-:Y:S03]  /*1e340*/  HMMA.16816.F32 R76, R136.reuse, R100, R76 ;  /* 0x00000064884c723c */ /* 0x050fe6000000184c */
[C---:B------:R-:W-:Y:S02]  /*1e350*/  FMUL.FTZ R80, R2.reuse, R80 ;  /* 0x0000005002507220 */ /* 0x040fe40000410000 */
[----:B------:R-:W-:Y:S02]  /*1e360*/  FMUL.FTZ R81, R2, R81 ;  /* 0x0000005102517220 */ /* 0x000fe40000410000 */
[C---:B------:R-:W-:Y:S01]  /*1e370*/  FMUL.FTZ R82, R0.reuse, R82 ;  /* 0x0000005200527220 */ /* 0x040fe20000410000 */
[----:B---3--:R-:W-:Y:S01]  /*1e380*/  F2FP.PACK_AB R101, R219, R218 ;  /* 0x000000dadb65723e */ /* 0x008fe200000000ff */
[C---:B------:R-:W-:Y:S01]  /*1e390*/  FMUL.FTZ R83, R0.reuse, R83 ;  /* 0x0000005300537220 */ /* 0x040fe20000410000 */
[----:B------:R-:W-:Y:S02]  /*1e3a0*/  MUFU.EX2 R234, R234 ;  /* 0x000000ea00ea7308 */ /* 0x000fe40000000800 */
[----:B------:R-:W-:Y:S01]  /*1e3b0*/  FMUL.FTZ R91, R0, R91 ;  /* 0x0000005b005b7220 */ /* 0x000fe20000410000 */
[----:B-----5:R-:W-:Y:S01]  /*1e3c0*/  F2FP.PACK_AB R100, R215, R214 ;  /* 0x000000d6d764723e */ /* 0x020fe200000000ff */
[C---:B------:R-:W-:Y:S02]  /*1e3d0*/  FMUL.FTZ R92, R2.reuse, R92 ;  /* 0x0000005c025c7220 */ /* 0x040fe40000410000 */
[C---:B------:R-:W-:Y:S03]  /*1e3e0*/  HMMA.16816.F32 R80, R136.reuse, R102, R80 ;  /* 0x000000668850723c */ /* 0x040fe60000001850 */
[----:B------:R-:W-:Y:S01]  /*1e3f0*/  FMUL.FTZ R93, R2, R93 ;  /* 0x0000005d025d7220 */ /* 0x000fe20000410000 */
[----:B------:R-:W3:Y:S01]  /*1e400*/  MUFU.EX2 R235, R235 ;  /* 0x000000eb00eb7308 */ /* 0x000ee20000000800 */
[C---:B------:R-:W-:Y:S01]  /*1e410*/  FMUL.FTZ R94, R0.reuse, R94 ;  /* 0x0000005e005e7220 */ /* 0x040fe20000410000 */
[----:B-1----:R-:W-:Y:S01]  /*1e420*/  LDSM.16.MT88.4 R148, [R186+0xf800] ;  /* 0x00f80000ba94783b */ /* 0x002fe20000004200 */
[----:B------:R-:W-:Y:S01]  /*1e430*/  FMUL.FTZ R95, R0, R95 ;  /* 0x0000005f005f7220 */ /* 0x000fe20000410000 */
[C---:B------:R-:W-:Y:S04]  /*1e440*/  HMMA.16816.F32 R84, R136.reuse, R108, R84 ;  /* 0x0000006c8854723c */ /* 0x040fe80000001854 */
[C---:B------:R-:W-:Y:S01]  /*1e450*/  FMUL.FTZ R96, R2.reuse, R96 ;  /* 0x0000006002607220 */ /* 0x040fe20000410000 */
[----:B------:R-:W-:Y:S01]  /*1e460*/  F2FP.PACK_AB R102, R217, R216 ;  /* 0x000000d8d966723e */ /* 0x000fe200000000ff */
[----:B------:R-:W-:Y:S01]  /*1e470*/  FMUL.FTZ R97, R2, R97 ;  /* 0x0000006102617220 */ /* 0x000fe20000410000 */
[----:B------:R-:W-:Y:S01]  /*1e480*/  F2FP.PACK_AB R103, R221, R220 ;  /* 0x000000dcdd67723e */ /* 0x000fe200000000ff */
[C---:B------:R-:W-:Y:S01]  /*1e490*/  HMMA.16816.F32 R88, R136.reuse, R110, R88 ;  /* 0x0000006e8858723c */ /* 0x040fe20000001858 */
[----:B------:R-:W1:Y:S01]  /*1e4a0*/  LDSM.16.MT88.4 R108, [R186+0xc800] ;  /* 0x00c80000ba6c783b */ /* 0x000e620000004200 */
[----:B------:R-:W4:Y:S02]  /*1e4b0*/  MUFU.EX2 R236, R236 ;  /* 0x000000ec00ec7308 */ /* 0x000f240000000800 */
[C---:B------:R-:W-:Y:S02]  /*1e4c0*/  FMUL.FTZ R98, R0.reuse, R98 ;  /* 0x0000006200627220 */ /* 0x040fe40000410000 */
[----:B------:R-:W-:Y:S02]  /*1e4d0*/  FMUL.FTZ R99, R0, R99 ;  /* 0x0000006300637220 */ /* 0x000fe40000410000 */
[C---:B--2---:R-:W-:Y:S04]  /*1e4e0*/  HMMA.16816.F32 R92, R136.reuse, R104, R92 ;  /* 0x00000068885c723c */ /* 0x044fe8000000185c */
[----:B------:R-:W-:Y:S02]  /*1e4f0*/  FFMA.FTZ R135, R2, R211, R135 ;  /* 0x000000d302877223 */ /* 0x000fe40000010087 */
[----:B------:R-:W-:Y:S02]  /*1e500*/  FFMA.FTZ R169, R0, R209, R169 ;  /* 0x000000d100a97223 */ /* 0x000fe400000100a9 */
[----:B------:R-:W-:Y:S01]  /*1e510*/  HMMA.16816.F32 R96, R136, R106, R96 ;  /* 0x0000006a8860723c */ /* 0x000fe20000001860 */
[----:B------:R-:W2:Y:S03]  /*1e520*/  LDSM.16.MT88.4 R104, [R184+0xe800] ;  /* 0x00e80000b868783b */ /* 0x000ea60000004200 */
[----:B------:R-:W-:Y:S02]  /*1e530*/  FADD.FTZ R134, R134, R135 ;  /* 0x0000008786867221 */ /* 0x000fe40000010000 */
[----:B------:R-:W-:Y:S01]  /*1e540*/  FADD.FTZ R168, R168, R169 ;  /* 0x000000a9a8a87221 */ /* 0x000fe20000010000 */
[----:B------:R-:W-:Y:S01]  /*1e550*/  F2FP.PACK_AB R136, R231, R230 ;  /* 0x000000e6e788723e */ /* 0x000fe200000000ff */
[C---:B------:R-:W-:Y:S05]  /*1e560*/  HMMA.16816.F32 R4, R100.reuse, R112, R4 ;  /* 0x000000706404723c */ /* 0x040fea0000001804 */
[----:B------:R-:W-:Y:S01]  /*1e570*/  F2FP.PACK_AB R138, R233, R232 ;  /* 0x000000e8e98a723e */ /* 0x000fe200000000ff */
[----:B------:R-:W-:Y:S01]  /*1e580*/  IMAD.MOV.U32 R0, RZ, RZ, R3 ;  /* 0x000000ffff007224 */ /* 0x000fe200078e0003 */
[----:B---3--:R-:W-:Y:S01]  /*1e590*/  F2FP.PACK_AB R137, R235, R234 ;  /* 0x000000eaeb89723e */ /* 0x008fe200000000ff */
[C---:B------:R-:W-:Y:S01]  /*1e5a0*/  HMMA.16816.F32 R8, R100.reuse, R114, R8 ;  /* 0x000000726408723c */ /* 0x040fe20000001808 */
[----:B------:R-:W-:Y:S03]  /*1e5b0*/  LDSM.16.MT88.4 R112, [R186+0x10800] ;  /* 0x01080000ba70783b */ /* 0x000fe60000004200 */
[----:B----4-:R-:W-:Y:S01]  /*1e5c0*/  F2FP.PACK_AB R139, R133, R236 ;  /* 0x000000ec858b723e */ /* 0x010fe200000000ff */
[----:B------:R-:W-:Y:S03]  /*1e5d0*/  IMAD.MOV.U32 R2, RZ, RZ, R132 ;  /* 0x000000ffff027224 */ /* 0x000fe600078e0084 */
        /* <DEDUP_REMOVED lines=13> */
[C---:B------:R-:W-:Y:S08]  /*1e6b0*/  HMMA.16816.F32 R48, R100.reuse, R130, R48 ;  /* 0x000000826430723c */ /* 0x040ff00000001830 */
[C---:B------:R-:W-:Y:S08]  /*1e6c0*/  HMMA.16816.F32 R52, R100.reuse, R140, R52 ;  /* 0x0000008c6434723c */ /* 0x040ff00000001834 */
[C---:B------:R-:W-:Y:S01]  /*1e6d0*/  HMMA.16816.F32 R56, R100.reuse, R142, R56 ;  /* 0x0000008e6438723c */ /* 0x040fe20000001838 */
[----:B------:R-:W-:Y:S07]  /*1e6e0*/  LDSM.16.MT88.4 R140, [R184+0xd800] ;  /* 0x00d80000b88c783b */ /* 0x000fee0000004200 */
        /* <DEDUP_REMOVED lines=8> */
[----:B------:R-:W3:Y:S07]  /*1e770*/  LDSM.16.MT88.4 R112, [R185+0xd000] ;  /* 0x00d00000b970783b */ /* 0x000eee0000004200 */
[C---:B--2---:R-:W-:Y:S08]  /*1e780*/  HMMA.16816.F32 R84, R100.reuse, R104, R84 ;  /* 0x000000686454723c */ /* 0x044ff00000001854 */
[C---:B------:R-:W-:Y:S01]  /*1e790*/  HMMA.16816.F32 R88, R100.reuse, R106, R88 ;  /* 0x0000006a6458723c */ /* 0x040fe20000001858 */
[----:B------:R-:W2:Y:S07]  /*1e7a0*/  LDSM.16.MT88.4 R104, [R188+0xf000] ;  /* 0x00f00000bc68783b */ /* 0x000eae0000004200 */
[C---:B------:R-:W-:Y:S08]  /*1e7b0*/  HMMA.16816.F32 R92, R100.reuse, R116, R92 ;  /* 0x00000074645c723c */ /* 0x040ff0000000185c */
[----:B------:R-:W-:Y:S01]  /*1e7c0*/  HMMA.16816.F32 R96, R100, R118, R96 ;  /* 0x000000766460723c */ /* 0x000fe20000001860 */
[----:B------:R-:W4:Y:S06]  /*1e7d0*/  LDSM.16.MT88.4 R116, [R186+0xf000] ;  /* 0x00f00000ba74783b */ /* 0x000f2c0000004200 */
[----:B------:R-:W-:Y:S02]  /*1e7e0*/  F2FP.PACK_AB R100, R223, R222 ;  /* 0x000000dedf64723e */ /* 0x000fe400000000ff */
[----:B------:R-:W-:Y:S03]  /*1e7f0*/  F2FP.PACK_AB R102, R225, R224 ;  /* 0x000000e0e166723e */ /* 0x000fe600000000ff */
[----:B------:R-:W-:Y:S02]  /*1e800*/  F2FP.PACK_AB R101, R227, R226 ;  /* 0x000000e2e365723e */ /* 0x000fe400000000ff */
[----:B------:R-:W-:Y:S07]  /*1e810*/  F2FP.PACK_AB R103, R229, R228 ;  /* 0x000000e4e567723e */ /* 0x000fee00000000ff */
[C---:B-1----:R-:W-:Y:S08]  /*1e820*/  HMMA.16816.F32 R4, R100.reuse, R108, R4 ;  /* 0x0000006c6404723c */ /* 0x042ff00000001804 */
[C---:B------:R-:W-:Y:S01]  /*1e830*/  HMMA.16816.F32 R8, R100.reuse, R110, R8 ;  /* 0x0000006e6408723c */ /* 0x040fe20000001808 */
[----:B------:R-:W1:Y:S07]  /*1e840*/  LDSM.16.MT88.4 R108, [R185+0xf000] ;  /* 0x00f00000b96c783b */ /* 0x000e6e0000004200 */
[C---:B------:R-:W-:Y:S08]  /*1e850*/  HMMA.16816.F32 R12, R100.reuse, R120, R12 ;  /* 0x00000078640c723c */ /* 0x040ff0000000180c */
[C---:B------:R-:W-:Y:S08]  /*1e860*/  HMMA.16816.F32 R16, R100.reuse, R122, R16 ;  /* 0x0000007a6410723c */ /* 0x040ff00000001810 */
[C---:B---3--:R-:W-:Y:S08]  /*1e870*/  HMMA.16816.F32 R20, R100.reuse, R112, R20 ;  /* 0x000000706414723c */ /* 0x048ff00000001814 */
[C---:B------:R-:W-:Y:S01]  /*1e880*/  HMMA.16816.F32 R24, R100.reuse, R114, R24 ;  /* 0x000000726418723c */ /* 0x040fe20000001818 */
[----:B------:R-:W3:Y:S07]  /*1e890*/  LDSM.16.MT88.4 R112, [R184+0xf000] ;  /* 0x00f00000b870783b */ /* 0x000eee0000004200 */
[C---:B------:R-:W-:Y:S08]  /*1e8a0*/  HMMA.16816.F32 R28, R100.reuse, R124, R28 ;  /* 0x0000007c641c723c */ /* 0x040ff0000000181c */
[C---:B------:R-:W-:Y:S01]  /*1e8b0*/  HMMA.16816.F32 R32, R100.reuse, R126, R32 ;  /* 0x0000007e6420723c */ /* 0x040fe20000001820 */
[----:B------:R-:W-:Y:S07]  /*1e8c0*/  LDSM.16.MT88.4 R124, [R188+0xd800] ;  /* 0x00d80000bc7c783b */ /* 0x000fee0000004200 */
[C---:B--2---:R-:W-:Y:S08]  /*1e8d0*/  HMMA.16816.F32 R36, R100.reuse, R104, R36 ;  /* 0x000000686424723c */ /* 0x044ff00000001824 */
[C---:B------:R-:W-:Y:S01]  /*1e8e0*/  HMMA.16816.F32 R40, R100.reuse, R106, R40 ;  /* 0x0000006a6428723c */ /* 0x040fe20000001828 */
[----:B------:R-:W2:Y:S07]  /*1e8f0*/  LDSM.16.MT88.4 R104, [R188+0x11000] ;  /* 0x01100000bc68783b */ /* 0x000eae0000004200 */
[C---:B----4-:R-:W-:Y:S08]  /*1e900*/  HMMA.16816.F32 R44, R100.reuse, R116, R44 ;  /* 0x00000074642c723c */ /* 0x050ff0000000182c */
[C---:B------:R-:W-:Y:S01]  /*1e910*/  HMMA.16816.F32 R48, R100.reuse, R118, R48 ;  /* 0x000000766430723c */ /* 0x040fe20000001830 */
[----:B------:R-:W4:Y:S07]  /*1e920*/  LDSM.16.MT88.4 R116, [R186+0x11000] ;  /* 0x01100000ba74783b */ /* 0x000f2e0000004200 */
        /* <DEDUP_REMOVED lines=9> */
[C---:B----4-:R-:W-:Y:S08]  /*1e9c0*/  HMMA.16816.F32 R76, R100.reuse, R116, R76 ;  /* 0x00000074644c723c */ /* 0x050ff0000000184c */
[C---:B------:R-:W-:Y:S01]  /*1e9d0*/  HMMA.16816.F32 R80, R100.reuse, R118, R80 ;  /* 0x000000766450723c */ /* 0x040fe20000001850 */
[----:B------:R-:W2:Y:S07]  /*1e9e0*/  LDSM.16.MT88.4 R116, [R186+0xd800] ;  /* 0x00d80000ba74783b */ /* 0x000eae0000004200 */
[C---:B-1----:R-:W-:Y:S08]  /*1e9f0*/  HMMA.16816.F32 R84, R100.reuse, R108, R84 ;  /* 0x0000006c6454723c */ /* 0x042ff00000001854 */
[C---:B------:R-:W-:Y:S08]  /*1ea00*/  HMMA.16816.F32 R88, R100.reuse, R110, R88 ;  /* 0x0000006e6458723c */ /* 0x040ff00000001858 */
[C---:B---3--:R-:W-:Y:S08]  /*1ea10*/  HMMA.16816.F32 R92, R100.reuse, R112, R92 ;  /* 0x00000070645c723c */ /* 0x048ff0000000185c */
[----:B------:R-:W-:Y:S08]  /*1ea20*/  HMMA.16816.F32 R96, R100, R114, R96 ;  /* 0x000000726460723c */ /* 0x000ff00000001860 */
[C---:B------:R-:W-:Y:S01]  /*1ea30*/  HMMA.16816.F32 R128, R136.reuse, R124, R4 ;  /* 0x0000007c8880723c */ /* 0x040fe20000001804 */
[----:B------:R-:W1:Y:S07]  /*1ea40*/  LDSM.16.MT88.4 R4, [R186+0x11800] ;  /* 0x01180000ba04783b */ /* 0x000e6e0000004200 */
[C---:B------:R-:W-:Y:S01]  /*1ea50*/  HMMA.16816.F32 R124, R136.reuse, R126, R8 ;  /* 0x0000007e887c723c */ /* 0x040fe20000001808 */
[----:B------:R-:W3:Y:S07]  /*1ea60*/  LDSM.16.MT88.4 R8, [R185+0x11800] ;  /* 0x01180000b908783b */ /* 0x000eee0000004200 */
[C---:B--2---:R-:W-:Y:S01]  /*1ea70*/  HMMA.16816.F32 R120, R136.reuse, R116, R12 ;  /* 0x000000748878723c */ /* 0x044fe2000000180c */
[----:B------:R-:W2:Y:S07]  /*1ea80*/  LDSM.16.MT88.4 R12, [R184+0x11800] ;  /* 0x01180000b80c783b */ /* 0x000eae0000004200 */
[C---:B------:R-:W-:Y:S07]  /*1ea90*/  HMMA.16816.F32 R116, R136.reuse, R118, R16 ;  /* 0x000000768874723c */ /* 0x040fee0000001810 */
[----:B------:R-:W-:Y:S01]  /*1eaa0*/  FADD.FTZ R17, R167, R168 ;  /* 0x000000a8a7117221 */ /* 0x000fe20000010000 */
[C---:B------:R-:W-:Y:S04]  /*1eab0*/  HMMA.16816.F32 R112, R136.reuse, R104, R20 ;  /* 0x000000688870723c */ /* 0x040fe80000001814 */
[----:B------:R-:W-:Y:S04]  /*1eac0*/  FADD.FTZ R17, R166, R17 ;  /* 0x00000011a6117221 */ /* 0x000fe80000010000 */
        /* <DEDUP_REMOVED lines=46> */
.L_x_2338:
        /* <DEDUP_REMOVED lines=257> */
.L_x_2343:
[----:B------:R-:W2:Y:S04]  /*1fdc0*/  S2R R58, SR_CTAID.Z ;  /* 0x00000000003a7919 */ /* 0x000ea80000002700 */
[----:B------:R-:W2:Y:S02]  /*1fdd0*/  S2R R3, SR_CTAID.Y ;  /* 0x0000000000037919 */ /* 0x000ea40000002600 */
[----:B--2---:R-:W-:-:S04]  /*1fde0*/  IMAD R57, R3, c[0x0][0x1c0], R58 ;  /* 0x0000700003397a24 */ /* 0x004fc800078e023a */
[----:B------:R-:W-:Y:S02]  /*1fdf0*/  IMAD R57, R57, c[0x0][0x214], RZ ;  /* 0x0000850039397a24 */ /* 0x000fe400078e02ff */
.L_x_2344:
[----:B------:R-:W-:Y:S01]  /*1fe00*/  BAR.SYNC.DEFER_BLOCKING 0x0 ;  /* 0x0000000000007b1d */ /* 0x000fe20000010000 */
[----:B------:R-:W-:Y:S01]  /*1fe10*/  LOP3.LUT R5, R5, 0xffffffe0, RZ, 0xc0, !PT ;  /* 0xffffffe005057812 */ /* 0x000fe200078ec0ff */
[----:B------:R-:W-:Y:S01]  /*1fe20*/  IMAD.WIDE.U32 R64, R3, c[0x0][0x1e0], RZ ;  /* 0x0000780003407a25 */ /* 0x000fe200078e00ff */
[----:B------:R-:W-:Y:S02]  /*1fe30*/  SHF.R.S32.HI R63, RZ, 0x1f, R6 ;  /* 0x0000001fff3f7819 */ /* 0x000fe40000011406 */
[----:B------:R-:W-:Y:S01]  /*1fe40*/  ISETP.NE.AND P0, PT, R197, -0x1, PT ;  /* 0xffffffffc500780c */ /* 0x000fe20003f05270 */
[----:B------:R-:W2:Y:S01]  /*1fe50*/  S2R R0, SR_TID.X ;  /* 0x0000000000007919 */ /* 0x000ea20000002100 */
[----:B------:R-:W-:Y:S01]  /*1fe60*/  IMAD.IADD R5, R4, 0x1, -R5 ;  /* 0x0000000104057824 */ /* 0x000fe200078e0a05 */
[----:B------:R-:W-:Y:S01]  /*1fe70*/  LEA.HI R63, R63, R6, RZ, 0x2 ;  /* 0x000000063f3f7211 */ /* 0x000fe200078f10ff */
[----:B------:R-:W-:Y:S01]  /*1fe80*/  ULDC.64 UR4, c[0x0][0x118] ;  /* 0x0000460000047ab9 */ /* 0x000fe20000000a00 */
[----:B------:R-:W-:Y:S02]  /*1fe90*/  BSSY B0, `(.L_x_2345) ;  /* 0x000002d000007945 */ /* 0x000fe40003800000 */
[----:B------:R-:W-:-:S02]  /*1fea0*/  LOP3.LUT P1, RZ, R5, 0x3, RZ, 0xc0, !PT ;  /* 0x0000000305ff7812 */ /* 0x000fc4000782c0ff */
[----:B------:R-:W-:-:S05]  /*1feb0*/  LOP3.LUT R63, R63, 0xffffffc, RZ, 0xc0, !PT ;  /* 0x0ffffffc3f3f7812 */ /* 0x000fca00078ec0ff */
[----:B------:R-:W-:Y:S01]  /*1fec0*/  IMAD.IADD R63, R6, 0x1, -R63 ;  /* 0x00000001063f7824 */ /* 0x000fe200078e0a3f */
[----:B------:R3:W4:Y:S04]  /*1fed0*/  LDS.128 R48, [R200] ;  /* 0x00000000c8307984 */ /* 0x0007280000000c00 */
[----:B------:R3:W1:Y:S01]  /*1fee0*/  LDS.128 R44, [R200+0x800] ;  /* 0x00080000c82c7984 */ /* 0x0006620000000c00 */
[----:B--2---:R-:W-:-:S03]  /*1fef0*/  SHF.R.S32.HI R59, RZ, 0x1f, R0 ;  /* 0x0000001fff3b7819 */ /* 0x004fc60000011400 */
[----:B------:R3:W2:Y:S01]  /*1ff00*/  LDS.128 R40, [R200+0x1000] ;  /* 0x00100000c8287984 */ /* 0x0006a20000000c00 */
[----:B------:R-:W-:-:S03]  /*1ff10*/  LEA.HI R61, R59, R0, RZ, 0x5 ;  /* 0x000000003b3d7211 */ /* 0x000fc600078f28ff */
[----:B------:R3:W1:Y:S01]  /*1ff20*/  LDS.128 R36, [R200+0x1800] ;  /* 0x00180000c8247984 */ /* 0x0006620000000c00 */
[----:B------:R-:W-:-:S03]  /*1ff30*/  LOP3.LUT R61, R61, 0xffffffe0, RZ, 0xc0, !PT ;  /* 0xffffffe03d3d7812 */ /* 0x000fc600078ec0ff */
[----:B------:R3:W1:Y:S02]  /*1ff40*/  LDS.128 R32, [R200+0x2000] ;  /* 0x00200000c8207984 */ /* 0x0006640000000c00 */
[----:B------:R-:W-:Y:S02]  /*1ff50*/  IMAD.IADD R60, R0, 0x1, -R61 ;  /* 0x00000001003c7824 */ /* 0x000fe400078e0a3d */
[----:B------:R3:W1:Y:S01]  /*1ff60*/  LDS.128 R28, [R200+0x2800] ;  /* 0x00280000c81c7984 */ /* 0x0006620000000c00 */
[----:B------:R-:W-:-:S03]  /*1ff70*/  SHF.R.S32.HI R61, RZ, 0x1f, R3 ;  /* 0x0000001fff3d7819 */ /* 0x000fc60000011403 */
[----:B------:R3:W1:Y:S01]  /*1ff80*/  LDS.128 R24, [R200+0x3000] ;  /* 0x00300000c8187984 */ /* 0x0006620000000c00 */
[----:B------:R-:W-:Y:S01]  /*1ff90*/  SHF.R.S32.HI R5, RZ, 0x1f, R60 ;  /* 0x0000001fff057819 */ /* 0x000fe2000001143c */
[----:B------:R-:W-:Y:S02]  /*1ffa0*/  IMAD R62, R61, c[0x0][0x1e0], RZ ;  /* 0x000078003d3e7a24 */ /* 0x000fe400078e02ff */
[----:B-1----:R3:W1:Y:S01]  /*1ffb0*/  LDS.128 R20, [R200+0x3800] ;  /* 0x00380000c8147984 */ /* 0x0026620000000c00 */
[----:B------:R-:W-:Y:S01]  /*1ffc0*/  LEA.HI R5, R5, R60, RZ, 0x2 ;  /* 0x0000003c05057211 */ /* 0x000fe200078f10ff */
[----:B------:R-:W-:Y:S02]  /*1ffd0*/  IMAD.WIDE.U32 R60, R197, c[0x0][0x1e8], RZ ;  /* 0x00007a00c53c7a25 */ /* 0x000fe400078e00ff */
[----:B------:R3:W1:Y:S01]  /*1ffe0*/  LDS.128 R16, [R200+0x4000] ;  /* 0x00400000c8107984 */ /* 0x0006620000000c00 */
[----:B------:R-:W-:Y:S01]  /*1fff0*/  SHF.R.S32.HI R6, RZ, 0x2, R5 ;  /* 0x00000002ff067819 */ /* 0x000fe20000011405 */
[----:B------:R-:W-:Y:S01]  /*20000*/  IMAD R62, R3, c[0x0][0x1e4], R62 ;  /* 0x00007900033e7a24 */ /* 0x000fe200078e023e */
[----:B------:R-:W-:Y:S01]  /*20010*/  SEL R3, R64, R60, !P0 ;  /* 0x0000003c40037207 */ /* 0x000fe20004000000 */
[----:B------:R3:W1:Y:S01]  /*20020*/  LDS.128 R12, [R200+0x4800] ;  /* 0x00480000c80c7984 */ /* 0x0006620000000c00 */
[----:B------:R-:W-:-:S02]  /*20030*/  IMAD R197, R197, c[0x0][0x1ec], R61 ;  /* 0x00007b00c5c57a24 */ /* 0x000fc400078e023d */
[----:B------:R-:W-:Y:S01]  /*20040*/  @!P0 IMAD.IADD R197, R65, 0x1, R62 ;  /* 0x0000000141c58824 */ /* 0x000fe200078e023e */
[----:B------:R3:W1:Y:S01]  /*20050*/  LDS.128 R8, [R200+0x5000] ;  /* 0x00500000c8087984 */ /* 0x0006620000000c00 */
[----:B------:R-:W-:-:S03]  /*20060*/  IMAD R5, R63, 0x10, R6 ;  /* 0x000000103f057824 */ /* 0x000fc600078e0206 */
[----:B------:R3:W1:Y:S01]  /*20070*/  LDS.128 R52, [R200+0x5800] ;  /* 0x00580000c8347984 */ /* 0x0006620000000c00 */
[----:B------:R-:W-:Y:S05]  /*20080*/  @P1 BRA `(.L_x_2346) ;  /* 0x000000d000001947 */ /* 0x000fea0003800000 */
[----:B----4-:R-:W4:Y:S01]  /*20090*/  S2R R6, SR_CTAID.X ;  /* 0x0000000000067919 */ /* 0x010f220000002500 */
[----:B------:R-:W-:Y:S01]  /*200a0*/  IADD3 R61, R5, 0x8, RZ ;  /* 0x00000008053d7810 */ /* 0x000fe20007ffe0ff */
[C---:B----4-:R-:W-:Y:S02]  /*200b0*/  IMAD R62, R6.reuse, 0x40, R57 ;  /* 0x00000040063e7824 */ /* 0x050fe400078e0239 */
        /* <DEDUP_REMOVED lines=10> */
.L_x_2346:
[----:B----4-:R-:W-:Y:S05]  /*20160*/  BSYNC B0 ;  /* 0x0000000000007941 */ /* 0x010fea0003800000 */
.L_x_2345:
[----:B------:R-:W4:Y:S01]  /*20170*/  S2R R5, SR_CTAID.X ;  /* 0x0000000000057919 */ /* 0x000f220000002500 */
[----:B------:R-:W-:Y:S01]  /*20180*/  LEA.HI R7, R7, R4, RZ, 0x3 ;  /* 0x0000000407077211 */ /* 0x000fe200078f18ff */
[----:B------:R-:W-:Y:S01]  /*20190*/  BSSY B0, `(.L_x_2347) ;  /* 0x0000029000007945 */ /* 0x000fe20003800000 */
[----:B------:R-:W-:Y:S02]  /*201a0*/  LEA.HI R59, R59, R0, RZ, 0x3 ;  /* 0x000000003b3b7211 */ /* 0x000fe400078f18ff */
[----:B------:R-:W-:-:S05]  /*201b0*/  LOP3.LUT R7, R7, 0xfffffff8, RZ, 0xc0, !PT ;  /* 0xfffffff807077812 */ /* 0x000fca00078ec0ff */
[----:B------:R-:W-:Y:S01]  /*201c0*/  IMAD.IADD R4, R4, 0x1, -R7 ;  /* 0x0000000104047824 */ /* 0x000fe200078e0a07 */
[----:B------:R-:W-:-:S03]  /*201d0*/  LOP3.LUT R7, R59, 0xfffffff8, RZ, 0xc0, !PT ;  /* 0xfffffff83b077812 */ /* 0x000fc600078ec0ff */
[----:B------:R-:W-:Y:S01]  /*201e0*/  IMAD.SHL.U32 R56, R4, 0x8, RZ ;  /* 0x0000000804387824 */ /* 0x000fe200078e00ff */
[----:B------:R-:W-:Y:S01]  /*201f0*/  SHF.R.S32.HI R4, RZ, 0x1f, R58 ;  /* 0x0000001fff047819 */ /* 0x000fe2000001143a */
[----:B------:R-:W-:Y:S01]  /*20200*/  IMAD.IADD R7, R0, 0x1, -R7 ;  /* 0x0000000100077824 */ /* 0x000fe200078e0a07 */
[----:B------:R-:W-:Y:S02]  /*20210*/  SHF.R.S32.HI R0, RZ, 0x3, R59 ;  /* 0x00000003ff007819 */ /* 0x000fe4000001143b */
[----:B------:R-:W-:Y:S01]  /*20220*/  SHF.R.S32.HI R57, RZ, 0x1f, R56 ;  /* 0x0000001fff397819 */ /* 0x000fe20000011438 */
[----:B------:R-:W-:Y:S02]  /*20230*/  IMAD.SHL.U32 R7, R7, 0x8, RZ ;  /* 0x0000000807077824 */ /* 0x000fe400078e00ff */
[----:B----4-:R-:W-:-:S04]  /*20240*/  IMAD.SHL.U32 R5, R5, 0x40, RZ ;  /* 0x0000004005057824 */ /* 0x010fc800078e00ff */
[----:B------:R-:W-:Y:S01]  /*20250*/  IMAD.WIDE.U32 R60, R5, c[0x0][0x1e8], R56 ;  /* 0x00007a00053c7a25 */ /* 0x000fe200078e0038 */
[----:B------:R-:W-:-:S04]  /*20260*/  SHF.R.S32.HI R2, RZ, 0x1f, R5 ;  /* 0x0000001fff027819 */ /* 0x000fc80000011405 */
[----:B------:R-:W-:Y:S01]  /*20270*/  IADD3 R60, P0, R3, R60, RZ ;  /* 0x0000003c033c7210 */ /* 0x000fe20007f1e0ff */
[----:B------:R-:W-:Y:S02]  /*20280*/  IMAD R2, R2, c[0x0][0x1e8], RZ ;  /* 0x00007a0002027a24 */ /* 0x000fe400078e02ff */
[----:B------:R-:W-:Y:S01]  /*20290*/  IMAD R3, R4, c[0x0][0x1f0], RZ ;  /* 0x00007c0004037a24 */ /* 0x000fe200078e02ff */
[----:B------:R-:W-:Y:S01]  /*202a0*/  SHF.R.S32.HI R4, RZ, 0x1f, R0 ;  /* 0x0000001fff047819 */ /* 0x000fe20000011400 */
[----:B------:R-:W-:Y:S02]  /*202b0*/  IMAD R2, R5, c[0x0][0x1ec], R2 ;  /* 0x00007b0005027a24 */ /* 0x000fe400078e0202 */
[----:B------:R-:W-:Y:S02]  /*202c0*/  IMAD.IADD R5, R196, 0x1, -R5 ;  /* 0x00000001c4057824 */ /* 0x000fe400078e0a05 */
[----:B------:R-:W-:Y:S01]  /*202d0*/  IMAD R3, R58, c[0x0][0x1f4], R3 ;  /* 0x00007d003a037a24 */ /* 0x000fe200078e0203 */
[----:B------:R-:W-:-:S02]  /*202e0*/  IADD3.X R61, R197, R61, R2, P0, !PT ;  /* 0x0000003dc53d7210 */ /* 0x000fc400007fe402 */
[----:B------:R-:W-:Y:S02]  /*202f0*/  ISETP.GE.AND P0, PT, R0, R5, PT ;  /* 0x000000050000720c */ /* 0x000fe40003f06270 */
[C---:B------:R-:W-:Y:S01]  /*20300*/  IADD3 R2, R7.reuse, 0x40, RZ ;  /* 0x0000004007027810 */ /* 0x040fe20007ffe0ff */
[----:B------:R-:W-:Y:S01]  /*20310*/  IMAD.WIDE.U32 R58, R58, c[0x0][0x1f0], R60 ;  /* 0x00007c003a3a7a25 */ /* 0x000fe200078e003c */
[----:B------:R-:W-:-:S03]  /*20320*/  IADD3 R7, R7, 0x80, RZ ;  /* 0x0000008007077810 */ /* 0x000fc60007ffe0ff */
        /* <DEDUP_REMOVED lines=15> */
.L_x_2348:
[----:B------:R-:W-:Y:S05]  /*20420*/  BSYNC B0 ;  /* 0x0000000000007941 */ /* 0x000fea0003800000 */
.L_x_2347:
[----:B------:R-:W-:Y:S01]  /*20430*/  IADD3 R6, R0, 0x10, RZ ;  /* 0x0000001000067810 */ /* 0x000fe20007ffe0ff */
[----:B------:R-:W-:Y:S03]  /*20440*/  BSSY B0, `(.L_x_2349) ;  /* 0x0000013000007945 */ /* 0x000fe60003800000 */
[----:B------:R-:W-:-:S13]  /*20450*/  ISETP.GE.AND P0, PT, R6, R5, PT ;  /* 0x000000050600720c */ /* 0x000fda0003f06270 */
[----:B------:R-:W-:Y:S05]  /*20460*/  @P0 BRA `(.L_x_2350) ;  /* 0x0000010000000947 */ /* 0x000fea0003800000 */
[----:B------:R-:W-:Y:S01]  /*20470*/  IADD3 R6, P0, R0, 0x10, RZ ;  /* 0x0000001000067810 */ /* 0x000fe20007f1e0ff */
[----:B-1--4-:R-:W-:Y:S01]  /*20480*/  IMAD.MOV.U32 R16, RZ, RZ, R58 ;  /* 0x000000ffff107224 */ /* 0x012fe200078e003a */
        /* <DEDUP_REMOVED lines=14> */
.L_x_2350:
[----:B------:R-:W-:Y:S05]  /*20570*/  BSYNC B0 ;  /* 0x0000000000007941 */ /* 0x000fea0003800000 */
.L_x_2349:
        /* <DEDUP_REMOVED lines=17> */
[----:B--2---:R1:W-:Y:S04]  /*20690*/  @!P2 STG.E.128 [R14.64], R40 ;  /* 0x000000280e00a986 */ /* 0x0043e8000c101d04 */
[----:B------:R1:W-:Y:S04]  /*206a0*/  @!P1 STG.E.128 [R14.64+0x80], R24 ;  /* 0x000080180e009986 */ /* 0x0003e8000c101d04 */
[----:B------:R1:W-:Y:S02]  /*206b0*/  @!P0 STG.E.128 [R14.64+0x100], R8 ;  /* 0x000100080e008986 */ /* 0x0003e4000c101d04 */
.L_x_2352:
[----:B------:R-:W-:Y:S05]  /*206c0*/  BSYNC B0 ;  /* 0x0000000000007941 */ /* 0x000fea0003800000 */
.L_x_2351:
[----:B------:R-:W-:-:S04]  /*206d0*/  IADD3 R6, R0, 0x30, RZ ;  /* 0x0000003000067810 */ /* 0x000fc80007ffe0ff */
[----:B------:R-:W-:-:S13]  /*206e0*/  ISETP.GE.AND P0, PT, R6, R5, PT ;  /* 0x000000050600720c */ /* 0x000fda0003f06270 */
[----:B------:R-:W-:Y:S05]  /*206f0*/  @P0 EXIT ;  /* 0x000000000000094d */ /* 0x000fea0003800000 */
[----:B------:R-:W-:Y:S02]  /*20700*/  IADD3 R0, P0, R0, 0x30, RZ ;  /* 0x0000003000007810 */ /* 0x000fe40007f1e0ff */
[----:B------:R-:W-:Y:S02]  /*20710*/  MOV R5, R61 ;  /* 0x0000003d00057202 */ /* 0x000fe40000000f00 */
[----:B------:R-:W-:Y:S01]  /*20720*/  ISETP.GE.AND P1, PT, R56, c[0x0][0x220], PT ;  /* 0x0000880038007a0c */ /* 0x000fe20003f26270 */
[----:B------:R-:W-:Y:S01]  /*20730*/  IMAD.X R3, RZ, RZ, R4, P0 ;  /* 0x000000ffff037224 */ /* 0x000fe200000e0604 */
[----:B------:R-:W-:Y:S01]  /*20740*/  ISETP.GE.AND P0, PT, R2, c[0x0][0x220], PT ;  /* 0x0000880002007a0c */ /* 0x000fe20003f06270 */
[----:B------:R-:W-:Y:S02]  /*20750*/  IMAD.MOV.U32 R4, RZ, RZ, R58 ;  /* 0x000000ffff047224 */ /* 0x000fe400078e003a */
[----:B------:R-:W-:Y:S02]  /*20760*/  IMAD R3, R3, c[0x0][0x1e8], RZ ;  /* 0x00007a0003037a24 */ /* 0x000fe400078e02ff */
[----:B------:R-:W-:-:S04]  /*20770*/  IMAD.WIDE.U32 R4, R0, c[0x0][0x1e8], R4 ;  /* 0x00007a0000047a25 */ /* 0x000fc800078e0004 */
[----:B------:R-:W-:Y:S01]  /*20780*/  IMAD R3, R0, c[0x0][0x1ec], R3 ;  /* 0x00007b0000037a24 */ /* 0x000fe200078e0203 */
[----:B------:R-:W-:-:S03]  /*20790*/  LEA R2, P2, R4, c[0x0][0x1d0], 0x1 ;  /* 0x0000740004027a11 */ /* 0x000fc600078408ff */
        /* <DEDUP_REMOVED lines=8> */
.L_x_2353:
        /* <DEDUP_REMOVED lines=14> */
.L_x_7362:


//--------------------- .text._ZN5flash24flash_fwd_splitkv_kernelI23Flash_fwd_kernel_traitsILi192ELi64ELi64ELi4ELb0ELb0EN7cutlass6half_tE19Flash_kernel_traitsILi192ELi64ELi64ELi4ES3_EELb0ELb1ELb0ELb0ELb0ELb1ELb0ELb1EEEvNS_16Flash_fwd_paramsE --------------------------
	.section	.text._ZN5flash24flash_fwd_splitkv_kernelI23Flash_fwd_kernel_traitsILi192ELi64ELi64ELi4ELb0ELb0EN7cutlass6half_tE19Flash_kernel_traitsILi192ELi64ELi64ELi4ES3_EELb0ELb1ELb0ELb0ELb0ELb1ELb0ELb1EEEvNS_16Flash_fwd_paramsE,"ax",@progbits
	.sectioninfo	@"SHI_REGISTERS=240"
	.align	128
        .global         _ZN5flash24flash_fwd_splitkv_kernelI23Flash_fwd_kernel_traitsILi192ELi64ELi64ELi4ELb0ELb0EN7cutlass6half_tE19Flash_kernel_traitsILi192ELi64ELi64ELi4ES3_EELb0ELb1ELb0ELb0ELb0ELb1ELb0ELb1EEEvNS_16Flash_fwd_paramsE
        .type           _ZN5flash24flash_fwd_splitkv_kernelI23Flash_fwd_kernel_traitsILi192ELi64ELi64ELi4ELb0ELb0EN7cutlass6half_tE19Flash_kernel_traitsILi192ELi64ELi64ELi4ES3_EELb0ELb1ELb0ELb0ELb0ELb1ELb0ELb1EEEvNS_16Flash_fwd_paramsE,@function
        .size           _ZN5flash24flash_fwd_splitkv_kernelI23Flash_fwd_kernel_traitsILi192ELi64ELi64ELi4ELb0ELb0EN7cutlass6half_tE19Flash_kernel_traitsILi192ELi64ELi64ELi4ES3_EELb0ELb1ELb0ELb0ELb0ELb1ELb0ELb1EEEvNS_16Flash_fwd_paramsE,(.L_x_7363 - _ZN5flash24flash_fwd_splitkv_kernelI23Flash_fwd_kernel_traitsILi192ELi64ELi64ELi4ELb0ELb0EN7cutlass6half_tE19Flash_kernel_traitsILi192ELi64ELi64ELi4ES3_EELb0ELb1ELb0ELb0ELb0ELb1ELb0ELb1EEEvNS_16Flash_fwd_paramsE)
        .other          _ZN5flash24flash_fwd_splitkv_kernelI23Flash_fwd_kernel_traitsILi192ELi64ELi64ELi4ELb0ELb0EN7cutlass6half_tE19Flash_kernel_traitsILi192ELi64ELi64ELi4ES3_EELb0ELb1ELb0ELb0ELb0ELb1ELb0ELb1EEEvNS_16Flash_fwd_paramsE,@"STO_CUDA_ENTRY STV_DEFAULT"
_ZN5flash24flash_fwd_splitkv_kernelI23Flash_fwd_kernel_traitsILi192ELi64ELi64ELi4ELb0ELb0EN7cutlass6half_tE19Flash_kernel_traitsILi192ELi64ELi64ELi4ES3_EELb0ELb1ELb0ELb0ELb0ELb1ELb0ELb1EEEvNS_16Flash_fwd_paramsE:
.text._ZN5flash24flash_fwd_splitkv_kernelI23Flash_fwd_kernel_traitsILi192ELi64ELi64ELi4ELb0ELb0EN7cutlass6half_tE19Flash_kernel_traitsILi192ELi64ELi64ELi4ES3_EELb0ELb1ELb0ELb0ELb0ELb1ELb0ELb1EEEvNS_16Flash_fwd_paramsE:
        /* <DEDUP_REMOVED lines=36> */
.L_x_2354:
[----:B-1-34-:R-:W-:Y:S02]  /*0240*/  MOV R71, c[0x0][0x218] ;  /* 0x0000860000477a02 */ /* 0x01afe40000000f00 */
.L_x_2355:
        /* <DEDUP_REMOVED lines=87> */
.L_x_2358:
[----:B------:R-:W-:Y:S05]  /*07c0*/  BSYNC B0 ;  /* 0x0000000000007941 */ /* 0x000fea0003800000 */
.L_x_2357:
        /* <DEDUP_REMOVED lines=20> */
.L_x_2360:
[----:B------:R-:W-:Y:S05]  /*0910*/  BSYNC B0 ;  /* 0x0000000000007941 */ /* 0x000fea0003800000 */
.L_x_2359:
        /* <DEDUP_REMOVED lines=20> */
.L_x_2362:
[----:B------:R-:W-:Y:S05]  /*0a60*/  BSYNC B0 ;  /* 0x0000000000007941 */ /* 0x000fea0003800000 */
.L_x_2361:
        /* <DEDUP_REMOVED lines=19> */
.L_x_2364:
[----:B------:R-:W-:Y:S05]  /*0ba0*/  BSYNC B0 ;  /* 0x0000000000007941 */ /* 0x000fea0003800000 */
.L_x_2363:
        /* <DEDUP_REMOVED lines=19> */
.L_x_2356:
        /* <DEDUP_REMOVED lines=90> */
.L_x_2365:
        /* <DEDUP_REMOVED lines=17> */
.L_x_2367:
        /* <DEDUP_REMOVED lines=52> */
.L_x_2366:
        /* <DEDUP_REMOVED lines=262> */
.L_x_2461:
        /* <DEDUP_REMOVED lines=18> */
.L_x_2370:
[----:B------:R-:W-:Y:S05]  /*2850*/  BSYNC B0 ;  /* 0x0000000000007941 */ /* 0x000fea0003800000 */
.L_x_2369:
        /* <DEDUP_REMOVED lines=18> */
.L_x_2372:
[----:B------:R-:W-:Y:S05]  /*2980*/  BSYNC B0 ;  /* 0x0000000000007941 */ /* 0x000fea0003800000 */
.L_x_2371:
        /* <DEDUP_REMOVED lines=18> */
.L_x_2374:
[----:B------:R-:W-:Y:S05]  /*2ab0*/  BSYNC B0 ;  /* 0x0000000000007941 */ /* 0x000fea0003800000 */
.L_x_2373:
        /* <DEDUP_REMOVED lines=18> */
.L_x_2376:
[----:B------:R-:W-:Y:S05]  /*2be0*/  BSYNC B0 ;  /* 0x0000000000007941 */ /* 0x000fea0003800000 */
.L_x_2375:
        /* <DEDUP_REMOVED lines=65> */
.L_x_2382:
[----:B------:R-:W-:Y:S05]  /*3000*/  BSYNC B0 ;  /* 0x0000000000007941 */ /* 0x000fea0003800000 */
.L_x_2381:
        /* <DEDUP_REMOVED lines=54> */
.L_x_2384:
[----:B------:R-:W-:Y:S05]  /*3370*/  BSYNC B0 ;  /* 0x0000000000007941 */ /* 0x000fea0003800000 */
.L_x_2383:
        /* <DEDUP_REMOVED lines=53> */
.L_x_2380:
[----:B------:R-:W-:Y:S05]  /*36d0*/  BSYNC B1 ;  /* 0x0000000000017941 */ /* 0x000fea0003800000 */
.L_x_2379:
        /* <DEDUP_REMOVED lines=64> */
.L_x_2388:
[----:B------:R-:W-:Y:S05]  /*3ae0*/  BSYNC B0 ;  /* 0x0000000000007941 */ /* 0x000fea0003800000 */
.L_x_2387:
        /* <DEDUP_REMOVED lines=57> */
.L_x_2390:
[----:B------:R-:W-:Y:S05]  /*3e80*/  BSYNC B0 ;  /* 0x0000000000007941 */ /* 0x000fea0003800000 */
.L_x_2389:
        /* <DEDUP_REMOVED lines=56> */
.L_x_2386:
[----:B------:R-:W-:Y:S05]  /*4210*/  BSYNC B1 ;  /* 0x0000000000017941 */ /* 0x000fea0003800000 */
.L_x_2385:
        /* <DEDUP_REMOVED lines=64> */
.L_x_2394:
[----:B------:R-:W-:Y:S05]  /*4620*/  BSYNC B0 ;  /* 0x0000000000007941 */ /* 0x000fea0003800000 */
.L_x_2393:
        /* <DEDUP_REMOVED lines=57> */
.L_x_2396:
[----:B------:R-:W-:Y:S05]  /*49c0*/  BSYNC B0 ;  /* 0x0000000000007941 */ /* 0x000fea0003800000 */
.L_x_2395:
        /* <DEDUP_REMOVED lines=56> */
.L_x_2392:
[----:B------:R-:W-:Y:S05]  /*4d50*/  BSYNC B1 ;  /* 0x0000000000017941 */ /* 0x000fea0003800000 */
.L_x_2391:
        /* <DEDUP_REMOVED lines=67> */
.L_x_2400:
[----:B------:R-:W-:Y:S05]  /*5190*/  BSYNC B0 ;  /* 0x0000000000007941 */ /* 0x000fea0003800000 */
.L_x_2399:
        /* <DEDUP_REMOVED lines=57> */
.L_x_2402:
[----:B------:R-:W-:Y:S05]  /*5530*/  BSYNC B0 ;  /* 0x0000000000007941 */ /* 0x000fea0003800000 */
.L_x_2401:
        /* <DEDUP_REMOVED lines=56> */
.L_x_2398:
[----:B------:R-:W-:Y:S05]  /*58c0*/  BSYNC B1 ;  /* 0x0000000000017941 */ /* 0x000fea0003800000 */
.L_x_2397:
        /* <DEDUP_REMOVED lines=8> */
.L_x_2378:
        /* <DEDUP_REMOVED lines=95> */
.L_x_2409:
[----:B------:R-:W-:Y:S05]  /*5f40*/  BSYNC B0 ;  /* 0x0000000000007941 */ /* 0x000fea0003800000 */
.L_x_2408:
[----:B-----5:R2:W-:Y:S02]  /*5f50*/  STG.E.128 [R108.64], R52 ;  /* 0x000000346c007986 */ /* 0x0205e4000c101d06 */
.L_x_2407:
[----:B------:R-:W-:Y:S05]  /*5f60*/  BSYNC B1 ;  /* 0x0000000000017941 */ /* 0x000fea0003800000 */
.L_x_2406:
        /* <DEDUP_REMOVED lines=94> */
.L_x_2413:
[----:B------:R-:W-:Y:S05]  /*6550*/  BSYNC B0 ;  /* 0x0000000000007941 */ /* 0x000fea0003800000 */
.L_x_2412:
[----:B-----5:R3:W-:Y:S02]  /*6560*/  STG.E.128 [R108.64+0x80], R52 ;  /* 0x000080346c007986 */ /* 0x0207e4000c101d06 */
.L_x_2411:
[----:B------:R-:W-:Y:S05]  /*6570*/  BSYNC B1 ;  /* 0x0000000000017941 */ /* 0x000fea0003800000 */
.L_x_2410:
        /* <DEDUP_REMOVED lines=93> */
.L_x_2415:
[----:B------:R-:W-:Y:S05]  /*6b50*/  BSYNC B0 ;  /* 0x0000000000007941 */ /* 0x000fea0003800000 */
.L_x_2414:
[----:B-----5:R3:W-:Y:S02]  /*6b60*/  STG.E.128 [R108.64+0x100], R52 ;  /* 0x000100346c007986 */ /* 0x0207e4000c101d06 */
.L_x_2405:
[----:B------:R-:W-:Y:S05]  /*6b70*/  BSYNC B2 ;  /* 0x0000000000027941 */ /* 0x000fea0003800000 */
.L_x_2404:
        /* <DEDUP_REMOVED lines=98> */
.L_x_2421:
[----:B------:R-:W-:Y:S05]  /*71a0*/  BSYNC B0 ;  /* 0x0000000000007941 */ /* 0x000fea0003800000 */
.L_x_2420:
[C---:B------:R-:W-:Y:S04]  /*71b0*/  LEA R2, P0, R61.reuse, R108, 0x1 ;  /* 0x0000006c3d027211 */ /* 0x040fe800078008ff */
[----:B------:R-:W-:Y:S05]  /*71c0*/  LEA.HI.X R3, R61, R109, R60, 0x1, P0 ;  /* 0x0000006d3d037211 */ /* 0x000fea00000f0c3c */
[----:B-----5:R1:W-:Y:S04]  /*71d0*/  STG.E.128 [R2.64], R56 ;  /* 0x0000003802007986 */ /* 0x0203e8000c101d06 */
.L_x_2419:
[----:B------:R-:W-:Y:S05]  /*71e0*/  BSYNC B1 ;  /* 0x0000000000017941 */ /* 0x000fea0003800000 */
.L_x_2418:
        /* <DEDUP_REMOVED lines=96> */
.L_x_2425:
[----:B------:R-:W-:Y:S05]  /*77f0*/  BSYNC B0 ;  /* 0x0000000000007941 */ /* 0x000fea0003800000 */
.L_x_2424:
[C---:B------:R-:W-:Y:S04]  /*7800*/  LEA R2, P0, R82.reuse, R108, 0x1 ;  /* 0x0000006c52027211 */ /* 0x040fe800078008ff */
[----:B------:R-:W-:Y:S05]  /*7810*/  LEA.HI.X R3, R82, R109, R81, 0x1, P0 ;  /* 0x0000006d52037211 */ /* 0x000fea00000f0c51 */
[----:B-----5:R4:W-:Y:S04]  /*7820*/  STG.E.128 [R2.64], R56 ;  /* 0x0000003802007986 */ /* 0x0209e8000c101d06 */
.L_x_2423:
[----:B------:R-:W-:Y:S05]  /*7830*/  BSYNC B1 ;  /* 0x0000000000017941 */ /* 0x000fea0003800000 */
.L_x_2422:
        /* <DEDUP_REMOVED lines=95> */
.L_x_2427:
[----:B------:R-:W-:Y:S05]  /*7e30*/  BSYNC B0 ;  /* 0x0000000000007941 */ /* 0x000fea0003800000 */
.L_x_2426:
[C---:B------:R-:W-:Y:S04]  /*7e40*/  LEA R2, P0, R90.reuse, R108, 0x1 ;  /* 0x0000006c5a027211 */ /* 0x040fe800078008ff */
[----:B------:R-:W-:Y:S05]  /*7e50*/  LEA.HI.X R3, R90, R109, R89, 0x1, P0 ;  /* 0x0000006d5a037211 */ /* 0x000fea00000f0c59 */
[----:B-----5:R4:W-:Y:S04]  /*7e60*/  STG.E.128 [R2.64], R56 ;  /* 0x0000003802007986 */ /* 0x0209e8000c101d06 */
.L_x_2417:
[----:B------:R-:W-:Y:S05]  /*7e70*/  BSYNC B2 ;  /* 0x0000000000027941 */ /* 0x000fea0003800000 */
.L_x_2416:
        /* <DEDUP_REMOVED lines=98> */
.L_x_2433:
[----:B------:R-:W-:Y:S05]  /*84a0*/  BSYNC B0 ;  /* 0x0000000000007941 */ /* 0x000fea0003800000 */
.L_x_2432:
[C---:B------:R-:W-:Y:S04]  /*84b0*/  LEA R2, P0, R170.reuse, R108, 0x1 ;  /* 0x0000006caa027211 */ /* 0x040fe800078008ff */
[----:B------:R-:W-:Y:S05]  /*84c0*/  LEA.HI.X R3, R170, R109, R76, 0x1, P0 ;  /* 0x0000006daa037211 */ /* 0x000fea00000f0c4c */
[----:B-----5:R4:W-:Y:S04]  /*84d0*/  STG.E.128 [R2.64], R56 ;  /* 0x0000003802007986 */ /* 0x0209e8000c101d06 */
.L_x_2431:
[----:B------:R-:W-:Y:S05]  /*84e0*/  BSYNC B1 ;  /* 0x0000000000017941 */ /* 0x000fea0003800000 */
.L_x_2430:
        /* <DEDUP_REMOVED lines=96> */
.L_x_2437:
[----:B------:R-:W-:Y:S05]  /*8af0*/  BSYNC B0 ;  /* 0x0000000000007941 */ /* 0x000fea0003800000 */
.L_x_2436:
[C---:B------:R-:W-:Y:S04]  /*8b00*/  LEA R2, P0, R84.reuse, R108, 0x1 ;  /* 0x0000006c54027211 */ /* 0x040fe800078008ff */
[----:B------:R-:W-:Y:S05]  /*8b10*/  LEA.HI.X R3, R84, R109, R83, 0x1, P0 ;  /* 0x0000006d54037211 */ /* 0x000fea00000f0c53 */
[----:B-----5:R4:W-:Y:S04]  /*8b20*/  STG.E.128 [R2.64], R56 ;  /* 0x0000003802007986 */ /* 0x0209e8000c101d06 */
.L_x_2435:
[----:B------:R-:W-:Y:S05]  /*8b30*/  BSYNC B1 ;  /* 0x0000000000017941 */ /* 0x000fea0003800000 */
.L_x_2434:
        /* <DEDUP_REMOVED lines=95> */
.L_x_2439:
[----:B------:R-:W-:Y:S05]  /*9130*/  BSYNC B0 ;  /* 0x0000000000007941 */ /* 0x000fea0003800000 */
.L_x_2438:
[C---:B------:R-:W-:Y:S04]  /*9140*/  LEA R2, P0, R92.reuse, R108, 0x1 ;  /* 0x0000006c5c027211 */ /* 0x040fe800078008ff */
[----:B------:R-:W-:Y:S05]  /*9150*/  LEA.HI.X R3, R92, R109, R91, 0x1, P0 ;  /* 0x0000006d5c037211 */ /* 0x000fea00000f0c5b */
[----:B-----5:R4:W-:Y:S04]  /*9160*/  STG.E.128 [R2.64], R56 ;  /* 0x0000003802007986 */ /* 0x0209e8000c101d06 */
.L_x_2429:
[----:B------:R-:W-:Y:S05]  /*9170*/  BSYNC B2 ;  /* 0x0000000000027941 */ /* 0x000fea0003800000 */
.L_x_2428:
        /* <DEDUP_REMOVED lines=100> */
.L_x_2445:
[----:B------:R-:W-:Y:S05]  /*97c0*/  BSYNC B0 ;  /* 0x0000000000007941 */ /* 0x000fea0003800000 */
.L_x_2444:
[C---:B------:R-:W-:Y:S02]  /*97d0*/  IMAD R0, R177.reuse, c[0x0][0x19c], RZ ;  /* 0x00006700b1007a24 */ /* 0x040fe400078e02ff */
[----:B------:R-:W-:Y:S05]  /*97e0*/  IMAD.WIDE.U32 R2, R177, c[0x0][0x198], R108 ;  /* 0x00006600b1027a25 */ /* 0x000fea00078e006c */
[----:B------:R-:W-:Y:S05]  /*97f0*/  IADD3 R3, R3, R0, RZ ;  /* 0x0000000003037210 */ /* 0x000fea0007ffe0ff */
[----:B-----5:R4:W-:Y:S02]  /*9800*/  STG.E.128 [R2.64], R56 ;  /* 0x0000003802007986 */ /* 0x0209e4000c101d06 */
.L_x_2443:
[----:B------:R-:W-:Y:S05]  /*9810*/  BSYNC B1 ;  /* 0x0000000000017941 */ /* 0x000fea0003800000 */
.L_x_2442:
        /* <DEDUP_REMOVED lines=96> */
.L_x_2449:
[----:B------:R-:W-:Y:S05]  /*9e20*/  BSYNC B0 ;  /* 0x0000000000007941 */ /* 0x000fea0003800000 */
.L_x_2448:
[C---:B------:R-:W-:Y:S04]  /*9e30*/  LEA R2, P0, R96.reuse, R108, 0x1 ;  /* 0x0000006c60027211 */ /* 0x040fe800078008ff */
[----:B------:R-:W-:Y:S05]  /*9e40*/  LEA.HI.X R3, R96, R109, R95, 0x1, P0 ;  /* 0x0000006d60037211 */ /* 0x000fea00000f0c5f */
[----:B-----5:R4:W-:Y:S04]  /*9e50*/  STG.E.128 [R2.64], R56 ;  /* 0x0000003802007986 */ /* 0x0209e8000c101d06 */
.L_x_2447:
[----:B------:R-:W-:Y:S05]  /*9e60*/  BSYNC B1 ;  /* 0x0000000000017941 */ /* 0x000fea0003800000 */
.L_x_2446:
        /* <DEDUP_REMOVED lines=95> */
.L_x_2451:
[----:B------:R-:W-:Y:S05]  /*a460*/  BSYNC B0 ;  /* 0x0000000000007941 */ /* 0x000fea0003800000 */
.L_x_2450:
[C---:B------:R-:W-:Y:S04]  /*a470*/  LEA R2, P0, R100.reuse, R108, 0x1 ;  /* 0x0000006c64027211 */ /* 0x040fe800078008ff */
[----:B------:R-:W-:Y:S05]  /*a480*/  LEA.HI.X R3, R100, R109, R99, 0x1, P0 ;  /* 0x0000006d64037211 */ /* 0x000fea00000f0c63 */
[----:B-----5:R4:W-:Y:S04]  /*a490*/  STG.E.128 [R2.64], R56 ;  /* 0x0000003802007986 */ /* 0x0209e8000c101d06 */
.L_x_2441:
[----:B------:R-:W-:Y:S05]  /*a4a0*/  BSYNC B2 ;  /* 0x0000000000027941 */ /* 0x000fea0003800000 */
.L_x_2440:
        /* <DEDUP_REMOVED lines=8> */
.L_x_2377:
        /* <DEDUP_REMOVED lines=11> */
.L_x_2453:
[----:B------:R-:W-:Y:S05]  /*a5e0*/  BSYNC B0 ;  /* 0x0000000000007941 */ /* 0x000fea0003800000 */
.L_x_2452:
        /* <DEDUP_REMOVED lines=24> */
.L_x_2455:
[----:B------:R-:W-:Y:S05]  /*a770*/  BSYNC B0 ;  /* 0x0000000000007941 */ /* 0x000fea0003800000 */
.L_x_2454:
        /* <DEDUP_REMOVED lines=24> */
.L_x_2457:
[----:B------:R-:W-:Y:S05]  /*a900*/  BSYNC B0 ;  /* 0x0000000000007941 */ /* 0x000fea0003800000 */
.L_x_2456:
        /* <DEDUP_REMOVED lines=27> */
.L_x_2458:
[----:B------:R-:W-:Y:S05]  /*aac0*/  BSYNC B0 ;  /* 0x0000000000007941 */ /* 0x000fea0003800000 */
.L_x_2403:
        /* <DEDUP_REMOVED lines=80> */
.L_x_2459:
        /* <DEDUP_REMOVED lines=8> */
.L_x_2460:
[----:B------:R-:W-:Y:S04]  /*b050*/  IADD3 R11, R11, -0x1, RZ ;  /* 0xffffffff0b0b7810 */ /* 0x000fe80007ffe0ff */
[----:B------:R-:W-:Y:S11]  /*b060*/  ISETP.GT.AND P0, PT, R11, R70, PT ;  /* 0x000000460b00720c */ /* 0x000ff60003f04270 */
[----:B------:R-:W-:Y:S02]  /*b070*/  @!UPT UIADD3 URZ, URZ, URZ, URZ ;  /* 0x0000003f3f3ff290 */ /* 0x000fe4000fffe03f */
[----:B------:R-:W-:-:S05]  /*b080*/  @P0 BRA `(.L_x_2461) ;  /* 0xffff76a000000947 */ /* 0x000fca000383ffff */
.L_x_2368:
        /* <DEDUP_REMOVED lines=100> */
.L_x_2470:
[----:B------:R-:W-:Y:S05]  /*b6d0*/  BSYNC B0 ;  /* 0x0000000000007941 */ /* 0x000fea0003800000 */
.L_x_2469:
[----:B-----5:R4:W-:Y:S02]  /*b6e0*/  STS.128 [R208], R16 ;  /* 0x00000010d0007388 */ /* 0x0209e40000000c00 */
.L_x_2468:
[----:B------:R-:W-:Y:S05]  /*b6f0*/  BSYNC B1 ;  /* 0x0000000000017941 */ /* 0x000fea0003800000 */
.L_x_2467:
        /* <DEDUP_REMOVED lines=46> */
.L_x_2474:
[----:B------:R-:W-:Y:S05]  /*b9e0*/  BSYNC B0 ;  /* 0x0000000000007941 */ /* 0x000fea0003800000 */
.L_x_2473:
[----:B-----5:R1:W-:Y:S02]  /*b9f0*/  STS.128 [R208+0x2000], R16 ;  /* 0x00200010d0007388 */ /* 0x0203e40000000c00 */
.L_x_2472:
[----:B------:R-:W-:Y:S05]  /*ba00*/  BSYNC B1 ;  /* 0x0000000000017941 */ /* 0x000fea0003800000 */
.L_x_2471:
        /* <DEDUP_REMOVED lines=45> */
.L_x_2476:
[----:B------:R-:W-:Y:S05]  /*bce0*/  BSYNC B0 ;  /* 0x0000000000007941 */ /* 0x000fea0003800000 */
.L_x_2475:
[----:B-----5:R4:W-:Y:S02]  /*bcf0*/  STS.128 [R208+0x4000], R16 ;  /* 0x00400010d0007388 */ /* 0x0209e40000000c00 */
.L_x_2466:
[----:B------:R-:W-:Y:S05]  /*bd00*/  BSYNC B2 ;  /* 0x0000000000027941 */ /* 0x000fea0003800000 */
.L_x_2465:
        /* <DEDUP_REMOVED lines=60> */
.L_x_2482:
[----:B------:R-:W-:Y:S05]  /*c0d0*/  BSYNC B0 ;  /* 0x0000000000007941 */ /* 0x000fea0003800000 */
.L_x_2481:
[----:B-----5:R4:W-:Y:S02]  /*c0e0*/  STS.128 [R208+0x800], R16 ;  /* 0x00080010d0007388 */ /* 0x0209e40000000c00 */
.L_x_2480:
[----:B------:R-:W-:Y:S05]  /*c0f0*/  BSYNC B1 ;  /* 0x0000000000017941 */ /* 0x000fea0003800000 */
.L_x_2479:
        /* <DEDUP_REMOVED lines=46> */
.L_x_2486:
[----:B------:R-:W-:Y:S05]  /*c3e0*/  BSYNC B0 ;  /* 0x0000000000007941 */ /* 0x000fea0003800000 */
.L_x_2485:
[----:B-----5:R1:W-:Y:S02]  /*c3f0*/  STS.128 [R208+0x2800], R16 ;  /* 0x00280010d0007388 */ /* 0x0203e40000000c00 */
.L_x_2484:
[----:B------:R-:W-:Y:S05]  /*c400*/  BSYNC B1 ;  /* 0x0000000000017941 */ /* 0x000fea0003800000 */
.L_x_2483:
        /* <DEDUP_REMOVED lines=44> */
.L_x_2488:
[----:B------:R-:W-:Y:S05]  /*c6d0*/  BSYNC B0 ;  /* 0x0000000000007941 */ /* 0x000fea0003800000 */
.L_x_2487:
[----:B-----5:R2:W-:Y:S02]  /*c6e0*/  STS.128 [R208+0x4800], R32 ;  /* 0x00480020d0007388 */ /* 0x0205e40000000c00 */
.L_x_2478:
[----:B------:R-:W-:Y:S05]  /*c6f0*/  BSYNC B2 ;  /* 0x0000000000027941 */ /* 0x000fea0003800000 */
.L_x_2477:
        /* <DEDUP_REMOVED lines=61> */
.L_x_2494:
[----:B------:R-:W-:Y:S05]  /*cad0*/  BSYNC B0 ;  /* 0x0000000000007941 */ /* 0x000fea0003800000 */
.L_x_2493:
[----:B-----5:R4:W-:Y:S02]  /*cae0*/  STS.128 [R208+0x1000], R16 ;  /* 0x00100010d0007388 */ /* 0x0209e40000000c00 */
.L_x_2492:
[----:B------:R-:W-:Y:S05]  /*caf0*/  BSYNC B1 ;  /* 0x0000000000017941 */ /* 0x000fea0003800000 */
.L_x_2491:
        /* <DEDUP_REMOVED lines=46> */
.L_x_2498:
[----:B------:R-:W-:Y:S05]  /*cde0*/  BSYNC B0 ;  /* 0x0000000000007941 */ /* 0x000fea0003800000 */
.L_x_2497:
[----:B-----5:R4:W-:Y:S02]  /*cdf0*/  STS.128 [R208+0x3000], R16 ;  /* 0x00300010d0007388 */ /* 0x0209e40000000c00 */
.L_x_2496:
[----:B------:R-:W-:Y:S05]  /*ce00*/  BSYNC B1 ;  /* 0x0000000000017941 */ /* 0x000fea0003800000 */
.L_x_2495:
        /* <DEDUP_REMOVED lines=46> */
.L_x_2500:
[----:B------:R-:W-:Y:S05]  /*d0f0*/  BSYNC B0 ;  /* 0x0000000000007941 */ /* 0x000fea0003800000 */
.L_x_2499:
[----:B-----5:R4:W-:Y:S02]  /*d100*/  STS.128 [R208+0x5000], R16 ;  /* 0x00500010d0007388 */ /* 0x0209e40000000c00 */
.L_x_2490:
[----:B------:R-:W-:Y:S05]  /*d110*/  BSYNC B2 ;  /* 0x0000000000027941 */ /* 0x000fea0003800000 */
.L_x_2489:
        /* <DEDUP_REMOVED lines=60> */
.L_x_2505:
[----:B------:R-:W-:Y:S05]  /*d4e0*/  BSYNC B0 ;  /* 0x0000000000007941 */ /* 0x000fea0003800000 */
.L_x_2504:
[----:B-----5:R4:W-:Y:S02]  /*d4f0*/  STS.128 [R208+0x1800], R16 ;  /* 0x00180010d0007388 */ /* 0x0209e40000000c00 */
.L_x_2503:
[----:B------:R-:W-:Y:S05]  /*d500*/  BSYNC B1 ;  /* 0x0000000000017941 */ /* 0x000fea0003800000 */
.L_x_2502:
        /* <DEDUP_REMOVED lines=47> */
.L_x_2509:
[----:B------:R-:W-:Y:S05]  /*d800*/  BSYNC B0 ;  /* 0x0000000000007941 */ /* 0x000fea0003800000 */
.L_x_2508:
[----:B-----5:R1:W-:Y:S02]  /*d810*/  STS.128 [R208+0x3800], R12 ;  /* 0x0038000cd0007388 */ /* 0x0203e40000000c00 */
.L_x_2507:
[----:B------:R-:W-:Y:S05]  /*d820*/  BSYNC B1 ;  /* 0x0000000000017941 */ /* 0x000fea0003800000 */
.L_x_2506:
        /* <DEDUP_REMOVED lines=45> */
.L_x_2511:
[----:B------:R-:W-:Y:S05]  /*db00*/  BSYNC B0 ;  /* 0x0000000000007941 */ /* 0x000fea0003800000 */
.L_x_2510:
[----:B-----5:R1:W-:Y:S01]  /*db10*/  STS.128 [R208+0x5800], R12 ;  /* 0x0058000cd0007388 */ /* 0x0203e20000000c00 */
[----:B------:R-:W-:Y:S05]  /*db20*/  BRA `(.L_x_2501) ;  /* 0x00004e1000007947 */ /* 0x000fea0003800000 */
.L_x_2464:
        /* <DEDUP_REMOVED lines=90> */
.L_x_2517:
[----:B------:R-:W-:Y:S05]  /*e0d0*/  BSYNC B0 ;  /* 0x0000000000007941 */ /* 0x000fea0003800000 */
.L_x_2516:
[----:B-----5:R4:W-:Y:S02]  /*e0e0*/  STS.128 [R208], R28 ;  /* 0x0000001cd0007388 */ /* 0x0209e40000000c00 */
.L_x_2515:
[----:B------:R-:W-:Y:S05]  /*e0f0*/  BSYNC B1 ;  /* 0x0000000000017941 */ /* 0x000fea0003800000 */
.L_x_2514:
        /* <DEDUP_REMOVED lines=87> */
.L_x_2521:
[----:B------:R-:W-:Y:S05]  /*e670*/  BSYNC B0 ;  /* 0x0000000000007941 */ /* 0x000fea0003800000 */
.L_x_2520:
[----:B-----5:R1:W-:Y:S02]  /*e680*/  STS.128 [R208+0x2000], R28 ;  /* 0x0020001cd0007388 */ /* 0x0203e40000000c00 */
.L_x_2519:
[----:B------:R-:W-:Y:S05]  /*e690*/  BSYNC B1 ;  /* 0x0000000000017941 */ /* 0x000fea0003800000 */
.L_x_2518:
        /* <DEDUP_REMOVED lines=86> */
.L_x_2523:
[----:B------:R-:W-:Y:S05]  /*ec00*/  BSYNC B0 ;  /* 0x0000000000007941 */ /* 0x000fea0003800000 */
.L_x_2522:
[----:B-----5:R4:W-:Y:S02]  /*ec10*/  STS.128 [R208+0x4000], R28 ;  /* 0x0040001cd0007388 */ /* 0x0209e40000000c00 */
.L_x_2513:
[----:B------:R-:W-:Y:S05]  /*ec20*/  BSYNC B2 ;  /* 0x0000000000027941 */ /* 0x000fea0003800000 */
.L_x_2512:
        /* <DEDUP_REMOVED lines=95> */
.L_x_2529:
[----:B------:R-:W-:Y:S05]  /*f220*/  BSYNC B0 ;  /* 0x0000000000007941 */ /* 0x000fea0003800000 */
.L_x_2528:
[----:B-----5:R4:W-:Y:S02]  /*f230*/  STS.128 [R208+0x800], R28 ;  /* 0x0008001cd0007388 */ /* 0x0209e40000000c00 */
.L_x_2527:
[----:B------:R-:W-:Y:S05]  /*f240*/  BSYNC B1 ;  /* 0x0000000000017941 */ /* 0x000fea0003800000 */
.L_x_2526:
        /* <DEDUP_REMOVED lines=90> */
.L_x_2533:
[----:B------:R-:W-:Y:S05]  /*f7f0*/  BSYNC B0 ;  /* 0x0000000000007941 */ /* 0x000fea0003800000 */
.L_x_2532:
[----:B-----5:R1:W-:Y:S02]  /*f800*/  STS.128 [R208+0x2800], R28 ;  /* 0x0028001cd0007388 */ /* 0x0203e40000000c00 */
.L_x_2531:
[----:B------:R-:W-:Y:S05]  /*f810*/  BSYNC B1 ;  /* 0x0000000000017941 */ /* 0x000fea0003800000 */
.L_x_2530:
        /* <DEDUP_REMOVED lines=89> */
.L_x_2535:
[----:B------:R-:W-:Y:S05]  /*fdb0*/  BSYNC B0 ;  /* 0x0000000000007941 */ /* 0x000fea0003800000 */
.L_x_2534:
[----:B-----5:R1:W-:Y:S02]  /*fdc0*/  STS.128 [R208+0x4800], R24 ;  /* 0x00480018d0007388 */ /* 0x0203e40000000c00 */
.L_x_2525:
[----:B------:R-:W-:Y:S05]  /*fdd0*/  BSYNC B2 ;  /* 0x0000000000027941 */ /* 0x000fea0003800000 */
.L_x_2524:
        /* <DEDUP_REMOVED lines=96> */
.L_x_2541:
[----:B------:R-:W-:Y:S05]  /*103e0*/  BSYNC B0 ;  /* 0x0000000000007941 */ /* 0x000fea0003800000 */
.L_x_2540:
[----:B-----5:R4:W-:Y:S02]  /*103f0*/  STS.128 [R208+0x1000], R32 ;  /* 0x00100020d0007388 */ /* 0x0209e40000000c00 */
.L_x_2539:
[----:B------:R-:W-:Y:S05]  /*10400*/  BSYNC B1 ;  /* 0x0000000000017941 */ /* 0x000fea0003800000 */
.L_x_2538:
        /* <DEDUP_REMOVED lines=90> */
.L_x_2545:
[----:B------:R-:W-:Y:S05]  /*109b0*/  BSYNC B0 ;  /* 0x0000000000007941 */ /* 0x000fea0003800000 */
.L_x_2544:
[----:B-----5:R4:W-:Y:S02]  /*109c0*/  STS.128 [R208+0x3000], R32 ;  /* 0x00300020d0007388 */ /* 0x0209e40000000c00 */
.L_x_2543:
[----:B------:R-:W-:Y:S05]  /*109d0*/  BSYNC B1 ;  /* 0x0000000000017941 */ /* 0x000fea0003800000 */
.L_x_2542:
        /* <DEDUP_REMOVED lines=89> */
.L_x_2547:
[----:B------:R-:W-:Y:S05]  /*10f70*/  BSYNC B0 ;  /* 0x0000000000007941 */ /* 0x000fea0003800000 */
.L_x_2546:
[----:B-----5:R1:W-:Y:S02]  /*10f80*/  STS.128 [R208+0x5000], R28 ;  /* 0x0050001cd0007388 */ /* 0x0203e40000000c00 */
.L_x_2537:
[----:B------:R-:W-:Y:S05]  /*10f90*/  BSYNC B2 ;  /* 0x0000000000027941 */ /* 0x000fea0003800000 */
.L_x_2536:
        /* <DEDUP_REMOVED lines=95> */
.L_x_2551:
[----:B------:R-:W-:Y:S05]  /*11590*/  BSYNC B0 ;  /* 0x0000000000007941 */ /* 0x000fea0003800000 */
.L_x_2550:
[----:B-----5:R1:W-:Y:S02]  /*115a0*/  STS.128 [R208+0x1800], R16 ;  /* 0x00180010d0007388 */ /* 0x0203e40000000c00 */
.L_x_2549:
[----:B------:R-:W-:Y:S05]  /*115b0*/  BSYNC B1 ;  /* 0x0000000000017941 */ /* 0x000fea0003800000 */
.L_x_2548:
        /* <DEDUP_REMOVED lines=91> */
.L_x_2555:
[----:B------:R-:W-:Y:S05]  /*11b70*/  BSYNC B0 ;  /* 0x0000000000007941 */ /* 0x000fea0003800000 */
.L_x_2554:
[----:B-----5:R1:W-:Y:S02]  /*11b80*/  STS.128 [R208+0x3800], R16 ;  /* 0x00380010d0007388 */ /* 0x0203e40000000c00 */
.L_x_2553:
[----:B------:R-:W-:Y:S05]  /*11b90*/  BSYNC B1 ;  /* 0x0000000000017941 */ /* 0x000fea0003800000 */
.L_x_2552:
        /* <DEDUP_REMOVED lines=94> */
.L_x_2557:
[----:B------:R-:W-:Y:S05]  /*12180*/  BSYNC B0 ;  /* 0x0000000000007941 */ /* 0x000fea0003800000 */
.L_x_2556:
[----:B-----5:R4:W-:Y:S01]  /*12190*/  STS.128 [R208+0x5800], R12 ;  /* 0x0058000cd0007388 */ /* 0x0209e20000000c00 */
[----:B------:R-:W-:Y:S05]  /*121a0*/  BRA `(.L_x_2501) ;  /* 0x0000079000007947 */ /* 0x000fea0003800000 */
.L_x_2463:
        /* <DEDUP_REMOVED lines=27> */
.L_x_2559:
[----:B------:R-:W-:Y:S05]  /*12360*/  BSYNC B0 ;  /* 0x0000000000007941 */ /* 0x000fea0003800000 */
.L_x_2558:
        /* <DEDUP_REMOVED lines=29> */
.L_x_2561:
[----:B------:R-:W-:Y:S05]  /*12540*/  BSYNC B0 ;  /* 0x0000000000007941 */ /* 0x000fea0003800000 */
.L_x_2560:
        /* <DEDUP_REMOVED lines=30> */
.L_x_2563:
[----:B------:R-:W-:Y:S05]  /*12730*/  BSYNC B0 ;  /* 0x0000000000007941 */ /* 0x000fea0003800000 */
.L_x_2562:
        /* <DEDUP_REMOVED lines=32> */
.L_x_2501:
[----:B------:R-:W-:Y:S05]  /*12940*/  BSYNC B3 ;  /* 0x0000000000037941 */ /* 0x000fea0003800000 */
.L_x_2462:
        /* <DEDUP_REMOVED lines=31> */
.L_x_2566:
[----:B------:R2:W-:Y:S02]  /*12b40*/  STS.128 [R208+0xa000], RZ ;  /* 0x00a000ffd0007388 */ /* 0x0005e40000000c00 */
.L_x_2565:
[----:B------:R-:W-:Y:S05]  /*12b50*/  BSYNC B0 ;  /* 0x0000000000007941 */ /* 0x000fea0003800000 */
.L_x_2564:
        /* <DEDUP_REMOVED lines=31> */
.L_x_2569:
[----:B------:R1:W-:Y:S02]  /*12d50*/  STS.128 [R208+0xa800], RZ ;  /* 0x00a800ffd0007388 */ /* 0x0003e40000000c00 */
.L_x_2568:
[----:B------:R-:W-:Y:S05]  /*12d60*/  BSYNC B0 ;  /* 0x0000000000007941 */ /* 0x000fea0003800000 */
.L_x_2567:
        /* <DEDUP_REMOVED lines=35> */
.L_x_2572:
[----:B------:R1:W-:Y:S02]  /*12fa0*/  STS.128 [R208+0xb000], RZ ;  /* 0x00b000ffd0007388 */ /* 0x0003e40000000c00 */
.L_x_2571:
[----:B------:R-:W-:Y:S05]  /*12fb0*/  BSYNC B0 ;  /* 0x0000000000007941 */ /* 0x000fea0003800000 */
.L_x_2570:
        /* <DEDUP_REMOVED lines=35> */
.L_x_2574:
[----:B------:R-:W-:Y:S05]  /*131f0*/  BSYNC B0 ;  /* 0x0000000000007941 */ /* 0x000fea0003800000 */
.L_x_2573:
        /* <DEDUP_REMOVED lines=37> */
.L_x_2577:
[----:B------:R1:W-:Y:S02]  /*13450*/  STS.128 [R208+0x10000], RZ ;  /* 0x010000ffd0007388 */ /* 0x0003e40000000c00 */
.L_x_2576:
[----:B------:R-:W-:Y:S05]  /*13460*/  BSYNC B0 ;  /* 0x0000000000007941 */ /* 0x000fea0003800000 */
.L_x_2575:
        /* <DEDUP_REMOVED lines=32> */
.L_x_2580:
[----:B------:R1:W-:Y:S02]  /*13670*/  STS.128 [R208+0x10800], RZ ;  /* 0x010800ffd0007388 */ /* 0x0003e40000000c00 */
.L_x_2579:
[----:B------:R-:W-:Y:S05]  /*13680*/  BSYNC B0 ;  /* 0x0000000000007941 */ /* 0x000fea0003800000 */
.L_x_2578:
        /* <DEDUP_REMOVED lines=36> */
.L_x_2583:
[----:B------:R1:W-:Y:S02]  /*138d0*/  STS.128 [R208+0x11000], RZ ;  /* 0x011000ffd0007388 */ /* 0x0003e40000000c00 */
.L_x_2582:
[----:B------:R-:W-:Y:S05]  /*138e0*/  BSYNC B0 ;  /* 0x0000000000007941 */ /* 0x000fea0003800000 */
.L_x_2581:
        /* <DEDUP_REMOVED lines=41> */
.L_x_2586:
[----:B------:R1:W-:Y:S02]  /*13b80*/  STS.128 [R208+0x11800], RZ ;  /* 0x011800ffd0007388 */ /* 0x0003e40000000c00 */
.L_x_2585:
[----:B------:R-:W-:Y:S05]  /*13b90*/  BSYNC B0 ;  /* 0x0000000000007941 */ /* 0x000fea0003800000 */
.L_x_2584:
[----:B------:R-:W-:Y:S01]  /*13ba0*/  SHF.L.U32 R0, R62, 0x6, RZ ;  /* 0x000000063e007819 */ /* 0x000fe200000006ff */
[----:B------:R-:W-:Y:S01]  /*13bb0*/  IMAD.SHL.U32 R160, R160, 0x8, RZ ;  /* 0x00000008a0a07824 */ /* 0x000fe200078e00ff */
[C---:B------:R-:W-:Y:S01]  /*13bc0*/  LEA R202, R63.reuse, R46, 0xa ;  /* 0x0000002e3fca7211 */ /* 0x040fe200078e50ff */
[----:B------:R-:W0:Y:S01]  /*13bd0*/  LDGDEPBAR ;  /* 0x00000000000079af */ /* 0x000e220000000000 */
[----:B-1----:R-:W-:Y:S01]  /*13be0*/  LOP3.LUT R5, R0, 0x1c0, RZ, 0xc0, !PT ;  /* 0x000001c000057812 */ /* 0x002fe200078ec0ff */
[----:B------:R-:W-:Y:S01]  /*13bf0*/  IMAD R63, R63, 0x10, R65 ;  /* 0x000000103f3f7824 */ /* 0x000fe200078e0241 */
[----:B------:R-:W-:Y:S02]  /*13c00*/  SHF.L.U32 R202, R202, 0x1, RZ ;  /* 0x00000001caca7819 */ /* 0x000fe400000006ff */
[----:B------:R-:W-:Y:S02]  /*13c10*/  LOP3.LUT R160, R5, 0x8, R160, 0xf8, !PT ;  /* 0x0000000805a07812 */ /* 0x000fe400078ef8a0 */
[----:B------:R-:W-:Y:S01]  /*13c20*/  SHF.R.U32.HI R201, RZ, 0x3, R5 ;  /* 0x00000003ffc97819 */ /* 0x000fe20000011605 */
[----:B------:R-:W-:Y:S01]  /*13c30*/  LDSM.16.M88.4 R56, [R202] ;  /* 0x00000000ca38783b */ /* 0x000fe20000000200 */
[----:B------:R-:W-:-:S02]  /*13c40*/  R2P PR, R62, 0x6 ;  /* 0x000000063e007804 */ /* 0x000fc40000000000 */
[----:B------:R-:W-:Y:S02]  /*13c50*/  LOP3.LUT R201, R160, R201, RZ, 0x3c, !PT ;  /* 0x000000c9a0c97212 */ /* 0x000fe400078e3cff */
[-C--:B------:R-:W-:Y:S02]  /*13c60*/  LEA R200, R47, R202.reuse, 0x1 ;  /* 0x000000ca2fc87211 */ /* 0x080fe400078e08ff */
[C---:B------:R-:W-:Y:S01]  /*13c70*/  LEA R198, R45.reuse, R202, 0x1 ;  /* 0x000000ca2dc67211 */ /* 0x040fe200078e08ff */
[----:B------:R-:W-:Y:S01]  /*13c80*/  IMAD R201, R64, 0x200, R201 ;  /* 0x0000020040c97824 */ /* 0x000fe200078e02c9 */
[----:B------:R-:W-:Y:S01]  /*13c90*/  LEA R197, R45, R200, 0x1 ;  /* 0x000000c82dc57211 */ /* 0x000fe200078e08ff */
[----:B----4-:R-:W-:Y:S01]  /*13ca0*/  LDSM.16.M88.4 R32, [R200] ;  /* 0x00000000c820783b */ /* 0x010fe20000000200 */
[----:B------:R-:W-:Y:S01]  /*13cb0*/  ISETP.GT.AND P5, PT, R212, R203, PT ;  /* 0x000000cbd400720c */ /* 0x000fe20003fa4270 */
[----:B------:R-:W-:Y:S01]  /*13cc0*/  IMAD.SHL.U32 R201, R201, 0x2, RZ ;  /* 0x00000002c9c97824 */ /* 0x000fe200078e00ff */
[----:B------:R-:W-:Y:S01]  /*13cd0*/  IADD3 R44, R44, R63, RZ ;  /* 0x0000003f2c2c7210 */ /* 0x000fe20007ffe0ff */
[----:B------:R-:W-:Y:S01]  /*13ce0*/  LDSM.16.M88.4 R4, [R198] ;  /* 0x00000000c604783b */ /* 0x000fe20000000200 */
[----:B------:R-:W-:-:S02]  /*13cf0*/  IADD3 R215, R67, -c[0x0][0x2e4], -R204 ;  /* 0x8000b90043d77a10 */ /* 0x000fc40007ffe8cc */
[C---:B------:R-:W-:Y:S01]  /*13d00*/  IADD3 R0, R201.reuse, 0x6000, RZ ;  /* 0x00006000c9007810 */ /* 0x040fe20007ffe0ff */
[----:B------:R-:W1:Y:S01]  /*13d10*/  LDSM.16.M88.4 R12, [R201+0x6000] ;  /* 0x00600000c90c783b */ /* 0x000e620000000200 */
[----:B------:R-:W-:Y:S02]  /*13d20*/  IADD3 R199, R201, 0x6020, RZ ;  /* 0x00006020c9c77810 */ /* 0x000fe40007ffe0ff */
[----:B------:R-:W-:Y:S01]  /*13d30*/  @P1 IADD3 R199, R0, -0x20, RZ ;  /* 0xffffffe000c71810 */ /* 0x000fe20007ffe0ff */
[----:B------:R-:W4:Y:S01]  /*13d40*/  LDSM.16.M88.4 R40, [R201+0x6800] ;  /* 0x00680000c928783b */ /* 0x000f220000000200 */
[----:B------:R-:W-:Y:S01]  /*13d50*/  IMAD.MOV.U32 R0, RZ, RZ, 0x40 ;  /* 0x00000040ff007424 */ /* 0x000fe200078e00ff */
[C---:B------:R-:W-:Y:S02]  /*13d60*/  IADD3 R214, R44.reuse, 0x8, RZ ;  /* 0x000000082cd67810 */ /* 0x040fe40007ffe0ff */
[----:B------:R-:W5:Y:S01]  /*13d70*/  LDSM.16.M88.4 R72, [R201+0x7000] ;  /* 0x00700000c948783b */ /* 0x000f620000000200 */
[----:B------:R-:W-:-:S02]  /*13d80*/  IADD3 R216, R44, R215, RZ ;  /* 0x000000d72cd87210 */ /* 0x000fc40007ffe0ff */
[----:B------:R-:W-:Y:S01]  /*13d90*/  SEL R0, R0, 0xffffffc0, !P2 ;  /* 0xffffffc000007807 */ /* 0x000fe20005000000 */
[----:B---3--:R-:W3:Y:S01]  /*13da0*/  LDSM.16.M88.4 R52, [R199] ;  /* 0x00000000c734783b */ /* 0x008ee20000000200 */
[----:B------:R-:W-:Y:S02]  /*13db0*/  IADD3 R215, R215, R214, RZ ;  /* 0x000000d6d7d77210 */ /* 0x000fe40007ffe0ff */
[----:B------:R-:W-:Y:S01]  /*13dc0*/  IADD3 R188, R0, R199, RZ ;  /* 0x000000c700bc7210 */ /* 0x000fe20007ffe0ff */
[----:B------:R-:W2:Y:S01]  /*13dd0*/  LDSM.16.M88.4 R80, [R201+0x7800] ;  /* 0x00780000c950783b */ /* 0x000ea20000000200 */
[----:B------:R-:W-:Y:S01]  /*13de0*/  IMAD.IADD R195, R201, 0x1, R0 ;  /* 0x00000001c9c37824 */ /* 0x000fe200078e0200 */
[----:B------:R-:W-:Y:S02]  /*13df0*/  IMNMX R216, RZ, R216, !PT ;  /* 0x000000d8ffd87217 */ /* 0x000fe40007800200 */
[----:B------:R-:W2:Y:S01]  /*13e00*/  LDSM.16.M88.4 R8, [R199+0x800] ;  /* 0x00080000c708783b */ /* 0x000ea20000000200 */
[----:B------:R-:W-:-:S02]  /*13e10*/  IMNMX R215, RZ, R215, !PT ;  /* 0x000000d7ffd77217 */ /* 0x000fc40007800200 */
[C---:B------:R-:W-:Y:S01]  /*13e20*/  IADD3 R191, R199.reuse, 0x800, RZ ;  /* 0x00000800c7bf7810 */ /* 0x040fe20007ffe0ff */
[----:B------:R-:W2:Y:S01]  /*13e30*/  LDSM.16.M88.4 R48, [R199+0x1000] ;  /* 0x00100000c730783b */ /* 0x000ea20000000200 */
[C---:B------:R-:W-:Y:S02]  /*13e40*/  IADD3 R190, R199.reuse, 0x1000, RZ ;  /* 0x00001000c7be7810 */ /* 0x040fe40007ffe0ff */
[C---:B------:R-:W-:Y:S01]  /*13e50*/  IADD3 R189, R199.reuse, 0x1800, RZ ;  /* 0x00001800c7bd7810 */ /* 0x040fe20007ffe0ff */
[----:B------:R-:W2:Y:S01]  /*13e60*/  LDSM.16.M88.4 R20, [R195+0x6000] ;  /* 0x00600000c314783b */ /* 0x000ea20000000200 */
        /* <DEDUP_REMOVED lines=8> */
[C---:B-1----:R-:W-:Y:S01]  /*13ef0*/  HMMA.16816.F32 R16, R56.reuse, R12, RZ ;  /* 0x0000000c3810723c */ /* 0x042fe200000018ff */
[----:B------:R-:W-:Y:S01]  /*13f00*/  LDSM.16.M88.4 R84, [R199+0x2000] ;  /* 0x00200000c754783b */ /* 0x000fe20000000200 */
[C---:B------:R-:W-:Y:S02]  /*13f10*/  IADD3 R181, R199.reuse, 0x5000, RZ ;  /* 0x00005000c7b57810 */ /* 0x040fe40007ffe0ff */
[----:B------:R-:W-:Y:S01]  /*13f20*/  IADD3 R180, R199, 0x5800, RZ ;  /* 0x00005800c7b47810 */ /* 0x000fe20007ffe0ff */
[----:B------:R-:W-:Y:S03]  /*13f30*/  LDSM.16.M88.4 R88, [R197+0x2000] ;  /* 0x00200000c558783b */ /* 0x000fe60000000200 */
[C---:B------:R-:W-:Y:S01]  /*13f40*/  HMMA.16816.F32 R12, R56.reuse, R14, RZ ;  /* 0x0000000e380c723c */ /* 0x040fe200000018ff */
[----:B------:R-:W-:Y:S04]  /*13f50*/  LDSM.16.M88.4 R96, [R188+0x2800] ;  /* 0x00280000bc60783b */ /* 0x000fe80000000200 */
[----:B------:R-:W-:Y:S03]  /*13f60*/  LDSM.16.M88.4 R92, [R201+0xa800] ;  /* 0x00a80000c95c783b */ /* 0x000fe60000000200 */
[C---:B----4-:R-:W-:Y:S08]  /*13f70*/  HMMA.16816.F32 R28, R56.reuse, R40, RZ ;  /* 0x00000028381c723c */ /* 0x050ff000000018ff */
[C---:B------:R-:W-:Y:S08]  /*13f80*/  HMMA.16816.F32 R40, R56.reuse, R42, RZ ;  /* 0x0000002a3828723c */ /* 0x040ff000000018ff */
[C---:B-----5:R-:W-:Y:S08]  /*13f90*/  HMMA.16816.F32 R76, R56.reuse, R72, RZ ;  /* 0x00000048384c723c */ /* 0x060ff000000018ff */
[----:B------:R-:W-:Y:S08]  /*13fa0*/  HMMA.16816.F32 R72, R56, R74, RZ ;  /* 0x0000004a3848723c */ /* 0x000ff000000018ff */
[C---:B---3--:R-:W-:Y:S08]  /*13fb0*/  HMMA.16816.F32 R16, R32.reuse, R52, R16 ;  /* 0x000000342010723c */ /* 0x048ff00000001810 */
[----:B------:R-:W-:Y:S01]  /*13fc0*/  HMMA.16816.F32 R12, R32, R54, R12 ;  /* 0x00000036200c723c */ /* 0x000fe2000000180c */
[----:B------:R-:W-:Y:S07]  /*13fd0*/  LDSM.16.M88.4 R52, [R188+0x800] ;  /* 0x00080000bc34783b */ /* 0x000fee0000000200 */
[C---:B--2---:R-:W-:Y:S08]  /*13fe0*/  HMMA.16816.F32 R68, R56.reuse, R80, RZ ;  /* 0x000000503844723c */ /* 0x044ff000000018ff */
        /* <DEDUP_REMOVED lines=103> */
[----:B------:R-:W-:-:S04]  /*14660*/  FMUL.FTZ R48, R17, c[0x0][0x2ec] ;  /* 0x0000bb0011307a20 */ /* 0x000fc80000410000 */
[----:B------:R-:W2:Y:S01]  /*14670*/  MUFU.TANH R0, R0 ;  /* 0x0000000000007308 */ /* 0x000ea20000002400 */
[----:B------:R-:W-:Y:S07]  /*14680*/  HMMA.16816.F32 R72, R52, R50, R72 ;  /* 0x000000323448723c */ /* 0x000fee0000001848 */
[----:B------:R-:W3:Y:S01]  /*14690*/  MUFU.TANH R48, R48 ;  /* 0x0000003000307308 */ /* 0x000ee20000002400 */
[----:B-1----:R-:W-:Y:S07]  /*146a0*/  HMMA.16816.F32 R96, R36, R20, R96 ;  /* 0x000000142460723c */ /* 0x002fee0000001860 */
[----:B------:R-:W-:Y:S01]  /*146b0*/  FMUL.FTZ R20, R18, c[0x0][0x2ec] ;  /* 0x0000bb0012147a20 */ /* 0x000fe20000410000 */
[----:B------:R-:W-:Y:S01]  /*146c0*/  HMMA.16816.F32 R28, R52, R92, R28 ;  /* 0x0000005c341c723c */ /* 0x000fe2000000181c */
[----:B------:R-:W-:-:S02]  /*146d0*/  FMUL.FTZ R21, R19, c[0x0][0x2ec] ;  /* 0x0000bb0013157a20 */ /* 0x000fc40000410000 */
[----:B------:R-:W1:Y:S01]  /*146e0*/  LDSM.16.M88.4 R16, [R199+0x5800] ;  /* 0x00580000c710783b */ /* 0x000e620000000200 */
[----:B------:R-:W-:Y:S01]  /*146f0*/  FMUL.FTZ R12, R12, c[0x0][0x2ec] ;  /* 0x0000bb000c0c7a20 */ /* 0x000fe20000410000 */
[----:B------:R-:W1:Y:S01]  /*14700*/  MUFU.TANH R20, R20 ;  /* 0x0000001400147308 */ /* 0x000e620000002400 */
[----:B------:R-:W-:Y:S02]  /*14710*/  FMUL.FTZ R50, R13, c[0x0][0x2ec] ;  /* 0x0000bb000d327a20 */ /* 0x000fe40000410000 */
[C---:B------:R-:W-:Y:S05]  /*14720*/  HMMA.16816.F32 R40, R52.reuse, R94, R40 ;  /* 0x0000005e3428723c */ /* 0x040fea0000001828 */
[----:B------:R5:W1:Y:S03]  /*14730*/  MUFU.TANH R49, R12 ;  /* 0x0000000c00317308 */ /* 0x000a660000002400 */
[C---:B----4-:R-:W-:Y:S05]  /*14740*/  HMMA.16816.F32 R68, R52.reuse, R84, R68 ;  /* 0x000000543444723c */ /* 0x050fea0000001844 */
[----:B------:R-:W4:Y:S03]  /*14750*/  MUFU.TANH R21, R21 ;  /* 0x0000001500157308 */ /* 0x000f260000002400 */
[----:B------:R-:W-:Y:S05]  /*14760*/  HMMA.16816.F32 R80, R52, R86, R80 ;  /* 0x000000563450723c */ /* 0x000fea0000001850 */
[----:B------:R-:W1:Y:S03]  /*14770*/  MUFU.TANH R50, R50 ;  /* 0x0000003200327308 */ /* 0x000e660000002400 */
        /* <DEDUP_REMOVED lines=32> */
[----:B------:R-:W-:Y:S01]  /*14980*/  FMUL.FTZ R12, R43, c[0x0][0x2ec] ;  /* 0x0000bb002b0c7a20 */ /* 0x000fe20000410000 */
[----:B------:R-:W-:Y:S01]  /*14990*/  HMMA.16816.F32 R80, R8, R6, R80 ;  /* 0x000000060850723c */ /* 0x000fe20000001850 */
[----:B------:R-:W-:Y:S01]  /*149a0*/  FMUL.FTZ R96, R96, c[0x0][0x2ec] ;  /* 0x0000bb0060607a20 */ /* 0x000fe20000410000 */
[----:B------:R-:W-:Y:S01]  /*149b0*/  IADD3 R5, R67, 0x1, -R204 ;  /* 0x0000000143057810 */ /* 0x000fe20007ffe8cc */
[----:B------:R-:W-:Y:S01]  /*149c0*/  FMUL.FTZ R97, R97, c[0x0][0x2ec] ;  /* 0x0000bb0061617a20 */ /* 0x000fe20000410000 */
[----:B------:R-:W2:Y:S01]  /*149d0*/  MUFU.TANH R28, R28 ;  /* 0x0000001c001c7308 */ /* 0x000ea20000002400 */
[----:B------:R-:W-:Y:S01]  /*149e0*/  FMUL.FTZ R98, R98, c[0x0][0x2ec] ;  /* 0x0000bb0062627a20 */ /* 0x000fe20000410000 */
[----:B------:R-:W-:Y:S01]  /*149f0*/  IADD3 R5, R5, c[0x0][0x2e8], RZ ;  /* 0x0000ba0005057a10 */ /* 0x000fe20007ffe0ff */
[----:B------:R-:W-:Y:S02]  /*14a00*/  FMUL.FTZ R99, R99, c[0x0][0x2ec] ;  /* 0x0000bb0063637a20 */ /* 0x000fe40000410000 */
[----:B------:R-:W-:Y:S01]  /*14a10*/  FMUL.FTZ R72, R72, c[0x0][0x2ec] ;  /* 0x0000bb0048487a20 */ /* 0x000fe20000410000 */
[----:B------:R-:W-:Y:S01]  /*14a20*/  IADD3 R214, R5, R214, RZ ;  /* 0x000000d605d67210 */ /* 0x000fe20007ffe0ff */
[----:B------:R-:W-:Y:S01]  /*14a30*/  FMUL.FTZ R73, R73, c[0x0][0x2ec] ;  /* 0x0000bb0049497a20 */ /* 0x000fe20000410000 */
[----:B------:R-:W1:Y:S01]  /*14a40*/  MUFU.TANH R29, R29 ;  /* 0x0000001d001d7308 */ /* 0x000e620000002400 */
[----:B------:R-:W-:Y:S01]  /*14a50*/  FMUL.FTZ R74, R74, c[0x0][0x2ec] ;  /* 0x0000bb004a4a7a20 */ /* 0x000fe20000410000 */
[----:B------:R-:W-:Y:S01]  /*14a60*/  IMNMX R214, R214, R67, PT ;  /* 0x00000043d6d67217 */ /* 0x000fe20003800200 */
[----:B------:R-:W-:-:S02]  /*14a70*/  FMUL.FTZ R75, R75, c[0x0][0x2ec] ;  /* 0x0000bb004b4b7a20 */ /* 0x000fc40000410000 */
[----:B------:R-:W-:Y:S02]  /*14a80*/  FMUL.FTZ R68, R68, c[0x0][0x2ec] ;  /* 0x0000bb0044447a20 */ /* 0x000fe40000410000 */
[----:B------:R-:W-:Y:S01]  /*14a90*/  FMUL.FTZ R69, R69, c[0x0][0x2ec] ;  /* 0x0000bb0045457a20 */ /* 0x000fe20000410000 */
[----:B------:R-:W1:Y:S01]  /*14aa0*/  MUFU.TANH R30, R30 ;  /* 0x0000001e001e7308 */ /* 0x000e620000002400 */
[----:B------:R-:W-:Y:S02]  /*14ab0*/  FMUL.FTZ R70, R70, c[0x0][0x2ec] ;  /* 0x0000bb0046467a20 */ /* 0x000fe40000410000 */
[----:B------:R-:W-:Y:S02]  /*14ac0*/  FMUL.FTZ R71, R71, c[0x0][0x2ec] ;  /* 0x0000bb0047477a20 */ /* 0x000fe40000410000 */
[----:B------:R-:W-:Y:S02]  /*14ad0*/  FMUL.FTZ R80, R80, c[0x0][0x2ec] ;  /* 0x0000bb0050507a20 */ /* 0x000fe40000410000 */
[----:B------:R-:W-:Y:S01]  /*14ae0*/  FMUL.FTZ R81, R81, c[0x0][0x2ec] ;  /* 0x0000bb0051517a20 */ /* 0x000fe20000410000 */
[----:B------:R-:W1:Y:S01]  /*14af0*/  MUFU.TANH R32, R32 ;  /* 0x0000002000207308 */ /* 0x000e620000002400 */
[----:B------:R-:W-:-:S02]  /*14b00*/  FMUL.FTZ R82, R82, c[0x0][0x2ec] ;  /* 0x0000bb0052527a20 */ /* 0x000fc40000410000 */
[----:B------:R-:W-:Y:S02]  /*14b10*/  FMUL.FTZ R83, R83, c[0x0][0x2ec] ;  /* 0x0000bb0053537a20 */ /* 0x000fe40000410000 */
[----:B------:R-:W-:-:S03]  /*14b20*/  IMAD.IADD R4, R44, 0x1, R5 ;  /* 0x000000012c047824 */ /* 0x000fc600078e0205 */
[----:B------:R-:W1:Y:S02]  /*14b30*/  MUFU.TANH R31, R31 ;  /* 0x0000001f001f7308 */ /* 0x000e640000002400 */
[----:B------:R-:W-:-:S06]  /*14b40*/  IMNMX R213, R4, R67, PT ;  /* 0x0000004304d57217 */ /* 0x000fcc0003800200 */
[----:B------:R-:W1:Y:S08]  /*14b50*/  MUFU.TANH R18, R18 ;  /* 0x0000001200127308 */ /* 0x000e700000002400 */
[----:B------:R-:W1:Y:S08]  /*14b60*/  MUFU.TANH R12, R12 ;  /* 0x0000000c000c7308 */ /* 0x000e700000002400 */
        /* <DEDUP_REMOVED lines=18> */
[----:B--234-:R-:W-:Y:S05]  /*14c90*/  @!P3 BRA `(.L_x_2588) ;  /* 0x000003a00000b947 */ /* 0x01cfea0003800000 */
[----:B------:R-:W-:Y:S02]  /*14ca0*/  IABS R4, c[0x0][0x2d0] ;  /* 0x0000b40000047a13 */ /* 0x000fe40000000000 */
[----:B------:R-:W-:-:S02]  /*14cb0*/  IADD3 R10, R2, -0x40, RZ ;  /* 0xffffffc0020a7810 */ /* 0x000fc40007ffe0ff */
[----:B------:R-:W2:Y:S01]  /*14cc0*/  I2F.RP R5, R4 ;  /* 0x0000000400057306 */ /* 0x000ea20000209400 */
[----:B------:R-:W-:Y:S02]  /*14cd0*/  IABS R8, R2 ;  /* 0x0000000200087213 */ /* 0x000fe40000000000 */
[----:B------:R-:W-:Y:S02]  /*14ce0*/  IABS R6, R10 ;  /* 0x0000000a00067213 */ /* 0x000fe40000000000 */
[----:B------:R-:W-:-:S03]  /*14cf0*/  LOP3.LUT R10, R10, c[0x0][0x2d0], RZ, 0x3c, !PT ;  /* 0x0000b4000a0a7a12 */ /* 0x000fc600078e3cff */
[----:B--2---:R-:W2:Y:S02]  /*14d00*/  MUFU.RCP R14, R5 ;  /* 0x00000005000e7308 */ /* 0x004ea40000001000 */
[----:B--2---:R-:W-:-:S06]  /*14d10*/  IADD3 R14, R14, 0xffffffe, RZ ;  /* 0x0ffffffe0e0e7810 */ /* 0x004fcc0007ffe0ff */
[----:B------:R-:W2:Y:S02]  /*14d20*/  F2I.FTZ.U32.TRUNC.NTZ R15, R14 ;  /* 0x0000000e000f7305 */ /* 0x000ea4000021f000 */
[----:B--2---:R-:W-:Y:S02]  /*14d30*/  IMAD.MOV R9, RZ, RZ, -R15 ;  /* 0x000000ffff097224 */ /* 0x004fe400078e0a0f */
        /* <DEDUP_REMOVED lines=17> */
[----:B------:R-:W-:Y:S02]  /*14e50*/  LOP3.LUT R4, R2, c[0x0][0x2d0], RZ, 0x3c, !PT ;  /* 0x0000b40002047a12 */ /* 0x000fe400078e3cff */
[----:B------:R-:W-:-:S02]  /*14e60*/  @!P1 IADD3 R9, R9, 0x1, RZ ;  /* 0x0000000109099810 */ /* 0x000fc40007ffe0ff */
[----:B------:R-:W-:Y:S02]  /*14e70*/  ISETP.GE.AND P2, PT, R4, RZ, PT ;  /* 0x000000ff0400720c */ /* 0x000fe40003f46270 */
[----:B------:R-:W-:Y:S02]  /*14e80*/  ISETP.NE.AND P1, PT, RZ, c[0x0][0x2d0], PT ;  /* 0x0000b400ff007a0c */ /* 0x000fe40003f25270 */
[----:B------:R-:W-:Y:S02]  /*14e90*/  LOP3.LUT R4, RZ, c[0x0][0x2d0], RZ, 0x33, !PT ;  /* 0x0000b400ff047a12 */ /* 0x000fe400078e33ff */
[----:B------:R-:W-:Y:S02]  /*14ea0*/  @P6 IADD3 R11, R11, 0x1, RZ ;  /* 0x000000010b0b6810 */ /* 0x000fe40007ffe0ff */
[----:B------:R-:W-:-:S05]  /*14eb0*/  @P4 IADD3 R9, R9, 0x1, RZ ;  /* 0x0000000109094810 */ /* 0x000fca0007ffe0ff */
[----:B------:R-:W-:Y:S01]  /*14ec0*/  @!P2 IADD3 R11, -R11, RZ, RZ ;  /* 0x000000ff0b0ba210 */ /* 0x000fe20007ffe1ff */
[----:B------:R-:W-:-:S03]  /*14ed0*/  @!P0 IMAD.MOV R9, RZ, RZ, -R9 ;  /* 0x000000ffff098224 */ /* 0x000fc600078e0a09 */
        /* <DEDUP_REMOVED lines=22> */
.L_x_2588:
[----:B------:R-:W-:-:S05]  /*15040*/  IMAD.MOV.U32 R4, RZ, RZ, c[0x0][0x198] ;  /* 0x00006600ff047624 */ /* 0x000fca00078e00ff */
[----:B------:R-:W-:-:S04]  /*15050*/  LEA R4, -R4, RZ, 0x6 ;  /* 0x000000ff04047211 */ /* 0x000fc800078e31ff */
[----:B------:R-:W-:Y:S02]  /*15060*/  SHF.R.S32.HI R5, RZ, 0x1f, R4 ;  /* 0x0000001fff057819 */ /* 0x000fe40000011404 */
.L_x_2589:
[C---:B------:R-:W-:Y:S02]  /*15070*/  LOP3.LUT P2, RZ, R3.reuse, 0x2, RZ, 0xc0, !PT ;  /* 0x0000000203ff7812 */ /* 0x040fe4000784c0ff */
[C---:B------:R-:W-:Y:S02]  /*15080*/  LOP3.LUT P1, RZ, R3.reuse, 0x4, RZ, 0xc0, !PT ;  /* 0x0000000403ff7812 */ /* 0x040fe4000782c0ff */
[C---:B------:R-:W-:Y:S02]  /*15090*/  LEA R8, P4, R4.reuse, R210, 0x1 ;  /* 0x000000d204087211 */ /* 0x040fe400078808ff */
[----:B------:R-:W-:Y:S02]  /*150a0*/  LOP3.LUT P6, RZ, R3, 0x1, RZ, 0xc0, !PT ;  /* 0x0000000103ff7812 */ /* 0x000fe400078cc0ff */
[----:B------:R-:W-:-:S05]  /*150b0*/  LEA.HI.X R9, R4, R211, R5, 0x1, P4 ;  /* 0x000000d304097211 */ /* 0x000fca00020f0c05 */
[----:B------:R-:W-:-:S04]  /*150c0*/  @P2 IADD3 R7, P0, R4, R158, RZ ;  /* 0x0000009e04072210 */ /* 0x000fc80007f1e0ff */
[----:B------:R-:W-:Y:S01]  /*150d0*/  @P2 LEA R26, P4, R7, c[0x0][0x168], 0x1 ;  /* 0x00005a00071a2a11 */ /* 0x000fe200078808ff */
[--C-:B------:R-:W-:Y:S01]  /*150e0*/  @P2 IMAD.X R10, R5, 0x1, R157.reuse, P0 ;  /* 0x00000001050a2824 */ /* 0x100fe200000e069d */
        /* <DEDUP_REMOVED lines=31> */
[C---:B------:R-:W-:Y:S01]  /*152e0*/  @P1 LEA R34, P0, R3.reuse, c[0x0][0x168], 0x1 ;  /* 0x00005a0003221a11 */ /* 0x040fe200078008ff */
        /* <DEDUP_REMOVED lines=16> */
[----:B------:R-:W-:Y:S02]  /*153f0*/  @P2 LEA R36, P4, R5, c[0x0][0x168], 0x1 ;  /* 0x00005a0005242a11 */ /* 0x000fe400078808ff */
        /* <DEDUP_REMOVED lines=8> */
[C---:B------:R-:W-:Y:S01]  /*15480*/  @P1 LEA R40, P0, R3.reuse, c[0x0][0x168], 0x1 ;  /* 0x00005a0003281a11 */ /* 0x040fe200078008ff */
        /* <DEDUP_REMOVED lines=14> */
[C-C-:B------:R-:W-:Y:S01]  /*15570*/  @P2 IMAD.X R4, R156.reuse, 0x1, R157.reuse, P4 ;  /* 0x000000019c042824 */ /* 0x140fe200020e069d */
        /* <DEDUP_REMOVED lines=31> */
.L_x_2587:
[----:B--234-:R-:W-:Y:S02]  /*15770*/  IMAD.IADD R2, R2, 0x1, R135 ;  /* 0x0000000102027824 */ /* 0x01cfe400078e0287 */
[----:B------:R-:W-:-:S03]  /*15780*/  IMAD.SHL.U32 R196, R46, 0x2, RZ ;  /* 0x000000022ec47824 */ /* 0x000fc600078e00ff */
[CC--:B------:R-:W-:Y:S01]  /*15790*/  ISETP.GE.AND P0, PT, R2.reuse, R213.reuse, PT ;  /* 0x000000d50200720c */ /* 0x0c0fe20003f06270 */
[--C-:B------:R-:W-:Y:S01]  /*157a0*/  IMAD R193, R45, 0x2, R196.reuse ;  /* 0x000000022dc17824 */ /* 0x100fe200078e02c4 */
[C---:B------:R-:W-:Y:S01]  /*157b0*/  IADD3 R4, R2.reuse, 0x1, RZ ;  /* 0x0000000102047810 */ /* 0x040fe20007ffe0ff */
[----:B------:R-:W-:Y:S01]  /*157c0*/  LDSM.16.MT88.4 R40, [R196+0xe000] ;  /* 0x00e00000c428783b */ /* 0x000fe20000004200 */
[----:B------:R-:W-:Y:S01]  /*157d0*/  ISETP.LT.OR P0, PT, R2, R216, P0 ;  /* 0x000000d80200720c */ /* 0x000fe20000701670 */
[----:B------:R-:W-:Y:S01]  /*157e0*/  IMAD R194, R47, 0x2, R196 ;  /* 0x000000022fc27824 */ /* 0x000fe200078e02c4 */
[C---:B------:R-:W-:Y:S01]  /*157f0*/  ISETP.GE.AND P6, PT, R4.reuse, R213, PT ;  /* 0x000000d50400720c */ /* 0x040fe20003fc6270 */
[----:B------:R-:W-:Y:S01]  /*15800*/  LDSM.16.MT88.4 R56, [R193+0xe000] ;  /* 0x00e00000c138783b */ /* 0x000fe20000004200 */
[-C--:B------:R-:W-:Y:S01]  /*15810*/  ISETP.GE.AND P1, PT, R4, R214.reuse, PT ;  /* 0x000000d60400720c */ /* 0x080fe20003f26270 */
[----:B------:R-:W-:Y:S01]  /*15820*/  IMAD R192, R45, 0x2, R194 ;  /* 0x000000022dc07824 */ /* 0x000fe200078e02c2 */
[C---:B------:R-:W-:Y:S01]  /*15830*/  IADD3 R3, R2.reuse, 0x8, RZ ;  /* 0x0000000802037810 */ /* 0x040fe20007ffe0ff */
[----:B------:R-:W-:Y:S01]  /*15840*/  LDSM.16.MT88.4 R124, [R196+0xc000] ;  /* 0x00c00000c47c783b */ /* 0x000fe20000004200 */
[----:B------:R-:W-:-:S02]  /*15850*/  ISETP.GE.AND P2, PT, R2, R214, PT ;  /* 0x000000d60200720c */ /* 0x000fc40003f46270 */
[----:B------:R-:W-:Y:S01]  /*15860*/  FSEL R0, R0, -INF , !P0 ;  /* 0xff80000000007808 */ /* 0x000fe20004000000 */
[----:B------:R-:W-:Y:S01]  /*15870*/  LDSM.16.MT88.4 R116, [R194+0xc000] ;  /* 0x00c00000c274783b */ /* 0x000fe20000004200 */
[C---:B------:R-:W-:Y:S02]  /*15880*/  ISETP.LT.OR P6, PT, R4.reuse, R216, P6 ;  /* 0x000000d80400720c */ /* 0x040fe400037c1670 */
[----:B------:R-:W-:Y:S01]  /*15890*/  ISETP.LT.OR P1, PT, R4, R215, P1 ;  /* 0x000000d70400720c */ /* 0x000fe20000f21670 */
[----:B------:R-:W-:Y:S01]  /*158a0*/  LDSM.16.MT88.4 R108, [R193+0xc000] ;  /* 0x00c00000c16c783b */ /* 0x000fe20000004200 */
[C---:B------:R-:W-:Y:S02]  /*158b0*/  ISETP.GE.AND P4, PT, R3.reuse, R213, PT ;  /* 0x000000d50300720c */ /* 0x040fe40003f86270 */
[----:B------:R-:W-:Y:S01]  /*158c0*/  ISETP.GE.AND P0, PT, R3, R214, PT ;  /* 0x000000d60300720c */ /* 0x000fe20003f06270 */
[----:B------:R-:W-:Y:S01]  /*158d0*/  LDSM.16.MT88.4 R100, [R192+0xc000] ;  /* 0x00c00000c064783b */ /* 0x000fe20000004200 */
[----:B------:R-:W-:-:S02]  /*158e0*/  ISETP.LT.OR P2, PT, R2, R215, P2 ;  /* 0x000000d70200720c */ /* 0x000fc40001741670 */
[----:B------:R-:W-:Y:S01]  /*158f0*/  IADD3 R4, R2, 0x9, RZ ;  /* 0x0000000902047810 */ /* 0x000fe20007ffe0ff */
[----:B------:R-:W-:Y:S01]  /*15900*/  LDSM.16.MT88.4 R64, [R192+0xe000] ;  /* 0x00e00000c040783b */ /* 0x000fe20000004200 */
[C---:B------:R-:W-:Y:S02]  /*15910*/  ISETP.LT.OR P4, PT, R3.reuse, R216, P4 ;  /* 0x000000d80300720c */ /* 0x040fe40002781670 */
[----:B------:R-:W-:Y:S01]  /*15920*/  ISETP.LT.OR P0, PT, R3, R215, P0 ;  /* 0x000000d70300720c */ /* 0x000fe20000701670 */
[----:B-1----:R-:W-:Y:S01]  /*15930*/  LDSM.16.MT88.4 R72, [R196+0x10000] ;  /* 0x01000000c448783b */ /* 0x002fe20000004200 */
[----:B------:R-:W-:Y:S02]  /*15940*/  FSEL R20, R20, -INF , !P2 ;  /* 0xff80000014147808 */ /* 0x000fe40005000000 */
[----:B------:R-:W-:Y:S01]  /*15950*/  FSEL R27, R48, -INF , !P6 ;  /* 0xff800000301b7808 */ /* 0x000fe20007000000 */
[----:B------:R-:W-:Y:S01]  /*15960*/  LDSM.16.MT88.4 R80, [R194+0x10000] ;  /* 0x01000000c250783b */ /* 0x000fe20000004200 */
[----:B------:R-:W-:-:S02]  /*15970*/  IADD3 R3, R2, 0x10, RZ ;  /* 0x0000001002037810 */ /* 0x000fc40007ffe0ff */
[CC--:B------:R-:W-:Y:S01]  /*15980*/  ISETP.GE.AND P2, PT, R4.reuse, R213.reuse, PT ;  /* 0x000000d50400720c */ /* 0x0c0fe20003f46270 */
[----:B------:R-:W-:Y:S01]  /*15990*/  LDSM.16.MT88.4 R88, [R193+0x10000] ;  /* 0x01000000c158783b */ /* 0x000fe20000004200 */
[-C--:B------:R-:W-:Y:S02]  /*159a0*/  ISETP.GE.AND P6, PT, R4, R214.reuse, PT ;  /* 0x000000d60400720c */ /* 0x080fe40003fc6270 */
[----:B------:R-:W-:Y:S01]  /*159b0*/  FSEL R25, R21, -INF , !P1 ;  /* 0xff80000015197808 */ /* 0x000fe20004800000 */
[----:B------:R-:W-:Y:S01]  /*159c0*/  LDSM.16.MT88.4 R140, [R194+0xc800] ;  /* 0x00c80000c28c783b */ /* 0x000fe20000004200 */
[----:B------:R-:W-:Y:S02]  /*159d0*/  FSEL R49, R49, -INF , !P4 ;  /* 0xff80000031317808 */ /* 0x000fe40006000000 */
[C---:B------:R-:W-:Y:S02]  /*159e0*/  ISETP.GE.AND P1, PT, R3.reuse, R213, PT ;  /* 0x000000d50300720c */ /* 0x040fe40003f26270 */
[----:B------:R-:W-:-:S02]  /*159f0*/  ISETP.GE.AND P4, PT, R3, R214, PT ;  /* 0x000000d60300720c */ /* 0x000fc40003f86270 */
[CC--:B------:R-:W-:Y:S02]  /*15a00*/  ISETP.LT.OR P2, PT, R4.reuse, R216.reuse, P2 ;  /* 0x000000d80400720c */ /* 0x0c0fe40001741670 */
[----:B------:R-:W-:Y:S02]  /*15a10*/  ISETP.LT.OR P6, PT, R4, R215, P6 ;  /* 0x000000d70400720c */ /* 0x000fe400037c1670 */
[----:B------:R-:W-:Y:S02]  /*15a20*/  IADD3 R4, R2, 0x11, RZ ;  /* 0x0000001102047810 */ /* 0x000fe40007ffe0ff */
[----:B------:R-:W-:Y:S02]  /*15a30*/  FMNMX.FTZ R6, R0, R27, !PT ;  /* 0x0000001b00067209 */ /* 0x000fe40007810000 */
[C---:B------:R-:W-:Y:S02]  /*15a40*/  ISETP.LT.OR P1, PT, R3.reuse, R216, P1 ;  /* 0x000000d80300720c */ /* 0x040fe40000f21670 */
[----:B------:R-:W-:-:S02]  /*15a50*/  ISETP.LT.OR P4, PT, R3, R215, P4 ;  /* 0x000000d70300720c */ /* 0x000fc40002781670 */
[----:B------:R-:W-:Y:S02]  /*15a60*/  FSEL R21, R22, -INF , !P0 ;  /* 0xff80000016157808 */ /* 0x000fe40004000000 */
[----:B------:R-:W-:Y:S02]  /*15a70*/  FSEL R33, R50, -INF , !P2 ;  /* 0xff80000032217808 */ /* 0x000fe40005000000 */
[----:B------:R-:W-:Y:S02]  /*15a80*/  IADD3 R3, R2, 0x18, RZ ;  /* 0x0000001802037810 */ /* 0x000fe40007ffe0ff */
[C---:B------:R-:W-:Y:S02]  /*15a90*/  ISETP.GE.AND P0, PT, R4.reuse, R213, PT ;  /* 0x000000d50400720c */ /* 0x040fe40003f06270 */
[----:B------:R-:W-:Y:S02]  /*15aa0*/  ISETP.GE.AND P2, PT, R4, R214, PT ;  /* 0x000000d60400720c */ /* 0x000fe40003f46270 */
[----:B------:R-:W-:-:S02]  /*15ab0*/  FMNMX.FTZ R6, R49, R6, !PT ;  /* 0x0000000631067209 */ /* 0x000fc40007810000 */
[----:B------:R-:W-:Y:S02]  /*15ac0*/  FSEL R23, R23, -INF , !P6 ;  /* 0xff80000017177808 */ /* 0x000fe40007000000 */
[----:B------:R-:W-:Y:S02]  /*15ad0*/  FSEL R19, R28, -INF , !P1 ;  /* 0xff8000001c137808 */ /* 0x000fe40004800000 */
[C---:B------:R-:W-:Y:S02]  /*15ae0*/  ISETP.GE.AND P6, PT, R3.reuse, R213, PT ;  /* 0x000000d50300720c */ /* 0x040fe40003fc6270 */
[----:B------:R-:W-:Y:S02]  /*15af0*/  ISETP.GE.AND P1, PT, R3, R214, PT ;  /* 0x000000d60300720c */ /* 0x000fe40003f26270 */
[C---:B------:R-:W-:Y:S02]  /*15b00*/  ISETP.LT.OR P0, PT, R4.reuse, R216, P0 ;  /* 0x000000d80400720c */ /* 0x040fe40000701670 */
[----:B------:R-:W-:-:S02]  /*15b10*/  ISETP.LT.OR P2, PT, R4, R215, P2 ;  /* 0x000000d70400720c */ /* 0x000fc40001741670 */
[----:B------:R-:W-:Y:S02]  /*15b20*/  IADD3 R4, R2, 0x19, RZ ;  /* 0x0000001902047810 */ /* 0x000fe40007ffe0ff */
[----:B------:R-:W-:Y:S02]  /*15b30*/  FMNMX.FTZ R6, R33, R6, !PT ;  /* 0x0000000621067209 */ /* 0x000fe40007810000 */
[C---:B------:R-:W-:Y:S02]  /*15b40*/  ISETP.LT.OR P6, PT, R3.reuse, R216, P6 ;  /* 0x000000d80300720c */ /* 0x040fe400037c1670 */
[----:B------:R-:W-:Y:S02]  /*15b50*/  ISETP.LT.OR P1, PT, R3, R215, P1 ;  /* 0x000000d70300720c */ /* 0x000fe40000f21670 */
[----:B------:R-:W-:Y:S02]  /*15b60*/  FSEL R15, R16, -INF , !P4 ;  /* 0xff800000100f7808 */ /* 0x000fe40006000000 */
[----:B------:R-:W-:-:S02]  /*15b70*/  FSEL R17, R29, -INF , !P0 ;  /* 0xff8000001d117808 */ /* 0x000fc40004000000 */
[----:B------:R-:W-:Y:S02]  /*15b80*/  IADD3 R3, R2, 0x20, RZ ;  /* 0x0000002002037810 */ /* 0x000fe40007ffe0ff */
[C---:B------:R-:W-:Y:S02]  /*15b90*/  ISETP.GE.AND P4, PT, R4.reuse, R213, PT ;  /* 0x000000d50400720c */ /* 0x040fe40003f86270 */
[----:B------:R-:W-:Y:S02]  /*15ba0*/  ISETP.GE.AND P0, PT, R4, R214, PT ;  /* 0x000000d60400720c */ /* 0x000fe40003f06270 */
[----:B------:R-:W-:Y:S02]  /*15bb0*/  FMNMX.FTZ R6, R19, R6, !PT ;  /* 0x0000000613067209 */ /* 0x000fe40007810000 */
[----:B------:R-:W-:Y:S02]  /*15bc0*/  FSEL R13, R30, -INF , !P2 ;  /* 0xff8000001e0d7808 */ /* 0x000fe40005000000 */
[----:B------:R-:W-:-:S02]  /*15bd0*/  FSEL R7, R32, -INF , !P6 ;  /* 0xff80000020077808 */ /* 0x000fc40007000000 */
[C---:B------:R-:W-:Y:S02]  /*15be0*/  ISETP.GE.AND P2, PT, R3.reuse, R213, PT ;  /* 0x000000d50300720c */ /* 0x040fe40003f46270 */
[----:B------:R-:W-:Y:S02]  /*15bf0*/  ISETP.GE.AND P6, PT, R3, R214, PT ;  /* 0x000000d60300720c */ /* 0x000fe40003fc6270 */
[C---:B------:R-:W-:Y:S02]  /*15c00*/  ISETP.LT.OR P4, PT, R4.reuse, R216, P4 ;  /* 0x000000d80400720c */ /* 0x040fe40002781670 */
[----:B------:R-:W-:Y:S02]  /*15c10*/  ISETP.LT.OR P0, PT, R4, R215, P0 ;  /* 0x000000d70400720c */ /* 0x000fe40000701670 */
[----:B------:R-:W-:Y:S02]  /*15c20*/  IADD3 R4, R2, 0x21, RZ ;  /* 0x0000002102047810 */ /* 0x000fe40007ffe0ff */
[----:B------:R-:W-:-:S02]  /*15c30*/  FMNMX.FTZ R8, R17, R6, !PT ;  /* 0x0000000611087209 */ /* 0x000fc40007810000 */
[----:B------:R-:W-:Y:S02]  /*15c40*/  FMNMX.FTZ R6, R20, R25, !PT ;  /* 0x0000001914067209 */ /* 0x000fe40007810000 */
[C---:B------:R-:W-:Y:S02]  /*15c50*/  ISETP.LT.OR P2, PT, R3.reuse, R216, P2 ;  /* 0x000000d80300720c */ /* 0x040fe40001741670 */
[----:B------:R-:W-:Y:S02]  /*15c60*/  ISETP.LT.OR P6, PT, R3, R215, P6 ;  /* 0x000000d70300720c */ /* 0x000fe400037c1670 */
[----:B------:R-:W-:Y:S02]  /*15c70*/  FSEL R11, R18, -INF , !P1 ;  /* 0xff800000120b7808 */ /* 0x000fe40004800000 */
[----:B------:R-:W-:Y:S02]  /*15c80*/  IADD3 R3, R2, 0x28, RZ ;  /* 0x0000002802037810 */ /* 0x000fe40007ffe0ff */
[----:B------:R-:W-:-:S02]  /*15c90*/  ISETP.GE.AND P1, PT, R4, R213, PT ;  /* 0x000000d50400720c */ /* 0x000fc40003f26270 */
[----:B------:R-:W-:Y:S02]  /*15ca0*/  FSEL R5, R31, -INF , !P4 ;  /* 0xff8000001f057808 */ /* 0x000fe40006000000 */
[----:B------:R-:W-:Y:S02]  /*15cb0*/  FMNMX.FTZ R8, R7, R8, !PT ;  /* 0x0000000807087209 */ /* 0x000fe40007810000 */
[----:B------:R-:W-:Y:S02]  /*15cc0*/  FMNMX.FTZ R6, R21, R6, !PT ;  /* 0x0000000615067209 */ /* 0x000fe40007810000 */
[----:B------:R-:W-:Y:S02]  /*15cd0*/  FSEL R9, R12, -INF , !P0 ;  /* 0xff8000000c097808 */ /* 0x000fe40004000000 */
[----:B------:R-:W-:Y:S02]  /*15ce0*/  ISETP.GE.AND P0, PT, R3, R213, PT ;  /* 0x000000d50300720c */ /* 0x000fe40003f06270 */
[----:B------:R-:W-:-:S02]  /*15cf0*/  FSEL R227, R227, -INF , !P2 ;  /* 0xff800000e3e37808 */ /* 0x000fc40005000000 */
[C---:B------:R-:W-:Y:S02]  /*15d00*/  ISETP.LT.OR P1, PT, R4.reuse, R216, P1 ;  /* 0x000000d80400720c */ /* 0x040fe40000f21670 */
[----:B------:R-:W-:Y:S02]  /*15d10*/  FMNMX.FTZ R8, R5, R8, !PT ;  /* 0x0000000805087209 */ /* 0x000fe40007810000 */
[----:B------:R-:W-:Y:S02]  /*15d20*/  ISETP.GE.AND P4, PT, R4, R214, PT ;  /* 0x000000d60400720c */ /* 0x000fe40003f86270 */
[----:B------:R-:W-:Y:S02]  /*15d30*/  FMNMX.FTZ R6, R23, R6, !PT ;  /* 0x0000000617067209 */ /* 0x000fe40007810000 */
[----:B------:R-:W-:Y:S02]  /*15d40*/  ISETP.LT.OR P0, PT, R3, R216, P0 ;  /* 0x000000d80300720c */ /* 0x000fe40000701670 */
[----:B------:R-:W-:-:S02]  /*15d50*/  FSEL R163, R163, -INF , !P1 ;  /* 0xff800000a3a37808 */ /* 0x000fc40004800000 */
[----:B------:R-:W-:Y:S02]  /*15d60*/  FMNMX.FTZ R8, R227, R8, !PT ;  /* 0x00000008e3087209 */ /* 0x000fe40007810000 */
[----:B------:R-:W-:Y:S02]  /*15d70*/  ISETP.GE.AND P2, PT, R3, R214, PT ;  /* 0x000000d60300720c */ /* 0x000fe40003f46270 */
[----:B------:R-:W-:Y:S02]  /*15d80*/  ISETP.LT.OR P4, PT, R4, R215, P4 ;  /* 0x000000d70400720c */ /* 0x000fe40002781670 */
[----:B------:R-:W-:Y:S02]  /*15d90*/  FMNMX.FTZ R6, R15, R6, !PT ;  /* 0x000000060f067209 */ /* 0x000fe40007810000 */
[----:B------:R-:W-:Y:S02]  /*15da0*/  IADD3 R4, R2, 0x29, RZ ;  /* 0x0000002902047810 */ /* 0x000fe40007ffe0ff */
[----:B------:R-:W-:-:S02]  /*15db0*/  FSEL R225, R225, -INF , !P0 ;  /* 0xff800000e1e17808 */ /* 0x000fc40004000000 */
[----:B------:R-:W-:Y:S02]  /*15dc0*/  FMNMX.FTZ R8, R163, R8, !PT ;  /* 0x00000008a3087209 */ /* 0x000fe40007810000 */
[----:B------:R-:W-:Y:S02]  /*15dd0*/  ISETP.LT.OR P2, PT, R3, R215, P2 ;  /* 0x000000d70300720c */ /* 0x000fe40001741670 */
[----:B------:R-:W-:Y:S02]  /*15de0*/  FSEL R223, R223, -INF , !P6 ;  /* 0xff800000dfdf7808 */ /* 0x000fe40007000000 */
[----:B------:R-:W-:Y:S02]  /*15df0*/  FMNMX.FTZ R6, R13, R6, !PT ;  /* 0x000000060d067209 */ /* 0x000fe40007810000 */
[----:B------:R-:W-:Y:S02]  /*15e00*/  IADD3 R3, R2, 0x30, RZ ;  /* 0x0000003002037810 */ /* 0x000fe40007ffe0ff */
[----:B------:R-:W-:-:S02]  /*15e10*/  ISETP.GE.AND P6, PT, R4, R213, PT ;  /* 0x000000d50400720c */ /* 0x000fc40003fc6270 */
[----:B------:R-:W-:Y:S02]  /*15e20*/  ISETP.GE.AND P1, PT, R4, R214, PT ;  /* 0x000000d60400720c */ /* 0x000fe40003f26270 */
[----:B------:R-:W-:Y:S02]  /*15e30*/  FMNMX.FTZ R10, R225, R8, !PT ;  /* 0x00000008e10a7209 */ /* 0x000fe40007810000 */
[----:B------:R-:W-:Y:S02]  /*15e40*/  FSEL R171, R171, -INF , !P4 ;  /* 0xff800000abab7808 */ /* 0x000fe40006000000 */
[----:B------:R-:W-:Y:S02]  /*15e50*/  FMNMX.FTZ R8, R11, R6, !PT ;  /* 0x000000060b087209 */ /* 0x000fe40007810000 */
[C---:B------:R-:W-:Y:S02]  /*15e60*/  ISETP.GE.AND P4, PT, R3.reuse, R213, PT ;  /* 0x000000d50300720c */ /* 0x040fe40003f86270 */
[----:B------:R-:W-:-:S02]  /*15e70*/  ISETP.GE.AND P0, PT, R3, R214, PT ;  /* 0x000000d60300720c */ /* 0x000fc40003f06270 */
[C---:B------:R-:W-:Y:S02]  /*15e80*/  ISETP.LT.OR P6, PT, R4.reuse, R216, P6 ;  /* 0x000000d80400720c */ /* 0x040fe400037c1670 */
[-C--:B------:R-:W-:Y:S02]  /*15e90*/  ISETP.LT.OR P1, PT, R4, R215.reuse, P1 ;  /* 0x000000d70400720c */ /* 0x080fe40000f21670 */
[----:B------:R-:W-:Y:S02]  /*15ea0*/  IADD3 R4, R2, 0x31, RZ ;  /* 0x0000003102047810 */ /* 0x000fe40007ffe0ff */
[----:B------:R-:W-:Y:S02]  /*15eb0*/  FMNMX.FTZ R8, R9, R8, !PT ;  /* 0x0000000809087209 */ /* 0x000fe40007810000 */
[C---:B------:R-:W-:Y:S02]  /*15ec0*/  ISETP.LT.OR P4, PT, R3.reuse, R216, P4 ;  /* 0x000000d80300720c */ /* 0x040fe40002781670 */
[----:B------:R-:W-:-:S02]  /*15ed0*/  ISETP.LT.OR P0, PT, R3, R215, P0 ;  /* 0x000000d70300720c */ /* 0x000fc40000701670 */
[----:B------:R-:W-:Y:S02]  /*15ee0*/  FSEL R221, R221, -INF , !P2 ;  /* 0xff800000dddd7808 */ /* 0x000fe40005000000 */
[----:B------:R-:W-:Y:S02]  /*15ef0*/  IADD3 R3, R2, 0x38, RZ ;  /* 0x0000003802037810 */ /* 0x000fe40007ffe0ff */
[----:B------:R-:W-:Y:S02]  /*15f00*/  ISETP.GE.AND P2, PT, R4, R213, PT ;  /* 0x000000d50400720c */ /* 0x000fe40003f46270 */
[----:B------:R-:W-:Y:S02]  /*15f10*/  IADD3 R2, R2, 0x39, RZ ;  /* 0x0000003902027810 */ /* 0x000fe40007ffe0ff */
[----:B------:R-:W-:Y:S02]  /*15f20*/  FMNMX.FTZ R8, R223, R8, !PT ;  /* 0x00000008df087209 */ /* 0x000fe40007810000 */
[----:B------:R-:W-:-:S02]  /*15f30*/  FSEL R219, R219, -INF , !P4 ;  /* 0xff800000dbdb7808 */ /* 0x000fc40006000000 */
[----:B------:R-:W-:Y:S02]  /*15f40*/  ISETP.LT.OR P2, PT, R4, R216, P2 ;  /* 0x000000d80400720c */ /* 0x000fe40001741670 */
[----:B------:R-:W-:Y:S02]  /*15f50*/  FSEL R167, R167, -INF , !P6 ;  /* 0xff800000a7a77808 */ /* 0x000fe40007000000 */
[-C--:B------:R-:W-:Y:S02]  /*15f60*/  ISETP.GE.AND P4, PT, R2, R213.reuse, PT ;  /* 0x000000d50200720c */ /* 0x080fe40003f86270 */
[----:B------:R-:W-:Y:S02]  /*15f70*/  FMNMX.FTZ R8, R171, R8, !PT ;  /* 0x00000008ab087209 */ /* 0x000fe40007810000 */
[----:B------:R-:W-:Y:S02]  /*15f80*/  FSEL R217, R217, -INF , !P2 ;  /* 0xff800000d9d97808 */ /* 0x000fe40005000000 */
[----:B------:R-:W-:-:S02]  /*15f90*/  ISETP.GE.AND P6, PT, R3, R213, PT ;  /* 0x000000d50300720c */ /* 0x000fc40003fc6270 */
[----:B------:R-:W-:Y:S02]  /*15fa0*/  FMNMX.FTZ R6, R167, R10, !PT ;  /* 0x0000000aa7067209 */ /* 0x000fe40007810000 */
[----:B------:R-:W-:Y:S02]  /*15fb0*/  ISETP.LT.OR P4, PT, R2, R216, P4 ;  /* 0x000000d80200720c */ /* 0x000fe40002781670 */
[----:B------:R-:W-:Y:S02]  /*15fc0*/  ISETP.GE.AND P2, PT, R4, R214, PT ;  /* 0x000000d60400720c */ /* 0x000fe40003f46270 */
[----:B------:R-:W-:Y:S02]  /*15fd0*/  FSEL R175, R175, -INF , !P1 ;  /* 0xff800000afaf7808 */ /* 0x000fe40004800000 */
[----:B------:R-:W-:Y:S02]  /*15fe0*/  FMNMX.FTZ R8, R221, R8, !PT ;  /* 0x00000008dd087209 */ /* 0x000fe40007810000 */
[----:B------:R-:W-:-:S02]  /*15ff0*/  ISETP.LT.OR P6, PT, R3, R216, P6 ;  /* 0x000000d80300720c */ /* 0x000fc400037c1670 */
[----:B------:R-:W-:Y:S02]  /*16000*/  FMNMX.FTZ R6, R219, R6, !PT ;  /* 0x00000006db067209 */ /* 0x000fe40007810000 */
[----:B------:R-:W-:Y:S02]  /*16010*/  FSEL R177, R177, -INF , !P4 ;  /* 0xff800000b1b17808 */ /* 0x000fe40006000000 */
[----:B------:R-:W-:Y:S02]  /*16020*/  ISETP.LT.OR P2, PT, R4, R215, P2 ;  /* 0x000000d70400720c */ /* 0x000fe40001741670 */
[----:B------:R-:W-:Y:S02]  /*16030*/  ISETP.GE.AND P4, PT, R3, R214, PT ;  /* 0x000000d60300720c */ /* 0x000fe40003f86270 */
[----:B------:R-:W-:Y:S02]  /*16040*/  FSEL R173, R173, -INF , !P0 ;  /* 0xff800000adad7808 */ /* 0x000fe40004000000 */
[----:B------:R-:W-:-:S02]  /*16050*/  FMNMX.FTZ R4, R175, R8, !PT ;  /* 0x00000008af047209 */ /* 0x000fc40007810000 */
[----:B------:R-:W-:Y:S02]  /*16060*/  FSEL R179, R179, -INF , !P6 ;  /* 0xff800000b3b37808 */ /* 0x000fe40007000000 */
[----:B------:R-:W-:Y:S02]  /*16070*/  FMNMX.FTZ R6, R217, R6, !PT ;  /* 0x00000006d9067209 */ /* 0x000fe40007810000 */
[----:B------:R-:W-:Y:S02]  /*16080*/  ISETP.LT.OR P4, PT, R3, R215, P4 ;  /* 0x000000d70300720c */ /* 0x000fe40002781670 */
[----:B------:R-:W-:Y:S02]  /*16090*/  ISETP.GE.AND P0, PT, R2, R214, PT ;  /* 0x000000d60200720c */ /* 0x000fe40003f06270 */
[----:B------:R-:W-:Y:S02]  /*160a0*/  FSEL R147, R147, -INF , !P2 ;  /* 0xff80000093937808 */ /* 0x000fe40005000000 */
[----:B------:R-:W-:-:S02]  /*160b0*/  FMNMX.FTZ R4, R173, R4, !PT ;  /* 0x00000004ad047209 */ /* 0x000fc40007810000 */
[----:B------:R-:W-:Y:S02]  /*160c0*/  FMNMX.FTZ R6, R179, R6, !PT ;  /* 0x00000006b3067209 */ /* 0x000fe40007810000 */
[----:B------:R-:W-:Y:S02]  /*160d0*/  ISETP.LT.OR P0, PT, R2, R215, P0 ;  /* 0x000000d70200720c */ /* 0x000fe40000701670 */
[----:B------:R-:W-:Y:S02]  /*160e0*/  FSEL R145, R145, -INF , !P4 ;  /* 0xff80000091917808 */ /* 0x000fe40006000000 */
[----:B------:R-:W-:Y:S02]  /*160f0*/  FMNMX.FTZ R4, R147, R4, !PT ;  /* 0x0000000493047209 */ /* 0x000fe40007810000 */
[----:B------:R-:W-:Y:S02]  /*16100*/  FMNMX.FTZ R6, R177, R6, !PT ;  /* 0x00000006b1067209 */ /* 0x000fe40007810000 */
[----:B------:R-:W-:-:S02]  /*16110*/  FSEL R169, R169, -INF , !P0 ;  /* 0xff800000a9a97808 */ /* 0x000fc40004000000 */
        /* <DEDUP_REMOVED lines=19> */
[--C-:B------:R-:W-:Y:S02]  /*16250*/  FFMA.FTZ R152, R49, c[0x0][0x23c], -R144.reuse ;  /* 0x00008f0031987a23 */ /* 0x100fe40000010890 */
[----:B------:R-:W-:Y:S01]  /*16260*/  FFMA.FTZ R149, R33, c[0x0][0x23c], -R144 ;  /* 0x00008f0021957a23 */ /* 0x000fe20000010890 */
[----:B------:R-:W1:Y:S01]  /*16270*/  LDSM.16.MT88.4 R48, [R194+0xe000] ;  /* 0x00e00000c230783b */ /* 0x000e620000004200 */
[--C-:B------:R-:W-:Y:S01]  /*16280*/  FFMA.FTZ R156, R20, c[0x0][0x23c], -R162.reuse ;  /* 0x00008f00149c7a23 */ /* 0x100fe200000108a2 */
[----:B------:R-:W-:Y:S01]  /*16290*/  MUFU.EX2 R157, R157 ;  /* 0x0000009d009d7308 */ /* 0x000fe20000000800 */
[--C-:B------:R-:W-:Y:S01]  /*162a0*/  FFMA.FTZ R159, R25, c[0x0][0x23c], -R162.reuse ;  /* 0x00008f00199f7a23 */ /* 0x100fe200000108a2 */
[----:B------:R-:W-:Y:S01]  /*162b0*/  LDSM.16.MT88.4 R32, [R193+0xc800] ;  /* 0x00c80000c120783b */ /* 0x000fe20000004200 */
[----:B------:R-:W-:-:S02]  /*162c0*/  FFMA.FTZ R161, R21, c[0x0][0x23c], -R162 ;  /* 0x00008f0015a17a23 */ /* 0x000fc400000108a2 */
[----:B------:R-:W-:Y:S01]  /*162d0*/  FFMA.FTZ R150, R23, c[0x0][0x23c], -R162 ;  /* 0x00008f0017967a23 */ /* 0x000fe200000108a2 */
[----:B------:R-:W-:Y:S01]  /*162e0*/  LDSM.16.MT88.4 R24, [R194+0xe800] ;  /* 0x00e80000c218783b */ /* 0x000fe20000004200 */
[--C-:B------:R-:W-:Y:S01]  /*162f0*/  FFMA.FTZ R139, R7, c[0x0][0x23c], -R144.reuse ;  /* 0x00008f00078b7a23 */ /* 0x100fe20000010890 */
[----:B------:R-:W2:Y:S01]  /*16300*/  MUFU.EX2 R154, R154 ;  /* 0x0000009a009a7308 */ /* 0x000ea20000000800 */
[--C-:B------:R-:W-:Y:S01]  /*16310*/  FFMA.FTZ R2, R5, c[0x0][0x23c], -R144.reuse ;  /* 0x00008f0005027a23 */ /* 0x100fe20000010890 */
[----:B------:R-:W-:Y:S01]  /*16320*/  LDSM.16.MT88.4 R20, [R196+0xc800] ;  /* 0x00c80000c414783b */ /* 0x000fe20000004200 */
[--C-:B------:R-:W-:Y:S02]  /*16330*/  FFMA.FTZ R155, R19, c[0x0][0x23c], -R144.reuse ;  /* 0x00008f00139b7a23 */ /* 0x100fe40000010890 */
[----:B------:R-:W-:Y:S01]  /*16340*/  FFMA.FTZ R148, R17, c[0x0][0x23c], -R144 ;  /* 0x00008f0011947a23 */ /* 0x000fe20000010890 */
[----:B------:R-:W3:Y:S01]  /*16350*/  LDSM.16.MT88.4 R4, [R192+0x10000] ;  /* 0x01000000c004783b */ /* 0x000ee20000004200 */
[--C-:B------:R-:W-:Y:S01]  /*16360*/  FFMA.FTZ R151, R11, c[0x0][0x23c], -R162.reuse ;  /* 0x00008f000b977a23 */ /* 0x100fe200000108a2 */
[----:B------:R-:W-:Y:S01]  /*16370*/  MUFU.EX2 R152, R152 ;  /* 0x0000009800987308 */ /* 0x000fe20000000800 */
[--C-:B------:R-:W-:Y:S01]  /*16380*/  FFMA.FTZ R0, R9, c[0x0][0x23c], -R162.reuse ;  /* 0x00008f0009007a23 */ /* 0x100fe200000108a2 */
[----:B------:R-:W-:Y:S01]  /*16390*/  LDSM.16.MT88.4 R16, [R193+0xe800] ;  /* 0x00e80000c110783b */ /* 0x000fe20000004200 */
[----:B------:R-:W-:-:S02]  /*163a0*/  FFMA.FTZ R153, R15, c[0x0][0x23c], -R162 ;  /* 0x00008f000f997a23 */ /* 0x000fc400000108a2 */
[----:B------:R-:W-:Y:S01]  /*163b0*/  FFMA.FTZ R138, R13, c[0x0][0x23c], -R162 ;  /* 0x00008f000d8a7a23 */ /* 0x000fe200000108a2 */
[----:B------:R-:W4:Y:S01]  /*163c0*/  LDSM.16.MT88.4 R8, [R196+0xe800] ;  /* 0x00e80000c408783b */ /* 0x000f220000004200 */
[--C-:B------:R-:W-:Y:S01]  /*163d0*/  FFMA.FTZ R158, R227, c[0x0][0x23c], -R144.reuse ;  /* 0x00008f00e39e7a23 */ /* 0x100fe20000010890 */
[----:B------:R-:W5:Y:S01]  /*163e0*/  MUFU.EX2 R149, R149 ;  /* 0x0000009500957308 */ /* 0x000f620000000800 */
[----:B--2---:R-:W-:Y:S01]  /*163f0*/  F2FP.PACK_AB R96, R154, R157 ;  /* 0x0000009d9a60723e */ /* 0x004fe200000000ff */
[----:B------:R-:W2:Y:S01]  /*16400*/  LDSM.16.MT88.4 R12, [R192+0xe800] ;  /* 0x00e80000c00c783b */ /* 0x000ea20000004200 */
[--C-:B------:R-:W-:Y:S02]  /*16410*/  FFMA.FTZ R163, R163, c[0x0][0x23c], -R144.reuse ;  /* 0x00008f00a3a37a23 */ /* 0x100fe40000010890 */
[--C-:B------:R-:W-:Y:S02]  /*16420*/  FFMA.FTZ R160, R225, c[0x0][0x23c], -R144.reuse ;  /* 0x00008f00e1a07a23 */ /* 0x100fe40000010890 */
[----:B------:R-:W-:Y:S01]  /*16430*/  FFMA.FTZ R167, R167, c[0x0][0x23c], -R144 ;  /* 0x00008f00a7a77a23 */ /* 0x000fe20000010890 */
[----:B------:R-:W-:Y:S01]  /*16440*/  MUFU.EX2 R156, R156 ;  /* 0x0000009c009c7308 */ /* 0x000fe20000000800 */
[----:B------:R-:W-:-:S02]  /*16450*/  FFMA.FTZ R166, R223, c[0x0][0x23c], -R162 ;  /* 0x00008f00dfa67a23 */ /* 0x000fc400000108a2 */
[--C-:B------:R-:W-:Y:S02]  /*16460*/  FFMA.FTZ R171, R171, c[0x0][0x23c], -R162.reuse ;  /* 0x00008f00abab7a23 */ /* 0x100fe400000108a2 */
[--C-:B------:R-:W-:Y:S02]  /*16470*/  FFMA.FTZ R168, R221, c[0x0][0x23c], -R162.reuse ;  /* 0x00008f00dda87a23 */ /* 0x100fe400000108a2 */
[----:B------:R-:W-:Y:S01]  /*16480*/  FFMA.FTZ R175, R175, c[0x0][0x23c], -R162 ;  /* 0x00008f00afaf7a23 */ /* 0x000fe200000108a2 */
[----:B------:R-:W1:Y:S01]  /*16490*/  MUFU.EX2 R159, R159 ;  /* 0x0000009f009f7308 */ /* 0x000e620000000800 */
[----:B-----5:R-:W-:Y:S01]  /*164a0*/  F2FP.PACK_AB R98, R149, R152 ;  /* 0x000000989562723e */ /* 0x020fe200000000ff */
[--C-:B------:R-:W-:Y:S02]  /*164b0*/  FFMA.FTZ R170, R219, c[0x0][0x23c], -R144.reuse ;  /* 0x00008f00dbaa7a23 */ /* 0x100fe40000010890 */
[--C-:B------:R-:W-:Y:S02]  /*164c0*/  FFMA.FTZ R217, R217, c[0x0][0x23c], -R144.reuse ;  /* 0x00008f00d9d97a23 */ /* 0x100fe40000010890 */
[----:B------:R-:W-:-:S02]  /*164d0*/  FFMA.FTZ R172, R179, c[0x0][0x23c], -R144 ;  /* 0x00008f00b3ac7a23 */ /* 0x000fc40000010890 */
[----:B------:R-:W-:Y:S01]  /*164e0*/  MUFU.EX2 R161, R161 ;  /* 0x000000a100a17308 */ /* 0x000fe20000000800 */
[----:B------:R-:W-:Y:S02]  /*164f0*/  FFMA.FTZ R219, R177, c[0x0][0x23c], -R144 ;  /* 0x00008f00b1db7a23 */ /* 0x000fe40000010890 */
[--C-:B------:R-:W-:Y:S02]  /*16500*/  FFMA.FTZ R173, R173, c[0x0][0x23c], -R162.reuse ;  /* 0x00008f00adad7a23 */ /* 0x100fe400000108a2 */
[--C-:B------:R-:W-:Y:S02]  /*16510*/  FFMA.FTZ R174, R147, c[0x0][0x23c], -R162.reuse ;  /* 0x00008f0093ae7a23 */ /* 0x100fe400000108a2 */
[--C-:B------:R-:W-:Y:S01]  /*16520*/  FFMA.FTZ R176, R145, c[0x0][0x23c], -R162.reuse ;  /* 0x00008f0091b07a23 */ /* 0x100fe200000108a2 */
[----:B------:R-:W5:Y:S01]  /*16530*/  MUFU.EX2 R150, R150 ;  /* 0x0000009600967308 */ /* 0x000f620000000800 */
[----:B-1----:R-:W-:Y:S01]  /*16540*/  F2FP.PACK_AB R97, R159, R156 ;  /* 0x0000009c9f61723e */ /* 0x002fe200000000ff */
[----:B------:R-:W-:Y:S01]  /*16550*/  FFMA.FTZ R169, R169, c[0x0][0x23c], -R162 ;  /* 0x00008f00a9a97a23 */ /* 0x000fe200000108a2 */
[----:B------:R-:W-:Y:S01]  /*16560*/  LDSM.16.MT88.4 R144, [R194+0xd800] ;  /* 0x00d80000c290783b */ /* 0x000fe20000004200 */
[----:B------:R-:W-:-:S02]  /*16570*/  FADD.FTZ R157, R157, R154 ;  /* 0x0000009a9d9d7221 */ /* 0x000fc40000010000 */
[----:B------:R-:W-:Y:S02]  /*16580*/  FADD.FTZ R156, R156, R159 ;  /* 0x0000009f9c9c7221 */ /* 0x000fe40000010000 */
[----:B------:R-:W-:Y:S01]  /*16590*/  MUFU.EX2 R155, R155 ;  /* 0x0000009b009b7308 */ /* 0x000fe20000000800 */
[----:B------:R-:W-:-:S04]  /*165a0*/  FADD.FTZ R152, R152, R157 ;  /* 0x0000009d98987221 */ /* 0x000fc80000010000 */
[----:B------:R-:W-:Y:S01]  /*165b0*/  FADD.FTZ R152, R149, R152 ;  /* 0x0000009895987221 */ /* 0x000fe20000010000 */
[----:B-----5:R-:W-:Y:S02]  /*165c0*/  F2FP.PACK_AB R99, R150, R161 ;  /* 0x000000a19663723e */ /* 0x020fe400000000ff */
        /* <DEDUP_REMOVED lines=47> */
[C---:B---3--:R-:W-:Y:S07]  /*168c0*/  HMMA.16816.F32 R92, R96.reuse, R4, RZ ;  /* 0x00000004605c723c */ /* 0x048fee00000018ff */
        /* <DEDUP_REMOVED lines=106> */
[----:B--2---:R-:W-:Y:S01]  /*16f70*/  HMMA.16816.F32 R128, R4, R12, R128 ;  /* 0x0000000c0480723c */ /* 0x004fe20000001880 */
[----:B------:R-:W-:-:S02]  /*16f80*/  FADD.FTZ R176, R176, R173 ;  /* 0x000000adb0b07221 */ /* 0x000fc40000010000 */
[----:B------:R-:W-:Y:S02]  /*16f90*/  FADD.FTZ R219, R219, R172 ;  /* 0x000000acdbdb7221 */ /* 0x000fe40000010000 */
[----:B------:R-:W-:-:S03]  /*16fa0*/  FADD.FTZ R217, R169, R176 ;  /* 0x000000b0a9d97221 */ /* 0x000fc60000010000 */
        /* <DEDUP_REMOVED lines=92> */
.L_x_2591:
[----:B------:R-:W-:-:S05]  /*17570*/  IMAD.MOV.U32 R11, RZ, RZ, c[0x0][0x1a0] ;  /* 0x00006800ff0b7624 */ /* 0x000fca00078e00ff */
[----:B------:R-:W-:-:S04]  /*17580*/  LEA R11, -R11, RZ, 0x6 ;  /* 0x000000ff0b0b7211 */ /* 0x000fc800078e31ff */
[----:B------:R-:W-:Y:S02]  /*17590*/  SHF.R.S32.HI R6, RZ, 0x1f, R11 ;  /* 0x0000001fff067819 */ /* 0x000fe4000001140b */
.L_x_2592:
        /* <DEDUP_REMOVED lines=88> */
[----:B------:R-:W-:-:S03]  /*17b20*/  @P1 LEA.HI.X R27, R136, c[0x0][0x174], R133, 0x1, P0 ;  /* 0x00005d00881b1a11 */ /* 0x000fc600000f0c85 */
        /* <DEDUP_REMOVED lines=15> */
[----:B------:R-:W-:Y:S01]  /*17c20*/  @!P4 STS.128 [R208+0xd800], RZ ;  /* 0x00d800ffd000c388 */ /* 0x000fe20000000c00 */
[----:B------:R-:W-:-:S03]  /*17c30*/  ISETP.GE.AND P4, PT, R135, R213, PT ;  /* 0x000000d58700720c */ /* 0x000fc60003f86270 */
[----:B------:R-:W-:Y:S01]  /*17c40*/  @!PT LDS RZ, [RZ] ;  /* 0x00000000fffff984 */ /* 0x000fe20000000800 */
[----:B------:R-:W-:Y:S01]  /*17c50*/  @!PT LDS RZ, [RZ] ;  /* 0x00000000fffff984 */ /* 0x000fe20000000800 */
[----:B------:R-:W-:Y:S01]  /*17c60*/  @!PT LDS RZ, [RZ] ;  /* 0x00000000fffff984 */ /* 0x000fe20000000800 */
[----:B------:R1:W-:Y:S01]  /*17c70*/  @P2 LDGSTS.E.BYPASS.LTC128B.128 [R208+0xf800], [R28.64+0x80] ;  /* 0x0f8000801cd02fae */ /* 0x0003e2000b901d44 */
[----:B------:R-:W-:-:S03]  /*17c80*/  ISETP.LT.OR P4, PT, R135, R216, P4 ;  /* 0x000000d88700720c */ /* 0x000fc60002781670 */
[----:B------:R-:W-:Y:S04]  /*17c90*/  @!P2 STS.128 [R208+0xf800], RZ ;  /* 0x00f800ffd000a388 */ /* 0x000fe80000000c00 */
[----:B------:R-:W-:Y:S01]  /*17ca0*/  @!PT LDS RZ, [RZ] ;  /* 0x00000000fffff984 */ /* 0x000fe20000000800 */
[----:B------:R-:W-:Y:S01]  /*17cb0*/  @!PT LDS RZ, [RZ] ;  /* 0x00000000fffff984 */ /* 0x000fe20000000800 */
[----:B------:R-:W-:Y:S01]  /*17cc0*/  @!PT LDS RZ, [RZ] ;  /* 0x00000000fffff984 */ /* 0x000fe20000000800 */
[----:B------:R1:W-:Y:S04]  /*17cd0*/  @P1 LDGSTS.E.BYPASS.LTC128B.128 [R208+0x11800], [R26.64+0x100] ;  /* 0x118001001ad01fae */ /* 0x0003e8000b901d44 */
[----:B------:R-:W-:Y:S04]  /*17ce0*/  @!P1 STS.128 [R208+0x11800], RZ ;  /* 0x011800ffd0009388 */ /* 0x000fe80000000c00 */
[----:B------:R-:W-:Y:S04]  /*17cf0*/  LDSM.16.M88.4 R172, [R202] ;  /* 0x00000000caac783b */ /* 0x000fe80000000200 */
[----:B---3--:R-:W4:Y:S04]  /*17d00*/  LDSM.16.M88.4 R12, [R201+0x6000] ;  /* 0x00600000c90c783b */ /* 0x008f280000000200 */
[----:B-----5:R-:W-:Y:S04]  /*17d10*/  LDSM.16.M88.4 R8, [R200] ;  /* 0x00000000c808783b */ /* 0x020fe80000000200 */
[----:B--2---:R-:W-:Y:S04]  /*17d20*/  LDSM.16.M88.4 R20, [R199] ;  /* 0x00000000c714783b */ /* 0x004fe80000000200 */
[----:B------:R-:W-:Y:S04]  /*17d30*/  LDSM.16.M88.4 R144, [R198] ;  /* 0x00000000c690783b */ /* 0x000fe80000000200 */
[----:B------:R-:W-:Y:S04]  /*17d40*/  LDSM.16.M88.4 R220, [R195+0x6000] ;  /* 0x00600000c3dc783b */ /* 0x000fe80000000200 */
[----:B------:R-:W2:Y:S04]  /*17d50*/  LDSM.16.M88.4 R136, [R201+0x6800] ;  /* 0x00680000c988783b */ /* 0x000ea80000000200 */
[----:B------:R-:W3:Y:S04]  /*17d60*/  LDSM.16.M88.4 R152, [R201+0x7000] ;  /* 0x00700000c998783b */ /* 0x000ee80000000200 */
[----:B-1----:R-:W1:Y:S04]  /*17d70*/  LDSM.16.M88.4 R4, [R201+0x7800] ;  /* 0x00780000c904783b */ /* 0x002e680000000200 */
[----:B------:R-:W-:Y:S04]  /*17d80*/  LDSM.16.M88.4 R24, [R197] ;  /* 0x00000000c518783b */ /* 0x000fe80000000200 */
[----:B------:R-:W5:Y:S01]  /*17d90*/  LDSM.16.M88.4 R164, [R188] ;  /* 0x00000000bca4783b */ /* 0x000f620000000200 */
[C---:B----4-:R-:W-:Y:S03]  /*17da0*/  HMMA.16816.F32 R16, R172.reuse, R12, RZ ;  /* 0x0000000cac10723c */ /* 0x050fe600000018ff */
[----:B------:R-:W4:Y:S04]  /*17db0*/  LDSM.16.M88.4 R160, [R191] ;  /* 0x00000000bfa0783b */ /* 0x000f280000000200 */
[----:B------:R-:W1:Y:S01]  /*17dc0*/  LDSM.16.M88.4 R28, [R189] ;  /* 0x00000000bd1c783b */ /* 0x000e620000000200 */
[C---:B------:R-:W-:Y:S03]  /*17dd0*/  HMMA.16816.F32 R12, R172.reuse, R14, RZ ;  /* 0x0000000eac0c723c */ /* 0x040fe600000018ff */
[----:B------:R-:W1:Y:S04]  /*17de0*/  LDSM.16.M88.4 R32, [R190] ;  /* 0x00000000be20783b */ /* 0x000e680000000200 */
[----:B------:R-:W-:Y:S04]  /*17df0*/  LDSM.16.M88.4 R228, [R201+0x8000] ;  /* 0x00800000c9e4783b */ /* 0x000fe80000000200 */
[----:B------:R-:W-:Y:S01]  /*17e00*/  LDSM.16.M88.4 R148, [R195+0x6800] ;  /* 0x00680000c394783b */ /* 0x000fe20000000200 */
[----:B--2---:R-:W-:Y:S03]  /*17e10*/  HMMA.16816.F32 R140, R172, R136, RZ ;  /* 0x00000088ac8c723c */ /* 0x004fe600000018ff */
[----:B------:R-:W-:Y:S04]  /*17e20*/  LDSM.16.M88.4 R168, [R195+0x7800] ;  /* 0x00780000c3a8783b */ /* 0x000fe80000000200 */
[----:B------:R-:W-:Y:S01]  /*17e30*/  LDSM.16.M88.4 R224, [R198+0x2000] ;  /* 0x00200000c6e0783b */ /* 0x000fe20000000200 */
[C---:B------:R-:W-:Y:S03]  /*17e40*/  HMMA.16816.F32 R16, R8.reuse, R20, R16 ;  /* 0x000000140810723c */ /* 0x040fe60000001810 */
[----:B------:R-:W-:Y:S04]  /*17e50*/  LDSM.16.M88.4 R232, [R184] ;  /* 0x00000000b8e8783b */ /* 0x000fe80000000200 */
[----:B------:R-:W0:Y:S01]  /*17e60*/  LDGDEPBAR ;  /* 0x00000000000079af */ /* 0x000e220000000000 */
[----:B------:R-:W-:Y:S03]  /*17e70*/  HMMA.16816.F32 R12, R8, R22, R12 ;  /* 0x00000016080c723c */ /* 0x000fe6000000180c */
[----:B------:R-:W-:Y:S05]  /*17e80*/  LDSM.16.M88.4 R20, [R195+0x7000] ;  /* 0x00700000c314783b */ /* 0x000fea0000000200 */
[----:B---3--:R-:W-:Y:S08]  /*17e90*/  HMMA.16816.F32 R156, R172, R152, RZ ;  /* 0x00000098ac9c723c */ /* 0x008ff000000018ff */
[C---:B------:R-:W-:Y:S08]  /*17ea0*/  HMMA.16816.F32 R16, R144.reuse, R220, R16 ;  /* 0x000000dc9010723c */ /* 0x040ff00000001810 */
[----:B------:R-:W-:Y:S01]  /*17eb0*/  HMMA.16816.F32 R12, R144, R222, R12 ;  /* 0x000000de900c723c */ /* 0x000fe2000000180c */
[----:B------:R-:W-:Y:S07]  /*17ec0*/  LDSM.16.M88.4 R220, [R195+0x8000] ;  /* 0x00800000c3dc783b */ /* 0x000fee0000000200 */
[C---:B------:R-:W-:Y:S08]  /*17ed0*/  HMMA.16816.F32 R136, R172.reuse, R138, RZ ;  /* 0x0000008aac88723c */ /* 0x040ff000000018ff */
[C---:B------:R-:W-:Y:S08]  /*17ee0*/  HMMA.16816.F32 R152, R172.reuse, R154, RZ ;  /* 0x0000009aac98723c */ /* 0x040ff000000018ff */
[C---:B-1----:R-:W-:Y:S08]  /*17ef0*/  HMMA.16816.F32 R176, R172.reuse, R4, RZ ;  /* 0x00000004acb0723c */ /* 0x042ff000000018ff */
[----:B------:R-:W-:Y:S01]  /*17f00*/  HMMA.16816.F32 R172, R172, R6, RZ ;  /* 0x00000006acac723c */ /* 0x000fe200000018ff */
[----:B------:R-:W1:Y:S07]  /*17f10*/  LDSM.16.M88.4 R4, [R202+0x2000] ;  /* 0x00200000ca04783b */ /* 0x000e6e0000000200 */
[C---:B-----5:R-:W-:Y:S08]  /*17f20*/  HMMA.16816.F32 R16, R24.reuse, R164, R16 ;  /* 0x000000a41810723c */ /* 0x060ff00000001810 */
[----:B------:R-:W-:Y:S01]  /*17f30*/  HMMA.16816.F32 R12, R24, R166, R12 ;  /* 0x000000a6180c723c */ /* 0x000fe2000000180c */
[----:B------:R-:W-:Y:S07]  /*17f40*/  LDSM.16.M88.4 R164, [R201+0x9000] ;  /* 0x00900000c9a4783b */ /* 0x000fee0000000200 */
[C---:B----4-:R-:W-:Y:S08]  /*17f50*/  HMMA.16816.F32 R140, R8.reuse, R160, R140 ;  /* 0x000000a0088c723c */ /* 0x050ff0000000188c */
[C---:B------:R-:W-:Y:S01]  /*17f60*/  HMMA.16816.F32 R136, R8.reuse, R162, R136 ;  /* 0x000000a20888723c */ /* 0x040fe20000001888 */
[----:B------:R-:W-:Y:S07]  /*17f70*/  LDSM.16.M88.4 R160, [R187] ;  /* 0x00000000bba0783b */ /* 0x000fee0000000200 */
[C---:B------:R-:W-:Y:S08]  /*17f80*/  HMMA.16816.F32 R176, R8.reuse, R28, R176 ;  /* 0x0000001c08b0723c */ /* 0x040ff000000018b0 */
[C---:B------:R-:W-:Y:S01]  /*17f90*/  HMMA.16816.F32 R172, R8.reuse, R30, R172 ;  /* 0x0000001e08ac723c */ /* 0x040fe200000018ac */
[----:B------:R-:W2:Y:S07]  /*17fa0*/  LDSM.16.M88.4 R28, [R200+0x2000] ;  /* 0x00200000c81c783b */ /* 0x000eae0000000200 */
[C---:B------:R-:W-:Y:S08]  /*17fb0*/  HMMA.16816.F32 R156, R8.reuse, R32, R156 ;  /* 0x00000020089c723c */ /* 0x040ff0000000189c */
[----:B------:R-:W-:Y:S01]  /*17fc0*/  HMMA.16816.F32 R152, R8, R34, R152 ;  /* 0x000000220898723c */ /* 0x000fe20000001898 */
[----:B------:R-:W3:Y:S04]  /*17fd0*/  LDSM.16.M88.4 R32, [R188+0x800] ;  /* 0x00080000bc20783b */ /* 0x000ee80000000200 */
[----:B------:R-:W4:Y:S03]  /*17fe0*/  LDSM.16.M88.4 R8, [R188+0x1000] ;  /* 0x00100000bc08783b */ /* 0x000f260000000200 */
[C---:B-1----:R-:W-:Y:S08]  /*17ff0*/  HMMA.16816.F32 R16, R4.reuse, R228, R16 ;  /* 0x000000e40410723c */ /* 0x042ff00000001810 */
[----:B------:R-:W-:Y:S01]  /*18000*/  HMMA.16816.F32 R12, R4, R230, R12 ;  /* 0x000000e6040c723c */ /* 0x000fe2000000180c */
[----:B------:R-:W-:Y:S07]  /*18010*/  LDSM.16.M88.4 R228, [R183] ;  /* 0x00000000b7e4783b */ /* 0x000fee0000000200 */
[C---:B------:R-:W-:Y:S08]  /*18020*/  HMMA.16816.F32 R140, R144.reuse, R148, R140 ;  /* 0x00000094908c723c */ /* 0x040ff0000000188c */
[C---:B------:R-:W-:Y:S01]  /*18030*/  HMMA.16816.F32 R136, R144.reuse, R150, R136 ;  /* 0x000000969088723c */ /* 0x040fe20000001888 */
[----:B------:R-:W-:Y:S07]  /*18040*/  LDSM.16.M88.4 R148, [R188+0x1800] ;  /* 0x00180000bc94783b */ /* 0x000fee0000000200 */
[C---:B------:R-:W-:Y:S08]  /*18050*/  HMMA.16816.F32 R156, R144.reuse, R20, R156 ;  /* 0x00000014909c723c */ /* 0x040ff0000000189c */
[----:B------:R-:W-:Y:S01]  /*18060*/  HMMA.16816.F32 R152, R144, R22, R152 ;  /* 0x000000169098723c */ /* 0x000fe20000001898 */
[----:B------:R-:W1:Y:S07]  /*18070*/  LDSM.16.M88.4 R20, [R201+0x8800] ;  /* 0x00880000c914783b */ /* 0x000e6e0000000200 */
[C---:B--2---:R-:W-:Y:S08]  /*18080*/  HMMA.16816.F32 R16, R28.reuse, R160, R16 ;  /* 0x000000a01c10723c */ /* 0x044ff00000001810 */
[----:B------:R-:W-:Y:S01]  /*18090*/  HMMA.16816.F32 R12, R28, R162, R12 ;  /* 0x000000a21c0c723c */ /* 0x000fe2000000180c */
[----:B------:R-:W-:Y:S07]  /*180a0*/  LDSM.16.M88.4 R160, [R201+0xa000] ;  /* 0x00a00000c9a0783b */ /* 0x000fee0000000200 */
[C---:B---3--:R-:W-:Y:S08]  /*180b0*/  HMMA.16816.F32 R140, R24.reuse, R32, R140 ;  /* 0x00000020188c723c */ /* 0x048ff0000000188c */
[----:B------:R-:W-:Y:S01]  /*180c0*/  HMMA.16816.F32 R136, R24, R34, R136 ;  /* 0x000000221888723c */ /* 0x000fe20000001888 */
[----:B------:R-:W-:Y:S07]  /*180d0*/  LDSM.16.M88.4 R32, [R186] ;  /* 0x00000000ba20783b */ /* 0x000fee0000000200 */
[C---:B------:R-:W-:Y:S08]  /*180e0*/  HMMA.16816.F32 R176, R144.reuse, R168, R176 ;  /* 0x000000a890b0723c */ /* 0x040ff000000018b0 */
[----:B------:R-:W-:Y:S01]  /*180f0*/  HMMA.16816.F32 R172, R144, R170, R172 ;  /* 0x000000aa90ac723c */ /* 0x000fe200000018ac */
[----:B------:R-:W-:Y:S04]  /*18100*/  LDSM.16.M88.4 R168, [R197+0x2000] ;  /* 0x00200000c5a8783b */ /* 0x000fe80000000200 */
[----:B------:R-:W2:Y:S03]  /*18110*/  LDSM.16.M88.4 R144, [R188+0x2000] ;  /* 0x00200000bc90783b */ /* 0x000ea60000000200 */
[C---:B----4-:R-:W-:Y:S08]  /*18120*/  HMMA.16816.F32 R156, R24.reuse, R8, R156 ;  /* 0x00000008189c723c */ /* 0x050ff0000000189c */
[----:B------:R-:W-:Y:S01]  /*18130*/  HMMA.16816.F32 R152, R24, R10, R152 ;  /* 0x0000000a1898723c */ /* 0x000fe20000001898 */
[----:B------:R-:W3:Y:S07]  /*18140*/  LDSM.16.M88.4 R8, [R201+0x9800] ;  /* 0x00980000c908783b */ /* 0x000eee0000000200 */
[C---:B------:R-:W-:Y:S08]  /*18150*/  HMMA.16816.F32 R16, R224.reuse, R220, R16 ;  /* 0x000000dce010723c */ /* 0x040ff00000001810 */
[----:B------:R-:W-:Y:S01]  /*18160*/  HMMA.16816.F32 R12, R224, R222, R12 ;  /* 0x000000dee00c723c */ /* 0x000fe2000000180c */
[----:B------:R-:W-:Y:S07]  /*18170*/  LDSM.16.M88.4 R220, [R195+0x9800] ;  /* 0x00980000c3dc783b */ /* 0x000fee0000000200 */
[C---:B-1----:R-:W-:Y:S08]  /*18180*/  HMMA.16816.F32 R140, R4.reuse, R20, R140 ;  /* 0x00000014048c723c */ /* 0x042ff0000000188c */
[----:B------:R-:W-:Y:S01]  /*18190*/  HMMA.16816.F32 R136, R4, R22, R136 ;  /* 0x000000160488723c */ /* 0x000fe20000001888 */
[----:B------:R-:W-:Y:S07]  /*181a0*/  LDSM.16.M88.4 R20, [R195+0x8800] ;  /* 0x00880000c314783b */ /* 0x000fee0000000200 */
[C---:B------:R-:W-:Y:S08]  /*181b0*/  HMMA.16816.F32 R176, R24.reuse, R148, R176 ;  /* 0x0000009418b0723c */ /* 0x040ff000000018b0 */
[----:B------:R-:W-:Y:S01]  /*181c0*/  HMMA.16816.F32 R172, R24, R150, R172 ;  /* 0x0000009618ac723c */ /* 0x000fe200000018ac */
[----:B------:R-:W1:Y:S04]  /*181d0*/  LDSM.16.M88.4 R148, [R202+0x4000] ;  /* 0x00400000ca94783b */ /* 0x000e680000000200 */
[----:B------:R-:W4:Y:S03]  /*181e0*/  LDSM.16.M88.4 R24, [R185] ;  /* 0x00000000b918783b */ /* 0x000f260000000200 */
[C---:B--2---:R-:W-:Y:S08]  /*181f0*/  HMMA.16816.F32 R16, R168.reuse, R144, R16 ;  /* 0x00000090a810723c */ /* 0x044ff00000001810 */
[----:B------:R-:W-:Y:S01]  /*18200*/  HMMA.16816.F32 R12, R168, R146, R12 ;  /* 0x00000092a80c723c */ /* 0x000fe2000000180c */
[----:B------:R-:W-:Y:S07]  /*18210*/  LDSM.16.M88.4 R144, [R201+0xa800] ;  /* 0x00a80000c990783b */ /* 0x000fee0000000200 */
[C---:B------:R-:W-:Y:S08]  /*18220*/  HMMA.16816.F32 R140, R28.reuse, R32, R140 ;  /* 0x000000201c8c723c */ /* 0x040ff0000000188c */
[----:B------:R-:W-:Y:S01]  /*18230*/  HMMA.16816.F32 R136, R28, R34, R136 ;  /* 0x000000221c88723c */ /* 0x000fe20000001888 */
[----:B------:R-:W2:Y:S07]  /*18240*/  LDSM.16.M88.4 R32, [R200+0x4000] ;  /* 0x00400000c820783b */ /* 0x000eae0000000200 */
[C---:B------:R-:W-:Y:S08]  /*18250*/  HMMA.16816.F32 R156, R4.reuse, R164, R156 ;  /* 0x000000a4049c723c */ /* 0x040ff0000000189c */
[C---:B------:R-:W-:Y:S01]  /*18260*/  HMMA.16816.F32 R152, R4.reuse, R166, R152 ;  /* 0x000000a60498723c */ /* 0x040fe20000001898 */
[----:B------:R-:W-:Y:S07]  /*18270*/  LDSM.16.M88.4 R164, [R188+0x3000] ;  /* 0x00300000bca4783b */ /* 0x000fee0000000200 */
[C---:B---3--:R-:W-:Y:S08]  /*18280*/  HMMA.16816.F32 R176, R4.reuse, R8, R176 ;  /* 0x0000000804b0723c */ /* 0x048ff000000018b0 */
[----:B------:R-:W-:Y:S01]  /*18290*/  HMMA.16816.F32 R172, R4, R10, R172 ;  /* 0x0000000a04ac723c */ /* 0x000fe200000018ac */
[----:B------:R-:W3:Y:S04]  /*182a0*/  LDSM.16.M88.4 R4, [R188+0x2800] ;  /* 0x00280000bc04783b */ /* 0x000ee80000000200 */
[----:B------:R-:W5:Y:S03]  /*182b0*/  LDSM.16.M88.4 R8, [R195+0x9000] ;  /* 0x00900000c308783b */ /* 0x000f660000000200 */
[C---:B-1----:R-:W-:Y:S08]  /*182c0*/  HMMA.16816.F32 R16, R148.reuse, R160, R16 ;  /* 0x000000a09410723c */ /* 0x042ff00000001810 */
[----:B------:R-:W-:Y:S01]  /*182d0*/  HMMA.16816.F32 R12, R148, R162, R12 ;  /* 0x000000a2940c723c */ /* 0x000fe2000000180c */
[----:B------:R-:W-:Y:S07]  /*182e0*/  LDSM.16.M88.4 R160, [R188+0x3800] ;  /* 0x00380000bca0783b */ /* 0x000fee0000000200 */
[C---:B------:R-:W-:Y:S08]  /*182f0*/  HMMA.16816.F32 R140, R224.reuse, R20, R140 ;  /* 0x00000014e08c723c */ /* 0x040ff0000000188c */
[----:B------:R-:W-:Y:S01]  /*18300*/  HMMA.16816.F32 R136, R224, R22, R136 ;  /* 0x00000016e088723c */ /* 0x000fe20000001888 */
[----:B------:R-:W-:Y:S07]  /*18310*/  LDSM.16.M88.4 R20, [R195+0xa000] ;  /* 0x00a00000c314783b */ /* 0x000fee0000000200 */
[C---:B----4-:R-:W-:Y:S08]  /*18320*/  HMMA.16816.F32 R156, R28.reuse, R24, R156 ;  /* 0x000000181c9c723c */ /* 0x050ff0000000189c */
[----:B------:R-:W-:Y:S01]  /*18330*/  HMMA.16816.F32 R152, R28, R26, R152 ;  /* 0x0000001a1c98723c */ /* 0x000fe20000001898 */
[----:B------:R-:W1:Y:S07]  /*18340*/  LDSM.16.M88.4 R24, [R198+0x4000] ;  /* 0x00400000c618783b */ /* 0x000e6e0000000200 */
[C---:B--2---:R-:W-:Y:S08]  /*18350*/  HMMA.16816.F32 R16, R32.reuse, R228, R16 ;  /* 0x000000e42010723c */ /* 0x044ff00000001810 */
[----:B------:R-:W-:Y:S08]  /*18360*/  HMMA.16816.F32 R12, R32, R230, R12 ;  /* 0x000000e6200c723c */ /* 0x000ff0000000180c */
[----:B---3--:R-:W-:Y:S08]  /*18370*/  HMMA.16816.F32 R140, R168, R4, R140 ;  /* 0x00000004a88c723c */ /* 0x008ff0000000188c */
[C---:B------:R-:W-:Y:S08]  /*18380*/  HMMA.16816.F32 R176, R28.reuse, R232, R176 ;  /* 0x000000e81cb0723c */ /* 0x040ff000000018b0 */
[----:B------:R-:W-:Y:S01]  /*18390*/  HMMA.16816.F32 R172, R28, R234, R172 ;  /* 0x000000ea1cac723c */ /* 0x000fe200000018ac */
[----:B------:R-:W-:Y:S07]  /*183a0*/  LDSM.16.M88.4 R28, [R182] ;  /* 0x00000000b61c783b */ /* 0x000fee0000000200 */
[----:B------:R-:W-:Y:S01]  /*183b0*/  HMMA.16816.F32 R136, R168, R6, R136 ;  /* 0x00000006a888723c */ /* 0x000fe20000001888 */
[----:B------:R-:W-:Y:S07]  /*183c0*/  LDSM.16.M88.4 R4, [R188+0x4000] ;  /* 0x00400000bc04783b */ /* 0x000fee0000000200 */
[C---:B-----5:R-:W-:Y:S08]  /*183d0*/  HMMA.16816.F32 R156, R224.reuse, R8, R156 ;  /* 0x00000008e09c723c */ /* 0x060ff0000000189c */
[----:B------:R-:W-:Y:S01]  /*183e0*/  HMMA.16816.F32 R152, R224, R10, R152 ;  /* 0x0000000ae098723c */ /* 0x000fe20000001898 */
[----:B------:R-:W2:Y:S07]  /*183f0*/  LDSM.16.M88.4 R8, [R197+0x4000] ;  /* 0x00400000c508783b */ /* 0x000eae0000000200 */
[C---:B-1----:R-:W-:Y:S08]  /*18400*/  HMMA.16816.F32 R16, R24.reuse, R20, R16 ;  /* 0x000000141810723c */ /* 0x042ff00000001810 */
[----:B------:R-:W-:Y:S01]  /*18410*/  HMMA.16816.F32 R12, R24, R22, R12 ;  /* 0x00000016180c723c */ /* 0x000fe2000000180c */
[----:B------:R-:W-:Y:S07]  /*18420*/  LDSM.16.M88.4 R20, [R181] ;  /* 0x00000000b514783b */ /* 0x000fee0000000200 */
[----:B------:R-:W-:Y:S08]  /*18430*/  HMMA.16816.F32 R140, R148, R144, R140 ;  /* 0x00000090948c723c */ /* 0x000ff0000000188c */
[C---:B------:R-:W-:Y:S08]  /*18440*/  HMMA.16816.F32 R176, R224.reuse, R220, R176 ;  /* 0x000000dce0b0723c */ /* 0x040ff000000018b0 */
[----:B------:R-:W-:Y:S01]  /*18450*/  HMMA.16816.F32 R172, R224, R222, R172 ;  /* 0x000000dee0ac723c */ /* 0x000fe200000018ac */
[----:B------:R-:W1:Y:S07]  /*18460*/  LDSM.16.M88.4 R220, [R201+0xb000] ;  /* 0x00b00000c9dc783b */ /* 0x000e6e0000000200 */
[----:B------:R-:W-:Y:S01]  /*18470*/  HMMA.16816.F32 R144, R148, R146, R136 ;  /* 0x000000929490723c */ /* 0x000fe20000001888 */
[----:B------:R-:W3:Y:S07]  /*18480*/  LDSM.16.M88.4 R136, [R195+0xa800] ;  /* 0x00a80000c388783b */ /* 0x000eee0000000200 */
[----:B------:R-:W-:Y:S07]  /*18490*/  HMMA.16816.F32 R156, R168, R164, R156 ;  /* 0x000000a4a89c723c */ /* 0x000fee000000189c */
[----:B------:R-:W-:Y:S01]  /*184a0*/  IMAD.MOV.U32 R164, RZ, RZ, R236 ;  /* 0x000000ffffa47224 */ /* 0x000fe200078e00ec */
[----:B--2---:R-:W-:Y:S01]  /*184b0*/  HMMA.16816.F32 R16, R8, R4, R16 ;  /* 0x000000040810723c */ /* 0x004fe20000001810 */
[----:B------:R-:W-:-:S07]  /*184c0*/  IMAD.MOV.U32 R165, RZ, RZ, R237 ;  /* 0x000000ffffa57224 */ /* 0x000fce00078e00ed */
[----:B------:R-:W-:Y:S01]  /*184d0*/  HMMA.16816.F32 R12, R8, R6, R12 ;  /* 0x00000006080c723c */ /* 0x000fe2000000180c */
[----:B------:R-:W2:Y:S07]  /*184e0*/  LDSM.16.M88.4 R4, [R201+0xb800] ;  /* 0x00b80000c904783b */ /* 0x000eae0000000200 */
[----:B------:R-:W-:Y:S08]  /*184f0*/  HMMA.16816.F32 R152, R168, R166, R152 ;  /* 0x000000a6a898723c */ /* 0x000ff00000001898 */
[----:B------:R-:W-:Y:S01]  /*18500*/  HMMA.16816.F32 R140, R32, R28, R140 ;  /* 0x0000001c208c723c */ /* 0x000fe2000000188c */
[----:B------:R-:W-:-:S02]  /*18510*/  FMUL.FTZ R17, R17, c[0x0][0x2ec] ;  /* 0x0000bb0011117a20 */ /* 0x000fc40000410000 */
[----:B------:R-:W-:Y:S02]  /*18520*/  FMUL.FTZ R2, R16, c[0x0][0x2ec] ;  /* 0x0000bb0010027a20 */ /* 0x000fe40000410000 */
[----:B------:R-:W-:Y:S03]  /*18530*/  MUFU.TANH R133, R17 ;  /* 0x0000001100857308 */ /* 0x000fe60000002400 */
[----:B------:R-:W-:Y:S01]  /*18540*/  HMMA.16816.F32 R144, R32, R30, R144 ;  /* 0x0000001e2090723c */ /* 0x000fe20000001890 */
[----:B------:R-:W-:Y:S01]  /*18550*/  LDSM.16.M88.4 R28, [R188+0x4800] ;  /* 0x00480000bc1c783b */ /* 0x000fe20000000200 */
[----:B------:R-:W-:Y:S02]  /*18560*/  FMUL.FTZ R12, R12, c[0x0][0x2ec] ;  /* 0x0000bb000c0c7a20 */ /* 0x000fe40000410000 */
[----:B------:R-:W-:Y:S01]  /*18570*/  FMUL.FTZ R13, R13, c[0x0][0x2ec] ;  /* 0x0000bb000d0d7a20 */ /* 0x000fe20000410000 */
[----:B------:R-:W4:Y:S01]  /*18580*/  MUFU.TANH R2, R2 ;  /* 0x0000000200027308 */ /* 0x000f220000002400 */
[----:B------:R-:W-:-:S02]  /*18590*/  FMUL.FTZ R14, R14, c[0x0][0x2ec] ;  /* 0x0000bb000e0e7a20 */ /* 0x000fc40000410000 */
[----:B------:R-:W-:Y:S01]  /*185a0*/  HMMA.16816.F32 R176, R168, R160, R176 ;  /* 0x000000a0a8b0723c */ /* 0x000fe200000018b0 */
[----:B------:R-:W-:-:S04]  /*185b0*/  FMUL.FTZ R15, R15, c[0x0][0x2ec] ;  /* 0x0000bb000f0f7a20 */ /* 0x000fc80000410000 */
[----:B------:R5:W2:Y:S03]  /*185c0*/  MUFU.TANH R134, R12 ;  /* 0x0000000c00867308 */ /* 0x000aa60000002400 */
[----:B-1----:R-:W-:Y:S01]  /*185d0*/  HMMA.16816.F32 R156, R148, R220, R156 ;  /* 0x000000dc949c723c */ /* 0x002fe2000000189c */
[----:B----4-:R-:W-:-:S07]  /*185e0*/  FSEL R2, R2, -INF , !P4 ;  /* 0xff80000002027808 */ /* 0x010fce0006000000 */
[----:B------:R-:W-:Y:S01]  /*185f0*/  HMMA.16816.F32 R172, R168, R162, R172 ;  /* 0x000000a2a8ac723c */ /* 0x000fe200000018ac */
[----:B------:R-:W1:Y:S01]  /*18600*/  LDSM.16.M88.4 R160, [R180] ;  /* 0x00000000b4a0783b */ /* 0x000e620000000200 */
[----:B-----5:R-:W-:-:S06]  /*18610*/  IADD3 R12, R135, 0x1, RZ ;  /* 0x00000001870c7810 */ /* 0x020fcc0007ffe0ff */
[----:B------:R-:W-:Y:S01]  /*18620*/  HMMA.16816.F32 R152, R148, R222, R152 ;  /* 0x000000de9498723c */ /* 0x000fe20000001898 */
[C---:B------:R-:W-:Y:S02]  /*18630*/  ISETP.GE.AND P6, PT, R12.reuse, R213, PT ;  /* 0x000000d50c00720c */ /* 0x040fe40003fc6270 */
[C---:B------:R-:W-:Y:S02]  /*18640*/  ISETP.GE.AND P2, PT, R12.reuse, R214, PT ;  /* 0x000000d60c00720c */ /* 0x040fe40003f46270 */
[C---:B------:R-:W-:Y:S02]  /*18650*/  ISETP.LT.OR P6, PT, R12.reuse, R216, P6 ;  /* 0x000000d80c00720c */ /* 0x040fe400037c1670 */
[----:B------:R-:W-:Y:S01]  /*18660*/  ISETP.LT.OR P2, PT, R12, R215, P2 ;  /* 0x000000d70c00720c */ /* 0x000fe20001741670 */
[C---:B---3--:R-:W-:Y:S08]  /*18670*/  HMMA.16816.F32 R140, R24.reuse, R136, R140 ;  /* 0x00000088188c723c */ /* 0x048ff0000000188c */
[----:B------:R-:W-:Y:S01]  /*18680*/  HMMA.16816.F32 R144, R24, R138, R144 ;  /* 0x0000008a1890723c */ /* 0x000fe20000001890 */
[----:B------:R-:W3:Y:S07]  /*18690*/  LDSM.16.M88.4 R136, [R195+0xb000] ;  /* 0x00b00000c388783b */ /* 0x000eee0000000200 */
[----:B--2---:R-:W-:Y:S08]  /*186a0*/  HMMA.16816.F32 R176, R148, R4, R176 ;  /* 0x0000000494b0723c */ /* 0x004ff000000018b0 */
[----:B------:R-:W-:Y:S01]  /*186b0*/  HMMA.16816.F32 R156, R32, R20, R156 ;  /* 0x00000014209c723c */ /* 0x000fe2000000189c */
[----:B------:R-:W-:Y:S06]  /*186c0*/  MUFU.TANH R20, R13 ;  /* 0x0000000d00147308 */ /* 0x000fec0000002400 */
[----:B------:R-:W-:Y:S01]  /*186d0*/  FMUL.FTZ R21, R18, c[0x0][0x2ec] ;  /* 0x0000bb0012157a20 */ /* 0x000fe20000410000 */
[----:B------:R-:W-:Y:S01]  /*186e0*/  HMMA.16816.F32 R172, R148, R6, R172 ;  /* 0x0000000694ac723c */ /* 0x000fe200000018ac */
[----:B------:R-:W2:Y:S04]  /*186f0*/  LDSM.16.M88.4 R4, [R195+0xb800] ;  /* 0x00b80000c304783b */ /* 0x000ea80000000200 */
[----:B------:R-:W4:Y:S03]  /*18700*/  MUFU.TANH R21, R21 ;  /* 0x0000001500157308 */ /* 0x000f260000002400 */
[C---:B------:R-:W-:Y:S05]  /*18710*/  HMMA.16816.F32 R152, R32.reuse, R22, R152 ;  /* 0x000000162098723c */ /* 0x040fea0000001898 */
[----:B------:R-:W5:Y:S02]  /*18720*/  MUFU.TANH R23, R14 ;  /* 0x0000000e00177308 */ /* 0x000f640000002400 */
[----:B------:R-:W-:Y:S01]  /*18730*/  FMUL.FTZ R22, R19, c[0x0][0x2ec] ;  /* 0x0000bb0013167a20 */ /* 0x000fe20000410000 */
[----:B-1----:R-:W-:Y:S01]  /*18740*/  HMMA.16816.F32 R176, R32, R160, R176 ;  /* 0x000000a020b0723c */ /* 0x002fe200000018b0 */
[----:B------:R-:W1:Y:S04]  /*18750*/  LDSM.16.M88.4 R16, [R188+0x5000] ;  /* 0x00500000bc10783b */ /* 0x000e680000000200 */
[----:B------:R-:W-:Y:S03]  /*18760*/  MUFU.TANH R22, R22 ;  /* 0x0000001600167308 */ /* 0x000fe60000002400 */
[----:B------:R-:W-:Y:S05]  /*18770*/  HMMA.16816.F32 R140, R8, R28, R140 ;  /* 0x0000001c088c723c */ /* 0x000fea000000188c */
[----:B------:R2:W-:Y:S03]  /*18780*/  MUFU.TANH R28, R15 ;  /* 0x0000000f001c7308 */ /* 0x0005e60000002400 */
[----:B---3--:R-:W-:Y:S08]  /*18790*/  HMMA.16816.F32 R156, R24, R136, R156 ;  /* 0x00000088189c723c */ /* 0x008ff0000000189c */
[----:B------:R-:W-:Y:S01]  /*187a0*/  HMMA.16816.F32 R172, R32, R162, R172 ;  /* 0x000000a220ac723c */ /* 0x000fe200000018ac */
[----:B--2---:R-:W2:Y:S01]  /*187b0*/  LDSM.16.M88.4 R12, [R188+0x5800] ;  /* 0x00580000bc0c783b */ /* 0x004ea20000000200 */
[----:B------:R-:W-:-:S06]  /*187c0*/  DEPBAR.LE SB0, 0x0 ;  /* 0x000080000000791a */ /* 0x000fcc0000000000 */
[----:B------:R-:W-:Y:S01]  /*187d0*/  HMMA.16816.F32 R152, R24, R138, R152 ;  /* 0x0000008a1898723c */ /* 0x000fe20000001898 */
[----:B------:R-:W-:Y:S02]  /*187e0*/  FMUL.FTZ R29, R140, c[0x0][0x2ec] ;  /* 0x0000bb008c1d7a20 */ /* 0x000fe40000410000 */
[----:B------:R-:W-:-:S04]  /*187f0*/  FMUL.FTZ R32, R142, c[0x0][0x2ec] ;  /* 0x0000bb008e207a20 */ /* 0x000fc80000410000 */
[----:B------:R-:W3:Y:S01]  /*18800*/  MUFU.TANH R29, R29 ;  /* 0x0000001d001d7308 */ /* 0x000ee20000002400 */
[----:B------:R-:W-:Y:S07]  /*18810*/  HMMA.16816.F32 R144, R8, R30, R144 ;  /* 0x0000001e0890723c */ /* 0x000fee0000001890 */
[----:B------:R-:W-:Y:S01]  /*18820*/  FMUL.FTZ R30, R141, c[0x0][0x2ec] ;  /* 0x0000bb008d1e7a20 */ /* 0x000fe20000410000 */
[----:B------:R-:W-:Y:S01]  /*18830*/  HMMA.16816.F32 R176, R24, R4, R176 ;  /* 0x0000000418b0723c */ /* 0x000fe200000018b0 */
[----:B------:R-:W-:Y:S06]  /*18840*/  MUFU.TANH R32, R32 ;  /* 0x0000002000207308 */ /* 0x000fec0000002400 */
[C---:B------:R-:W-:Y:S01]  /*18850*/  IADD3 R4, R135.reuse, 0x9, RZ ;  /* 0x0000000987047810 */ /* 0x040fe20007ffe0ff */
[----:B-1----:R-:W-:Y:S01]  /*18860*/  HMMA.16816.F32 R156, R8, R16, R156 ;  /* 0x00000010089c723c */ /* 0x002fe2000000189c */
[----:B------:R-:W-:Y:S01]  /*18870*/  IADD3 R5, R135, 0x8, RZ ;  /* 0x0000000887057810 */ /* 0x000fe20007ffe0ff */
[----:B------:R-:W1:Y:S01]  /*18880*/  MUFU.TANH R30, R30 ;  /* 0x0000001e001e7308 */ /* 0x000e620000002400 */
[----:B------:R-:W-:-:S02]  /*18890*/  ISETP.GE.AND P1, PT, R4, R213, PT ;  /* 0x000000d50400720c */ /* 0x000fc40003f26270 */
[C---:B------:R-:W-:Y:S02]  /*188a0*/  ISETP.GE.AND P4, PT, R4.reuse, R214, PT ;  /* 0x000000d60400720c */ /* 0x040fe40003f86270 */
[C---:B------:R-:W-:Y:S01]  /*188b0*/  ISETP.LT.OR P1, PT, R4.reuse, R216, P1 ;  /* 0x000000d80400720c */ /* 0x040fe20000f21670 */
[----:B------:R-:W-:Y:S01]  /*188c0*/  HMMA.16816.F32 R172, R24, R6, R172 ;  /* 0x0000000618ac723c */ /* 0x000fe200000018ac */
[----:B------:R-:W-:Y:S01]  /*188d0*/  ISETP.LT.OR P4, PT, R4, R215, P4 ;  /* 0x000000d70400720c */ /* 0x000fe20002781670 */
[----:B------:R-:W-:Y:S01]  /*188e0*/  FMUL.FTZ R31, R144, c[0x0][0x2ec] ;  /* 0x0000bb00901f7a20 */ /* 0x000fe20000410000 */
[----:B------:R-:W-:Y:S01]  /*188f0*/  FSEL R4, R133, -INF , !P6 ;  /* 0xff80000085047808 */ /* 0x000fe20007000000 */
[----:B------:R-:W-:Y:S01]  /*18900*/  FMUL.FTZ R136, R145, c[0x0][0x2ec] ;  /* 0x0000bb0091887a20 */ /* 0x000fe20000410000 */
[----:B------:R-:W-:Y:S01]  /*18910*/  ISETP.GE.AND P5, PT, R5, R213, PT ;  /* 0x000000d50500720c */ /* 0x000fe20003fa6270 */
[----:B------:R-:W-:Y:S01]  /*18920*/  FMUL.FTZ R17, R143, c[0x0][0x2ec] ;  /* 0x0000bb008f117a20 */ /* 0x000fe20000410000 */
[----:B------:R-:W-:Y:S01]  /*18930*/  ISETP.GE.AND P6, PT, R135, R214, PT ;  /* 0x000000d68700720c */ /* 0x000fe20003fc6270 */
[----:B------:R-:W-:Y:S01]  /*18940*/  HMMA.16816.F32 R152, R8, R18, R152 ;  /* 0x000000120898723c */ /* 0x000fe20000001898 */
[----:B------:R-:W-:Y:S01]  /*18950*/  ISETP.LT.OR P5, PT, R5, R216, P5 ;  /* 0x000000d80500720c */ /* 0x000fe20002fa1670 */
[----:B------:R-:W1:Y:S01]  /*18960*/  MUFU.TANH R31, R31 ;  /* 0x0000001f001f7308 */ /* 0x000e620000002400 */
[----:B------:R-:W-:Y:S01]  /*18970*/  ISETP.LT.OR P6, PT, R135, R215, P6 ;  /* 0x000000d78700720c */ /* 0x000fe200037c1670 */
[----:B------:R-:W-:Y:S01]  /*18980*/  FMUL.FTZ R33, R147, c[0x0][0x2ec] ;  /* 0x0000bb0093217a20 */ /* 0x000fe20000410000 */
[----:B------:R-:W-:-:S02]  /*18990*/  IADD3 R24, R135, 0x10, RZ ;  /* 0x0000001087187810 */ /* 0x000fc40007ffe0ff */
[----:B------:R-:W-:Y:S01]  /*189a0*/  IADD3 R7, R135, 0x11, RZ ;  /* 0x0000001187077810 */ /* 0x000fe20007ffe0ff */
[C---:B--2---:R-:W-:Y:S01]  /*189b0*/  HMMA.16816.F32 R176, R8.reuse, R12, R176 ;  /* 0x0000000c08b0723c */ /* 0x044fe200000018b0 */
[----:B------:R-:W-:Y:S01]  /*189c0*/  FSEL R134, R134, -INF , !P5 ;  /* 0xff80000086867808 */ /* 0x000fe20006800000 */
[----:B------:R-:W-:Y:S01]  /*189d0*/  FMUL.FTZ R19, R156, c[0x0][0x2ec] ;  /* 0x0000bb009c137a20 */ /* 0x000fe20000410000 */
[----:B----4-:R-:W-:Y:S01]  /*189e0*/  FSEL R6, R21, -INF , !P6 ;  /* 0xff80000015067808 */ /* 0x010fe20007000000 */
[----:B------:R-:W-:Y:S01]  /*189f0*/  FMUL.FTZ R157, R157, c[0x0][0x2ec] ;  /* 0x0000bb009d9d7a20 */ /* 0x000fe20000410000 */
[-C--:B------:R-:W-:Y:S01]  /*18a00*/  ISETP.GE.AND P0, PT, R5, R214.reuse, PT ;  /* 0x000000d60500720c */ /* 0x080fe20003f06270 */
[----:B------:R-:W2:Y:S01]  /*18a10*/  MUFU.TANH R136, R136 ;  /* 0x0000008800887308 */ /* 0x000ea20000002400 */
[-C--:B------:R-:W-:Y:S01]  /*18a20*/  ISETP.GE.AND P5, PT, R24, R213.reuse, PT ;  /* 0x000000d51800720c */ /* 0x080fe20003fa6270 */
[----:B------:R-:W-:Y:S01]  /*18a30*/  FMUL.FTZ R18, R146, c[0x0][0x2ec] ;  /* 0x0000bb0092127a20 */ /* 0x000fe20000410000 */
[----:B------:R-:W-:Y:S01]  /*18a40*/  ISETP.GE.AND P6, PT, R7, R213, PT ;  /* 0x000000d50700720c */ /* 0x000fe20003fc6270 */
[----:B------:R-:W-:Y:S01]  /*18a50*/  HMMA.16816.F32 R172, R8, R14, R172 ;  /* 0x0000000e08ac723c */ /* 0x000fe200000018ac */
[----:B------:R-:W-:Y:S01]  /*18a60*/  FSEL R16, R20, -INF , !P1 ;  /* 0xff80000014107808 */ /* 0x000fe20004800000 */
[----:B------:R-:W-:Y:S01]  /*18a70*/  FMUL.FTZ R158, R158, c[0x0][0x2ec] ;  /* 0x0000bb009e9e7a20 */ /* 0x000fe20000410000 */
[----:B------:R-:W-:Y:S01]  /*18a80*/  ISETP.GE.AND P1, PT, R24, R214, PT ;  /* 0x000000d61800720c */ /* 0x000fe20003f26270 */
[----:B------:R-:W-:Y:S01]  /*18a90*/  MUFU.TANH R19, R19 ;  /* 0x0000001300137308 */ /* 0x000fe20000002400 */
[-C--:B------:R-:W-:Y:S01]  /*18aa0*/  ISETP.LT.OR P0, PT, R5, R215.reuse, P0 ;  /* 0x000000d70500720c */ /* 0x080fe20000701670 */
[----:B------:R-:W-:Y:S01]  /*18ab0*/  FMUL.FTZ R152, R152, c[0x0][0x2ec] ;  /* 0x0000bb0098987a20 */ /* 0x000fe20000410000 */
[-C--:B------:R-:W-:Y:S01]  /*18ac0*/  ISETP.LT.OR P5, PT, R24, R216.reuse, P5 ;  /* 0x000000d81800720c */ /* 0x080fe20002fa1670 */
[----:B------:R-:W-:Y:S01]  /*18ad0*/  FMUL.FTZ R154, R154, c[0x0][0x2ec] ;  /* 0x0000bb009a9a7a20 */ /* 0x000fe20000410000 */
[----:B------:R-:W-:Y:S01]  /*18ae0*/  ISETP.LT.OR P6, PT, R7, R216, P6 ;  /* 0x000000d80700720c */ /* 0x000fe200037c1670 */
[----:B------:R-:W-:Y:S01]  /*18af0*/  FMUL.FTZ R159, R159, c[0x0][0x2ec] ;  /* 0x0000bb009f9f7a20 */ /* 0x000fe20000410000 */
[C---:B------:R-:W-:Y:S01]  /*18b00*/  IADD3 R20, R135.reuse, 0x18, RZ ;  /* 0x0000001887147810 */ /* 0x040fe20007ffe0ff */
[----:B------:R-:W4:Y:S01]  /*18b10*/  MUFU.TANH R170, R157 ;  /* 0x0000009d00aa7308 */ /* 0x000f220000002400 */
[----:B------:R-:W-:Y:S01]  /*18b20*/  IADD3 R12, R135, 0x19, RZ ;  /* 0x00000019870c7810 */ /* 0x000fe20007ffe0ff */
[----:B------:R-:W-:Y:S01]  /*18b30*/  FMUL.FTZ R153, R153, c[0x0][0x2ec] ;  /* 0x0000bb0099997a20 */ /* 0x000fe20000410000 */
[----:B------:R-:W-:Y:S01]  /*18b40*/  ISETP.LT.OR P1, PT, R24, R215, P1 ;  /* 0x000000d71800720c */ /* 0x000fe20000f21670 */
[----:B------:R-:W-:Y:S01]  /*18b50*/  FMUL.FTZ R151, R178, c[0x0][0x2ec] ;  /* 0x0000bb00b2977a20 */ /* 0x000fe20000410000 */
[----:B-----5:R-:W-:Y:S01]  /*18b60*/  FSEL R13, R23, -INF , !P0 ;  /* 0xff800000170d7808 */ /* 0x020fe20004000000 */
[----:B------:R-:W-:Y:S01]  /*18b70*/  FMUL.FTZ R155, R155, c[0x0][0x2ec] ;  /* 0x0000bb009b9b7a20 */ /* 0x000fe20000410000 */
[----:B---3--:R-:W-:Y:S01]  /*18b80*/  FSEL R26, R29, -INF , !P5 ;  /* 0xff8000001d1a7808 */ /* 0x008fe20006800000 */
[----:B------:R-:W3:Y:S01]  /*18b90*/  MUFU.TANH R17, R17 ;  /* 0x0000001100117308 */ /* 0x000ee20000002400 */
[----:B-1----:R-:W-:Y:S01]  /*18ba0*/  FSEL R24, R30, -INF , !P6 ;  /* 0xff8000001e187808 */ /* 0x002fe20007000000 */
[----:B------:R-:W-:Y:S01]  /*18bb0*/  FMUL.FTZ R139, R179, c[0x0][0x2ec] ;  /* 0x0000bb00b38b7a20 */ /* 0x000fe20000410000 */
[-C--:B------:R-:W-:Y:S01]  /*18bc0*/  ISETP.GE.AND P0, PT, R20, R213.reuse, PT ;  /* 0x000000d51400720c */ /* 0x080fe20003f06270 */
[----:B------:R-:W-:Y:S01]  /*18bd0*/  FMUL.FTZ R138, R172, c[0x0][0x2ec] ;  /* 0x0000bb00ac8a7a20 */ /* 0x000fe20000410000 */
[----:B------:R-:W-:Y:S01]  /*18be0*/  ISETP.GE.AND P5, PT, R12, R213, PT ;  /* 0x000000d50c00720c */ /* 0x000fe20003fa6270 */
[----:B------:R-:W-:Y:S01]  /*18bf0*/  FMUL.FTZ R137, R174, c[0x0][0x2ec] ;  /* 0x0000bb00ae897a20 */ /* 0x000fe20000410000 */
[----:B------:R-:W-:Y:S01]  /*18c00*/  ISETP.GE.AND P6, PT, R12, R214, PT ;  /* 0x000000d60c00720c */ /* 0x000fe20003fc6270 */
[----:B------:R-:W1:Y:S01]  /*18c10*/  MUFU.TANH R18, R18 ;  /* 0x0000001200127308 */ /* 0x000e620000002400 */
[-C--:B------:R-:W-:Y:S01]  /*18c20*/  ISETP.LT.OR P0, PT, R20, R216.reuse, P0 ;  /* 0x000000d81400720c */ /* 0x080fe20000701670 */
[----:B------:R-:W-:Y:S01]  /*18c30*/  FMUL.FTZ R149, R175, c[0x0][0x2ec] ;  /* 0x0000bb00af957a20 */ /* 0x000fe20000410000 */
[----:B------:R-:W-:-:S02]  /*18c40*/  ISETP.LT.OR P5, PT, R12, R216, P5 ;  /* 0x000000d80c00720c */ /* 0x000fc40002fa1670 */
[----:B------:R-:W-:Y:S02]  /*18c50*/  ISETP.LT.OR P6, PT, R12, R215, P6 ;  /* 0x000000d70c00720c */ /* 0x000fe400037c1670 */
[----:B------:R-:W-:Y:S01]  /*18c60*/  FSEL R5, R22, -INF , !P2 ;  /* 0xff80000016057808 */ /* 0x000fe20005000000 */
[----:B------:R-:W5:Y:S01]  /*18c70*/  MUFU.TANH R33, R33 ;  /* 0x0000002100217308 */ /* 0x000f620000002400 */
[C---:B------:R-:W-:Y:S02]  /*18c80*/  IADD3 R12, R135.reuse, 0x20, RZ ;  /* 0x00000020870c7810 */ /* 0x040fe40007ffe0ff */
[----:B------:R-:W-:Y:S02]  /*18c90*/  IADD3 R21, R135, 0x21, RZ ;  /* 0x0000002187157810 */ /* 0x000fe40007ffe0ff */
[----:B------:R-:W-:Y:S02]  /*18ca0*/  ISETP.GE.AND P2, PT, R7, R214, PT ;  /* 0x000000d60700720c */ /* 0x000fe40003f46270 */
[----:B------:R-:W-:Y:S01]  /*18cb0*/  FSEL R22, R31, -INF , !P0 ;  /* 0xff8000001f167808 */ /* 0x000fe20004000000 */
[----:B------:R-:W1:Y:S01]  /*18cc0*/  MUFU.TANH R171, R158 ;  /* 0x0000009e00ab7308 */ /* 0x000e620000002400 */
[----:B------:R-:W-:-:S02]  /*18cd0*/  FSEL R27, R32, -INF , !P1 ;  /* 0xff800000201b7808 */ /* 0x000fc40004800000 */
[-C--:B------:R-:W-:Y:S02]  /*18ce0*/  ISETP.GE.AND P0, PT, R12, R213.reuse, PT ;  /* 0x000000d50c00720c */ /* 0x080fe40003f06270 */
[----:B------:R-:W-:Y:S02]  /*18cf0*/  ISETP.GE.AND P1, PT, R21, R213, PT ;  /* 0x000000d51500720c */ /* 0x000fe40003f26270 */
[----:B------:R-:W-:Y:S01]  /*18d00*/  ISETP.LT.OR P2, PT, R7, R215, P2 ;  /* 0x000000d70700720c */ /* 0x000fe20001741670 */
[----:B------:R1:W-:Y:S01]  /*18d10*/  MUFU.TANH R168, R152 ;  /* 0x0000009800a87308 */ /* 0x0003e20000002400 */
[----:B------:R-:W-:Y:S02]  /*18d20*/  FSEL R7, R28, -INF , !P4 ;  /* 0xff8000001c077808 */ /* 0x000fe40006000000 */
[----:B------:R-:W-:Y:S02]  /*18d30*/  ISETP.GE.AND P4, PT, R20, R214, PT ;  /* 0x000000d61400720c */ /* 0x000fe40003f86270 */
[----:B------:R-:W-:-:S02]  /*18d40*/  ISETP.LT.OR P0, PT, R12, R216, P0 ;  /* 0x000000d80c00720c */ /* 0x000fc40000701670 */
[----:B------:R-:W-:Y:S01]  /*18d50*/  ISETP.LT.OR P1, PT, R21, R216, P1 ;  /* 0x000000d81500720c */ /* 0x000fe20000f21670 */
[----:B------:R5:W-:Y:S01]  /*18d60*/  MUFU.TANH R167, R154 ;  /* 0x0000009a00a77308 */ /* 0x000be20000002400 */
[----:B------:R-:W-:Y:S02]  /*18d70*/  IADD3 R8, R135, 0x29, RZ ;  /* 0x0000002987087810 */ /* 0x000fe40007ffe0ff */
[----:B------:R-:W-:Y:S02]  /*18d80*/  ISETP.LT.OR P4, PT, R20, R215, P4 ;  /* 0x000000d71400720c */ /* 0x000fe40002781670 */
[----:B--2---:R-:W-:Y:S01]  /*18d90*/  FSEL R20, R136, -INF , !P5 ;  /* 0xff80000088147808 */ /* 0x004fe20006800000 */
[----:B------:R-:W-:Y:S01]  /*18da0*/  FMUL.FTZ R136, R173, c[0x0][0x2ec] ;  /* 0x0000bb00ad887a20 */ /* 0x000fe20000410000 */
[----:B----4-:R-:W-:Y:S01]  /*18db0*/  FSEL R170, R170, -INF , !P1 ;  /* 0xff800000aaaa7808 */ /* 0x010fe20004800000 */
[----:B-1----:R-:W-:Y:S01]  /*18dc0*/  FMUL.FTZ R152, R177, c[0x0][0x2ec] ;  /* 0x0000bb00b1987a20 */ /* 0x002fe20000410000 */
[----:B------:R-:W1:Y:S01]  /*18dd0*/  MUFU.TANH R169, R159 ;  /* 0x0000009f00a97308 */ /* 0x000e620000002400 */
[----:B------:R-:W-:-:S02]  /*18de0*/  ISETP.GE.AND P5, PT, R12, R214, PT ;  /* 0x000000d60c00720c */ /* 0x000fc40003fa6270 */
[----:B---3--:R-:W-:Y:S02]  /*18df0*/  FSEL R25, R17, -INF , !P2 ;  /* 0xff80000011197808 */ /* 0x008fe40005000000 */
[-C--:B------:R-:W-:Y:S01]  /*18e00*/  ISETP.GE.AND P1, PT, R8, R214.reuse, PT ;  /* 0x000000d60800720c */ /* 0x080fe20003f26270 */
[----:B-----5:R-:W-:Y:S02]  /*18e10*/  FMUL.FTZ R154, R176, c[0x0][0x2ec] ;  /* 0x0000bb00b09a7a20 */ /* 0x020fe40000410000 */
[----:B------:R-:W2:Y:S01]  /*18e20*/  MUFU.TANH R166, R153 ;  /* 0x0000009900a67308 */ /* 0x000ea20000002400 */
[----:B------:R-:W-:Y:S02]  /*18e30*/  FSEL R176, R19, -INF , !P0 ;  /* 0xff80000013b07808 */ /* 0x000fe40004000000 */
[----:B------:R-:W-:Y:S02]  /*18e40*/  ISETP.GE.AND P0, PT, R8, R213, PT ;  /* 0x000000d50800720c */ /* 0x000fe40003f06270 */
[----:B------:R-:W-:-:S02]  /*18e50*/  ISETP.GE.AND P2, PT, R21, R214, PT ;  /* 0x000000d61500720c */ /* 0x000fc40003f46270 */
[----:B------:R-:W-:Y:S01]  /*18e60*/  IADD3 R9, R135, 0x28, RZ ;  /* 0x0000002887097810 */ /* 0x000fe20007ffe0ff */
[----:B------:R-:W3:Y:S01]  /*18e70*/  MUFU.TANH R152, R152 ;  /* 0x0000009800987308 */ /* 0x000ee20000002400 */
[-C--:B------:R-:W-:Y:S02]  /*18e80*/  ISETP.LT.OR P5, PT, R12, R215.reuse, P5 ;  /* 0x000000d70c00720c */ /* 0x080fe40002fa1670 */
[C---:B------:R-:W-:Y:S02]  /*18e90*/  ISETP.LT.OR P0, PT, R8.reuse, R216, P0 ;  /* 0x000000d80800720c */ /* 0x040fe40000701670 */
[-C--:B------:R-:W-:Y:S02]  /*18ea0*/  ISETP.LT.OR P1, PT, R8, R215.reuse, P1 ;  /* 0x000000d70800720c */ /* 0x080fe40000f21670 */
[----:B------:R-:W-:Y:S01]  /*18eb0*/  ISETP.LT.OR P2, PT, R21, R215, P2 ;  /* 0x000000d71500720c */ /* 0x000fe20001741670 */
[----:B------:R-:W4:Y:S01]  /*18ec0*/  MUFU.TANH R163, R155 ;  /* 0x0000009b00a37308 */ /* 0x000f220000002400 */
[----:B------:R-:W-:-:S02]  /*18ed0*/  IADD3 R8, R135, 0x31, RZ ;  /* 0x0000003187087810 */ /* 0x000fc40007ffe0ff */
[----:B------:R-:W-:Y:S02]  /*18ee0*/  FSEL R23, R18, -INF , !P4 ;  /* 0xff80000012177808 */ /* 0x000fe40006000000 */
[----:B------:R-:W-:Y:S02]  /*18ef0*/  FSEL R21, R33, -INF , !P6 ;  /* 0xff80000021157808 */ /* 0x000fe40007000000 */
[CC--:B------:R-:W-:Y:S01]  /*18f00*/  ISETP.GE.AND P4, PT, R9.reuse, R213.reuse, PT ;  /* 0x000000d50900720c */ /* 0x0c0fe20003f86270 */
[----:B------:R-:W5:Y:S01]  /*18f10*/  MUFU.TANH R154, R154 ;  /* 0x0000009a009a7308 */ /* 0x000f620000002400 */
[----:B------:R-:W-:Y:S02]  /*18f20*/  ISETP.GE.AND P6, PT, R9, R214, PT ;  /* 0x000000d60900720c */ /* 0x000fe40003fc6270 */
[----:B------:R-:W-:Y:S02]  /*18f30*/  FSEL R171, R171, -INF , !P5 ;  /* 0xff800000abab7808 */ /* 0x000fe40006800000 */
[----:B------:R-:W-:-:S02]  /*18f40*/  ISETP.GE.AND P5, PT, R8, R213, PT ;  /* 0x000000d50800720c */ /* 0x000fc40003fa6270 */
[CC--:B------:R-:W-:Y:S01]  /*18f50*/  ISETP.LT.OR P4, PT, R9.reuse, R216.reuse, P4 ;  /* 0x000000d80900720c */ /* 0x0c0fe20002781670 */
[----:B------:R-:W3:Y:S01]  /*18f60*/  MUFU.TANH R151, R151 ;  /* 0x0000009700977308 */ /* 0x000ee20000002400 */
[----:B------:R-:W-:Y:S02]  /*18f70*/  ISETP.LT.OR P6, PT, R9, R215, P6 ;  /* 0x000000d70900720c */ /* 0x000fe400037c1670 */
[----:B------:R-:W-:Y:S02]  /*18f80*/  IADD3 R9, R135, 0x30, RZ ;  /* 0x0000003087097810 */ /* 0x000fe40007ffe0ff */
[----:B------:R-:W-:Y:S02]  /*18f90*/  ISETP.LT.OR P5, PT, R8, R216, P5 ;  /* 0x000000d80800720c */ /* 0x000fe40002fa1670 */
[----:B-1----:R-:W-:Y:S01]  /*18fa0*/  FSEL R169, R169, -INF , !P2 ;  /* 0xff800000a9a97808 */ /* 0x002fe20005000000 */
[----:B------:R-:W1:Y:S01]  /*18fb0*/  MUFU.TANH R139, R139 ;  /* 0x0000008b008b7308 */ /* 0x000e620000002400 */
[----:B------:R-:W-:-:S02]  /*18fc0*/  FSEL R168, R168, -INF , !P4 ;  /* 0xff800000a8a87808 */ /* 0x000fc40006000000 */
[----:B--2---:R-:W-:Y:S02]  /*18fd0*/  FSEL R166, R166, -INF , !P0 ;  /* 0xff800000a6a67808 */ /* 0x004fe40004000000 */
[-C--:B------:R-:W-:Y:S02]  /*18fe0*/  ISETP.GE.AND P2, PT, R8, R214.reuse, PT ;  /* 0x000000d60800720c */ /* 0x080fe40003f46270 */
[C---:B------:R-:W-:Y:S01]  /*18ff0*/  ISETP.GE.AND P4, PT, R9.reuse, R213, PT ;  /* 0x000000d50900720c */ /* 0x040fe20003f86270 */
[----:B------:R-:W2:Y:S01]  /*19000*/  MUFU.TANH R138, R138 ;  /* 0x0000008a008a7308 */ /* 0x000ea20000002400 */
[----:B------:R-:W-:Y:S02]  /*19010*/  ISETP.GE.AND P0, PT, R9, R214, PT ;  /* 0x000000d60900720c */ /* 0x000fe40003f06270 */
[----:B---3--:R-:W-:Y:S02]  /*19020*/  FSEL R152, R152, -INF , !P5 ;  /* 0xff80000098987808 */ /* 0x008fe40006800000 */
[----:B------:R-:W-:-:S02]  /*19030*/  ISETP.GT.AND P5, PT, R212, R203, PT ;  /* 0x000000cbd400720c */ /* 0x000fc40003fa4270 */
[-C--:B------:R-:W-:Y:S01]  /*19040*/  ISETP.LT.OR P2, PT, R8, R215.reuse, P2 ;  /* 0x000000d70800720c */ /* 0x080fe20001741670 */
[----:B------:R-:W-:Y:S01]  /*19050*/  MUFU.TANH R136, R136 ;  /* 0x0000008800887308 */ /* 0x000fe20000002400 */
[C---:B------:R-:W-:Y:S02]  /*19060*/  ISETP.LT.OR P4, PT, R9.reuse, R216, P4 ;  /* 0x000000d80900720c */ /* 0x040fe40002781670 */
[----:B------:R-:W-:Y:S02]  /*19070*/  ISETP.LT.OR P0, PT, R9, R215, P0 ;  /* 0x000000d70900720c */ /* 0x000fe40000701670 */
[C---:B------:R-:W-:Y:S02]  /*19080*/  IADD3 R8, R135.reuse, 0x38, RZ ;  /* 0x0000003887087810 */ /* 0x040fe40007ffe0ff */
[----:B------:R-:W-:Y:S01]  /*19090*/  IADD3 R135, R135, 0x39, RZ ;  /* 0x0000003987877810 */ /* 0x000fe20007ffe0ff */
[----:B------:R-:W3:Y:S01]  /*190a0*/  MUFU.TANH R137, R137 ;  /* 0x0000008900897308 */ /* 0x000ee20000002400 */
[----:B------:R-:W-:-:S02]  /*190b0*/  FSEL R167, R167, -INF , !P6 ;  /* 0xff800000a7a77808 */ /* 0x000fc40007000000 */
[----:B----4-:R-:W-:Y:S02]  /*190c0*/  FSEL R163, R163, -INF , !P1 ;  /* 0xff800000a3a37808 */ /* 0x010fe40004800000 */
[----:B-----5:R-:W-:Y:S02]  /*190d0*/  FSEL R154, R154, -INF , !P4 ;  /* 0xff8000009a9a7808 */ /* 0x020fe40006000000 */
[----:B------:R-:W-:Y:S01]  /*190e0*/  FSEL R151, R151, -INF , !P0 ;  /* 0xff80000097977808 */ /* 0x000fe20004000000 */
[----:B------:R-:W4:Y:S01]  /*190f0*/  MUFU.TANH R149, R149 ;  /* 0x0000009500957308 */ /* 0x000f220000002400 */
[----:B------:R-:W-:Y:S01]  /*19100*/  BAR.SYNC.DEFER_BLOCKING 0x0 ;  /* 0x0000000000007b1d */ /* 0x000fe20000010000 */
        /* <DEDUP_REMOVED lines=8> */
[----:B-1----:R-:W-:-:S02]  /*19190*/  FSEL R139, R139, -INF , !P2 ;  /* 0xff8000008b8b7808 */ /* 0x002fc40005000000 */
[----:B--2---:R-:W-:Y:S02]  /*191a0*/  FSEL R138, R138, -INF , !P6 ;  /* 0xff8000008a8a7808 */ /* 0x004fe40007000000 */
[----:B---3--:R-:W-:Y:S02]  /*191b0*/  FSEL R137, R137, -INF , !P1 ;  /* 0xff80000089897808 */ /* 0x008fe40004800000 */
[----:B------:R-:W-:Y:S02]  /*191c0*/  FSEL R136, R136, -INF , !P4 ;  /* 0xff80000088887808 */ /* 0x000fe40006000000 */
[----:B----4-:R-:W-:Y:S01]  /*191d0*/  FSEL R149, R149, -INF , !P0 ;  /* 0xff80000095957808 */ /* 0x010fe20004000000 */
        /* <DEDUP_REMOVED lines=61> */
.L_x_2594:
[----:B------:R-:W-:-:S05]  /*195b0*/  IMAD.MOV.U32 R9, RZ, RZ, c[0x0][0x198] ;  /* 0x00006600ff097624 */ /* 0x000fca00078e00ff */
[----:B------:R-:W-:-:S04]  /*195c0*/  LEA R9, -R9, RZ, 0x6 ;  /* 0x000000ff09097211 */ /* 0x000fc800078e31ff */
[----:B------:R-:W-:Y:S02]  /*195d0*/  SHF.R.S32.HI R10, RZ, 0x1f, R9 ;  /* 0x0000001fff0a7819 */ /* 0x000fe40000011409 */
.L_x_2595:
        /* <DEDUP_REMOVED lines=109> */
.L_x_2593:
[----:B------:R-:W-:Y:S01]  /*19cb0*/  FMNMX.FTZ R0, R3, R6, !PT ;  /* 0x0000000603007209 */ /* 0x000fe20007810000 */
[----:B-1----:R-:W-:Y:S01]  /*19cc0*/  LDSM.16.MT88.4 R32, [R193+0xc800] ;  /* 0x00c80000c120783b */ /* 0x002fe20000004200 */
        /* <DEDUP_REMOVED lines=41> */
[----:B------:R-:W-:Y:S01]  /*19f60*/  FSETP.NEU.FTZ.AND P0, PT, R145, -INF , PT ;  /* 0xff8000009100780b */ /* 0x000fe20003f1d000 */
[----:B------:R-:W-:Y:S01]  /*19f70*/  LDSM.16.MT88.4 R8, [R193+0xc000] ;  /* 0x00c00000c108783b */ /* 0x000fe20000004200 */
[C---:B------:R-:W-:Y:S01]  /*19f80*/  FSETP.NEU.FTZ.AND P1, PT, R146.reuse, -INF , PT ;  /* 0xff8000009200780b */ /* 0x040fe20003f3d000 */
[----:B------:R-:W-:Y:S01]  /*19f90*/  FMUL.FTZ R153, R146, c[0x0][0x23c] ;  /* 0x00008f0092997a20 */ /* 0x000fe20000410000 */
[----:B------:R-:W-:-:S04]  /*19fa0*/  FSEL R150, R150, RZ, P0 ;  /* 0x000000ff96967208 */ /* 0x000fc80000000000 */
[----:B------:R-:W-:Y:S01]  /*19fb0*/  FSEL R153, R153, RZ, P1 ;  /* 0x000000ff99997208 */ /* 0x000fe20000800000 */
[--C-:B------:R-:W-:Y:S02]  /*19fc0*/  FFMA.FTZ R0, R13, c[0x0][0x23c], -R150.reuse ;  /* 0x00008f000d007a23 */ /* 0x100fe40000010896 */
[----:B------:R-:W1:Y:S01]  /*19fd0*/  LDSM.16.MT88.4 R12, [R194+0xc000] ;  /* 0x00c00000c20c783b */ /* 0x000e620000004200 */
[--C-:B------:R-:W-:Y:S01]  /*19fe0*/  FFMA.FTZ R140, R6, c[0x0][0x23c], -R150.reuse ;  /* 0x00008f00068c7a23 */ /* 0x100fe20000010896 */
[----:B------:R-:W-:Y:S01]  /*19ff0*/  FSEL R6, R145, RZ, P0 ;  /* 0x000000ff91067208 */ /* 0x000fe20000000000 */
[--C-:B------:R-:W-:Y:S01]  /*1a000*/  FFMA.FTZ R144, R2, c[0x0][0x23c], -R153.reuse ;  /* 0x00008f0002907a23 */ /* 0x100fe20000010899 */
[----:B------:R-:W-:Y:S01]  /*1a010*/  MUFU.EX2 R0, R0 ;  /* 0x0000000000007308 */ /* 0x000fe20000000800 */
[----:B------:R-:W-:Y:S01]  /*1a020*/  FFMA.FTZ R2, R5, c[0x0][0x23c], -R150 ;  /* 0x00008f0005027a23 */ /* 0x000fe20000010896 */
[----:B------:R-:W-:Y:S01]  /*1a030*/  FSEL R5, R146, RZ, P1 ;  /* 0x000000ff92057208 */ /* 0x000fe20000800000 */
[----:B------:R-:W-:-:S02]  /*1a040*/  FFMA.FTZ R143, R4, c[0x0][0x23c], -R153 ;  /* 0x00008f00048f7a23 */ /* 0x000fc40000010899 */
[----:B------:R-:W-:Y:S02]  /*1a050*/  FADD.FTZ R6, R3, -R6 ;  /* 0x8000000603067221 */ /* 0x000fe40000010000 */
[----:B------:R-:W-:Y:S01]  /*1a060*/  FADD.FTZ R4, R132, -R5 ;  /* 0x8000000584047221 */ /* 0x000fe20000010000 */
[----:B------:R-:W-:Y:S01]  /*1a070*/  MUFU.EX2 R144, R144 ;  /* 0x0000009000907308 */ /* 0x000fe20000000800 */
[--C-:B------:R-:W-:Y:S02]  /*1a080*/  FFMA.FTZ R142, R134, c[0x0][0x23c], -R153.reuse ;  /* 0x00008f00868e7a23 */ /* 0x100fe40000010899 */
[--C-:B------:R-:W-:Y:S01]  /*1a090*/  FFMA.FTZ R141, R16, c[0x0][0x23c], -R153.reuse ;  /* 0x00008f00108d7a23 */ /* 0x100fe20000010899 */
[----:B------:R-:W-:Y:S01]  /*1a0a0*/  LDSM.16.MT88.4 R132, [R194+0xc800] ;  /* 0x00c80000c284783b */ /* 0x000fe20000004200 */
[----:B------:R-:W-:Y:S02]  /*1a0b0*/  FFMA.FTZ R147, R7, c[0x0][0x23c], -R150 ;  /* 0x00008f0007937a23 */ /* 0x000fe40000010896 */
[----:B------:R-:W-:Y:S01]  /*1a0c0*/  FMUL.FTZ R148, R4, c[0x0][0x23c] ;  /* 0x00008f0004947a20 */ /* 0x000fe20000410000 */
[----:B------:R-:W2:Y:S01]  /*1a0d0*/  MUFU.EX2 R143, R143 ;  /* 0x0000008f008f7308 */ /* 0x000ea20000000800 */
[----:B------:R-:W-:Y:S01]  /*1a0e0*/  FMUL.FTZ R3, R6, c[0x0][0x23c] ;  /* 0x00008f0006037a20 */ /* 0x000fe20000410000 */
[----:B------:R-:W3:Y:S01]  /*1a0f0*/  LDSM.16.MT88.4 R16, [R196+0xc000] ;  /* 0x00c00000c410783b */ /* 0x000ee20000004200 */
[----:B------:R-:W-:-:S02]  /*1a100*/  FFMA.FTZ R155, R26, c[0x0][0x23c], -R153 ;  /* 0x00008f001a9b7a23 */ /* 0x000fc40000010899 */
[--C-:B------:R-:W-:Y:S02]  /*1a110*/  FFMA.FTZ R156, R24, c[0x0][0x23c], -R153.reuse ;  /* 0x00008f00189c7a23 */ /* 0x100fe40000010899 */
[--C-:B------:R-:W-:Y:S01]  /*1a120*/  FFMA.FTZ R157, R22, c[0x0][0x23c], -R153.reuse ;  /* 0x00008f00169d7a23 */ /* 0x100fe20000010899 */
[----:B------:R-:W-:Y:S01]  /*1a130*/  MUFU.EX2 R142, R142 ;  /* 0x0000008e008e7308 */ /* 0x000fe20000000800 */
[--C-:B------:R-:W-:Y:S02]  /*1a140*/  FFMA.FTZ R158, R20, c[0x0][0x23c], -R153.reuse ;  /* 0x00008f00149e7a23 */ /* 0x100fe40000010899 */
[--C-:B------:R-:W-:Y:S02]  /*1a150*/  FFMA.FTZ R159, R27, c[0x0][0x23c], -R150.reuse ;  /* 0x00008f001b9f7a23 */ /* 0x100fe40000010896 */
[--C-:B------:R-:W-:Y:S02]  /*1a160*/  FFMA.FTZ R162, R25, c[0x0][0x23c], -R150.reuse ;  /* 0x00008f0019a27a23 */ /* 0x100fe40000010896 */
[--C-:B------:R-:W-:Y:S01]  /*1a170*/  FFMA.FTZ R160, R23, c[0x0][0x23c], -R150.reuse ;  /* 0x00008f0017a07a23 */ /* 0x100fe20000010896 */
[----:B------:R-:W4:Y:S01]  /*1a180*/  MUFU.EX2 R141, R141 ;  /* 0x0000008d008d7308 */ /* 0x000f220000000800 */
[----:B--2---:R-:W-:Y:S01]  /*1a190*/  F2FP.PACK_AB R4, R143, R144 ;  /* 0x000000908f04723e */ /* 0x004fe200000000ff */
[----:B------:R-:W-:Y:S01]  /*1a1a0*/  FFMA.FTZ R161, R21, c[0x0][0x23c], -R150 ;  /* 0x00008f0015a17a23 */ /* 0x000fe20000010896 */
[----:B------:R-:W-:Y:S01]  /*1a1b0*/  LDSM.16.MT88.4 R24, [R196+0xe800] ;  /* 0x00e80000c418783b */ /* 0x000fe20000004200 */
[----:B------:R-:W-:-:S02]  /*1a1c0*/  FFMA.FTZ R173, R170, c[0x0][0x23c], -R153 ;  /* 0x00008f00aaad7a23 */ /* 0x000fc40000010899 */
[--C-:B------:R-:W-:Y:S01]  /*1a1d0*/  FFMA.FTZ R175, R166, c[0x0][0x23c], -R153.reuse ;  /* 0x00008f00a6af7a23 */ /* 0x100fe20000010899 */
[----:B------:R-:W-:Y:S01]  /*1a1e0*/  LDSM.16.MT88.4 R20, [R194+0xe800] ;  /* 0x00e80000c214783b */ /* 0x000fe20000004200 */
[----:B------:R-:W-:Y:S01]  /*1a1f0*/  MUFU.EX2 R140, R140 ;  /* 0x0000008c008c7308 */ /* 0x000fe20000000800 */
[--C-:B------:R-:W-:Y:S02]  /*1a200*/  FFMA.FTZ R172, R176, c[0x0][0x23c], -R153.reuse ;  /* 0x00008f00b0ac7a23 */ /* 0x100fe40000010899 */
[----:B------:R-:W-:Y:S02]  /*1a210*/  FFMA.FTZ R168, R168, c[0x0][0x23c], -R153 ;  /* 0x00008f00a8a87a23 */ /* 0x000fe40000010899 */
[--C-:B------:R-:W-:Y:S02]  /*1a220*/  FFMA.FTZ R166, R171, c[0x0][0x23c], -R150.reuse ;  /* 0x00008f00aba67a23 */ /* 0x100fe40000010896 */
[--C-:B------:R-:W-:Y:S01]  /*1a230*/  FFMA.FTZ R169, R169, c[0x0][0x23c], -R150.reuse ;  /* 0x00008f00a9a97a23 */ /* 0x100fe20000010896 */
[----:B------:R-:W2:Y:S01]  /*1a240*/  MUFU.EX2 R2, R2 ;  /* 0x0000000200027308 */ /* 0x000ea20000000800 */
[----:B----4-:R-:W-:Y:S01]  /*1a250*/  F2FP.PACK_AB R6, R141, R142 ;  /* 0x0000008e8d06723e */ /* 0x010fe200000000ff */
[----:B------:R-:W-:-:S02]  /*1a260*/  FFMA.FTZ R167, R167, c[0x0][0x23c], -R150 ;  /* 0x00008f00a7a77a23 */ /* 0x000fc40000010896 */
[--C-:B------:R-:W-:Y:S02]  /*1a270*/  FFMA.FTZ R170, R163, c[0x0][0x23c], -R150.reuse ;  /* 0x00008f00a3aa7a23 */ /* 0x100fe40000010896 */
[--C-:B------:R-:W-:Y:S02]  /*1a280*/  FFMA.FTZ R163, R152, c[0x0][0x23c], -R153.reuse ;  /* 0x00008f0098a37a23 */ /* 0x100fe40000010899 */
[----:B------:R-:W4:Y:S01]  /*1a290*/  MUFU.EX2 R147, R147 ;  /* 0x0000009300937308 */ /* 0x000f220000000800 */
[--C-:B------:R-:W-:Y:S02]  /*1a2a0*/  FFMA.FTZ R154, R154, c[0x0][0x23c], -R153.reuse ;  /* 0x00008f009a9a7a23 */ /* 0x100fe40000010899 */
[----:B------:R-:W-:Y:S02]  /*1a2b0*/  FFMA.FTZ R152, R138, c[0x0][0x23c], -R153 ;  /* 0x00008f008a987a23 */ /* 0x000fe40000010899 */
[--C-:B------:R-:W-:Y:S02]  /*1a2c0*/  FFMA.FTZ R151, R151, c[0x0][0x23c], -R150.reuse ;  /* 0x00008f0097977a23 */ /* 0x100fe40000010896 */
[--C-:B------:R-:W-:Y:S01]  /*1a2d0*/  FFMA.FTZ R174, R139, c[0x0][0x23c], -R150.reuse ;  /* 0x00008f008bae7a23 */ /* 0x100fe20000010896 */
[----:B------:R-:W5:Y:S01]  /*1a2e0*/  MUFU.EX2 R148, R148 ;  /* 0x0000009400947308 */ /* 0x000f620000000800 */
[----:B--2---:R-:W-:Y:S01]  /*1a2f0*/  F2FP.PACK_AB R5, R2, R140 ;  /* 0x0000008c0205723e */ /* 0x004fe200000000ff */
[----:B------:R-:W-:-:S02]  /*1a300*/  FFMA.FTZ R171, R137, c[0x0][0x23c], -R150 ;  /* 0x00008f0089ab7a23 */ /* 0x000fc40000010896 */
[----:B------:R-:W-:Y:S02]  /*1a310*/  FFMA.FTZ R153, R136, c[0x0][0x23c], -R153 ;  /* 0x00008f0088997a23 */ /* 0x000fe40000010899 */
[----:B------:R-:W-:Y:S01]  /*1a320*/  FFMA.FTZ R150, R149, c[0x0][0x23c], -R150 ;  /* 0x00008f0095967a23 */ /* 0x000fe20000010896 */
[----:B------:R-:W-:Y:S01]  /*1a330*/  LDSM.16.MT88.4 R136, [R194+0xd800] ;  /* 0x00d80000c288783b */ /* 0x000fe20000004200 */
[----:B------:R-:W2:Y:S01]  /*1a340*/  MUFU.EX2 R3, R3 ;  /* 0x0000000300037308 */ /* 0x000ea20000000800 */
[----:B----4-:R-:W-:Y:S01]  /*1a350*/  F2FP.PACK_AB R7, R147, R0 ;  /* 0x000000009307723e */ /* 0x010fe200000000ff */
[----:B-----5:R-:W-:-:S06]  /*1a360*/  FMUL.FTZ R120, R120, R148 ;  /* 0x0000009478787220 */ /* 0x020fcc0000410000 */
[----:B------:R-:W-:Y:S01]  /*1a370*/  MUFU.EX2 R155, R155 ;  /* 0x0000009b009b7308 */ /* 0x000fe20000000800 */
[-C--:B------:R-:W-:Y:S02]  /*1a380*/  FMUL.FTZ R121, R121, R148.reuse ;  /* 0x0000009479797220 */ /* 0x080fe40000410000 */
[-C--:B------:R-:W-:Y:S02]  /*1a390*/  FMUL.FTZ R116, R116, R148.reuse ;  /* 0x0000009474747220 */ /* 0x080fe40000410000 */
[----:B------:R-:W-:Y:S02]  /*1a3a0*/  FMUL.FTZ R117, R117, R148 ;  /* 0x0000009475757220 */ /* 0x000fe40000410000 */
[-C--:B--2---:R-:W-:Y:S01]  /*1a3b0*/  FMUL.FTZ R122, R122, R3.reuse ;  /* 0x000000037a7a7220 */ /* 0x084fe20000410000 */
        /* <DEDUP_REMOVED lines=18> */
[C---:B---3--:R-:W-:Y:S01]  /*1a4e0*/  HMMA.16816.F32 R128, R4.reuse, R16, R128 ;  /* 0x000000100480723c */ /* 0x048fe20000001880 */
        /* <DEDUP_REMOVED lines=38> */
[----:B---3--:R-:W-:Y:S01]  /*1a750*/  HMMA.16816.F32 R104, R4, R16, R104 ;  /* 0x000000100468723c */ /* 0x008fe20000001868 */
[----:B------:R-:W-:Y:S02]  /*1a760*/  FMUL.FTZ R45, R45, R148 ;  /* 0x000000942d2d7220 */ /* 0x000fe40000410000 */
[-C--:B------:R-:W-:Y:S01]  /*1a770*/  FMUL.FTZ R46, R46, R3.reuse ;  /* 0x000000032e2e7220 */ /* 0x080fe20000410000 */
[----:B------:R-:W-:Y:S01]  /*1a780*/  MUFU.EX2 R168, R168 ;  /* 0x000000a800a87308 */ /* 0x000fe20000000800 */
[----:B------:R-:W-:-:S02]  /*1a790*/  FMUL.FTZ R47, R47, R3 ;  /* 0x000000032f2f7220 */ /* 0x000fc40000410000 */
[-C--:B------:R-:W-:Y:S01]  /*1a7a0*/  FMUL.FTZ R48, R48, R148.reuse ;  /* 0x0000009430307220 */ /* 0x080fe20000410000 */
[C---:B------:R-:W-:Y:S01]  /*1a7b0*/  HMMA.16816.F32 R100, R4.reuse, R18, R100 ;  /* 0x000000120464723c */ /* 0x040fe20000001864 */
[-C--:B------:R-:W-:Y:S01]  /*1a7c0*/  FMUL.FTZ R49, R49, R148.reuse ;  /* 0x0000009431317220 */ /* 0x080fe20000410000 */
[----:B------:R-:W3:Y:S01]  /*1a7d0*/  LDSM.16.MT88.4 R16, [R193+0xe000] ;  /* 0x00e00000c110783b */ /* 0x000ee20000004200 */
        /* <DEDUP_REMOVED lines=230> */
.L_x_2590:
        /* <DEDUP_REMOVED lines=13> */
.L_x_2600:
        /* <DEDUP_REMOVED lines=66> */
.L_x_2597:
        /* <DEDUP_REMOVED lines=14> */
[----:B------:R-:W-:Y:S02]  /*1bc10*/  IADD3.X R4, R4, UR5, RZ, P0, !PT ;  /* 0x0000000504047c10 */ /* 0x000fe400087fe4ff */
[CC--:B------:R-:W-:Y:S01]  /*1bc20*/  @P5 LEA R12, P1, R3.reuse, R164.reuse, 0x1 ;  /* 0x000000a4030c5211 */ /* 0x0c0fe200078208ff */
[----:B------:R-:W-:Y:S01]  /*1bc30*/  @!P6 STS.128 [R208+0xc000], RZ ;  /* 0x00c000ffd000e388 */ /* 0x000fe20000000c00 */
[CCC-:B------:R-:W-:Y:S02]  /*1bc40*/  @P6 LEA.HI.X R17, R3.reuse, R165.reuse, R4.reuse, 0x1, P2 ;  /* 0x000000a503116211 */ /* 0x1c0fe400010f0c04 */
[CCC-:B------:R-:W-:Y:S02]  /*1bc50*/  @P5 LEA.HI.X R13, R3.reuse, R165.reuse, R4.reuse, 0x1, P1 ;  /* 0x000000a5030d5211 */ /* 0x1c0fe400008f0c04 */
[CC--:B------:R-:W-:Y:S01]  /*1bc60*/  @P4 LEA R10, P0, R3.reuse, R164.reuse, 0x1 ;  /* 0x000000a4030a4211 */ /* 0x0c0fe200078008ff */
[----:B------:R-:W-:Y:S01]  /*1bc70*/  @!PT LDS RZ, [RZ] ;  /* 0x00000000fffff984 */ /* 0x000fe20000000800 */
[----:B------:R-:W-:Y:S01]  /*1bc80*/  @!PT LDS RZ, [RZ] ;  /* 0x00000000fffff984 */ /* 0x000fe20000000800 */
[----:B------:R-:W-:Y:S01]  /*1bc90*/  @!PT LDS RZ, [RZ] ;  /* 0x00000000fffff984 */ /* 0x000fe20000000800 */
[----:B------:R1:W-:Y:S01]  /*1bca0*/  @P5 LDGSTS.E.BYPASS.LTC128B.128 [R208+0xe000], [R222.64+0x80] ;  /* 0x0e000080ded05fae */ /* 0x0003e2000b901d48 */
[C---:B------:R-:W-:Y:S02]  /*1bcb0*/  IADD3 R5, P2, R3.reuse, UR7, RZ ;  /* 0x0000000703057c10 */ /* 0x040fe4000ff5e0ff */
[-C--:B------:R-:W-:Y:S02]  /*1bcc0*/  @P4 LEA.HI.X R11, R3, R165.reuse, R4, 0x1, P0 ;  /* 0x000000a5030b4211 */ /* 0x080fe400000f0c04 */
[----:B------:R-:W-:Y:S01]  /*1bcd0*/  IADD3.X R4, R4, UR5, RZ, P2, !PT ;  /* 0x0000000504047c10 */ /* 0x000fe200097fe4ff */
[----:B------:R-:W-:Y:S01]  /*1bce0*/  @!P5 STS.128 [R208+0xe000], RZ ;  /* 0x00e000ffd000d388 */ /* 0x000fe20000000c00 */
[CC--:B------:R-:W-:Y:S02]  /*1bcf0*/  @P6 LEA R14, P2, R5.reuse, R164.reuse, 0x1 ;  /* 0x000000a4050e6211 */ /* 0x0c0fe400078408ff */
[CC--:B------:R-:W-:Y:S02]  /*1bd00*/  @P5 LEA R8, P1, R5.reuse, R164.reuse, 0x1 ;  /* 0x000000a405085211 */ /* 0x0c0fe400078208ff */
[CCC-:B------:R-:W-:Y:S01]  /*1bd10*/  @P6 LEA.HI.X R15, R5.reuse, R165.reuse, R4.reuse, 0x1, P2 ;  /* 0x000000a5050f6211 */ /* 0x1c0fe200010f0c04 */
[----:B------:R-:W-:Y:S01]  /*1bd20*/  @!PT LDS RZ, [RZ] ;  /* 0x00000000fffff984 */ /* 0x000fe20000000800 */
[----:B------:R-:W-:Y:S01]  /*1bd30*/  @!PT LDS RZ, [RZ] ;  /* 0x00000000fffff984 */ /* 0x000fe20000000800 */
[----:B------:R-:W-:Y:S01]  /*1bd40*/  @!PT LDS RZ, [RZ] ;  /* 0x00000000fffff984 */ /* 0x000fe20000000800 */
[----:B------:R1:W-:Y:S01]  /*1bd50*/  @P4 LDGSTS.E.BYPASS.LTC128B.128 [R208+0x10000], [R222.64+0x100] ;  /* 0x10000100ded04fae */ /* 0x0003e2000b901d48 */
[CCC-:B------:R-:W-:Y:S02]  /*1bd60*/  @P5 LEA.HI.X R9, R5.reuse, R165.reuse, R4.reuse, 0x1, P1 ;  /* 0x000000a505095211 */ /* 0x1c0fe400008f0c04 */
[CC--:B------:R-:W-:Y:S02]  /*1bd70*/  @P4 LEA R6, P0, R5.reuse, R164.reuse, 0x1 ;  /* 0x000000a405064211 */ /* 0x0c0fe400078008ff */
[C---:B------:R-:W-:Y:S01]  /*1bd80*/  IADD3 R3, P2, R5.reuse, UR7, RZ ;  /* 0x0000000705037c10 */ /* 0x040fe2000ff5e0ff */
[----:B------:R-:W-:Y:S01]  /*1bd90*/  @!P4 STS.128 [R208+0x10000], RZ ;  /* 0x010000ffd000c388 */ /* 0x000fe20000000c00 */
[-C--:B------:R-:W-:Y:S02]  /*1bda0*/  @P4 LEA.HI.X R7, R5, R165.reuse, R4, 0x1, P0 ;  /* 0x000000a505074211 */ /* 0x080fe400000f0c04 */
[----:B------:R-:W-:Y:S02]  /*1bdb0*/  IADD3.X R4, R4, UR5, RZ, P2, !PT ;  /* 0x0000000504047c10 */ /* 0x000fe400097fe4ff */
[CC--:B------:R-:W-:Y:S01]  /*1bdc0*/  @P6 LEA R22, P2, R3.reuse, R164.reuse, 0x1 ;  /* 0x000000a403166211 */ /* 0x0c0fe200078408ff */
[----:B------:R-:W-:Y:S01]  /*1bdd0*/  @!PT LDS RZ, [RZ] ;  /* 0x00000000fffff984 */ /* 0x000fe20000000800 */
[----:B------:R-:W-:Y:S01]  /*1bde0*/  @!PT LDS RZ, [RZ] ;  /* 0x00000000fffff984 */ /* 0x000fe20000000800 */
[----:B------:R-:W-:Y:S01]  /*1bdf0*/  @!PT LDS RZ, [RZ] ;  /* 0x00000000fffff984 */ /* 0x000fe20000000800 */
[----:B------:R2:W-:Y:S01]  /*1be00*/  @P6 LDGSTS.E.BYPASS.LTC128B.128 [R208+0xc800], [R16.64] ;  /* 0x0c80000010d06fae */ /* 0x0005e2000b901d48 */
[CC--:B------:R-:W-:Y:S02]  /*1be10*/  @P5 LEA R20, P1, R3.reuse, R164.reuse, 0x1 ;  /* 0x000000a403145211 */ /* 0x0c0fe400078208ff */
[CCC-:B------:R-:W-:Y:S02]  /*1be20*/  @P6 LEA.HI.X R23, R3.reuse, R165.reuse, R4.reuse, 0x1, P2 ;  /* 0x000000a503176211 */ /* 0x1c0fe400010f0c04 */
[CCC-:B------:R-:W-:Y:S01]  /*1be30*/  @P5 LEA.HI.X R21, R3.reuse, R165.reuse, R4.reuse, 0x1, P1 ;  /* 0x000000a503155211 */ /* 0x1c0fe200008f0c04 */
[----:B------:R-:W-:Y:S01]  /*1be40*/  @!P6 STS.128 [R208+0xc800], RZ ;  /* 0x00c800ffd000e388 */ /* 0x000fe20000000c00 */
[C---:B------:R-:W-:Y:S04]  /*1be50*/  @P4 LEA R28, P0, R3.reuse, R164, 0x1 ;  /* 0x000000a4031c4211 */ /* 0x040fe800078008ff */
[----:B------:R-:W-:Y:S01]  /*1be60*/  @P4 LEA.HI.X R29, R3, R165, R4, 0x1, P0 ;  /* 0x000000a5031d4211 */ /* 0x000fe200000f0c04 */
[----:B------:R-:W-:Y:S01]  /*1be70*/  @!PT LDS RZ, [RZ] ;  /* 0x00000000fffff984 */ /* 0x000fe20000000800 */
[----:B------:R-:W-:Y:S01]  /*1be80*/  @!PT LDS RZ, [RZ] ;  /* 0x00000000fffff984 */ /* 0x000fe20000000800 */
[----:B------:R-:W-:Y:S01]  /*1be90*/  @!PT LDS RZ, [RZ] ;  /* 0x00000000fffff984 */ /* 0x000fe20000000800 */
[----:B------:R3:W-:Y:S01]  /*1bea0*/  @P5 LDGSTS.E.BYPASS.LTC128B.128 [R208+0xe800], [R12.64+0x80] ;  /* 0x0e8000800cd05fae */ /* 0x0007e2000b901d48 */
[----:B------:R-:W-:Y:S05]  /*1beb0*/  ISETP.GT.AND P0, PT, R212, R203, PT ;  /* 0x000000cbd400720c */ /* 0x000fea0003f04270 */
        /* <DEDUP_REMOVED lines=37> */
[----:B------:R-:W5:Y:S06]  /*1c110*/  LDSM.16.M88.4 R136, [R201+0x6000] ;  /* 0x00600000c988783b */ /* 0x000f6c0000000200 */
[----:B--2---:R-:W3:Y:S06]  /*1c120*/  LDSM.16.M88.4 R16, [R201+0x6800] ;  /* 0x00680000c910783b */ /* 0x004eec0000000200 */
[----:B------:R-:W1:Y:S06]  /*1c130*/  LDSM.16.M88.4 R24, [R201+0x7000] ;  /* 0x00700000c918783b */ /* 0x000e6c0000000200 */
[----:B------:R-:W0:Y:S06]  /*1c140*/  LDGDEPBAR ;  /* 0x00000000000079af */ /* 0x000e2c0000000000 */
[----:B------:R-:W2:Y:S06]  /*1c150*/  LDSM.16.M88.4 R32, [R201+0x7800] ;  /* 0x00780000c920783b */ /* 0x000eac0000000200 */
[----:B------:R-:W-:Y:S06]  /*1c160*/  LDSM.16.M88.4 R140, [R200] ;  /* 0x00000000c88c783b */ /* 0x000fec0000000200 */
[----:B------:R-:W2:Y:S01]  /*1c170*/  LDSM.16.M88.4 R144, [R199] ;  /* 0x00000000c790783b */ /* 0x000ea20000000200 */
[C---:B-----5:R-:W-:Y:S05]  /*1c180*/  HMMA.16816.F32 R4, R132.reuse, R136, RZ ;  /* 0x000000888404723c */ /* 0x060fea00000018ff */
[----:B------:R-:W5:Y:S03]  /*1c190*/  LDSM.16.M88.4 R148, [R191] ;  /* 0x00000000bf94783b */ /* 0x000f660000000200 */
[C---:B----4-:R-:W-:Y:S03]  /*1c1a0*/  HMMA.16816.F32 R8, R132.reuse, R138, RZ ;  /* 0x0000008a8408723c */ /* 0x050fe600000018ff */
[----:B------:R-:W4:Y:S06]  /*1c1b0*/  LDSM.16.M88.4 R152, [R190] ;  /* 0x00000000be98783b */ /* 0x000f2c0000000200 */
[----:B------:R-:W4:Y:S01]  /*1c1c0*/  LDSM.16.M88.4 R156, [R189] ;  /* 0x00000000bd9c783b */ /* 0x000f220000000200 */
[C---:B---3--:R-:W-:Y:S05]  /*1c1d0*/  HMMA.16816.F32 R12, R132.reuse, R16, RZ ;  /* 0x00000010840c723c */ /* 0x048fea00000018ff */
[----:B------:R-:W-:Y:S03]  /*1c1e0*/  LDSM.16.M88.4 R160, [R198] ;  /* 0x00000000c6a0783b */ /* 0x000fe60000000200 */
[C---:B------:R-:W-:Y:S03]  /*1c1f0*/  HMMA.16816.F32 R16, R132.reuse, R18, RZ ;  /* 0x000000128410723c */ /* 0x040fe600000018ff */
[----:B------:R-:W3:Y:S05]  /*1c200*/  LDSM.16.M88.4 R164, [R195+0x6000] ;  /* 0x00600000c3a4783b */ /* 0x000eea0000000200 */
[C---:B-1----:R-:W-:Y:S01]  /*1c210*/  HMMA.16816.F32 R20, R132.reuse, R24, RZ ;  /* 0x000000188414723c */ /* 0x042fe200000018ff */
[----:B------:R-:W-:Y:S06]  /*1c220*/  LDSM.16.M88.4 R136, [R195+0x7000] ;  /* 0x00700000c388783b */ /* 0x000fec0000000200 */
[----:B------:R-:W-:Y:S01]  /*1c230*/  LDSM.16.M88.4 R168, [R195+0x7800] ;  /* 0x00780000c3a8783b */ /* 0x000fe20000000200 */
[C---:B------:R-:W-:Y:S05]  /*1c240*/  HMMA.16816.F32 R24, R132.reuse, R26, RZ ;  /* 0x0000001a8418723c */ /* 0x040fea00000018ff */
[----:B------:R-:W-:Y:S03]  /*1c250*/  LDSM.16.M88.4 R172, [R197] ;  /* 0x00000000c5ac783b */ /* 0x000fe60000000200 */
[C---:B--2---:R-:W-:Y:S03]  /*1c260*/  HMMA.16816.F32 R28, R132.reuse, R32, RZ ;  /* 0x00000020841c723c */ /* 0x044fe600000018ff */
[----:B------:R-:W-:Y:S05]  /*1c270*/  LDSM.16.M88.4 R176, [R188] ;  /* 0x00000000bcb0783b */ /* 0x000fea0000000200 */
[----:B------:R-:W-:Y:S01]  /*1c280*/  HMMA.16816.F32 R32, R132, R34, RZ ;  /* 0x000000228420723c */ /* 0x000fe200000018ff */
[----:B------:R-:W1:Y:S07]  /*1c290*/  LDSM.16.M88.4 R132, [R195+0x6800] ;  /* 0x00680000c384783b */ /* 0x000e6e0000000200 */
[C---:B------:R-:W-:Y:S08]  /*1c2a0*/  HMMA.16816.F32 R4, R140.reuse, R144, R4 ;  /* 0x000000908c04723c */ /* 0x040ff00000001804 */
[C---:B------:R-:W-:Y:S01]  /*1c2b0*/  HMMA.16816.F32 R8, R140.reuse, R146, R8 ;  /* 0x000000928c08723c */ /* 0x040fe20000001808 */
[----:B------:R-:W-:Y:S07]  /*1c2c0*/  LDSM.16.M88.4 R144, [R188+0x1000] ;  /* 0x00100000bc90783b */ /* 0x000fee0000000200 */
[C---:B-----5:R-:W-:Y:S08]  /*1c2d0*/  HMMA.16816.F32 R12, R140.reuse, R148, R12 ;  /* 0x000000948c0c723c */ /* 0x060ff0000000180c */
[C---:B------:R-:W-:Y:S01]  /*1c2e0*/  HMMA.16816.F32 R16, R140.reuse, R150, R16 ;  /* 0x000000968c10723c */ /* 0x040fe20000001810 */
[----:B------:R-:W-:Y:S07]  /*1c2f0*/  LDSM.16.M88.4 R148, [R188+0x1800] ;  /* 0x00180000bc94783b */ /* 0x000fee0000000200 */
[C---:B----4-:R-:W-:Y:S08]  /*1c300*/  HMMA.16816.F32 R20, R140.reuse, R152, R20 ;  /* 0x000000988c14723c */ /* 0x050ff00000001814 */
[C---:B------:R-:W-:Y:S01]  /*1c310*/  HMMA.16816.F32 R24, R140.reuse, R154, R24 ;  /* 0x0000009a8c18723c */ /* 0x040fe20000001818 */
[----:B------:R-:W-:Y:S07]  /*1c320*/  LDSM.16.M88.4 R152, [R202+0x2000] ;  /* 0x00200000ca98783b */ /* 0x000fee0000000200 */
[C---:B------:R-:W-:Y:S08]  /*1c330*/  HMMA.16816.F32 R28, R140.reuse, R156, R28 ;  /* 0x0000009c8c1c723c */ /* 0x040ff0000000181c */
[----:B------:R-:W-:Y:S01]  /*1c340*/  HMMA.16816.F32 R32, R140, R158, R32 ;  /* 0x0000009e8c20723c */ /* 0x000fe20000001820 */
[----:B------:R-:W2:Y:S06]  /*1c350*/  LDSM.16.M88.4 R140, [R188+0x800] ;  /* 0x00080000bc8c783b */ /* 0x000eac0000000200 */
[----:B------:R-:W4:Y:S01]  /*1c360*/  LDSM.16.M88.4 R156, [R201+0x8000] ;  /* 0x00800000c99c783b */ /* 0x000f220000000200 */
[C---:B---3--:R-:W-:Y:S08]  /*1c370*/  HMMA.16816.F32 R4, R160.reuse, R164, R4 ;  /* 0x000000a4a004723c */ /* 0x048ff00000001804 */
[C---:B------:R-:W-:Y:S01]  /*1c380*/  HMMA.16816.F32 R8, R160.reuse, R166, R8 ;  /* 0x000000a6a008723c */ /* 0x040fe20000001808 */
[----:B------:R-:W-:Y:S07]  /*1c390*/  LDSM.16.M88.4 R164, [R200+0x2000] ;  /* 0x00200000c8a4783b */ /* 0x000fee0000000200 */
        /* <DEDUP_REMOVED lines=8> */
[----:B------:R-:W5:Y:S06]  /*1c420*/  LDSM.16.M88.4 R160, [R201+0x9800] ;  /* 0x00980000c9a0783b */ /* 0x000f6c0000000200 */
[----:B------:R-:W1:Y:S01]  /*1c430*/  LDSM.16.M88.4 R168, [R187] ;  /* 0x00000000bba8783b */ /* 0x000e620000000200 */
        /* <DEDUP_REMOVED lines=13> */
[C---:B----4-:R-:W-:Y:S08]  /*1c510*/  HMMA.16816.F32 R4, R152.reuse, R156, R4 ;  /* 0x0000009c9804723c */ /* 0x050ff00000001804 */
        /* <DEDUP_REMOVED lines=34> */
[C---:B----4-:R-:W-:Y:S08]  /*1c740*/  HMMA.16816.F32 R28, R172.reuse, R152, R28 ;  /* 0x00000098ac1c723c */ /* 0x050ff0000000181c */
[----:B------:R-:W-:Y:S01]  /*1c750*/  HMMA.16816.F32 R32, R172, R154, R32 ;  /* 0x0000009aac20723c */ /* 0x000fe20000001820 */
[----:B------:R-:W4:Y:S06]  /*1c760*/  LDSM.16.M88.4 R152, [R201+0xb800] ;  /* 0x00b80000c998783b */ /* 0x000f2c0000000200 */
[----:B------:R-:W1:Y:S01]  /*1c770*/  LDSM.16.M88.4 R172, [R200+0x4000] ;  /* 0x00400000c8ac783b */ /* 0x000e620000000200 */
[C---:B-----5:R-:W-:Y:S08]  /*1c780*/  HMMA.16816.F32 R4, R156.reuse, R160, R4 ;  /* 0x000000a09c04723c */ /* 0x060ff00000001804 */
[C---:B------:R-:W-:Y:S01]  /*1c790*/  HMMA.16816.F32 R8, R156.reuse, R162, R8 ;  /* 0x000000a29c08723c */ /* 0x040fe20000001808 */
[----:B------:R-:W-:Y:S07]  /*1c7a0*/  LDSM.16.M88.4 R160, [R195+0xa000] ;  /* 0x00a00000c3a0783b */ /* 0x000fee0000000200 */
[C---:B--2---:R-:W-:Y:S08]  /*1c7b0*/  HMMA.16816.F32 R12, R156.reuse, R140, R12 ;  /* 0x0000008c9c0c723c */ /* 0x044ff0000000180c */
[C---:B------:R-:W-:Y:S01]  /*1c7c0*/  HMMA.16816.F32 R16, R156.reuse, R142, R16 ;  /* 0x0000008e9c10723c */ /* 0x040fe20000001810 */
[----:B------:R-:W2:Y:S07]  /*1c7d0*/  LDSM.16.M88.4 R140, [R182] ;  /* 0x00000000b68c783b */ /* 0x000eae0000000200 */
[C---:B------:R-:W-:Y:S08]  /*1c7e0*/  HMMA.16816.F32 R20, R156.reuse, R144, R20 ;  /* 0x000000909c14723c */ /* 0x040ff00000001814 */
[C---:B------:R-:W-:Y:S01]  /*1c7f0*/  HMMA.16816.F32 R24, R156.reuse, R146, R24 ;  /* 0x000000929c18723c */ /* 0x040fe20000001818 */
[----:B------:R-:W5:Y:S07]  /*1c800*/  LDSM.16.M88.4 R144, [R181] ;  /* 0x00000000b590783b */ /* 0x000f6e0000000200 */
        /* <DEDUP_REMOVED lines=17> */
[C---:B------:R-:W-:Y:S08]  /*1c920*/  HMMA.16816.F32 R4, R172.reuse, R176, R4 ;  /* 0x000000b0ac04723c */ /* 0x040ff00000001804 */
[C---:B------:R-:W-:Y:S08]  /*1c930*/  HMMA.16816.F32 R8, R172.reuse, R178, R8 ;  /* 0x000000b2ac08723c */ /* 0x040ff00000001808 */
[C---:B--2---:R-:W-:Y:S08]  /*1c940*/  HMMA.16816.F32 R12, R172.reuse, R140, R12 ;  /* 0x0000008cac0c723c */ /* 0x044ff0000000180c */
[C---:B------:R-:W-:Y:S08]  /*1c950*/  HMMA.16816.F32 R16, R172.reuse, R142, R16 ;  /* 0x0000008eac10723c */ /* 0x040ff00000001810 */
[C---:B-----5:R-:W-:Y:S08]  /*1c960*/  HMMA.16816.F32 R20, R172.reuse, R144, R20 ;  /* 0x00000090ac14723c */ /* 0x060ff00000001814 */
        /* <DEDUP_REMOVED lines=33> */
[----:B------:R-:W-:Y:S03]  /*1cb80*/  FMUL.FTZ R15, R15, c[0x0][0x2ec] ;  /* 0x0000bb000f0f7a20 */ /* 0x000fe60000410000 */
[----:B------:R5:W1:Y:S10]  /*1cb90*/  MUFU.TANH R144, R11 ;  /* 0x0000000b00907308 */ /* 0x000a740000002400 */
[----:B------:R-:W1:Y:S10]  /*1cba0*/  MUFU.TANH R141, R141 ;  /* 0x0000008d008d7308 */ /* 0x000e740000002400 */
[----:B------:R-:W1:Y:S01]  /*1cbb0*/  MUFU.TANH R142, R142 ;  /* 0x0000008e008e7308 */ /* 0x000e620000002400 */
[C---:B---3--:R-:W-:Y:S01]  /*1cbc0*/  HMMA.16816.F32 R20, R164.reuse, R4, R20 ;  /* 0x00000004a414723c */ /* 0x048fe20000001814 */
[----:B-----5:R-:W3:Y:S01]  /*1cbd0*/  LDSM.16.M88.4 R8, [R188+0x5800] ;  /* 0x00580000bc08783b */ /* 0x020ee20000000200 */
[----:B------:R-:W-:Y:S07]  /*1cbe0*/  DEPBAR.LE SB0, 0x0 ;  /* 0x000080000000791a */ /* 0x000fee0000000000 */
[----:B------:R-:W1:Y:S01]  /*1cbf0*/  MUFU.TANH R3, R3 ;  /* 0x0000000300037308 */ /* 0x000e620000002400 */
[----:B------:R-:W-:Y:S01]  /*1cc00*/  BAR.SYNC.DEFER_BLOCKING 0x0 ;  /* 0x0000000000007b1d */ /* 0x000fe20000010000 */
[C---:B------:R-:W-:Y:S05]  /*1cc10*/  HMMA.16816.F32 R24, R164.reuse, R6, R24 ;  /* 0x00000006a418723c */ /* 0x040fea0000001818 */
[----:B------:R-:W-:Y:S02]  /*1cc20*/  FMUL.FTZ R5, R18, c[0x0][0x2ec] ;  /* 0x0000bb0012057a20 */ /* 0x000fe40000410000 */
[----:B------:R-:W-:Y:S01]  /*1cc30*/  FMUL.FTZ R4, R19, c[0x0][0x2ec] ;  /* 0x0000bb0013047a20 */ /* 0x000fe20000410000 */
        /* <DEDUP_REMOVED lines=8> */
[----:B------:R-:W1:Y:S01]  /*1ccc0*/  MUFU.TANH R162, R162 ;  /* 0x000000a200a27308 */ /* 0x000e620000002400 */
        /* <DEDUP_REMOVED lines=17> */
[----:B------:R-:W-:Y:S07]  /*1cde0*/  FMUL.FTZ R6, R35, c[0x0][0x2ec] ;  /* 0x0000bb0023067a20 */ /* 0x000fee0000410000 */
[----:B------:R-:W1:Y:S10]  /*1cdf0*/  MUFU.TANH R5, R5 ;  /* 0x0000000500057308 */ /* 0x000e740000002400 */
[----:B------:R-:W1:Y:S10]  /*1ce00*/  MUFU.TANH R4, R4 ;  /* 0x0000000400047308 */ /* 0x000e740000002400 */
        /* <DEDUP_REMOVED lines=13> */
[----:B------:R-:W1:Y:S10]  /*1cee0*/  MUFU.TANH R17, R17 ;  /* 0x0000001100117308 */ /* 0x000e740000002400 */
[----:B------:R-:W1:Y:S10]  /*1cef0*/  MUFU.TANH R8, R8 ;  /* 0x0000000800087308 */ /* 0x000e740000002400 */
[----:B------:R-:W1:Y:S01]  /*1cf00*/  MUFU.TANH R6, R6 ;  /* 0x0000000600067308 */ /* 0x000e620000002400 */
        /* <DEDUP_REMOVED lines=10> */
[----:B------:R-:W2:Y:S01]  /*1cfb0*/  I2F.RP R11, R9 ;  /* 0x00000009000b7306 */ /* 0x000ea20000209400 */
[----:B------:R-:W-:Y:S04]  /*1cfc0*/  IADD3 R15, R10, -0x40, RZ ;  /* 0xffffffc00a0f7810 */ /* 0x000fe80007ffe0ff */
[----:B------:R-:W-:Y:S02]  /*1cfd0*/  IABS R16, R15 ;  /* 0x0000000f00107213 */ /* 0x000fe40000000000 */
[----:B------:R-:W-:Y:S03]  /*1cfe0*/  LOP3.LUT R15, R15, c[0x0][0x2d0], RZ, 0x3c, !PT ;  /* 0x0000b4000f0f7a12 */ /* 0x000fe600078e3cff */
[----:B--2---:R-:W2:Y:S02]  /*1cff0*/  MUFU.RCP R7, R11 ;  /* 0x0000000b00077308 */ /* 0x004ea40000001000 */
[----:B--2---:R-:W-:Y:S08]  /*1d000*/  IADD3 R19, R7, 0xffffffe, RZ ;  /* 0x0ffffffe07137810 */ /* 0x004ff00007ffe0ff */
[----:B------:R-:W2:Y:S02]  /*1d010*/  F2I.FTZ.U32.TRUNC.NTZ R19, R19 ;  /* 0x0000001300137305 */ /* 0x000ea4000021f000 */
[--C-:B--2---:R-:W-:Y:S04]  /*1d020*/  IMAD.MOV R14, RZ, RZ, -R19.reuse ;  /* 0x000000ffff0e7224 */ /* 0x104fe800078e0a13 */
        /* <DEDUP_REMOVED lines=18> */
[----:B------:R-:W-:Y:S07]  /*1d150*/  ISETP.GE.U32.AND P0, PT, R18, R9, PT ;  /* 0x000000091200720c */ /* 0x000fee0003f06070 */
[----:B------:R-:W-:Y:S02]  /*1d160*/  @P2 IADD3 R11, R11, 0x1, RZ ;  /* 0x000000010b0b2810 */ /* 0x000fe40007ffe0ff */
[----:B------:R-:W-:Y:S02]  /*1d170*/  ISETP.GE.AND P2, PT, R10, RZ, PT ;  /* 0x000000ff0a00720c */ /* 0x000fe40003f46270 */
[----:B------:R-:W-:Y:S02]  /*1d180*/  @!P1 IADD3 R11, -R11, RZ, RZ ;  /* 0x000000ff0b0b9210 */ /* 0x000fe40007ffe1ff */
[----:B------:R-:W-:Y:S02]  /*1d190*/  @P0 IADD3 R7, R7, 0x1, RZ ;  /* 0x0000000107070810 */ /* 0x000fe40007ffe0ff */
[----:B------:R-:W-:Y:S02]  /*1d1a0*/  ISETP.NE.AND P0, PT, RZ, c[0x0][0x2d0], PT ;  /* 0x0000b400ff007a0c */ /* 0x000fe40003f05270 */
[----:B------:R-:W-:Y:S04]  /*1d1b0*/  LOP3.LUT R10, RZ, c[0x0][0x2d0], RZ, 0x33, !PT ;  /* 0x0000b400ff0a7a12 */ /* 0x000fe800078e33ff */
[C---:B------:R-:W-:Y:S01]  /*1d1c0*/  SEL R11, R10.reuse, R11, !P0 ;  /* 0x0000000b0a0b7207 */ /* 0x040fe20004000000 */
[----:B------:R-:W-:Y:S03]  /*1d1d0*/  @!P2 IMAD.MOV R7, RZ, RZ, -R7 ;  /* 0x000000ffff07a224 */ /* 0x000fe600078e0a07 */
[CC--:B------:R-:W-:Y:S02]  /*1d1e0*/  LEA R20, P1, R11.reuse, R206.reuse, 0x2 ;  /* 0x000000ce0b147211 */ /* 0x0c0fe400078210ff */
        /* <DEDUP_REMOVED lines=21> */
.L_x_2599:
        /* <DEDUP_REMOVED lines=92> */
.L_x_2598:
[----:B--234-:R-:W-:Y:S01]  /*1d900*/  IMAD R18, R212, 0x40, R221 ;  /* 0x00000040d4127824 */ /* 0x01cfe200078e02dd */
[----:B------:R-:W-:Y:S04]  /*1d910*/  LDSM.16.MT88.4 R28, [R193+0xc000] ;  /* 0x00c00000c11c783b */ /* 0x000fe80000004200 */
[C---:B------:R-:W-:Y:S02]  /*1d920*/  IADD3 R9, R18.reuse, 0x1, RZ ;  /* 0x0000000112097810 */ /* 0x040fe40007ffe0ff */
[CC--:B------:R-:W-:Y:S02]  /*1d930*/  ISETP.GE.AND P6, PT, R18.reuse, R216.reuse, PT ;  /* 0x000000d81200720c */ /* 0x0c0fe40003fc6270 */
[C---:B------:R-:W-:Y:S02]  /*1d940*/  IADD3 R7, R18.reuse, 0x8, RZ ;  /* 0x0000000812077810 */ /* 0x040fe40007ffe0ff */
[CC--:B------:R-:W-:Y:S02]  /*1d950*/  ISETP.GE.AND P1, PT, R9.reuse, R216.reuse, PT ;  /* 0x000000d80900720c */ /* 0x0c0fe40003f26270 */
[-C--:B------:R-:W-:Y:S02]  /*1d960*/  ISETP.GE.AND P4, PT, R9, R215.reuse, PT ;  /* 0x000000d70900720c */ /* 0x080fe40003f86270 */
[C---:B------:R-:W-:Y:S02]  /*1d970*/  ISETP.GE.AND P0, PT, R18.reuse, R215, PT ;  /* 0x000000d71200720c */ /* 0x040fe40003f06270 */
[CC--:B------:R-:W-:Y:S02]  /*1d980*/  ISETP.GE.OR P6, PT, R18.reuse, R213.reuse, !P6 ;  /* 0x000000d51200720c */ /* 0x0c0fe400077c6670 */
[----:B------:R-:W-:Y:S02]  /*1d990*/  IADD3 R10, R18, 0x9, RZ ;  /* 0x00000009120a7810 */ /* 0x000fe40007ffe0ff */
[----:B------:R-:W-:Y:S02]  /*1d9a0*/  ISETP.GE.AND P2, PT, R7, R216, PT ;  /* 0x000000d80700720c */ /* 0x000fe40003f46270 */
[C---:B------:R-:W-:Y:S02]  /*1d9b0*/  ISETP.GE.OR P1, PT, R9.reuse, R213, !P1 ;  /* 0x000000d50900720c */ /* 0x040fe40004f26670 */
[-C--:B------:R-:W-:Y:S02]  /*1d9c0*/  ISETP.GE.OR P4, PT, R9, R214.reuse, !P4 ;  /* 0x000000d60900720c */ /* 0x080fe40006786670 */
[----:B-1----:R-:W-:Y:S02]  /*1d9d0*/  FSEL R9, R140, -INF , !P6 ;  /* 0xff8000008c097808 */ /* 0x002fe40007000000 */
[C---:B------:R-:W-:Y:S02]  /*1d9e0*/  ISETP.GE.AND P5, PT, R7.reuse, R215, PT ;  /* 0x000000d70700720c */ /* 0x040fe40003fa6270 */
[C---:B------:R-:W-:Y:S02]  /*1d9f0*/  ISETP.GE.OR P0, PT, R18.reuse, R214, !P0 ;  /* 0x000000d61200720c */ /* 0x040fe40004706670 */
[----:B------:R-:W-:Y:S02]  /*1da00*/  IADD3 R11, R18, 0x10, RZ ;  /* 0x00000010120b7810 */ /* 0x000fe40007ffe0ff */
[----:B------:R-:W-:Y:S02]  /*1da10*/  ISETP.GE.AND P6, PT, R10, R216, PT ;  /* 0x000000d80a00720c */ /* 0x000fe40003fc6270 */
[C---:B------:R-:W-:Y:S02]  /*1da20*/  ISETP.GE.OR P2, PT, R7.reuse, R213, !P2 ;  /* 0x000000d50700720c */ /* 0x040fe40005746670 */
[----:B------:R-:W-:Y:S02]  /*1da30*/  ISETP.GE.OR P5, PT, R7, R214, !P5 ;  /* 0x000000d60700720c */ /* 0x000fe40006fa6670 */
[----:B------:R-:W-:Y:S02]  /*1da40*/  FSEL R7, R142, -INF , !P0 ;  /* 0xff8000008e077808 */ /* 0x000fe40004000000 */
[----:B------:R-:W-:Y:S02]  /*1da50*/  FSEL R16, R141, -INF , !P1 ;  /* 0xff8000008d107808 */ /* 0x000fe40004800000 */
[----:B------:R-:W-:Y:S02]  /*1da60*/  IADD3 R15, R18, 0x11, RZ ;  /* 0x00000011120f7810 */ /* 0x000fe40007ffe0ff */
[C---:B------:R-:W-:Y:S02]  /*1da70*/  ISETP.GE.AND P0, PT, R10.reuse, R215, PT ;  /* 0x000000d70a00720c */ /* 0x040fe40003f06270 */
[----:B------:R-:W-:Y:S02]  /*1da80*/  ISETP.GE.AND P1, PT, R11, R216, PT ;  /* 0x000000d80b00720c */ /* 0x000fe40003f26270 */
[CC--:B------:R-:W-:Y:S02]  /*1da90*/  ISETP.GE.OR P6, PT, R10.reuse, R213.reuse, !P6 ;  /* 0x000000d50a00720c */ /* 0x0c0fe400077c6670 */
[----:B------:R-:W-:Y:S02]  /*1daa0*/  ISETP.GE.OR P0, PT, R10, R214, !P0 ;  /* 0x000000d60a00720c */ /* 0x000fe40004706670 */
[----:B------:R-:W-:Y:S02]  /*1dab0*/  FSEL R10, R146, -INF , !P6 ;  /* 0xff800000920a7808 */ /* 0x000fe40007000000 */
[-C--:B------:R-:W-:Y:S02]  /*1dac0*/  ISETP.GE.AND P6, PT, R15, R216.reuse, PT ;  /* 0x000000d80f00720c */ /* 0x080fe40003fc6270 */
[----:B------:R-:W-:Y:S02]  /*1dad0*/  IADD3 R20, R18, 0x18, RZ ;  /* 0x0000001812147810 */ /* 0x000fe40007ffe0ff */
[-C--:B------:R-:W-:Y:S02]  /*1dae0*/  ISETP.GE.OR P1, PT, R11, R213.reuse, !P1 ;  /* 0x000000d50b00720c */ /* 0x080fe40004f26670 */
[-C--:B------:R-:W-:Y:S02]  /*1daf0*/  ISETP.GE.OR P6, PT, R15, R213.reuse, !P6 ;  /* 0x000000d50f00720c */ /* 0x080fe400077c6670 */
[----:B------:R-:W-:Y:S02]  /*1db00*/  FSEL R172, R172, -INF , !P1 ;  /* 0xff800000acac7808 */ /* 0x000fe40004800000 */
[-C--:B------:R-:W-:Y:S02]  /*1db10*/  ISETP.GE.AND P1, PT, R20, R216.reuse, PT ;  /* 0x000000d81400720c */ /* 0x080fe40003f26270 */
[----:B------:R-:W-:Y:S02]  /*1db20*/  IADD3 R21, R18, 0x19, RZ ;  /* 0x0000001912157810 */ /* 0x000fe40007ffe0ff */
[----:B------:R-:W-:Y:S02]  /*1db30*/  FSEL R162, R162, -INF , !P6 ;  /* 0xff800000a2a27808 */ /* 0x000fe40007000000 */
[-C--:B------:R-:W-:Y:S02]  /*1db40*/  ISETP.GE.OR P1, PT, R20, R213.reuse, !P1 ;  /* 0x000000d51400720c */ /* 0x080fe40004f26670 */
[CC--:B------:R-:W-:Y:S02]  /*1db50*/  ISETP.GE.AND P6, PT, R21.reuse, R216.reuse, PT ;  /* 0x000000d81500720c */ /* 0x0c0fe40003fc6270 */
[----:B------:R-:W-:Y:S02]  /*1db60*/  FSEL R142, R12, -INF , !P1 ;  /* 0xff8000000c8e7808 */ /* 0x000fe40004800000 */
[----:B------:R-:W-:Y:S02]  /*1db70*/  ISETP.GE.OR P6, PT, R21, R213, !P6 ;  /* 0x000000d51500720c */ /* 0x000fe400077c6670 */
[----:B------:R-:W-:Y:S02]  /*1db80*/  IADD3 R12, R18, 0x28, RZ ;  /* 0x00000028120c7810 */ /* 0x000fe40007ffe0ff */
[----:B------:R-:W-:Y:S02]  /*1db90*/  FSEL R140, R13, -INF , !P6 ;  /* 0xff8000000d8c7808 */ /* 0x000fe40007000000 */
[----:B------:R-:W-:Y:S02]  /*1dba0*/  FSEL R13, R144, -INF , !P0 ;  /* 0xff800000900d7808 */ /* 0x000fe40004000000 */
[----:B------:R-:W-:Y:S02]  /*1dbb0*/  ISETP.GE.AND P0, PT, R12, R216, PT ;  /* 0x000000d80c00720c */ /* 0x000fe40003f06270 */
[-C--:B------:R-:W-:Y:S02]  /*1dbc0*/  ISETP.GE.AND P6, PT, R20, R215.reuse, PT ;  /* 0x000000d71400720c */ /* 0x080fe40003fc6270 */
[----:B------:R-:W-:Y:S02]  /*1dbd0*/  FSEL R14, R143, -INF , !P2 ;  /* 0xff8000008f0e7808 */ /* 0x000fe40005000000 */
[----:B------:R-:W-:Y:S02]  /*1dbe0*/  IADD3 R19, R18, 0x20, RZ ;  /* 0x0000002012137810 */ /* 0x000fe40007ffe0ff */
[C---:B------:R-:W-:Y:S02]  /*1dbf0*/  ISETP.GE.AND P2, PT, R11.reuse, R215, PT ;  /* 0x000000d70b00720c */ /* 0x040fe40003f46270 */
[-C--:B------:R-:W-:Y:S02]  /*1dc00*/  ISETP.GE.OR P6, PT, R20, R214.reuse, !P6 ;  /* 0x000000d61400720c */ /* 0x080fe400077c6670 */
[----:B------:R-:W-:Y:S02]  /*1dc10*/  ISETP.GE.OR P0, PT, R12, R213, !P0 ;  /* 0x000000d50c00720c */ /* 0x000fe40004706670 */
[----:B------:R-:W-:Y:S02]  /*1dc20*/  IADD3 R20, R18, 0x29, RZ ;  /* 0x0000002912147810 */ /* 0x000fe40007ffe0ff */
[----:B------:R-:W-:Y:S02]  /*1dc30*/  ISETP.GE.OR P2, PT, R11, R214, !P2 ;  /* 0x000000d60b00720c */ /* 0x000fe40005746670 */
[----:B------:R-:W-:Y:S02]  /*1dc40*/  FSEL R11, R3, -INF , !P4 ;  /* 0xff800000030b7808 */ /* 0x000fe40006000000 */
[-C--:B------:R-:W-:Y:S02]  /*1dc50*/  ISETP.GE.AND P4, PT, R19, R216.reuse, PT ;  /* 0x000000d81300720c */ /* 0x080fe40003f86270 */
[----:B------:R-:W-:Y:S02]  /*1dc60*/  FSEL R156, R156, -INF , !P0 ;  /* 0xff8000009c9c7808 */ /* 0x000fe40004000000 */
[----:B------:R-:W-:Y:S02]  /*1dc70*/  ISETP.GE.AND P0, PT, R20, R216, PT ;  /* 0x000000d81400720c */ /* 0x000fe40003f06270 */
[----:B------:R-:W-:Y:S02]  /*1dc80*/  ISETP.GE.AND P1, PT, R15, R215, PT ;  /* 0x000000d70f00720c */ /* 0x000fe40003f26270 */
[-C--:B------:R-:W-:Y:S02]  /*1dc90*/  ISETP.GE.OR P4, PT, R19, R213.reuse, !P4 ;  /* 0x000000d51300720c */ /* 0x080fe40006786670 */
[----:B------:R-:W-:Y:S02]  /*1dca0*/  IADD3 R3, R18, 0x21, RZ ;  /* 0x0000002112037810 */ /* 0x000fe40007ffe0ff */
[----:B------:R-:W-:Y:S02]  /*1dcb0*/  ISETP.GE.OR P0, PT, R20, R213, !P0 ;  /* 0x000000d51400720c */ /* 0x000fe40004706670 */
[----:B------:R-:W-:Y:S02]  /*1dcc0*/  FSEL R160, R160, -INF , !P4 ;  /* 0xff800000a0a07808 */ /* 0x000fe40006000000 */
[----:B------:R-:W-:Y:S02]  /*1dcd0*/  ISETP.GE.OR P1, PT, R15, R214, !P1 ;  /* 0x000000d60f00720c */ /* 0x000fe40004f26670 */
[----:B------:R-:W-:Y:S02]  /*1dce0*/  FSEL R15, R145, -INF , !P5 ;  /* 0xff800000910f7808 */ /* 0x000fe40006800000 */
[-C--:B------:R-:W-:Y:S02]  /*1dcf0*/  ISETP.GE.AND P5, PT, R21, R215.reuse, PT ;  /* 0x000000d71500720c */ /* 0x080fe40003fa6270 */
[----:B------:R-:W-:Y:S02]  /*1dd00*/  ISETP.GE.AND P4, PT, R3, R216, PT ;  /* 0x000000d80300720c */ /* 0x000fe40003f86270 */
[----:B------:R-:W-:Y:S02]  /*1dd10*/  FSEL R154, R154, -INF , !P0 ;  /* 0xff8000009a9a7808 */ /* 0x000fe40004000000 */
[C---:B------:R-:W-:Y:S02]  /*1dd20*/  ISETP.GE.AND P0, PT, R20.reuse, R215, PT ;  /* 0x000000d71400720c */ /* 0x040fe40003f06270 */
[----:B------:R-:W-:Y:S02]  /*1dd30*/  ISETP.GE.OR P5, PT, R21, R214, !P5 ;  /* 0x000000d61500720c */ /* 0x000fe40006fa6670 */
[----:B------:R-:W-:Y:S02]  /*1dd40*/  ISETP.GE.OR P4, PT, R3, R213, !P4 ;  /* 0x000000d50300720c */ /* 0x000fe40006786670 */
[----:B------:R-:W-:Y:S02]  /*1dd50*/  FMNMX.FTZ R21, R9, R2, !PT ;  /* 0x0000000209157209 */ /* 0x000fe40007810000 */
[----:B------:R-:W-:Y:S02]  /*1dd60*/  ISETP.GE.OR P0, PT, R20, R214, !P0 ;  /* 0x000000d61400720c */ /* 0x000fe40004706670 */
[----:B------:R-:W-:Y:S02]  /*1dd70*/  FMNMX.FTZ R20, R7, R0, !PT ;  /* 0x0000000007147209 */ /* 0x000fe40007810000 */
[----:B------:R-:W-:Y:S02]  /*1dd80*/  FSEL R158, R158, -INF , !P4 ;  /* 0xff8000009e9e7808 */ /* 0x000fe40006000000 */
[----:B------:R-:W-:Y:S02]  /*1dd90*/  FMNMX.FTZ R21, R16, R21, !PT ;  /* 0x0000001510157209 */ /* 0x000fe40007810000 */
[----:B------:R-:W-:Y:S02]  /*1dda0*/  ISETP.GE.AND P4, PT, R19, R215, PT ;  /* 0x000000d71300720c */ /* 0x000fe40003f86270 */
[----:B------:R-:W-:Y:S02]  /*1ddb0*/  FMNMX.FTZ R20, R11, R20, !PT ;  /* 0x000000140b147209 */ /* 0x000fe40007810000 */
[----:B------:R-:W-:Y:S02]  /*1ddc0*/  ISETP.GE.OR P4, PT, R19, R214, !P4 ;  /* 0x000000d61300720c */ /* 0x000fe40006786670 */
[----:B------:R-:W-:Y:S02]  /*1ddd0*/  FMNMX.FTZ R19, R14, R21, !PT ;  /* 0x000000150e137209 */ /* 0x000fe40007810000 */
[----:B------:R-:W-:Y:S02]  /*1dde0*/  FMNMX.FTZ R20, R15, R20, !PT ;  /* 0x000000140f147209 */ /* 0x000fe40007810000 */
[----:B------:R-:W-:Y:S02]  /*1ddf0*/  FMNMX.FTZ R19, R10, R19, !PT ;  /* 0x000000130a137209 */ /* 0x000fe40007810000 */
[----:B------:R-:W-:Y:S02]  /*1de00*/  FSEL R163, R163, -INF , !P2 ;  /* 0xff800000a3a37808 */ /* 0x000fe40005000000 */
[----:B------:R-:W-:Y:S02]  /*1de10*/  FMNMX.FTZ R20, R13, R20, !PT ;  /* 0x000000140d147209 */ /* 0x000fe40007810000 */
[----:B------:R-:W-:Y:S02]  /*1de20*/  FMNMX.FTZ R19, R172, R19, !PT ;  /* 0x00000013ac137209 */ /* 0x000fe40007810000 */
[----:B------:R-:W-:Y:S02]  /*1de30*/  FSEL R161, R161, -INF , !P1 ;  /* 0xff800000a1a17808 */ /* 0x000fe40004800000 */
[----:B------:R-:W-:Y:S02]  /*1de40*/  FSEL R141, R4, -INF , !P5 ;  /* 0xff800000048d7808 */ /* 0x000fe40006800000 */
[----:B------:R-:W-:Y:S02]  /*1de50*/  FMNMX.FTZ R4, R163, R20, !PT ;  /* 0x00000014a3047209 */ /* 0x000fe40007810000 */
[----:B------:R-:W-:Y:S02]  /*1de60*/  FMNMX.FTZ R19, R162, R19, !PT ;  /* 0x00000013a2137209 */ /* 0x000fe40007810000 */
[----:B------:R-:W-:Y:S02]  /*1de70*/  FSEL R143, R5, -INF , !P6 ;  /* 0xff800000058f7808 */ /* 0x000fe40007000000 */
[----:B------:R-:W-:Y:S02]  /*1de80*/  FMNMX.FTZ R4, R161, R4, !PT ;  /* 0x00000004a1047209 */ /* 0x000fe40007810000 */
[----:B------:R-:W-:Y:S02]  /*1de90*/  FMNMX.FTZ R19, R142, R19, !PT ;  /* 0x000000138e137209 */ /* 0x000fe40007810000 */
[-C--:B------:R-:W-:Y:S02]  /*1dea0*/  ISETP.GE.AND P1, PT, R12, R215.reuse, PT ;  /* 0x000000d70c00720c */ /* 0x080fe40003f26270 */
[----:B------:R-:W-:Y:S02]  /*1deb0*/  FMNMX.FTZ R4, R143, R4, !PT ;  /* 0x000000048f047209 */ /* 0x000fe40007810000 */
[----:B------:R-:W-:Y:S02]  /*1dec0*/  ISETP.GE.AND P2, PT, R3, R215, PT ;  /* 0x000000d70300720c */ /* 0x000fe40003f46270 */
[----:B------:R-:W-:Y:S02]  /*1ded0*/  FMNMX.FTZ R19, R140, R19, !PT ;  /* 0x000000138c137209 */ /* 0x000fe40007810000 */
[----:B------:R-:W-:Y:S02]  /*1dee0*/  ISETP.GE.OR P1, PT, R12, R214, !P1 ;  /* 0x000000d60c00720c */ /* 0x000fe40004f26670 */
[----:B------:R-:W-:Y:S02]  /*1def0*/  IADD3 R12, R18, 0x30, RZ ;  /* 0x00000030120c7810 */ /* 0x000fe40007ffe0ff */
[----:B------:R-:W-:Y:S02]  /*1df00*/  FSEL R159, R159, -INF , !P4 ;  /* 0xff8000009f9f7808 */ /* 0x000fe40006000000 */
[----:B------:R-:W-:Y:S02]  /*1df10*/  FMNMX.FTZ R4, R141, R4, !PT ;  /* 0x000000048d047209 */ /* 0x000fe40007810000 */
[----:B------:R-:W-:Y:S02]  /*1df20*/  ISETP.GE.OR P2, PT, R3, R214, !P2 ;  /* 0x000000d60300720c */ /* 0x000fe40005746670 */
[----:B------:R-:W-:Y:S02]  /*1df30*/  ISETP.GE.AND P6, PT, R12, R216, PT ;  /* 0x000000d80c00720c */ /* 0x000fe40003fc6270 */
[----:B------:R-:W-:Y:S02]  /*1df40*/  FMNMX.FTZ R19, R160, R19, !PT ;  /* 0x00000013a0137209 */ /* 0x000fe40007810000 */
[----:B------:R-:W-:Y:S02]  /*1df50*/  FSEL R157, R157, -INF , !P2 ;  /* 0xff8000009d9d7808 */ /* 0x000fe40005000000 */
[----:B------:R-:W-:Y:S02]  /*1df60*/  FMNMX.FTZ R20, R159, R4, !PT ;  /* 0x000000049f147209 */ /* 0x000fe40007810000 */
[----:B------:R-:W-:Y:S02]  /*1df70*/  ISETP.GE.OR P6, PT, R12, R213, !P6 ;  /* 0x000000d50c00720c */ /* 0x000fe400077c6670 */
[----:B------:R-:W-:Y:S02]  /*1df80*/  FMNMX.FTZ R19, R158, R19, !PT ;  /* 0x000000139e137209 */ /* 0x000fe40007810000 */
[----:B------:R-:W-:Y:S02]  /*1df90*/  IADD3 R5, R18, 0x31, RZ ;  /* 0x0000003112057810 */ /* 0x000fe40007ffe0ff */
[----:B------:R-:W-:Y:S02]  /*1dfa0*/  ISETP.GE.AND P2, PT, R12, R215, PT ;  /* 0x000000d70c00720c */ /* 0x000fe40003f46270 */
[----:B------:R-:W-:Y:S02]  /*1dfb0*/  FSEL R155, R155, -INF , !P1 ;  /* 0xff8000009b9b7808 */ /* 0x000fe40004800000 */
[----:B------:R-:W-:Y:S02]  /*1dfc0*/  FMNMX.FTZ R20, R157, R20, !PT ;  /* 0x000000149d147209 */ /* 0x000fe40007810000 */
[----:B------:R-:W-:Y:S02]  /*1dfd0*/  FSEL R152, R152, -INF , !P6 ;  /* 0xff80000098987808 */ /* 0x000fe40007000000 */
[----:B------:R-:W-:Y:S02]  /*1dfe0*/  FMNMX.FTZ R19, R156, R19, !PT ;  /* 0x000000139c137209 */ /* 0x000fe40007810000 */
[----:B------:R-:W-:Y:S02]  /*1dff0*/  IADD3 R3, R18, 0x38, RZ ;  /* 0x0000003812037810 */ /* 0x000fe40007ffe0ff */
[----:B------:R-:W-:Y:S02]  /*1e000*/  ISETP.GE.AND P6, PT, R5, R216, PT ;  /* 0x000000d80500720c */ /* 0x000fe40003fc6270 */
[----:B------:R-:W-:Y:S02]  /*1e010*/  ISETP.GE.OR P2, PT, R12, R214, !P2 ;  /* 0x000000d60c00720c */ /* 0x000fe40005746670 */
[----:B------:R-:W-:Y:S02]  /*1e020*/  FSEL R153, R153, -INF , !P0 ;  /* 0xff80000099997808 */ /* 0x000fe40004000000 */
[----:B------:R-:W-:Y:S02]  /*1e030*/  FMNMX.FTZ R20, R155, R20, !PT ;  /* 0x000000149b147209 */ /* 0x000fe40007810000 */
[C---:B------:R-:W-:Y:S02]  /*1e040*/  ISETP.GE.AND P1, PT, R5.reuse, R215, PT ;  /* 0x000000d70500720c */ /* 0x040fe40003f26270 */
[----:B------:R-:W-:Y:S02]  /*1e050*/  FMNMX.FTZ R19, R154, R19, !PT ;  /* 0x000000139a137209 */ /* 0x000fe40007810000 */
[----:B------:R-:W-:Y:S02]  /*1e060*/  IADD3 R18, R18, 0x39, RZ ;  /* 0x0000003912127810 */ /* 0x000fe40007ffe0ff */
[----:B------:R-:W-:Y:S02]  /*1e070*/  ISETP.GE.OR P6, PT, R5, R213, !P6 ;  /* 0x000000d50500720c */ /* 0x000fe400077c6670 */
[----:B------:R-:W-:Y:S02]  /*1e080*/  ISETP.GE.AND P5, PT, R3, R216, PT ;  /* 0x000000d80300720c */ /* 0x000fe40003fa6270 */
[----:B------:R-:W-:Y:S02]  /*1e090*/  FSEL R149, R149, -INF , !P2 ;  /* 0xff80000095957808 */ /* 0x000fe40005000000 */
[----:B------:R-:W-:Y:S02]  /*1e0a0*/  FMNMX.FTZ R20, R153, R20, !PT ;  /* 0x0000001499147209 */ /* 0x000fe40007810000 */
[----:B------:R-:W-:Y:S02]  /*1e0b0*/  ISETP.GE.OR P1, PT, R5, R214, !P1 ;  /* 0x000000d60500720c */ /* 0x000fe40004f26670 */
[C---:B------:R-:W-:Y:S02]  /*1e0c0*/  ISETP.GE.AND P0, PT, R3.reuse, R215, PT ;  /* 0x000000d70300720c */ /* 0x040fe40003f06270 */
[----:B------:R-:W-:Y:S02]  /*1e0d0*/  FSEL R150, R150, -INF , !P6 ;  /* 0xff80000096967808 */ /* 0x000fe40007000000 */
[----:B------:R-:W-:Y:S02]  /*1e0e0*/  FMNMX.FTZ R19, R152, R19, !PT ;  /* 0x0000001398137209 */ /* 0x000fe40007810000 */
[C---:B------:R-:W-:Y:S02]  /*1e0f0*/  ISETP.GE.AND P6, PT, R18.reuse, R216, PT ;  /* 0x000000d81200720c */ /* 0x040fe40003fc6270 */
[----:B------:R-:W-:Y:S02]  /*1e100*/  ISETP.GE.OR P5, PT, R3, R213, !P5 ;  /* 0x000000d50300720c */ /* 0x000fe40006fa6670 */
[----:B------:R-:W-:Y:S02]  /*1e110*/  FSEL R147, R147, -INF , !P1 ;  /* 0xff80000093937808 */ /* 0x000fe40004800000 */
[----:B------:R-:W-:Y:S02]  /*1e120*/  FMNMX.FTZ R20, R149, R20, !PT ;  /* 0x0000001495147209 */ /* 0x000fe40007810000 */
[----:B------:R-:W-:Y:S02]  /*1e130*/  ISETP.GE.OR P2, PT, R3, R214, !P0 ;  /* 0x000000d60300720c */ /* 0x000fe40004746670 */
[----:B------:R-:W-:Y:S02]  /*1e140*/  ISETP.GE.AND P0, PT, R18, R215, PT ;  /* 0x000000d71200720c */ /* 0x000fe40003f06270 */
[----:B------:R-:W-:Y:S02]  /*1e150*/  FSEL R148, R148, -INF , !P5 ;  /* 0xff80000094947808 */ /* 0x000fe40006800000 */
[----:B------:R-:W-:Y:S02]  /*1e160*/  FMNMX.FTZ R19, R150, R19, !PT ;  /* 0x0000001396137209 */ /* 0x000fe40007810000 */
[----:B------:R-:W-:Y:S02]  /*1e170*/  ISETP.GE.OR P6, PT, R18, R213, !P6 ;  /* 0x000000d51200720c */ /* 0x000fe400077c6670 */
[----:B------:R-:W-:Y:S02]  /*1e180*/  FSEL R145, R8, -INF , !P2 ;  /* 0xff80000008917808 */ /* 0x000fe40005000000 */
[----:B------:R-:W-:Y:S02]  /*1e190*/  FMNMX.FTZ R8, R147, R20, !PT ;  /* 0x0000001493087209 */ /* 0x000fe40007810000 */
[----:B------:R-:W-:Y:S01]  /*1e1a0*/  ISETP.GE.OR P0, PT, R18, R214, !P0 ;  /* 0x000000d61200720c */ /* 0x000fe20004706670 */
[----:B------:R-:W-:Y:S01]  /*1e1b0*/  LDSM.16.MT88.4 R20, [R194+0xc000] ;  /* 0x00c00000c214783b */ /* 0x000fe20000004200 */
[----:B------:R-:W-:Y:S02]  /*1e1c0*/  FSEL R146, R17, -INF , !P6 ;  /* 0xff80000011927808 */ /* 0x000fe40007000000 */
[----:B------:R-:W-:Y:S02]  /*1e1d0*/  FMNMX.FTZ R19, R148, R19, !PT ;  /* 0x0000001394137209 */ /* 0x000fe40007810000 */
[----:B------:R-:W-:Y:S02]  /*1e1e0*/  FMNMX.FTZ R8, R145, R8, !PT ;  /* 0x0000000891087209 */ /* 0x000fe40007810000 */
[----:B------:R-:W-:Y:S02]  /*1e1f0*/  FSEL R133, R6, -INF , !P0 ;  /* 0xff80000006857808 */ /* 0x000fe40004000000 */
[----:B------:R-:W-:Y:S02]  /*1e200*/  FMNMX.FTZ R4, R146, R19, !PT ;  /* 0x0000001392047209 */ /* 0x000fe40007810000 */
[----:B------:R-:W-:Y:S03]  /*1e210*/  FMNMX.FTZ R6, R133, R8, !PT ;  /* 0x0000000885067209 */ /* 0x000fe60007810000 */
[----:B------:R-:W1:Y:S08]  /*1e220*/  SHFL.BFLY PT, R17, R4, 0x2, 0x1f ;  /* 0x0c401f0004117f89 */ /* 0x000e7000000e0000 */
[----:B------:R-:W2:Y:S01]  /*1e230*/  SHFL.BFLY PT, R3, R6, 0x2, 0x1f ;  /* 0x0c401f0006037f89 */ /* 0x000ea200000e0000 */
[----:B-1----:R-:W-:Y:S07]  /*1e240*/  FMNMX.FTZ R17, R4, R17, !PT ;  /* 0x0000001104117209 */ /* 0x002fee0007810000 */
[----:B------:R-:W1:Y:S01]  /*1e250*/  SHFL.BFLY PT, R132, R17, 0x1, 0x1f ;  /* 0x0c201f0011847f89 */ /* 0x000e6200000e0000 */
[----:B--2---:R-:W-:Y:S07]  /*1e260*/  FMNMX.FTZ R4, R6, R3, !PT ;  /* 0x0000000306047209 */ /* 0x004fee0007810000 */
[----:B------:R-:W2:Y:S01]  /*1e270*/  SHFL.BFLY PT, R3, R4, 0x1, 0x1f ;  /* 0x0c201f0004037f89 */ /* 0x000ea200000e0000 */
[----:B-1----:R-:W-:Y:S04]  /*1e280*/  FMNMX.FTZ R132, R17, R132, !PT ;  /* 0x0000008411847209 */ /* 0x002fe80007810000 */
[C---:B------:R-:W-:Y:S01]  /*1e290*/  FSETP.NEU.FTZ.AND P1, PT, R132.reuse, -INF , PT ;  /* 0xff8000008400780b */ /* 0x040fe20003f3d000 */
[----:B------:R-:W-:Y:S01]  /*1e2a0*/  FMUL.FTZ R151, R132, c[0x0][0x23c] ;  /* 0x00008f0084977a20 */ /* 0x000fe20000410000 */
[----:B--2---:R-:W-:Y:S02]  /*1e2b0*/  FMNMX.FTZ R3, R4, R3, !PT ;  /* 0x0000000304037209 */ /* 0x004fe40007810000 */
[----:B------:R-:W-:Y:S02]  /*1e2c0*/  FSEL R5, R132, RZ, P1 ;  /* 0x000000ff84057208 */ /* 0x000fe40000800000 */
[C---:B------:R-:W-:Y:S01]  /*1e2d0*/  FSETP.NEU.FTZ.AND P0, PT, R3.reuse, -INF , PT ;  /* 0xff8000000300780b */ /* 0x040fe20003f1d000 */
[----:B------:R-:W-:Y:S01]  /*1e2e0*/  FMUL.FTZ R144, R3, c[0x0][0x23c] ;  /* 0x00008f0003907a20 */ /* 0x000fe20000410000 */
[----:B------:R-:W-:Y:S01]  /*1e2f0*/  FSEL R151, R151, RZ, P1 ;  /* 0x000000ff97977208 */ /* 0x000fe20000800000 */
[----:B------:R-:W-:Y:S01]  /*1e300*/  FADD.FTZ R4, -R5, R2 ;  /* 0x0000000205047221 */ /* 0x000fe20000010100 */
[----:B------:R-:W-:Y:S02]  /*1e310*/  FSEL R5, R3, RZ, P0 ;  /* 0x000000ff03057208 */ /* 0x000fe40000000000 */
[----:B------:R-:W-:Y:S01]  /*1e320*/  FSEL R144, R144, RZ, P0 ;  /* 0x000000ff90907208 */ /* 0x000fe20000000000 */
[--C-:B------:R-:W-:Y:S01]  /*1e330*/  FFMA.FTZ R171, R14, c[0x0][0x23c], -R151.reuse ;  /* 0x00008f000eab7a23 */ /* 0x100fe20000010897 */
[----:B------:R-:W-:Y:S01]  /*1e340*/  ISETP.GT.AND P0, PT, R212, R203, PT ;  /* 0x000000cbd400720c */ /* 0x000fe20003f04270 */
[----:B------:R-:W-:Y:S02]  /*1e350*/  FADD.FTZ R5, -R5, R0 ;  /* 0x0000000005057221 */ /* 0x000fe40000010100 */
[--C-:B------:R-:W-:Y:S02]  /*1e360*/  FFMA.FTZ R167, R15, c[0x0][0x23c], -R144.reuse ;  /* 0x00008f000fa77a23 */ /* 0x100fe40000010890 */
[--C-:B------:R-:W-:Y:S01]  /*1e370*/  FFMA.FTZ R166, R13, c[0x0][0x23c], -R144.reuse ;  /* 0x00008f000da67a23 */ /* 0x100fe20000010890 */
[----:B------:R-:W-:Y:S01]  /*1e380*/  MUFU.EX2 R171, R171 ;  /* 0x000000ab00ab7308 */ /* 0x000fe20000000800 */
[----:B------:R-:W1:Y:S01]  /*1e390*/  LDSM.16.MT88.4 R12, [R196+0xc000] ;  /* 0x00c00000c40c783b */ /* 0x000e620000004200 */
[--C-:B------:R-:W-:Y:S02]  /*1e3a0*/  FFMA.FTZ R135, R9, c[0x0][0x23c], -R151.reuse ;  /* 0x00008f0009877a23 */ /* 0x100fe40000010897 */
[--C-:B------:R-:W-:Y:S02]  /*1e3b0*/  FFMA.FTZ R134, R16, c[0x0][0x23c], -R151.reuse ;  /* 0x00008f0010867a23 */ /* 0x100fe40000010897 */
[--C-:B------:R-:W-:Y:S02]  /*1e3c0*/  FFMA.FTZ R170, R10, c[0x0][0x23c], -R151.reuse ;  /* 0x00008f000aaa7a23 */ /* 0x100fe40000010897 */
[--C-:B------:R-:W-:Y:S02]  /*1e3d0*/  FFMA.FTZ R169, R7, c[0x0][0x23c], -R144.reuse ;  /* 0x00008f0007a97a23 */ /* 0x100fe40000010890 */
[--C-:B------:R-:W-:Y:S01]  /*1e3e0*/  FFMA.FTZ R168, R11, c[0x0][0x23c], -R144.reuse ;  /* 0x00008f000ba87a23 */ /* 0x100fe20000010890 */
[----:B------:R-:W-:Y:S01]  /*1e3f0*/  MUFU.EX2 R135, R135 ;  /* 0x0000008700877308 */ /* 0x000fe20000000800 */
[----:B------:R-:W-:Y:S02]  /*1e400*/  FMUL.FTZ R2, R4, c[0x0][0x23c] ;  /* 0x00008f0004027a20 */ /* 0x000fe40000410000 */
[----:B------:R-:W-:Y:S02]  /*1e410*/  FMUL.FTZ R0, R5, c[0x0][0x23c] ;  /* 0x00008f0005007a20 */ /* 0x000fe40000410000 */
[--C-:B------:R-:W-:Y:S02]  /*1e420*/  FFMA.FTZ R173, R162, c[0x0][0x23c], -R151.reuse ;  /* 0x00008f00a2ad7a23 */ /* 0x100fe40000010897 */
[--C-:B------:R-:W-:Y:S02]  /*1e430*/  FFMA.FTZ R174, R142, c[0x0][0x23c], -R151.reuse ;  /* 0x00008f008eae7a23 */ /* 0x100fe40000010897 */
[--C-:B------:R-:W-:Y:S01]  /*1e440*/  FFMA.FTZ R175, R140, c[0x0][0x23c], -R151.reuse ;  /* 0x00008f008caf7a23 */ /* 0x100fe20000010897 */
[----:B------:R-:W2:Y:S01]  /*1e450*/  MUFU.EX2 R2, R2 ;  /* 0x0000000200027308 */ /* 0x000ea20000000800 */
[--C-:B------:R-:W-:Y:S02]  /*1e460*/  FFMA.FTZ R176, R163, c[0x0][0x23c], -R144.reuse ;  /* 0x00008f00a3b07a23 */ /* 0x100fe40000010890 */
[--C-:B------:R-:W-:Y:S02]  /*1e470*/  FFMA.FTZ R177, R161, c[0x0][0x23c], -R144.reuse ;  /* 0x00008f00a1b17a23 */ /* 0x100fe40000010890 */
[--C-:B------:R-:W-:Y:S02]  /*1e480*/  FFMA.FTZ R178, R143, c[0x0][0x23c], -R144.reuse ;  /* 0x00008f008fb27a23 */ /* 0x100fe40000010890 */
[--C-:B------:R-:W-:Y:S02]  /*1e490*/  FFMA.FTZ R179, R141, c[0x0][0x23c], -R144.reuse ;  /* 0x00008f008db37a23 */ /* 0x100fe40000010890 */
[----:B------:R-:W-:Y:S01]  /*1e4a0*/  LDSM.16.MT88.4 R140, [R193+0xe800] ;  /* 0x00e80000c18c783b */ /* 0x000fe20000004200 */
[----:B------:R-:W3:Y:S01]  /*1e4b0*/  MUFU.EX2 R0, R0 ;  /* 0x0000000000007308 */ /* 0x000ee20000000800 */
[--C-:B------:R-:W-:Y:S02]  /*1e4c0*/  FFMA.FTZ R222, R160, c[0x0][0x23c], -R151.reuse ;  /* 0x00008f00a0de7a23 */ /* 0x100fe40000010897 */
[--C-:B------:R-:W-:Y:S02]  /*1e4d0*/  FFMA.FTZ R223, R158, c[0x0][0x23c], -R151.reuse ;  /* 0x00008f009edf7a23 */ /* 0x100fe40000010897 */
[--C-:B------:R-:W-:Y:S02]  /*1e4e0*/  FFMA.FTZ R224, R156, c[0x0][0x23c], -R151.reuse ;  /* 0x00008f009ce07a23 */ /* 0x100fe40000010897 */
[----:B------:R-:W-:Y:S01]  /*1e4f0*/  LDSM.16.MT88.4 R160, [R196+0x11800] ;  /* 0x01180000c4a0783b */ /* 0x000fe20000004200 */
[--C-:B------:R-:W-:Y:S02]  /*1e500*/  FFMA.FTZ R225, R154, c[0x0][0x23c], -R151.reuse ;  /* 0x00008f009ae17a23 */ /* 0x100fe40000010897 */
[----:B------:R-:W4:Y:S01]  /*1e510*/  MUFU.EX2 R134, R134 ;  /* 0x0000008600867308 */ /* 0x000f220000000800 */
[--C-:B------:R-:W-:Y:S02]  /*1e520*/  FFMA.FTZ R226, R159, c[0x0][0x23c], -R144.reuse ;  /* 0x00008f009fe27a23 */ /* 0x100fe40000010890 */
[--C-:B------:R-:W-:Y:S02]  /*1e530*/  FFMA.FTZ R227, R157, c[0x0][0x23c], -R144.reuse ;  /* 0x00008f009de37a23 */ /* 0x100fe40000010890 */
[C---:B--2---:R-:W-:Y:S01]  /*1e540*/  FMUL.FTZ R4, R2.reuse, R128 ;  /* 0x0000008002047220 */ /* 0x044fe20000410000 */
[----:B------:R-:W-:Y:S01]  /*1e550*/  LDSM.16.MT88.4 R156, [R192+0xf800] ;  /* 0x00f80000c09c783b */ /* 0x000fe20000004200 */
[C---:B------:R-:W-:Y:S02]  /*1e560*/  FMUL.FTZ R5, R2.reuse, R129 ;  /* 0x0000008102057220 */ /* 0x040fe40000410000 */
[C---:B------:R-:W-:Y:S01]  /*1e570*/  FMUL.FTZ R8, R2.reuse, R124 ;  /* 0x0000007c02087220 */ /* 0x040fe20000410000 */
[----:B------:R-:W2:Y:S01]  /*1e580*/  MUFU.EX2 R170, R170 ;  /* 0x000000aa00aa7308 */ /* 0x000ea20000000800 */
[C---:B------:R-:W-:Y:S02]  /*1e590*/  FMUL.FTZ R9, R2.reuse, R125 ;  /* 0x0000007d02097220 */ /* 0x040fe40000410000 */
[----:B------:R-:W-:Y:S02]  /*1e5a0*/  FMUL.FTZ R16, R2, R116 ;  /* 0x0000007402107220 */ /* 0x000fe40000410000 */
[C---:B---3--:R-:W-:Y:S02]  /*1e5b0*/  FMUL.FTZ R6, R0.reuse, R130 ;  /* 0x0000008200067220 */ /* 0x048fe40000410000 */
[C---:B------:R-:W-:Y:S02]  /*1e5c0*/  FMUL.FTZ R7, R0.reuse, R131 ;  /* 0x0000008300077220 */ /* 0x040fe40000410000 */
[C---:B------:R-:W-:Y:S01]  /*1e5d0*/  FMUL.FTZ R10, R0.reuse, R126 ;  /* 0x0000007e000a7220 */ /* 0x040fe20000410000 */
[----:B------:R-:W-:Y:S01]  /*1e5e0*/  MUFU.EX2 R169, R169 ;  /* 0x000000a900a97308 */ /* 0x000fe20000000800 */
[----:B------:R-:W-:Y:S01]  /*1e5f0*/  FMUL.FTZ R11, R0, R127 ;  /* 0x0000007f000b7220 */ /* 0x000fe20000410000 */
[----:B------:R-:W-:Y:S01]  /*1e600*/  LDSM.16.MT88.4 R128, [R194+0xe800] ;  /* 0x00e80000c280783b */ /* 0x000fe20000004200 */
[----:B------:R-:W-:Y:S01]  /*1e610*/  FMUL.FTZ R17, R2, R117 ;  /* 0x0000007502117220 */ /* 0x000fe20000410000 */
[----:B----4-:R-:W-:Y:S01]  /*1e620*/  F2FP.PACK_AB R136, R134, R135 ;  /* 0x000000878688723e */ /* 0x010fe200000000ff */
[C---:B------:R-:W-:Y:S02]  /*1e630*/  FMUL.FTZ R18, R0.reuse, R118 ;  /* 0x0000007600127220 */ /* 0x040fe40000410000 */
[----:B------:R-:W-:Y:S02]  /*1e640*/  FMUL.FTZ R19, R0, R119 ;  /* 0x0000007700137220 */ /* 0x000fe40000410000 */
[C---:B------:R-:W-:Y:S01]  /*1e650*/  FMUL.FTZ R24, R2.reuse, R108 ;  /* 0x0000006c02187220 */ /* 0x040fe20000410000 */
[----:B------:R-:W3:Y:S01]  /*1e660*/  MUFU.EX2 R168, R168 ;  /* 0x000000a800a87308 */ /* 0x000ee20000000800 */
[----:B------:R-:W-:Y:S01]  /*1e670*/  LDSM.16.MT88.4 R116, [R193+0xc800] ;  /* 0x00c80000c174783b */ /* 0x000fe20000004200 */
[----:B------:R-:W-:Y:S01]  /*1e680*/  FMUL.FTZ R25, R2, R109 ;  /* 0x0000006d02197220 */ /* 0x000fe20000410000 */
[----:B--2---:R-:W-:Y:S01]  /*1e690*/  F2FP.PACK_AB R138, R170, R171 ;  /* 0x000000abaa8a723e */ /* 0x004fe200000000ff */
[C---:B------:R-:W-:Y:S02]  /*1e6a0*/  FMUL.FTZ R26, R0.reuse, R110 ;  /* 0x0000006e001a7220 */ /* 0x040fe40000410000 */
[----:B------:R-:W-:Y:S03]  /*1e6b0*/  FMUL.FTZ R27, R0, R111 ;  /* 0x0000006f001b7220 */ /* 0x000fe60000410000 */
[----:B------:R-:W-:Y:S01]  /*1e6c0*/  LDSM.16.MT88.4 R108, [R192+0xe000] ;  /* 0x00e00000c06c783b */ /* 0x000fe20000004200 */
[----:B------:R-:W-:Y:S01]  /*1e6d0*/  MUFU.EX2 R167, R167 ;  /* 0x000000a700a77308 */ /* 0x000fe20000000800 */
[C---:B------:R-:W-:Y:S02]  /*1e6e0*/  FMUL.FTZ R32, R2.reuse, R100 ;  /* 0x0000006402207220 */ /* 0x040fe40000410000 */
[----:B------:R-:W-:Y:S02]  /*1e6f0*/  FMUL.FTZ R33, R2, R101 ;  /* 0x0000006502217220 */ /* 0x000fe40000410000 */
[C---:B------:R-:W-:Y:S02]  /*1e700*/  FMUL.FTZ R34, R0.reuse, R102 ;  /* 0x0000006600227220 */ /* 0x040fe40000410000 */
[----:B------:R-:W-:Y:S01]  /*1e710*/  LDSM.16.MT88.4 R124, [R196+0xe800] ;  /* 0x00e80000c47c783b */ /* 0x000fe20000004200 */
[----:B------:R-:W-:Y:S02]  /*1e720*/  FMUL.FTZ R35, R0, R103 ;  /* 0x0000006700237220 */ /* 0x000fe40000410000 */
[----:B------:R-:W2:Y:S01]  /*1e730*/  MUFU.EX2 R166, R166 ;  /* 0x000000a600a67308 */ /* 0x000ea20000000800 */
[--C-:B------:R-:W-:Y:S02]  /*1e740*/  FFMA.FTZ R228, R155, c[0x0][0x23c], -R144.reuse ;  /* 0x00008f009be47a23 */ /* 0x100fe40000010890 */
[--C-:B------:R-:W-:Y:S01]  /*1e750*/  FFMA.FTZ R229, R153, c[0x0][0x23c], -R144.reuse ;  /* 0x00008f0099e57a23 */ /* 0x100fe20000010890 */
[----:B---3--:R-:W-:Y:S01]  /*1e760*/  F2FP.PACK_AB R137, R168, R169 ;  /* 0x000000a9a889723e */ /* 0x008fe200000000ff */
[----:B------:R-:W-:Y:S01]  /*1e770*/  LDSM.16.MT88.4 R100, [R193+0xe000] ;  /* 0x00e00000c164783b */ /* 0x000fe20000004200 */
        /* <DEDUP_REMOVED lines=16> */
[C---:B-1----:R-:W-:Y:S01]  /*1e880*/  HMMA.16816.F32 R4, R136.reuse, R12, R4 ;  /* 0x0000000c8804723c */ /* 0x042fe20000001804 */
        /* <DEDUP_REMOVED lines=273> */
.L_x_2596:
        /* <DEDUP_REMOVED lines=257> */
.L_x_2601:
[----:B------:R-:W2:Y:S04]  /*209b0*/  S2R R58, SR_CTAID.Z ;  /* 0x00000000003a7919 */ /* 0x000ea80000002700 */
[----:B------:R-:W2:Y:S02]  /*209c0*/  S2R R3, SR_CTAID.Y ;  /* 0x0000000000037919 */ /* 0x000ea40000002600 */
[----:B--2---:R-:W-:-:S04]  /*209d0*/  IMAD R57, R3, c[0x0][0x1c0], R58 ;  /* 0x0000700003397a24 */ /* 0x004fc800078e023a */
[----:B------:R-:W-:Y:S02]  /*209e0*/  IMAD R57, R57, c[0x0][0x214], RZ ;  /* 0x0000850039397a24 */ /* 0x000fe400078e02ff */
.L_x_2602:
        /* <DEDUP_REMOVED lines=54> */
.L_x_2604:
[----:B----4-:R-:W-:Y:S05]  /*20d50*/  BSYNC B0 ;  /* 0x0000000000007941 */ /* 0x010fea0003800000 */
.L_x_2603:
        /* <DEDUP_REMOVED lines=43> */
.L_x_2606:
[----:B------:R-:W-:Y:S05]  /*21010*/  BSYNC B0 ;  /* 0x0000000000007941 */ /* 0x000fea0003800000 */
.L_x_2605:
        /* <DEDUP_REMOVED lines=20> */
.L_x_2608:
[----:B------:R-:W-:Y:S05]  /*21160*/  BSYNC B0 ;  /* 0x0000000000007941 */ /* 0x000fea0003800000 */
.L_x_2607:
        /* <DEDUP_REMOVED lines=20> */
.L_x_2610:
[----:B------:R-:W-:Y:S05]  /*212b0*/  BSYNC B0 ;  /* 0x0000000000007941 */ /* 0x000fea0003800000 */
.L_x_2609:
        /* <DEDUP_REMOVED lines=21> */
.L_x_2611:
        /* <DEDUP_REMOVED lines=15> */
.L_x_7363:


//--------------------- .text._ZN5flash24flash_fwd_splitkv_kernelI23Flash_fwd_kernel_traitsILi192ELi64ELi64ELi4ELb0ELb0EN7cutlass6half_tE19Flash_kernel_traitsILi192ELi64ELi64ELi4ES3_EELb0ELb1ELb0ELb0ELb0ELb0ELb1ELb0EEEvNS_16Flash_fwd_paramsE --------------------------
	.section	.text._ZN5flash24flash_fwd_splitkv_kernelI23Flash_fwd_kernel_traitsILi192ELi64ELi64ELi4ELb0ELb0EN7cutlass6half_tE19Flash_kernel_traitsILi192ELi64ELi64ELi4ES3_EELb0ELb1ELb0ELb0ELb0ELb0ELb1ELb0EEEvNS_16Flash_fwd_paramsE,"ax",@progbits
	.sectioninfo	@"SHI_REGISTERS=244"
	.align	128
        .global         _ZN5flash24flash_fwd_splitkv_kernelI23Flash_fwd_kernel_traitsILi192ELi64ELi64ELi4ELb0ELb0EN7cutlass6half_tE19Flash_kernel_traitsILi192ELi64ELi64ELi4ES3_EELb0ELb1ELb0ELb0ELb0ELb0ELb1ELb0EEEvNS_16Flash_fwd_paramsE
        .type           _ZN5flash24flash_fwd_splitkv_kernelI23Flash_fwd_kernel_traitsILi192ELi64ELi64ELi4ELb0ELb0EN7cutlass6half_tE19Flash_kernel_traitsILi192ELi64ELi64ELi4ES3_EELb0ELb1ELb0ELb0ELb0ELb0ELb1ELb0EEEvNS_16Flash_fwd_paramsE,@function
        .size           _ZN5flash24flash_fwd_splitkv_kernelI23Flash_fwd_kernel_traitsILi192ELi64ELi64ELi4ELb0ELb0EN7cutlass6half_tE19Flash_kernel_traitsILi192ELi64ELi64ELi4ES3_EELb0ELb1ELb0ELb0ELb0ELb0ELb1ELb0EEEvNS_16Flash_fwd_paramsE,(.L_x_7364 - _ZN5flash24flash_fwd_splitkv_kernelI23Flash_fwd_kernel_traitsILi192ELi64ELi64ELi4ELb0ELb0EN7cutlass6half_tE19Flash_kernel_traitsILi192ELi64ELi64ELi4ES3_EELb0ELb1ELb0ELb0ELb0ELb0ELb1ELb0EEEvNS_16Flash_fwd_paramsE)
        .other          _ZN5flash24flash_fwd_splitkv_kernelI23Flash_fwd_kernel_traitsILi192ELi64ELi64ELi4ELb0ELb0EN7cutlass6half_tE19Flash_kernel_traitsILi192ELi64ELi64ELi4ES3_EELb0ELb1ELb0ELb0ELb0ELb0ELb1ELb0EEEvNS_16Flash_fwd_paramsE,@"STO_CUDA_ENTRY STV_DEFAULT"
_ZN5flash24flash_fwd_splitkv_kernelI23Flash_fwd_kernel_traitsILi192ELi64ELi64ELi4ELb0ELb0EN7cutlass6half_tE19Flash_kernel_traitsILi192ELi64ELi64ELi4ES3_EELb0ELb1ELb0ELb0ELb0ELb0ELb1ELb0EEEvNS_16Flash_fwd_paramsE:
.text._ZN5flash24flash_fwd_splitkv_kernelI23Flash_fwd_kernel_traitsILi192ELi64ELi64ELi4ELb0ELb0EN7cutlass6half_tE19Flash_kernel_traitsILi192ELi64ELi64ELi4ES3_EELb0ELb1ELb0ELb0ELb0ELb0ELb1ELb0EEEvNS_16Flash_fwd_paramsE:
        /* <DEDUP_REMOVED lines=42> */
[----:B------:R-:W4:Y:S01]  /*02a0*/  S2R R0, SR_CTAID.Y ;  /* 0x0000000000007919 */ /* 0x000f220000002600 */
        /* <DEDUP_REMOVED lines=10> */
.L_x_2612:
[----:B-1-34-:R-:W-:Y:S02]  /*0350*/  MOV R4, c[0x0][0x218] ;  /* 0x0000860000047a02 */ /* 0x01afe40000000f00 */
.L_x_2613:
[----:B------:R-:W-:-:S04]  /*0360*/  ISETP.NE.U32.AND P2, PT, RZ, c[0x0][0x258], PT ;  /* 0x00009600ff007a0c */ /* 0x000fc80003f45070 */
[----:B------:R-:W-:-:S13]  /*0370*/  ISETP.NE.AND.EX P2, PT, RZ, c[0x0][0x25c], PT, P2 ;  /* 0x00009700ff007a0c */ /* 0x000fda0003f45320 */
[----:B-1----:R-:W-:-:S05]  /*0380*/  @P2 IMAD.WIDE R6, R205, R12, c[0x0][0x258] ;  /* 0x00009600cd062625 */ /* 0x002fca00078e020c */
        /* <DEDUP_REMOVED lines=9> */
[----:B------:R-:W-:Y:S01]  /*0420*/  IABS R5, c[0x0][0x10] ;  /* 0x0000040000057a13 */ /* 0x000fe20000000000 */
[----:B------:R-:W-:Y:S01]  /*0430*/  IMAD.MOV.U32 R3, RZ, RZ, c[0x0][0x218] ;  /* 0x00008600ff037624 */ /* 0x000fe200078e00ff */
[----:B------:R-:W1:Y:S02]  /*0440*/  S2R R201, SR_TID.X ;  /* 0x0000000000c97919 */ /* 0x000e640000002100 */
[----:B------:R-:W2:Y:S02]  /*0450*/  I2F.RP R7, R5 ;  /* 0x0000000500077306 */ /* 0x000ea40000209400 */
[----:B------:R-:W-:-:S04]  /*0460*/  IADD3 R3, R3, 0x3f, RZ ;  /* 0x0000003f03037810 */ /* 0x000fc80007ffe0ff */
[----:B------:R-:W-:-:S04]  /*0470*/  SHF.R.S32.HI R6, RZ, 0x1f, R3 ;  /* 0x0000001fff067819 */ /* 0x000fc80000011403 */
[----:B------:R-:W-:-:S04]  /*0480*/  LEA.HI R6, R6, R3, RZ, 0x6 ;  /* 0x0000000306067211 */ /* 0x000fc800078f30ff */
[----:B------:R-:W-:Y:S01]  /*0490*/  LEA.HI.SX32 R6, R6, c[0x0][0x10], 0x1a ;  /* 0x0000040006067a11 */ /* 0x000fe200078fd2ff */
[----:B--2---:R-:W2:Y:S03]  /*04a0*/  MUFU.RCP R8, R7 ;  /* 0x0000000700087308 */ /* 0x004ea60000001000 */
[----:B------:R-:W-:-:S04]  /*04b0*/  IADD3 R6, R6, -0x1, RZ ;  /* 0xffffffff06067810 */ /* 0x000fc80007ffe0ff */
[----:B------:R-:W-:Y:S02]  /*04c0*/  IABS R3, R6 ;  /* 0x0000000600037213 */ /* 0x000fe40000000000 */
[----:B------:R-:W-:-:S04]  /*04d0*/  LOP3.LUT R6, R6, c[0x0][0x10], RZ, 0x3c, !PT ;  /* 0x0000040006067a12 */ /* 0x000fc800078e3cff */
[----:B------:R-:W-:Y:S02]  /*04e0*/  ISETP.GE.AND P0, PT, R6, RZ, PT ;  /* 0x000000ff0600720c */ /* 0x000fe40003f06270 */
[----:B------:R-:W-:Y:S02]  /*04f0*/  IADD3 R6, -R87, 0x7f, R84 ;  /* 0x0000007f57067810 */ /* 0x000fe40007ffe154 */
[----:B--2---:R-:W-:Y:S02]  /*0500*/  IADD3 R8, R8, 0xffffffe, RZ ;  /* 0x0ffffffe08087810 */ /* 0x004fe40007ffe0ff */
[----:B------:R-:W-:Y:S02]  /*0510*/  IADD3 R6, R6, c[0x0][0x2e8], R83 ;  /* 0x0000ba0006067a10 */ /* 0x000fe40007ffe053 */
[----:B------:R-:W2:Y:S02]  /*0520*/  F2I.FTZ.U32.TRUNC.NTZ R9, R8 ;  /* 0x0000000800097305 */ /* 0x000ea4000021f000 */
[----:B--2---:R-:W-:-:S02]  /*0530*/  IMAD.MOV R4, RZ, RZ, -R9 ;  /* 0x000000ffff047224 */ /* 0x004fc400078e0a09 */
[----:B------:R-:W-:Y:S02]  /*0540*/  IMAD.MOV.U32 R8, RZ, RZ, RZ ;  /* 0x000000ffff087224 */ /* 0x000fe400078e00ff */
[----:B------:R-:W-:-:S04]  /*0550*/  IMAD R4, R4, R5, RZ ;  /* 0x0000000504047224 */ /* 0x000fc800078e02ff */
[----:B------:R-:W-:Y:S01]  /*0560*/  IMAD.HI.U32 R4, R9, R4, R8 ;  /* 0x0000000409047227 */ /* 0x000fe200078e0008 */
[----:B------:R-:W-:-:S04]  /*0570*/  IADD3 R8, R83, R84, -R87 ;  /* 0x0000005453087210 */ /* 0x000fc80007ffe857 */
[----:B------:R-:W-:Y:S01]  /*0580*/  IADD3 R8, R8, -c[0x0][0x2e4], RZ ;  /* 0x8000b90008087a10 */ /* 0x000fe20007ffe0ff */
        /* <DEDUP_REMOVED lines=8> */
[----:B------:R-:W-:-:S04]  /*0610*/  IADD3 R5, R83, 0x3f, RZ ;  /* 0x0000003f53057810 */ /* 0x000fc80007ffe0ff */
[----:B------:R-:W-:-:S04]  /*0620*/  SHF.R.S32.HI R4, RZ, 0x1f, R5 ;  /* 0x0000001fff047819 */ /* 0x000fc80000011405 */
[----:B------:R-:W-:Y:S02]  /*0630*/  LEA.HI R4, R4, R5, RZ, 0x6 ;  /* 0x0000000504047211 */ /* 0x000fe400078f30ff */
[----:B------:R-:W-:Y:S02]  /*0640*/  SHF.R.S32.HI R5, RZ, 0x1f, R6 ;  /* 0x0000001fff057819 */ /* 0x000fe40000011406 */
[----:B------:R-:W-:Y:S02]  /*0650*/  @P2 IADD3 R7, R7, 0x1, RZ ;  /* 0x0000000107072810 */ /* 0x000fe40007ffe0ff */
[----:B------:R-:W-:Y:S02]  /*0660*/  SHF.R.S32.HI R4, RZ, 0x6, R4 ;  /* 0x00000006ff047819 */ /* 0x000fe40000011404 */
[----:B------:R-:W-:Y:S01]  /*0670*/  LEA.HI R5, R5, R6, RZ, 0x6 ;  /* 0x0000000605057211 */ /* 0x000fe200078f30ff */
[----:B------:R-:W-:Y:S01]  /*0680*/  IMAD.MOV.U32 R3, RZ, RZ, R7 ;  /* 0x000000ffff037224 */ /* 0x000fe200078e0007 */
[----:B------:R-:W-:-:S03]  /*0690*/  SHF.R.S32.HI R7, RZ, 0x1f, R8 ;  /* 0x0000001fff077819 */ /* 0x000fc60000011408 */
[----:B------:R-:W-:Y:S01]  /*06a0*/  @!P0 IMAD.MOV R3, RZ, RZ, -R3 ;  /* 0x000000ffff038224 */ /* 0x000fe200078e0a03 */
[----:B------:R-:W-:Y:S02]  /*06b0*/  @!P1 LOP3.LUT R3, RZ, c[0x0][0x10], RZ, 0x33, !PT ;  /* 0x00000400ff039a12 */ /* 0x000fe400078e33ff */
[----:B------:R-:W-:-:S03]  /*06c0*/  LEA.HI R7, R7, R8, RZ, 0x6 ;  /* 0x0000000807077211 */ /* 0x000fc600078f30ff */
[----:B------:R-:W-:Y:S01]  /*06d0*/  IMAD R196, R3, R0, RZ ;  /* 0x0000000003c47224 */ /* 0x000fe200078e02ff */
[----:B------:R-:W-:-:S03]  /*06e0*/  SHF.R.S32.HI R7, RZ, 0x6, R7 ;  /* 0x00000006ff077819 */ /* 0x000fc60000011407 */
[----:B------:R-:W-:Y:S01]  /*06f0*/  IMAD.IADD R3, R3, 0x1, R196 ;  /* 0x0000000103037824 */ /* 0x000fe200078e02c4 */
[----:B------:R-:W-:-:S04]  /*0700*/  IMNMX R196, R196, R7, !PT ;  /* 0x00000007c4c47217 */ /* 0x000fc80007800200 */
[----:B------:R-:W-:Y:S02]  /*0710*/  IMNMX R3, R4, R3, PT ;  /* 0x0000000304037217 */ /* 0x000fe40003800200 */
[----:B------:R-:W-:-:S04]  /*0720*/  SHF.R.S32.HI R4, RZ, 0x6, R5 ;  /* 0x00000006ff047819 */ /* 0x000fc80000011405 */
[----:B------:R-:W-:-:S04]  /*0730*/  IMNMX R147, R3, R4, PT ;  /* 0x0000000403937217 */ /* 0x000fc80003800200 */
[----:B------:R-:W-:-:S13]  /*0740*/  ISETP.GE.AND P0, PT, R196, R147, PT ;  /* 0x00000093c400720c */ /* 0x000fda0003f06270 */
[----:B------:R-:W-:Y:S05]  /*0750*/  @!P0 BRA `(.L_x_2614) ;  /* 0x000008a000008947 */ /* 0x000fea0003800000 */
[----:B-1----:R-:W-:Y:S01]  /*0760*/  SHF.R.S32.HI R2, RZ, 0x1f, R201 ;  /* 0x0000001fff027819 */ /* 0x002fe200000114c9 */
[----:B------:R-:W-:Y:S01]  /*0770*/  IMAD R205, R0, c[0x0][0x210], R205 ;  /* 0x0000840000cd7a24 */ /* 0x000fe200078e02cd */
[----:B------:R-:W-:Y:S01]  /*0780*/  BSSY B0, `(.L_x_2615) ;  /* 0x000001a000007945 */ /* 0x000fe20003800000 */
[----:B------:R-:W-:Y:S01]  /*0790*/  IMAD.IADD R87, R87, 0x1, -R84 ;  /* 0x0000000157577824 */ /* 0x000fe200078e0a54 */
[----:B------:R-:W-:Y:S01]  /*07a0*/  LEA.HI R2, R2, R201, RZ, 0x4 ;  /* 0x000000c902027211 */ /* 0x000fe200078f20ff */
[----:B------:R-:W-:-:S03]  /*07b0*/  IMAD R3, R205, c[0x0][0x1c0], R18 ;  /* 0x00007000cd037a24 */ /* 0x000fc600078e0212 */
[----:B------:R-:W-:Y:S01]  /*07c0*/  LOP3.LUT R4, R2, 0xfffffff0, RZ, 0xc0, !PT ;  /* 0xfffffff002047812 */ /* 0x000fe200078ec0ff */
[----:B------:R-:W-:Y:S01]  /*07d0*/  IMAD R3, R3, c[0x0][0x214], R84 ;  /* 0x0000850003037a24 */ /* 0x000fe200078e0254 */
[----:B------:R-:W-:-:S03]  /*07e0*/  SHF.R.S32.HI R0, RZ, 0x4, R2 ;  /* 0x00000004ff007819 */ /* 0x000fc60000011402 */
[----:B------:R-:W-:Y:S01]  /*07f0*/  IMAD.IADD R201, R201, 0x1, -R4 ;  /* 0x00000001c9c97824 */ /* 0x000fe200078e0a04 */
[----:B------:R-:W-:Y:S01]  /*0800*/  ISETP.GE.AND P1, PT, R0, R87, PT ;  /* 0x000000570000720c */ /* 0x000fe20003f26270 */
[----:B------:R-:W-:Y:S02]  /*0810*/  IMAD R7, R3, c[0x0][0x22c], RZ ;  /* 0x00008b0003077a24 */ /* 0x000fe400078e02ff */
[----:B------:R-:W-:-:S05]  /*0820*/  IMAD.SHL.U32 R4, R201, 0x4, RZ ;  /* 0x00000004c9047824 */ /* 0x000fca00078e00ff */
[----:B------:R-:W-:-:S05]  /*0830*/  SHF.R.S32.HI R5, RZ, 0x1f, R4 ;  /* 0x0000001fff057819 */ /* 0x000fca0000011404 */
        /* <DEDUP_REMOVED lines=14> */
.L_x_2616:
[----:B------:R-:W-:Y:S05]  /*0920*/  BSYNC B0 ;  /* 0x0000000000007941 */ /* 0x000fea0003800000 */
.L_x_2615:
        /* <DEDUP_REMOVED lines=10> */
.L_x_2618:
[----:B------:R-:W-:Y:S05]  /*09d0*/  BSYNC B0 ;  /* 0x0000000000007941 */ /* 0x000fea0003800000 */
.L_x_2617:
        /* <DEDUP_REMOVED lines=10> */
.L_x_2620:
[----:B------:R-:W-:Y:S05]  /*0a80*/  BSYNC B0 ;  /* 0x0000000000007941 */ /* 0x000fea0003800000 */
.L_x_2619:
        /* <DEDUP_REMOVED lines=10> */
.L_x_2622:
[----:B------:R-:W-:Y:S05]  /*0b30*/  BSYNC B0 ;  /* 0x0000000000007941 */ /* 0x000fea0003800000 */
.L_x_2621:
        /* <DEDUP_REMOVED lines=10> */
.L_x_2624:
[----:B------:R-:W-:Y:S05]  /*0be0*/  BSYNC B0 ;  /* 0x0000000000007941 */ /* 0x000fea0003800000 */
.L_x_2623:
        /* <DEDUP_REMOVED lines=10> */
.L_x_2626:
[----:B------:R-:W-:Y:S05]  /*0c90*/  BSYNC B0 ;  /* 0x0000000000007941 */ /* 0x000fea0003800000 */
.L_x_2625:
        /* <DEDUP_REMOVED lines=10> */
.L_x_2628:
[----:B------:R-:W-:Y:S05]  /*0d40*/  BSYNC B0 ;  /* 0x0000000000007941 */ /* 0x000fea0003800000 */
.L_x_2627:
        /* <DEDUP_REMOVED lines=10> */
.L_x_2630:
[----:B------:R-:W-:Y:S05]  /*0df0*/  BSYNC B0 ;  /* 0x0000000000007941 */ /* 0x000fea0003800000 */
.L_x_2629:
        /* <DEDUP_REMOVED lines=32> */
.L_x_2614:
[----:B-1----:R-:W-:Y:S01]  /*1000*/  ISETP.NE.U32.AND P1, PT, RZ, c[0x0][0x2c0], PT ;  /* 0x0000b000ff007a0c */ /* 0x002fe20003f25070 */
[----:B------:R-:W-:Y:S01]  /*1010*/  IMAD.MOV.U32 R0, RZ, RZ, R205 ;  /* 0x000000ffff007224 */ /* 0x000fe200078e00cd */
[----:B------:R-:W-:Y:S02]  /*1020*/  ISETP.NE.U32.AND P0, PT, RZ, c[0x0][0x2b8], PT ;  /* 0x0000ae00ff007a0c */ /* 0x000fe40003f05070 */
[----:B------:R-:W-:Y:S02]  /*1030*/  ISETP.NE.AND.EX P1, PT, RZ, c[0x0][0x2c4], PT, P1 ;  /* 0x0000b100ff007a0c */ /* 0x000fe40003f25310 */
[----:B------:R-:W-:-:S11]  /*1040*/  ISETP.NE.AND.EX P0, PT, RZ, c[0x0][0x2bc], PT, P0 ;  /* 0x0000af00ff007a0c */ /* 0x000fd60003f05300 */
[----:B------:R-:W-:Y:S01]  /*1050*/  @P1 SHF.R.S32.HI R6, RZ, 0x1f, R205 ;  /* 0x0000001fff061819 */ /* 0x000fe200000114cd */
[----:B------:R-:W-:-:S04]  /*1060*/  @P1 IMAD.WIDE.U32 R4, R205, c[0x0][0x2c8], RZ ;  /* 0x0000b200cd041a25 */ /* 0x000fc800078e00ff */
[----:B------:R-:W-:Y:S02]  /*1070*/  @P1 IMAD R6, R6, c[0x0][0x2c8], RZ ;  /* 0x0000b20006061a24 */ /* 0x000fe400078e02ff */
[----:B------:R-:W-:-:S04]  /*1080*/  @P0 IMAD.WIDE R8, R205, R12, c[0x0][0x2b8] ;  /* 0x0000ae00cd080625 */ /* 0x000fc800078e020c */
[----:B------:R-:W-:Y:S01]  /*1090*/  @P1 IMAD R3, R205, c[0x0][0x2cc], R6 ;  /* 0x0000b300cd031a24 */ /* 0x000fe200078e0206 */
[----:B------:R-:W-:Y:S01]  /*10a0*/  CS2R R206, SRZ ;  /* 0x0000000000ce7805 */ /* 0x000fe2000001ff00 */
[----:B------:R1:W5:Y:S01]  /*10b0*/  @P0 LDG.E R0, [R8.64] ;  /* 0x0000000608000981 */ /* 0x000362000c1e1900 */
[C---:B------:R-:W-:Y:S01]  /*10c0*/  @P1 LEA R206, P0, R4.reuse, c[0x0][0x2c0], 0x2 ;  /* 0x0000b00004ce1a11 */ /* 0x040fe200078010ff */
[----:B------:R-:W-:Y:S01]  /*10d0*/  @P1 IMAD.IADD R3, R5, 0x1, R3 ;  /* 0x0000000105031824 */ /* 0x000fe200078e0203 */
[----:B------:R-:W-:Y:S02]  /*10e0*/  PLOP3.LUT P3, PT, PT, PT, PT, 0x8, 0x0 ;  /* 0x000000000000781c */ /* 0x000fe40003f6e170 */
[----:B------:R-:W-:Y:S02]  /*10f0*/  IABS R6, c[0x0][0x2d0] ;  /* 0x0000b40000067a13 */ /* 0x000fe40000000000 */
        /* <DEDUP_REMOVED lines=73> */
[----:B------:R-:W-:-:S04]  /*1590*/  IMAD R10, R4, c[0x0][0x1b4], R3 ;  /* 0x00006d00040a7a24 */ /* 0x000fc800078e0203 */
[----:B------:R-:W-:Y:S01]  /*15a0*/  IMAD.IADD R10, R25, 0x1, R10 ;  /* 0x00000001190a7824 */ /* 0x000fe200078e020a */
[----:B------:R-:W-:Y:S05]  /*15b0*/  BRA `(.L_x_2632) ;  /* 0x0000044000007947 */ /* 0x000fea0003800000 */
.L_x_2631:
        /* <DEDUP_REMOVED lines=17> */
.L_x_2633:
[----:B------:R-:W-:Y:S01]  /*16d0*/  IABS R7, c[0x0][0x1c8] ;  /* 0x0000720000077a13 */ /* 0x000fe20000000000 */
[----:B------:R-:W-:Y:S01]  /*16e0*/  @P4 IMAD.IADD R11, R2, 0x1, R11 ;  /* 0x00000001020b4824 */ /* 0x000fe200078e020b */
[----:B------:R-:W-:Y:S02]  /*16f0*/  MOV R8, RZ ;  /* 0x000000ff00087202 */ /* 0x000fe40000000f00 */
[----:B------:R-:W1:Y:S01]  /*1700*/  I2F.RP R14, R7 ;  /* 0x00000007000e7306 */ /* 0x000e620000209400 */
[----:B------:R-:W-:Y:S01]  /*1710*/  MOV R15, R3 ;  /* 0x00000003000f7202 */ /* 0x000fe20000000f00 */
[----:B------:R-:W-:-:S04]  /*1720*/  @P4 IMAD.WIDE.U32 R28, R11, c[0x0][0x1a0], RZ ;  /* 0x000068000b1c4a25 */ /* 0x000fc800078e00ff */
[----:B------:R-:W-:Y:S02]  /*1730*/  @P4 IMAD R11, R11, c[0x0][0x1a4], R29 ;  /* 0x000069000b0b4a24 */ /* 0x000fe400078e021d */
        /* <DEDUP_REMOVED lines=18> */
[----:B------:R-:W-:Y:S02]  /*1860*/  ISETP.GE.U32.AND P2, PT, R8, R7, PT ;  /* 0x000000070800720c */ /* 0x000fe40003f46070 */
[----:B------:R-:W-:-:S04]  /*1870*/  LEA R7, R147, 0xffffffc0, 0x6 ;  /* 0xffffffc093077811 */ /* 0x000fc800078e30ff */
[----:B------:R-:W-:Y:S01]  /*1880*/  SHF.R.S32.HI R5, RZ, 0x1f, R7 ;  /* 0x0000001fff057819 */ /* 0x000fe20000011407 */
[----:B------:R-:W-:-:S04]  /*1890*/  IMAD.WIDE.U32 R14, R7, c[0x0][0x198], R14 ;  /* 0x00006600070e7a25 */ /* 0x000fc800078e000e */
[----:B------:R-:W-:Y:S02]  /*18a0*/  IMAD R8, R5, c[0x0][0x198], RZ ;  /* 0x0000660005087a24 */ /* 0x000fe400078e02ff */
[----:B------:R-:W-:Y:S02]  /*18b0*/  @P2 IADD3 R4, R4, 0x1, RZ ;  /* 0x0000000104042810 */ /* 0x000fe40007ffe0ff */
[----:B------:R-:W-:Y:S02]  /*18c0*/  IMAD R3, R7, c[0x0][0x19c], R8 ;  /* 0x0000670007037a24 */ /* 0x000fe400078e0208 */
[----:B------:R-:W-:Y:S02]  /*18d0*/  @!P1 IADD3 R4, -R4, RZ, RZ ;  /* 0x000000ff04049210 */ /* 0x000fe40007ffe1ff */
[----:B------:R-:W-:Y:S02]  /*18e0*/  @!P0 LOP3.LUT R4, RZ, c[0x0][0x1c8], RZ, 0x33, !PT ;  /* 0x00007200ff048a12 */ /* 0x000fe400078e33ff */
[----:B------:R-:W-:-:S02]  /*18f0*/  IADD3 R15, R15, R3, RZ ;  /* 0x000000030f0f7210 */ /* 0x000fc40007ffe0ff */
[----:B------:R-:W-:-:S03]  /*1900*/  SHF.R.S32.HI R9, RZ, 0x1f, R4 ;  /* 0x0000001fff097819 */ /* 0x000fc60000011404 */
        /* <DEDUP_REMOVED lines=15> */
.L_x_2632:
[----:B------:R-:W-:Y:S01]  /*1a00*/  ISETP.NE.AND P0, PT, R13, -0x1, PT ;  /* 0xffffffff0d00780c */ /* 0x000fe20003f05270 */
[----:B------:R-:W-:Y:S01]  /*1a10*/  IMAD.IADD R195, R87, 0x1, -R84 ;  /* 0x0000000157c37824 */ /* 0x000fe200078e0a54 */
[----:B-----5:R-:W-:Y:S01]  /*1a20*/  SHF.R.S32.HI R0, RZ, 0x1f, R201 ;  /* 0x0000001fff007819 */ /* 0x020fe200000114c9 */
[----:B------:R-:W-:Y:S03]  /*1a30*/  BSSY B0, `(.L_x_2634) ;  /* 0x0000072000007945 */ /* 0x000fe60003800000 */
[CC--:B------:R-:W-:Y:S02]  /*1a40*/  LEA.HI R8, R0.reuse, R201.reuse, RZ, 0x4 ;  /* 0x000000c900087211 */ /* 0x0c0fe400078f20ff */
[----:B------:R-:W-:Y:S02]  /*1a50*/  LEA.HI R2, R0, R201, RZ, 0x3 ;  /* 0x000000c900027211 */ /* 0x000fe400078f18ff */
[----:B------:R-:W-:-:S02]  /*1a60*/  SHF.R.S32.HI R193, RZ, 0x4, R8 ;  /* 0x00000004ffc17819 */ /* 0x000fc40000011408 */
[----:B------:R-:W-:Y:S01]  /*1a70*/  SHF.R.S32.HI R14, RZ, 0x3, R2 ;  /* 0x00000003ff0e7819 */ /* 0x000fe20000011402 */
[----:B------:R-:W-:Y:S01]  /*1a80*/  @!P0 IMAD.WIDE.U32 R20, R205, c[0x0][0x178], RZ ;  /* 0x00005e00cd148a25 */ /* 0x000fe200078e00ff */
[----:B------:R-:W-:Y:S02]  /*1a90*/  @!P0 SHF.R.S32.HI R16, RZ, 0x1f, R205 ;  /* 0x0000001fff108819 */ /* 0x000fe400000114cd */
[----:B------:R-:W-:Y:S01]  /*1aa0*/  LOP3.LUT R2, R2, 0xfffffff8, RZ, 0xc0, !PT ;  /* 0xfffffff802027812 */ /* 0x000fe200078ec0ff */
[----:B------:R-:W-:Y:S01]  /*1ab0*/  @P0 IMAD.WIDE.U32 R26, R13, c[0x0][0x190], RZ ;  /* 0x000064000d1a0a25 */ /* 0x000fe200078e00ff */
[C---:B------:R-:W-:Y:S02]  /*1ac0*/  LEA.HI R15, R8.reuse, R193, RZ, 0x1 ;  /* 0x000000c1080f7211 */ /* 0x040fe400078f08ff */
[----:B------:R-:W-:Y:S01]  /*1ad0*/  LOP3.LUT R8, R8, 0xfffffff0, RZ, 0xc0, !PT ;  /* 0xfffffff008087812 */ /* 0x000fe200078ec0ff */
[----:B------:R-:W-:Y:S01]  /*1ae0*/  @!P0 IMAD R16, R16, c[0x0][0x178], RZ ;  /* 0x00005e0010108a24 */ /* 0x000fe200078e02ff */
[CC--:B------:R-:W-:Y:S01]  /*1af0*/  LEA.HI R19, R0.reuse, R201.reuse, RZ, 0x6 ;  /* 0x000000c900137211 */ /* 0x0c0fe200078f30ff */
[----:B------:R-:W-:Y:S01]  /*1b00*/  IMAD.IADD R2, R201, 0x1, -R2 ;  /* 0x00000001c9027824 */ /* 0x000fe200078e0a02 */
[----:B------:R-:W-:Y:S01]  /*1b10*/  LEA.HI R85, R0, R201, RZ, 0x5 ;  /* 0x000000c900557211 */ /* 0x000fe200078f28ff */
[----:B------:R-:W-:Y:S01]  /*1b20*/  @!P0 IMAD R3, R205, c[0x0][0x17c], R16 ;  /* 0x00005f00cd038a24 */ /* 0x000fe200078e0210 */
[----:B------:R-:W-:Y:S01]  /*1b30*/  LOP3.LUT R16, R15, 0xfffffffe, RZ, 0xc0, !PT ;  /* 0xfffffffe0f107812 */ /* 0x000fe200078ec0ff */
[----:B------:R-:W-:Y:S01]  /*1b40*/  IMAD.IADD R8, R201, 0x1, -R8 ;  /* 0x00000001c9087824 */ /* 0x000fe200078e0a08 */
[----:B------:R-:W-:Y:S01]  /*1b50*/  SHF.R.S32.HI R15, RZ, 0x1f, R14 ;  /* 0x0000001fff0f7819 */ /* 0x000fe2000001140e */
[----:B------:R-:W-:-:S02]  /*1b60*/  @!P0 IMAD.MOV.U32 R26, RZ, RZ, R20 ;  /* 0x000000ffff1a8224 */ /* 0x000fc400078e0014 */
[----:B------:R-:W-:Y:S02]  /*1b70*/  IMAD.SHL.U32 R204, R2, 0x8, RZ ;  /* 0x0000000802cc7824 */ /* 0x000fe400078e00ff */
[----:B------:R-:W-:Y:S02]  /*1b80*/  @P0 IMAD R13, R13, c[0x0][0x194], R27 ;  /* 0x000065000d0d0a24 */ /* 0x000fe400078e021b */
[----:B------:R-:W-:Y:S01]  /*1b90*/  @!P0 IMAD.IADD R13, R21, 0x1, R3 ;  /* 0x00000001150d8824 */ /* 0x000fe200078e0203 */
[----:B------:R-:W-:Y:S01]  /*1ba0*/  SHF.R.S32.HI R3, RZ, 0x1f, R8 ;  /* 0x0000001fff037819 */ /* 0x000fe20000011408 */
[----:B------:R-:W-:Y:S01]  /*1bb0*/  IMAD.IADD R193, R193, 0x1, -R16 ;  /* 0x00000001c1c17824 */ /* 0x000fe200078e0a10 */
[----:B------:R-:W-:Y:S01]  /*1bc0*/  IADD3 R26, P0, R204, R26, RZ ;  /* 0x0000001acc1a7210 */ /* 0x000fe20007f1e0ff */
[----:B------:R-:W-:Y:S01]  /*1bd0*/  IMAD.SHL.U32 R17, R14, 0x40, RZ ;  /* 0x000000400e117824 */ /* 0x000fe200078e00ff */
[----:B------:R-:W-:Y:S01]  /*1be0*/  SHF.R.S32.HI R16, RZ, 0x1f, R204 ;  /* 0x0000001fff107819 */ /* 0x000fe200000114cc */
[----:B------:R-:W-:Y:S01]  /*1bf0*/  IMAD.SHL.U32 R202, R19, 0x8, RZ ;  /* 0x0000000813ca7824 */ /* 0x000fe200078e00ff */
[----:B------:R-:W-:Y:S01]  /*1c00*/  LEA.HI R3, R3, R8, RZ, 0x3 ;  /* 0x0000000803037211 */ /* 0x000fe200078f18ff */
[----:B------:R-:W-:Y:S01]  /*1c10*/  IMAD.WIDE R22, R23, 0x40, R14 ;  /* 0x0000004017167825 */ /* 0x000fe200078e020e */
[----:B------:R-:W-:-:S02]  /*1c20*/  IADD3 R28, P1, R204, R28, RZ ;  /* 0x0000001ccc1c7210 */ /* 0x000fc40007f3e0ff */
[----:B------:R-:W-:Y:S01]  /*1c30*/  IADD3 R24, P2, R204, R24, RZ ;  /* 0x00000018cc187210 */ /* 0x000fe20007f5e0ff */
[C---:B------:R-:W-:Y:S01]  /*1c40*/  IMAD.X R27, R16.reuse, 0x1, R13, P0 ;  /* 0x00000001101b7824 */ /* 0x040fe200000e060d */
[----:B------:R-:W-:Y:S01]  /*1c50*/  LOP3.LUT R13, R3, 0xfffffff8, RZ, 0xc0, !PT ;  /* 0xfffffff8030d7812 */ /* 0x000fe200078ec0ff */
[----:B------:R-:W-:Y:S01]  /*1c60*/  IMAD.X R29, R16, 0x1, R11, P1 ;  /* 0x00000001101d7824 */ /* 0x000fe200008e060b */
[----:B------:R-:W-:Y:S01]  /*1c70*/  IADD3 R7, P0, R14, R7, RZ ;  /* 0x000000070e077210 */ /* 0x000fe20007f1e0ff */
[----:B------:R-:W-:Y:S01]  /*1c80*/  IMAD R11, R9, c[0x0][0x1b8], RZ ;  /* 0x00006e00090b7a24 */ /* 0x000fe200078e02ff */
[----:B------:R-:W-:Y:S01]  /*1c90*/  LOP3.LUT R17, R17, 0x1c0, RZ, 0xc0, !PT ;  /* 0x000001c011117812 */ /* 0x000fe200078ec0ff */
[----:B------:R-:W-:Y:S01]  /*1ca0*/  IMAD.IADD R9, R8, 0x1, -R13 ;  /* 0x0000000108097824 */ /* 0x000fe200078e0a0d */
[----:B------:R-:W-:Y:S01]  /*1cb0*/  IADD3.X R25, R16, R10, RZ, P2, !PT ;  /* 0x0000000a10197210 */ /* 0x000fe200017fe4ff */
[C---:B------:R-:W-:Y:S01]  /*1cc0*/  IMAD R8, R4.reuse, c[0x0][0x1bc], R11 ;  /* 0x00006f0004087a24 */ /* 0x040fe200078e020b */
[----:B------:R-:W-:Y:S01]  /*1cd0*/  LOP3.LUT R20, R17, 0x38, R204, 0xf8, !PT ;  /* 0x0000003811147812 */ /* 0x000fe200078ef8cc */
[C---:B------:R-:W-:Y:S01]  /*1ce0*/  IMAD.SHL.U32 R13, R9.reuse, 0x40, RZ ;  /* 0x00000040090d7824 */ /* 0x040fe200078e00ff */
[----:B------:R-:W-:Y:S01]  /*1cf0*/  R2P PR, R9, 0x6 ;  /* 0x0000000609007804 */ /* 0x000fe20000000000 */
[----:B------:R-:W-:Y:S01]  /*1d00*/  IMAD.WIDE.U32 R28, R4, c[0x0][0x1b8], R28 ;  /* 0x00006e00041c7a25 */ /* 0x000fe200078e001c */
[----:B------:R-:W-:-:S02]  /*1d10*/  SHF.R.S32.HI R10, RZ, 0x1f, R18 ;  /* 0x0000001fff0a7819 */ /* 0x000fc40000011412 */
[----:B------:R-:W-:Y:S01]  /*1d20*/  LOP3.LUT R13, R13, 0x1c0, RZ, 0xc0, !PT ;  /* 0x000001c00d0d7812 */ /* 0x000fe200078ec0ff */
[----:B------:R-:W-:Y:S01]  /*1d30*/  IMAD.SHL.U32 R4, R193, 0x8, RZ ;  /* 0x00000008c1047824 */ /* 0x000fe200078e00ff */
[----:B------:R-:W-:Y:S01]  /*1d40*/  SHF.R.U32.HI R17, RZ, 0x3, R17 ;  /* 0x00000003ff117819 */ /* 0x000fe20000011611 */
[----:B------:R-:W-:Y:S01]  /*1d50*/  IMAD.X R5, R15, 0x1, R5, P0 ;  /* 0x000000010f057824 */ /* 0x000fe200000e0605 */
[----:B------:R-:W-:Y:S01]  /*1d60*/  ISETP.GE.AND P0, PT, R14, R195, PT ;  /* 0x000000c30e00720c */ /* 0x000fe20003f06270 */
[----:B------:R-:W-:Y:S01]  /*1d70*/  IMAD.SHL.U32 R3, R3, 0x40, RZ ;  /* 0x0000004003037824 */ /* 0x000fe200078e00ff */
[----:B------:R-:W-:Y:S01]  /*1d80*/  LOP3.LUT R4, R13, 0x8, R4, 0xf8, !PT ;  /* 0x000000080d047812 */ /* 0x000fe200078ef804 */
[----:B------:R-:W-:Y:S01]  /*1d90*/  IMAD R21, R10, c[0x0][0x1a8], RZ ;  /* 0x00006a000a157a24 */ /* 0x000fe200078e02ff */
[----:B------:R-:W-:Y:S01]  /*1da0*/  SHF.R.U32.HI R13, RZ, 0x3, R13 ;  /* 0x00000003ff0d7819 */ /* 0x000fe2000001160d */
[----:B------:R-:W-:Y:S01]  /*1db0*/  IMAD R11, R15, c[0x0][0x198], RZ ;  /* 0x000066000f0b7a24 */ /* 0x000fe200078e02ff */
[----:B------:R-:W-:Y:S01]  /*1dc0*/  IADD3 R29, R29, R8, RZ ;  /* 0x000000081d1d7210 */ /* 0x000fe20007ffe0ff */
[----:B------:R-:W-:Y:S01]  /*1dd0*/  IMAD R8, R5, c[0x0][0x1a0], RZ ;  /* 0x0000680005087a24 */ /* 0x000fe200078e02ff */
[----:B------:R-:W-:Y:S01]  /*1de0*/  LOP3.LUT R4, R4, R13, RZ, 0x3c, !PT ;  /* 0x0000000d04047212 */ /* 0x000fe200078e3cff */
[----:B------:R-:W-:Y:S01]  /*1df0*/  IMAD R21, R18, c[0x0][0x1ac], R21 ;  /* 0x00006b0012157a24 */ /* 0x000fe200078e0215 */
[----:B------:R-:W-:Y:S01]  /*1e00*/  LOP3.LUT R17, R20, R17, RZ, 0x3c, !PT ;  /* 0x0000001114117212 */ /* 0x000fe200078e3cff */
[C---:B------:R-:W-:Y:S01]  /*1e10*/  IMAD R135, R7.reuse, c[0x0][0x1a4], R8 ;  /* 0x0000690007877a24 */ /* 0x040fe200078e0208 */
[----:B------:R-:W-:Y:S01]  /*1e20*/  LOP3.LUT R0, R4, 0xfffffe00, R3, 0xf8, !PT ;  /* 0xfffffe0004007812 */ /* 0x000fe200078ef803 */
[----:B------:R-:W-:Y:S01]  /*1e30*/  IMAD.WIDE.U32 R144, R7, c[0x0][0x1a0], R28 ;  /* 0x0000680007907a25 */ /* 0x000fe200078e001c */
[----:B------:R-:W-:-:S02]  /*1e40*/  LOP3.LUT R202, R17, 0xfffffe00, R202, 0xf8, !PT ;  /* 0xfffffe0011ca7812 */ /* 0x000fc400078ef8ca */
[----:B------:R-:W-:Y:S01]  /*1e50*/  LOP3.LUT R4, R85, 0xffffffe0, RZ, 0xc0, !PT ;  /* 0xffffffe055047812 */ /* 0x000fe200078ec0ff */
[----:B------:R-:W-:Y:S01]  /*1e60*/  IMAD.MOV.U32 R7, RZ, RZ, 0x10 ;  /* 0x00000010ff077424 */ /* 0x000fe200078e00ff */
[----:B------:R-:W-:Y:S01]  /*1e70*/  MOV R5, 0x20 ;  /* 0x0000002000057802 */ /* 0x000fe20000000f00 */
[----:B------:R-:W-:Y:S01]  /*1e80*/  IMAD.WIDE.U32 R18, R18, c[0x0][0x1a8], R26 ;  /* 0x00006a0012127a25 */ /* 0x000fe200078e001a */
[----:B------:R-:W-:Y:S02]  /*1e90*/  SHF.R.S32.HI R85, RZ, 0x5, R85 ;  /* 0x00000005ff557819 */ /* 0x000fe40000011455 */
[----:B------:R-:W-:Y:S01]  /*1ea0*/  IADD3 R81, R204, 0x40, RZ ;  /* 0x00000040cc517810 */ /* 0x000fe20007ffe0ff */
[----:B------:R-:W-:Y:S01]  /*1eb0*/  IMAD R11, R14, c[0x0][0x19c], R11 ;  /* 0x000067000e0b7a24 */ /* 0x000fe200078e020b */
[----:B------:R-:W-:Y:S01]  /*1ec0*/  IADD3 R80, R204, 0x80, RZ ;  /* 0x00000080cc507810 */ /* 0x000fe20007ffe0ff */
[----:B------:R-:W-:Y:S01]  /*1ed0*/  IMAD.WIDE.U32 R24, R14, c[0x0][0x198], R24 ;  /* 0x000066000e187a25 */ /* 0x000fe200078e0018 */
[----:B------:R-:W-:-:S02]  /*1ee0*/  SEL R7, R7, 0xfffffff0, !P1 ;  /* 0xfffffff007077807 */ /* 0x000fc40004800000 */
[----:B------:R-:W-:Y:S01]  /*1ef0*/  SEL R5, R5, 0xffffffe0, !P2 ;  /* 0xffffffe005057807 */ /* 0x000fe20005000000 */
[----:B------:R-:W-:Y:S02]  /*1f00*/  IMAD.IADD R134, R25, 0x1, R11 ;  /* 0x0000000119867824 */ /* 0x000fe400078e020b */
[----:B------:R-:W-:Y:S02]  /*1f10*/  IMAD.MOV.U32 R133, RZ, RZ, R24 ;  /* 0x000000ffff857224 */ /* 0x000fe400078e0018 */
[----:B------:R-:W-:Y:S02]  /*1f20*/  IMAD.IADD R17, R201, 0x1, -R4 ;  /* 0x00000001c9117824 */ /* 0x000fe400078e0a04 */
[----:B------:R-:W-:Y:S02]  /*1f30*/  IMAD.SHL.U32 R202, R202, 0x2, RZ ;  /* 0x00000002caca7824 */ /* 0x000fe400078e00ff */
        /* <DEDUP_REMOVED lines=33> */
.L_x_2635:
[----:B------:R-:W-:Y:S05]  /*2150*/  BSYNC B0 ;  /* 0x0000000000007941 */ /* 0x000fea0003800000 */
.L_x_2634:
        /* <DEDUP_REMOVED lines=37> */
.L_x_2637:
[----:B------:R-:W-:Y:S05]  /*23b0*/  BSYNC B0 ;  /* 0x0000000000007941 */ /* 0x000fea0003800000 */
.L_x_2636:
        /* <DEDUP_REMOVED lines=37> */
.L_x_2639:
[----:B------:R-:W-:Y:S05]  /*2610*/  BSYNC B0 ;  /* 0x0000000000007941 */ /* 0x000fea0003800000 */
.L_x_2638:
        /* <DEDUP_REMOVED lines=36> */
.L_x_2641:
[----:B------:R-:W-:Y:S05]  /*2860*/  BSYNC B0 ;  /* 0x0000000000007941 */ /* 0x000fea0003800000 */
.L_x_2640:
        /* <DEDUP_REMOVED lines=31> */
.L_x_2643:
[----:B------:R-:W-:Y:S05]  /*2a60*/  BSYNC B0 ;  /* 0x0000000000007941 */ /* 0x000fea0003800000 */
.L_x_2642:
        /* <DEDUP_REMOVED lines=33> */
.L_x_2645:
[----:B------:R-:W-:Y:S05]  /*2c80*/  BSYNC B0 ;  /* 0x0000000000007941 */ /* 0x000fea0003800000 */
.L_x_2644:
[----:B------:R-:W-:Y:S01]  /*2c90*/  ISETP.GE.AND P0, PT, R9, R8, PT ;  /* 0x000000080900720c */ /* 0x000fe20003f06270 */
[----:B------:R-:W-:-:S12]  /*2ca0*/  BSSY B0, `(.L_x_2646) ;  /* 0x000001e000007945 */ /* 0x000fd80003800000 */
[----:B------:R-:W-:Y:S05]  /*2cb0*/  @P0 BRA `(.L_x_2647) ;  /* 0x000001c000000947 */ /* 0x000fea0003800000 */
[----:B------:R-:W-:Y:S01]  /*2cc0*/  ISETP.GE.AND P4, PT, R204, c[0x0][0x220], PT ;  /* 0x00008800cc007a0c */ /* 0x000fe20003f86270 */
[----:B------:R-:W-:Y:S01]  /*2cd0*/  IMAD.MOV.U32 R10, RZ, RZ, c[0x0][0x19c] ;  /* 0x00006700ff0a7624 */ /* 0x000fe200078e00ff */
[----:B------:R-:W-:Y:S02]  /*2ce0*/  ISETP.GE.AND P2, PT, R81, c[0x0][0x220], PT ;  /* 0x0000880051007a0c */ /* 0x000fe40003f46270 */
[C---:B--23--:R-:W-:Y:S02]  /*2cf0*/  LEA R19, P1, R3.reuse, R133, 0x5 ;  /* 0x0000008503137211 */ /* 0x04cfe400078228ff */
        /* <DEDUP_REMOVED lines=24> */
.L_x_2647:
[----:B------:R-:W-:Y:S05]  /*2e80*/  BSYNC B0 ;  /* 0x0000000000007941 */ /* 0x000fea0003800000 */
.L_x_2646:
[----:B------:R-:W-:Y:S01]  /*2e90*/  ISETP.GE.AND P0, PT, R13, R8, PT ;  /* 0x000000080d00720c */ /* 0x000fe20003f06270 */
[----:B------:R-:W-:-:S12]  /*2ea0*/  BSSY B0, `(.L_x_2648) ;  /* 0x0000021000007945 */ /* 0x000fd80003800000 */
[----:B------:R-:W-:Y:S05]  /*2eb0*/  @P0 BRA `(.L_x_2649) ;  /* 0x000001f000000947 */ /* 0x000fea0003800000 */
[----:B------:R-:W-:Y:S01]  /*2ec0*/  ISETP.GE.AND P4, PT, R204, c[0x0][0x220], PT ;  /* 0x00008800cc007a0c */ /* 0x000fe20003f86270 */
[----:B--23--:R-:W-:Y:S01]  /*2ed0*/  IMAD.MOV.U32 R18, RZ, RZ, R133 ;  /* 0x000000ffff127224 */ /* 0x00cfe200078e0085 */
        /* <DEDUP_REMOVED lines=29> */
.L_x_2649:
[----:B------:R-:W-:Y:S05]  /*30b0*/  BSYNC B0 ;  /* 0x0000000000007941 */ /* 0x000fea0003800000 */
.L_x_2648:
[----:B------:R-:W0:Y:S01]  /*30c0*/  LDGDEPBAR ;  /* 0x00000000000079af */ /* 0x000e220000000000 */
[----:B------:R-:W-:Y:S01]  /*30d0*/  ISETP.GE.AND P1, PT, R14, R8, PT ;  /* 0x000000080e00720c */ /* 0x000fe20003f26270 */
[----:B------:R-:W-:Y:S01]  /*30e0*/  IMAD.SHL.U32 R201, R201, 0x2, RZ ;  /* 0x00000002c9c97824 */ /* 0x000fe200078e00ff */
[----:B------:R-:W-:Y:S01]  /*30f0*/  SHF.R.S32.HI R82, RZ, 0x1f, R17 ;  /* 0x0000001fff527819 */ /* 0x000fe20000011411 */
[----:B------:R-:W-:Y:S01]  /*3100*/  BSSY B0, `(.L_x_2650) ;  /* 0x0000021000007945 */ /* 0x000fe20003800000 */
[----:B------:R-:W-:Y:S02]  /*3110*/  LEA R220, P0, R144, c[0x0][0x170], 0x1 ;  /* 0x00005c0090dc7a11 */ /* 0x000fe400078008ff */
[----:B------:R-:W-:Y:S02]  /*3120*/  LEA.HI R82, R82, R17, RZ, 0x2 ;  /* 0x0000001152527211 */ /* 0x000fe400078f10ff */
[----:B------:R-:W-:Y:S02]  /*3130*/  LOP3.LUT R201, R201, 0x6, RZ, 0xc0, !PT ;  /* 0x00000006c9c97812 */ /* 0x000fe400078ec0ff */
[----:B------:R-:W-:-:S02]  /*3140*/  LEA.HI.X R221, R144, c[0x0][0x174], R135, 0x1, P0 ;  /* 0x00005d0090dd7a11 */ /* 0x000fc400000f0c87 */
[----:B------:R-:W-:Y:S01]  /*3150*/  SHF.R.S32.HI R82, RZ, 0x2, R82 ;  /* 0x00000002ff527819 */ /* 0x000fe20000011452 */
        /* <DEDUP_REMOVED lines=9> */
[----:B------:R-:W-:Y:S01]  /*31f0*/  @!P2 IMAD.MOV.U32 R16, RZ, RZ, R220 ;  /* 0x000000ffff10a224 */ /* 0x000fe200078e00dc */
        /* <DEDUP_REMOVED lines=17> */
.L_x_2651:
[----:B------:R-:W-:Y:S05]  /*3310*/  BSYNC B0 ;  /* 0x0000000000007941 */ /* 0x000fea0003800000 */
.L_x_2650:
[----:B------:R-:W-:Y:S01]  /*3320*/  ISETP.GE.AND P0, PT, R11, R8, PT ;  /* 0x000000080b00720c */ /* 0x000fe20003f06270 */
[----:B------:R-:W-:Y:S01]  /*3330*/  IMAD.MOV.U32 R10, RZ, RZ, c[0x0][0x1a0] ;  /* 0x00006800ff0a7624 */ /* 0x000fe200078e00ff */
[----:B------:R-:W-:Y:S03]  /*3340*/  BSSY B0, `(.L_x_2652) ;  /* 0x0000020000007945 */ /* 0x000fe60003800000 */
[C---:B------:R-:W-:Y:S01]  /*3350*/  IMAD.SHL.U32 R200, R10.reuse, 0x10, RZ ;  /* 0x000000100ac87824 */ /* 0x040fe200078e00ff */
[----:B------:R-:W-:-:S07]  /*3360*/  SHF.L.U64.HI R199, R10, R12, c[0x0][0x1a4] ;  /* 0x000069000ac77619 */ /* 0x000fce000001020c */
[----:B------:R1:W-:Y:S04]  /*3370*/  @P0 STS.128 [R202+0xc800], RZ ;  /* 0x00c800ffca000388 */ /* 0x0003e80000000c00 */
[----:B------:R1:W-:Y:S04]  /*3380*/  @P0 STS.128 [R202+0xe800], RZ ;  /* 0x00e800ffca000388 */ /* 0x0003e80000000c00 */
[----:B------:R1:W-:Y:S01]  /*3390*/  @P0 STS.128 [R202+0x10800], RZ ;  /* 0x010800ffca000388 */ /* 0x0003e20000000c00 */
[----:B------:R-:W-:Y:S05]  /*33a0*/  @P0 BRA `(.L_x_2653) ;  /* 0x0000019000000947 */ /* 0x000fea0003800000 */
[----:B------:R-:W-:Y:S02]  /*33b0*/  ISETP.GE.AND P4, PT, R204, c[0x0][0x220], PT ;  /* 0x00008800cc007a0c */ /* 0x000fe40003f86270 */
[----:B------:R-:W-:-:S02]  /*33c0*/  ISETP.GE.AND P2, PT, R81, c[0x0][0x220], PT ;  /* 0x0000880051007a0c */ /* 0x000fc40003f46270 */
[----:B------:R-:W-:-:S09]  /*33d0*/  ISETP.GE.AND P0, PT, R80, c[0x0][0x220], PT ;  /* 0x0000880050007a0c */ /* 0x000fd20003f06270 */
[CC--:B--23--:R-:W-:Y:S01]  /*33e0*/  @!P4 LEA R18, P5, R200.reuse, R220.reuse, 0x1 ;  /* 0x000000dcc812c211 */ /* 0x0ccfe200078a08ff */
[----:B------:R2:W-:Y:S01]  /*33f0*/  @P4 STS.128 [R202+0xc800], RZ ;  /* 0x00c800ffca004388 */ /* 0x0005e20000000c00 */
[C---:B-1----:R-:W-:Y:S02]  /*3400*/  @!P2 LEA R16, P1, R200.reuse, R220, 0x1 ;  /* 0x000000dcc810a211 */ /* 0x042fe400078208ff */
        /* <DEDUP_REMOVED lines=13> */
[----:B--2---:R-:W-:-:S04]  /*34e0*/  LEA R16, P0, R200, R220, 0x1 ;  /* 0x000000dcc8107211 */ /* 0x004fc800078008ff */
[----:B------:R-:W-:-:S05]  /*34f0*/  LEA.HI.X R17, R200, R221, R199, 0x1, P0 ;  /* 0x000000ddc8117211 */ /* 0x000fca00000f0cc7 */
[----:B------:R-:W-:Y:S01]  /*3500*/  @!PT LDS RZ, [RZ] ;  /* 0x00000000fffff984 */ /* 0x000fe20000000800 */
[----:B------:R-:W-:Y:S01]  /*3510*/  @!PT LDS RZ, [RZ] ;  /* 0x00000000fffff984 */ /* 0x000fe20000000800 */
[----:B------:R-:W-:Y:S01]  /*3520*/  @!PT LDS RZ, [RZ] ;  /* 0x00000000fffff984 */ /* 0x000fe20000000800 */
[----:B------:R1:W-:Y:S04]  /*3530*/  LDGSTS.E.BYPASS.LTC128B.128 [R202+0x10800], [R16.64+0x100] ;  /* 0x1080010010ca7fae */ /* 0x0003e8000b901d46 */
.L_x_2653:
[----:B------:R-:W-:Y:S05]  /*3540*/  BSYNC B0 ;  /* 0x0000000000007941 */ /* 0x000fea0003800000 */
.L_x_2652:
        /* <DEDUP_REMOVED lines=11> */
[----:B------:R-:W-:-:S07]  /*3600*/  SHF.L.U64.HI R12, R10, R9, c[0x0][0x1a4] ;  /* 0x000069000a0c7619 */ /* 0x000fce0000010209 */
        /* <DEDUP_REMOVED lines=22> */
.L_x_2655:
[----:B------:R-:W-:Y:S05]  /*3770*/  BSYNC B0 ;  /* 0x0000000000007941 */ /* 0x000fea0003800000 */
.L_x_2654:
        /* <DEDUP_REMOVED lines=8> */
[----:B------:R-:W-:-:S09]  /*3800*/  ISETP.GE.AND P0, PT, R80, c[0x0][0x220], PT ;  /* 0x0000880050007a0c */ /* 0x000fd20003f06270 */
[----:B------:R-:W-:Y:S01]  /*3810*/  @!P2 MOV R9, c[0x0][0x1a4] ;  /* 0x000069000009aa02 */ /* 0x000fe20000000f00 */
[--C-:B------:R-:W-:Y:S01]  /*3820*/  @!P2 IMAD.MOV.U32 R13, RZ, RZ, R221.reuse ;  /* 0x000000ffff0da224 */ /* 0x100fe200078e00dd */
[----:B------:R-:W-:Y:S01]  /*3830*/  @!P2 MOV R12, R220 ;  /* 0x000000dc000ca202 */ /* 0x000fe20000000f00 */
[C---:B-12---:R-:W-:Y:S01]  /*3840*/  @!P1 IMAD.WIDE.U32 R16, R10.reuse, 0x60, R220 ;  /* 0x000000600a109825 */ /* 0x046fe200078e00dc */
[----:B------:R-:W-:Y:S01]  /*3850*/  @!P1 MOV R8, c[0x0][0x1a4] ;  /* 0x0000690000089a02 */ /* 0x000fe20000000f00 */
[----:B------:R1:W-:Y:S02]  /*3860*/  @P2 STS.128 [R202+0xd800], RZ ;  /* 0x00d800ffca002388 */ /* 0x0003e40000000c00 */
[----:B------:R-:W-:-:S04]  /*3870*/  @!P2 IMAD.WIDE.U32 R12, R10, 0x60, R12 ;  /* 0x000000600a0ca825 */ /* 0x000fc800078e000c */
[----:B------:R-:W-:Y:S02]  /*3880*/  @!P2 IMAD R9, R9, 0x60, RZ ;  /* 0x000000600909a824 */ /* 0x000fe400078e02ff */
[----:B------:R-:W-:-:S03]  /*3890*/  @!P1 IMAD R8, R8, 0x60, RZ ;  /* 0x0000006008089824 */ /* 0x000fc600078e02ff */
[----:B------:R-:W-:Y:S01]  /*38a0*/  @!P2 IADD3 R13, R13, R9, RZ ;  /* 0x000000090d0da210 */ /* 0x000fe20007ffe0ff */
[----:B------:R-:W-:-:S04]  /*38b0*/  @!P1 IMAD.IADD R17, R17, 0x1, R8 ;  /* 0x0000000111119824 */ /* 0x000fc800078e0208 */
        /* <DEDUP_REMOVED lines=19> */
.L_x_2657:
[----:B------:R-:W-:Y:S05]  /*39f0*/  BSYNC B0 ;  /* 0x0000000000007941 */ /* 0x000fea0003800000 */
.L_x_2656:
[C---:B--2---:R-:W-:Y:S01]  /*3a00*/  IMAD.SHL.U32 R8, R2.reuse, 0x40, RZ ;  /* 0x0000004002087824 */ /* 0x044fe200078e00ff */
[----:B------:R-:W-:Y:S01]  /*3a10*/  R2P PR, R2, 0x6 ;  /* 0x0000000602007804 */ /* 0x000fe20000000000 */
[----:B------:R-:W-:Y:S01]  /*3a20*/  IMAD.SHL.U32 R14, R14, 0x8, RZ ;  /* 0x000000080e0e7824 */ /* 0x000fe200078e00ff */
[----:B------:R-:W0:Y:S01]  /*3a30*/  LDGDEPBAR ;  /* 0x00000000000079af */ /* 0x000e220000000000 */
[C---:B------:R-:W-:Y:S01]  /*3a40*/  IMAD R194, R85.reuse, 0x400, R0 ;  /* 0x0000040055c27824 */ /* 0x040fe200078e0200 */
[----:B------:R-:W-:Y:S01]  /*3a50*/  LOP3.LUT R9, R8, 0x1c0, RZ, 0xc0, !PT ;  /* 0x000001c008097812 */ /* 0x000fe200078ec0ff */
        /* <DEDUP_REMOVED lines=15> */
[----:B------:R-:W2:Y:S01]  /*3b50*/  LDSM.16.M88.4 R32, [R193+0x6000] ;  /* 0x00600000c120783b */ /* 0x000ea20000000200 */
[C---:B------:R-:W-:Y:S02]  /*3b60*/  IADD3 R2, R193.reuse, 0x6000, RZ ;  /* 0x00006000c1027810 */ /* 0x040fe40007ffe0ff */
[----:B------:R-:W-:Y:S01]  /*3b70*/  IADD3 R191, R193, 0x6020, RZ ;  /* 0x00006020c1bf7810 */ /* 0x000fe20007ffe0ff */
[----:B-1----:R-:W1:Y:S01]  /*3b80*/  LDSM.16.M88.4 R24, [R193+0x6800] ;  /* 0x00680000c118783b */ /* 0x002e620000000200 */
[----:B------:R-:W-:Y:S01]  /*3b90*/  @P1 IADD3 R191, R2, -0x20, RZ ;  /* 0xffffffe002bf1810 */ /* 0x000fe20007ffe0ff */
[----:B------:R-:W-:Y:S02]  /*3ba0*/  IMAD.MOV.U32 R2, RZ, RZ, 0x40 ;  /* 0x00000040ff027424 */ /* 0x000fe400078e00ff */
[----:B---3--:R-:W3:Y:S01]  /*3bb0*/  LDSM.16.M88.4 R16, [R193+0x7000] ;  /* 0x00700000c110783b */ /* 0x008ee20000000200 */
[C---:B------:R-:W-:Y:S02]  /*3bc0*/  IADD3 R183, R191.reuse, 0x800, RZ ;  /* 0x00000800bfb77810 */ /* 0x040fe40007ffe0ff */
[----:B------:R-:W-:Y:S01]  /*3bd0*/  SEL R2, R2, 0xffffffc0, !P2 ;  /* 0xffffffc002027807 */ /* 0x000fe20005000000 */
[----:B------:R-:W5:Y:S01]  /*3be0*/  LDSM.16.M88.4 R8, [R193+0x7800] ;  /* 0x00780000c108783b */ /* 0x000f620000000200 */
[----:B------:R-:W-:-:S02]  /*3bf0*/  IADD3 R182, R191, 0x1000, RZ ;  /* 0x00001000bfb67810 */ /* 0x000fc40007ffe0ff */
[----:B------:R-:W-:Y:S01]  /*3c00*/  IADD3 R181, R191, 0x1800, RZ ;  /* 0x00001800bfb57810 */ /* 0x000fe20007ffe0ff */
[----:B------:R-:W4:Y:S01]  /*3c10*/  LDSM.16.M88.4 R56, [R191] ;  /* 0x00000000bf38783b */ /* 0x000f220000000200 */
[----:B------:R-:W-:Y:S01]  /*3c20*/  IMAD.IADD R187, R193, 0x1, R2 ;  /* 0x00000001c1bb7824 */ /* 0x000fe200078e0202 */
[C---:B------:R-:W-:Y:S01]  /*3c30*/  IADD3 R179, R191.reuse, 0x2000, RZ ;  /* 0x00002000bfb37810 */ /* 0x040fe20007ffe0ff */
[----:B------:R-:W-:Y:S01]  /*3c40*/  IMAD.IADD R180, R2, 0x1, R191 ;  /* 0x0000000102b47824 */ /* 0x000fe200078e02bf */
[----:B------:R-:W3:Y:S01]  /*3c50*/  LDSM.16.M88.4 R44, [R191+0x800] ;  /* 0x00080000bf2c783b */ /* 0x000ee20000000200 */
[----:B------:R-:W-:Y:S02]  /*3c60*/  IADD3 R2, R82, 0x8, RZ ;  /* 0x0000000852027810 */ /* 0x000fe40007ffe0ff */
[C---:B------:R-:W-:Y:S01]  /*3c70*/  IADD3 R178, R191.reuse, 0x2800, RZ ;  /* 0x00002800bfb27810 */ /* 0x040fe20007ffe0ff */
[----:B------:R-:W3:Y:S01]  /*3c80*/  LDSM.16.M88.4 R68, [R191+0x1000] ;  /* 0x00100000bf44783b */ /* 0x000ee20000000200 */
[----:B------:R-:W-:-:S02]  /*3c90*/  IADD3 R177, R191, 0x3000, RZ ;  /* 0x00003000bfb17810 */ /* 0x000fc40007ffe0ff */
[C---:B------:R-:W-:Y:S01]  /*3ca0*/  IADD3 R176, R191.reuse, 0x3800, RZ ;  /* 0x00003800bfb07810 */ /* 0x040fe20007ffe0ff */
[----:B------:R-:W4:Y:S01]  /*3cb0*/  LDSM.16.M88.4 R52, [R191+0x1800] ;  /* 0x00180000bf34783b */ /* 0x000f220000000200 */
[C---:B------:R-:W-:Y:S02]  /*3cc0*/  IADD3 R175, R191.reuse, 0x4000, RZ ;  /* 0x00004000bfaf7810 */ /* 0x040fe40007ffe0ff */
[C---:B------:R-:W-:Y:S01]  /*3cd0*/  IADD3 R174, R191.reuse, 0x4800, RZ ;  /* 0x00004800bfae7810 */ /* 0x040fe20007ffe0ff */
[----:B------:R-:W-:Y:S01]  /*3ce0*/  LDSM.16.M88.4 R12, [R187+0x6000] ;  /* 0x00600000bb0c783b */ /* 0x000fe20000000200 */
[C---:B------:R-:W-:Y:S02]  /*3cf0*/  IADD3 R173, R191.reuse, 0x5000, RZ ;  /* 0x00005000bfad7810 */ /* 0x040fe40007ffe0ff */
[----:B------:R-:W-:Y:S01]  /*3d00*/  IADD3 R172, R191, 0x5800, RZ ;  /* 0x00005800bfac7810 */ /* 0x000fe20007ffe0ff */
[----:B------:R-:W-:Y:S01]  /*3d10*/  LDSM.16.M88.4 R40, [R187+0x6800] ;  /* 0x00680000bb28783b */ /* 0x000fe20000000200 */
[C---:B--2---:R-:W-:Y:S03]  /*3d20*/  HMMA.16816.F32 R36, R60.reuse, R32, RZ ;  /* 0x000000203c24723c */ /* 0x044fe600000018ff */
[----:B------:R-:W-:Y:S05]  /*3d30*/  LDSM.16.M88.4 R76, [R191+0x3000] ;  /* 0x00300000bf4c783b */ /* 0x000fea0000000200 */
[C---:B------:R-:W-:Y:S08]  /*3d40*/  HMMA.16816.F32 R32, R60.reuse, R34, RZ ;  /* 0x000000223c20723c */ /* 0x040ff000000018ff */
[C---:B-1----:R-:W-:Y:S08]  /*3d50*/  HMMA.16816.F32 R28, R60.reuse, R24, RZ ;  /* 0x000000183c1c723c */ /* 0x042ff000000018ff */
[C---:B---3--:R-:W-:Y:S08]  /*3d60*/  HMMA.16816.F32 R20, R60.reuse, R16, RZ ;  /* 0x000000103c14723c */ /* 0x048ff000000018ff */
[C---:B------:R-:W-:Y:S08]  /*3d70*/  HMMA.16816.F32 R24, R60.reuse, R26, RZ ;  /* 0x0000001a3c18723c */ /* 0x040ff000000018ff */
[C---:B------:R-:W-:Y:S08]  /*3d80*/  HMMA.16816.F32 R16, R60.reuse, R18, RZ ;  /* 0x000000123c10723c */ /* 0x040ff000000018ff */
[C---:B-----5:R-:W-:Y:S08]  /*3d90*/  HMMA.16816.F32 R64, R60.reuse, R8, RZ ;  /* 0x000000083c40723c */ /* 0x060ff000000018ff */
[----:B------:R-:W-:Y:S01]  /*3da0*/  HMMA.16816.F32 R60, R60, R10, RZ ;  /* 0x0000000a3c3c723c */ /* 0x000fe200000018ff */
[----:B------:R-:W1:Y:S07]  /*3db0*/  LDSM.16.M88.4 R8, [R190] ;  /* 0x00000000be08783b */ /* 0x000e6e0000000200 */
[C---:B----4-:R-:W-:Y:S08]  /*3dc0*/  HMMA.16816.F32 R36, R48.reuse, R56, R36 ;  /* 0x000000383024723c */ /* 0x050ff00000001824 */
[C---:B------:R-:W-:Y:S01]  /*3dd0*/  HMMA.16816.F32 R32, R48.reuse, R58, R32 ;  /* 0x0000003a3020723c */ /* 0x040fe20000001820 */
[----:B------:R-:W2:Y:S07]  /*3de0*/  LDSM.16.M88.4 R56, [R187+0x7000] ;  /* 0x00700000bb38783b */ /* 0x000eae0000000200 */
[C---:B------:R-:W-:Y:S08]  /*3df0*/  HMMA.16816.F32 R28, R48.reuse, R44, R28 ;  /* 0x0000002c301c723c */ /* 0x040ff0000000181c */
[C---:B------:R-:W-:Y:S01]  /*3e00*/  HMMA.16816.F32 R24, R48.reuse, R46, R24 ;  /* 0x0000002e3018723c */ /* 0x040fe20000001818 */
[----:B------:R-:W3:Y:S07]  /*3e10*/  LDSM.16.M88.4 R44, [R187+0x7800] ;  /* 0x00780000bb2c783b */ /* 0x000eee0000000200 */
[C---:B------:R-:W-:Y:S08]  /*3e20*/  HMMA.16816.F32 R20, R48.reuse, R68, R20 ;  /* 0x000000443014723c */ /* 0x040ff00000001814 */
[C---:B------:R-:W-:Y:S01]  /*3e30*/  HMMA.16816.F32 R16, R48.reuse, R70, R16 ;  /* 0x000000463010723c */ /* 0x040fe20000001810 */
[----:B------:R-:W-:Y:S07]  /*3e40*/  LDSM.16.M88.4 R68, [R191+0x3800] ;  /* 0x00380000bf44783b */ /* 0x000fee0000000200 */
[C---:B------:R-:W-:Y:S08]  /*3e50*/  HMMA.16816.F32 R64, R48.reuse, R52, R64 ;  /* 0x000000343040723c */ /* 0x040ff00000001840 */
        /* <DEDUP_REMOVED lines=8> */
[----:B------:R-:W4:Y:S07]  /*3ee0*/  LDSM.16.M88.4 R40, [R180+0x1000] ;  /* 0x00100000b428783b */ /* 0x000f2e0000000200 */
[C---:B--2---:R-:W-:Y:S08]  /*3ef0*/  HMMA.16816.F32 R20, R8.reuse, R56, R20 ;  /* 0x000000380814723c */ /* 0x044ff00000001814 */
[C---:B------:R-:W-:Y:S01]  /*3f00*/  HMMA.16816.F32 R16, R8.reuse, R58, R16 ;  /* 0x0000003a0810723c */ /* 0x040fe20000001810 */
[----:B------:R-:W2:Y:S07]  /*3f10*/  LDSM.16.M88.4 R56, [R180+0x1800] ;  /* 0x00180000b438783b */ /* 0x000eae0000000200 */
[C---:B---3--:R-:W-:Y:S08]  /*3f20*/  HMMA.16816.F32 R64, R8.reuse, R44, R64 ;  /* 0x0000002c0840723c */ /* 0x048ff00000001840 */
[----:B------:R-:W-:Y:S01]  /*3f30*/  HMMA.16816.F32 R60, R8, R46, R60 ;  /* 0x0000002e083c723c */ /* 0x000fe2000000183c */
[----:B------:R-:W-:Y:S04]  /*3f40*/  LDSM.16.M88.4 R8, [R194+0x2000] ;  /* 0x00200000c208783b */ /* 0x000fe80000000200 */
[----:B------:R-:W3:Y:S03]  /*3f50*/  LDSM.16.M88.4 R44, [R193+0x8000] ;  /* 0x00800000c12c783b */ /* 0x000ee60000000200 */
[C---:B-1----:R-:W-:Y:S08]  /*3f60*/  HMMA.16816.F32 R36, R52.reuse, R12, R36 ;  /* 0x0000000c3424723c */ /* 0x042ff00000001824 */
[C---:B------:R-:W-:Y:S01]  /*3f70*/  HMMA.16816.F32 R32, R52.reuse, R14, R32 ;  /* 0x0000000e3420723c */ /* 0x040fe20000001820 */
[----:B------:R-:W1:Y:S07]  /*3f80*/  LDSM.16.M88.4 R12, [R193+0x8800] ;  /* 0x00880000c10c783b */ /* 0x000e6e0000000200 */
[C---:B------:R-:W-:Y:S08]  /*3f90*/  HMMA.16816.F32 R28, R52.reuse, R48, R28 ;  /* 0x00000030341c723c */ /* 0x040ff0000000181c */
[C---:B------:R-:W-:Y:S01]  /*3fa0*/  HMMA.16816.F32 R24, R52.reuse, R50, R24 ;  /* 0x000000323418723c */ /* 0x040fe20000001818 */
[----:B------:R-:W5:Y:S07]  /*3fb0*/  LDSM.16.M88.4 R48, [R193+0x9000] ;  /* 0x00900000c130783b */ /* 0x000f6e0000000200 */
[C---:B----4-:R-:W-:Y:S08]  /*3fc0*/  HMMA.16816.F32 R20, R52.reuse, R40, R20 ;  /* 0x000000283414723c */ /* 0x050ff00000001814 */
[C---:B------:R-:W-:Y:S01]  /*3fd0*/  HMMA.16816.F32 R16, R52.reuse, R42, R16 ;  /* 0x0000002a3410723c */ /* 0x040fe20000001810 */
[----:B------:R-:W4:Y:S07]  /*3fe0*/  LDSM.16.M88.4 R40, [R193+0x9800] ;  /* 0x00980000c128783b */ /* 0x000f2e0000000200 */
[C---:B--2---:R-:W-:Y:S08]  /*3ff0*/  HMMA.16816.F32 R64, R52.reuse, R56, R64 ;  /* 0x000000383440723c */ /* 0x044ff00000001840 */
[----:B------:R-:W-:Y:S01]  /*4000*/  HMMA.16816.F32 R60, R52, R58, R60 ;  /* 0x0000003a343c723c */ /* 0x000fe2000000183c */
[----:B------:R-:W-:Y:S04]  /*4010*/  LDSM.16.M88.4 R56, [R192+0x2000] ;  /* 0x00200000c038783b */ /* 0x000fe80000000200 */
[----:B------:R-:W-:Y:S03]  /*4020*/  LDSM.16.M88.4 R52, [R187+0x8800] ;  /* 0x00880000bb34783b */ /* 0x000fe60000000200 */
[C---:B---3--:R-:W-:Y:S08]  /*4030*/  HMMA.16816.F32 R36, R8.reuse, R44, R36 ;  /* 0x0000002c0824723c */ /* 0x048ff00000001824 */
        /* <DEDUP_REMOVED lines=8> */
[C---:B----4-:R-:W-:Y:S08]  /*40c0*/  HMMA.16816.F32 R64, R8.reuse, R40, R64 ;  /* 0x000000280840723c */ /* 0x050ff00000001840 */
        /* <DEDUP_REMOVED lines=78> */
[C-C-:B------:R-:W-:Y:S01]  /*45b0*/  IADD3 R9, R83.reuse, 0x1, -R87.reuse ;  /* 0x0000000153097810 */ /* 0x140fe20007ffe857 */
[----:B-----5:R-:W-:Y:S01]  /*45c0*/  HMMA.16816.F32 R36, R60, R52, R36 ;  /* 0x000000343c24723c */ /* 0x020fe20000001824 */
[----:B------:R-:W-:-:S02]  /*45d0*/  IADD3 R87, R83, -c[0x0][0x2e4], -R87 ;  /* 0x8000b90053577a10 */ /* 0x000fc40007ffe857 */
[----:B------:R-:W-:-:S03]  /*45e0*/  IADD3 R9, R9, c[0x0][0x2e8], RZ ;  /* 0x0000ba0009097a10 */ /* 0x000fc60007ffe0ff */
[C---:B------:R-:W-:Y:S02]  /*45f0*/  IMAD.IADD R211, R82.reuse, 0x1, R87 ;  /* 0x0000000152d37824 */ /* 0x040fe400078e0257 */
[----:B------:R-:W-:Y:S01]  /*4600*/  IMAD.IADD R210, R82, 0x1, R9 ;  /* 0x0000000152d27824 */ /* 0x000fe200078e0209 */
[C---:B------:R-:W-:Y:S01]  /*4610*/  HMMA.16816.F32 R32, R60.reuse, R54, R32 ;  /* 0x000000363c20723c */ /* 0x040fe20000001820 */
[--C-:B------:R-:W-:Y:S01]  /*4620*/  IMAD.IADD R208, R9, 0x1, R2.reuse ;  /* 0x0000000109d07824 */ /* 0x100fe200078e0202 */
[----:B------:R-:W-:Y:S01]  /*4630*/  IMNMX R211, RZ, R211, !PT ;  /* 0x000000d3ffd37217 */ /* 0x000fe20007800200 */
[----:B------:R-:W-:Y:S01]  /*4640*/  IMAD.IADD R209, R87, 0x1, R2 ;  /* 0x0000000157d17824 */ /* 0x000fe200078e0202 */
[-C--:B------:R-:W-:Y:S02]  /*4650*/  IMNMX R210, R210, R83.reuse, PT ;  /* 0x00000053d2d27217 */ /* 0x080fe40003800200 */
[----:B------:R-:W-:Y:S02]  /*4660*/  IMNMX R208, R208, R83, PT ;  /* 0x00000053d0d07217 */ /* 0x000fe40003800200 */
[----:B------:R-:W-:Y:S01]  /*4670*/  HMMA.16816.F32 R28, R60, R12, R28 ;  /* 0x0000000c3c1c723c */ /* 0x000fe2000000181c */
[----:B------:R-:W-:-:S07]  /*4680*/  IMNMX R209, RZ, R209, !PT ;  /* 0x000000d1ffd17217 */ /* 0x000fce0007800200 */
        /* <DEDUP_REMOVED lines=8> */
[----:B------:R-:W1:Y:S01]  /*4710*/  I2F.RP R9, R6 ;  /* 0x0000000600097306 */ /* 0x000e620000209400 */
[----:B------:R-:W-:-:S02]  /*4720*/  IADD3 R11, R4, -0x40, RZ ;  /* 0xffffffc0040b7810 */ /* 0x000fc40007ffe0ff */
[----:B------:R-:W-:Y:S02]  /*4730*/  IABS R8, R4 ;  /* 0x0000000400087213 */ /* 0x000fe40000000000 */
[----:B------:R-:W-:Y:S02]  /*4740*/  IABS R2, R11 ;  /* 0x0000000b00027213 */ /* 0x000fe40000000000 */
[----:B------:R-:W-:Y:S01]  /*4750*/  LOP3.LUT R11, R11, c[0x0][0x2d0], RZ, 0x3c, !PT ;  /* 0x0000b4000b0b7a12 */ /* 0x000fe200078e3cff */
        /* <DEDUP_REMOVED lines=12> */
[----:B------:R-:W-:Y:S01]  /*4820*/  IMAD R3, R6, R3, R2 ;  /* 0x0000000306037224 */ /* 0x000fe200078e0202 */
[----:B------:R-:W-:Y:S02]  /*4830*/  LOP3.LUT R2, R4, c[0x0][0x2d0], RZ, 0x3c, !PT ;  /* 0x0000b40004027a12 */ /* 0x000fe400078e3cff */
[C---:B------:R-:W-:Y:S02]  /*4840*/  ISETP.GT.U32.AND P0, PT, R6.reuse, R9, PT ;  /* 0x000000090600720c */ /* 0x040fe40003f04070 */
[----:B------:R-:W-:Y:S02]  /*4850*/  ISETP.GT.U32.AND P1, PT, R6, R3, PT ;  /* 0x000000030600720c */ /* 0x000fe40003f24070 */
[----:B------:R-:W-:-:S02]  /*4860*/  ISETP.GE.AND P2, PT, R2, RZ, PT ;  /* 0x000000ff0200720c */ /* 0x000fc40003f46270 */
[----:B------:R-:W-:-:S07]  /*4870*/  LOP3.LUT R2, RZ, c[0x0][0x2d0], RZ, 0x33, !PT ;  /* 0x0000b400ff027a12 */ /* 0x000fce00078e33ff */
        /* <DEDUP_REMOVED lines=34> */
.L_x_2659:
[----:B------:R-:W-:-:S04]  /*4aa0*/  LEA R2, -R3, RZ, 0x6 ;  /* 0x000000ff03027211 */ /* 0x000fc800078e31ff */
[----:B------:R-:W-:Y:S02]  /*4ab0*/  SHF.R.S32.HI R3, RZ, 0x1f, R2 ;  /* 0x0000001fff037819 */ /* 0x000fe40000011402 */
.L_x_2660:
        /* <DEDUP_REMOVED lines=119> */
.L_x_2662:
[----:B------:R-:W-:Y:S05]  /*5230*/  BSYNC B0 ;  /* 0x0000000000007941 */ /* 0x000fea0003800000 */
.L_x_2661:
[----:B------:R-:W0:Y:S01]  /*5240*/  LDGDEPBAR ;  /* 0x00000000000079af */ /* 0x000e220000000000 */
[----:B------:R-:W-:-:S04]  /*5250*/  IADD3 R133, P0, R2, R133, RZ ;  /* 0x0000008502857210 */ /* 0x000fc80007f1e0ff */
[----:B------:R-:W-:Y:S02]  /*5260*/  IADD3.X R134, R3, R134, RZ, P0, !PT ;  /* 0x0000008603867210 */ /* 0x000fe400007fe4ff */
.L_x_2658:
[----:B------:R-:W-:Y:S02]  /*5270*/  IMAD.IADD R4, R4, 0x1, R201 ;  /* 0x0000000104047824 */ /* 0x000fe400078e02c9 */
[----:B------:R-:W-:-:S03]  /*5280*/  IMAD.SHL.U32 R188, R0, 0x2, RZ ;  /* 0x0000000200bc7824 */ /* 0x000fc600078e00ff */
[C---:B------:R-:W-:Y:S01]  /*5290*/  ISETP.GE.AND P4, PT, R4.reuse, R210, PT ;  /* 0x000000d20400720c */ /* 0x040fe20003f86270 */
[--C-:B------:R-:W-:Y:S01]  /*52a0*/  IMAD R186, R7, 0x2, R188.reuse ;  /* 0x0000000207ba7824 */ /* 0x100fe200078e02bc */
[C---:B------:R-:W-:Y:S01]  /*52b0*/  IADD3 R3, R4.reuse, 0x1, RZ ;  /* 0x0000000104037810 */ /* 0x040fe20007ffe0ff */
[C---:B------:R-:W-:Y:S01]  /*52c0*/  IMAD R185, R5.reuse, 0x2, R188 ;  /* 0x0000000205b97824 */ /* 0x040fe200078e02bc */
[C---:B------:R-:W-:Y:S01]  /*52d0*/  ISETP.LT.OR P4, PT, R4.reuse, R211, P4 ;  /* 0x000000d30400720c */ /* 0x040fe20002781670 */
[----:B------:R-:W-:Y:S01]  /*52e0*/  IMAD R184, R5, 0x2, R186 ;  /* 0x0000000205b87824 */ /* 0x000fe200078e02ba */
[----:B------:R-:W-:Y:S01]  /*52f0*/  IADD3 R2, R4, 0x8, RZ ;  /* 0x0000000804027810 */ /* 0x000fe20007ffe0ff */
[----:B------:R-:W-:Y:S01]  /*5300*/  LDSM.16.MT88.4 R124, [R188+0xc000] ;  /* 0x00c00000bc7c783b */ /* 0x000fe20000004200 */
[----:B------:R-:W-:Y:S02]  /*5310*/  FSEL R36, R36, -INF , !P4 ;  /* 0xff80000024247808 */ /* 0x000fe40006000000 */
[----:B------:R-:W-:Y:S01]  /*5320*/  ISETP.GE.AND P1, PT, R4, R208, PT ;  /* 0x000000d00400720c */ /* 0x000fe20003f26270 */
[----:B------:R-:W-:Y:S01]  /*5330*/  LDSM.16.MT88.4 R116, [R186+0xc000] ;  /* 0x00c00000ba74783b */ /* 0x000fe20000004200 */
[----:B------:R-:W-:-:S02]  /*5340*/  ISETP.GE.AND P5, PT, R3, R210, PT ;  /* 0x000000d20300720c */ /* 0x000fc40003fa6270 */
[C---:B------:R-:W-:Y:S01]  /*5350*/  ISETP.GE.AND P0, PT, R3.reuse, R208, PT ;  /* 0x000000d00300720c */ /* 0x040fe20003f06270 */
[----:B------:R-:W-:Y:S01]  /*5360*/  LDSM.16.MT88.4 R108, [R185+0xc000] ;  /* 0x00c00000b96c783b */ /* 0x000fe20000004200 */
[C---:B------:R-:W-:Y:S02]  /*5370*/  ISETP.GE.AND P2, PT, R2.reuse, R210, PT ;  /* 0x000000d20200720c */ /* 0x040fe40003f46270 */
[----:B------:R-:W-:Y:S01]  /*5380*/  ISETP.GE.AND P4, PT, R2, R208, PT ;  /* 0x000000d00200720c */ /* 0x000fe20003f86270 */
[----:B------:R-:W-:Y:S01]  /*5390*/  LDSM.16.MT88.4 R100, [R184+0xc000] ;  /* 0x00c00000b864783b */ /* 0x000fe20000004200 */
[C---:B------:R-:W-:Y:S02]  /*53a0*/  ISETP.LT.OR P5, PT, R3.reuse, R211, P5 ;  /* 0x000000d30300720c */ /* 0x040fe40002fa1670 */
[-C--:B------:R-:W-:Y:S01]  /*53b0*/  ISETP.LT.OR P0, PT, R3, R209.reuse, P0 ;  /* 0x000000d10300720c */ /* 0x080fe20000701670 */
[----:B-1----:R-:W-:Y:S01]  /*53c0*/  LDSM.16.MT88.4 R48, [R186+0xe000] ;  /* 0x00e00000ba30783b */ /* 0x002fe20000004200 */
[----:B------:R-:W-:-:S02]  /*53d0*/  ISETP.LT.OR P1, PT, R4, R209, P1 ;  /* 0x000000d10400720c */ /* 0x000fc40000f21670 */
[C---:B------:R-:W-:Y:S01]  /*53e0*/  ISETP.LT.OR P2, PT, R2.reuse, R211, P2 ;  /* 0x000000d30200720c */ /* 0x040fe20001741670 */
[----:B------:R-:W-:Y:S01]  /*53f0*/  LDSM.16.MT88.4 R56, [R185+0xe000] ;  /* 0x00e00000b938783b */ /* 0x000fe20000004200 */
[----:B------:R-:W-:Y:S02]  /*5400*/  ISETP.LT.OR P4, PT, R2, R209, P4 ;  /* 0x000000d10200720c */ /* 0x000fe40002781670 */
[C---:B------:R-:W-:Y:S01]  /*5410*/  IADD3 R3, R4.reuse, 0x9, RZ ;  /* 0x0000000904037810 */ /* 0x040fe20007ffe0ff */
[----:B------:R-:W-:Y:S01]  /*5420*/  LDSM.16.MT88.4 R72, [R188+0x10000] ;  /* 0x01000000bc48783b */ /* 0x000fe20000004200 */
[----:B------:R-:W-:Y:S02]  /*5430*/  IADD3 R2, R4, 0x10, RZ ;  /* 0x0000001004027810 */ /* 0x000fe40007ffe0ff */
[----:B------:R-:W-:Y:S01]  /*5440*/  FSEL R38, R38, -INF , !P1 ;  /* 0xff80000026267808 */ /* 0x000fe20004800000 */
[----:B------:R-:W-:Y:S01]  /*5450*/  LDSM.16.MT88.4 R80, [R186+0x10000] ;  /* 0x01000000ba50783b */ /* 0x000fe20000004200 */
[----:B------:R-:W-:-:S02]  /*5460*/  FSEL R41, R37, -INF , !P5 ;  /* 0xff80000025297808 */ /* 0x000fc40006800000 */
[----:B------:R-:W-:Y:S01]  /*5470*/  FSEL R39, R39, -INF , !P0 ;  /* 0xff80000027277808 */ /* 0x000fe20004000000 */
[----:B------:R-:W-:Y:S01]  /*5480*/  LDSM.16.MT88.4 R88, [R185+0x10000] ;  /* 0x01000000b958783b */ /* 0x000fe20000004200 */
[----:B------:R-:W-:Y:S02]  /*5490*/  FSEL R43, R32, -INF , !P2 ;  /* 0xff800000202b7808 */ /* 0x000fe40005000000 */
[C---:B------:R-:W-:Y:S01]  /*54a0*/  ISETP.GE.AND P5, PT, R3.reuse, R210, PT ;  /* 0x000000d20300720c */ /* 0x040fe20003fa6270 */
[----:B------:R-:W-:Y:S01]  /*54b0*/  LDSM.16.MT88.4 R136, [R186+0xc800] ;  /* 0x00c80000ba88783b */ /* 0x000fe20000004200 */
        /* <DEDUP_REMOVED lines=16> */
[----:B------:R-:W-:Y:S02]  /*55c0*/  ISETP.GE.AND P1, PT, R2, R208, PT ;  /* 0x000000d00200720c */ /* 0x000fe40003f26270 */
[----:B------:R-:W-:Y:S02]  /*55d0*/  FMNMX.FTZ R6, R36, R41, !PT ;  /* 0x0000002924067209 */ /* 0x000fe40007810000 */
[C---:B------:R-:W-:Y:S02]  /*55e0*/  ISETP.LT.OR P5, PT, R3.reuse, R211, P5 ;  /* 0x000000d30300720c */ /* 0x040fe40002fa1670 */
[----:B------:R-:W-:Y:S02]  /*55f0*/  ISETP.LT.OR P0, PT, R3, R209, P0 ;  /* 0x000000d10300720c */ /* 0x000fe40000701670 */
[----:B------:R-:W-:-:S02]  /*5600*/  ISETP.LT.OR P4, PT, R2, R211, P4 ;  /* 0x000000d30200720c */ /* 0x000fc40002781670 */
[----:B------:R-:W-:Y:S02]  /*5610*/  ISETP.LT.OR P1, PT, R2, R209, P1 ;  /* 0x000000d10200720c */ /* 0x000fe40000f21670 */
[----:B------:R-:W-:Y:S02]  /*5620*/  FMNMX.FTZ R6, R43, R6, !PT ;  /* 0x000000062b067209 */ /* 0x000fe40007810000 */
[C---:B------:R-:W-:Y:S02]  /*5630*/  IADD3 R3, R4.reuse, 0x19, RZ ;  /* 0x0000001904037810 */ /* 0x040fe40007ffe0ff */
[----:B------:R-:W-:Y:S02]  /*5640*/  IADD3 R2, R4, 0x20, RZ ;  /* 0x0000002004027810 */ /* 0x000fe40007ffe0ff */
[----:B------:R-:W-:Y:S02]  /*5650*/  FSEL R11, R30, -INF , !P2 ;  /* 0xff8000001e0b7808 */ /* 0x000fe40005000000 */
[----:B------:R-:W-:-:S02]  /*5660*/  FSEL R29, R29, -INF , !P5 ;  /* 0xff8000001d1d7808 */ /* 0x000fc40006800000 */
[----:B------:R-:W-:Y:S02]  /*5670*/  FSEL R31, R31, -INF , !P0 ;  /* 0xff8000001f1f7808 */ /* 0x000fe40004000000 */
[----:B------:R-:W-:Y:S02]  /*5680*/  FSEL R13, R24, -INF , !P4 ;  /* 0xff800000180d7808 */ /* 0x000fe40006000000 */
[----:B------:R-:W-:Y:S02]  /*5690*/  FMNMX.FTZ R6, R33, R6, !PT ;  /* 0x0000000621067209 */ /* 0x000fe40007810000 */
[C---:B------:R-:W-:Y:S02]  /*56a0*/  ISETP.GE.AND P5, PT, R3.reuse, R210, PT ;  /* 0x000000d20300720c */ /* 0x040fe40003fa6270 */
[----:B------:R-:W-:Y:S02]  /*56b0*/  ISETP.GE.AND P0, PT, R3, R208, PT ;  /* 0x000000d00300720c */ /* 0x000fe40003f06270 */
[----:B------:R-:W-:-:S02]  /*56c0*/  ISETP.GE.AND P2, PT, R2, R210, PT ;  /* 0x000000d20200720c */ /* 0x000fc40003f46270 */
[C---:B------:R-:W-:Y:S02]  /*56d0*/  ISETP.GE.AND P4, PT, R2.reuse, R208, PT ;  /* 0x000000d00200720c */ /* 0x040fe40003f86270 */
[----:B------:R-:W-:Y:S02]  /*56e0*/  FMNMX.FTZ R6, R15, R6, !PT ;  /* 0x000000060f067209 */ /* 0x000fe40007810000 */
[C---:B------:R-:W-:Y:S02]  /*56f0*/  ISETP.LT.OR P5, PT, R3.reuse, R211, P5 ;  /* 0x000000d30300720c */ /* 0x040fe40002fa1670 */
[----:B------:R-:W-:Y:S02]  /*5700*/  ISETP.LT.OR P0, PT, R3, R209, P0 ;  /* 0x000000d10300720c */ /* 0x000fe40000701670 */
[C---:B------:R-:W-:Y:S02]  /*5710*/  ISETP.LT.OR P2, PT, R2.reuse, R211, P2 ;  /* 0x000000d30200720c */ /* 0x040fe40001741670 */
[----:B------:R-:W-:-:S02]  /*5720*/  ISETP.LT.OR P4, PT, R2, R209, P4 ;  /* 0x000000d10200720c */ /* 0x000fc40002781670 */
[C---:B------:R-:W-:Y:S02]  /*5730*/  IADD3 R3, R4.reuse, 0x21, RZ ;  /* 0x0000002104037810 */ /* 0x040fe40007ffe0ff */
[----:B------:R-:W-:Y:S02]  /*5740*/  IADD3 R2, R4, 0x28, RZ ;  /* 0x0000002804027810 */ /* 0x000fe40007ffe0ff */
[----:B------:R-:W-:Y:S02]  /*5750*/  FMNMX.FTZ R8, R29, R6, !PT ;  /* 0x000000061d087209 */ /* 0x000fe40007810000 */
[----:B------:R-:W-:Y:S02]  /*5760*/  FSEL R9, R26, -INF , !P1 ;  /* 0xff8000001a097808 */ /* 0x000fe40004800000 */
[----:B------:R-:W-:Y:S02]  /*5770*/  FSEL R25, R25, -INF , !P5 ;  /* 0xff80000019197808 */ /* 0x000fe40006800000 */
[----:B------:R-:W-:-:S02]  /*5780*/  FSEL R27, R27, -INF , !P0 ;  /* 0xff8000001b1b7808 */ /* 0x000fc40004000000 */
[----:B------:R-:W-:Y:S02]  /*5790*/  FMNMX.FTZ R6, R38, R39, !PT ;  /* 0x0000002726067209 */ /* 0x000fe40007810000 */
[C---:B------:R-:W-:Y:S02]  /*57a0*/  ISETP.GE.AND P5, PT, R3.reuse, R210, PT ;  /* 0x000000d20300720c */ /* 0x040fe40003fa6270 */
[----:B------:R-:W-:Y:S02]  /*57b0*/  ISETP.GE.AND P1, PT, R3, R208, PT ;  /* 0x000000d00300720c */ /* 0x000fe40003f26270 */
[----:B------:R-:W-:Y:S02]  /*57c0*/  ISETP.GE.AND P0, PT, R2, R210, PT ;  /* 0x000000d20200720c */ /* 0x000fe40003f06270 */
[----:B------:R-:W-:Y:S02]  /*57d0*/  FSEL R165, R20, -INF , !P2 ;  /* 0xff80000014a57808 */ /* 0x000fe40005000000 */
[----:B------:R-:W-:-:S02]  /*57e0*/  ISETP.GE.AND P2, PT, R2, R208, PT ;  /* 0x000000d00200720c */ /* 0x000fc40003f46270 */
[----:B------:R-:W-:Y:S02]  /*57f0*/  FMNMX.FTZ R8, R13, R8, !PT ;  /* 0x000000080d087209 */ /* 0x000fe40007810000 */
        /* <DEDUP_REMOVED lines=8> */
[----:B------:R-:W-:Y:S02]  /*5880*/  FMNMX.FTZ R6, R35, R6, !PT ;  /* 0x0000000623067209 */ /* 0x000fe40007810000 */
[----:B------:R-:W-:Y:S02]  /*5890*/  FSEL R229, R22, -INF , !P4 ;  /* 0xff80000016e57808 */ /* 0x000fe40006000000 */
[----:B------:R-:W-:-:S02]  /*58a0*/  FSEL R231, R16, -INF , !P0 ;  /* 0xff80000010e77808 */ /* 0x000fc40004000000 */
[----:B------:R-:W-:Y:S02]  /*58b0*/  FSEL R233, R21, -INF , !P5 ;  /* 0xff80000015e97808 */ /* 0x000fe40006800000 */
[C---:B------:R-:W-:Y:S02]  /*58c0*/  ISETP.GE.AND P4, PT, R3.reuse, R210, PT ;  /* 0x000000d20300720c */ /* 0x040fe40003f86270 */
[----:B------:R-:W-:Y:S02]  /*58d0*/  ISETP.GE.AND P0, PT, R3, R208, PT ;  /* 0x000000d00300720c */ /* 0x000fe40003f06270 */
[----:B------:R-:W-:Y:S02]  /*58e0*/  ISETP.GE.AND P5, PT, R2, R210, PT ;  /* 0x000000d20200720c */ /* 0x000fe40003fa6270 */
[----:B------:R-:W-:Y:S02]  /*58f0*/  FMNMX.FTZ R8, R165, R8, !PT ;  /* 0x00000008a5087209 */ /* 0x000fe40007810000 */
[----:B------:R-:W-:-:S02]  /*5900*/  FMNMX.FTZ R6, R11, R6, !PT ;  /* 0x000000060b067209 */ /* 0x000fc40007810000 */
[----:B------:R-:W-:Y:S02]  /*5910*/  FSEL R171, R23, -INF , !P1 ;  /* 0xff80000017ab7808 */ /* 0x000fe40004800000 */
[C---:B------:R-:W-:Y:S01]  /*5920*/  ISETP.GE.AND P1, PT, R2.reuse, R208, PT ;  /* 0x000000d00200720c */ /* 0x040fe20003f26270 */
[----:B------:R-:W-:Y:S01]  /*5930*/  LDSM.16.MT88.4 R20, [R188+0xc800] ;  /* 0x00c80000bc14783b */ /* 0x000fe20000004200 */
[C---:B------:R-:W-:Y:S02]  /*5940*/  ISETP.LT.OR P4, PT, R3.reuse, R211, P4 ;  /* 0x000000d30300720c */ /* 0x040fe40002781670 */
[----:B------:R-:W-:Y:S02]  /*5950*/  ISETP.LT.OR P0, PT, R3, R209, P0 ;  /* 0x000000d10300720c */ /* 0x000fe40000701670 */
[----:B------:R-:W-:Y:S02]  /*5960*/  ISETP.LT.OR P5, PT, R2, R211, P5 ;  /* 0x000000d30200720c */ /* 0x000fe40002fa1670 */
[----:B------:R-:W-:-:S02]  /*5970*/  IADD3 R3, R4, 0x31, RZ ;  /* 0x0000003104037810 */ /* 0x000fc40007ffe0ff */
[----:B------:R-:W-:Y:S02]  /*5980*/  FMNMX.FTZ R8, R233, R8, !PT ;  /* 0x00000008e9087209 */ /* 0x000fe40007810000 */
[----:B------:R-:W-:Y:S02]  /*5990*/  FMNMX.FTZ R6, R31, R6, !PT ;  /* 0x000000061f067209 */ /* 0x000fe40007810000 */
[----:B------:R-:W-:Y:S02]  /*59a0*/  ISETP.LT.OR P1, PT, R2, R209, P1 ;  /* 0x000000d10200720c */ /* 0x000fe40000f21670 */
[----:B------:R-:W-:Y:S02]  /*59b0*/  FSEL R227, R18, -INF , !P2 ;  /* 0xff80000012e37808 */ /* 0x000fe40005000000 */
        /* <DEDUP_REMOVED lines=13> */
[----:B------:R-:W-:-:S02]  /*5a90*/  IADD3 R4, R4, 0x39, RZ ;  /* 0x0000003904047810 */ /* 0x000fc40007ffe0ff */
[----:B------:R-:W-:Y:S02]  /*5aa0*/  FMNMX.FTZ R6, R229, R6, !PT ;  /* 0x00000006e5067209 */ /* 0x000fe40007810000 */
[----:B------:R-:W-:Y:S02]  /*5ab0*/  FSEL R219, R68, -INF , !P5 ;  /* 0xff80000044db7808 */ /* 0x000fe40006800000 */
[----:B------:R-:W-:Y:S02]  /*5ac0*/  FMNMX.FTZ R8, R223, R8, !PT ;  /* 0x00000008df087209 */ /* 0x000fe40007810000 */
[----:B------:R-:W-:Y:S02]  /*5ad0*/  ISETP.GE.AND P4, PT, R4, R210, PT ;  /* 0x000000d20400720c */ /* 0x000fe40003f86270 */
[----:B------:R-:W-:Y:S02]  /*5ae0*/  FMNMX.FTZ R6, R171, R6, !PT ;  /* 0x00000006ab067209 */ /* 0x000fe40007810000 */
[----:B------:R-:W-:-:S02]  /*5af0*/  FSEL R217, R19, -INF , !P1 ;  /* 0xff80000013d97808 */ /* 0x000fc40004800000 */
[----:B------:R-:W-:Y:S02]  /*5b00*/  FMNMX.FTZ R10, R219, R8, !PT ;  /* 0x00000008db0a7209 */ /* 0x000fe40007810000 */
[-C--:B------:R-:W-:Y:S02]  /*5b10*/  ISETP.GE.AND P1, PT, R2, R208.reuse, PT ;  /* 0x000000d00200720c */ /* 0x080fe40003f26270 */
[----:B------:R-:W-:Y:S02]  /*5b20*/  ISETP.LT.OR P4, PT, R4, R211, P4 ;  /* 0x000000d30400720c */ /* 0x000fe40002781670 */
[----:B------:R-:W-:Y:S02]  /*5b30*/  ISETP.GE.AND P2, PT, R3, R208, PT ;  /* 0x000000d00300720c */ /* 0x000fe40003f46270 */
[----:B------:R-:W-:Y:S02]  /*5b40*/  FMNMX.FTZ R8, R227, R6, !PT ;  /* 0x00000006e3087209 */ /* 0x000fe40007810000 */
[----:B------:R-:W-:-:S02]  /*5b50*/  ISETP.LT.OR P1, PT, R2, R209, P1 ;  /* 0x000000d10200720c */ /* 0x000fc40000f21670 */
[----:B------:R-:W-:Y:S02]  /*5b60*/  FSEL R215, R69, -INF , !P4 ;  /* 0xff80000045d77808 */ /* 0x000fe40006000000 */
[----:B------:R-:W-:Y:S02]  /*5b70*/  ISETP.LT.OR P2, PT, R3, R209, P2 ;  /* 0x000000d10300720c */ /* 0x000fe40001741670 */
[----:B------:R-:W-:Y:S02]  /*5b80*/  FSEL R213, R66, -INF , !P0 ;  /* 0xff80000042d57808 */ /* 0x000fe40004000000 */
[----:B------:R-:W-:Y:S02]  /*5b90*/  FMNMX.FTZ R2, R217, R8, !PT ;  /* 0x00000008d9027209 */ /* 0x000fe40007810000 */
[----:B------:R-:W-:Y:S02]  /*5ba0*/  FMNMX.FTZ R6, R215, R10, !PT ;  /* 0x0000000ad7067209 */ /* 0x000fe40007810000 */
[----:B------:R-:W-:-:S02]  /*5bb0*/  ISETP.GE.AND P0, PT, R4, R208, PT ;  /* 0x000000d00400720c */ /* 0x000fc40003f06270 */
[----:B------:R-:W-:Y:S01]  /*5bc0*/  FSEL R143, R67, -INF , !P2 ;  /* 0xff800000438f7808 */ /* 0x000fe20005000000 */
[----:B------:R-:W1:Y:S01]  /*5bd0*/  SHFL.BFLY PT, R3, R6, 0x2, 0x1f ;  /* 0x0c401f0006037f89 */ /* 0x000e6200000e0000 */
[----:B------:R-:W-:Y:S02]  /*5be0*/  FMNMX.FTZ R2, R213, R2, !PT ;  /* 0x00000002d5027209 */ /* 0x000fe40007810000 */
[----:B------:R-:W-:Y:S01]  /*5bf0*/  ISETP.LT.OR P0, PT, R4, R209, P0 ;  /* 0x000000d10400720c */ /* 0x000fe20000701670 */
[----:B------:R-:W-:Y:S01]  /*5c00*/  LDSM.16.MT88.4 R64, [R184+0xe000] ;  /* 0x00e00000b840783b */ /* 0x000fe20000004200 */
[----:B------:R-:W-:Y:S02]  /*5c10*/  FSEL R141, R70, -INF , !P1 ;  /* 0xff800000468d7808 */ /* 0x000fe40004800000 */
[----:B------:R-:W-:Y:S02]  /*5c20*/  FMNMX.FTZ R2, R143, R2, !PT ;  /* 0x000000028f027209 */ /* 0x000fe40007810000 */
[----:B------:R-:W-:-:S02]  /*5c30*/  FSEL R169, R71, -INF , !P0 ;  /* 0xff80000047a97808 */ /* 0x000fc40004000000 */
[----:B------:R-:W-:-:S04]  /*5c40*/  FMNMX.FTZ R2, R141, R2, !PT ;  /* 0x000000028d027209 */ /* 0x000fc80007810000 */
[----:B------:R-:W-:-:S05]  /*5c50*/  FMNMX.FTZ R19, R169, R2, !PT ;  /* 0x00000002a9137209 */ /* 0x000fca0007810000 */
[----:B------:R-:W2:Y:S01]  /*5c60*/  SHFL.BFLY PT, R2, R19, 0x2, 0x1f ;  /* 0x0c401f0013027f89 */ /* 0x000ea200000e0000 */
[----:B-1----:R-:W-:-:S03]  /*5c70*/  FMNMX.FTZ R17, R6, R3, !PT ;  /* 0x0000000306117209 */ /* 0x002fc60007810000 */
[----:B------:R-:W-:Y:S04]  /*5c80*/  LDSM.16.MT88.4 R4, [R184+0x10000] ;  /* 0x01000000b804783b */ /* 0x000fe80000004200 */
        /* <DEDUP_REMOVED lines=9> */
[--C-:B------:R-:W-:Y:S01]  /*5d20*/  FFMA.FTZ R157, R43, c[0x0][0x23c], -R140.reuse ;  /* 0x00008f002b9d7a23 */ /* 0x100fe2000001088c */
[----:B--2---:R-:W-:Y:S01]  /*5d30*/  FMNMX.FTZ R3, R2, R3, !PT ;  /* 0x0000000302037209 */ /* 0x004fe20007810000 */
[----:B------:R-:W1:Y:S01]  /*5d40*/  LDSM.16.MT88.4 R40, [R188+0xe000] ;  /* 0x00e00000bc28783b */ /* 0x000e620000004200 */
[--C-:B------:R-:W-:Y:S01]  /*5d50*/  FFMA.FTZ R163, R36, c[0x0][0x23c], -R140.reuse ;  /* 0x00008f0024a37a23 */ /* 0x100fe2000001088c */
[----:B------:R-:W-:Y:S01]  /*5d60*/  MUFU.EX2 R156, R156 ;  /* 0x0000009c009c7308 */ /* 0x000fe20000000800 */
[C---:B------:R-:W-:Y:S01]  /*5d70*/  FSETP.NEU.FTZ.AND P0, PT, R3.reuse, -INF , PT ;  /* 0xff8000000300780b */ /* 0x040fe20003f1d000 */
[----:B------:R-:W-:Y:S02]  /*5d80*/  FMUL.FTZ R162, R3, c[0x0][0x23c] ;  /* 0x00008f0003a27a20 */ /* 0x000fe40000410000 */
[----:B------:R-:W-:-:S02]  /*5d90*/  FFMA.FTZ R152, R33, c[0x0][0x23c], -R140 ;  /* 0x00008f0021987a23 */ /* 0x000fc4000001088c */
[--C-:B------:R-:W-:Y:S01]  /*5da0*/  FFMA.FTZ R155, R15, c[0x0][0x23c], -R140.reuse ;  /* 0x00008f000f9b7a23 */ /* 0x100fe2000001088c */
[----:B------:R-:W-:Y:S01]  /*5db0*/  FSEL R162, R162, RZ, P0 ;  /* 0x000000ffa2a27208 */ /* 0x000fe20000000000 */
[----:B------:R-:W2:Y:S01]  /*5dc0*/  MUFU.EX2 R163, R163 ;  /* 0x000000a300a37308 */ /* 0x000ea20000000800 */
[--C-:B------:R-:W-:Y:S01]  /*5dd0*/  FFMA.FTZ R150, R29, c[0x0][0x23c], -R140.reuse ;  /* 0x00008f001d967a23 */ /* 0x100fe2000001088c */
[----:B------:R-:W-:Y:S01]  /*5de0*/  LEA R214, P0, R133, c[0x0][0x168], 0x1 ;  /* 0x00005a0085d67a11 */ /* 0x000fe200078008ff */
[----:B------:R-:W-:Y:S02]  /*5df0*/  FFMA.FTZ R149, R13, c[0x0][0x23c], -R140 ;  /* 0x00008f000d957a23 */ /* 0x000fe4000001088c */
[--C-:B------:R-:W-:Y:S01]  /*5e00*/  FFMA.FTZ R154, R38, c[0x0][0x23c], -R162.reuse ;  /* 0x00008f00269a7a23 */ /* 0x100fe200000108a2 */
[----:B------:R-:W-:Y:S01]  /*5e10*/  LDSM.16.MT88.4 R12, [R184+0xe800] ;  /* 0x00e80000b80c783b */ /* 0x000fe20000004200 */
[--C-:B------:R-:W-:Y:S01]  /*5e20*/  FFMA.FTZ R159, R39, c[0x0][0x23c], -R162.reuse ;  /* 0x00008f00279f7a23 */ /* 0x100fe200000108a2 */
[----:B------:R-:W-:Y:S01]  /*5e30*/  MUFU.EX2 R157, R157 ;  /* 0x0000009d009d7308 */ /* 0x000fe20000000800 */
[----:B------:R-:W-:-:S02]  /*5e40*/  FFMA.FTZ R161, R37, c[0x0][0x23c], -R162 ;  /* 0x00008f0025a17a23 */ /* 0x000fc400000108a2 */
[--C-:B------:R-:W-:Y:S02]  /*5e50*/  FFMA.FTZ R148, R35, c[0x0][0x23c], -R162.reuse ;  /* 0x00008f0023947a23 */ /* 0x100fe400000108a2 */
[--C-:B------:R-:W-:Y:S01]  /*5e60*/  FFMA.FTZ R153, R11, c[0x0][0x23c], -R162.reuse ;  /* 0x00008f000b997a23 */ /* 0x100fe200000108a2 */
[----:B------:R-:W-:Y:S01]  /*5e70*/  LDSM.16.MT88.4 R32, [R185+0xc800] ;  /* 0x00c80000b920783b */ /* 0x000fe20000004200 */
[----:B------:R-:W-:Y:S01]  /*5e80*/  FFMA.FTZ R151, R9, c[0x0][0x23c], -R162 ;  /* 0x00008f0009977a23 */ /* 0x000fe200000108a2 */
[----:B------:R-:W3:Y:S01]  /*5e90*/  MUFU.EX2 R152, R152 ;  /* 0x0000009800987308 */ /* 0x000ee20000000800 */
[----:B--2---:R-:W-:Y:S01]  /*5ea0*/  F2FP.PACK_AB R96, R156, R163 ;  /* 0x000000a39c60723e */ /* 0x004fe200000000ff */
[----:B------:R-:W2:Y:S01]  /*5eb0*/  LDSM.16.MT88.4 R8, [R188+0xe800] ;  /* 0x00e80000bc08783b */ /* 0x000ea20000004200 */
[----:B------:R-:W-:Y:S02]  /*5ec0*/  FFMA.FTZ R146, R25, c[0x0][0x23c], -R140 ;  /* 0x00008f0019927a23 */ /* 0x000fe4000001088c */
[----:B------:R-:W-:-:S02]  /*5ed0*/  FFMA.FTZ R2, R31, c[0x0][0x23c], -R162 ;  /* 0x00008f001f027a23 */ /* 0x000fc400000108a2 */
[----:B------:R-:W-:Y:S01]  /*5ee0*/  FFMA.FTZ R0, R27, c[0x0][0x23c], -R162 ;  /* 0x00008f001b007a23 */ /* 0x000fe200000108a2 */
[----:B------:R-:W-:Y:S01]  /*5ef0*/  MUFU.EX2 R154, R154 ;  /* 0x0000009a009a7308 */ /* 0x000fe20000000800 */
[----:B------:R-:W-:Y:S01]  /*5f00*/  LDSM.16.MT88.4 R28, [R184+0xc800] ;  /* 0x00c80000b81c783b */ /* 0x000fe20000004200 */
[--C-:B------:R-:W-:Y:S02]  /*5f10*/  FFMA.FTZ R158, R165, c[0x0][0x23c], -R140.reuse ;  /* 0x00008f00a59e7a23 */ /* 0x100fe4000001088c */
[--C-:B------:R-:W-:Y:S01]  /*5f20*/  FFMA.FTZ R165, R233, c[0x0][0x23c], -R140.reuse ;  /* 0x00008f00e9a57a23 */ /* 0x100fe2000001088c */
[----:B------:R-:W-:Y:S01]  /*5f30*/  LDSM.16.MT88.4 R24, [R186+0xe800] ;  /* 0x00e80000ba18783b */ /* 0x000fe20000004200 */
[--C-:B------:R-:W-:Y:S02]  /*5f40*/  FFMA.FTZ R160, R231, c[0x0][0x23c], -R140.reuse ;  /* 0x00008f00e7a07a23 */ /* 0x100fe4000001088c */
        /* <DEDUP_REMOVED lines=9> */
[----:B------:R-:W-:Y:S01]  /*5fe0*/  FFMA.FTZ R219, R215, c[0x0][0x23c], -R140 ;  /* 0x00008f00d7db7a23 */ /* 0x000fe2000001088c */
[----:B------:R-:W3:Y:S01]  /*5ff0*/  MUFU.EX2 R148, R148 ;  /* 0x0000009400947308 */ /* 0x000ee20000000800 */
[----:B----4-:R-:W-:Y:S01]  /*6000*/  F2FP.PACK_AB R97, R159, R154 ;  /* 0x0000009a9f61723e */ /* 0x010fe200000000ff */
[----:B------:R-:W-:-:S02]  /*6010*/  FFMA.FTZ R212, R213, c[0x0][0x23c], -R162 ;  /* 0x00008f00d5d47a23 */ /* 0x000fc400000108a2 */
[--C-:B------:R-:W-:Y:S02]  /*6020*/  FFMA.FTZ R213, R143, c[0x0][0x23c], -R162.reuse ;  /* 0x00008f008fd57a23 */ /* 0x100fe400000108a2 */
[----:B------:R-:W-:Y:S02]  /*6030*/  FFMA.FTZ R215, R141, c[0x0][0x23c], -R162 ;  /* 0x00008f008dd77a23 */ /* 0x000fe400000108a2 */
[----:B------:R-:W-:Y:S01]  /*6040*/  MUFU.EX2 R155, R155 ;  /* 0x0000009b009b7308 */ /* 0x000fe20000000800 */
[--C-:B------:R-:W-:Y:S02]  /*6050*/  FFMA.FTZ R168, R225, c[0x0][0x23c], -R140.reuse ;  /* 0x00008f00e1a87a23 */ /* 0x100fe4000001088c */
[----:B------:R-:W-:Y:S02]  /*6060*/  FFMA.FTZ R223, R223, c[0x0][0x23c], -R140 ;  /* 0x00008f00dfdf7a23 */ /* 0x000fe4000001088c */
[----:B------:R-:W-:Y:S01]  /*6070*/  FFMA.FTZ R162, R169, c[0x0][0x23c], -R162 ;  /* 0x00008f00a9a27a23 */ /* 0x000fe200000108a2 */
[----:B------:R-:W-:Y:S01]  /*6080*/  LDSM.16.MT88.4 R140, [R186+0xd800] ;  /* 0x00d80000ba8c783b */ /* 0x000fe20000004200 */
[----:B------:R-:W-:Y:S01]  /*6090*/  FADD.FTZ R154, R154, R159 ;  /* 0x0000009f9a9a7221 */ /* 0x000fe20000010000 */
[----:B---3--:R-:W-:Y:S01]  /*60a0*/  F2FP.PACK_AB R99, R148, R161 ;  /* 0x000000a19463723e */ /* 0x008fe200000000ff */
[----:B------:R-:W3:Y:S01]  /*60b0*/  MUFU.EX2 R150, R150 ;  /* 0x0000009600967308 */ /* 0x000ee20000000800 */
[----:B------:R-:W-:-:S02]  /*60c0*/  FADD.FTZ R156, R163, R156 ;  /* 0x0000009ca39c7221 */ /* 0x000fc40000010000 */
[----:B------:R-:W-:Y:S02]  /*60d0*/  FADD.FTZ R161, R161, R154 ;  /* 0x0000009aa1a17221 */ /* 0x000fe40000010000 */
[----:B------:R-:W-:Y:S01]  /*60e0*/  FADD.FTZ R157, R157, R156 ;  /* 0x0000009c9d9d7221 */ /* 0x000fe20000010000 */
[----:B-1----:R-:W-:Y:S01]  /*60f0*/  HMMA.16816.F32 R36, R96, R40, RZ ;  /* 0x000000286024723c */ /* 0x002fe200000018ff */
[----:B------:R-:W-:Y:S01]  /*6100*/  FADD.FTZ R148, R148, R161 ;  /* 0x000000a194947221 */ /* 0x000fe20000010000 */
[----:B------:R-:W-:Y:S01]  /*6110*/  MUFU.EX2 R149, R149 ;  /* 0x0000009500957308 */ /* 0x000fe20000000800 */
[----:B------:R-:W-:-:S05]  /*6120*/  FADD.FTZ R152, R152, R157 ;  /* 0x0000009d98987221 */ /* 0x000fca0000010000 */
        /* <DEDUP_REMOVED lines=51> */
[----:B----4-:R-:W-:Y:S01]  /*6460*/  F2FP.PACK_AB R7, R0, R151 ;  /* 0x000000970007723e */ /* 0x010fe200000000ff */
[----:B------:R-:W-:-:S04]  /*6470*/  FADD.FTZ R151, R151, R2 ;  /* 0x0000000297977221 */ /* 0x000fc80000010000 */
[----:B------:R-:W-:Y:S02]  /*6480*/  FADD.FTZ R151, R0, R151 ;  /* 0x0000009700977221 */ /* 0x000fe40000010000 */
[C---:B--2---:R-:W-:Y:S08]  /*6490*/  HMMA.16816.F32 R36, R4.reuse, R8, R36 ;  /* 0x000000080424723c */ /* 0x044ff00000001824 */
        /* <DEDUP_REMOVED lines=35> */
[----:B-----5:R-:W-:-:S02]  /*66d0*/  F2FP.PACK_AB R4, R165, R158 ;  /* 0x0000009ea504723e */ /* 0x020fc400000000ff */
        /* <DEDUP_REMOVED lines=51> */
[----:B------:R-:W-:Y:S01]  /*6a10*/  FADD.FTZ R217, R162, R215 ;  /* 0x000000d7a2d97221 */ /* 0x000fe20000010000 */
[----:B------:R-:W-:Y:S02]  /*6a20*/  LEA.HI.X R215, R133, c[0x0][0x16c], R134, 0x1, P0 ;  /* 0x00005b0085d77a11 */ /* 0x000fe400000f0c86 */
        /* <DEDUP_REMOVED lines=38> */
[----:B------:R-:W-:-:S04]  /*6c90*/  DEPBAR.LE SB0, 0x0 ;  /* 0x000080000000791a */ /* 0x000fc80000000000 */
[----:B------:R-:W-:Y:S01]  /*6ca0*/  ULDC.64 UR4, c[0x0][0x118] ;  /* 0x0000460000047ab9 */ /* 0x000fe20000000a00 */
[----:B------:R-:W-:Y:S02]  /*6cb0*/  IABS R0, c[0x0][0x2d0] ;  /* 0x0000b40000007a13 */ /* 0x000fe40000000000 */
[----:B------:R-:W-:Y:S01]  /*6cc0*/  IADD3 R203, R147, -0x2, RZ ;  /* 0xfffffffe93cb7810 */ /* 0x000fe20007ffe0ff */
[----:B------:R-:W-:Y:S06]  /*6cd0*/  BAR.SYNC.DEFER_BLOCKING 0x0 ;  /* 0x0000000000007b1d */ /* 0x000fec0000010000 */
[----:B------:R-:W-:Y:S05]  /*6ce0*/  @!P3 BRA `(.L_x_2664) ;  /* 0x000003a00000b947 */ /* 0x000fea0003800000 */
[----:B------:R-:W1:Y:S01]  /*6cf0*/  I2F.RP R7, R0 ;  /* 0x0000000000077306 */ /* 0x000e620000209400 */
[----:B------:R-:W-:-:S05]  /*6d00*/  IMAD.SHL.U32 R2, R203, 0x40, RZ ;  /* 0x00000040cb027824 */ /* 0x000fca00078e00ff */
[----:B------:R-:W-:Y:S02]  /*6d10*/  IADD3 R10, R2, 0x40, RZ ;  /* 0x00000040020a7810 */ /* 0x000fe40007ffe0ff */
[----:B------:R-:W-:Y:S02]  /*6d20*/  IABS R4, R2 ;  /* 0x0000000200047213 */ /* 0x000fe40000000000 */
[----:B------:R-:W-:Y:S02]  /*6d30*/  IABS R6, R10 ;  /* 0x0000000a00067213 */ /* 0x000fe40000000000 */
[----:B------:R-:W-:Y:S02]  /*6d40*/  LOP3.LUT R10, R10, c[0x0][0x2d0], RZ, 0x3c, !PT ;  /* 0x0000b4000a0a7a12 */ /* 0x000fe400078e3cff */
[----:B------:R-:W-:Y:S01]  /*6d50*/  LOP3.LUT R2, R2, c[0x0][0x2d0], RZ, 0x3c, !PT ;  /* 0x0000b40002027a12 */ /* 0x000fe200078e3cff */
[----:B-1----:R-:W1:Y:S01]  /*6d60*/  MUFU.RCP R8, R7 ;  /* 0x0000000700087308 */ /* 0x002e620000001000 */
[----:B------:R-:W-:-:S02]  /*6d70*/  ISETP.GE.AND P2, PT, R10, RZ, PT ;  /* 0x000000ff0a00720c */ /* 0x000fc40003f46270 */
[----:B------:R-:W-:Y:S02]  /*6d80*/  ISETP.GE.AND P0, PT, R2, RZ, PT ;  /* 0x000000ff0200720c */ /* 0x000fe40003f06270 */
[----:B------:R-:W-:Y:S02]  /*6d90*/  LOP3.LUT R2, RZ, c[0x0][0x2d0], RZ, 0x33, !PT ;  /* 0x0000b400ff027a12 */ /* 0x000fe400078e33ff */
[----:B-1----:R-:W-:-:S04]  /*6da0*/  IADD3 R8, R8, 0xffffffe, RZ ;  /* 0x0ffffffe08087810 */ /* 0x002fc80007ffe0ff */
        /* <DEDUP_REMOVED lines=19> */
[----:B------:R-:W-:-:S07]  /*6ee0*/  ISETP.NE.AND P1, PT, RZ, c[0x0][0x2d0], PT ;  /* 0x0000b400ff007a0c */ /* 0x000fce0003f25270 */
        /* <DEDUP_REMOVED lines=18> */
[----:B--2---:R-:W-:-:S05]  /*7010*/  IMAD.IADD R6, R6, 0x1, -R7 ;  /* 0x0000000106067824 */ /* 0x004fca00078e0a07 */
[----:B------:R-:W-:-:S05]  /*7020*/  SHF.R.S32.HI R4, RZ, 0x1f, R6 ;  /* 0x0000001fff047819 */ /* 0x000fca0000011406 */
[----:B------:R-:W-:-:S04]  /*7030*/  IMAD R5, R4, c[0x0][0x188], RZ ;  /* 0x0000620004057a24 */ /* 0x000fc800078e02ff */
[C---:B------:R-:W-:Y:S02]  /*7040*/  IMAD R5, R6.reuse, c[0x0][0x18c], R5 ;  /* 0x0000630006057a24 */ /* 0x040fe400078e0205 */
[----:B------:R-:W-:-:S04]  /*7050*/  IMAD.WIDE.U32 R6, R6, c[0x0][0x188], R8 ;  /* 0x0000620006067a25 */ /* 0x000fc800078e0008 */
[----:B------:R-:W-:Y:S01]  /*7060*/  IMAD.IADD R4, R7, 0x1, R5 ;  /* 0x0000000107047824 */ /* 0x000fe200078e0205 */
[----:B------:R-:W-:Y:S01]  /*7070*/  MOV R9, R6 ;  /* 0x0000000600097202 */ /* 0x000fe20000000f00 */
[----:B------:R-:W-:Y:S05]  /*7080*/  BRA `(.L_x_2665) ;  /* 0x0000003000007947 */ /* 0x000fea0003800000 */
.L_x_2664:
[----:B------:R-:W-:-:S05]  /*7090*/  IMAD.MOV.U32 R9, RZ, RZ, c[0x0][0x1a0] ;  /* 0x00006800ff097624 */ /* 0x000fca00078e00ff */
[----:B------:R-:W-:-:S04]  /*70a0*/  LEA R9, -R9, RZ, 0x6 ;  /* 0x000000ff09097211 */ /* 0x000fc800078e31ff */
[----:B------:R-:W-:Y:S02]  /*70b0*/  SHF.R.S32.HI R4, RZ, 0x1f, R9 ;  /* 0x0000001fff047819 */ /* 0x000fe40000011409 */
.L_x_2665:
[C---:B------:R-:W-:Y:S02]  /*70c0*/  IADD3 R2, R204.reuse, 0x40, RZ ;  /* 0x00000040cc027810 */ /* 0x040fe40007ffe0ff */
[----:B------:R-:W-:Y:S02]  /*70d0*/  IADD3 R5, R204, 0x80, RZ ;  /* 0x00000080cc057810 */ /* 0x000fe40007ffe0ff */
[----:B------:R-:W-:Y:S02]  /*70e0*/  ISETP.GE.AND P4, PT, R2, c[0x0][0x220], PT ;  /* 0x0000880002007a0c */ /* 0x000fe40003f86270 */
[----:B------:R-:W-:Y:S02]  /*70f0*/  ISETP.GE.AND P2, PT, R5, c[0x0][0x220], PT ;  /* 0x0000880005007a0c */ /* 0x000fe40003f46270 */
[----:B------:R-:W-:Y:S02]  /*7100*/  ISETP.GE.AND P5, PT, R204, c[0x0][0x220], PT ;  /* 0x00008800cc007a0c */ /* 0x000fe40003fa6270 */
[----:B------:R-:W-:-:S04]  /*7110*/  LEA R212, P6, R9, R220, 0x1 ;  /* 0x000000dc09d47211 */ /* 0x000fc800078c08ff */
[----:B------:R-:W-:-:S03]  /*7120*/  LEA.HI.X R213, R9, R221, R4, 0x1, P6 ;  /* 0x000000dd09d57211 */ /* 0x000fc600030f0c04 */
[CC--:B------:R-:W-:Y:S02]  /*7130*/  @!P4 IADD3 R6, P1, R9.reuse, R144.reuse, RZ ;  /* 0x000000900906c210 */ /* 0x0c0fe40007f3e0ff */
[----:B------:R-:W-:Y:S02]  /*7140*/  @!P2 IADD3 R7, P0, R9, R144, RZ ;  /* 0x000000900907a210 */ /* 0x000fe40007f1e0ff */
[----:B------:R-:W-:Y:S01]  /*7150*/  @P5 STS.128 [R202+0xc000], RZ ;  /* 0x00c000ffca005388 */ /* 0x000fe20000000c00 */
[--C-:B------:R-:W-:Y:S01]  /*7160*/  @!P4 IMAD.X R5, R4, 0x1, R135.reuse, P1 ;  /* 0x000000010405c824 */ /* 0x100fe200008e0687 */
        /* <DEDUP_REMOVED lines=8> */
[----:B------:R-:W-:Y:S01]  /*71f0*/  IADD3 R5, P1, R200, R9, RZ ;  /* 0x00000009c8057210 */ /* 0x000fe20007f3e0ff */
[----:B------:R-:W-:Y:S01]  /*7200*/  @P4 STS.128 [R202+0xe000], RZ ;  /* 0x00e000ffca004388 */ /* 0x000fe20000000c00 */
[----:B------:R-:W-:Y:S02]  /*7210*/  @!P2 LEA.HI.X R13, R7, c[0x0][0x174], R2, 0x1, P0 ;  /* 0x00005d00070daa11 */ /* 0x000fe400000f0c02 */
[----:B------:R-:W-:Y:S01]  /*7220*/  @!P4 IADD3 R9, P0, R5, R144, RZ ;  /* 0x000000900509c210 */ /* 0x000fe20007f1e0ff */
[----:B------:R-:W-:Y:S01]  /*7230*/  IMAD.X R2, R199, 0x1, R4, P1 ;  /* 0x00000001c7027824 */ /* 0x000fe200008e0604 */
[----:B------:R-:W-:Y:S01]  /*7240*/  @!P5 LEA R16, P1, R5, R220, 0x1 ;  /* 0x000000dc0510d211 */ /* 0x000fe200078208ff */
[----:B------:R-:W-:Y:S01]  /*7250*/  @!PT LDS RZ, [RZ] ;  /* 0x00000000fffff984 */ /* 0x000fe20000000800 */
[----:B------:R-:W-:Y:S01]  /*7260*/  @!PT LDS RZ, [RZ] ;  /* 0x00000000fffff984 */ /* 0x000fe20000000800 */
[----:B------:R-:W-:Y:S01]  /*7270*/  @!PT LDS RZ, [RZ] ;  /* 0x00000000fffff984 */ /* 0x000fe20000000800 */
[----:B------:R2:W-:Y:S01]  /*7280*/  @!P4 LDGSTS.E.BYPASS.LTC128B.128 [R202+0xe000], [R18.64+0x80] ;  /* 0x0e00008012cacfae */ /* 0x0005e2000b901d44 */
[----:B------:R-:W-:Y:S01]  /*7290*/  @!P4 LEA R14, P6, R9, c[0x0][0x170], 0x1 ;  /* 0x00005c00090eca11 */ /* 0x000fe200078c08ff */
[----:B------:R-:W-:Y:S01]  /*72a0*/  @!P4 IMAD.X R4, R2, 0x1, R135, P0 ;  /* 0x000000010204c824 */ /* 0x000fe200000e0687 */
[----:B------:R-:W-:Y:S01]  /*72b0*/  @!P5 LEA.HI.X R17, R5, R221, R2, 0x1, P1 ;  /* 0x000000dd0511d211 */ /* 0x000fe200008f0c02 */
[----:B------:R-:W-:Y:S01]  /*72c0*/  @P2 STS.128 [R202+0x10000], RZ ;  /* 0x010000ffca002388 */ /* 0x000fe20000000c00 */
[----:B------:R-:W-:-:S02]  /*72d0*/  IADD3 R7, P1, R200, R5, RZ ;  /* 0x00000005c8077210 */ /* 0x000fc40007f3e0ff */
[-C--:B------:R-:W-:Y:S01]  /*72e0*/  @!P2 IADD3 R5, P0, R5, R144.reuse, RZ ;  /* 0x000000900505a210 */ /* 0x080fe20007f1e0ff */
[----:B------:R-:W-:Y:S01]  /*72f0*/  @!PT LDS RZ, [RZ] ;  /* 0x00000000fffff984 */ /* 0x000fe20000000800 */
[----:B------:R-:W-:Y:S01]  /*7300*/  @!PT LDS RZ, [RZ] ;  /* 0x00000000fffff984 */ /* 0x000fe20000000800 */
[----:B------:R-:W-:Y:S01]  /*7310*/  @!PT LDS RZ, [RZ] ;  /* 0x00000000fffff984 */ /* 0x000fe20000000800 */
[----:B------:R3:W-:Y:S01]  /*7320*/  @!P2 LDGSTS.E.BYPASS.LTC128B.128 [R202+0x10000], [R12.64+0x100] ;  /* 0x100001000ccaafae */ /* 0x0007e2000b901d44 */
[----:B------:R-:W-:Y:S01]  /*7330*/  @!P4 LEA.HI.X R15, R9, c[0x0][0x174], R4, 0x1, P6 ;  /* 0x00005d00090fca11 */ /* 0x000fe200030f0c04 */
[----:B------:R-:W-:Y:S01]  /*7340*/  IMAD.X R4, R199, 0x1, R2, P1 ;  /* 0x00000001c7047824 */ /* 0x000fe200008e0602 */
[-C--:B------:R-:W-:Y:S01]  /*7350*/  @!P4 IADD3 R6, P1, R7, R144.reuse, RZ ;  /* 0x000000900706c210 */ /* 0x080fe20007f3e0ff */
[--C-:B------:R-:W-:Y:S01]  /*7360*/  @!P2 IMAD.X R2, R2, 0x1, R135.reuse, P0 ;  /* 0x000000010202a824 */ /* 0x100fe200000e0687 */
[C---:B------:R-:W-:Y:S01]  /*7370*/  @!P2 LEA R10, P0, R5.reuse, c[0x0][0x170], 0x1 ;  /* 0x00005c00050aaa11 */ /* 0x040fe200078008ff */
[----:B------:R-:W-:Y:S03]  /*7380*/  @P5 STS.128 [R202+0xc800], RZ ;  /* 0x00c800ffca005388 */ /* 0x000fe60000000c00 */
[----:B------:R-:W-:Y:S01]  /*7390*/  @!P2 LEA.HI.X R11, R5, c[0x0][0x174], R2, 0x1, P0 ;  /* 0x00005d00050baa11 */ /* 0x000fe200000f0c02 */
[----:B------:R-:W-:Y:S01]  /*73a0*/  @!P4 IMAD.X R5, R4, 0x1, R135, P1 ;  /* 0x000000010405c824 */ /* 0x000fe200008e0687 */
[----:B------:R-:W-:Y:S01]  /*73b0*/  @!P4 LEA R24, P1, R6, c[0x0][0x170], 0x1 ;  /* 0x00005c000618ca11 */ /* 0x000fe200078208ff */
[----:B------:R-:W-:Y:S01]  /*73c0*/  @!PT LDS RZ, [RZ] ;  /* 0x00000000fffff984 */ /* 0x000fe20000000800 */
[----:B------:R-:W-:Y:S01]  /*73d0*/  @!PT LDS RZ, [RZ] ;  /* 0x00000000fffff984 */ /* 0x000fe20000000800 */
[----:B------:R-:W-:Y:S01]  /*73e0*/  @!PT LDS RZ, [RZ] ;  /* 0x00000000fffff984 */ /* 0x000fe20000000800 */
[----:B------:R2:W-:Y:S01]  /*73f0*/  @!P5 LDGSTS.E.BYPASS.LTC128B.128 [R202+0xc800], [R16.64] ;  /* 0x0c80000010cadfae */ /* 0x0005e2000b901d44 */
[----:B------:R-:W-:-:S02]  /*7400*/  @!P2 IADD3 R2, P0, R7, R144, RZ ;  /* 0x000000900702a210 */ /* 0x000fc40007f1e0ff */
[----:B------:R-:W-:Y:S01]  /*7410*/  @!P4 LEA.HI.X R25, R6, c[0x0][0x174], R5, 0x1, P1 ;  /* 0x00005d000619ca11 */ /* 0x000fe200008f0c05 */
[----:B------:R-:W-:Y:S01]  /*7420*/  @P4 STS.128 [R202+0xe800], RZ ;  /* 0x00e800ffca004388 */ /* 0x000fe20000000c00 */
[C---:B------:R-:W-:Y:S01]  /*7430*/  @!P5 LEA R6, P6, R7.reuse, R220, 0x1 ;  /* 0x000000dc0706d211 */ /* 0x040fe200078c08ff */
[----:B------:R-:W-:Y:S01]  /*7440*/  @!P2 IMAD.X R5, R4, 0x1, R135, P0 ;  /* 0x000000010405a824 */ /* 0x000fe200000e0687 */
[----:B------:R-:W-:Y:S01]  /*7450*/  IADD3 R9, P1, R200, R7, RZ ;  /* 0x00000007c8097210 */ /* 0x000fe20007f3e0ff */
[----:B------:R-:W-:Y:S01]  /*7460*/  @!PT LDS RZ, [RZ] ;  /* 0x00000000fffff984 */ /* 0x000fe20000000800 */
[----:B------:R-:W-:Y:S01]  /*7470*/  @!PT LDS RZ, [RZ] ;  /* 0x00000000fffff984 */ /* 0x000fe20000000800 */
[----:B------:R-:W-:Y:S01]  /*7480*/  @!PT LDS RZ, [RZ] ;  /* 0x00000000fffff984 */ /* 0x000fe20000000800 */
[----:B------:R3:W-:Y:S01]  /*7490*/  @!P4 LDGSTS.E.BYPASS.LTC128B.128 [R202+0xe800], [R14.64+0x80] ;  /* 0x0e8000800ecacfae */ /* 0x0007e2000b901d44 */
[C---:B------:R-:W-:Y:S02]  /*74a0*/  @!P2 LEA R26, P0, R2.reuse, c[0x0][0x170], 0x1 ;  /* 0x00005c00021aaa11 */ /* 0x040fe400078008ff */
[--C-:B------:R-:W-:Y:S01]  /*74b0*/  @!P5 LEA.HI.X R7, R7, R221, R4.reuse, 0x1, P6 ;  /* 0x000000dd0707d211 */ /* 0x100fe200030f0c04 */
[----:B------:R-:W-:Y:S01]  /*74c0*/  IMAD.X R4, R199, 0x1, R4, P1 ;  /* 0x00000001c7047824 */ /* 0x000fe200008e0604 */
[----:B------:R-:W-:Y:S01]  /*74d0*/  @!P2 LEA.HI.X R27, R2, c[0x0][0x174], R5, 0x1, P0 ;  /* 0x00005d00021baa11 */ /* 0x000fe200000f0c05 */
[----:B------:R-:W-:Y:S01]  /*74e0*/  @P2 STS.128 [R202+0x10800], RZ ;  /* 0x010800ffca002388 */ /* 0x000fe20000000c00 */
[----:B------:R-:W-:-:S02]  /*74f0*/  @!P4 IADD3 R2, P1, R9, R144, RZ ;  /* 0x000000900902c210 */ /* 0x000fc40007f3e0ff */
[C---:B------:R-:W-:Y:S01]  /*7500*/  @!P2 IADD3 R144, P0, R9.reuse, R144, RZ ;  /* 0x000000900990a210 */ /* 0x040fe20007f1e0ff */
[----:B------:R-:W-:Y:S01]  /*7510*/  @!PT LDS RZ, [RZ] ;  /* 0x00000000fffff984 */ /* 0x000fe20000000800 */
[----:B------:R-:W-:Y:S01]  /*7520*/  @!PT LDS RZ, [RZ] ;  /* 0x00000000fffff984 */ /* 0x000fe20000000800 */
[----:B------:R-:W-:Y:S01]  /*7530*/  @!PT LDS RZ, [RZ] ;  /* 0x00000000fffff984 */ /* 0x000fe20000000800 */
[----:B------:R4:W-:Y:S01]  /*7540*/  @!P2 LDGSTS.E.BYPASS.LTC128B.128 [R202+0x10800], [R10.64+0x100] ;  /* 0x108001000acaafae */ /* 0x0009e2000b901d44 */
[C---:B------:R-:W-:Y:S01]  /*7550*/  @!P5 LEA R28, P6, R9.reuse, R220, 0x1 ;  /* 0x000000dc091cd211 */ /* 0x040fe200078c08ff */
[--C-:B------:R-:W-:Y:S01]  /*7560*/  @!P4 IMAD.X R5, R4, 0x1, R135.reuse, P1 ;  /* 0x000000010405c824 */ /* 0x100fe200008e0687 */
[----:B------:R-:W-:Y:S01]  /*7570*/  @!P4 LEA R30, P1, R2, c[0x0][0x170], 0x1 ;  /* 0x00005c00021eca11 */ /* 0x000fe200078208ff */
[----:B------:R-:W-:Y:S01]  /*7580*/  @P5 STS.128 [R202+0xd000], RZ ;  /* 0x00d000ffca005388 */ /* 0x000fe20000000c00 */
[----:B------:R-:W-:Y:S01]  /*7590*/  @!P5 LEA.HI.X R29, R9, R221, R4, 0x1, P6 ;  /* 0x000000dd091dd211 */ /* 0x000fe200030f0c04 */
[----:B------:R-:W-:Y:S01]  /*75a0*/  @!P2 IMAD.X R135, R4, 0x1, R135, P0 ;  /* 0x000000010487a824 */ /* 0x000fe200000e0687 */
[----:B------:R-:W-:Y:S01]  /*75b0*/  @!P2 LEA R4, P0, R144, c[0x0][0x170], 0x1 ;  /* 0x00005c009004aa11 */ /* 0x000fe200078008ff */
[----:B------:R-:W-:Y:S01]  /*75c0*/  @!PT LDS RZ, [RZ] ;  /* 0x00000000fffff984 */ /* 0x000fe20000000800 */
[----:B------:R-:W-:Y:S01]  /*75d0*/  @!PT LDS RZ, [RZ] ;  /* 0x00000000fffff984 */ /* 0x000fe20000000800 */
[----:B------:R-:W-:Y:S01]  /*75e0*/  @!PT LDS RZ, [RZ] ;  /* 0x00000000fffff984 */ /* 0x000fe20000000800 */
[----:B------:R5:W-:Y:S01]  /*75f0*/  @!P5 LDGSTS.E.BYPASS.LTC128B.128 [R202+0xd000], [R6.64] ;  /* 0x0d00000006cadfae */ /* 0x000be2000b901d44 */
[----:B------:R-:W-:Y:S01]  /*7600*/  @!P4 LEA.HI.X R31, R2, c[0x0][0x174], R5, 0x1, P1 ;  /* 0x00005d00021fca11 */ /* 0x000fe200008f0c05 */
[----:B------:R-:W-:Y:S01]  /*7610*/  IMAD R2, R203, 0x40, R201 ;  /* 0x00000040cb027824 */ /* 0x000fe200078e02c9 */
[----:B------:R-:W-:Y:S01]  /*7620*/  @!P2 LEA.HI.X R5, R144, c[0x0][0x174], R135, 0x1, P0 ;  /* 0x00005d009005aa11 */ /* 0x000fe200000f0c87 */
[----:B------:R-:W-:Y:S03]  /*7630*/  @P4 STS.128 [R202+0xf000], RZ ;  /* 0x00f000ffca004388 */ /* 0x000fe60000000c00 */
[CC--:B------:R-:W-:Y:S01]  /*7640*/  ISETP.GE.AND P6, PT, R2.reuse, R210.reuse, PT ;  /* 0x000000d20200720c */ /* 0x0c0fe20003fc6270 */
[----:B------:R-:W-:Y:S01]  /*7650*/  @!PT LDS RZ, [RZ] ;  /* 0x00000000fffff984 */ /* 0x000fe20000000800 */
[----:B------:R-:W-:Y:S01]  /*7660*/  @!PT LDS RZ, [RZ] ;  /* 0x00000000fffff984 */ /* 0x000fe20000000800 */
[----:B------:R-:W-:Y:S01]  /*7670*/  @!PT LDS RZ, [RZ] ;  /* 0x00000000fffff984 */ /* 0x000fe20000000800 */
[----:B------:R1:W-:Y:S03]  /*7680*/  @!P4 LDGSTS.E.BYPASS.LTC128B.128 [R202+0xf000], [R24.64+0x80] ;  /* 0x0f00008018cacfae */ /* 0x0003e6000b901d44 */
[C---:B------:R-:W-:Y:S01]  /*7690*/  ISETP.LT.OR P6, PT, R2.reuse, R211, P6 ;  /* 0x000000d30200720c */ /* 0x040fe200037c1670 */
        /* <DEDUP_REMOVED lines=21> */
[----:B------:R-:W2:Y:S04]  /*77f0*/  LDSM.16.M88.4 R20, [R193+0x6000] ;  /* 0x00600000c114783b */ /* 0x000ea80000000200 */
[----:B---3--:R-:W3:Y:S04]  /*7800*/  LDSM.16.M88.4 R12, [R193+0x6800] ;  /* 0x00680000c10c783b */ /* 0x008ee80000000200 */
[----:B------:R-:W3:Y:S04]  /*7810*/  LDSM.16.M88.4 R156, [R193+0x7000] ;  /* 0x00700000c19c783b */ /* 0x000ee80000000200 */
[----:B------:R-:W3:Y:S04]  /*7820*/  LDSM.16.M88.4 R144, [R193+0x7800] ;  /* 0x00780000c190783b */ /* 0x000ee80000000200 */
[----:B----4-:R-:W-:Y:S04]  /*7830*/  LDSM.16.M88.4 R8, [R192] ;  /* 0x00000000c008783b */ /* 0x010fe80000000200 */
[----:B------:R-:W4:Y:S04]  /*7840*/  LDSM.16.M88.4 R140, [R191] ;  /* 0x00000000bf8c783b */ /* 0x000f280000000200 */
[----:B------:R-:W4:Y:S04]  /*7850*/  LDSM.16.M88.4 R136, [R183] ;  /* 0x00000000b788783b */ /* 0x000f280000000200 */
[----:B-1----:R-:W1:Y:S04]  /*7860*/  LDSM.16.M88.4 R28, [R181] ;  /* 0x00000000b51c783b */ /* 0x002e680000000200 */
[----:B------:R-:W1:Y:S04]  /*7870*/  LDSM.16.M88.4 R32, [R182] ;  /* 0x00000000b620783b */ /* 0x000e680000000200 */
[----:B------:R-:W-:Y:S01]  /*7880*/  LDSM.16.M88.4 R220, [R190] ;  /* 0x00000000bedc783b */ /* 0x000fe20000000200 */
[C---:B--2---:R-:W-:Y:S03]  /*7890*/  HMMA.16816.F32 R24, R148.reuse, R20, RZ ;  /* 0x000000149418723c */ /* 0x044fe600000018ff */
[----:B-----5:R-:W2:Y:S04]  /*78a0*/  LDSM.16.M88.4 R4, [R187+0x6000] ;  /* 0x00600000bb04783b */ /* 0x020ea80000000200 */
[----:B------:R-:W5:Y:S01]  /*78b0*/  LDSM.16.M88.4 R224, [R187+0x6800] ;  /* 0x00680000bbe0783b */ /* 0x000f620000000200 */
[C---:B---3--:R-:W-:Y:S03]  /*78c0*/  HMMA.16816.F32 R16, R148.reuse, R12, RZ ;  /* 0x0000000c9410723c */ /* 0x048fe600000018ff */
[----:B------:R-:W3:Y:S04]  /*78d0*/  LDSM.16.M88.4 R164, [R187+0x7800] ;  /* 0x00780000bba4783b */ /* 0x000ee80000000200 */
[----:B------:R-:W1:Y:S01]  /*78e0*/  LDSM.16.M88.4 R168, [R187+0x7000] ;  /* 0x00700000bba8783b */ /* 0x000e620000000200 */
[C---:B------:R-:W-:Y:S03]  /*78f0*/  HMMA.16816.F32 R20, R148.reuse, R22, RZ ;  /* 0x000000169414723c */ /* 0x040fe600000018ff */
[----:B------:R-:W0:Y:S05]  /*7900*/  LDGDEPBAR ;  /* 0x00000000000079af */ /* 0x000e2a0000000000 */
[C---:B------:R-:W-:Y:S08]  /*7910*/  HMMA.16816.F32 R12, R148.reuse, R14, RZ ;  /* 0x0000000e940c723c */ /* 0x040ff000000018ff */
[C---:B------:R-:W-:Y:S08]  /*7920*/  HMMA.16816.F32 R160, R148.reuse, R156, RZ ;  /* 0x0000009c94a0723c */ /* 0x040ff000000018ff */
[C---:B------:R-:W-:Y:S08]  /*7930*/  HMMA.16816.F32 R156, R148.reuse, R158, RZ ;  /* 0x0000009e949c723c */ /* 0x040ff000000018ff */
[C---:B------:R-:W-:Y:S08]  /*7940*/  HMMA.16816.F32 R152, R148.reuse, R144, RZ ;  /* 0x000000909498723c */ /* 0x040ff000000018ff */
[----:B------:R-:W-:Y:S01]  /*7950*/  HMMA.16816.F32 R148, R148, R146, RZ ;  /* 0x000000929494723c */ /* 0x000fe200000018ff */
[----:B------:R-:W-:Y:S07]  /*7960*/  LDSM.16.M88.4 R144, [R189] ;  /* 0x00000000bd90783b */ /* 0x000fee0000000200 */
[C---:B----4-:R-:W-:Y:S08]  /*7970*/  HMMA.16816.F32 R24, R8.reuse, R140, R24 ;  /* 0x0000008c0818723c */ /* 0x050ff00000001818 */
[C---:B------:R-:W-:Y:S01]  /*7980*/  HMMA.16816.F32 R20, R8.reuse, R142, R20 ;  /* 0x0000008e0814723c */ /* 0x040fe20000001814 */
[----:B------:R-:W4:Y:S07]  /*7990*/  LDSM.16.M88.4 R140, [R180] ;  /* 0x00000000b48c783b */ /* 0x000f2e0000000200 */
[C---:B------:R-:W-:Y:S08]  /*79a0*/  HMMA.16816.F32 R16, R8.reuse, R136, R16 ;  /* 0x000000880810723c */ /* 0x040ff00000001810 */
[C---:B------:R-:W-:Y:S01]  /*79b0*/  HMMA.16816.F32 R12, R8.reuse, R138, R12 ;  /* 0x0000008a080c723c */ /* 0x040fe2000000180c */
[----:B------:R-:W3:Y:S07]  /*79c0*/  LDSM.16.M88.4 R136, [R180+0x800] ;  /* 0x00080000b488783b */ /* 0x000eee0000000200 */
[C---:B-1----:R-:W-:Y:S08]  /*79d0*/  HMMA.16816.F32 R152, R8.reuse, R28, R152 ;  /* 0x0000001c0898723c */ /* 0x042ff00000001898 */
[C---:B------:R-:W-:Y:S08]  /*79e0*/  HMMA.16816.F32 R160, R8.reuse, R32, R160 ;  /* 0x0000002008a0723c */ /* 0x040ff000000018a0 */
[C---:B------:R-:W-:Y:S01]  /*79f0*/  HMMA.16816.F32 R156, R8.reuse, R34, R156 ;  /* 0x00000022089c723c */ /* 0x040fe2000000189c */
[----:B------:R-:W1:Y:S07]  /*7a00*/  LDSM.16.M88.4 R32, [R180+0x1000] ;  /* 0x00100000b420783b */ /* 0x000e6e0000000200 */
[----:B------:R-:W-:Y:S01]  /*7a10*/  HMMA.16816.F32 R148, R8, R30, R148 ;  /* 0x0000001e0894723c */ /* 0x000fe20000001894 */
[----:B------:R-:W1:Y:S04]  /*7a20*/  LDSM.16.M88.4 R28, [R180+0x1800] ;  /* 0x00180000b41c783b */ /* 0x000e680000000200 */
[----:B------:R-:W-:Y:S03]  /*7a30*/  LDSM.16.M88.4 R8, [R194+0x2000] ;  /* 0x00200000c208783b */ /* 0x000fe60000000200 */
[C---:B--2---:R-:W-:Y:S08]  /*7a40*/  HMMA.16816.F32 R24, R220.reuse, R4, R24 ;  /* 0x00000004dc18723c */ /* 0x044ff00000001818 */
[C---:B------:R-:W-:Y:S01]  /*7a50*/  HMMA.16816.F32 R20, R220.reuse, R6, R20 ;  /* 0x00000006dc14723c */ /* 0x040fe20000001814 */
[----:B------:R-:W2:Y:S07]  /*7a60*/  LDSM.16.M88.4 R4, [R193+0x8000] ;  /* 0x00800000c104783b */ /* 0x000eae0000000200 */
[C---:B-----5:R-:W-:Y:S08]  /*7a70*/  HMMA.16816.F32 R16, R220.reuse, R224, R16 ;  /* 0x000000e0dc10723c */ /* 0x060ff00000001810 */
[C---:B------:R-:W-:Y:S08]  /*7a80*/  HMMA.16816.F32 R12, R220.reuse, R226, R12 ;  /* 0x000000e2dc0c723c */ /* 0x040ff0000000180c */
[C---:B---3--:R-:W-:Y:S08]  /*7a90*/  HMMA.16816.F32 R152, R220.reuse, R164, R152 ;  /* 0x000000a4dc98723c */ /* 0x048ff00000001898 */
[C---:B------:R-:W-:Y:S08]  /*7aa0*/  HMMA.16816.F32 R160, R220.reuse, R168, R160 ;  /* 0x000000a8dca0723c */ /* 0x040ff000000018a0 */
[C---:B------:R-:W-:Y:S01]  /*7ab0*/  HMMA.16816.F32 R156, R220.reuse, R170, R156 ;  /* 0x000000aadc9c723c */ /* 0x040fe2000000189c */
[----:B------:R-:W-:Y:S07]  /*7ac0*/  LDSM.16.M88.4 R168, [R176] ;  /* 0x00000000b0a8783b */ /* 0x000fee0000000200 */
[----:B------:R-:W-:Y:S01]  /*7ad0*/  HMMA.16816.F32 R164, R220, R166, R148 ;  /* 0x000000a6dca4723c */ /* 0x000fe20000001894 */
[----:B------:R-:W3:Y:S07]  /*7ae0*/  LDSM.16.M88.4 R148, [R193+0x8800] ;  /* 0x00880000c194783b */ /* 0x000eee0000000200 */
[C---:B----4-:R-:W-:Y:S08]  /*7af0*/  HMMA.16816.F32 R24, R144.reuse, R140, R24 ;  /* 0x0000008c9018723c */ /* 0x050ff00000001818 */
[C---:B------:R-:W-:Y:S01]  /*7b00*/  HMMA.16816.F32 R20, R144.reuse, R142, R20 ;  /* 0x0000008e9014723c */ /* 0x040fe20000001814 */
[----:B------:R-:W4:Y:S07]  /*7b10*/  LDSM.16.M88.4 R140, [R193+0x9000] ;  /* 0x00900000c18c783b */ /* 0x000f2e0000000200 */
[C---:B------:R-:W-:Y:S08]  /*7b20*/  HMMA.16816.F32 R16, R144.reuse, R136, R16 ;  /* 0x000000889010723c */ /* 0x040ff00000001810 */
[C---:B------:R-:W-:Y:S01]  /*7b30*/  HMMA.16816.F32 R12, R144.reuse, R138, R12 ;  /* 0x0000008a900c723c */ /* 0x040fe2000000180c */
[----:B------:R-:W5:Y:S07]  /*7b40*/  LDSM.16.M88.4 R136, [R193+0x9800] ;  /* 0x00980000c188783b */ /* 0x000f6e0000000200 */
[C---:B-1----:R-:W-:Y:S08]  /*7b50*/  HMMA.16816.F32 R160, R144.reuse, R32, R160 ;  /* 0x0000002090a0723c */ /* 0x042ff000000018a0 */
[C---:B------:R-:W-:Y:S01]  /*7b60*/  HMMA.16816.F32 R156, R144.reuse, R34, R156 ;  /* 0x00000022909c723c */ /* 0x040fe2000000189c */
[----:B------:R-:W-:Y:S07]  /*7b70*/  LDSM.16.M88.4 R32, [R179] ;  /* 0x00000000b320783b */ /* 0x000fee0000000200 */
[C---:B------:R-:W-:Y:S08]  /*7b80*/  HMMA.16816.F32 R152, R144.reuse, R28, R152 ;  /* 0x0000001c9098723c */ /* 0x040ff00000001898 */
[----:B------:R-:W-:Y:S01]  /*7b90*/  HMMA.16816.F32 R164, R144, R30, R164 ;  /* 0x0000001e90a4723c */ /* 0x000fe200000018a4 */
[----:B------:R-:W-:Y:S04]  /*7ba0*/  LDSM.16.M88.4 R144, [R192+0x2000] ;  /* 0x00200000c090783b */ /* 0x000fe80000000200 */
[----:B------:R-:W1:Y:S03]  /*7bb0*/  LDSM.16.M88.4 R28, [R178] ;  /* 0x00000000b21c783b */ /* 0x000e660000000200 */
[C---:B--2---:R-:W-:Y:S08]  /*7bc0*/  HMMA.16816.F32 R24, R8.reuse, R4, R24 ;  /* 0x000000040818723c */ /* 0x044ff00000001818 */
[C---:B------:R-:W-:Y:S01]  /*7bd0*/  HMMA.16816.F32 R20, R8.reuse, R6, R20 ;  /* 0x000000060814723c */ /* 0x040fe20000001814 */
[----:B------:R-:W2:Y:S07]  /*7be0*/  LDSM.16.M88.4 R4, [R177] ;  /* 0x00000000b104783b */ /* 0x000eae0000000200 */
[C---:B---3--:R-:W-:Y:S08]  /*7bf0*/  HMMA.16816.F32 R16, R8.reuse, R148, R16 ;  /* 0x000000940810723c */ /* 0x048ff00000001810 */
[C---:B------:R-:W-:Y:S01]  /*7c00*/  HMMA.16816.F32 R12, R8.reuse, R150, R12 ;  /* 0x00000096080c723c */ /* 0x040fe2000000180c */
[----:B------:R-:W-:Y:S07]  /*7c10*/  LDSM.16.M88.4 R148, [R187+0x8000] ;  /* 0x00800000bb94783b */ /* 0x000fee0000000200 */
[C---:B----4-:R-:W-:Y:S08]  /*7c20*/  HMMA.16816.F32 R160, R8.reuse, R140, R160 ;  /* 0x0000008c08a0723c */ /* 0x050ff000000018a0 */
[C---:B------:R-:W-:Y:S01]  /*7c30*/  HMMA.16816.F32 R156, R8.reuse, R142, R156 ;  /* 0x0000008e089c723c */ /* 0x040fe2000000189c */
[----:B------:R-:W-:Y:S07]  /*7c40*/  LDSM.16.M88.4 R140, [R187+0x8800] ;  /* 0x00880000bb8c783b */ /* 0x000fee0000000200 */
[C---:B-----5:R-:W-:Y:S01]  /*7c50*/  HMMA.16816.F32 R220, R8.reuse, R136, R152 ;  /* 0x0000008808dc723c */ /* 0x060fe20000001898 */
[----:B------:R-:W3:Y:S07]  /*7c60*/  LDSM.16.M88.4 R152, [R190+0x2000] ;  /* 0x00200000be98783b */ /* 0x000eee0000000200 */
[----:B------:R-:W-:Y:S01]  /*7c70*/  HMMA.16816.F32 R164, R8, R138, R164 ;  /* 0x0000008a08a4723c */ /* 0x000fe200000018a4 */
[----:B------:R-:W4:Y:S04]  /*7c80*/  LDSM.16.M88.4 R8, [R187+0x9000] ;  /* 0x00900000bb08783b */ /* 0x000f280000000200 */
[----:B------:R-:W-:Y:S03]  /*7c90*/  LDSM.16.M88.4 R136, [R189+0x2000] ;  /* 0x00200000bd88783b */ /* 0x000fe60000000200 */
[C---:B-1----:R-:W-:Y:S08]  /*7ca0*/  HMMA.16816.F32 R16, R144.reuse, R28, R16 ;  /* 0x0000001c9010723c */ /* 0x042ff00000001810 */
[C---:B------:R-:W-:Y:S01]  /*7cb0*/  HMMA.16816.F32 R12, R144.reuse, R30, R12 ;  /* 0x0000001e900c723c */ /* 0x040fe2000000180c */
[----:B------:R-:W1:Y:S07]  /*7cc0*/  LDSM.16.M88.4 R28, [R187+0x9800] ;  /* 0x00980000bb1c783b */ /* 0x000e6e0000000200 */
[C---:B------:R-:W-:Y:S08]  /*7cd0*/  HMMA.16816.F32 R24, R144.reuse, R32, R24 ;  /* 0x000000209018723c */ /* 0x040ff00000001818 */
[C---:B------:R-:W-:Y:S01]  /*7ce0*/  HMMA.16816.F32 R20, R144.reuse, R34, R20 ;  /* 0x000000229014723c */ /* 0x040fe20000001814 */
[----:B------:R-:W5:Y:S07]  /*7cf0*/  LDSM.16.M88.4 R32, [R180+0x2000] ;  /* 0x00200000b420783b */ /* 0x000f6e0000000200 */
[C---:B--2---:R-:W-:Y:S08]  /*7d00*/  HMMA.16816.F32 R160, R144.reuse, R4, R160 ;  /* 0x0000000490a0723c */ /* 0x044ff000000018a0 */
[C---:B------:R-:W-:Y:S01]  /*7d10*/  HMMA.16816.F32 R156, R144.reuse, R6, R156 ;  /* 0x00000006909c723c */ /* 0x040fe2000000189c */
[----:B------:R-:W2:Y:S07]  /*7d20*/  LDSM.16.M88.4 R4, [R180+0x2800] ;  /* 0x00280000b404783b */ /* 0x000eae0000000200 */
[C---:B------:R-:W-:Y:S08]  /*7d30*/  HMMA.16816.F32 R220, R144.reuse, R168, R220 ;  /* 0x000000a890dc723c */ /* 0x040ff000000018dc */
[----:B------:R-:W-:Y:S01]  /*7d40*/  HMMA.16816.F32 R164, R144, R170, R164 ;  /* 0x000000aa90a4723c */ /* 0x000fe200000018a4 */
[----:B------:R-:W1:Y:S04]  /*7d50*/  LDSM.16.M88.4 R144, [R180+0x3000] ;  /* 0x00300000b490783b */ /* 0x000e680000000200 */
[----:B------:R-:W-:Y:S03]  /*7d60*/  LDSM.16.M88.4 R168, [R193+0xa800] ;  /* 0x00a80000c1a8783b */ /* 0x000fe60000000200 */
[C---:B---3--:R-:W-:Y:S08]  /*7d70*/  HMMA.16816.F32 R16, R152.reuse, R140, R16 ;  /* 0x0000008c9810723c */ /* 0x048ff00000001810 */
[C---:B------:R-:W-:Y:S01]  /*7d80*/  HMMA.16816.F32 R12, R152.reuse, R142, R12 ;  /* 0x0000008e980c723c */ /* 0x040fe2000000180c */
[----:B------:R-:W3:Y:S07]  /*7d90*/  LDSM.16.M88.4 R140, [R180+0x3800] ;  /* 0x00380000b48c783b */ /* 0x000eee0000000200 */
[C---:B------:R-:W-:Y:S08]  /*7da0*/  HMMA.16816.F32 R24, R152.reuse, R148, R24 ;  /* 0x000000949818723c */ /* 0x040ff00000001818 */
[C---:B------:R-:W-:Y:S01]  /*7db0*/  HMMA.16816.F32 R20, R152.reuse, R150, R20 ;  /* 0x000000969814723c */ /* 0x040fe20000001814 */
[----:B------:R-:W-:Y:S07]  /*7dc0*/  LDSM.16.M88.4 R148, [R194+0x4000] ;  /* 0x00400000c294783b */ /* 0x000fee0000000200 */
[C---:B----4-:R-:W-:Y:S08]  /*7dd0*/  HMMA.16816.F32 R160, R152.reuse, R8, R160 ;  /* 0x0000000898a0723c */ /* 0x050ff000000018a0 */
[C---:B------:R-:W-:Y:S01]  /*7de0*/  HMMA.16816.F32 R156, R152.reuse, R10, R156 ;  /* 0x0000000a989c723c */ /* 0x040fe2000000189c */
[----:B------:R-:W4:Y:S07]  /*7df0*/  LDSM.16.M88.4 R8, [R193+0xa000] ;  /* 0x00a00000c108783b */ /* 0x000f2e0000000200 */
[C---:B-1----:R-:W-:Y:S08]  /*7e00*/  HMMA.16816.F32 R220, R152.reuse, R28, R220 ;  /* 0x0000001c98dc723c */ /* 0x042ff000000018dc */
[----:B------:R-:W-:Y:S01]  /*7e10*/  HMMA.16816.F32 R164, R152, R30, R164 ;  /* 0x0000001e98a4723c */ /* 0x000fe200000018a4 */
[----:B------:R-:W-:Y:S07]  /*7e20*/  LDSM.16.M88.4 R28, [R175] ;  /* 0x00000000af1c783b */ /* 0x000fee0000000200 */
[C---:B-----5:R-:W-:Y:S08]  /*7e30*/  HMMA.16816.F32 R24, R136.reuse, R32, R24 ;  /* 0x000000208818723c */ /* 0x060ff00000001818 */
[C---:B--2---:R-:W-:Y:S08]  /*7e40*/  HMMA.16816.F32 R16, R136.reuse, R4, R16 ;  /* 0x000000048810723c */ /* 0x044ff00000001810 */
[C---:B------:R-:W-:Y:S01]  /*7e50*/  HMMA.16816.F32 R20, R136.reuse, R34, R20 ;  /* 0x000000228814723c */ /* 0x040fe20000001814 */
[----:B------:R-:W1:Y:S07]  /*7e60*/  LDSM.16.M88.4 R32, [R192+0x4000] ;  /* 0x00400000c020783b */ /* 0x000e6e0000000200 */
[C---:B------:R-:W-:Y:S01]  /*7e70*/  HMMA.16816.F32 R12, R136.reuse, R6, R12 ;  /* 0x00000006880c723c */ /* 0x040fe2000000180c */
[----:B------:R-:W2:Y:S07]  /*7e80*/  LDSM.16.M88.4 R4, [R193+0xb000] ;  /* 0x00b00000c104783b */ /* 0x000eae0000000200 */
[C---:B------:R-:W-:Y:S08]  /*7e90*/  HMMA.16816.F32 R160, R136.reuse, R144, R160 ;  /* 0x0000009088a0723c */ /* 0x040ff000000018a0 */
[C---:B------:R-:W-:Y:S01]  /*7ea0*/  HMMA.16816.F32 R156, R136.reuse, R146, R156 ;  /* 0x00000092889c723c */ /* 0x040fe2000000189c */
[----:B------:R-:W5:Y:S07]  /*7eb0*/  LDSM.16.M88.4 R144, [R193+0xb800] ;  /* 0x00b80000c190783b */ /* 0x000f6e0000000200 */
[C---:B---3--:R-:W-:Y:S08]  /*7ec0*/  HMMA.16816.F32 R220, R136.reuse, R140, R220 ;  /* 0x0000008c88dc723c */ /* 0x048ff000000018dc */
[----:B------:R-:W-:Y:S01]  /*7ed0*/  HMMA.16816.F32 R164, R136, R142, R164 ;  /* 0x0000008e88a4723c */ /* 0x000fe200000018a4 */
[----:B------:R-:W3:Y:S04]  /*7ee0*/  LDSM.16.M88.4 R136, [R174] ;  /* 0x00000000ae88783b */ /* 0x000ee80000000200 */
[----:B------:R-:W-:Y:S03]  /*7ef0*/  LDSM.16.M88.4 R140, [R190+0x4000] ;  /* 0x00400000be8c783b */ /* 0x000fe60000000200 */
[C---:B----4-:R-:W-:Y:S08]  /*7f00*/  HMMA.16816.F32 R24, R148.reuse, R8, R24 ;  /* 0x000000089418723c */ /* 0x050ff00000001818 */
[C---:B------:R-:W-:Y:S08]  /*7f10*/  HMMA.16816.F32 R16, R148.reuse, R168, R16 ;  /* 0x000000a89410723c */ /* 0x040ff00000001810 */
[C---:B------:R-:W-:Y:S01]  /*7f20*/  HMMA.16816.F32 R20, R148.reuse, R10, R20 ;  /* 0x0000000a9414723c */ /* 0x040fe20000001814 */
[----:B------:R-:W-:Y:S07]  /*7f30*/  LDSM.16.M88.4 R8, [R173] ;  /* 0x00000000ad08783b */ /* 0x000fee0000000200 */
[----:B------:R-:W-:Y:S01]  /*7f40*/  HMMA.16816.F32 R168, R148, R170, R12 ;  /* 0x000000aa94a8723c */ /* 0x000fe2000000180c */
[----:B------:R-:W4:Y:S07]  /*7f50*/  LDSM.16.M88.4 R12, [R187+0xa000] ;  /* 0x00a00000bb0c783b */ /* 0x000f2e0000000200 */
[----:B-1----:R-:W-:Y:S08]  /*7f60*/  HMMA.16816.F32 R24, R32, R28, R24 ;  /* 0x0000001c2018723c */ /* 0x002ff00000001818 */
[C---:B--2---:R-:W-:Y:S08]  /*7f70*/  HMMA.16816.F32 R160, R148.reuse, R4, R160 ;  /* 0x0000000494a0723c */ /* 0x044ff000000018a0 */
[C---:B------:R-:W-:Y:S01]  /*7f80*/  HMMA.16816.F32 R156, R148.reuse, R6, R156 ;  /* 0x00000006949c723c */ /* 0x040fe2000000189c */
[----:B------:R-:W1:Y:S07]  /*7f90*/  LDSM.16.M88.4 R4, [R172] ;  /* 0x00000000ac04783b */ /* 0x000e6e0000000200 */
[C---:B-----5:R-:W-:Y:S08]  /*7fa0*/  HMMA.16816.F32 R220, R148.reuse, R144, R220 ;  /* 0x0000009094dc723c */ /* 0x060ff000000018dc */
[----:B------:R-:W-:Y:S01]  /*7fb0*/  HMMA.16816.F32 R164, R148, R146, R164 ;  /* 0x0000009294a4723c */ /* 0x000fe200000018a4 */
[----:B------:R-:W-:Y:S07]  /*7fc0*/  LDSM.16.M88.4 R148, [R187+0xb000] ;  /* 0x00b00000bb94783b */ /* 0x000fee0000000200 */
[C---:B------:R-:W-:Y:S01]  /*7fd0*/  HMMA.16816.F32 R20, R32.reuse, R30, R20 ;  /* 0x0000001e2014723c */ /* 0x040fe20000001814 */
[----:B------:R-:W-:Y:S07]  /*7fe0*/  LDSM.16.M88.4 R28, [R189+0x4000] ;  /* 0x00400000bd1c783b */ /* 0x000fee0000000200 */
[C---:B---3--:R-:W-:Y:S01]  /*7ff0*/  HMMA.16816.F32 R144, R32.reuse, R136, R16 ;  /* 0x000000882090723c */ /* 0x048fe20000001810 */
[----:B------:R-:W2:Y:S07]  /*8000*/  LDSM.16.M88.4 R16, [R180+0x4000] ;  /* 0x00400000b410783b */ /* 0x000eae0000000200 */
[----:B------:R-:W-:Y:S01]  /*8010*/  HMMA.16816.F32 R168, R32, R138, R168 ;  /* 0x0000008a20a8723c */ /* 0x000fe200000018a8 */
[----:B------:R-:W3:Y:S07]  /*8020*/  LDSM.16.M88.4 R136, [R187+0xa800] ;  /* 0x00a80000bb88783b */ /* 0x000eee0000000200 */
[----:B----4-:R-:W-:Y:S08]  /*8030*/  HMMA.16816.F32 R24, R140, R12, R24 ;  /* 0x0000000c8c18723c */ /* 0x010ff00000001818 */
[C---:B------:R-:W-:Y:S08]  /*8040*/  HMMA.16816.F32 R160, R32.reuse, R8, R160 ;  /* 0x0000000820a0723c */ /* 0x040ff000000018a0 */
[----:B------:R-:W-:Y:S01]  /*8050*/  HMMA.16816.F32 R156, R32, R10, R156 ;  /* 0x0000000a209c723c */ /* 0x000fe2000000189c */
[----:B------:R-:W4:Y:S07]  /*8060*/  LDSM.16.M88.4 R8, [R187+0xb800] ;  /* 0x00b80000bb08783b */ /* 0x000f2e0000000200 */
[----:B------:R-:W-:Y:S01]  /*8070*/  HMMA.16816.F32 R20, R140, R14, R20 ;  /* 0x0000000e8c14723c */ /* 0x000fe20000001814 */
[----:B------:R-:W5:Y:S07]  /*8080*/  LDSM.16.M88.4 R12, [R180+0x4800] ;  /* 0x00480000b40c783b */ /* 0x000f6e0000000200 */
[----:B-1----:R-:W-:Y:S08]  /*8090*/  HMMA.16816.F32 R220, R32, R4, R220 ;  /* 0x0000000420dc723c */ /* 0x002ff000000018dc */
[----:B--2---:R-:W-:Y:S07]  /*80a0*/  HMMA.16816.F32 R24, R28, R16, R24 ;  /* 0x000000101c18723c */ /* 0x004fee0000001818 */
[----:B------:R-:W-:Y:S01]  /*80b0*/  IADD3 R16, R2, 0x1, RZ ;  /* 0x0000000102107810 */ /* 0x000fe20007ffe0ff */
[----:B---3--:R-:W-:Y:S03]  /*80c0*/  HMMA.16816.F32 R144, R140, R136, R144 ;  /* 0x000000888c90723c */ /* 0x008fe60000001890 */
[----:B------:R-:W-:-:S02]  /*80d0*/  ISETP.GE.AND P0, PT, R16, R210, PT ;  /* 0x000000d21000720c */ /* 0x000fc40003f06270 */
[C---:B------:R-:W-:Y:S02]  /*80e0*/  ISETP.GE.AND P1, PT, R16.reuse, R208, PT ;  /* 0x000000d01000720c */ /* 0x040fe40003f26270 */
[C---:B------:R-:W-:Y:S01]  /*80f0*/  ISETP.LT.OR P0, PT, R16.reuse, R211, P0 ;  /* 0x000000d31000720c */ /* 0x040fe20000701670 */
[----:B------:R-:W-:Y:S01]  /*8100*/  HMMA.16816.F32 R164, R32, R6, R164 ;  /* 0x0000000620a4723c */ /* 0x000fe200000018a4 */
[----:B------:R-:W1:Y:S01]  /*8110*/  LDSM.16.M88.4 R4, [R180+0x5000] ;  /* 0x00500000b404783b */ /* 0x000e620000000200 */
[----:B------:R-:W-:-:S06]  /*8120*/  ISETP.LT.OR P1, PT, R16, R209, P1 ;  /* 0x000000d11000720c */ /* 0x000fcc0000f21670 */
[----:B------:R-:W-:Y:S01]  /*8130*/  HMMA.16816.F32 R168, R140, R138, R168 ;  /* 0x0000008a8ca8723c */ /* 0x000fe200000018a8 */
[----:B------:R-:W-:Y:S02]  /*8140*/  FSEL R16, R25, -INF , !P0 ;  /* 0xff80000019107808 */ /* 0x000fe40004000000 */
[----:B------:R-:W-:Y:S02]  /*8150*/  IADD3 R25, R2, 0x10, RZ ;  /* 0x0000001002197810 */ /* 0x000fe40007ffe0ff */
[----:B------:R-:W-:-:S03]  /*8160*/  FSEL R17, R27, -INF , !P1 ;  /* 0xff8000001b117808 */ /* 0x000fc60004800000 */
[----:B------:R-:W-:Y:S07]  /*8170*/  HMMA.16816.F32 R20, R28, R18, R20 ;  /* 0x000000121c14723c */ /* 0x000fee0000001814 */
[----:B------:R-:W-:Y:S01]  /*8180*/  IADD3 R18, R2, 0x8, RZ ;  /* 0x0000000802127810 */ /* 0x000fe20007ffe0ff */
[----:B----4-:R-:W-:Y:S03]  /*8190*/  HMMA.16816.F32 R220, R140, R8, R220 ;  /* 0x000000088cdc723c */ /* 0x010fe600000018dc */
[----:B------:R-:W-:-:S04]  /*81a0*/  ISETP.GE.AND P0, PT, R18, R208, PT ;  /* 0x000000d01200720c */ /* 0x000fc80003f06270 */
[----:B------:R-:W-:Y:S01]  /*81b0*/  FSEL R8, R24, -INF , !P6 ;  /* 0xff80000018087808 */ /* 0x000fe20007000000 */
[----:B-----5:R-:W-:Y:S01]  /*81c0*/  HMMA.16816.F32 R144, R28, R12, R144 ;  /* 0x0000000c1c90723c */ /* 0x020fe20000001890 */
[----:B------:R-:W-:Y:S02]  /*81d0*/  ISETP.GE.AND P6, PT, R2, R208, PT ;  /* 0x000000d00200720c */ /* 0x000fe40003fc6270 */
[-C--:B------:R-:W-:Y:S02]  /*81e0*/  ISETP.LT.OR P0, PT, R18, R209.reuse, P0 ;  /* 0x000000d11200720c */ /* 0x080fe40000701670 */
[C---:B------:R-:W-:Y:S02]  /*81f0*/  ISETP.LT.OR P6, PT, R2.reuse, R209, P6 ;  /* 0x000000d10200720c */ /* 0x040fe400037c1670 */
[----:B------:R-:W-:Y:S01]  /*8200*/  IADD3 R24, R2, 0x9, RZ ;  /* 0x0000000902187810 */ /* 0x000fe20007ffe0ff */
[----:B------:R-:W-:Y:S01]  /*8210*/  HMMA.16816.F32 R160, R140, R148, R160 ;  /* 0x000000948ca0723c */ /* 0x000fe200000018a0 */
[----:B------:R-:W-:-:S02]  /*8220*/  FSEL R9, R26, -INF , !P6 ;  /* 0xff8000001a097808 */ /* 0x000fc40007000000 */
[-C--:B------:R-:W-:Y:S02]  /*8230*/  ISETP.GE.AND P6, PT, R18, R210.reuse, PT ;  /* 0x000000d21200720c */ /* 0x080fe40003fc6270 */
[----:B------:R-:W-:Y:S02]  /*8240*/  FSEL R19, R22, -INF , !P0 ;  /* 0xff80000016137808 */ /* 0x000fe40004000000 */
[----:B------:R-:W-:Y:S01]  /*8250*/  ISETP.LT.OR P6, PT, R18, R211, P6 ;  /* 0x000000d31200720c */ /* 0x000fe200037c1670 */
[----:B------:R-:W-:Y:S01]  /*8260*/  HMMA.16816.F32 R156, R140, R150, R156 ;  /* 0x000000968c9c723c */ /* 0x000fe2000000189c */
[----:B------:R-:W-:Y:S02]  /*8270*/  ISETP.GE.AND P1, PT, R24, R210, PT ;  /* 0x000000d21800720c */ /* 0x000fe40003f26270 */
[----:B------:R-:W-:Y:S02]  /*8280*/  FSEL R32, R20, -INF , !P6 ;  /* 0xff80000014207808 */ /* 0x000fe40007000000 */
[----:B------:R-:W-:-:S02]  /*8290*/  ISETP.GE.AND P6, PT, R24, R208, PT ;  /* 0x000000d01800720c */ /* 0x000fc40003fc6270 */
[----:B------:R-:W-:Y:S01]  /*82a0*/  ISETP.GE.AND P0, PT, R25, R210, PT ;  /* 0x000000d21900720c */ /* 0x000fe20003f06270 */
[----:B------:R-:W-:Y:S01]  /*82b0*/  HMMA.16816.F32 R168, R28, R14, R168 ;  /* 0x0000000e1ca8723c */ /* 0x000fe200000018a8 */
[----:B------:R-:W2:Y:S01]  /*82c0*/  LDSM.16.M88.4 R12, [R180+0x5800] ;  /* 0x00580000b40c783b */ /* 0x000ea20000000200 */
[----:B------:R-:W-:Y:S01]  /*82d0*/  ISETP.LT.OR P1, PT, R24, R211, P1 ;  /* 0x000000d31800720c */ /* 0x000fe20000f21670 */
[----:B------:R-:W-:-:S04]  /*82e0*/  DEPBAR.LE SB0, 0x0 ;  /* 0x000080000000791a */ /* 0x000fc80000000000 */
[----:B------:R-:W-:Y:S01]  /*82f0*/  ISETP.LT.OR P6, PT, R24, R209, P6 ;  /* 0x000000d11800720c */ /* 0x000fe200037c1670 */
[----:B------:R-:W-:Y:S01]  /*8300*/  HMMA.16816.F32 R164, R140, R10, R164 ;  /* 0x0000000a8ca4723c */ /* 0x000fe200000018a4 */
[----:B------:R-:W-:Y:S02]  /*8310*/  ISETP.LT.OR P0, PT, R25, R211, P0 ;  /* 0x000000d31900720c */ /* 0x000fe40000701670 */
[----:B------:R-:W-:Y:S02]  /*8320*/  IADD3 R20, R2, 0x11, RZ ;  /* 0x0000001102147810 */ /* 0x000fe40007ffe0ff */
[----:B------:R-:W-:Y:S02]  /*8330*/  FSEL R18, R21, -INF , !P1 ;  /* 0xff80000015127808 */ /* 0x000fe40004800000 */
[----:B------:R-:W-:Y:S01]  /*8340*/  FSEL R11, R23, -INF , !P6 ;  /* 0xff800000170b7808 */ /* 0x000fe20007000000 */
[----:B-1----:R-:W-:Y:S01]  /*8350*/  HMMA.16816.F32 R160, R28, R4, R160 ;  /* 0x000000041ca0723c */ /* 0x002fe200000018a0 */
[----:B------:R-:W-:-:S02]  /*8360*/  FSEL R26, R144, -INF , !P0 ;  /* 0xff800000901a7808 */ /* 0x000fc40004000000 */
[C---:B------:R-:W-:Y:S02]  /*8370*/  ISETP.GE.AND P1, PT, R25.reuse, R208, PT ;  /* 0x000000d01900720c */ /* 0x040fe40003f26270 */
[C---:B------:R-:W-:Y:S02]  /*8380*/  ISETP.GE.AND P6, PT, R20.reuse, R210, PT ;  /* 0x000000d21400720c */ /* 0x040fe40003fc6270 */
[C---:B------:R-:W-:Y:S01]  /*8390*/  ISETP.GE.AND P0, PT, R20.reuse, R208, PT ;  /* 0x000000d01400720c */ /* 0x040fe20003f06270 */
[----:B------:R-:W-:Y:S01]  /*83a0*/  HMMA.16816.F32 R156, R28, R6, R156 ;  /* 0x000000061c9c723c */ /* 0x000fe2000000189c */
[----:B------:R-:W-:Y:S02]  /*83b0*/  ISETP.LT.OR P1, PT, R25, R209, P1 ;  /* 0x000000d11900720c */ /* 0x000fe40000f21670 */
[C---:B------:R-:W-:Y:S02]  /*83c0*/  ISETP.LT.OR P6, PT, R20.reuse, R211, P6 ;  /* 0x000000d31400720c */ /* 0x040fe400037c1670 */
[----:B------:R-:W-:-:S02]  /*83d0*/  ISETP.LT.OR P0, PT, R20, R209, P0 ;  /* 0x000000d11400720c */ /* 0x000fc40000701670 */
[C---:B------:R-:W-:Y:S02]  /*83e0*/  IADD3 R10, R2.reuse, 0x18, RZ ;  /* 0x00000018020a7810 */ /* 0x040fe40007ffe0ff */
[----:B------:R-:W-:Y:S02]  /*83f0*/  IADD3 R4, R2, 0x19, RZ ;  /* 0x0000001902047810 */ /* 0x000fe40007ffe0ff */
[----:B------:R-:W-:Y:S02]  /*8400*/  FSEL R25, R146, -INF , !P1 ;  /* 0xff80000092197808 */ /* 0x000fe40004800000 */
[----:B------:R-:W-:Y:S02]  /*8410*/  FSEL R24, R145, -INF , !P6 ;  /* 0xff80000091187808 */ /* 0x000fe40007000000 */
[----:B------:R-:W-:Y:S01]  /*8420*/  FSEL R27, R147, -INF , !P0 ;  /* 0xff800000931b7808 */ /* 0x000fe20004000000 */
[----:B------:R-:W-:Y:S01]  /*8430*/  BAR.SYNC.DEFER_BLOCKING 0x0 ;  /* 0x0000000000007b1d */ /* 0x000fe20000010000 */
[C---:B------:R-:W-:Y:S01]  /*8440*/  ISETP.GE.AND P1, PT, R10.reuse, R210, PT ;  /* 0x000000d20a00720c */ /* 0x040fe20003f26270 */
[----:B--2---:R-:W-:Y:S01]  /*8450*/  HMMA.16816.F32 R220, R28, R12, R220 ;  /* 0x0000000c1cdc723c */ /* 0x004fe200000018dc */
[----:B------:R-:W-:-:S02]  /*8460*/  ISETP.GE.AND P0, PT, R10, R208, PT ;  /* 0x000000d00a00720c */ /* 0x000fc40003f06270 */
[----:B------:R-:W-:Y:S02]  /*8470*/  ISETP.GE.AND P6, PT, R4, R210, PT ;  /* 0x000000d20400720c */ /* 0x000fe40003fc6270 */
[C---:B------:R-:W-:Y:S02]  /*8480*/  ISETP.LT.OR P1, PT, R10.reuse, R211, P1 ;  /* 0x000000d30a00720c */ /* 0x040fe40000f21670 */
[----:B------:R-:W-:Y:S01]  /*8490*/  ISETP.LT.OR P0, PT, R10, R209, P0 ;  /* 0x000000d10a00720c */ /* 0x000fe20000701670 */
[----:B------:R-:W-:Y:S01]  /*84a0*/  HMMA.16816.F32 R164, R28, R14, R164 ;  /* 0x0000000e1ca4723c */ /* 0x000fe200000018a4 */
[----:B------:R-:W-:Y:S02]  /*84b0*/  ISETP.LT.OR P6, PT, R4, R211, P6 ;  /* 0x000000d30400720c */ /* 0x000fe400037c1670 */
[----:B------:R-:W-:Y:S02]  /*84c0*/  IADD3 R5, R2, 0x20, RZ ;  /* 0x0000002002057810 */ /* 0x000fe40007ffe0ff */
[----:B------:R-:W-:-:S02]  /*84d0*/  FSEL R22, R168, -INF , !P1 ;  /* 0xff800000a8167808 */ /* 0x000fc40004800000 */
[----:B------:R-:W-:Y:S02]  /*84e0*/  FSEL R23, R170, -INF , !P0 ;  /* 0xff800000aa177808 */ /* 0x000fe40004000000 */
[----:B------:R-:W-:Y:S02]  /*84f0*/  FSEL R20, R169, -INF , !P6 ;  /* 0xff800000a9147808 */ /* 0x000fe40007000000 */
[C---:B------:R-:W-:Y:S02]  /*8500*/  ISETP.GE.AND P1, PT, R4.reuse, R208, PT ;  /* 0x000000d00400720c */ /* 0x040fe40003f26270 */
[C---:B------:R-:W-:Y:S02]  /*8510*/  ISETP.GE.AND P0, PT, R5.reuse, R210, PT ;  /* 0x000000d20500720c */ /* 0x040fe40003f06270 */
[----:B------:R-:W-:Y:S02]  /*8520*/  ISETP.GE.AND P6, PT, R5, R208, PT ;  /* 0x000000d00500720c */ /* 0x000fe40003fc6270 */
        /* <DEDUP_REMOVED lines=10> */
[----:B------:R-:W-:Y:S02]  /*85d0*/  ISETP.GE.AND P6, PT, R5, R210, PT ;  /* 0x000000d20500720c */ /* 0x000fe40003fc6270 */
[C---:B------:R-:W-:Y:S02]  /*85e0*/  ISETP.LT.OR P1, PT, R4.reuse, R211, P1 ;  /* 0x000000d30400720c */ /* 0x040fe40000f21670 */
[----:B------:R-:W-:-:S02]  /*85f0*/  ISETP.LT.OR P0, PT, R4, R209, P0 ;  /* 0x000000d10400720c */ /* 0x000fc40000701670 */
[----:B------:R-:W-:Y:S02]  /*8600*/  ISETP.LT.OR P6, PT, R5, R211, P6 ;  /* 0x000000d30500720c */ /* 0x000fe400037c1670 */
[----:B------:R-:W-:Y:S02]  /*8610*/  IADD3 R6, R2, 0x29, RZ ;  /* 0x0000002902067810 */ /* 0x000fe40007ffe0ff */
[----:B------:R-:W-:Y:S02]  /*8620*/  FSEL R218, R161, -INF , !P1 ;  /* 0xff800000a1da7808 */ /* 0x000fe40004800000 */
[----:B------:R-:W-:Y:S02]  /*8630*/  FSEL R171, R163, -INF , !P0 ;  /* 0xff800000a3ab7808 */ /* 0x000fe40004000000 */
[----:B------:R-:W-:Y:S02]  /*8640*/  FSEL R170, R156, -INF , !P6 ;  /* 0xff8000009caa7808 */ /* 0x000fe40007000000 */
[----:B------:R-:W-:-:S02]  /*8650*/  ISETP.GE.AND P1, PT, R5, R208, PT ;  /* 0x000000d00500720c */ /* 0x000fc40003f26270 */
[C---:B------:R-:W-:Y:S02]  /*8660*/  ISETP.GE.AND P0, PT, R6.reuse, R210, PT ;  /* 0x000000d20600720c */ /* 0x040fe40003f06270 */
[C---:B------:R-:W-:Y:S02]  /*8670*/  ISETP.GE.AND P6, PT, R6.reuse, R208, PT ;  /* 0x000000d00600720c */ /* 0x040fe40003fc6270 */
[----:B------:R-:W-:Y:S02]  /*8680*/  ISETP.LT.OR P1, PT, R5, R209, P1 ;  /* 0x000000d10500720c */ /* 0x000fe40000f21670 */
[C---:B------:R-:W-:Y:S02]  /*8690*/  ISETP.LT.OR P0, PT, R6.reuse, R211, P0 ;  /* 0x000000d30600720c */ /* 0x040fe40000701670 */
[----:B------:R-:W-:Y:S02]  /*86a0*/  ISETP.LT.OR P6, PT, R6, R209, P6 ;  /* 0x000000d10600720c */ /* 0x000fe400037c1670 */
[----:B------:R-:W-:-:S02]  /*86b0*/  IADD3 R4, R2, 0x30, RZ ;  /* 0x0000003002047810 */ /* 0x000fc40007ffe0ff */
[----:B------:R-:W-:Y:S02]  /*86c0*/  IADD3 R5, R2, 0x31, RZ ;  /* 0x0000003102057810 */ /* 0x000fe40007ffe0ff */
[----:B------:R-:W-:Y:S02]  /*86d0*/  FSEL R163, R158, -INF , !P1 ;  /* 0xff8000009ea37808 */ /* 0x000fe40004800000 */
[----:B------:R-:W-:Y:S02]  /*86e0*/  FSEL R168, R157, -INF , !P0 ;  /* 0xff8000009da87808 */ /* 0x000fe40004000000 */
[----:B------:R-:W-:Y:S02]  /*86f0*/  FSEL R169, R159, -INF , !P6 ;  /* 0xff8000009fa97808 */ /* 0x000fe40007000000 */
[C---:B------:R-:W-:Y:S02]  /*8700*/  ISETP.GE.AND P1, PT, R4.reuse, R210, PT ;  /* 0x000000d20400720c */ /* 0x040fe40003f26270 */
[----:B------:R-:W-:-:S02]  /*8710*/  ISETP.GE.AND P0, PT, R4, R208, PT ;  /* 0x000000d00400720c */ /* 0x000fc40003f06270 */
[C---:B------:R-:W-:Y:S02]  /*8720*/  ISETP.GE.AND P6, PT, R5.reuse, R210, PT ;  /* 0x000000d20500720c */ /* 0x040fe40003fc6270 */
[C---:B------:R-:W-:Y:S02]  /*8730*/  ISETP.LT.OR P1, PT, R4.reuse, R211, P1 ;  /* 0x000000d30400720c */ /* 0x040fe40000f21670 */
[----:B------:R-:W-:Y:S02]  /*8740*/  ISETP.LT.OR P0, PT, R4, R209, P0 ;  /* 0x000000d10400720c */ /* 0x000fe40000701670 */
[----:B------:R-:W-:Y:S02]  /*8750*/  ISETP.LT.OR P6, PT, R5, R211, P6 ;  /* 0x000000d30500720c */ /* 0x000fe400037c1670 */
[----:B------:R-:W-:Y:S02]  /*8760*/  IADD3 R4, R2, 0x38, RZ ;  /* 0x0000003802047810 */ /* 0x000fe40007ffe0ff */
[----:B------:R-:W-:Y:S01]  /*8770*/  FSEL R152, R221, -INF , !P6 ;  /* 0xff800000dd987808 */ /* 0x000fe20007000000 */
[----:B------:R-:W-:Y:S01]  /*8780*/  IMAD.MOV.U32 R221, RZ, RZ, R213 ;  /* 0x000000ffffdd7224 */ /* 0x000fe200078e00d5 */
[----:B------:R-:W-:-:S02]  /*8790*/  ISETP.GE.AND P6, PT, R4, R208, PT ;  /* 0x000000d00400720c */ /* 0x000fc40003fc6270 */
[----:B------:R-:W-:Y:S01]  /*87a0*/  FSEL R154, R220, -INF , !P1 ;  /* 0xff800000dc9a7808 */ /* 0x000fe20004800000 */
[----:B------:R-:W-:Y:S01]  /*87b0*/  IMAD.MOV.U32 R220, RZ, RZ, R212 ;  /* 0x000000ffffdc7224 */ /* 0x000fe200078e00d4 */
[----:B------:R-:W-:Y:S02]  /*87c0*/  ISETP.LT.OR P6, PT, R4, R209, P6 ;  /* 0x000000d10400720c */ /* 0x000fe400037c1670 */
[----:B------:R-:W-:Y:S02]  /*87d0*/  FSEL R151, R222, -INF , !P0 ;  /* 0xff800000de977808 */ /* 0x000fe40004000000 */
[----:B------:R-:W-:Y:S02]  /*87e0*/  ISETP.GE.AND P1, PT, R5, R208, PT ;  /* 0x000000d00500720c */ /* 0x000fe40003f26270 */
[----:B------:R-:W-:Y:S02]  /*87f0*/  ISETP.GE.AND P0, PT, R4, R210, PT ;  /* 0x000000d20400720c */ /* 0x000fe40003f06270 */
[----:B------:R-:W-:-:S02]  /*8800*/  FSEL R137, R166, -INF , !P6 ;  /* 0xff800000a6897808 */ /* 0x000fc40007000000 */
[----:B------:R-:W-:Y:S02]  /*8810*/  ISETP.GT.AND P6, PT, R203, R196, PT ;  /* 0x000000c4cb00720c */ /* 0x000fe40003fc4270 */
[----:B------:R-:W-:Y:S02]  /*8820*/  ISETP.LT.OR P1, PT, R5, R209, P1 ;  /* 0x000000d10500720c */ /* 0x000fe40000f21670 */
[----:B------:R-:W-:Y:S02]  /*8830*/  ISETP.LT.OR P0, PT, R4, R211, P0 ;  /* 0x000000d30400720c */ /* 0x000fe40000701670 */
[----:B------:R-:W-:Y:S02]  /*8840*/  IADD3 R2, R2, 0x39, RZ ;  /* 0x0000003902027810 */ /* 0x000fe40007ffe0ff */
[----:B------:R-:W-:Y:S02]  /*8850*/  FSEL R139, R223, -INF , !P1 ;  /* 0xff800000df8b7808 */ /* 0x000fe40004800000 */
[----:B------:R-:W-:-:S02]  /*8860*/  FSEL R138, R164, -INF , !P0 ;  /* 0xff800000a48a7808 */ /* 0x000fc40004000000 */
[C---:B------:R-:W-:Y:S02]  /*8870*/  ISETP.GE.AND P1, PT, R2.reuse, R210, PT ;  /* 0x000000d20200720c */ /* 0x040fe40003f26270 */
[C---:B------:R-:W-:Y:S02]  /*8880*/  ISETP.GE.AND P0, PT, R2.reuse, R208, PT ;  /* 0x000000d00200720c */ /* 0x040fe40003f06270 */
[C---:B------:R-:W-:Y:S02]  /*8890*/  ISETP.LT.OR P1, PT, R2.reuse, R211, P1 ;  /* 0x000000d30200720c */ /* 0x040fe40000f21670 */
[----:B------:R-:W-:Y:S02]  /*88a0*/  ISETP.LT.OR P0, PT, R2, R209, P0 ;  /* 0x000000d10200720c */ /* 0x000fe40000701670 */
[----:B------:R-:W-:Y:S02]  /*88b0*/  FSEL R136, R165, -INF , !P1 ;  /* 0xff800000a5887808 */ /* 0x000fe40004800000 */
[----:B------:R-:W-:Y:S01]  /*88c0*/  FSEL R149, R167, -INF , !P0 ;  /* 0xff800000a7957808 */ /* 0x000fe20004000000 */
[----:B------:R-:W-:Y:S05]  /*88d0*/  @!P6 BRA `(.L_x_2666) ;  /* 0x00000ae00000e947 */ /* 0x000fea0003800000 */
[----:B------:R-:W-:Y:S05]  /*88e0*/  @!P3 BRA `(.L_x_2667) ;  /* 0x000003a00000b947 */ /* 0x000fea0003800000 */
[----:B------:R-:W1:Y:S01]  /*88f0*/  I2F.RP R2, R0 ;  /* 0x0000000000027306 */ /* 0x000e620000209400 */
[----:B------:R-:W-:-:S05]  /*8900*/  IMAD.SHL.U32 R5, R203, 0x40, RZ ;  /* 0x00000040cb057824 */ /* 0x000fca00078e00ff */
[----:B------:R-:W-:Y:S02]  /*8910*/  IABS R13, R5 ;  /* 0x00000005000d7213 */ /* 0x000fe40000000000 */
[C---:B------:R-:W-:Y:S02]  /*8920*/  IADD3 R6, R5.reuse, -0x40, RZ ;  /* 0xffffffc005067810 */ /* 0x040fe40007ffe0ff */
[----:B------:R-:W-:Y:S01]  /*8930*/  LOP3.LUT R5, R5, c[0x0][0x2d0], RZ, 0x3c, !PT ;  /* 0x0000b40005057a12 */ /* 0x000fe200078e3cff */
[----:B-1----:R-:W1:Y:S02]  /*8940*/  MUFU.RCP R14, R2 ;  /* 0x00000002000e7308 */ /* 0x002e640000001000 */
[----:B-1----:R-:W-:Y:S02]  /*8950*/  IADD3 R14, R14, 0xffffffe, RZ ;  /* 0x0ffffffe0e0e7810 */ /* 0x002fe40007ffe0ff */
[----:B------:R-:W-:-:S04]  /*8960*/  IABS R2, R6 ;  /* 0x0000000600027213 */ /* 0x000fc80000000000 */
[----:B------:R-:W1:Y:S01]  /*8970*/  F2I.FTZ.U32.TRUNC.NTZ R15, R14 ;  /* 0x0000000e000f7305 */ /* 0x000e62000021f000 */
[----:B------:R-:W-:Y:S01]  /*8980*/  LOP3.LUT R6, R6, c[0x0][0x2d0], RZ, 0x3c, !PT ;  /* 0x0000b40006067a12 */ /* 0x000fe200078e3cff */
[----:B-1----:R-:W-:Y:S02]  /*8990*/  IMAD.MOV R7, RZ, RZ, -R15 ;  /* 0x000000ffff077224 */ /* 0x002fe400078e0a0f */
[----:B------:R-:W-:Y:S02]  /*89a0*/  IMAD.MOV.U32 R14, RZ, RZ, RZ ;  /* 0x000000ffff0e7224 */ /* 0x000fe400078e00ff */
[----:B------:R-:W-:-:S04]  /*89b0*/  IMAD R4, R7, R0, RZ ;  /* 0x0000000007047224 */ /* 0x000fc800078e02ff */
[----:B------:R-:W-:-:S06]  /*89c0*/  IMAD.HI.U32 R4, R15, R4, R14 ;  /* 0x000000040f047227 */ /* 0x000fcc00078e000e */
[----:B------:R-:W-:-:S04]  /*89d0*/  IMAD.HI.U32 R10, R4, R13, RZ ;  /* 0x0000000d040a7227 */ /* 0x000fc800078e00ff */
[----:B------:R-:W-:Y:S01]  /*89e0*/  IMAD.HI.U32 R4, R4, R2, RZ ;  /* 0x0000000204047227 */ /* 0x000fe200078e00ff */
[----:B------:R-:W-:-:S05]  /*89f0*/  IADD3 R7, -R10, RZ, RZ ;  /* 0x000000ff0a077210 */ /* 0x000fca0007ffe1ff */
[----:B------:R-:W-:Y:S02]  /*8a00*/  IMAD R7, R0, R7, R13 ;  /* 0x0000000700077224 */ /* 0x000fe400078e020d */
[----:B------:R-:W-:-:S03]  /*8a10*/  IMAD.MOV R13, RZ, RZ, -R4 ;  /* 0x000000ffff0d7224 */ /* 0x000fc600078e0a04 */
[C---:B------:R-:W-:Y:S01]  /*8a20*/  ISETP.GT.U32.AND P1, PT, R0.reuse, R7, PT ;  /* 0x000000070000720c */ /* 0x040fe20003f24070 */
[----:B------:R-:W-:-:S05]  /*8a30*/  IMAD R13, R0, R13, R2 ;  /* 0x0000000d000d7224 */ /* 0x000fca00078e0202 */
[----:B------:R-:W-:-:S07]  /*8a40*/  ISETP.GT.U32.AND P0, PT, R0, R13, PT ;  /* 0x0000000d0000720c */ /* 0x000fce0003f04070 */
[----:B------:R-:W-:Y:S01]  /*8a50*/  @!P1 IMAD.IADD R7, R7, 0x1, -R0 ;  /* 0x0000000107079824 */ /* 0x000fe200078e0a00 */
[----:B------:R-:W-:-:S04]  /*8a60*/  @!P1 IADD3 R10, R10, 0x1, RZ ;  /* 0x000000010a0a9810 */ /* 0x000fc80007ffe0ff */
[-C--:B------:R-:W-:Y:S02]  /*8a70*/  ISETP.GE.U32.AND P1, PT, R7, R0.reuse, PT ;  /* 0x000000000700720c */ /* 0x080fe40003f26070 */
[----:B------:R-:W-:Y:S02]  /*8a80*/  @!P0 IADD3 R13, R13, -R0, RZ ;  /* 0x800000000d0d8210 */ /* 0x000fe40007ffe0ff */
[----:B------:R-:W-:Y:S02]  /*8a90*/  @!P0 IADD3 R4, R4, 0x1, RZ ;  /* 0x0000000104048810 */ /* 0x000fe40007ffe0ff */
[----:B------:R-:W-:-:S07]  /*8aa0*/  ISETP.GE.AND P0, PT, R5, RZ, PT ;  /* 0x000000ff0500720c */ /* 0x000fce0003f06270 */
[----:B------:R-:W-:Y:S02]  /*8ab0*/  @P1 IADD3 R10, R10, 0x1, RZ ;  /* 0x000000010a0a1810 */ /* 0x000fe40007ffe0ff */
[----:B------:R-:W-:Y:S02]  /*8ac0*/  ISETP.GE.U32.AND P1, PT, R13, R0, PT ;  /* 0x000000000d00720c */ /* 0x000fe40003f26070 */
[----:B------:R-:W-:Y:S02]  /*8ad0*/  LOP3.LUT R0, RZ, c[0x0][0x2d0], RZ, 0x33, !PT ;  /* 0x0000b400ff007a12 */ /* 0x000fe400078e33ff */
[----:B------:R-:W-:Y:S01]  /*8ae0*/  @!P0 IMAD.MOV R10, RZ, RZ, -R10 ;  /* 0x000000ffff0a8224 */ /* 0x000fe200078e0a0a */
[----:B------:R-:W-:-:S04]  /*8af0*/  ISETP.NE.AND P0, PT, RZ, c[0x0][0x2d0], PT ;  /* 0x0000b400ff007a0c */ /* 0x000fc80003f05270 */
[----:B------:R-:W-:-:S04]  /*8b00*/  SEL R5, R0, R10, !P0 ;  /* 0x0000000a00057207 */ /* 0x000fc80004000000 */
[----:B------:R-:W-:Y:S01]  /*8b10*/  @P1 IADD3 R4, R4, 0x1, RZ ;  /* 0x0000000104041810 */ /* 0x000fe20007ffe0ff */
[----:B------:R-:W-:Y:S01]  /*8b20*/  IMAD.WIDE R14, R5, 0x4, R206 ;  /* 0x00000004050e7825 */ /* 0x000fe200078e02ce */
[----:B------:R-:W-:-:S04]  /*8b30*/  ISETP.GE.AND P1, PT, R6, RZ, PT ;  /* 0x000000ff0600720c */ /* 0x000fc80003f26270 */
[----:B------:R-:W2:Y:S09]  /*8b40*/  LDG.E R7, [R14.64] ;  /* 0x000000040e077981 */ /* 0x000eb2000c1e1900 */
[----:B------:R-:W-:-:S05]  /*8b50*/  @!P1 IMAD.MOV R4, RZ, RZ, -R4 ;  /* 0x000000ffff049224 */ /* 0x000fca00078e0a04 */
[----:B------:R-:W-:-:S05]  /*8b60*/  SEL R0, R0, R4, !P0 ;  /* 0x0000000400007207 */ /* 0x000fca0004000000 */
[----:B------:R-:W-:-:S05]  /*8b70*/  IMAD.WIDE R12, R0, 0x4, R206 ;  /* 0x00000004000c7825 */ /* 0x000fca00078e02ce */
        /* <DEDUP_REMOVED lines=13> */
[----:B------:R-:W-:-:S04]  /*8c50*/  IMAD R5, R4, c[0x0][0x184], R5 ;  /* 0x0000610004057a24 */ /* 0x000fc800078e0205 */
[----:B------:R-:W-:Y:S01]  /*8c60*/  IMAD.IADD R6, R13, 0x1, R5 ;  /* 0x000000010d067824 */ /* 0x000fe200078e0205 */
[----:B------:R-:W-:Y:S01]  /*8c70*/  MOV R5, R12 ;  /* 0x0000000c00057202 */ /* 0x000fe20000000f00 */
[----:B------:R-:W-:Y:S05]  /*8c80*/  BRA `(.L_x_2668) ;  /* 0x0000003000007947 */ /* 0x000fea0003800000 */
.L_x_2667:
[----:B------:R-:W-:-:S05]  /*8c90*/  IMAD.MOV.U32 R5, RZ, RZ, c[0x0][0x198] ;  /* 0x00006600ff057624 */ /* 0x000fca00078e00ff */
[----:B------:R-:W-:-:S04]  /*8ca0*/  LEA R5, -R5, RZ, 0x6 ;  /* 0x000000ff05057211 */ /* 0x000fc800078e31ff */
[----:B------:R-:W-:Y:S02]  /*8cb0*/  SHF.R.S32.HI R6, RZ, 0x1f, R5 ;  /* 0x0000001fff067819 */ /* 0x000fe40000011405 */
.L_x_2668:
[-C--:B------:R-:W-:Y:S01]  /*8cc0*/  @!P4 IADD3 R7, P0, R133, R5.reuse, RZ ;  /* 0x000000058507c210 */ /* 0x080fe20007f1e0ff */
[----:B------:R1:W-:Y:S01]  /*8cd0*/  @P5 STS.128 [R202+0x6000], RZ ;  /* 0x006000ffca005388 */ /* 0x0003e20000000c00 */
[----:B------:R-:W-:Y:S02]  /*8ce0*/  BSSY B0, `(.L_x_2669) ;  /* 0x000006a000007945 */ /* 0x000fe40003800000 */
[----:B------:R-:W-:Y:S01]  /*8cf0*/  @!P4 LEA R142, P1, R7, c[0x0][0x168], 0x1 ;  /* 0x00005a00078eca11 */ /* 0x000fe200078208ff */
[----:B------:R-:W-:Y:S01]  /*8d00*/  @!P4 IMAD.X R0, R134, 0x1, R6, P0 ;  /* 0x000000018600c824 */ /* 0x000fe200000e0606 */
[----:B------:R-:W-:-:S04]  /*8d10*/  @!P2 IADD3 R13, P0, R133, R5, RZ ;  /* 0x00000005850da210 */ /* 0x000fc80007f1e0ff */
[----:B------:R-:W-:Y:S01]  /*8d20*/  @!P4 LEA.HI.X R143, R7, c[0x0][0x16c], R0, 0x1, P1 ;  /* 0x00005b00078fca11 */ /* 0x000fe200008f0c00 */
[----:B------:R-:W-:Y:S01]  /*8d30*/  @!P2 IMAD.X R2, R134, 0x1, R6, P0 ;  /* 0x000000018602a824 */ /* 0x000fe200000e0606 */
[----:B------:R-:W-:Y:S02]  /*8d40*/  @!P5 IADD3 R7, P1, R198, R5, RZ ;  /* 0x00000005c607d210 */ /* 0x000fe40007f3e0ff */
[----:B------:R-:W-:-:S03]  /*8d50*/  @!P2 LEA R14, P0, R13, c[0x0][0x168], 0x1 ;  /* 0x00005a000d0eaa11 */ /* 0x000fc600078008ff */
[----:B------:R-:W-:Y:S01]  /*8d60*/  @!P5 IMAD.X R0, R197, 0x1, R6, P1 ;  /* 0x00000001c500d824 */ /* 0x000fe200008e0606 */
[----:B------:R-:W-:Y:S02]  /*8d70*/  @!P2 LEA.HI.X R15, R13, c[0x0][0x16c], R2, 0x1, P0 ;  /* 0x00005b000d0faa11 */ /* 0x000fe400000f0c02 */
[----:B------:R-:W-:-:S04]  /*8d80*/  @!P4 IADD3 R13, P1, P0, R133, R5, R198 ;  /* 0x00000005850dc210 */ /* 0x000fc8000783e0c6 */
[----:B------:R-:W-:Y:S02]  /*8d90*/  @!P4 IADD3.X R2, R134, R6, R197, P1, P0 ;  /* 0x000000068602c210 */ /* 0x000fe40000fe04c5 */
[----:B------:R-:W-:Y:S02]  /*8da0*/  @!P5 LEA R140, P1, R7, R214, 0x1 ;  /* 0x000000d6078cd211 */ /* 0x000fe400078208ff */
[----:B------:R-:W-:Y:S02]  /*8db0*/  @!P4 LEA R34, P0, R13, c[0x0][0x168], 0x1 ;  /* 0x00005a000d22ca11 */ /* 0x000fe400078008ff */
[----:B------:R-:W-:Y:S02]  /*8dc0*/  @!P5 LEA.HI.X R141, R7, R215, R0, 0x1, P1 ;  /* 0x000000d7078dd211 */ /* 0x000fe400008f0c00 */
[----:B------:R-:W-:Y:S02]  /*8dd0*/  @!P4 LEA.HI.X R35, R13, c[0x0][0x16c], R2, 0x1, P0 ;  /* 0x00005b000d23ca11 */ /* 0x000fe400000f0c02 */
[----:B------:R-:W-:-:S04]  /*8de0*/  @!P2 IADD3 R7, P1, P0, R133, R5, R198 ;  /* 0x000000058507a210 */ /* 0x000fc8000783e0c6 */
[----:B------:R-:W-:Y:S02]  /*8df0*/  @!P2 IADD3.X R0, R134, R6, R197, P1, P0 ;  /* 0x000000068600a210 */ /* 0x000fe40000fe04c5 */
[----:B------:R-:W-:Y:S02]  /*8e00*/  @!P2 LEA R12, P0, R7, c[0x0][0x168], 0x1 ;  /* 0x00005a00070caa11 */ /* 0x000fe400078008ff */
[----:B------:R-:W-:Y:S02]  /*8e10*/  @!P5 LEA R144, P1, R5, R214, 0x1 ;  /* 0x000000d60590d211 */ /* 0x000fe400078208ff */
[----:B------:R-:W-:Y:S02]  /*8e20*/  @!P2 LEA.HI.X R13, R7, c[0x0][0x16c], R0, 0x1, P0 ;  /* 0x00005b00070daa11 */ /* 0x000fe400000f0c00 */
[----:B------:R-:W-:Y:S02]  /*8e30*/  @!P5 LEA.HI.X R145, R5, R215, R6, 0x1, P1 ;  /* 0x000000d70591d211 */ /* 0x000fe400008f0c06 */
[----:B------:R-:W-:-:S03]  /*8e40*/  IADD3 R4, P1, P0, R198, R5, R198 ;  /* 0x00000005c6047210 */ /* 0x000fc6000783e0c6 */
[----:B------:R-:W-:Y:S01]  /*8e50*/  @!PT LDS RZ, [RZ] ;  /* 0x00000000fffff984 */ /* 0x000fe20000000800 */
[----:B------:R-:W-:Y:S01]  /*8e60*/  @!PT LDS RZ, [RZ] ;  /* 0x00000000fffff984 */ /* 0x000fe20000000800 */
[----:B------:R-:W-:Y:S01]  /*8e70*/  @!PT LDS RZ, [RZ] ;  /* 0x00000000fffff984 */ /* 0x000fe20000000800 */
[----:B------:R2:W-:Y:S01]  /*8e80*/  @!P5 LDGSTS.E.BYPASS.LTC128B.128 [R202+0x6000], [R144.64] ;  /* 0x0600000090cadfae */ /* 0x0005e2000b901d44 */
[----:B------:R-:W-:Y:S02]  /*8e90*/  IADD3.X R2, R197, R6, R197, P1, P0 ;  /* 0x00000006c5027210 */ /* 0x000fe40000fe04c5 */
[----:B------:R-:W-:Y:S01]  /*8ea0*/  @!P4 IADD3 R10, P0, R133, R4, RZ ;  /* 0x00000004850ac210 */ /* 0x000fe20007f1e0ff */
[----:B------:R1:W-:Y:S01]  /*8eb0*/  @P4 STS.128 [R202+0x8000], RZ ;  /* 0x008000ffca004388 */ /* 0x0003e20000000c00 */
[----:B------:R-:W-:-:S03]  /*8ec0*/  @!P5 LEA R30, P1, R4, R214, 0x1 ;  /* 0x000000d6041ed211 */ /* 0x000fc600078208ff */
[--C-:B------:R-:W-:Y:S01]  /*8ed0*/  @!P4 IMAD.X R7, R134, 0x1, R2.reuse, P0 ;  /* 0x000000018607c824 */ /* 0x100fe200000e0602 */
[--C-:B------:R-:W-:Y:S01]  /*8ee0*/  @!P5 LEA.HI.X R31, R4, R215, R2.reuse, 0x1, P1 ;  /* 0x000000d7041fd211 */ /* 0x100fe200008f0c02 */
[----:B------:R-:W-:Y:S01]  /*8ef0*/  @!PT LDS RZ, [RZ] ;  /* 0x00000000fffff984 */ /* 0x000fe20000000800 */
[----:B------:R-:W-:Y:S01]  /*8f00*/  @!PT LDS RZ, [RZ] ;  /* 0x00000000fffff984 */ /* 0x000fe20000000800 */
[----:B------:R-:W-:Y:S01]  /*8f10*/  @!PT LDS RZ, [RZ] ;  /* 0x00000000fffff984 */ /* 0x000fe20000000800 */
[----:B------:R1:W-:Y:S01]  /*8f20*/  @!P4 LDGSTS.E.BYPASS.LTC128B.128 [R202+0x8000], [R142.64+0x80] ;  /* 0x080000808ecacfae */ /* 0x0003e2000b901d44 */
[C---:B------:R-:W-:Y:S02]  /*8f30*/  @!P4 LEA R28, P1, R10.reuse, c[0x0][0x168], 0x1 ;  /* 0x00005a000a1cca11 */ /* 0x040fe400078208ff */
[-C--:B------:R-:W-:Y:S01]  /*8f40*/  @!P2 IADD3 R0, P0, R133, R4.reuse, RZ ;  /* 0x000000048500a210 */ /* 0x080fe20007f1e0ff */
[----:B------:R1:W-:Y:S01]  /*8f50*/  @P2 STS.128 [R202+0xa000], RZ ;  /* 0x00a000ffca002388 */ /* 0x0003e20000000c00 */
[----:B------:R-:W-:Y:S02]  /*8f60*/  @!P4 LEA.HI.X R29, R10, c[0x0][0x16c], R7, 0x1, P1 ;  /* 0x00005b000a1dca11 */ /* 0x000fe400008f0c07 */
[----:B------:R-:W-:Y:S01]  /*8f70*/  IADD3 R4, P1, R198, R4, RZ ;  /* 0x00000004c6047210 */ /* 0x000fe20007f3e0ff */
[--C-:B------:R-:W-:Y:S01]  /*8f80*/  @!P2 IMAD.X R7, R134, 0x1, R2.reuse, P0 ;  /* 0x000000018607a824 */ /* 0x100fe200000e0602 */
[C---:B------:R-:W-:Y:S01]  /*8f90*/  @!P2 LEA R146, P0, R0.reuse, c[0x0][0x168], 0x1 ;  /* 0x00005a000092aa11 */ /* 0x040fe200078008ff */
[----:B------:R-:W-:Y:S01]  /*8fa0*/  @!PT LDS RZ, [RZ] ;  /* 0x00000000fffff984 */ /* 0x000fe20000000800 */
[----:B------:R-:W-:Y:S01]  /*8fb0*/  @!PT LDS RZ, [RZ] ;  /* 0x00000000fffff984 */ /* 0x000fe20000000800 */
[----:B------:R-:W-:Y:S01]  /*8fc0*/  @!PT LDS RZ, [RZ] ;  /* 0x00000000fffff984 */ /* 0x000fe20000000800 */
[----:B------:R1:W-:Y:S03]  /*8fd0*/  @!P2 LDGSTS.E.BYPASS.LTC128B.128 [R202+0xa000], [R14.64+0x100] ;  /* 0x0a0001000ecaafae */ /* 0x0003e6000b901d44 */
[----:B------:R-:W-:Y:S01]  /*8fe0*/  @!P2 LEA.HI.X R147, R0, c[0x0][0x16c], R7, 0x1, P0 ;  /* 0x00005b000093aa11 */ /* 0x000fe200000f0c07 */
[----:B------:R-:W-:Y:S01]  /*8ff0*/  IMAD.X R7, R197, 0x1, R2, P1 ;  /* 0x00000001c5077824 */ /* 0x000fe200008e0602 */
[----:B------:R-:W-:Y:S01]  /*9000*/  @!P4 IADD3 R33, P0, R133, R4, RZ ;  /* 0x000000048521c210 */ /* 0x000fe20007f1e0ff */
[----:B------:R1:W-:Y:S04]  /*9010*/  @P5 STS.128 [R202+0x6800], RZ ;  /* 0x006800ffca005388 */ /* 0x0003e80000000c00 */
[----:B------:R-:W-:Y:S01]  /*9020*/  @!P4 IMAD.X R0, R134, 0x1, R7, P0 ;  /* 0x000000018600c824 */ /* 0x000fe200000e0607 */
[C---:B------:R-:W-:Y:S01]  /*9030*/  @!P4 LEA R156, P0, R33.reuse, c[0x0][0x168], 0x1 ;  /* 0x00005a00219cca11 */ /* 0x040fe200078008ff */
[----:B------:R-:W-:Y:S01]  /*9040*/  @!PT LDS RZ, [RZ] ;  /* 0x00000000fffff984 */ /* 0x000fe20000000800 */
[----:B------:R-:W-:Y:S01]  /*9050*/  @!PT LDS RZ, [RZ] ;  /* 0x00000000fffff984 */ /* 0x000fe20000000800 */
[----:B------:R-:W-:Y:S01]  /*9060*/  @!PT LDS RZ, [RZ] ;  /* 0x00000000fffff984 */ /* 0x000fe20000000800 */
[----:B------:R1:W-:Y:S03]  /*9070*/  @!P5 LDGSTS.E.BYPASS.LTC128B.128 [R202+0x6800], [R140.64] ;  /* 0x068000008ccadfae */ /* 0x0003e6000b901d44 */
[----:B------:R-:W-:Y:S01]  /*9080*/  @!P4 LEA.HI.X R157, R33, c[0x0][0x16c], R0, 0x1, P0 ;  /* 0x00005b00219dca11 */ /* 0x000fe200000f0c00 */
[----:B------:R1:W-:Y:S01]  /*9090*/  @P4 STS.128 [R202+0x8800], RZ ;  /* 0x008800ffca004388 */ /* 0x0003e20000000c00 */
[----:B--2---:R-:W-:-:S03]  /*90a0*/  @!P5 LEA R144, P0, R4, R214, 0x1 ;  /* 0x000000d60490d211 */ /* 0x004fc600078008ff */
[----:B------:R-:W-:Y:S01]  /*90b0*/  @!PT LDS RZ, [RZ] ;  /* 0x00000000fffff984 */ /* 0x000fe20000000800 */
[----:B------:R-:W-:Y:S01]  /*90c0*/  @!PT LDS RZ, [RZ] ;  /* 0x00000000fffff984 */ /* 0x000fe20000000800 */
[----:B------:R-:W-:Y:S01]  /*90d0*/  @!PT LDS RZ, [RZ] ;  /* 0x00000000fffff984 */ /* 0x000fe20000000800 */
[----:B------:R1:W-:Y:S01]  /*90e0*/  @!P4 LDGSTS.E.BYPASS.LTC128B.128 [R202+0x8800], [R34.64+0x80] ;  /* 0x0880008022cacfae */ /* 0x0003e2000b901d44 */
[----:B------:R-:W-:-:S03]  /*90f0*/  @!P5 LEA.HI.X R145, R4, R215, R7, 0x1, P0 ;  /* 0x000000d70491d211 */ /* 0x000fc600000f0c07 */
        /* <DEDUP_REMOVED lines=40> */
.L_x_2670:
[----:B------:R-:W-:Y:S05]  /*9380*/  BSYNC B0 ;  /* 0x0000000000007941 */ /* 0x000fea0003800000 */
.L_x_2669:
[----:B------:R-:W0:Y:S01]  /*9390*/  LDGDEPBAR ;  /* 0x00000000000079af */ /* 0x000e220000000000 */
[----:B------:R-:W-:-:S04]  /*93a0*/  LEA R214, P0, R5, R214, 0x1 ;  /* 0x000000d605d67211 */ /* 0x000fc800078008ff */
[----:B------:R-:W-:Y:S02]  /*93b0*/  LEA.HI.X R215, R5, R215, R6, 0x1, P0 ;  /* 0x000000d705d77211 */ /* 0x000fe400000f0c06 */
.L_x_2666:
[----:B------:R-:W-:Y:S01]  /*93c0*/  FMNMX.FTZ R5, R132, R8, !PT ;  /* 0x0000000884057209 */ /* 0x000fe20007810000 */
[----:B-1----:R-:W-:Y:S01]  /*93d0*/  LDSM.16.MT88.4 R12, [R186+0xc000] ;  /* 0x00c00000ba0c783b */ /* 0x002fe20000004200 */
[----:B------:R-:W-:Y:S02]  /*93e0*/  FMNMX.FTZ R0, R3, R9, !PT ;  /* 0x0000000903007209 */ /* 0x000fe40007810000 */
[----:B------:R-:W-:Y:S01]  /*93f0*/  FMNMX.FTZ R5, R16, R5, !PT ;  /* 0x0000000510057209 */ /* 0x000fe20007810000 */
[----:B------:R-:W-:Y:S01]  /*9400*/  LDSM.16.MT88.4 R28, [R184+0xc800] ;  /* 0x00c80000b81c783b */ /* 0x000fe20000004200 */
        /* <DEDUP_REMOVED lines=40> */
[C---:B------:R-:W-:Y:S01]  /*9690*/  FMUL.FTZ R150, R145.reuse, c[0x0][0x23c] ;  /* 0x00008f0091967a20 */ /* 0x040fe20000410000 */
[----:B------:R-:W-:Y:S02]  /*96a0*/  FSEL R5, R146, RZ, P1 ;  /* 0x000000ff92057208 */ /* 0x000fe40000800000 */
[----:B------:R-:W-:Y:S02]  /*96b0*/  FSEL R6, R145, RZ, P0 ;  /* 0x000000ff91067208 */ /* 0x000fe40000000000 */
[----:B------:R-:W-:Y:S01]  /*96c0*/  FSEL R153, R153, RZ, P1 ;  /* 0x000000ff99997208 */ /* 0x000fe20000800000 */
[----:B------:R-:W-:Y:S01]  /*96d0*/  FADD.FTZ R4, R132, -R5 ;  /* 0x8000000584047221 */ /* 0x000fe20000010000 */
[----:B------:R-:W-:Y:S01]  /*96e0*/  FSEL R150, R150, RZ, P0 ;  /* 0x000000ff96967208 */ /* 0x000fe20000000000 */
[----:B------:R-:W-:Y:S01]  /*96f0*/  FADD.FTZ R6, R3, -R6 ;  /* 0x8000000603067221 */ /* 0x000fe20000010000 */
[----:B------:R-:W-:Y:S01]  /*9700*/  LDSM.16.MT88.4 R132, [R186+0xc800] ;  /* 0x00c80000ba84783b */ /* 0x000fe20000004200 */
[----:B------:R-:W-:-:S02]  /*9710*/  FFMA.FTZ R144, R8, c[0x0][0x23c], -R153 ;  /* 0x00008f0008907a23 */ /* 0x000fc40000010899 */
[--C-:B------:R-:W-:Y:S02]  /*9720*/  FFMA.FTZ R143, R16, c[0x0][0x23c], -R153.reuse ;  /* 0x00008f00108f7a23 */ /* 0x100fe40000010899 */
[--C-:B------:R-:W-:Y:S02]  /*9730*/  FFMA.FTZ R142, R32, c[0x0][0x23c], -R153.reuse ;  /* 0x00008f00208e7a23 */ /* 0x100fe40000010899 */
[----:B------:R-:W-:Y:S01]  /*9740*/  FFMA.FTZ R141, R18, c[0x0][0x23c], -R153 ;  /* 0x00008f00128d7a23 */ /* 0x000fe20000010899 */
[----:B------:R-:W-:Y:S01]  /*9750*/  MUFU.EX2 R144, R144 ;  /* 0x0000009000907308 */ /* 0x000fe20000000800 */
[--C-:B------:R-:W-:Y:S01]  /*9760*/  FFMA.FTZ R140, R9, c[0x0][0x23c], -R150.reuse ;  /* 0x00008f00098c7a23 */ /* 0x100fe20000010896 */
[----:B------:R-:W-:Y:S01]  /*9770*/  LDSM.16.MT88.4 R32, [R185+0xc800] ;  /* 0x00c80000b920783b */ /* 0x000fe20000004200 */
[--C-:B------:R-:W-:Y:S02]  /*9780*/  FFMA.FTZ R2, R17, c[0x0][0x23c], -R150.reuse ;  /* 0x00008f0011027a23 */ /* 0x100fe40000010896 */
[----:B------:R-:W-:-:S02]  /*9790*/  FFMA.FTZ R0, R19, c[0x0][0x23c], -R150 ;  /* 0x00008f0013007a23 */ /* 0x000fc40000010896 */
[----:B------:R-:W-:Y:S01]  /*97a0*/  FFMA.FTZ R147, R11, c[0x0][0x23c], -R150 ;  /* 0x00008f000b937a23 */ /* 0x000fe20000010896 */
[----:B------:R-:W1:Y:S01]  /*97b0*/  MUFU.EX2 R143, R143 ;  /* 0x0000008f008f7308 */ /* 0x000e620000000800 */
[----:B------:R-:W-:Y:S01]  /*97c0*/  FMUL.FTZ R148, R4, c[0x0][0x23c] ;  /* 0x00008f0004947a20 */ /* 0x000fe20000410000 */
[----:B------:R-:W2:Y:S01]  /*97d0*/  LDSM.16.MT88.4 R16, [R188+0xc000] ;  /* 0x00c00000bc10783b */ /* 0x000ea20000004200 */
[----:B------:R-:W-:Y:S02]  /*97e0*/  FMUL.FTZ R3, R6, c[0x0][0x23c] ;  /* 0x00008f0006037a20 */ /* 0x000fe40000410000 */
[--C-:B------:R-:W-:Y:S01]  /*97f0*/  FFMA.FTZ R155, R26, c[0x0][0x23c], -R153.reuse ;  /* 0x00008f001a9b7a23 */ /* 0x100fe20000010899 */
[----:B------:R-:W3:Y:S01]  /*9800*/  LDSM.16.MT88.4 R8, [R185+0xc000] ;  /* 0x00c00000b908783b */ /* 0x000ee20000004200 */
[--C-:B------:R-:W-:Y:S01]  /*9810*/  FFMA.FTZ R156, R24, c[0x0][0x23c], -R153.reuse ;  /* 0x00008f00189c7a23 */ /* 0x100fe20000010899 */
[----:B------:R-:W-:Y:S01]  /*9820*/  MUFU.EX2 R142, R142 ;  /* 0x0000008e008e7308 */ /* 0x000fe20000000800 */
[----:B------:R-:W-:-:S02]  /*9830*/  FFMA.FTZ R157, R22, c[0x0][0x23c], -R153 ;  /* 0x00008f00169d7a23 */ /* 0x000fc40000010899 */
[--C-:B------:R-:W-:Y:S02]  /*9840*/  FFMA.FTZ R158, R20, c[0x0][0x23c], -R153.reuse ;  /* 0x00008f00149e7a23 */ /* 0x100fe40000010899 */
[--C-:B------:R-:W-:Y:S02]  /*9850*/  FFMA.FTZ R159, R25, c[0x0][0x23c], -R150.reuse ;  /* 0x00008f00199f7a23 */ /* 0x100fe40000010896 */
[--C-:B------:R-:W-:Y:S01]  /*9860*/  FFMA.FTZ R162, R27, c[0x0][0x23c], -R150.reuse ;  /* 0x00008f001ba27a23 */ /* 0x100fe20000010896 */
[----:B------:R-:W4:Y:S01]  /*9870*/  MUFU.EX2 R141, R141 ;  /* 0x0000008d008d7308 */ /* 0x000f220000000800 */
[----:B-1----:R-:W-:Y:S01]  /*9880*/  F2FP.PACK_AB R4, R143, R144 ;  /* 0x000000908f04723e */ /* 0x002fe200000000ff */
[--C-:B------:R-:W-:Y:S01]  /*9890*/  FFMA.FTZ R160, R23, c[0x0][0x23c], -R150.reuse ;  /* 0x00008f0017a07a23 */ /* 0x100fe20000010896 */
[----:B------:R-:W-:Y:S01]  /*98a0*/  LDSM.16.MT88.4 R24, [R188+0xe800] ;  /* 0x00e80000bc18783b */ /* 0x000fe20000004200 */
[----:B------:R-:W-:Y:S02]  /*98b0*/  FFMA.FTZ R161, R21, c[0x0][0x23c], -R150 ;  /* 0x00008f0015a17a23 */ /* 0x000fe40000010896 */
[--C-:B------:R-:W-:Y:S01]  /*98c0*/  FFMA.FTZ R165, R170, c[0x0][0x23c], -R153.reuse ;  /* 0x00008f00aaa57a23 */ /* 0x100fe20000010899 */
[----:B------:R-:W-:Y:S01]  /*98d0*/  LDSM.16.MT88.4 R20, [R186+0xe800] ;  /* 0x00e80000ba14783b */ /* 0x000fe20000004200 */
[----:B------:R-:W-:Y:S01]  /*98e0*/  MUFU.EX2 R140, R140 ;  /* 0x0000008c008c7308 */ /* 0x000fe20000000800 */
[----:B------:R-:W-:-:S02]  /*98f0*/  FFMA.FTZ R166, R168, c[0x0][0x23c], -R153 ;  /* 0x00008f00a8a67a23 */ /* 0x000fc40000010899 */
[--C-:B------:R-:W-:Y:S02]  /*9900*/  FFMA.FTZ R164, R216, c[0x0][0x23c], -R153.reuse ;  /* 0x00008f00d8a47a23 */ /* 0x100fe40000010899 */
[----:B------:R-:W-:Y:S02]  /*9910*/  FFMA.FTZ R167, R218, c[0x0][0x23c], -R153 ;  /* 0x00008f00daa77a23 */ /* 0x000fe40000010899 */
[--C-:B------:R-:W-:Y:S01]  /*9920*/  FFMA.FTZ R168, R225, c[0x0][0x23c], -R150.reuse ;  /* 0x00008f00e1a87a23 */ /* 0x100fe20000010896 */
[----:B------:R-:W1:Y:S01]  /*9930*/  MUFU.EX2 R2, R2 ;  /* 0x0000000200027308 */ /* 0x000e620000000800 */
[----:B----4-:R-:W-:Y:S01]  /*9940*/  F2FP.PACK_AB R6, R141, R142 ;  /* 0x0000008e8d06723e */ /* 0x010fe200000000ff */
[--C-:B------:R-:W-:Y:S02]  /*9950*/  FFMA.FTZ R171, R171, c[0x0][0x23c], -R150.reuse ;  /* 0x00008f00abab7a23 */ /* 0x100fe40000010896 */
[--C-:B------:R-:W-:Y:S02]  /*9960*/  FFMA.FTZ R163, R163, c[0x0][0x23c], -R150.reuse ;  /* 0x00008f00a3a37a23 */ /* 0x100fe40000010896 */
[----:B------:R-:W-:-:S02]  /*9970*/  FFMA.FTZ R170, R169, c[0x0][0x23c], -R150 ;  /* 0x00008f00a9aa7a23 */ /* 0x000fc40000010896 */
[----:B------:R-:W-:Y:S01]  /*9980*/  MUFU.EX2 R0, R0 ;  /* 0x0000000000007308 */ /* 0x000fe20000000800 */
[--C-:B------:R-:W-:Y:S02]  /*9990*/  FFMA.FTZ R169, R152, c[0x0][0x23c], -R153.reuse ;  /* 0x00008f0098a97a23 */ /* 0x100fe40000010899 */
[--C-:B------:R-:W-:Y:S02]  /*99a0*/  FFMA.FTZ R154, R154, c[0x0][0x23c], -R153.reuse ;  /* 0x00008f009a9a7a23 */ /* 0x100fe40000010899 */
[----:B------:R-:W-:Y:S02]  /*99b0*/  FFMA.FTZ R152, R138, c[0x0][0x23c], -R153 ;  /* 0x00008f008a987a23 */ /* 0x000fe40000010899 */
[--C-:B------:R-:W-:Y:S01]  /*99c0*/  FFMA.FTZ R151, R151, c[0x0][0x23c], -R150.reuse ;  /* 0x00008f0097977a23 */ /* 0x100fe20000010896 */
[----:B------:R-:W4:Y:S01]  /*99d0*/  MUFU.EX2 R147, R147 ;  /* 0x0000009300937308 */ /* 0x000f220000000800 */
[----:B-1----:R-:W-:Y:S01]  /*99e0*/  F2FP.PACK_AB R5, R2, R140 ;  /* 0x0000008c0205723e */ /* 0x002fe200000000ff */
[----:B------:R-:W-:-:S02]  /*99f0*/  FFMA.FTZ R212, R139, c[0x0][0x23c], -R150 ;  /* 0x00008f008bd47a23 */ /* 0x000fc40000010896 */
[--C-:B------:R-:W-:Y:S02]  /*9a00*/  FFMA.FTZ R213, R137, c[0x0][0x23c], -R150.reuse ;  /* 0x00008f0089d57a23 */ /* 0x100fe40000010896 */
[----:B------:R-:W-:Y:S02]  /*9a10*/  FFMA.FTZ R153, R136, c[0x0][0x23c], -R153 ;  /* 0x00008f0088997a23 */ /* 0x000fe40000010899 */
[----:B------:R-:W1:Y:S01]  /*9a20*/  MUFU.EX2 R148, R148 ;  /* 0x0000009400947308 */ /* 0x000e620000000800 */
[----:B------:R-:W-:Y:S01]  /*9a30*/  FFMA.FTZ R150, R149, c[0x0][0x23c], -R150 ;  /* 0x00008f0095967a23 */ /* 0x000fe20000010896 */
[----:B------:R-:W-:Y:S06]  /*9a40*/  LDSM.16.MT88.4 R136, [R186+0xd800] ;  /* 0x00d80000ba88783b */ /* 0x000fec0000004200 */
[----:B------:R-:W5:Y:S01]  /*9a50*/  MUFU.EX2 R3, R3 ;  /* 0x0000000300037308 */ /* 0x000f620000000800 */
[----:B----4-:R-:W-:Y:S01]  /*9a60*/  F2FP.PACK_AB R7, R147, R0 ;  /* 0x000000009307723e */ /* 0x010fe200000000ff */
[----:B-1----:R-:W-:-:S06]  /*9a70*/  FMUL.FTZ R120, R120, R148 ;  /* 0x0000009478787220 */ /* 0x002fcc0000410000 */
[----:B------:R-:W-:Y:S01]  /*9a80*/  MUFU.EX2 R155, R155 ;  /* 0x0000009b009b7308 */ /* 0x000fe20000000800 */
[-C--:B------:R-:W-:Y:S02]  /*9a90*/  FMUL.FTZ R121, R121, R148.reuse ;  /* 0x0000009479797220 */ /* 0x080fe40000410000 */
[-C--:B------:R-:W-:Y:S02]  /*9aa0*/  FMUL.FTZ R116, R116, R148.reuse ;  /* 0x0000009474747220 */ /* 0x080fe40000410000 */
[----:B------:R-:W-:Y:S02]  /*9ab0*/  FMUL.FTZ R117, R117, R148 ;  /* 0x0000009475757220 */ /* 0x000fe40000410000 */
[-C--:B-----5:R-:W-:Y:S01]  /*9ac0*/  FMUL.FTZ R122, R122, R3.reuse ;  /* 0x000000037a7a7220 */ /* 0x0a0fe20000410000 */
[----:B------:R-:W1:Y:S01]  /*9ad0*/  MUFU.EX2 R156, R156 ;  /* 0x0000009c009c7308 */ /* 0x000e620000000800 */
[-C--:B------:R-:W-:Y:S02]  /*9ae0*/  FMUL.FTZ R123, R123, R3.reuse ;  /* 0x000000037b7b7220 */ /* 0x080fe40000410000 */
        /* <DEDUP_REMOVED lines=10> */
[----:B------:R-:W4:Y:S01]  /*9b90*/  LDSM.16.MT88.4 R12, [R188+0xe000] ;  /* 0x00e00000bc0c783b */ /* 0x000f220000004200 */
        /* <DEDUP_REMOVED lines=28> */
[----:B------:R-:W1:Y:S01]  /*9d60*/  MUFU.EX2 R161, R161 ;  /* 0x000000a100a17308 */ /* 0x000e620000000800 */
[-C--:B------:R-:W-:Y:S02]  /*9d70*/  FMUL.FTZ R43, R43, R3.reuse ;  /* 0x000000032b2b7220 */ /* 0x080fe40000410000 */
[C---:B----4-:R-:W-:Y:S01]  /*9d80*/  HMMA.16816.F32 R36, R4.reuse, R12, R36 ;  /* 0x0000000c0424723c */ /* 0x050fe20000001824 */
[-C--:B------:R-:W-:Y:S02]  /*9d90*/  FMUL.FTZ R104, R104, R148.reuse ;  /* 0x0000009468687220 */ /* 0x080fe40000410000 */
[-C--:B------:R-:W-:Y:S02]  /*9da0*/  FMUL.FTZ R105, R105, R148.reuse ;  /* 0x0000009469697220 */ /* 0x080fe40000410000 */
[-C--:B------:R-:W-:Y:S01]  /*9db0*/  FMUL.FTZ R106, R106, R3.reuse ;  /* 0x000000036a6a7220 */ /* 0x080fe20000410000 */
[----:B------:R-:W4:Y:S01]  /*9dc0*/  MUFU.EX2 R164, R164 ;  /* 0x000000a400a47308 */ /* 0x000f220000000800 */
        /* <DEDUP_REMOVED lines=120> */
[C---:B-1----:R-:W-:Y:S01]  /*a550*/  HMMA.16816.F32 R128, R4.reuse, R12, R128 ;  /* 0x0000000c0480723c */ /* 0x042fe20000001880 */
[----:B------:R-:W-:Y:S02]  /*a560*/  FADD.FTZ R3, R158, R157 ;  /* 0x0000009d9e037221 */ /* 0x000fe40000010000 */
[----:B------:R-:W-:Y:S02]  /*a570*/  FADD.FTZ R161, R161, R160 ;  /* 0x000000a0a1a17221 */ /* 0x000fe40000010000 */
[----:B----4-:R-:W-:Y:S02]  /*a580*/  FADD.FTZ R0, R164, R3 ;  /* 0x00000003a4007221 */ /* 0x010fe40000010000 */
[----:B------:R-:W-:Y:S01]  /*a590*/  FADD.FTZ R2, R168, R161 ;  /* 0x000000a1a8027221 */ /* 0x000fe20000010000 */
[----:B------:R-:W-:Y:S01]  /*a5a0*/  HMMA.16816.F32 R124, R4, R14, R124 ;  /* 0x0000000e047c723c */ /* 0x000fe2000000187c */
[----:B------:R-:W1:Y:S01]  /*a5b0*/  LDSM.16.MT88.4 R12, [R188+0x10800] ;  /* 0x01080000bc0c783b */ /* 0x000e620000004200 */
[----:B------:R-:W-:-:S02]  /*a5c0*/  FADD.FTZ R0, R167, R0 ;  /* 0x00000000a7007221 */ /* 0x000fc40000010000 */
[----:B------:R-:W-:Y:S02]  /*a5d0*/  FADD.FTZ R2, R171, R2 ;  /* 0x00000002ab027221 */ /* 0x000fe40000010000 */
[----:B------:R-:W-:Y:S02]  /*a5e0*/  FADD.FTZ R3, R165, R0 ;  /* 0x00000000a5037221 */ /* 0x000fe40000010000 */
        /* <DEDUP_REMOVED lines=35> */
[----:B------:R-:W-:Y:S02]  /*a820*/  F2FP.PACK_AB R5, R171, R168 ;  /* 0x000000a8ab05723e */ /* 0x000fe400000000ff */
[----:B------:R-:W-:Y:S02]  /*a830*/  F2FP.PACK_AB R6, R166, R165 ;  /* 0x000000a5a606723e */ /* 0x000fe400000000ff */
[----:B------:R-:W-:Y:S01]  /*a840*/  F2FP.PACK_AB R7, R170, R163 ;  /* 0x000000a3aa07723e */ /* 0x000fe200000000ff */
[----:B------:R-:W-:-:S04]  /*a850*/  FADD.FTZ R163, R163, R2 ;  /* 0x00000002a3a37221 */ /* 0x000fc80000010000 */
[----:B------:R-:W-:Y:S02]  /*a860*/  FADD.FTZ R170, R170, R163 ;  /* 0x000000a3aaaa7221 */ /* 0x000fe40000010000 */
[C---:B-1----:R-:W-:Y:S08]  /*a870*/  HMMA.16816.F32 R128, R4.reuse, R12, R128 ;  /* 0x0000000c0480723c */ /* 0x042ff00000001880 */
        /* <DEDUP_REMOVED lines=77> */
.L_x_2663:
[----:B------:R-:W-:Y:S05]  /*ad50*/  @!P6 BRA `(.L_x_2671) ;  /* 0x00003ee00000e947 */ /* 0x000fea0003800000 */
[----:B------:R-:W-:Y:S01]  /*ad60*/  ULDC UR7, c[0x0][0x1a0] ;  /* 0x0000680000077ab9 */ /* 0x000fe20000000800 */
[----:B------:R-:W-:Y:S01]  /*ad70*/  IMAD.MOV.U32 R0, RZ, RZ, R3 ;  /* 0x000000ffff007224 */ /* 0x000fe200078e0003 */
[----:B------:R-:W-:Y:S01]  /*ad80*/  ULEA UR7, -UR7, URZ, 0x6 ;  /* 0x0000003f07077291 */ /* 0x000fe2000f8e313f */
[----:B------:R-:W-:Y:S01]  /*ad90*/  IMAD.MOV.U32 R2, RZ, RZ, R132 ;  /* 0x000000ffff027224 */ /* 0x000fe200078e0084 */
[----:B------:R-:W-:-:S02]  /*ada0*/  ULDC UR6, c[0x0][0x198] ;  /* 0x0000660000067ab9 */ /* 0x000fc40000000800 */
[----:B------:R-:W-:Y:S02]  /*adb0*/  USHF.R.S32.HI UR5, URZ, 0x1f, UR7 ;  /* 0x0000001f3f057899 */ /* 0x000fe40008011407 */
[----:B------:R-:W-:Y:S01]  /*adc0*/  ULEA UR6, -UR6, URZ, 0x6 ;  /* 0x0000003f06067291 */ /* 0x000fe2000f8e313f */
[----:B------:R-:W-:Y:S01]  /*add0*/  MOV R213, UR7 ;  /* 0x0000000700d57c02 */ /* 0x000fe20008000f00 */
[----:B------:R-:W-:Y:S02]  /*ade0*/  ULDC.64 UR8, c[0x0][0x118] ;  /* 0x0000460000087ab9 */ /* 0x000fe40000000a00 */
[----:B------:R-:W-:Y:S01]  /*adf0*/  MOV R212, UR5 ;  /* 0x0000000500d47c02 */ /* 0x000fe20008000f00 */
[----:B------:R-:W-:Y:S02]  /*ae00*/  USHF.R.S32.HI UR4, URZ, 0x1f, UR6 ;  /* 0x0000001f3f047899 */ /* 0x000fe40008011406 */
.L_x_2675:
        /* <DEDUP_REMOVED lines=66> */
.L_x_2672:
[C---:B------:R-:W-:Y:S02]  /*b230*/  ISETP.GE.AND P5, PT, R204.reuse, c[0x0][0x220], PT ;  /* 0x00008800cc007a0c */ /* 0x040fe40003fa6270 */
[----:B------:R-:W-:Y:S02]  /*b240*/  IADD3 R216, R204, 0x40, RZ ;  /* 0x00000040ccd87810 */ /* 0x000fe40007ffe0ff */
[-C--:B------:R-:W-:Y:S02]  /*b250*/  LEA R222, P0, R223, R220.reuse, 0x1 ;  /* 0x000000dcdfde7211 */ /* 0x080fe400078008ff */
[----:B------:R-:W-:Y:S02]  /*b260*/  ISETP.GE.AND P4, PT, R216, c[0x0][0x220], PT ;  /* 0x00008800d8007a0c */ /* 0x000fe40003f86270 */
[----:B------:R-:W-:Y:S04]  /*b270*/  IADD3 R3, R204, 0x80, RZ ;  /* 0x00000080cc037810 */ /* 0x000fe80007ffe0ff */
[----:B------:R-:W-:Y:S01]  /*b280*/  ISETP.GE.AND P2, PT, R3, c[0x0][0x220], PT ;  /* 0x0000880003007a0c */ /* 0x000fe20003f46270 */
[----:B------:R-:W-:Y:S01]  /*b290*/  @P5 STS.128 [R202+0xc000], RZ ;  /* 0x00c000ffca005388 */ /* 0x000fe20000000c00 */
        /* <DEDUP_REMOVED lines=8> */
[----:B------:R1:W-:Y:S03]  /*b320*/  @!P5 LDGSTS.E.BYPASS.LTC128B.128 [R202+0xc000], [R222.64] ;  /* 0x0c000000decadfae */ /* 0x0003e6000b901d48 */
[CCC-:B------:R-:W-:Y:S01]  /*b330*/  @!P5 LEA.HI.X R231, R3.reuse, R221.reuse, R216.reuse, 0x1, P6 ;  /* 0x000000dd03e7d211 */ /* 0x1c0fe200030f0cd8 */
[----:B------:R-:W-:Y:S01]  /*b340*/  @P4 STS.128 [R202+0xe000], RZ ;  /* 0x00e000ffca004388 */ /* 0x000fe20000000c00 */
[C-C-:B------:R-:W-:Y:S02]  /*b350*/  @!P4 LEA.HI.X R229, R3.reuse, R221, R216.reuse, 0x1, P1 ;  /* 0x000000dd03e5c211 */ /* 0x140fe400008f0cd8 */
[CC--:B------:R-:W-:Y:S01]  /*b360*/  @!P2 LEA R226, P0, R3.reuse, R220.reuse, 0x1 ;  /* 0x000000dc03e2a211 */ /* 0x0c0fe200078008ff */
[----:B------:R-:W-:Y:S01]  /*b370*/  @!PT LDS RZ, [RZ] ;  /* 0x00000000fffff984 */ /* 0x000fe20000000800 */
[----:B------:R-:W-:Y:S01]  /*b380*/  @!PT LDS RZ, [RZ] ;  /* 0x00000000fffff984 */ /* 0x000fe20000000800 */
[----:B------:R-:W-:Y:S01]  /*b390*/  @!PT LDS RZ, [RZ] ;  /* 0x00000000fffff984 */ /* 0x000fe20000000800 */
[----:B------:R1:W-:Y:S01]  /*b3a0*/  @!P4 LDGSTS.E.BYPASS.LTC128B.128 [R202+0xe000], [R222.64+0x80] ;  /* 0x0e000080decacfae */ /* 0x0003e2000b901d48 */
[C---:B------:R-:W-:Y:S02]  /*b3b0*/  IADD3 R225, P6, R200.reuse, R3, RZ ;  /* 0x00000003c8e17210 */ /* 0x040fe40007fde0ff */
[-CC-:B------:R-:W-:Y:S01]  /*b3c0*/  @!P2 LEA.HI.X R227, R3, R221.reuse, R216.reuse, 0x1, P0 ;  /* 0x000000dd03e3a211 */ /* 0x180fe200000f0cd8 */
[----:B------:R-:W-:Y:S01]  /*b3d0*/  @P2 STS.128 [R202+0x10000], RZ ;  /* 0x010000ffca002388 */ /* 0x000fe20000000c00 */
        /* <DEDUP_REMOVED lines=11> */
[----:B------:R-:W-:Y:S01]  /*b490*/  IADD3 R3, P6, R200, R225, RZ ;  /* 0x000000e1c8037210 */ /* 0x000fe20007fde0ff */
[----:B------:R-:W-:Y:S01]  /*b4a0*/  @!PT LDS RZ, [RZ] ;  /* 0x00000000fffff984 */ /* 0x000fe20000000800 */
[----:B------:R-:W-:Y:S01]  /*b4b0*/  @!PT LDS RZ, [RZ] ;  /* 0x00000000fffff984 */ /* 0x000fe20000000800 */
[----:B------:R-:W-:Y:S01]  /*b4c0*/  @!PT LDS RZ, [RZ] ;  /* 0x00000000fffff984 */ /* 0x000fe20000000800 */
[----:B------:R1:W-:Y:S01]  /*b4d0*/  @!P5 LDGSTS.E.BYPASS.LTC128B.128 [R202+0xc800], [R230.64] ;  /* 0x0c800000e6cadfae */ /* 0x0003e2000b901d48 */
[-CC-:B------:R-:W-:Y:S02]  /*b4e0*/  @!P2 LEA.HI.X R225, R225, R221.reuse, R216.reuse, 0x1, P0 ;  /* 0x000000dde1e1a211 */ /* 0x180fe400000f0cd8 */
        /* <DEDUP_REMOVED lines=209> */
[----:B------:R-:W-:Y:S03]  /*c200*/  @!UPT UIADD3 URZ, URZ, URZ, URZ ;  /* 0x0000003f3f3ff290 */ /* 0x000fe6000fffe03f */
[----:B------:R-:W-:-:S11]  /*c210*/  @!P0 BRA `(.L_x_2673) ;  /* 0x0000098000008947 */ /* 0x000fd60003800000 */
[----:B------:R-:W-:Y:S02]  /*c220*/  MOV R133, UR6 ;  /* 0x0000000600857c02 */ /* 0x000fe40008000f00 */
[----:B------:R-:W-:Y:S01]  /*c230*/  MOV R134, UR4 ;  /* 0x0000000400867c02 */ /* 0x000fe20008000f00 */
[----:B------:R-:W-:-:S06]  /*c240*/  @!P3 BRA `(.L_x_2674) ;  /* 0x000003c00000b947 */ /* 0x000fcc0003800000 */
        /* <DEDUP_REMOVED lines=60> */
.L_x_2674:
        /* <DEDUP_REMOVED lines=89> */
.L_x_2673:
        /* <DEDUP_REMOVED lines=9> */
[-C--:B------:R-:W-:Y:S02]  /*cc30*/  ISETP.GE.OR P2, PT, R3, R210.reuse, !P2 ;  /* 0x000000d20300720c */ /* 0x080fe40005746670 */
[----:B------:R-:W-:Y:S02]  /*cc40*/  ISETP.GE.AND P1, PT, R133, R211, PT ;  /* 0x000000d38500720c */ /* 0x000fe40003f26270 */
[----:B------:R-:W-:Y:S02]  /*cc50*/  ISETP.GE.AND P0, PT, R3, R209, PT ;  /* 0x000000d10300720c */ /* 0x000fe40003f06270 */
[----:B-1----:R-:W-:Y:S02]  /*cc60*/  FSEL R134, R4, -INF , !P2 ;  /* 0xff80000004867808 */ /* 0x002fe40005000000 */
[C---:B------:R-:W-:Y:S02]  /*cc70*/  ISETP.GE.AND P2, PT, R132.reuse, R211, PT ;  /* 0x000000d38400720c */ /* 0x040fe40003f46270 */
[----:B------:R-:W-:Y:S02]  /*cc80*/  ISETP.GE.OR P1, PT, R133, R210, !P1 ;  /* 0x000000d28500720c */ /* 0x000fe40004f26670 */
        /* <DEDUP_REMOVED lines=8> */
[----:B------:R-:W-:Y:S02]  /*cd10*/  ISETP.GE.AND P0, PT, R132, R209, PT ;  /* 0x000000d18400720c */ /* 0x000fe40003f06270 */
[C---:B------:R-:W-:Y:S02]  /*cd20*/  ISETP.GE.AND P5, PT, R4.reuse, R211, PT ;  /* 0x000000d30400720c */ /* 0x040fe40003fa6270 */
[----:B------:R-:W-:Y:S02]  /*cd30*/  ISETP.GE.AND P6, PT, R4, R209, PT ;  /* 0x000000d10400720c */ /* 0x000fe40003fc6270 */
[----:B------:R-:W-:Y:S02]  /*cd40*/  FSEL R138, R8, -INF , !P1 ;  /* 0xff800000088a7808 */ /* 0x000fe40004800000 */
[----:B------:R-:W-:Y:S02]  /*cd50*/  ISETP.GE.AND P1, PT, R5, R211, PT ;  /* 0x000000d30500720c */ /* 0x000fe40003f26270 */
[----:B------:R-:W-:Y:S02]  /*cd60*/  FSEL R136, R9, -INF , !P2 ;  /* 0xff80000009887808 */ /* 0x000fe40005000000 */
[----:B------:R-:W-:Y:S02]  /*cd70*/  FMNMX.FTZ R9, R134, R2, !PT ;  /* 0x0000000286097209 */ /* 0x000fe40007810000 */
[C---:B------:R-:W-:Y:S02]  /*cd80*/  ISETP.GE.OR P5, PT, R4.reuse, R210, !P5 ;  /* 0x000000d20400720c */ /* 0x040fe40006fa6670 */
[----:B------:R-:W-:Y:S02]  /*cd90*/  ISETP.GE.OR P6, PT, R4, R208, !P6 ;  /* 0x000000d00400720c */ /* 0x000fe400077c6670 */
        /* <DEDUP_REMOVED lines=12> */
[C---:B------:R-:W-:Y:S02]  /*ce60*/  ISETP.GE.AND P0, PT, R4.reuse, R211, PT ;  /* 0x000000d30400720c */ /* 0x040fe40003f06270 */
[----:B------:R-:W-:Y:S02]  /*ce70*/  ISETP.GE.AND P4, PT, R4, R209, PT ;  /* 0x000000d10400720c */ /* 0x000fe40003f86270 */
[C---:B------:R-:W-:Y:S02]  /*ce80*/  ISETP.GE.AND P5, PT, R6.reuse, R211, PT ;  /* 0x000000d30600720c */ /* 0x040fe40003fa6270 */
[----:B------:R-:W-:Y:S02]  /*ce90*/  ISETP.GE.AND P1, PT, R6, R209, PT ;  /* 0x000000d10600720c */ /* 0x000fe40003f26270 */
[----:B------:R-:W-:Y:S02]  /*cea0*/  FMNMX.FTZ R9, R138, R9, !PT ;  /* 0x000000098a097209 */ /* 0x000fe40007810000 */
[C---:B------:R-:W-:Y:S02]  /*ceb0*/  ISETP.GE.OR P0, PT, R4.reuse, R210, !P0 ;  /* 0x000000d20400720c */ /* 0x040fe40004706670 */
[----:B------:R-:W-:Y:S02]  /*cec0*/  ISETP.GE.OR P4, PT, R4, R208, !P4 ;  /* 0x000000d00400720c */ /* 0x000fe40006786670 */
        /* <DEDUP_REMOVED lines=21> */
[----:B------:R-:W-:Y:S02]  /*d020*/  ISETP.GE.AND P6, PT, R4, R209, PT ;  /* 0x000000d10400720c */ /* 0x000fe40003fc6270 */
        /* <DEDUP_REMOVED lines=21> */
[C---:B------:R-:W-:Y:S02]  /*d180*/  ISETP.GE.OR P4, PT, R4.reuse, R210, !P4 ;  /* 0x000000d20400720c */ /* 0x040fe40006786670 */
        /* <DEDUP_REMOVED lines=8> */
[-C--:B------:R-:W-:Y:S02]  /*d210*/  ISETP.GE.AND P4, PT, R8, R211.reuse, PT ;  /* 0x000000d30800720c */ /* 0x080fe40003f86270 */
[----:B------:R-:W-:Y:S02]  /*d220*/  FSEL R150, R29, -INF , !P2 ;  /* 0xff8000001d967808 */ /* 0x000fe40005000000 */
[----:B------:R-:W-:Y:S02]  /*d230*/  FSEL R159, R22, -INF , !P6 ;  /* 0xff800000169f7808 */ /* 0x000fe40007000000 */
[----:B------:R-:W-:Y:S02]  /*d240*/  FMNMX.FTZ R10, R141, R10, !PT ;  /* 0x0000000a8d0a7209 */ /* 0x000fe40007810000 */
[----:B------:R-:W-:Y:S02]  /*d250*/  ISETP.GE.AND P2, PT, R3, R211, PT ;  /* 0x000000d30300720c */ /* 0x000fe40003f46270 */
[----:B------:R-:W-:Y:S02]  /*d260*/  FMNMX.FTZ R9, R156, R9, !PT ;  /* 0x000000099c097209 */ /* 0x000fe40007810000 */
[----:B------:R-:W-:Y:S02]  /*d270*/  ISETP.GE.OR P4, PT, R8, R210, !P4 ;  /* 0x000000d20800720c */ /* 0x000fe40006786670 */
        /* <DEDUP_REMOVED lines=412> */
.L_x_2671:
[----:B------:R-:W1:Y:S01]  /*ec40*/  SHFL.BFLY PT, R0, R217, 0x2, 0x1f ;  /* 0x0c401f00d9007f89 */ /* 0x000e6200000e0000 */
[----:B------:R-:W-:Y:S01]  /*ec50*/  MOV R7, 0x3f800000 ;  /* 0x3f80000000077802 */ /* 0x000fe20000000f00 */
[----:B------:R-:W-:Y:S01]  /*ec60*/  ULDC.64 UR4, c[0x0][0x118] ;  /* 0x0000460000047ab9 */ /* 0x000fe20000000a00 */
[----:B------:R-:W-:Y:S01]  /*ec70*/  MOV R6, 0x3f800000 ;  /* 0x3f80000000067802 */ /* 0x000fe20000000f00 */
[----:B------:R-:W2:Y:S01]  /*ec80*/  SHFL.BFLY PT, R2, R219, 0x2, 0x1f ;  /* 0x0c401f00db027f89 */ /* 0x000ea200000e0000 */
[----:B------:R-:W-:Y:S03]  /*ec90*/  BSSY B0, `(.L_x_2676) ;  /* 0x0000113000007945 */ /* 0x000fe60003800000 */
[----:B------:R-:W-:Y:S01]  /*eca0*/  BAR.SYNC.DEFER_BLOCKING 0x0 ;  /* 0x0000000000007b1d */ /* 0x000fe20000010000 */
[----:B-1----:R-:W-:-:S05]  /*ecb0*/  FADD.FTZ R5, R0, R217 ;  /* 0x000000d900057221 */ /* 0x002fca0000010000 */
[----:B------:R-:W1:Y:S01]  /*ecc0*/  S2R R0, SR_TID.X ;  /* 0x0000000000007919 */ /* 0x000e620000002100 */
[----:B--2---:R-:W-:-:S03]  /*ecd0*/  FADD.FTZ R11, R2, R219 ;  /* 0x000000db020b7221 */ /* 0x004fc60000010000 */
[----:B------:R-:W2:Y:S04]  /*ece0*/  SHFL.BFLY PT, R2, R5, 0x1, 0x1f ;  /* 0x0c201f0005027f89 */ /* 0x000ea800000e0000 */
[----:B------:R-:W3:Y:S01]  /*ecf0*/  SHFL.BFLY PT, R4, R11, 0x1, 0x1f ;  /* 0x0c201f000b047f89 */ /* 0x000ee200000e0000 */
[----:B-1----:R-:W-:-:S04]  /*ed00*/  SHF.R.S32.HI R9, RZ, 0x1f, R0 ;  /* 0x0000001fff097819 */ /* 0x002fc80000011400 */
[-C--:B------:R-:W-:Y:S01]  /*ed10*/  LEA.HI R8, R9, R0.reuse, RZ, 0x2 ;  /* 0x0000000009087211 */ /* 0x080fe200078f10ff */
[----:B--2---:R-:W-:Y:S01]  /*ed20*/  FADD.FTZ R2, R5, R2 ;  /* 0x0000000205027221 */ /* 0x004fe20000010000 */
[----:B------:R-:W-:Y:S02]  /*ed30*/  LEA.HI R12, R9, R0, RZ, 0x4 ;  /* 0x00000000090c7211 */ /* 0x000fe400078f20ff */
[----:B------:R-:W-:Y:S01]  /*ed40*/  SHF.R.S32.HI R10, RZ, 0x2, R8 ;  /* 0x00000002ff0a7819 */ /* 0x000fe20000011408 */
[----:B---3--:R-:W-:Y:S01]  /*ed50*/  FADD.FTZ R4, R11, R4 ;  /* 0x000000040b047221 */ /* 0x008fe20000010000 */
[----:B------:R-:W-:Y:S02]  /*ed60*/  SHF.R.S32.HI R5, RZ, 0x1f, R8 ;  /* 0x0000001fff057819 */ /* 0x000fe40000011408 */
[----:B------:R-:W-:Y:S02]  /*ed70*/  FSETP.NE.FTZ.AND P3, PT, R2, RZ, PT ;  /* 0x000000ff0200720b */ /* 0x000fe40003f75000 */
[----:B------:R-:W-:-:S02]  /*ed80*/  LEA.HI R5, R5, R10, RZ, 0x3 ;  /* 0x0000000a05057211 */ /* 0x000fc400078f18ff */
[----:B------:R-:W-:Y:S02]  /*ed90*/  FSETP.NE.FTZ.AND P4, PT, R4, RZ, PT ;  /* 0x000000ff0400720b */ /* 0x000fe40003f95000 */
[----:B------:R-:W-:Y:S02]  /*eda0*/  LOP3.LUT R5, R5, 0xfffffff8, RZ, 0xc0, !PT ;  /* 0xfffffff805057812 */ /* 0x000fe400078ec0ff */
[----:B------:R-:W-:Y:S02]  /*edb0*/  LEA.HI R9, R9, R0, RZ, 0x5 ;  /* 0x0000000009097211 */ /* 0x000fe400078f28ff */
[----:B------:R-:W-:Y:S02]  /*edc0*/  IADD3 R5, R10, -R5, RZ ;  /* 0x800000050a057210 */ /* 0x000fe40007ffe0ff */
[----:B------:R-:W1:Y:S01]  /*edd0*/  S2R R10, SR_TID.X ;  /* 0x00000000000a7919 */ /* 0x000e620000002100 */
[----:B------:R-:W-:Y:S01]  /*ede0*/  LOP3.LUT R17, R8, 0x1ffffffc, RZ, 0xc0, !PT ;  /* 0x1ffffffc08117812 */ /* 0x000fe200078ec0ff */
[----:B------:R-:W2:Y:S01]  /*edf0*/  @P3 MUFU.RCP R6, R2 ;  /* 0x0000000200063308 */ /* 0x000ea20000001000 */
[----:B------:R-:W-:-:S02]  /*ee00*/  LOP3.LUT R13, R12, 0xfffffff0, RZ, 0xc0, !PT ;  /* 0xfffffff00c0d7812 */ /* 0x000fc400078ec0ff */
[----:B------:R-:W-:Y:S02]  /*ee10*/  SHF.R.S32.HI R12, RZ, 0x5, R9 ;  /* 0x00000005ff0c7819 */ /* 0x000fe40000011409 */
[-C--:B------:R-:W-:Y:S02]  /*ee20*/  IADD3 R17, -R17, R0.reuse, RZ ;  /* 0x0000000011117210 */ /* 0x080fe40007ffe1ff */
[----:B------:R-:W-:Y:S01]  /*ee30*/  IADD3 R13, -R13, R0, RZ ;  /* 0x000000000d0d7210 */ /* 0x000fe20007ffe1ff */
[----:B------:R-:W3:Y:S01]  /*ee40*/  @P4 MUFU.RCP R7, R4 ;  /* 0x0000000400074308 */ /* 0x000ee20000001000 */
[C---:B------:R-:W-:Y:S02]  /*ee50*/  LOP3.LUT R16, R5.reuse, 0x1, RZ, 0xc0, !PT ;  /* 0x0000000105107812 */ /* 0x040fe400078ec0ff */
[----:B------:R-:W-:Y:S02]  /*ee60*/  SHF.L.U32 R19, R5, 0x6, RZ ;  /* 0x0000000605137819 */ /* 0x000fe400000006ff */
[----:B------:R-:W-:-:S02]  /*ee70*/  ISETP.NE.U32.AND P0, PT, R16, 0x1, PT ;  /* 0x000000011000780c */ /* 0x000fc40003f05070 */
[----:B------:R-:W-:Y:S01]  /*ee80*/  LOP3.LUT R19, R19, 0x1c0, RZ, 0xc0, !PT ;  /* 0x000001c013137812 */ /* 0x000fe200078ec0ff */
[C---:B--2---:R-:W-:Y:S01]  /*ee90*/  FMUL.FTZ R131, R6.reuse, R131 ;  /* 0x0000008306837220 */ /* 0x044fe20000410000 */
[----:B------:R-:W-:Y:S01]  /*eea0*/  R2P PR, R5, 0x6 ;  /* 0x0000000605007804 */ /* 0x000fe20000000000 */
[C---:B------:R-:W-:Y:S01]  /*eeb0*/  FMUL.FTZ R130, R6.reuse, R130 ;  /* 0x0000008206827220 */ /* 0x040fe20000410000 */
[----:B------:R-:W-:Y:S01]  /*eec0*/  LEA.HI R19, R19, R19, RZ, 0x1d ;  /* 0x0000001313137211 */ /* 0x000fe200078fe8ff */
[C---:B------:R-:W-:Y:S01]  /*eed0*/  FMUL.FTZ R127, R6.reuse, R127 ;  /* 0x0000007f067f7220 */ /* 0x040fe20000410000 */
[----:B------:R-:W-:Y:S01]  /*eee0*/  LOP3.LUT R9, R9, 0xffffffe0, RZ, 0xc0, !PT ;  /* 0xffffffe009097812 */ /* 0x000fe200078ec0ff */
[----:B------:R-:W-:Y:S01]  /*eef0*/  FMUL.FTZ R126, R6, R126 ;  /* 0x0000007e067e7220 */ /* 0x000fe20000410000 */
[----:B-1----:R-:W-:Y:S01]  /*ef00*/  SHF.R.S32.HI R11, RZ, 0x1f, R10 ;  /* 0x0000001fff0b7819 */ /* 0x002fe2000001140a */
[C---:B---3--:R-:W-:Y:S01]  /*ef10*/  FMUL.FTZ R128, R7.reuse, R128 ;  /* 0x0000008007807220 */ /* 0x048fe20000410000 */
[----:B------:R-:W-:Y:S01]  /*ef20*/  @P4 MUFU.LG2 R4, R4 ;  /* 0x0000000400044308 */ /* 0x000fe20000000c00 */
[----:B------:R-:W-:Y:S01]  /*ef30*/  FMUL.FTZ R129, R7, R129 ;  /* 0x0000008107817220 */ /* 0x000fe20000410000 */
[----:B------:R-:W-:Y:S01]  /*ef40*/  LEA.HI R14, R11, R10, RZ, 0x4 ;  /* 0x0000000a0b0e7211 */ /* 0x000fe200078f20ff */
[----:B------:R-:W-:Y:S01]  /*ef50*/  FMUL.FTZ R124, R7, R124 ;  /* 0x0000007c077c7220 */ /* 0x000fe20000410000 */
[----:B------:R-:W-:Y:S01]  /*ef60*/  LEA.HI R11, R11, R10, RZ, 0x5 ;  /* 0x0000000a0b0b7211 */ /* 0x000fe200078f28ff */
[C---:B------:R-:W-:Y:S01]  /*ef70*/  FMUL.FTZ R125, R7.reuse, R125 ;  /* 0x0000007d077d7220 */ /* 0x040fe20000410000 */
[----:B------:R-:W-:Y:S01]  /*ef80*/  SHF.R.S32.HI R8, RZ, 0x4, R14 ;  /* 0x00000004ff087819 */ /* 0x000fe2000001140e */
[C---:B------:R-:W-:Y:S01]  /*ef90*/  FMUL.FTZ R120, R7.reuse, R120 ;  /* 0x0000007807787220 */ /* 0x040fe20000410000 */
[----:B------:R-:W-:Y:S01]  /*efa0*/  LEA R14, R12, R17, 0x9 ;  /* 0x000000110c0e7211 */ /* 0x000fe200078e48ff */
[----:B------:R-:W-:Y:S01]  /*efb0*/  FMUL.FTZ R121, R7, R121 ;  /* 0x0000007907797220 */ /* 0x000fe20000410000 */
[----:B------:R-:W-:Y:S01]  /*efc0*/  SHF.L.U32 R15, R8, 0x6, RZ ;  /* 0x00000006080f7819 */ /* 0x000fe200000006ff */
[C---:B------:R-:W-:Y:S01]  /*efd0*/  FMUL.FTZ R123, R6.reuse, R123 ;  /* 0x0000007b067b7220 */ /* 0x040fe20000410000 */
[----:B------:R-:W-:Y:S01]  /*efe0*/  LEA.HI R17, R13, R13, RZ, 0x1 ;  /* 0x0000000d0d117211 */ /* 0x000fe200078f08ff */
[C---:B------:R-:W-:Y:S01]  /*eff0*/  FMUL.FTZ R122, R6.reuse, R122 ;  /* 0x0000007a067a7220 */ /* 0x040fe20000410000 */
[----:B------:R-:W-:Y:S01]  /*f000*/  LOP3.LUT R15, R15, 0x1c0, RZ, 0xc0, !PT ;  /* 0x000001c00f0f7812 */ /* 0x000fe200078ec0ff */
[----:B------:R-:W-:Y:S01]  /*f010*/  FMUL.FTZ R116, R7, R116 ;  /* 0x0000007407747220 */ /* 0x000fe20000410000 */
[----:B------:R-:W-:Y:S01]  /*f020*/  SHF.L.U32 R16, R17, 0x2, RZ ;  /* 0x0000000211107819 */ /* 0x000fe200000006ff */
[----:B------:R-:W-:Y:S01]  /*f030*/  FMUL.FTZ R117, R7, R117 ;  /* 0x0000007507757220 */ /* 0x000fe20000410000 */
[----:B------:R-:W-:Y:S01]  /*f040*/  LOP3.LUT R18, R17, 0xffffffe, RZ, 0xc0, !PT ;  /* 0x0ffffffe11127812 */ /* 0x000fe200078ec0ff */
[C---:B------:R-:W-:Y:S01]  /*f050*/  FMUL.FTZ R119, R6.reuse, R119 ;  /* 0x0000007706777220 */ /* 0x040fe20000410000 */
[----:B------:R-:W-:Y:S01]  /*f060*/  LOP3.LUT R16, R15, 0x38, R16, 0xf8, !PT ;  /* 0x000000380f107812 */ /* 0x000fe200078ef810 */
[----:B------:R-:W-:Y:S01]  /*f070*/  FMUL.FTZ R118, R6, R118 ;  /* 0x0000007606767220 */ /* 0x000fe20000410000 */
[----:B------:R-:W-:Y:S01]  /*f080*/  SHF.R.U32.HI R15, RZ, 0x3, R15 ;  /* 0x00000003ff0f7819 */ /* 0x000fe2000001160f */
[C---:B------:R-:W-:Y:S01]  /*f090*/  FMUL.FTZ R112, R7.reuse, R112 ;  /* 0x0000007007707220 */ /* 0x040fe20000410000 */
[----:B------:R-:W-:Y:S01]  /*f0a0*/  LEA R14, R14, R19, 0x1 ;  /* 0x000000130e0e7211 */ /* 0x000fe200078e08ff */
[----:B------:R-:W-:Y:S01]  /*f0b0*/  FMUL.FTZ R113, R7, R113 ;  /* 0x0000007107717220 */ /* 0x000fe20000410000 */
[----:B------:R-:W-:Y:S01]  /*f0c0*/  LOP3.LUT R15, R16, R15, RZ, 0x3c, !PT ;  /* 0x0000000f100f7212 */ /* 0x000fe200078e3cff */
[C---:B------:R-:W-:Y:S01]  /*f0d0*/  FMUL.FTZ R115, R6.reuse, R115 ;  /* 0x0000007306737220 */ /* 0x040fe20000410000 */
[----:B------:R-:W-:Y:S01]  /*f0e0*/  IADD3 R18, R13, -R18, RZ ;  /* 0x800000120d127210 */ /* 0x000fe20007ffe0ff */
[----:B------:R-:W-:Y:S01]  /*f0f0*/  FMUL.FTZ R114, R6, R114 ;  /* 0x0000007206727220 */ /* 0x000fe20000410000 */
[----:B------:R-:W-:Y:S01]  /*f100*/  STS.64 [R14.X4], R128 ;  /* 0x000000800e007388 */ /* 0x000fe20000004a00 */
[C---:B------:R-:W-:Y:S01]  /*f110*/  FMUL.FTZ R108, R7.reuse, R108 ;  /* 0x0000006c076c7220 */ /* 0x040fe20000410000 */
[----:B------:R-:W-:Y:S01]  /*f120*/  LEA R5, R18, R15, 0x2 ;  /* 0x0000000f12057211 */ /* 0x000fe200078e10ff */
[----:B------:R-:W-:Y:S01]  /*f130*/  FMUL.FTZ R109, R7, R109 ;  /* 0x0000006d076d7220 */ /* 0x000fe20000410000 */
[----:B------:R-:W-:Y:S01]  /*f140*/  MOV R15, 0x80 ;  /* 0x00000080000f7802 */ /* 0x000fe20000000f00 */
[C---:B------:R-:W-:Y:S01]  /*f150*/  FMUL.FTZ R111, R6.reuse, R111 ;  /* 0x0000006f066f7220 */ /* 0x040fe20000410000 */
[----:B------:R-:W-:Y:S01]  /*f160*/  STS.64 [R14.X4+0x800], R130 ;  /* 0x000800820e007388 */ /* 0x000fe20000004a00 */
[C---:B------:R-:W-:Y:S01]  /*f170*/  FMUL.FTZ R110, R6.reuse, R110 ;  /* 0x0000006e066e7220 */ /* 0x040fe20000410000 */
[----:B------:R-:W-:Y:S01]  /*f180*/  SEL R15, R15, 0xffffff80, !P2 ;  /* 0xffffff800f0f7807 */ /* 0x000fe20005000000 */
[----:B------:R-:W-:Y:S01]  /*f190*/  FMUL.FTZ R104, R7, R104 ;  /* 0x0000006807687220 */ /* 0x000fe20000410000 */
[----:B------:R-:W-:Y:S01]  /*f1a0*/  LOP3.LUT R11, R11, 0xffffffe0, RZ, 0xc0, !PT ;  /* 0xffffffe00b0b7812 */ /* 0x000fe200078ec0ff */
[----:B------:R-:W-:Y:S01]  /*f1b0*/  FMUL.FTZ R105, R7, R105 ;  /* 0x0000006907697220 */ /* 0x000fe20000410000 */
[----:B------:R-:W1:Y:S01]  /*f1c0*/  @P3 MUFU.LG2 R2, R2 ;  /* 0x0000000200023308 */ /* 0x000e620000000c00 */
[C---:B------:R-:W-:Y:S01]  /*f1d0*/  FMUL.FTZ R107, R6.reuse, R107 ;  /* 0x0000006b066b7220 */ /* 0x040fe20000410000 */
[----:B------:R-:W-:Y:S01]  /*f1e0*/  IADD3 R9, -R9, R0, RZ ;  /* 0x0000000009097210 */ /* 0x000fe20007ffe1ff */
[----:B------:R-:W-:Y:S01]  /*f1f0*/  FMUL.FTZ R106, R6, R106 ;  /* 0x0000006a066a7220 */ /* 0x000fe20000410000 */
[----:B------:R-:W-:Y:S01]  /*f200*/  IADD3 R11, -R11, R10, RZ ;  /* 0x0000000a0b0b7210 */ /* 0x000fe20007ffe1ff */
[----:B------:R-:W-:-:S02]  /*f210*/  FMUL.FTZ R100, R7, R100 ;  /* 0x0000006407647220 */ /* 0x000fc40000410000 */
[C---:B------:R-:W-:Y:S01]  /*f220*/  FMUL.FTZ R101, R7.reuse, R101 ;  /* 0x0000006507657220 */ /* 0x040fe20000410000 */
[----:B------:R-:W-:Y:S01]  /*f230*/  SHF.R.S32.HI R0, RZ, 0x1f, R11 ;  /* 0x0000001fff007819 */ /* 0x000fe2000001140b */
[C---:B------:R-:W-:Y:S02]  /*f240*/  FMUL.FTZ R103, R6.reuse, R103 ;  /* 0x0000006706677220 */ /* 0x040fe40000410000 */
[----:B------:R-:W-:Y:S01]  /*f250*/  FMUL.FTZ R102, R6, R102 ;  /* 0x0000006606667220 */ /* 0x000fe20000410000 */
[----:B------:R-:W-:Y:S01]  /*f260*/  LEA.HI R0, R0, R11, RZ, 0x2 ;  /* 0x0000000b00007211 */ /* 0x000fe200078f10ff */
[C---:B------:R-:W-:Y:S02]  /*f270*/  FMUL.FTZ R36, R7.reuse, R36 ;  /* 0x0000002407247220 */ /* 0x040fe40000410000 */
[----:B------:R-:W-:Y:S01]  /*f280*/  FMUL.FTZ R37, R7, R37 ;  /* 0x0000002507257220 */ /* 0x000fe20000410000 */
[----:B------:R-:W-:Y:S01]  /*f290*/  SHF.R.S32.HI R0, RZ, 0x2, R0 ;  /* 0x00000002ff007819 */ /* 0x000fe20000011400 */
[----:B------:R-:W-:-:S02]  /*f2a0*/  FMUL.FTZ R39, R6, R39 ;  /* 0x0000002706277220 */ /* 0x000fc40000410000 */
[C---:B------:R-:W-:Y:S02]  /*f2b0*/  FMUL.FTZ R38, R6.reuse, R38 ;  /* 0x0000002606267220 */ /* 0x040fe40000410000 */
[C---:B------:R-:W-:Y:S02]  /*f2c0*/  FMUL.FTZ R40, R7.reuse, R40 ;  /* 0x0000002807287220 */ /* 0x040fe40000410000 */
[C---:B------:R-:W-:Y:S02]  /*f2d0*/  FMUL.FTZ R41, R7.reuse, R41 ;  /* 0x0000002907297220 */ /* 0x040fe40000410000 */
[C---:B------:R-:W-:Y:S02]  /*f2e0*/  FMUL.FTZ R43, R6.reuse, R43 ;  /* 0x0000002b062b7220 */ /* 0x040fe40000410000 */
[----:B------:R-:W-:Y:S02]  /*f2f0*/  FMUL.FTZ R42, R6, R42 ;  /* 0x0000002a062a7220 */ /* 0x000fe40000410000 */
        /* <DEDUP_REMOVED lines=101> */
[----:B------:R1:W-:Y:S04]  /*f950*/  STS.64 [R14.X4+0x8800], R70 ;  /* 0x008800460e007388 */ /* 0x0003e80000004a00 */
[----:B------:R-:W-:Y:S04]  /*f960*/  STS.64 [R16+0x8000], R72 ;  /* 0x0080004810007388 */ /* 0x000fe80000000a00 */
[----:B------:R-:W-:Y:S04]  /*f970*/  STS.64 [R16+0x8800], R74 ;  /* 0x0088004a10007388 */ /* 0x000fe80000000a00 */
[----:B------:R-:W-:Y:S04]  /*f980*/  STS.64 [R17+0x8000], R76 ;  /* 0x0080004c11007388 */ /* 0x000fe80000000a00 */
[----:B------:R-:W-:Y:S04]  /*f990*/  STS.64 [R17+0x8800], R78 ;  /* 0x0088004e11007388 */ /* 0x000fe80000000a00 */
[----:B------:R-:W2:Y:S04]  /*f9a0*/  S2R R6, SR_CTAID.Y ;  /* 0x0000000000067919 */ /* 0x000ea80000002600 */
[----:B------:R-:W-:Y:S04]  /*f9b0*/  STS.64 [R18+0x8000], R80 ;  /* 0x0080005012007388 */ /* 0x000fe80000000a00 */
[----:B-1----:R-:W1:Y:S04]  /*f9c0*/  S2R R14, SR_CTAID.Z ;  /* 0x00000000000e7919 */ /* 0x002e680000002700 */
[----:B------:R-:W-:Y:S04]  /*f9d0*/  STS.64 [R18+0x8800], R82 ;  /* 0x0088005212007388 */ /* 0x000fe80000000a00 */
[----:B------:R-:W-:Y:S04]  /*f9e0*/  STS.64 [R19+0x8000], R84 ;  /* 0x0080005413007388 */ /* 0x000fe80000000a00 */
[----:B------:R-:W-:Y:S04]  /*f9f0*/  STS.64 [R19+0x8800], R86 ;  /* 0x0088005613007388 */ /* 0x000fe80000000a00 */
[----:B------:R-:W-:Y:S04]  /*fa00*/  STS.64 [R20+0x8000], R88 ;  /* 0x0080005814007388 */ /* 0x000fe80000000a00 */
[----:B------:R-:W-:Y:S04]  /*fa10*/  STS.64 [R20+0x8800], R90 ;  /* 0x0088005a14007388 */ /* 0x000fe80000000a00 */
[----:B------:R-:W3:Y:S04]  /*fa20*/  S2R R7, SR_CTAID.X ;  /* 0x0000000000077919 */ /* 0x000ee80000002500 */
[----:B------:R-:W-:Y:S04]  /*fa30*/  STS.64 [R21+0x8000], R92 ;  /* 0x0080005c15007388 */ /* 0x000fe80000000a00 */
[----:B------:R-:W-:Y:S04]  /*fa40*/  STS.64 [R21+0x8800], R94 ;  /* 0x0088005e15007388 */ /* 0x000fe80000000a00 */
[----:B------:R-:W-:Y:S04]  /*fa50*/  STS.64 [R15+0x8000], R96 ;  /* 0x008000600f007388 */ /* 0x000fe80000000a00 */
[----:B------:R4:W-:Y:S04]  /*fa60*/  STS.64 [R15+0x8800], R98 ;  /* 0x008800620f007388 */ /* 0x0009e80000000a00 */
[----:B------:R-:W-:Y:S01]  /*fa70*/  BAR.SYNC.DEFER_BLOCKING 0x0 ;  /* 0x0000000000007b1d */ /* 0x000fe20000010000 */
[----:B---3--:R-:W-:-:S02]  /*fa80*/  SHF.L.U32 R7, R7, 0x6, RZ ;  /* 0x0000000607077819 */ /* 0x008fc400000006ff */
[----:B----4-:R-:W-:Y:S01]  /*fa90*/  IADD3 R15, -R205, RZ, RZ ;  /* 0x000000ffcd0f7210 */ /* 0x010fe20007ffe1ff */
[----:B--2---:R-:W-:Y:S02]  /*faa0*/  IMAD R205, R6, c[0x0][0x210], R205 ;  /* 0x0000840006cd7a24 */ /* 0x004fe400078e02cd */
[----:B------:R-:W2:Y:S01]  /*fab0*/  LDS.128 R112, [R5.X4] ;  /* 0x0000000005707984 */ /* 0x000ea20000004c00 */
[----:B------:R-:W-:Y:S01]  /*fac0*/  MOV R6, 0xff800000 ;  /* 0xff80000000067802 */ /* 0x000fe20000000f00 */
[----:B------:R-:W-:Y:S02]  /*fad0*/  @P3 FFMA.FTZ R6, R3, c[0x0][0x238], R2 ;  /* 0x00008e0003063a23 */ /* 0x000fe40000010002 */
[----:B-1----:R-:W-:Y:S01]  /*fae0*/  IMAD R14, R15, c[0x0][0x1c0], R14 ;  /* 0x000070000f0e7a24 */ /* 0x002fe200078e020e */
[----:B------:R-:W-:Y:S01]  /*faf0*/  SHF.R.S32.HI R15, RZ, 0x1f, R12 ;  /* 0x0000001fff0f7819 */ /* 0x000fe2000001140c */
[----:B------:R-:W1:Y:S02]  /*fb00*/  LDS.128 R108, [R5.X4+0x800] ;  /* 0x00080000056c7984 */ /* 0x000e640000004c00 */
[----:B------:R-:W-:Y:S01]  /*fb10*/  IMAD R14, R205, c[0x0][0x1c0], R14 ;  /* 0x00007000cd0e7a24 */ /* 0x000fe200078e020e */
[----:B------:R-:W-:Y:S01]  /*fb20*/  LEA.HI R15, R15, R12, RZ, 0x2 ;  /* 0x0000000c0f0f7211 */ /* 0x000fe200078f10ff */
[----:B------:R-:W3:Y:S02]  /*fb30*/  LDS.128 R104, [R5.X4+0x1000] ;  /* 0x0010000005687984 */ /* 0x000ee40000004c00 */
[----:B------:R-:W-:Y:S01]  /*fb40*/  IMAD R7, R14, c[0x0][0x214], R7 ;  /* 0x000085000e077a24 */ /* 0x000fe200078e0207 */
[----:B------:R-:W-:Y:S01]  /*fb50*/  LOP3.LUT R15, R15, 0xffffffc, RZ, 0xc0, !PT ;  /* 0x0ffffffc0f0f7812 */ /* 0x000fe200078ec0ff */
[----:B------:R-:W4:Y:S03]  /*fb60*/  LDS.128 R100, [R5.X4+0x1800] ;  /* 0x0018000005647984 */ /* 0x000f260000004c00 */
[----:B------:R-:W-:Y:S01]  /*fb70*/  IADD3 R15, R12, -R15, RZ ;  /* 0x8000000f0c0f7210 */ /* 0x000fe20007ffe0ff */
[----:B------:R-:W1:Y:S01]  /*fb80*/  LDS.128 R88, [R5.X4+0x2000] ;  /* 0x0020000005587984 */ /* 0x000e620000004c00 */
[----:B------:R-:W-:-:S02]  /*fb90*/  SHF.L.U32 R12, R13, 0x2, RZ ;  /* 0x000000020d0c7819 */ /* 0x000fc400000006ff */
[----:B------:R-:W-:Y:S01]  /*fba0*/  LEA R10, R15, R0, 0x4 ;  /* 0x000000000f0a7211 */ /* 0x000fe200078e20ff */
[----:B------:R-:W1:Y:S01]  /*fbb0*/  LDS.128 R84, [R5.X4+0x2800] ;  /* 0x0028000005547984 */ /* 0x000e620000004c00 */
[----:B------:R-:W-:-:S03]  /*fbc0*/  SHF.R.S32.HI R13, RZ, 0x1f, R12 ;  /* 0x0000001fff0d7819 */ /* 0x000fc6000001140c */
        /* <DEDUP_REMOVED lines=31> */
.L_x_2677:
[----:B--234-:R-:W-:Y:S05]  /*fdc0*/  BSYNC B0 ;  /* 0x0000000000007941 */ /* 0x01cfea0003800000 */
.L_x_2676:
        /* <DEDUP_REMOVED lines=18> */
.L_x_2679:
[----:B------:R-:W-:Y:S05]  /*fef0*/  BSYNC B0 ;  /* 0x0000000000007941 */ /* 0x000fea0003800000 */
.L_x_2678:
        /* <DEDUP_REMOVED lines=11> */
.L_x_2681:
[----:B------:R-:W-:Y:S05]  /*ffb0*/  BSYNC B0 ;  /* 0x0000000000007941 */ /* 0x000fea0003800000 */
.L_x_2680:
        /* <DEDUP_REMOVED lines=11> */
.L_x_2683:
[----:B------:R-:W-:Y:S05]  /*10070*/  BSYNC B0 ;  /* 0x0000000000007941 */ /* 0x000fea0003800000 */
.L_x_2682:
        /* <DEDUP_REMOVED lines=11> */
.L_x_2685:
[----:B------:R-:W-:Y:S05]  /*10130*/  BSYNC B0 ;  /* 0x0000000000007941 */ /* 0x000fea0003800000 */
.L_x_2684:
        /* <DEDUP_REMOVED lines=11> */
.L_x_2687:
[----:B------:R-:W-:Y:S05]  /*101f0*/  BSYNC B0 ;  /* 0x0000000000007941 */ /* 0x000fea0003800000 */
.L_x_2686:
        /* <DEDUP_REMOVED lines=11> */
.L_x_2689:
[----:B------:R-:W-:Y:S05]  /*102b0*/  BSYNC B0 ;  /* 0x0000000000007941 */ /* 0x000fea0003800000 */
.L_x_2688:
        /* <DEDUP_REMOVED lines=11> */
.L_x_2691:
[----:B------:R-:W-:Y:S05]  /*10370*/  BSYNC B0 ;  /* 0x0000000000007941 */ /* 0x000fea0003800000 */
.L_x_2690:
        /* <DEDUP_REMOVED lines=12> */
.L_x_2692:
        /* <DEDUP_REMOVED lines=12> */
.L_x_7364:


//--------------------- .text._ZN5flash24flash_fwd_splitkv_kernelI23Flash_fwd_kernel_traitsILi192ELi64ELi64ELi4ELb0ELb0EN7cutlass6half_tE19Flash_kernel_traitsILi192ELi64ELi64ELi4ES3_EELb0ELb1ELb0ELb0ELb0ELb1ELb1ELb0EEEvNS_16Flash_fwd_paramsE --------------------------
	.section	.text._ZN5flash24flash_fwd_splitkv_kernelI23Flash_fwd_kernel_traitsILi192ELi64ELi64ELi4ELb0ELb0EN7cutlass6half_tE19Flash_kernel_traitsILi192ELi64ELi64ELi4ES3_EELb0ELb1ELb0ELb0ELb0ELb1ELb1ELb0EEEvNS_16Flash_fwd_paramsE,"ax",@progbits
	.sectioninfo	@"SHI_REGISTERS=255"
	.align	128
        .global         _ZN5flash24flash_fwd_splitkv_kernelI23Flash_fwd_kernel_traitsILi192ELi64ELi64ELi4ELb0ELb0EN7cutlass6half_tE19Flash_kernel_traitsILi192ELi64ELi64ELi4ES3_EELb0ELb1ELb0ELb0ELb0ELb1ELb1ELb0EEEvNS_16Flash_fwd_paramsE
        .type           _ZN5flash24flash_fwd_splitkv_kernelI23Flash_fwd_kernel_traitsILi192ELi64ELi64ELi4ELb0ELb0EN7cutlass6half_tE19Flash_kernel_traitsILi192ELi64ELi64ELi4ES3_EELb0ELb1ELb0ELb0ELb0ELb1ELb1ELb0EEEvNS_16Flash_fwd_paramsE,@function
        .size           _ZN5flash24flash_fwd_splitkv_kernelI23Flash_fwd_kernel_traitsILi192ELi64ELi64ELi4ELb0ELb0EN7cutlass6half_tE19Flash_kernel_traitsILi192ELi64ELi64ELi4ES3_EELb0ELb1ELb0ELb0ELb0ELb1ELb1ELb0EEEvNS_16Flash_fwd_paramsE,(.L_x_7365 - _ZN5flash24flash_fwd_splitkv_kernelI23Flash_fwd_kernel_traitsILi192ELi64ELi64ELi4ELb0ELb0EN7cutlass6half_tE19Flash_kernel_traitsILi192ELi64ELi64ELi4ES3_EELb0ELb1ELb0ELb0ELb0ELb1ELb1ELb0EEEvNS_16Flash_fwd_paramsE)
        .other          _ZN5flash24flash_fwd_splitkv_kernelI23Flash_fwd_kernel_traitsILi192ELi64ELi64ELi4ELb0ELb0EN7cutlass6half_tE19Flash_kernel_traitsILi192ELi64ELi64ELi4ES3_EELb0ELb1ELb0ELb0ELb0ELb1ELb1ELb0EEEvNS_16Flash_fwd_paramsE,@"STO_CUDA_ENTRY STV_DEFAULT"
_ZN5flash24flash_fwd_splitkv_kernelI23Flash_fwd_kernel_traitsILi192ELi64ELi64ELi4ELb0ELb0EN7cutlass6half_tE19Flash_kernel_traitsILi192ELi64ELi64ELi4ES3_EELb0ELb1ELb0ELb0ELb0ELb1ELb1ELb0EEEvNS_16Flash_fwd_paramsE:
.text._ZN5flash24flash_fwd_splitkv_kernelI23Flash_fwd_kernel_traitsILi192ELi64ELi64ELi4ELb0ELb0EN7cutlass6half_tE19Flash_kernel_traitsILi192ELi64ELi64ELi4ES3_EELb0ELb1ELb0ELb0ELb0ELb1ELb1ELb0EEEvNS_16Flash_fwd_paramsE:
        /* <DEDUP_REMOVED lines=53> */
.L_x_2693:
[----:B-1-34-:R-:W-:Y:S02]  /*0350*/  MOV R4, c[0x0][0x218] ;  /* 0x0000860000047a02 */ /* 0x01afe40000000f00 */
.L_x_2694:
        /* <DEDUP_REMOVED lines=92> */
.L_x_2697:
[----:B------:R-:W-:Y:S05]  /*0920*/  BSYNC B0 ;  /* 0x0000000000007941 */ /* 0x000fea0003800000 */
.L_x_2696:
        /* <DEDUP_REMOVED lines=10> */
.L_x_2699:
[----:B------:R-:W-:Y:S05]  /*09d0*/  BSYNC B0 ;  /* 0x0000000000007941 */ /* 0x000fea0003800000 */
.L_x_2698:
        /* <DEDUP_REMOVED lines=10> */
.L_x_2701:
[----:B------:R-:W-:Y:S05]  /*0a80*/  BSYNC B0 ;  /* 0x0000000000007941 */ /* 0x000fea0003800000 */
.L_x_2700:
        /* <DEDUP_REMOVED lines=10> */
.L_x_2703:
[----:B------:R-:W-:Y:S05]  /*0b30*/  BSYNC B0 ;  /* 0x0000000000007941 */ /* 0x000fea0003800000 */
.L_x_2702:
        /* <DEDUP_REMOVED lines=10> */
.L_x_2705:
[----:B------:R-:W-:Y:S05]  /*0be0*/  BSYNC B0 ;  /* 0x0000000000007941 */ /* 0x000fea0003800000 */
.L_x_2704:
        /* <DEDUP_REMOVED lines=10> */
.L_x_2707:
[----:B------:R-:W-:Y:S05]  /*0c90*/  BSYNC B0 ;  /* 0x0000000000007941 */ /* 0x000fea0003800000 */
.L_x_2706:
        /* <DEDUP_REMOVED lines=10> */
.L_x_2709:
[----:B------:R-:W-:Y:S05]  /*0d40*/  BSYNC B0 ;  /* 0x0000000000007941 */ /* 0x000fea0003800000 */
.L_x_2708:
        /* <DEDUP_REMOVED lines=10> */
.L_x_2711:
[----:B------:R-:W-:Y:S05]  /*0df0*/  BSYNC B0 ;  /* 0x0000000000007941 */ /* 0x000fea0003800000 */
.L_x_2710:
        /* <DEDUP_REMOVED lines=32> */
.L_x_2695:
        /* <DEDUP_REMOVED lines=92> */
.L_x_2712:
        /* <DEDUP_REMOVED lines=17> */
.L_x_2714:
        /* <DEDUP_REMOVED lines=51> */
.L_x_2713:
        /* <DEDUP_REMOVED lines=117> */
.L_x_2716:
[----:B------:R-:W-:Y:S05]  /*2150*/  BSYNC B0 ;  /* 0x0000000000007941 */ /* 0x000fea0003800000 */
.L_x_2715:
        /* <DEDUP_REMOVED lines=37> */
.L_x_2718:
[----:B------:R-:W-:Y:S05]  /*23b0*/  BSYNC B0 ;  /* 0x0000000000007941 */ /* 0x000fea0003800000 */
.L_x_2717:
        /* <DEDUP_REMOVED lines=37> */
.L_x_2720:
[----:B------:R-:W-:Y:S05]  /*2610*/  BSYNC B0 ;  /* 0x0000000000007941 */ /* 0x000fea0003800000 */
.L_x_2719:
        /* <DEDUP_REMOVED lines=36> */
.L_x_2722:
[----:B------:R-:W-:Y:S05]  /*2860*/  BSYNC B0 ;  /* 0x0000000000007941 */ /* 0x000fea0003800000 */
.L_x_2721:
        /* <DEDUP_REMOVED lines=31> */
.L_x_2724:
[----:B------:R-:W-:Y:S05]  /*2a60*/  BSYNC B0 ;  /* 0x0000000000007941 */ /* 0x000fea0003800000 */
.L_x_2723:
        /* <DEDUP_REMOVED lines=33> */
.L_x_2726:
[----:B------:R-:W-:Y:S05]  /*2c80*/  BSYNC B0 ;  /* 0x0000000000007941 */ /* 0x000fea0003800000 */
.L_x_2725:
        /* <DEDUP_REMOVED lines=31> */
.L_x_2728:
[----:B------:R-:W-:Y:S05]  /*2e80*/  BSYNC B0 ;  /* 0x0000000000007941 */ /* 0x000fea0003800000 */
.L_x_2727:
        /* <DEDUP_REMOVED lines=34> */
.L_x_2730:
[----:B------:R-:W-:Y:S05]  /*30b0*/  BSYNC B0 ;  /* 0x0000000000007941 */ /* 0x000fea0003800000 */
.L_x_2729:
        /* <DEDUP_REMOVED lines=37> */
.L_x_2732:
[----:B------:R-:W-:Y:S05]  /*3310*/  BSYNC B0 ;  /* 0x0000000000007941 */ /* 0x000fea0003800000 */
.L_x_2731:
        /* <DEDUP_REMOVED lines=34> */
.L_x_2734:
[----:B------:R-:W-:Y:S05]  /*3540*/  BSYNC B0 ;  /* 0x0000000000007941 */ /* 0x000fea0003800000 */
.L_x_2733:
        /* <DEDUP_REMOVED lines=34> */
.L_x_2736:
[----:B------:R-:W-:Y:S05]  /*3770*/  BSYNC B0 ;  /* 0x0000000000007941 */ /* 0x000fea0003800000 */
.L_x_2735:
        /* <DEDUP_REMOVED lines=39> */
.L_x_2738:
[----:B------:R-:W-:Y:S05]  /*39f0*/  BSYNC B0 ;  /* 0x0000000000007941 */ /* 0x000fea0003800000 */
.L_x_2737:
[----:B--2---:R-:W-:Y:S01]  /*3a00*/  SHF.L.U32 R8, R2, 0x6, RZ ;  /* 0x0000000602087819 */ /* 0x004fe200000006ff */
[----:B------:R-:W-:Y:S01]  /*3a10*/  IMAD.SHL.U32 R14, R14, 0x8, RZ ;  /* 0x000000080e0e7824 */ /* 0x000fe200078e00ff */
[C---:B------:R-:W-:Y:S01]  /*3a20*/  LEA R202, R97.reuse, R0, 0xa ;  /* 0x0000000061ca7211 */ /* 0x040fe200078e50ff */
[----:B------:R-:W0:Y:S01]  /*3a30*/  LDGDEPBAR ;  /* 0x00000000000079af */ /* 0x000e220000000000 */
[----:B------:R-:W-:Y:S01]  /*3a40*/  LOP3.LUT R9, R8, 0x1c0, RZ, 0xc0, !PT ;  /* 0x000001c008097812 */ /* 0x000fe200078ec0ff */
        /* <DEDUP_REMOVED lines=8> */
[----:B------:R-:W-:Y:S01]  /*3ad0*/  LEA R198, R5, R202, 0x1 ;  /* 0x000000ca05c67211 */ /* 0x000fe200078e08ff */
[----:B------:R-:W-:Y:S01]  /*3ae0*/  IMAD R201, R201, 0x200, R8 ;  /* 0x00000200c9c97824 */ /* 0x000fe200078e0208 */
[----:B------:R-:W-:Y:S01]  /*3af0*/  LEA R197, R5, R200, 0x1 ;  /* 0x000000c805c57211 */ /* 0x000fe200078e08ff */
[----:B------:R-:W-:Y:S01]  /*3b00*/  LDSM.16.M88.4 R36, [R200] ;  /* 0x00000000c824783b */ /* 0x000fe20000000200 */
[----:B------:R-:W-:Y:S01]  /*3b10*/  ISETP.GT.AND P6, PT, R211, R204, PT ;  /* 0x000000ccd300720c */ /* 0x000fe20003fc4270 */
[----:B------:R-:W-:Y:S01]  /*3b20*/  IMAD.SHL.U32 R201, R201, 0x2, RZ ;  /* 0x00000002c9c97824 */ /* 0x000fe200078e00ff */
[----:B------:R-:W-:Y:S01]  /*3b30*/  IADD3 R94, R94, R97, RZ ;  /* 0x000000615e5e7210 */ /* 0x000fe20007ffe0ff */
[----:B------:R-:W-:Y:S03]  /*3b40*/  LDSM.16.M88.4 R8, [R198] ;  /* 0x00000000c608783b */ /* 0x000fe60000000200 */
[C---:B------:R-:W-:Y:S01]  /*3b50*/  IADD3 R2, R201.reuse, 0x6000, RZ ;  /* 0x00006000c9027810 */ /* 0x040fe20007ffe0ff */
[----:B-1-3--:R-:W1:Y:S01]  /*3b60*/  LDSM.16.M88.4 R16, [R201+0x6000] ;  /* 0x00600000c910783b */ /* 0x00ae620000000200 */
[----:B------:R-:W-:-:S02]  /*3b70*/  IADD3 R199, R201, 0x6020, RZ ;  /* 0x00006020c9c77810 */ /* 0x000fc40007ffe0ff */
[----:B------:R-:W-:Y:S01]  /*3b80*/  @P1 IADD3 R199, R2, -0x20, RZ ;  /* 0xffffffe002c71810 */ /* 0x000fe20007ffe0ff */
[----:B------:R-:W2:Y:S01]  /*3b90*/  LDSM.16.M88.4 R44, [R201+0x6800] ;  /* 0x00680000c92c783b */ /* 0x000ea20000000200 */
[----:B------:R-:W-:Y:S01]  /*3ba0*/  IMAD.MOV.U32 R2, RZ, RZ, 0x40 ;  /* 0x00000040ff027424 */ /* 0x000fe200078e00ff */
[----:B------:R-:W-:Y:S02]  /*3bb0*/  IADD3 R216, R94, 0x8, RZ ;  /* 0x000000085ed87810 */ /* 0x000fe40007ffe0ff */
[----:B------:R-:W3:Y:S01]  /*3bc0*/  LDSM.16.M88.4 R64, [R201+0x7000] ;  /* 0x00700000c940783b */ /* 0x000ee20000000200 */
[C---:B------:R-:W-:Y:S02]  /*3bd0*/  IADD3 R191, R199.reuse, 0x800, RZ ;  /* 0x00000800c7bf7810 */ /* 0x040fe40007ffe0ff */
[----:B------:R-:W-:Y:S01]  /*3be0*/  SEL R2, R2, 0xffffffc0, !P2 ;  /* 0xffffffc002027807 */ /* 0x000fe20005000000 */
[----:B------:R-:W5:Y:S01]  /*3bf0*/  LDSM.16.M88.4 R52, [R199] ;  /* 0x00000000c734783b */ /* 0x000f620000000200 */
[----:B------:R-:W-:-:S02]  /*3c00*/  IADD3 R190, R199, 0x1000, RZ ;  /* 0x00001000c7be7810 */ /* 0x000fc40007ffe0ff */
[----:B------:R-:W-:Y:S01]  /*3c10*/  IADD3 R188, R2, R199, RZ ;  /* 0x000000c702bc7210 */ /* 0x000fe20007ffe0ff */
[----:B------:R-:W4:Y:S01]  /*3c20*/  LDSM.16.M88.4 R72, [R201+0x7800] ;  /* 0x00780000c948783b */ /* 0x000f220000000200 */
[----:B------:R-:W-:Y:S01]  /*3c30*/  IMAD.IADD R195, R201, 0x1, R2 ;  /* 0x00000001c9c37824 */ /* 0x000fe200078e0202 */
[C---:B------:R-:W-:Y:S02]  /*3c40*/  IADD3 R189, R199.reuse, 0x1800, RZ ;  /* 0x00001800c7bd7810 */ /* 0x040fe40007ffe0ff */
        /* <DEDUP_REMOVED lines=11> */
[----:B------:R-:W-:Y:S01]  /*3d00*/  IADD3 R180, R199, 0x5800, RZ ;  /* 0x00005800c7b47810 */ /* 0x000fe20007ffe0ff */
[----:B------:R-:W4:Y:S01]  /*3d10*/  LDSM.16.M88.4 R28, [R195+0x6800] ;  /* 0x00680000c31c783b */ /* 0x000f220000000200 */
[C---:B-1----:R-:W-:Y:S03]  /*3d20*/  HMMA.16816.F32 R20, R56.reuse, R16, RZ ;  /* 0x000000103814723c */ /* 0x042fe600000018ff */
[----:B------:R-:W-:Y:S04]  /*3d30*/  LDSM.16.M88.4 R76, [R199+0x2000] ;  /* 0x00200000c74c783b */ /* 0x000fe80000000200 */
[----:B------:R-:W-:Y:S01]  /*3d40*/  LDSM.16.M88.4 R80, [R197+0x2000] ;  /* 0x00200000c550783b */ /* 0x000fe20000000200 */
[C---:B------:R-:W-:Y:S03]  /*3d50*/  HMMA.16816.F32 R16, R56.reuse, R18, RZ ;  /* 0x000000123810723c */ /* 0x040fe600000018ff */
[----:B------:R-:W-:Y:S04]  /*3d60*/  LDSM.16.M88.4 R88, [R188+0x2800] ;  /* 0x00280000bc58783b */ /* 0x000fe80000000200 */
[----:B------:R-:W-:Y:S01]  /*3d70*/  LDSM.16.M88.4 R84, [R201+0xa800] ;  /* 0x00a80000c954783b */ /* 0x000fe20000000200 */
[C---:B--2---:R-:W-:Y:S08]  /*3d80*/  HMMA.16816.F32 R32, R56.reuse, R44, RZ ;  /* 0x0000002c3820723c */ /* 0x044ff000000018ff */
[C---:B------:R-:W-:Y:S08]  /*3d90*/  HMMA.16816.F32 R44, R56.reuse, R46, RZ ;  /* 0x0000002e382c723c */ /* 0x040ff000000018ff */
[C---:B---3--:R-:W-:Y:S08]  /*3da0*/  HMMA.16816.F32 R68, R56.reuse, R64, RZ ;  /* 0x000000403844723c */ /* 0x048ff000000018ff */
[----:B------:R-:W-:Y:S08]  /*3db0*/  HMMA.16816.F32 R64, R56, R66, RZ ;  /* 0x000000423840723c */ /* 0x000ff000000018ff */
[C---:B-----5:R-:W-:Y:S08]  /*3dc0*/  HMMA.16816.F32 R20, R36.reuse, R52, R20 ;  /* 0x000000342414723c */ /* 0x060ff00000001814 */
        /* <DEDUP_REMOVED lines=159> */
[--C-:B------:R-:W-:Y:S01]  /*47c0*/  IADD3 R9, R95, 0x1, -R99.reuse ;  /* 0x000000015f097810 */ /* 0x100fe20007ffe863 */
[----:B------:R-:W-:Y:S01]  /*47d0*/  FMUL.FTZ R89, R89, c[0x0][0x2ec] ;  /* 0x0000bb0059597a20 */ /* 0x000fe20000410000 */
[----:B------:R-:W2:Y:S01]  /*47e0*/  MUFU.TANH R32, R32 ;  /* 0x0000002000207308 */ /* 0x000ea20000002400 */
[----:B------:R-:W-:Y:S01]  /*47f0*/  FMUL.FTZ R90, R90, c[0x0][0x2ec] ;  /* 0x0000bb005a5a7a20 */ /* 0x000fe20000410000 */
[----:B------:R-:W-:Y:S01]  /*4800*/  IADD3 R9, R9, c[0x0][0x2e8], RZ ;  /* 0x0000ba0009097a10 */ /* 0x000fe20007ffe0ff */
[----:B------:R-:W-:Y:S01]  /*4810*/  FMUL.FTZ R91, R91, c[0x0][0x2ec] ;  /* 0x0000bb005b5b7a20 */ /* 0x000fe20000410000 */
[----:B------:R-:W-:Y:S01]  /*4820*/  IADD3 R99, R95, -c[0x0][0x2e4], -R99 ;  /* 0x8000b9005f637a10 */ /* 0x000fe20007ffe863 */
[----:B------:R-:W-:-:S02]  /*4830*/  FMUL.FTZ R64, R64, c[0x0][0x2ec] ;  /* 0x0000bb0040407a20 */ /* 0x000fc40000410000 */
[----:B------:R-:W-:Y:S01]  /*4840*/  FMUL.FTZ R65, R65, c[0x0][0x2ec] ;  /* 0x0000bb0041417a20 */ /* 0x000fe20000410000 */
[----:B------:R-:W1:Y:S01]  /*4850*/  MUFU.TANH R33, R33 ;  /* 0x0000002100217308 */ /* 0x000e620000002400 */
[----:B------:R-:W-:Y:S01]  /*4860*/  FMUL.FTZ R66, R66, c[0x0][0x2ec] ;  /* 0x0000bb0042427a20 */ /* 0x000fe20000410000 */
[-C--:B------:R-:W-:Y:S01]  /*4870*/  IADD3 R217, R99, R216.reuse, RZ ;  /* 0x000000d863d97210 */ /* 0x080fe20007ffe0ff */
[----:B------:R-:W-:Y:S01]  /*4880*/  FMUL.FTZ R67, R67, c[0x0][0x2ec] ;  /* 0x0000bb0043437a20 */ /* 0x000fe20000410000 */
[----:B------:R-:W-:Y:S01]  /*4890*/  IADD3 R219, R94, R99, RZ ;  /* 0x000000635edb7210 */ /* 0x000fe20007ffe0ff */
[----:B------:R-:W-:Y:S01]  /*48a0*/  FMUL.FTZ R60, R60, c[0x0][0x2ec] ;  /* 0x0000bb003c3c7a20 */ /* 0x000fe20000410000 */
[----:B------:R-:W-:Y:S01]  /*48b0*/  IADD3 R216, R9, R216, RZ ;  /* 0x000000d809d87210 */ /* 0x000fe20007ffe0ff */
[----:B------:R-:W-:Y:S01]  /*48c0*/  FMUL.FTZ R61, R61, c[0x0][0x2ec] ;  /* 0x0000bb003d3d7a20 */ /* 0x000fe20000410000 */
[----:B------:R-:W1:Y:S01]  /*48d0*/  MUFU.TANH R34, R34 ;  /* 0x0000002200227308 */ /* 0x000e620000002400 */
[----:B------:R-:W-:Y:S01]  /*48e0*/  FMUL.FTZ R62, R62, c[0x0][0x2ec] ;  /* 0x0000bb003e3e7a20 */ /* 0x000fe20000410000 */
[----:B------:R-:W-:Y:S01]  /*48f0*/  IMNMX R216, R216, R95, PT ;  /* 0x0000005fd8d87217 */ /* 0x000fe20003800200 */
[----:B------:R-:W-:Y:S01]  /*4900*/  FMUL.FTZ R63, R63, c[0x0][0x2ec] ;  /* 0x0000bb003f3f7a20 */ /* 0x000fe20000410000 */
[----:B------:R-:W-:Y:S01]  /*4910*/  IMNMX R219, RZ, R219, !PT ;  /* 0x000000dbffdb7217 */ /* 0x000fe20007800200 */
[----:B------:R-:W-:Y:S01]  /*4920*/  FMUL.FTZ R72, R72, c[0x0][0x2ec] ;  /* 0x0000bb0048487a20 */ /* 0x000fe20000410000 */
[----:B------:R-:W-:Y:S01]  /*4930*/  IMNMX R217, RZ, R217, !PT ;  /* 0x000000d9ffd97217 */ /* 0x000fe20007800200 */
        /* <DEDUP_REMOVED lines=28> */
[----:B------:R-:W2:Y:S01]  /*4b00*/  I2F.RP R3, R6 ;  /* 0x0000000600037306 */ /* 0x000ea20000209400 */
[----:B------:R-:W-:-:S02]  /*4b10*/  IADD3 R12, R4, -0x40, RZ ;  /* 0xffffffc0040c7810 */ /* 0x000fc40007ffe0ff */
[----:B------:R-:W-:Y:S02]  /*4b20*/  IABS R10, R4 ;  /* 0x00000004000a7213 */ /* 0x000fe40000000000 */
[----:B------:R-:W-:Y:S02]  /*4b30*/  IABS R8, R12 ;  /* 0x0000000c00087213 */ /* 0x000fe40000000000 */
[----:B------:R-:W-:Y:S01]  /*4b40*/  LOP3.LUT R12, R12, c[0x0][0x2d0], RZ, 0x3c, !PT ;  /* 0x0000b4000c0c7a12 */ /* 0x000fe200078e3cff */
        /* <DEDUP_REMOVED lines=21> */
[----:B------:R-:W-:Y:S02]  /*4ca0*/  LOP3.LUT R3, R4, c[0x0][0x2d0], RZ, 0x3c, !PT ;  /* 0x0000b40004037a12 */ /* 0x000fe400078e3cff */
[----:B------:R-:W-:-:S02]  /*4cb0*/  ISETP.GE.AND P0, PT, R12, RZ, PT ;  /* 0x000000ff0c00720c */ /* 0x000fc40003f06270 */
[----:B------:R-:W-:Y:S02]  /*4cc0*/  ISETP.GE.AND P2, PT, R3, RZ, PT ;  /* 0x000000ff0300720c */ /* 0x000fe40003f46270 */
[----:B------:R-:W-:Y:S02]  /*4cd0*/  @!P1 IADD3 R11, R11, 0x1, RZ ;  /* 0x000000010b0b9810 */ /* 0x000fe40007ffe0ff */
[----:B------:R-:W-:Y:S02]  /*4ce0*/  ISETP.NE.AND P1, PT, RZ, c[0x0][0x2d0], PT ;  /* 0x0000b400ff007a0c */ /* 0x000fe40003f25270 */
[----:B------:R-:W-:Y:S02]  /*4cf0*/  @P5 IADD3 R13, R13, 0x1, RZ ;  /* 0x000000010d0d5810 */ /* 0x000fe40007ffe0ff */
[----:B------:R-:W-:-:S05]  /*4d00*/  @P4 IADD3 R11, R11, 0x1, RZ ;  /* 0x000000010b0b4810 */ /* 0x000fca0007ffe0ff */
        /* <DEDUP_REMOVED lines=24> */
.L_x_2740:
[----:B------:R-:W-:-:S04]  /*4e90*/  LEA R6, -R3, RZ, 0x6 ;  /* 0x000000ff03067211 */ /* 0x000fc800078e31ff */
[----:B------:R-:W-:Y:S02]  /*4ea0*/  SHF.R.S32.HI R3, RZ, 0x1f, R6 ;  /* 0x0000001fff037819 */ /* 0x000fe40000011406 */
.L_x_2741:
        /* <DEDUP_REMOVED lines=119> */
.L_x_2743:
[----:B------:R-:W-:Y:S05]  /*5620*/  BSYNC B0 ;  /* 0x0000000000007941 */ /* 0x000fea0003800000 */
.L_x_2742:
[----:B------:R-:W0:Y:S01]  /*5630*/  LDGDEPBAR ;  /* 0x00000000000079af */ /* 0x000e220000000000 */
[----:B------:R-:W-:-:S04]  /*5640*/  IADD3 R133, P0, R6, R133, RZ ;  /* 0x0000008506857210 */ /* 0x000fc80007f1e0ff */
[----:B------:R-:W-:Y:S02]  /*5650*/  IADD3.X R134, R3, R134, RZ, P0, !PT ;  /* 0x0000008603867210 */ /* 0x000fe400007fe4ff */
.L_x_2739:
[----:B--234-:R-:W-:Y:S02]  /*5660*/  IMAD.IADD R4, R4, 0x1, R209 ;  /* 0x0000000104047824 */ /* 0x01cfe400078e02d1 */
[----:B------:R-:W-:-:S03]  /*5670*/  IMAD.SHL.U32 R196, R0, 0x2, RZ ;  /* 0x0000000200c47824 */ /* 0x000fc600078e00ff */
[CC--:B------:R-:W-:Y:S01]  /*5680*/  ISETP.GE.AND P0, PT, R4.reuse, R218.reuse, PT ;  /* 0x000000da0400720c */ /* 0x0c0fe20003f06270 */
[--C-:B------:R-:W-:Y:S01]  /*5690*/  IMAD R194, R7, 0x2, R196.reuse ;  /* 0x0000000207c27824 */ /* 0x100fe200078e02c4 */
[C---:B------:R-:W-:Y:S01]  /*56a0*/  IADD3 R6, R4.reuse, 0x1, RZ ;  /* 0x0000000104067810 */ /* 0x040fe20007ffe0ff */
[----:B------:R-:W-:Y:S01]  /*56b0*/  LDSM.16.MT88.4 R40, [R196+0xe000] ;  /* 0x00e00000c428783b */ /* 0x000fe20000004200 */
[----:B------:R-:W-:Y:S01]  /*56c0*/  ISETP.LT.OR P0, PT, R4, R219, P0 ;  /* 0x000000db0400720c */ /* 0x000fe20000701670 */
[C---:B------:R-:W-:Y:S01]  /*56d0*/  IMAD R193, R5.reuse, 0x2, R196 ;  /* 0x0000000205c17824 */ /* 0x040fe200078e02c4 */
[C---:B------:R-:W-:Y:S01]  /*56e0*/  ISETP.GE.AND P5, PT, R6.reuse, R218, PT ;  /* 0x000000da0600720c */ /* 0x040fe20003fa6270 */
[----:B------:R-:W-:Y:S01]  /*56f0*/  IMAD R192, R5, 0x2, R194 ;  /* 0x0000000205c07824 */ /* 0x000fe200078e02c2 */
[----:B------:R-:W-:Y:S01]  /*5700*/  ISETP.GE.AND P1, PT, R6, R216, PT ;  /* 0x000000d80600720c */ /* 0x000fe20003f26270 */
[----:B------:R-:W-:Y:S01]  /*5710*/  LDSM.16.MT88.4 R124, [R196+0xc000] ;  /* 0x00c00000c47c783b */ /* 0x000fe20000004200 */
[----:B------:R-:W-:-:S02]  /*5720*/  IADD3 R3, R4, 0x8, RZ ;  /* 0x0000000804037810 */ /* 0x000fc40007ffe0ff */
[----:B------:R-:W-:Y:S01]  /*5730*/  ISETP.GE.AND P2, PT, R4, R216, PT ;  /* 0x000000d80400720c */ /* 0x000fe20003f46270 */
[----:B------:R-:W-:Y:S01]  /*5740*/  LDSM.16.MT88.4 R116, [R194+0xc000] ;  /* 0x00c00000c274783b */ /* 0x000fe20000004200 */
[----:B------:R-:W-:Y:S02]  /*5750*/  FSEL R2, R2, -INF , !P0 ;  /* 0xff80000002027808 */ /* 0x000fe40004000000 */
[C---:B------:R-:W-:Y:S01]  /*5760*/  ISETP.LT.OR P5, PT, R6.reuse, R219, P5 ;  /* 0x000000db0600720c */ /* 0x040fe20002fa1670 */
[----:B------:R-:W-:Y:S01]  /*5770*/  LDSM.16.MT88.4 R108, [R193+0xc000] ;  /* 0x00c00000c16c783b */ /* 0x000fe20000004200 */
[----:B------:R-:W-:Y:S02]  /*5780*/  ISETP.LT.OR P1, PT, R6, R217, P1 ;  /* 0x000000d90600720c */ /* 0x000fe40000f21670 */
[C---:B------:R-:W-:Y:S01]  /*5790*/  ISETP.GE.AND P4, PT, R3.reuse, R218, PT ;  /* 0x000000da0300720c */ /* 0x040fe20003f86270 */
[----:B------:R-:W-:Y:S01]  /*57a0*/  LDSM.16.MT88.4 R100, [R192+0xc000] ;  /* 0x00c00000c064783b */ /* 0x000fe20000004200 */
[----:B------:R-:W-:-:S02]  /*57b0*/  ISETP.GE.AND P0, PT, R3, R216, PT ;  /* 0x000000d80300720c */ /* 0x000fc40003f06270 */
[C---:B------:R-:W-:Y:S01]  /*57c0*/  ISETP.LT.OR P2, PT, R4.reuse, R217, P2 ;  /* 0x000000d90400720c */ /* 0x040fe20001741670 */
[----:B------:R-:W-:Y:S01]  /*57d0*/  LDSM.16.MT88.4 R56, [R193+0xe000] ;  /* 0x00e00000c138783b */ /* 0x000fe20000004200 */
[----:B------:R-:W-:Y:S02]  /*57e0*/  IADD3 R6, R4, 0x9, RZ ;  /* 0x0000000904067810 */ /* 0x000fe40007ffe0ff */
[C---:B------:R-:W-:Y:S01]  /*57f0*/  ISETP.LT.OR P4, PT, R3.reuse, R219, P4 ;  /* 0x000000db0300720c */ /* 0x040fe20002781670 */
[----:B-1----:R-:W-:Y:S01]  /*5800*/  LDSM.16.MT88.4 R64, [R192+0xe000] ;  /* 0x00e00000c040783b */ /* 0x002fe20000004200 */
[----:B------:R-:W-:Y:S02]  /*5810*/  ISETP.LT.OR P0, PT, R3, R217, P0 ;  /* 0x000000d90300720c */ /* 0x000fe40000701670 */
[----:B------:R-:W-:Y:S01]  /*5820*/  FSEL R24, R24, -INF , !P2 ;  /* 0xff80000018187808 */ /* 0x000fe20005000000 */
[----:B------:R-:W-:Y:S01]  /*5830*/  LDSM.16.MT88.4 R72, [R196+0x10000] ;  /* 0x01000000c448783b */ /* 0x000fe20000004200 */
[----:B------:R-:W-:-:S02]  /*5840*/  FSEL R31, R48, -INF , !P5 ;  /* 0xff800000301f7808 */ /* 0x000fc40006800000 */
[----:B------:R-:W-:Y:S01]  /*5850*/  IADD3 R3, R4, 0x10, RZ ;  /* 0x0000001004037810 */ /* 0x000fe20007ffe0ff */
[----:B------:R-:W-:Y:S01]  /*5860*/  LDSM.16.MT88.4 R80, [R194+0x10000] ;  /* 0x01000000c250783b */ /* 0x000fe20000004200 */
[C---:B------:R-:W-:Y:S02]  /*5870*/  ISETP.GE.AND P2, PT, R6.reuse, R218, PT ;  /* 0x000000da0600720c */ /* 0x040fe40003f46270 */
[----:B------:R-:W-:Y:S01]  /*5880*/  ISETP.GE.AND P5, PT, R6, R216, PT ;  /* 0x000000d80600720c */ /* 0x000fe20003fa6270 */
[----:B------:R-:W-:Y:S01]  /*5890*/  LDSM.16.MT88.4 R88, [R193+0x10000] ;  /* 0x01000000c158783b */ /* 0x000fe20000004200 */
[----:B------:R-:W-:Y:S02]  /*58a0*/  FSEL R29, R25, -INF , !P1 ;  /* 0xff800000191d7808 */ /* 0x000fe40004800000 */
[----:B------:R-:W-:Y:S01]  /*58b0*/  FSEL R49, R49, -INF , !P4 ;  /* 0xff80000031317808 */ /* 0x000fe20006000000 */
[----:B------:R-:W-:Y:S01]  /*58c0*/  LDSM.16.MT88.4 R136, [R194+0xc800] ;  /* 0x00c80000c288783b */ /* 0x000fe20000004200 */
[----:B------:R-:W-:-:S02]  /*58d0*/  ISETP.GE.AND P1, PT, R3, R218, PT ;  /* 0x000000da0300720c */ /* 0x000fc40003f26270 */
[C---:B------:R-:W-:Y:S02]  /*58e0*/  ISETP.GE.AND P4, PT, R3.reuse, R216, PT ;  /* 0x000000d80300720c */ /* 0x040fe40003f86270 */
[C---:B------:R-:W-:Y:S02]  /*58f0*/  ISETP.LT.OR P2, PT, R6.reuse, R219, P2 ;  /* 0x000000db0600720c */ /* 0x040fe40001741670 */
[----:B------:R-:W-:Y:S02]  /*5900*/  ISETP.LT.OR P5, PT, R6, R217, P5 ;  /* 0x000000d90600720c */ /* 0x000fe40002fa1670 */
[----:B------:R-:W-:Y:S02]  /*5910*/  IADD3 R6, R4, 0x11, RZ ;  /* 0x0000001104067810 */ /* 0x000fe40007ffe0ff */
[----:B------:R-:W-:Y:S02]  /*5920*/  FMNMX.FTZ R8, R2, R31, !PT ;  /* 0x0000001f02087209 */ /* 0x000fe40007810000 */
[----:B------:R-:W-:-:S02]  /*5930*/  ISETP.LT.OR P1, PT, R3, R219, P1 ;  /* 0x000000db0300720c */ /* 0x000fc40000f21670 */
[----:B------:R-:W-:Y:S02]  /*5940*/  ISETP.LT.OR P4, PT, R3, R217, P4 ;  /* 0x000000d90300720c */ /* 0x000fe40002781670 */
[----:B------:R-:W-:Y:S02]  /*5950*/  FSEL R25, R26, -INF , !P0 ;  /* 0xff8000001a197808 */ /* 0x000fe40004000000 */
[----:B------:R-:W-:Y:S02]  /*5960*/  FSEL R37, R50, -INF , !P2 ;  /* 0xff80000032257808 */ /* 0x000fe40005000000 */
[----:B------:R-:W-:Y:S02]  /*5970*/  IADD3 R3, R4, 0x18, RZ ;  /* 0x0000001804037810 */ /* 0x000fe40007ffe0ff */
[C---:B------:R-:W-:Y:S02]  /*5980*/  ISETP.GE.AND P0, PT, R6.reuse, R218, PT ;  /* 0x000000da0600720c */ /* 0x040fe40003f06270 */
[----:B------:R-:W-:-:S02]  /*5990*/  ISETP.GE.AND P2, PT, R6, R216, PT ;  /* 0x000000d80600720c */ /* 0x000fc40003f46270 */
[----:B------:R-:W-:Y:S02]  /*59a0*/  FMNMX.FTZ R8, R49, R8, !PT ;  /* 0x0000000831087209 */ /* 0x000fe40007810000 */
[----:B------:R-:W-:Y:S02]  /*59b0*/  FSEL R27, R27, -INF , !P5 ;  /* 0xff8000001b1b7808 */ /* 0x000fe40006800000 */
[----:B------:R-:W-:Y:S02]  /*59c0*/  FSEL R23, R32, -INF , !P1 ;  /* 0xff80000020177808 */ /* 0x000fe40004800000 */
[C---:B------:R-:W-:Y:S02]  /*59d0*/  ISETP.GE.AND P5, PT, R3.reuse, R218, PT ;  /* 0x000000da0300720c */ /* 0x040fe40003fa6270 */
[----:B------:R-:W-:Y:S02]  /*59e0*/  ISETP.GE.AND P1, PT, R3, R216, PT ;  /* 0x000000d80300720c */ /* 0x000fe40003f26270 */
[----:B------:R-:W-:-:S02]  /*59f0*/  ISETP.LT.OR P0, PT, R6, R219, P0 ;  /* 0x000000db0600720c */ /* 0x000fc40000701670 */
[----:B------:R-:W-:Y:S02]  /*5a00*/  ISETP.LT.OR P2, PT, R6, R217, P2 ;  /* 0x000000d90600720c */ /* 0x000fe40001741670 */
[----:B------:R-:W-:Y:S02]  /*5a10*/  IADD3 R6, R4, 0x19, RZ ;  /* 0x0000001904067810 */ /* 0x000fe40007ffe0ff */
[----:B------:R-:W-:Y:S02]  /*5a20*/  FMNMX.FTZ R8, R37, R8, !PT ;  /* 0x0000000825087209 */ /* 0x000fe40007810000 */
[C---:B------:R-:W-:Y:S02]  /*5a30*/  ISETP.LT.OR P5, PT, R3.reuse, R219, P5 ;  /* 0x000000db0300720c */ /* 0x040fe40002fa1670 */
[----:B------:R-:W-:Y:S02]  /*5a40*/  ISETP.LT.OR P1, PT, R3, R217, P1 ;  /* 0x000000d90300720c */ /* 0x000fe40000f21670 */
[----:B------:R-:W-:-:S02]  /*5a50*/  FSEL R15, R20, -INF , !P4 ;  /* 0xff800000140f7808 */ /* 0x000fc40006000000 */
[----:B------:R-:W-:Y:S02]  /*5a60*/  FSEL R21, R33, -INF , !P0 ;  /* 0xff80000021157808 */ /* 0x000fe40004000000 */
[----:B------:R-:W-:Y:S02]  /*5a70*/  IADD3 R3, R4, 0x20, RZ ;  /* 0x0000002004037810 */ /* 0x000fe40007ffe0ff */
[C---:B------:R-:W-:Y:S02]  /*5a80*/  ISETP.GE.AND P4, PT, R6.reuse, R218, PT ;  /* 0x000000da0600720c */ /* 0x040fe40003f86270 */
[----:B------:R-:W-:Y:S02]  /*5a90*/  ISETP.GE.AND P0, PT, R6, R216, PT ;  /* 0x000000d80600720c */ /* 0x000fe40003f06270 */
[----:B------:R-:W-:Y:S02]  /*5aa0*/  FMNMX.FTZ R8, R23, R8, !PT ;  /* 0x0000000817087209 */ /* 0x000fe40007810000 */
[----:B------:R-:W-:-:S02]  /*5ab0*/  FSEL R13, R34, -INF , !P2 ;  /* 0xff800000220d7808 */ /* 0x000fc40005000000 */
[----:B------:R-:W-:Y:S02]  /*5ac0*/  FSEL R19, R36, -INF , !P5 ;  /* 0xff80000024137808 */ /* 0x000fe40006800000 */
[C---:B------:R-:W-:Y:S02]  /*5ad0*/  ISETP.GE.AND P2, PT, R3.reuse, R218, PT ;  /* 0x000000da0300720c */ /* 0x040fe40003f46270 */
[----:B------:R-:W-:Y:S02]  /*5ae0*/  ISETP.GE.AND P5, PT, R3, R216, PT ;  /* 0x000000d80300720c */ /* 0x000fe40003fa6270 */
[C---:B------:R-:W-:Y:S02]  /*5af0*/  ISETP.LT.OR P4, PT, R6.reuse, R219, P4 ;  /* 0x000000db0600720c */ /* 0x040fe40002781670 */
[----:B------:R-:W-:Y:S02]  /*5b00*/  ISETP.LT.OR P0, PT, R6, R217, P0 ;  /* 0x000000d90600720c */ /* 0x000fe40000701670 */
[----:B------:R-:W-:-:S02]  /*5b10*/  IADD3 R6, R4, 0x21, RZ ;  /* 0x0000002104067810 */ /* 0x000fc40007ffe0ff */
[----:B------:R-:W-:Y:S02]  /*5b20*/  FMNMX.FTZ R10, R21, R8, !PT ;  /* 0x00000008150a7209 */ /* 0x000fe40007810000 */
[----:B------:R-:W-:Y:S02]  /*5b30*/  FMNMX.FTZ R8, R24, R29, !PT ;  /* 0x0000001d18087209 */ /* 0x000fe40007810000 */
[C---:B------:R-:W-:Y:S02]  /*5b40*/  ISETP.LT.OR P2, PT, R3.reuse, R219, P2 ;  /* 0x000000db0300720c */ /* 0x040fe40001741670 */
[----:B------:R-:W-:Y:S02]  /*5b50*/  ISETP.LT.OR P5, PT, R3, R217, P5 ;  /* 0x000000d90300720c */ /* 0x000fe40002fa1670 */
[----:B------:R-:W-:Y:S02]  /*5b60*/  FSEL R11, R22, -INF , !P1 ;  /* 0xff800000160b7808 */ /* 0x000fe40004800000 */
[----:B------:R-:W-:-:S02]  /*5b70*/  IADD3 R3, R4, 0x28, RZ ;  /* 0x0000002804037810 */ /* 0x000fc40007ffe0ff */
[----:B------:R-:W-:Y:S02]  /*5b80*/  ISETP.GE.AND P1, PT, R6, R218, PT ;  /* 0x000000da0600720c */ /* 0x000fe40003f26270 */
[----:B------:R-:W-:Y:S02]  /*5b90*/  FSEL R17, R35, -INF , !P4 ;  /* 0xff80000023117808 */ /* 0x000fe40006000000 */
[----:B------:R-:W-:Y:S02]  /*5ba0*/  FMNMX.FTZ R10, R19, R10, !PT ;  /* 0x0000000a130a7209 */ /* 0x000fe40007810000 */
[----:B------:R-:W-:Y:S02]  /*5bb0*/  FMNMX.FTZ R8, R25, R8, !PT ;  /* 0x0000000819087209 */ /* 0x000fe40007810000 */
[----:B------:R-:W-:Y:S02]  /*5bc0*/  FSEL R9, R16, -INF , !P0 ;  /* 0xff80000010097808 */ /* 0x000fe40004000000 */
[----:B------:R-:W-:-:S02]  /*5bd0*/  ISETP.GE.AND P0, PT, R3, R218, PT ;  /* 0x000000da0300720c */ /* 0x000fc40003f06270 */
[----:B------:R-:W-:Y:S02]  /*5be0*/  FSEL R233, R233, -INF , !P2 ;  /* 0xff800000e9e97808 */ /* 0x000fe40005000000 */
[CC--:B------:R-:W-:Y:S02]  /*5bf0*/  ISETP.LT.OR P1, PT, R6.reuse, R219.reuse, P1 ;  /* 0x000000db0600720c */ /* 0x0c0fe40000f21670 */
[----:B------:R-:W-:Y:S02]  /*5c00*/  FMNMX.FTZ R10, R17, R10, !PT ;  /* 0x0000000a110a7209 */ /* 0x000fe40007810000 */
[----:B------:R-:W-:Y:S02]  /*5c10*/  ISETP.GE.AND P4, PT, R6, R216, PT ;  /* 0x000000d80600720c */ /* 0x000fe40003f86270 */
[----:B------:R-:W-:Y:S02]  /*5c20*/  FMNMX.FTZ R8, R27, R8, !PT ;  /* 0x000000081b087209 */ /* 0x000fe40007810000 */
[----:B------:R-:W-:-:S02]  /*5c30*/  ISETP.LT.OR P0, PT, R3, R219, P0 ;  /* 0x000000db0300720c */ /* 0x000fc40000701670 */
[----:B------:R-:W-:Y:S02]  /*5c40*/  FSEL R165, R165, -INF , !P1 ;  /* 0xff800000a5a57808 */ /* 0x000fe40004800000 */
[----:B------:R-:W-:Y:S02]  /*5c50*/  FMNMX.FTZ R10, R233, R10, !PT ;  /* 0x0000000ae90a7209 */ /* 0x000fe40007810000 */
[----:B------:R-:W-:Y:S02]  /*5c60*/  ISETP.GE.AND P2, PT, R3, R216, PT ;  /* 0x000000d80300720c */ /* 0x000fe40003f46270 */
[----:B------:R-:W-:Y:S02]  /*5c70*/  ISETP.LT.OR P4, PT, R6, R217, P4 ;  /* 0x000000d90600720c */ /* 0x000fe40002781670 */
[----:B------:R-:W-:Y:S02]  /*5c80*/  FMNMX.FTZ R8, R15, R8, !PT ;  /* 0x000000080f087209 */ /* 0x000fe40007810000 */
[----:B------:R-:W-:-:S02]  /*5c90*/  IADD3 R6, R4, 0x29, RZ ;  /* 0x0000002904067810 */ /* 0x000fc40007ffe0ff */
[----:B------:R-:W-:Y:S02]  /*5ca0*/  FSEL R231, R231, -INF , !P0 ;  /* 0xff800000e7e77808 */ /* 0x000fe40004000000 */
[----:B------:R-:W-:Y:S02]  /*5cb0*/  FMNMX.FTZ R10, R165, R10, !PT ;  /* 0x0000000aa50a7209 */ /* 0x000fe40007810000 */
[----:B------:R-:W-:Y:S02]  /*5cc0*/  ISETP.LT.OR P2, PT, R3, R217, P2 ;  /* 0x000000d90300720c */ /* 0x000fe40001741670 */
[----:B------:R-:W-:Y:S02]  /*5cd0*/  FSEL R227, R227, -INF , !P5 ;  /* 0xff800000e3e37808 */ /* 0x000fe40006800000 */
[----:B------:R-:W-:Y:S02]  /*5ce0*/  FMNMX.FTZ R8, R13, R8, !PT ;  /* 0x000000080d087209 */ /* 0x000fe40007810000 */
[----:B------:R-:W-:-:S02]  /*5cf0*/  IADD3 R3, R4, 0x30, RZ ;  /* 0x0000003004037810 */ /* 0x000fc40007ffe0ff */
[C---:B------:R-:W-:Y:S02]  /*5d00*/  ISETP.GE.AND P5, PT, R6.reuse, R218, PT ;  /* 0x000000da0600720c */ /* 0x040fe40003fa6270 */
[----:B------:R-:W-:Y:S02]  /*5d10*/  ISETP.GE.AND P1, PT, R6, R216, PT ;  /* 0x000000d80600720c */ /* 0x000fe40003f26270 */
[----:B------:R-:W-:Y:S02]  /*5d20*/  FMNMX.FTZ R12, R231, R10, !PT ;  /* 0x0000000ae70c7209 */ /* 0x000fe40007810000 */
[----:B------:R-:W-:Y:S02]  /*5d30*/  FSEL R171, R171, -INF , !P4 ;  /* 0xff800000abab7808 */ /* 0x000fe40006000000 */
[----:B------:R-:W-:Y:S02]  /*5d40*/  FMNMX.FTZ R10, R11, R8, !PT ;  /* 0x000000080b0a7209 */ /* 0x000fe40007810000 */
[----:B------:R-:W-:-:S02]  /*5d50*/  ISETP.GE.AND P4, PT, R3, R218, PT ;  /* 0x000000da0300720c */ /* 0x000fc40003f86270 */
[----:B------:R-:W-:Y:S02]  /*5d60*/  ISETP.GE.AND P0, PT, R3, R216, PT ;  /* 0x000000d80300720c */ /* 0x000fe40003f06270 */
[C---:B------:R-:W-:Y:S02]  /*5d70*/  ISETP.LT.OR P5, PT, R6.reuse, R219, P5 ;  /* 0x000000db0600720c */ /* 0x040fe40002fa1670 */
[----:B------:R-:W-:Y:S02]  /*5d80*/  ISETP.LT.OR P1, PT, R6, R217, P1 ;  /* 0x000000d90600720c */ /* 0x000fe40000f21670 */
[----:B------:R-:W-:Y:S02]  /*5d90*/  IADD3 R6, R4, 0x31, RZ ;  /* 0x0000003104067810 */ /* 0x000fe40007ffe0ff */
[----:B------:R-:W-:Y:S02]  /*5da0*/  FMNMX.FTZ R10, R9, R10, !PT ;  /* 0x0000000a090a7209 */ /* 0x000fe40007810000 */
[----:B------:R-:W-:-:S02]  /*5db0*/  ISETP.LT.OR P4, PT, R3, R219, P4 ;  /* 0x000000db0300720c */ /* 0x000fc40002781670 */
[----:B------:R-:W-:Y:S02]  /*5dc0*/  ISETP.LT.OR P0, PT, R3, R217, P0 ;  /* 0x000000d90300720c */ /* 0x000fe40000701670 */
[----:B------:R-:W-:Y:S02]  /*5dd0*/  FSEL R225, R225, -INF , !P2 ;  /* 0xff800000e1e17808 */ /* 0x000fe40005000000 */
[----:B------:R-:W-:Y:S02]  /*5de0*/  IADD3 R3, R4, 0x38, RZ ;  /* 0x0000003804037810 */ /* 0x000fe40007ffe0ff */
[----:B------:R-:W-:Y:S02]  /*5df0*/  ISETP.GE.AND P2, PT, R6, R218, PT ;  /* 0x000000da0600720c */ /* 0x000fe40003f46270 */
[----:B------:R-:W-:Y:S02]  /*5e00*/  IADD3 R4, R4, 0x39, RZ ;  /* 0x0000003904047810 */ /* 0x000fe40007ffe0ff */
[----:B------:R-:W-:-:S02]  /*5e10*/  FMNMX.FTZ R10, R227, R10, !PT ;  /* 0x0000000ae30a7209 */ /* 0x000fc40007810000 */
[----:B------:R-:W-:Y:S02]  /*5e20*/  FSEL R223, R223, -INF , !P4 ;  /* 0xff800000dfdf7808 */ /* 0x000fe40006000000 */
[----:B------:R-:W-:Y:S02]  /*5e30*/  ISETP.LT.OR P2, PT, R6, R219, P2 ;  /* 0x000000db0600720c */ /* 0x000fe40001741670 */
[----:B------:R-:W-:Y:S02]  /*5e40*/  FSEL R167, R167, -INF , !P5 ;  /* 0xff800000a7a77808 */ /* 0x000fe40006800000 */
[----:B------:R-:W-:Y:S02]  /*5e50*/  ISETP.GE.AND P4, PT, R4, R218, PT ;  /* 0x000000da0400720c */ /* 0x000fe40003f86270 */
[----:B------:R-:W-:Y:S02]  /*5e60*/  FMNMX.FTZ R10, R171, R10, !PT ;  /* 0x0000000aab0a7209 */ /* 0x000fe40007810000 */
[----:B------:R-:W-:-:S02]  /*5e70*/  FSEL R221, R221, -INF , !P2 ;  /* 0xff800000dddd7808 */ /* 0x000fc40005000000 */
[----:B------:R-:W-:Y:S02]  /*5e80*/  ISETP.GE.AND P5, PT, R3, R218, PT ;  /* 0x000000da0300720c */ /* 0x000fe40003fa6270 */
[----:B------:R-:W-:Y:S02]  /*5e90*/  FMNMX.FTZ R8, R167, R12, !PT ;  /* 0x0000000ca7087209 */ /* 0x000fe40007810000 */
[----:B------:R-:W-:Y:S02]  /*5ea0*/  ISETP.LT.OR P4, PT, R4, R219, P4 ;  /* 0x000000db0400720c */ /* 0x000fe40002781670 */
[----:B------:R-:W-:Y:S02]  /*5eb0*/  ISETP.GE.AND P2, PT, R6, R216, PT ;  /* 0x000000d80600720c */ /* 0x000fe40003f46270 */
[----:B------:R-:W-:Y:S02]  /*5ec0*/  FSEL R177, R177, -INF , !P1 ;  /* 0xff800000b1b17808 */ /* 0x000fe40004800000 */
[----:B------:R-:W-:-:S02]  /*5ed0*/  FMNMX.FTZ R10, R225, R10, !PT ;  /* 0x0000000ae10a7209 */ /* 0x000fc40007810000 */
[----:B------:R-:W-:Y:S02]  /*5ee0*/  ISETP.LT.OR P5, PT, R3, R219, P5 ;  /* 0x000000db0300720c */ /* 0x000fe40002fa1670 */
[----:B------:R-:W-:Y:S02]  /*5ef0*/  FMNMX.FTZ R8, R223, R8, !PT ;  /* 0x00000008df087209 */ /* 0x000fe40007810000 */
[----:B------:R-:W-:Y:S02]  /*5f00*/  FSEL R175, R175, -INF , !P4 ;  /* 0xff800000afaf7808 */ /* 0x000fe40006000000 */
[----:B------:R-:W-:Y:S02]  /*5f10*/  ISETP.LT.OR P2, PT, R6, R217, P2 ;  /* 0x000000d90600720c */ /* 0x000fe40001741670 */
[----:B------:R-:W-:Y:S02]  /*5f20*/  ISETP.GE.AND P4, PT, R3, R216, PT ;  /* 0x000000d80300720c */ /* 0x000fe40003f86270 */
[----:B------:R-:W-:-:S02]  /*5f30*/  FSEL R173, R173, -INF , !P0 ;  /* 0xff800000adad7808 */ /* 0x000fc40004000000 */
[----:B------:R-:W-:Y:S02]  /*5f40*/  FMNMX.FTZ R6, R177, R10, !PT ;  /* 0x0000000ab1067209 */ /* 0x000fe40007810000 */
[----:B------:R-:W-:Y:S02]  /*5f50*/  FSEL R179, R179, -INF , !P5 ;  /* 0xff800000b3b37808 */ /* 0x000fe40006800000 */
[----:B------:R-:W-:Y:S02]  /*5f60*/  FMNMX.FTZ R8, R221, R8, !PT ;  /* 0x00000008dd087209 */ /* 0x000fe40007810000 */
[----:B------:R-:W-:Y:S02]  /*5f70*/  ISETP.LT.OR P4, PT, R3, R217, P4 ;  /* 0x000000d90300720c */ /* 0x000fe40002781670 */
[----:B------:R-:W-:Y:S02]  /*5f80*/  ISETP.GE.AND P0, PT, R4, R216, PT ;  /* 0x000000d80400720c */ /* 0x000fe40003f06270 */
[----:B------:R-:W-:-:S02]  /*5f90*/  FSEL R143, R143, -INF , !P2 ;  /* 0xff8000008f8f7808 */ /* 0x000fc40005000000 */
[----:B------:R-:W-:Y:S02]  /*5fa0*/  FMNMX.FTZ R6, R173, R6, !PT ;  /* 0x00000006ad067209 */ /* 0x000fe40007810000 */
[----:B------:R-:W-:Y:S02]  /*5fb0*/  FMNMX.FTZ R8, R179, R8, !PT ;  /* 0x00000008b3087209 */ /* 0x000fe40007810000 */
        /* <DEDUP_REMOVED lines=18> */
[----:B------:R-:W-:Y:S01]  /*60e0*/  FSEL R140, R140, RZ, P0 ;  /* 0x000000ff8c8c7208 */ /* 0x000fe20000000000 */
[----:B------:R-:W-:Y:S01]  /*60f0*/  LDSM.16.MT88.4 R4, [R192+0x10000] ;  /* 0x01000000c004783b */ /* 0x000fe20000004200 */
        /* <DEDUP_REMOVED lines=8> */
[----:B------:R-:W1:Y:S01]  /*6180*/  LDSM.16.MT88.4 R48, [R194+0xe000] ;  /* 0x00e00000c230783b */ /* 0x000e620000004200 */
[--C-:B------:R-:W-:Y:S01]  /*6190*/  FFMA.FTZ R154, R24, c[0x0][0x23c], -R162.reuse ;  /* 0x00008f00189a7a23 */ /* 0x100fe200000108a2 */
[----:B------:R-:W-:Y:S01]  /*61a0*/  MUFU.EX2 R163, R163 ;  /* 0x000000a300a37308 */ /* 0x000fe20000000800 */
[----:B------:R-:W-:-:S02]  /*61b0*/  FFMA.FTZ R159, R29, c[0x0][0x23c], -R162 ;  /* 0x00008f001d9f7a23 */ /* 0x000fc400000108a2 */
[--C-:B------:R-:W-:Y:S01]  /*61c0*/  FFMA.FTZ R161, R25, c[0x0][0x23c], -R162.reuse ;  /* 0x00008f0019a17a23 */ /* 0x100fe200000108a2 */
[----:B------:R-:W-:Y:S01]  /*61d0*/  LDSM.16.MT88.4 R28, [R192+0xc800] ;  /* 0x00c80000c01c783b */ /* 0x000fe20000004200 */
[--C-:B------:R-:W-:Y:S02]  /*61e0*/  FFMA.FTZ R148, R27, c[0x0][0x23c], -R162.reuse ;  /* 0x00008f001b947a23 */ /* 0x100fe400000108a2 */
[--C-:B------:R-:W-:Y:S01]  /*61f0*/  FFMA.FTZ R151, R11, c[0x0][0x23c], -R162.reuse ;  /* 0x00008f000b977a23 */ /* 0x100fe200000108a2 */
[----:B------:R-:W2:Y:S01]  /*6200*/  MUFU.EX2 R156, R156 ;  /* 0x0000009c009c7308 */ /* 0x000ea20000000800 */
[----:B------:R-:W-:Y:S01]  /*6210*/  FFMA.FTZ R0, R9, c[0x0][0x23c], -R162 ;  /* 0x00008f0009007a23 */ /* 0x000fe200000108a2 */
[----:B------:R-:W-:Y:S01]  /*6220*/  LDSM.16.MT88.4 R24, [R194+0xe800] ;  /* 0x00e80000c218783b */ /* 0x000fe20000004200 */
[--C-:B------:R-:W-:Y:S02]  /*6230*/  FFMA.FTZ R155, R23, c[0x0][0x23c], -R140.reuse ;  /* 0x00008f00179b7a23 */ /* 0x100fe4000001088c */
[--C-:B------:R-:W-:Y:S01]  /*6240*/  FFMA.FTZ R150, R21, c[0x0][0x23c], -R140.reuse ;  /* 0x00008f0015967a23 */ /* 0x100fe2000001088c */
[----:B------:R-:W3:Y:S01]  /*6250*/  LDSM.16.MT88.4 R8, [R196+0xe800] ;  /* 0x00e80000c408783b */ /* 0x000ee20000004200 */
[--C-:B------:R-:W-:Y:S01]  /*6260*/  FFMA.FTZ R149, R19, c[0x0][0x23c], -R140.reuse ;  /* 0x00008f0013957a23 */ /* 0x100fe2000001088c */
[----:B------:R-:W-:Y:S01]  /*6270*/  MUFU.EX2 R157, R157 ;  /* 0x0000009d009d7308 */ /* 0x000fe20000000800 */
[----:B------:R-:W-:Y:S01]  /*6280*/  FFMA.FTZ R146, R17, c[0x0][0x23c], -R140 ;  /* 0x00008f0011927a23 */ /* 0x000fe2000001088c */
[----:B------:R-:W4:Y:S01]  /*6290*/  LDSM.16.MT88.4 R20, [R196+0xc800] ;  /* 0x00c80000c414783b */ /* 0x000f220000004200 */
[----:B------:R-:W-:-:S02]  /*62a0*/  FFMA.FTZ R153, R15, c[0x0][0x23c], -R162 ;  /* 0x00008f000f997a23 */ /* 0x000fc400000108a2 */
[----:B------:R-:W-:Y:S01]  /*62b0*/  FFMA.FTZ R2, R13, c[0x0][0x23c], -R162 ;  /* 0x00008f000d027a23 */ /* 0x000fe200000108a2 */
[----:B------:R-:W5:Y:S01]  /*62c0*/  LDSM.16.MT88.4 R16, [R193+0xe800] ;  /* 0x00e80000c110783b */ /* 0x000f620000004200 */
[--C-:B------:R-:W-:Y:S01]  /*62d0*/  FFMA.FTZ R158, R233, c[0x0][0x23c], -R140.reuse ;  /* 0x00008f00e99e7a23 */ /* 0x100fe2000001088c */
[----:B------:R-:W1:Y:S01]  /*62e0*/  MUFU.EX2 R152, R152 ;  /* 0x0000009800987308 */ /* 0x000e620000000800 */
        /* <DEDUP_REMOVED lines=9> */
[--C-:B------:R-:W-:Y:S01]  /*6380*/  FFMA.FTZ R177, R177, c[0x0][0x23c], -R162.reuse ;  /* 0x00008f00b1b17a23 */ /* 0x100fe200000108a2 */
[----:B------:R-:W3:Y:S01]  /*6390*/  MUFU.EX2 R159, R159 ;  /* 0x0000009f009f7308 */ /* 0x000ee20000000800 */
[----:B-1----:R-:W-:Y:S01]  /*63a0*/  F2FP.PACK_AB R98, R152, R157 ;  /* 0x0000009d9862723e */ /* 0x002fe200000000ff */
[----:B------:R-:W-:Y:S02]  /*63b0*/  FFMA.FTZ R172, R173, c[0x0][0x23c], -R162 ;  /* 0x00008f00adac7a23 */ /* 0x000fe400000108a2 */
[----:B------:R-:W-:Y:S01]  /*63c0*/  FFMA.FTZ R168, R223, c[0x0][0x23c], -R140 ;  /* 0x00008f00dfa87a23 */ /* 0x000fe2000001088c */
[----:B------:R-:W-:Y:S01]  /*63d0*/  LEA.HI.X R223, R133, c[0x0][0x16c], R134, 0x1, P0 ;  /* 0x00005b0085df7a11 */ /* 0x000fe200000f0c86 */
[----:B------:R-:W-:-:S02]  /*63e0*/  FFMA.FTZ R221, R221, c[0x0][0x23c], -R140 ;  /* 0x00008f00dddd7a23 */ /* 0x000fc4000001088c */
[----:B------:R-:W-:Y:S01]  /*63f0*/  MUFU.EX2 R161, R161 ;  /* 0x000000a100a17308 */ /* 0x000fe20000000800 */
[--C-:B------:R-:W-:Y:S02]  /*6400*/  FFMA.FTZ R170, R179, c[0x0][0x23c], -R140.reuse ;  /* 0x00008f00b3aa7a23 */ /* 0x100fe4000001088c */
[----:B------:R-:W-:Y:S02]  /*6410*/  FFMA.FTZ R227, R175, c[0x0][0x23c], -R140 ;  /* 0x00008f00afe37a23 */ /* 0x000fe4000001088c */
[--C-:B------:R-:W-:Y:S02]  /*6420*/  FFMA.FTZ R173, R143, c[0x0][0x23c], -R162.reuse ;  /* 0x00008f008fad7a23 */ /* 0x100fe400000108a2 */
[--C-:B------:R-:W-:Y:S01]  /*6430*/  FFMA.FTZ R174, R141, c[0x0][0x23c], -R162.reuse ;  /* 0x00008f008dae7a23 */ /* 0x100fe200000108a2 */
[----:B------:R-:W1:Y:S01]  /*6440*/  MUFU.EX2 R148, R148 ;  /* 0x0000009400947308 */ /* 0x000e620000000800 */
[----:B---3--:R-:W-:Y:S01]  /*6450*/  F2FP.PACK_AB R97, R159, R154 ;  /* 0x0000009a9f61723e */ /* 0x008fe200000000ff */
[----:B------:R-:W-:Y:S01]  /*6460*/  FFMA.FTZ R225, R169, c[0x0][0x23c], -R162 ;  /* 0x00008f00a9e17a23 */ /* 0x000fe200000108a2 */
[----:B------:R-:W-:Y:S01]  /*6470*/  LDSM.16.MT88.4 R140, [R194+0xd800] ;  /* 0x00d80000c28c783b */ /* 0x000fe20000004200 */
[----:B------:R-:W-:-:S02]  /*6480*/  FADD.FTZ R156, R163, R156 ;  /* 0x0000009ca39c7221 */ /* 0x000fc40000010000 */
[----:B------:R-:W-:Y:S02]  /*6490*/  FADD.FTZ R154, R154, R159 ;  /* 0x0000009f9a9a7221 */ /* 0x000fe40000010000 */
[----:B------:R-:W-:Y:S01]  /*64a0*/  MUFU.EX2 R155, R155 ;  /* 0x0000009b009b7308 */ /* 0x000fe20000000800 */
[----:B------:R-:W-:-:S04]  /*64b0*/  FADD.FTZ R157, R157, R156 ;  /* 0x0000009c9d9d7221 */ /* 0x000fc80000010000 */
[----:B------:R-:W-:Y:S01]  /*64c0*/  FADD.FTZ R152, R152, R157 ;  /* 0x0000009d98987221 */ /* 0x000fe20000010000 */
[----:B-1----:R-:W-:Y:S02]  /*64d0*/  F2FP.PACK_AB R99, R148, R161 ;  /* 0x000000a19463723e */ /* 0x002fe400000000ff */
        /* <DEDUP_REMOVED lines=250> */
.L_x_2745:
[----:B------:R-:W-:-:S05]  /*7480*/  IMAD.MOV.U32 R9, RZ, RZ, c[0x0][0x1a0] ;  /* 0x00006800ff097624 */ /* 0x000fca00078e00ff */
[----:B------:R-:W-:-:S04]  /*7490*/  LEA R9, -R9, RZ, 0x6 ;  /* 0x000000ff09097211 */ /* 0x000fc800078e31ff */
[----:B------:R-:W-:Y:S02]  /*74a0*/  SHF.R.S32.HI R4, RZ, 0x1f, R9 ;  /* 0x0000001fff047819 */ /* 0x000fe40000011409 */
.L_x_2746:
        /* <DEDUP_REMOVED lines=84> */
[----:B------:R-:W-:-:S02]  /*79f0*/  @!P4 LEA.HI.X R25, R2, c[0x0][0x174], R5, 0x1, P1 ;  /* 0x00005d000219ca11 */ /* 0x000fc400008f0c05 */
[----:B------:R-:W-:Y:S01]  /*7a00*/  @!P2 LEA.HI.X R5, R144, c[0x0][0x174], R135, 0x1, P0 ;  /* 0x00005d009005aa11 */ /* 0x000fe200000f0c87 */
        /* <DEDUP_REMOVED lines=26> */
[----:B---3--:R-:W2:Y:S04]  /*7bb0*/  LDSM.16.M88.4 R12, [R201+0x6000] ;  /* 0x00600000c90c783b */ /* 0x008ea80000000200 */
[----:B------:R-:W3:Y:S04]  /*7bc0*/  LDSM.16.M88.4 R140, [R201+0x6800] ;  /* 0x00680000c98c783b */ /* 0x000ee80000000200 */
[----:B------:R-:W3:Y:S04]  /*7bd0*/  LDSM.16.M88.4 R160, [R201+0x7000] ;  /* 0x00700000c9a0783b */ /* 0x000ee80000000200 */
[----:B------:R-:W-:Y:S04]  /*7be0*/  LDSM.16.M88.4 R32, [R200] ;  /* 0x00000000c820783b */ /* 0x000fe80000000200 */
[----:B----4-:R-:W4:Y:S04]  /*7bf0*/  LDSM.16.M88.4 R8, [R199] ;  /* 0x00000000c708783b */ /* 0x010f280000000200 */
[----:B------:R-:W4:Y:S04]  /*7c00*/  LDSM.16.M88.4 R168, [R201+0x7800] ;  /* 0x00780000c9a8783b */ /* 0x000f280000000200 */
[----:B------:R-:W4:Y:S04]  /*7c10*/  LDSM.16.M88.4 R144, [R191] ;  /* 0x00000000bf90783b */ /* 0x000f280000000200 */
[----:B------:R-:W4:Y:S04]  /*7c20*/  LDSM.16.M88.4 R148, [R190] ;  /* 0x00000000be94783b */ /* 0x000f280000000200 */
[----:B-----5:R-:W-:Y:S04]  /*7c30*/  LDSM.16.M88.4 R4, [R198] ;  /* 0x00000000c604783b */ /* 0x020fe80000000200 */
[----:B-1----:R-:W1:Y:S01]  /*7c40*/  LDSM.16.M88.4 R20, [R195+0x6000] ;  /* 0x00600000c314783b */ /* 0x002e620000000200 */
[C---:B--2---:R-:W-:Y:S03]  /*7c50*/  HMMA.16816.F32 R16, R152.reuse, R12, RZ ;  /* 0x0000000c9810723c */ /* 0x044fe600000018ff */
[----:B------:R-:W2:Y:S04]  /*7c60*/  LDSM.16.M88.4 R136, [R189] ;  /* 0x00000000bd88783b */ /* 0x000ea80000000200 */
[----:B------:R-:W5:Y:S01]  /*7c70*/  LDSM.16.M88.4 R24, [R195+0x6800] ;  /* 0x00680000c318783b */ /* 0x000f620000000200 */
[C---:B------:R-:W-:Y:S03]  /*7c80*/  HMMA.16816.F32 R12, R152.reuse, R14, RZ ;  /* 0x0000000e980c723c */ /* 0x040fe600000018ff */
[----:B------:R-:W-:Y:S04]  /*7c90*/  LDSM.16.M88.4 R172, [R187] ;  /* 0x00000000bbac783b */ /* 0x000fe80000000200 */
[----:B------:R-:W-:Y:S01]  /*7ca0*/  LDSM.16.M88.4 R176, [R197+0x2000] ;  /* 0x00200000c5b0783b */ /* 0x000fe20000000200 */
[C---:B---3--:R-:W-:Y:S03]  /*7cb0*/  HMMA.16816.F32 R28, R152.reuse, R140, RZ ;  /* 0x0000008c981c723c */ /* 0x048fe600000018ff */
[----:B------:R-:W-:Y:S04]  /*7cc0*/  LDSM.16.M88.4 R232, [R188+0x2800] ;  /* 0x00280000bce8783b */ /* 0x000fe80000000200 */
[----:B------:R-:W-:Y:S01]  /*7cd0*/  LDSM.16.M88.4 R228, [R201+0xa800] ;  /* 0x00a80000c9e4783b */ /* 0x000fe20000000200 */
[C---:B------:R-:W-:Y:S03]  /*7ce0*/  HMMA.16816.F32 R140, R152.reuse, R142, RZ ;  /* 0x0000008e988c723c */ /* 0x040fe600000018ff */
[----:B------:R-:W0:Y:S05]  /*7cf0*/  LDGDEPBAR ;  /* 0x00000000000079af */ /* 0x000e2a0000000000 */
[C---:B------:R-:W-:Y:S08]  /*7d00*/  HMMA.16816.F32 R164, R152.reuse, R160, RZ ;  /* 0x000000a098a4723c */ /* 0x040ff000000018ff */
[----:B------:R-:W-:Y:S08]  /*7d10*/  HMMA.16816.F32 R160, R152, R162, RZ ;  /* 0x000000a298a0723c */ /* 0x000ff000000018ff */
[C---:B----4-:R-:W-:Y:S08]  /*7d20*/  HMMA.16816.F32 R16, R32.reuse, R8, R16 ;  /* 0x000000082010723c */ /* 0x050ff00000001810 */
[----:B------:R-:W-:Y:S01]  /*7d30*/  HMMA.16816.F32 R12, R32, R10, R12 ;  /* 0x0000000a200c723c */ /* 0x000fe2000000180c */
[----:B------:R-:W3:Y:S07]  /*7d40*/  LDSM.16.M88.4 R8, [R195+0x7000] ;  /* 0x00700000c308783b */ /* 0x000eee0000000200 */
[C---:B------:R-:W-:Y:S08]  /*7d50*/  HMMA.16816.F32 R156, R152.reuse, R168, RZ ;  /* 0x000000a8989c723c */ /* 0x040ff000000018ff */
[----:B------:R-:W-:Y:S01]  /*7d60*/  HMMA.16816.F32 R152, R152, R170, RZ ;  /* 0x000000aa9898723c */ /* 0x000fe200000018ff */
[----:B------:R-:W-:Y:S07]  /*7d70*/  LDSM.16.M88.4 R168, [R188] ;  /* 0x00000000bca8783b */ /* 0x000fee0000000200 */
[C---:B------:R-:W-:Y:S08]  /*7d80*/  HMMA.16816.F32 R28, R32.reuse, R144, R28 ;  /* 0x00000090201c723c */ /* 0x040ff0000000181c */
[C---:B------:R-:W-:Y:S01]  /*7d90*/  HMMA.16816.F32 R140, R32.reuse, R146, R140 ;  /* 0x00000092208c723c */ /* 0x040fe2000000188c */
[----:B------:R-:W4:Y:S07]  /*7da0*/  LDSM.16.M88.4 R144, [R195+0x7800] ;  /* 0x00780000c390783b */ /* 0x000f2e0000000200 */
[C---:B------:R-:W-:Y:S08]  /*7db0*/  HMMA.16816.F32 R164, R32.reuse, R148, R164 ;  /* 0x0000009420a4723c */ /* 0x040ff000000018a4 */
[----:B------:R-:W-:Y:S01]  /*7dc0*/  HMMA.16816.F32 R160, R32, R150, R160 ;  /* 0x0000009620a0723c */ /* 0x000fe200000018a0 */
[----:B------:R-:W-:Y:S07]  /*7dd0*/  LDSM.16.M88.4 R148, [R188+0x800] ;  /* 0x00080000bc94783b */ /* 0x000fee0000000200 */
[C---:B-1----:R-:W-:Y:S08]  /*7de0*/  HMMA.16816.F32 R16, R4.reuse, R20, R16 ;  /* 0x000000140410723c */ /* 0x042ff00000001810 */
[----:B------:R-:W-:Y:S01]  /*7df0*/  HMMA.16816.F32 R12, R4, R22, R12 ;  /* 0x00000016040c723c */ /* 0x000fe2000000180c */
[----:B------:R-:W1:Y:S07]  /*7e00*/  LDSM.16.M88.4 R20, [R197] ;  /* 0x00000000c514783b */ /* 0x000e6e0000000200 */
[C---:B--2---:R-:W-:Y:S08]  /*7e10*/  HMMA.16816.F32 R156, R32.reuse, R136, R156 ;  /* 0x00000088209c723c */ /* 0x044ff0000000189c */
[----:B------:R-:W-:Y:S01]  /*7e20*/  HMMA.16816.F32 R152, R32, R138, R152 ;  /* 0x0000008a2098723c */ /* 0x000fe20000001898 */
[----:B------:R-:W2:Y:S04]  /*7e30*/  LDSM.16.M88.4 R136, [R188+0x1000] ;  /* 0x00100000bc88783b */ /* 0x000ea80000000200 */
[----:B------:R-:W-:Y:S03]  /*7e40*/  LDSM.16.M88.4 R32, [R202+0x2000] ;  /* 0x00200000ca20783b */ /* 0x000fe60000000200 */
[C---:B-----5:R-:W-:Y:S08]  /*7e50*/  HMMA.16816.F32 R28, R4.reuse, R24, R28 ;  /* 0x00000018041c723c */ /* 0x060ff0000000181c */
[C---:B------:R-:W-:Y:S01]  /*7e60*/  HMMA.16816.F32 R140, R4.reuse, R26, R140 ;  /* 0x0000001a048c723c */ /* 0x040fe2000000188c */
[----:B------:R-:W-:Y:S07]  /*7e70*/  LDSM.16.M88.4 R24, [R188+0x1800] ;  /* 0x00180000bc18783b */ /* 0x000fee0000000200 */
[C---:B---3--:R-:W-:Y:S08]  /*7e80*/  HMMA.16816.F32 R164, R4.reuse, R8, R164 ;  /* 0x0000000804a4723c */ /* 0x048ff000000018a4 */
[C---:B------:R-:W-:Y:S01]  /*7e90*/  HMMA.16816.F32 R160, R4.reuse, R10, R160 ;  /* 0x0000000a04a0723c */ /* 0x040fe200000018a0 */
[----:B------:R-:W3:Y:S07]  /*7ea0*/  LDSM.16.M88.4 R8, [R201+0x8000] ;  /* 0x00800000c908783b */ /* 0x000eee0000000200 */
[C---:B----4-:R-:W-:Y:S08]  /*7eb0*/  HMMA.16816.F32 R156, R4.reuse, R144, R156 ;  /* 0x00000090049c723c */ /* 0x050ff0000000189c */
[----:B------:R-:W-:Y:S01]  /*7ec0*/  HMMA.16816.F32 R152, R4, R146, R152 ;  /* 0x000000920498723c */ /* 0x000fe20000001898 */
[----:B------:R-:W4:Y:S04]  /*7ed0*/  LDSM.16.M88.4 R4, [R201+0x8800] ;  /* 0x00880000c904783b */ /* 0x000f280000000200 */
[----:B------:R-:W-:Y:S03]  /*7ee0*/  LDSM.16.M88.4 R144, [R201+0x9000] ;  /* 0x00900000c990783b */ /* 0x000fe60000000200 */
[C---:B-1----:R-:W-:Y:S08]  /*7ef0*/  HMMA.16816.F32 R16, R20.reuse, R168, R16 ;  /* 0x000000a81410723c */ /* 0x042ff00000001810 */
[C---:B------:R-:W-:Y:S01]  /*7f00*/  HMMA.16816.F32 R12, R20.reuse, R170, R12 ;  /* 0x000000aa140c723c */ /* 0x040fe2000000180c */
[----:B------:R-:W-:Y:S07]  /*7f10*/  LDSM.16.M88.4 R168, [R188+0x2000] ;  /* 0x00200000bca8783b */ /* 0x000fee0000000200 */
[C---:B------:R-:W-:Y:S08]  /*7f20*/  HMMA.16816.F32 R28, R20.reuse, R148, R28 ;  /* 0x00000094141c723c */ /* 0x040ff0000000181c */
[C---:B------:R-:W-:Y:S01]  /*7f30*/  HMMA.16816.F32 R140, R20.reuse, R150, R140 ;  /* 0x00000096148c723c */ /* 0x040fe2000000188c */
[----:B------:R-:W-:Y:S07]  /*7f40*/  LDSM.16.M88.4 R148, [R201+0x9800] ;  /* 0x00980000c994783b */ /* 0x000fee0000000200 */
[C---:B--2---:R-:W-:Y:S08]  /*7f50*/  HMMA.16816.F32 R164, R20.reuse, R136, R164 ;  /* 0x0000008814a4723c */ /* 0x044ff000000018a4 */
[----:B------:R-:W-:Y:S01]  /*7f60*/  HMMA.16816.F32 R160, R20, R138, R160 ;  /* 0x0000008a14a0723c */ /* 0x000fe200000018a0 */
[----:B------:R-:W1:Y:S07]  /*7f70*/  LDSM.16.M88.4 R136, [R200+0x2000] ;  /* 0x00200000c888783b */ /* 0x000e6e0000000200 */
[C---:B---3--:R-:W-:Y:S08]  /*7f80*/  HMMA.16816.F32 R16, R32.reuse, R8, R16 ;  /* 0x000000082010723c */ /* 0x048ff00000001810 */
[C---:B------:R-:W-:Y:S01]  /*7f90*/  HMMA.16816.F32 R12, R32.reuse, R10, R12 ;  /* 0x0000000a200c723c */ /* 0x040fe2000000180c */
[----:B------:R-:W-:Y:S07]  /*7fa0*/  LDSM.16.M88.4 R8, [R195+0x8000] ;  /* 0x00800000c308783b */ /* 0x000fee0000000200 */
[C---:B----4-:R-:W-:Y:S08]  /*7fb0*/  HMMA.16816.F32 R28, R32.reuse, R4, R28 ;  /* 0x00000004201c723c */ /* 0x050ff0000000181c */
[----:B------:R-:W-:Y:S01]  /*7fc0*/  HMMA.16816.F32 R140, R32, R6, R140 ;  /* 0x00000006208c723c */ /* 0x000fe2000000188c */
[----:B------:R-:W2:Y:S07]  /*7fd0*/  LDSM.16.M88.4 R4, [R198+0x2000] ;  /* 0x00200000c604783b */ /* 0x000eae0000000200 */
[C---:B------:R-:W-:Y:S08]  /*7fe0*/  HMMA.16816.F32 R156, R20.reuse, R24, R156 ;  /* 0x00000018149c723c */ /* 0x040ff0000000189c */
[----:B------:R-:W-:Y:S01]  /*7ff0*/  HMMA.16816.F32 R152, R20, R26, R152 ;  /* 0x0000001a1498723c */ /* 0x000fe20000001898 */
[----:B------:R-:W3:Y:S04]  /*8000*/  LDSM.16.M88.4 R24, [R186] ;  /* 0x00000000ba18783b */ /* 0x000ee80000000200 */
[----:B------:R-:W4:Y:S03]  /*8010*/  LDSM.16.M88.4 R20, [R185] ;  /* 0x00000000b914783b */ /* 0x000f260000000200 */
[----:B-1----:R-:W-:Y:S08]  /*8020*/  HMMA.16816.F32 R16, R136, R172, R16 ;  /* 0x000000ac8810723c */ /* 0x002ff00000001810 */
[C---:B------:R-:W-:Y:S08]  /*8030*/  HMMA.16816.F32 R164, R32.reuse, R144, R164 ;  /* 0x0000009020a4723c */ /* 0x040ff000000018a4 */
[----:B------:R-:W-:Y:S01]  /*8040*/  HMMA.16816.F32 R160, R32, R146, R160 ;  /* 0x0000009220a0723c */ /* 0x000fe200000018a0 */
[----:B------:R-:W1:Y:S07]  /*8050*/  LDSM.16.M88.4 R144, [R184] ;  /* 0x00000000b890783b */ /* 0x000e6e0000000200 */
[----:B------:R-:W-:Y:S01]  /*8060*/  HMMA.16816.F32 R12, R136, R174, R12 ;  /* 0x000000ae880c723c */ /* 0x000fe2000000180c */
[----:B------:R-:W-:Y:S07]  /*8070*/  LDSM.16.M88.4 R172, [R188+0x3000] ;  /* 0x00300000bcac783b */ /* 0x000fee0000000200 */
[----:B--2---:R-:W-:Y:S08]  /*8080*/  HMMA.16816.F32 R16, R4, R8, R16 ;  /* 0x000000080410723c */ /* 0x004ff00000001810 */
[C---:B------:R-:W-:Y:S08]  /*8090*/  HMMA.16816.F32 R156, R32.reuse, R148, R156 ;  /* 0x00000094209c723c */ /* 0x040ff0000000189c */
[----:B------:R-:W-:Y:S01]  /*80a0*/  HMMA.16816.F32 R152, R32, R150, R152 ;  /* 0x000000962098723c */ /* 0x000fe20000001898 */
[----:B------:R-:W-:Y:S04]  /*80b0*/  LDSM.16.M88.4 R148, [R202+0x4000] ;  /* 0x00400000ca94783b */ /* 0x000fe80000000200 */
[----:B------:R-:W2:Y:S03]  /*80c0*/  LDSM.16.M88.4 R32, [R201+0xa000] ;  /* 0x00a00000c920783b */ /* 0x000ea60000000200 */
[C---:B---3--:R-:W-:Y:S08]  /*80d0*/  HMMA.16816.F32 R28, R136.reuse, R24, R28 ;  /* 0x00000018881c723c */ /* 0x048ff0000000181c */
[C---:B------:R-:W-:Y:S01]  /*80e0*/  HMMA.16816.F32 R140, R136.reuse, R26, R140 ;  /* 0x0000001a888c723c */ /* 0x040fe2000000188c */
[----:B------:R-:W3:Y:S07]  /*80f0*/  LDSM.16.M88.4 R24, [R195+0x8800] ;  /* 0x00880000c318783b */ /* 0x000eee0000000200 */
[C---:B----4-:R-:W-:Y:S08]  /*8100*/  HMMA.16816.F32 R164, R136.reuse, R20, R164 ;  /* 0x0000001488a4723c */ /* 0x050ff000000018a4 */
[----:B------:R-:W-:Y:S01]  /*8110*/  HMMA.16816.F32 R160, R136, R22, R160 ;  /* 0x0000001688a0723c */ /* 0x000fe200000018a0 */
[----:B------:R-:W4:Y:S07]  /*8120*/  LDSM.16.M88.4 R20, [R195+0x9000] ;  /* 0x00900000c314783b */ /* 0x000f2e0000000200 */
[----:B------:R-:W-:Y:S01]  /*8130*/  HMMA.16816.F32 R12, R4, R10, R12 ;  /* 0x0000000a040c723c */ /* 0x000fe2000000180c */
[----:B------:R-:W-:Y:S07]  /*8140*/  LDSM.16.M88.4 R8, [R195+0x9800] ;  /* 0x00980000c308783b */ /* 0x000fee0000000200 */
[----:B------:R-:W-:Y:S08]  /*8150*/  HMMA.16816.F32 R16, R176, R168, R16 ;  /* 0x000000a8b010723c */ /* 0x000ff00000001810 */
[C---:B-1----:R-:W-:Y:S08]  /*8160*/  HMMA.16816.F32 R156, R136.reuse, R144, R156 ;  /* 0x00000090889c723c */ /* 0x042ff0000000189c */
[----:B------:R-:W-:Y:S01]  /*8170*/  HMMA.16816.F32 R152, R136, R146, R152 ;  /* 0x000000928898723c */ /* 0x000fe20000001898 */
[----:B------:R-:W-:Y:S04]  /*8180*/  LDSM.16.M88.4 R136, [R200+0x4000] ;  /* 0x00400000c888783b */ /* 0x000fe80000000200 */
[----:B------:R-:W1:Y:S03]  /*8190*/  LDSM.16.M88.4 R144, [R183] ;  /* 0x00000000b790783b */ /* 0x000e660000000200 */
[----:B------:R-:W-:Y:S01]  /*81a0*/  HMMA.16816.F32 R12, R176, R170, R12 ;  /* 0x000000aab00c723c */ /* 0x000fe2000000180c */
[----:B------:R-:W-:Y:S07]  /*81b0*/  LDSM.16.M88.4 R168, [R188+0x3800] ;  /* 0x00380000bca8783b */ /* 0x000fee0000000200 */
[----:B--2---:R-:W-:Y:S08]  /*81c0*/  HMMA.16816.F32 R16, R148, R32, R16 ;  /* 0x000000209410723c */ /* 0x004ff00000001810 */
[C---:B---3--:R-:W-:Y:S08]  /*81d0*/  HMMA.16816.F32 R28, R4.reuse, R24, R28 ;  /* 0x00000018041c723c */ /* 0x048ff0000000181c */
[C---:B------:R-:W-:Y:S01]  /*81e0*/  HMMA.16816.F32 R140, R4.reuse, R26, R140 ;  /* 0x0000001a048c723c */ /* 0x040fe2000000188c */
[----:B------:R-:W-:Y:S07]  /*81f0*/  LDSM.16.M88.4 R24, [R198+0x4000] ;  /* 0x00400000c618783b */ /* 0x000fee0000000200 */
[C---:B----4-:R-:W-:Y:S08]  /*8200*/  HMMA.16816.F32 R164, R4.reuse, R20, R164 ;  /* 0x0000001404a4723c */ /* 0x050ff000000018a4 */
[----:B------:R-:W-:Y:S01]  /*8210*/  HMMA.16816.F32 R160, R4, R22, R160 ;  /* 0x0000001604a0723c */ /* 0x000fe200000018a0 */
[----:B------:R-:W2:Y:S07]  /*8220*/  LDSM.16.M88.4 R20, [R195+0xa000] ;  /* 0x00a00000c314783b */ /* 0x000eae0000000200 */
[----:B------:R-:W-:Y:S01]  /*8230*/  HMMA.16816.F32 R12, R148, R34, R12 ;  /* 0x00000022940c723c */ /* 0x000fe2000000180c */
[----:B------:R-:W-:Y:S07]  /*8240*/  LDSM.16.M88.4 R32, [R182] ;  /* 0x00000000b620783b */ /* 0x000fee0000000200 */
[----:B-1----:R-:W-:Y:S08]  /*8250*/  HMMA.16816.F32 R16, R136, R144, R16 ;  /* 0x000000908810723c */ /* 0x002ff00000001810 */
[C---:B------:R-:W-:Y:S08]  /*8260*/  HMMA.16816.F32 R156, R4.reuse, R8, R156 ;  /* 0x00000008049c723c */ /* 0x040ff0000000189c */
[----:B------:R-:W-:Y:S01]  /*8270*/  HMMA.16816.F32 R152, R4, R10, R152 ;  /* 0x0000000a0498723c */ /* 0x000fe20000001898 */
[----:B------:R-:W-:Y:S04]  /*8280*/  LDSM.16.M88.4 R8, [R197+0x4000] ;  /* 0x00400000c508783b */ /* 0x000fe80000000200 */
[----:B------:R-:W1:Y:S03]  /*8290*/  LDSM.16.M88.4 R4, [R188+0x4000] ;  /* 0x00400000bc04783b */ /* 0x000e660000000200 */
[C---:B------:R-:W-:Y:S08]  /*82a0*/  HMMA.16816.F32 R28, R176.reuse, R232, R28 ;  /* 0x000000e8b01c723c */ /* 0x040ff0000000181c */
[----:B------:R-:W-:Y:S08]  /*82b0*/  HMMA.16816.F32 R140, R176, R234, R140 ;  /* 0x000000eab08c723c */ /* 0x000ff0000000188c */
[----:B------:R-:W-:Y:S01]  /*82c0*/  HMMA.16816.F32 R12, R136, R146, R12 ;  /* 0x00000092880c723c */ /* 0x000fe2000000180c */
[----:B------:R-:W3:Y:S07]  /*82d0*/  LDSM.16.M88.4 R144, [R201+0xb000] ;  /* 0x00b00000c990783b */ /* 0x000eee0000000200 */
[----:B--2---:R-:W-:Y:S08]  /*82e0*/  HMMA.16816.F32 R16, R24, R20, R16 ;  /* 0x000000141810723c */ /* 0x004ff00000001810 */
[----:B------:R-:W-:Y:S01]  /*82f0*/  HMMA.16816.F32 R232, R176, R172, R164 ;  /* 0x000000acb0e8723c */ /* 0x000fe200000018a4 */
[----:B------:R-:W-:Y:S07]  /*8300*/  LDSM.16.M88.4 R164, [R195+0xa800] ;  /* 0x00a80000c3a4783b */ /* 0x000fee0000000200 */
[C---:B------:R-:W-:Y:S07]  /*8310*/  HMMA.16816.F32 R28, R148.reuse, R228, R28 ;  /* 0x000000e4941c723c */ /* 0x040fee000000181c */
[----:B------:R-:W-:Y:S01]  /*8320*/  IMAD.MOV.U32 R228, RZ, RZ, R220 ;  /* 0x000000ffffe47224 */ /* 0x000fe200078e00dc */
[----:B------:R-:W-:Y:S01]  /*8330*/  HMMA.16816.F32 R140, R148, R230, R140 ;  /* 0x000000e6948c723c */ /* 0x000fe2000000188c */
[----:B------:R-:W-:-:S07]  /*8340*/  IMAD.MOV.U32 R229, RZ, RZ, R221 ;  /* 0x000000ffffe57224 */ /* 0x000fce00078e00dd */
[----:B------:R-:W-:Y:S01]  /*8350*/  HMMA.16816.F32 R12, R24, R22, R12 ;  /* 0x00000016180c723c */ /* 0x000fe2000000180c */
[----:B------:R-:W2:Y:S07]  /*8360*/  LDSM.16.M88.4 R20, [R201+0xb800] ;  /* 0x00b80000c914783b */ /* 0x000eae0000000200 */
[----:B-1----:R-:W-:Y:S08]  /*8370*/  HMMA.16816.F32 R16, R8, R4, R16 ;  /* 0x000000040810723c */ /* 0x002ff00000001810 */
[C---:B------:R-:W-:Y:S01]  /*8380*/  HMMA.16816.F32 R160, R176.reuse, R174, R160 ;  /* 0x000000aeb0a0723c */ /* 0x040fe200000018a0 */
[----:B------:R-:W1:Y:S07]  /*8390*/  LDSM.16.M88.4 R172, [R181] ;  /* 0x00000000b5ac783b */ /* 0x000e6e0000000200 */
[----:B------:R-:W-:Y:S08]  /*83a0*/  HMMA.16816.F32 R156, R176, R168, R156 ;  /* 0x000000a8b09c723c */ /* 0x000ff0000000189c */
[----:B---3--:R-:W-:Y:S01]  /*83b0*/  HMMA.16816.F32 R232, R148, R144, R232 ;  /* 0x0000009094e8723c */ /* 0x008fe200000018e8 */
[----:B------:R-:W-:-:S06]  /*83c0*/  FMUL.FTZ R2, R17, c[0x0][0x2ec] ;  /* 0x0000bb0011027a20 */ /* 0x000fcc0000410000 */
[----:B------:R-:W-:Y:S01]  /*83d0*/  MUFU.TANH R2, R2 ;  /* 0x0000000200027308 */ /* 0x000fe20000002400 */
[C---:B------:R-:W-:Y:S07]  /*83e0*/  HMMA.16816.F32 R28, R136.reuse, R32, R28 ;  /* 0x00000020881c723c */ /* 0x040fee000000181c */
[----:B------:R-:W-:Y:S01]  /*83f0*/  FMUL.FTZ R32, R16, c[0x0][0x2ec] ;  /* 0x0000bb0010207a20 */ /* 0x000fe20000410000 */
[----:B------:R-:W-:Y:S01]  /*8400*/  HMMA.16816.F32 R140, R136, R34, R140 ;  /* 0x00000022888c723c */ /* 0x000fe2000000188c */
[----:B------:R-:W-:-:S04]  /*8410*/  FMUL.FTZ R33, R18, c[0x0][0x2ec] ;  /* 0x0000bb0012217a20 */ /* 0x000fc80000410000 */
[----:B------:R-:W3:Y:S02]  /*8420*/  MUFU.TANH R32, R32 ;  /* 0x0000002000207308 */ /* 0x000ee40000002400 */
[----:B------:R-:W-:Y:S01]  /*8430*/  FMUL.FTZ R34, R19, c[0x0][0x2ec] ;  /* 0x0000bb0013227a20 */ /* 0x000fe20000410000 */
[----:B------:R-:W-:Y:S01]  /*8440*/  HMMA.16816.F32 R12, R8, R6, R12 ;  /* 0x00000006080c723c */ /* 0x000fe2000000180c */
[----:B------:R-:W4:Y:S04]  /*8450*/  LDSM.16.M88.4 R16, [R180] ;  /* 0x00000000b410783b */ /* 0x000f280000000200 */
[----:B------:R-:W5:Y:S01]  /*8460*/  LDSM.16.M88.4 R4, [R195+0xb000] ;  /* 0x00b00000c304783b */ /* 0x000f620000000200 */
[----:B------:R-:W1:Y:S02]  /*8470*/  MUFU.TANH R33, R33 ;  /* 0x0000002100217308 */ /* 0x000e640000002400 */
[----:B------:R-:W-:Y:S06]  /*8480*/  HMMA.16816.F32 R160, R148, R146, R160 ;  /* 0x0000009294a0723c */ /* 0x000fec00000018a0 */
[----:B------:R-:W1:Y:S02]  /*8490*/  MUFU.TANH R34, R34 ;  /* 0x0000002200227308 */ /* 0x000e640000002400 */
[----:B------:R-:W-:Y:S01]  /*84a0*/  HMMA.16816.F32 R168, R176, R170, R152 ;  /* 0x000000aab0a8723c */ /* 0x000fe20000001898 */
[----:B------:R-:W3:Y:S07]  /*84b0*/  LDSM.16.M88.4 R152, [R188+0x4800] ;  /* 0x00480000bc98783b */ /* 0x000eee0000000200 */
[----:B--2---:R-:W-:Y:S01]  /*84c0*/  HMMA.16816.F32 R156, R148, R20, R156 ;  /* 0x00000014949c723c */ /* 0x004fe2000000189c */
[----:B------:R-:W-:-:S02]  /*84d0*/  FMUL.FTZ R35, R12, c[0x0][0x2ec] ;  /* 0x0000bb000c237a20 */ /* 0x000fc40000410000 */
[----:B------:R-:W-:Y:S02]  /*84e0*/  FMUL.FTZ R135, R13, c[0x0][0x2ec] ;  /* 0x0000bb000d877a20 */ /* 0x000fe40000410000 */
[----:B------:R-:W-:Y:S02]  /*84f0*/  FMUL.FTZ R144, R14, c[0x0][0x2ec] ;  /* 0x0000bb000e907a20 */ /* 0x000fe40000410000 */
[----:B------:R-:W-:Y:S01]  /*8500*/  FMUL.FTZ R145, R15, c[0x0][0x2ec] ;  /* 0x0000bb000f917a20 */ /* 0x000fe20000410000 */
[----:B-1----:R-:W-:Y:S01]  /*8510*/  HMMA.16816.F32 R232, R136, R172, R232 ;  /* 0x000000ac88e8723c */ /* 0x002fe200000018e8 */
[----:B------:R-:W1:Y:S01]  /*8520*/  LDSM.16.M88.4 R12, [R195+0xb800] ;  /* 0x00b80000c30c783b */ /* 0x000e620000000200 */
[----:B------:R-:W2:Y:S06]  /*8530*/  MUFU.TANH R35, R35 ;  /* 0x0000002300237308 */ /* 0x000eac0000002400 */
[----:B------:R-:W-:Y:S02]  /*8540*/  HMMA.16816.F32 R28, R24, R164, R28 ;  /* 0x000000a4181c723c */ /* 0x000fe4000000181c */
[----:B------:R-:W-:Y:S06]  /*8550*/  MUFU.TANH R135, R135 ;  /* 0x0000008700877308 */ /* 0x000fec0000002400 */
[----:B------:R-:W-:Y:S02]  /*8560*/  HMMA.16816.F32 R160, R136, R174, R160 ;  /* 0x000000ae88a0723c */ /* 0x000fe400000018a0 */
[----:B------:R-:W1:Y:S06]  /*8570*/  MUFU.TANH R144, R144 ;  /* 0x0000009000907308 */ /* 0x000e6c0000002400 */
[----:B------:R-:W-:Y:S01]  /*8580*/  HMMA.16816.F32 R168, R148, R22, R168 ;  /* 0x0000001694a8723c */ /* 0x000fe200000018a8 */
[----:B------:R-:W1:Y:S01]  /*8590*/  LDSM.16.M88.4 R20, [R188+0x5000] ;  /* 0x00500000bc14783b */ /* 0x000e620000000200 */
[----:B------:R-:W1:Y:S06]  /*85a0*/  MUFU.TANH R145, R145 ;  /* 0x0000009100917308 */ /* 0x000e6c0000002400 */
[----:B------:R-:W-:Y:S08]  /*85b0*/  HMMA.16816.F32 R140, R24, R166, R140 ;  /* 0x000000a6188c723c */ /* 0x000ff0000000188c */
[----:B----4-:R-:W-:Y:S07]  /*85c0*/  HMMA.16816.F32 R156, R136, R16, R156 ;  /* 0x00000010889c723c */ /* 0x010fee000000189c */
[----:B------:R-:W-:Y:S01]  /*85d0*/  IMAD R17, R211, 0x40, R209 ;  /* 0x00000040d3117824 */ /* 0x000fe200078e02d1 */
[----:B-----5:R-:W-:Y:S04]  /*85e0*/  HMMA.16816.F32 R232, R24, R4, R232 ;  /* 0x0000000418e8723c */ /* 0x020fe800000018e8 */
[----:B------:R-:W-:-:S03]  /*85f0*/  ISETP.GE.AND P0, PT, R17, R218, PT ;  /* 0x000000da1100720c */ /* 0x000fc60003f06270 */
[C---:B------:R-:W-:Y:S01]  /*8600*/  IADD3 R4, R17.reuse, 0x1, RZ ;  /* 0x0000000111047810 */ /* 0x040fe20007ffe0ff */
[----:B---3--:R-:W-:Y:S01]  /*8610*/  HMMA.16816.F32 R28, R8, R152, R28 ;  /* 0x00000098081c723c */ /* 0x008fe2000000181c */
[-C--:B------:R-:W-:Y:S02]  /*8620*/  ISETP.LT.OR P0, PT, R17, R219.reuse, P0 ;  /* 0x000000db1100720c */ /* 0x080fe40000701670 */
[C---:B------:R-:W-:Y:S02]  /*8630*/  ISETP.GE.AND P6, PT, R4.reuse, R218, PT ;  /* 0x000000da0400720c */ /* 0x040fe40003fc6270 */
[C---:B------:R-:W-:Y:S02]  /*8640*/  ISETP.GE.AND P1, PT, R4.reuse, R216, PT ;  /* 0x000000d80400720c */ /* 0x040fe40003f26270 */
[C---:B------:R-:W-:Y:S01]  /*8650*/  ISETP.LT.OR P6, PT, R4.reuse, R219, P6 ;  /* 0x000000db0400720c */ /* 0x040fe200037c1670 */
[----:B------:R-:W-:Y:S01]  /*8660*/  HMMA.16816.F32 R160, R24, R6, R160 ;  /* 0x0000000618a0723c */ /* 0x000fe200000018a0 */
[----:B------:R-:W-:-:S02]  /*8670*/  ISETP.LT.OR P1, PT, R4, R217, P1 ;  /* 0x000000d90400720c */ /* 0x000fc40000f21670 */
[----:B------:R-:W3:Y:S01]  /*8680*/  LDSM.16.M88.4 R4, [R188+0x5800] ;  /* 0x00580000bc04783b */ /* 0x000ee20000000200 */
[----:B------:R-:W-:Y:S01]  /*8690*/  FSEL R32, R32, -INF , !P0 ;  /* 0xff80000020207808 */ /* 0x000fe20004000000 */
[----:B------:R-:W-:-:S04]  /*86a0*/  DEPBAR.LE SB0, 0x0 ;  /* 0x000080000000791a */ /* 0x000fc80000000000 */
[----:B------:R-:W-:Y:S01]  /*86b0*/  HMMA.16816.F32 R140, R8, R154, R140 ;  /* 0x0000009a088c723c */ /* 0x000fe2000000188c */
[C---:B------:R-:W-:Y:S02]  /*86c0*/  ISETP.GE.AND P0, PT, R17.reuse, R216, PT ;  /* 0x000000d81100720c */ /* 0x040fe40003f06270 */
[----:B------:R-:W-:Y:S02]  /*86d0*/  FSEL R2, R2, -INF , !P6 ;  /* 0xff80000002027808 */ /* 0x000fe40007000000 */
[----:B------:R-:W-:Y:S02]  /*86e0*/  ISETP.LT.OR P0, PT, R17, R217, P0 ;  /* 0x000000d91100720c */ /* 0x000fe40000701670 */
[----:B------:R-:W-:Y:S01]  /*86f0*/  FMUL.FTZ R28, R28, c[0x0][0x2ec] ;  /* 0x0000bb001c1c7a20 */ /* 0x000fe20000410000 */
[----:B------:R-:W-:Y:S01]  /*8700*/  HMMA.16816.F32 R168, R136, R18, R168 ;  /* 0x0000001288a8723c */ /* 0x000fe200000018a8 */
[----:B------:R-:W-:Y:S01]  /*8710*/  FMUL.FTZ R16, R30, c[0x0][0x2ec] ;  /* 0x0000bb001e107a20 */ /* 0x000fe20000410000 */
[----:B------:R-:W-:Y:S01]  /*8720*/  FSEL R33, R33, -INF , !P0 ;  /* 0xff80000021217808 */ /* 0x000fe20004000000 */
[----:B------:R-:W-:-:S02]  /*8730*/  FMUL.FTZ R29, R29, c[0x0][0x2ec] ;  /* 0x0000bb001d1d7a20 */ /* 0x000fc40000410000 */
[----:B------:R-:W4:Y:S02]  /*8740*/  MUFU.TANH R28, R28 ;  /* 0x0000001c001c7308 */ /* 0x000f240000002400 */
[----:B------:R-:W-:Y:S01]  /*8750*/  FMUL.FTZ R18, R31, c[0x0][0x2ec] ;  /* 0x0000bb001f127a20 */ /* 0x000fe20000410000 */
[----:B-1----:R-:W-:Y:S05]  /*8760*/  HMMA.16816.F32 R156, R24, R12, R156 ;  /* 0x0000000c189c723c */ /* 0x002fea000000189c */
[----:B------:R-:W1:Y:S02]  /*8770*/  MUFU.TANH R16, R16 ;  /* 0x0000001000107308 */ /* 0x000e640000002400 */
[----:B------:R-:W-:Y:S01]  /*8780*/  FSEL R13, R34, -INF , !P1 ;  /* 0xff800000220d7808 */ /* 0x000fe20004800000 */
[----:B------:R-:W-:Y:S01]  /*8790*/  HMMA.16816.F32 R160, R8, R22, R160 ;  /* 0x0000001608a0723c */ /* 0x000fe200000018a0 */
[----:B------:R-:W-:-:S02]  /*87a0*/  FMUL.FTZ R19, R140, c[0x0][0x2ec] ;  /* 0x0000bb008c137a20 */ /* 0x000fc40000410000 */
[----:B------:R-:W-:Y:S02]  /*87b0*/  FMUL.FTZ R30, R143, c[0x0][0x2ec] ;  /* 0x0000bb008f1e7a20 */ /* 0x000fe40000410000 */
[----:B------:R-:W5:Y:S02]  /*87c0*/  MUFU.TANH R29, R29 ;  /* 0x0000001d001d7308 */ /* 0x000f640000002400 */
[C---:B------:R-:W-:Y:S01]  /*87d0*/  IADD3 R22, R17.reuse, 0x8, RZ ;  /* 0x0000000811167810 */ /* 0x040fe20007ffe0ff */
[----:B------:R-:W-:Y:S01]  /*87e0*/  HMMA.16816.F32 R232, R8, R20, R232 ;  /* 0x0000001408e8723c */ /* 0x000fe200000018e8 */
[----:B------:R-:W-:Y:S02]  /*87f0*/  IADD3 R23, R17, 0x9, RZ ;  /* 0x0000000911177810 */ /* 0x000fe40007ffe0ff */
[C---:B------:R-:W-:Y:S02]  /*8800*/  ISETP.GE.AND P0, PT, R22.reuse, R218, PT ;  /* 0x000000da1600720c */ /* 0x040fe40003f06270 */
[C---:B------:R-:W-:Y:S01]  /*8810*/  ISETP.GE.AND P6, PT, R22.reuse, R216, PT ;  /* 0x000000d81600720c */ /* 0x040fe20003fc6270 */
[----:B------:R-:W1:Y:S01]  /*8820*/  MUFU.TANH R18, R18 ;  /* 0x0000001200127308 */ /* 0x000e620000002400 */
[----:B------:R-:W-:Y:S01]  /*8830*/  ISETP.GE.AND P1, PT, R23, R218, PT ;  /* 0x000000da1700720c */ /* 0x000fe20003f26270 */
[----:B------:R-:W-:Y:S01]  /*8840*/  HMMA.16816.F32 R168, R24, R14, R168 ;  /* 0x0000000e18a8723c */ /* 0x000fe200000018a8 */
[----:B------:R-:W-:Y:S01]  /*8850*/  ISETP.LT.OR P0, PT, R22, R219, P0 ;  /* 0x000000db1600720c */ /* 0x000fe20000701670 */
[----:B------:R-:W-:Y:S01]  /*8860*/  FMUL.FTZ R21, R142, c[0x0][0x2ec] ;  /* 0x0000bb008e157a20 */ /* 0x000fe20000410000 */
[----:B------:R-:W-:Y:S01]  /*8870*/  ISETP.LT.OR P6, PT, R22, R217, P6 ;  /* 0x000000d91600720c */ /* 0x000fe200037c1670 */
[----:B------:R-:W-:Y:S01]  /*8880*/  FMUL.FTZ R20, R141, c[0x0][0x2ec] ;  /* 0x0000bb008d147a20 */ /* 0x000fe20000410000 */
[----:B------:R-:W-:Y:S01]  /*8890*/  ISETP.LT.OR P1, PT, R23, R219, P1 ;  /* 0x000000db1700720c */ /* 0x000fe20000f21670 */
[----:B------:R-:W1:Y:S01]  /*88a0*/  MUFU.TANH R19, R19 ;  /* 0x0000001300137308 */ /* 0x000e620000002400 */
[----:B------:R-:W-:Y:S01]  /*88b0*/  IADD3 R22, R17, 0x10, RZ ;  /* 0x0000001011167810 */ /* 0x000fe20007ffe0ff */
[C---:B---3--:R-:W-:Y:S01]  /*88c0*/  HMMA.16816.F32 R156, R8.reuse, R4, R156 ;  /* 0x00000004089c723c */ /* 0x048fe2000000189c */
[----:B--2---:R-:W-:Y:S01]  /*88d0*/  FSEL R12, R35, -INF , !P0 ;  /* 0xff800000230c7808 */ /* 0x004fe20004000000 */
[----:B------:R-:W-:Y:S01]  /*88e0*/  FMUL.FTZ R160, R160, c[0x0][0x2ec] ;  /* 0x0000bb00a0a07a20 */ /* 0x000fe20000410000 */
[----:B------:R-:W-:Y:S01]  /*88f0*/  FSEL R31, R144, -INF , !P6 ;  /* 0xff800000901f7808 */ /* 0x000fe20007000000 */
[----:B------:R-:W-:Y:S01]  /*8900*/  FMUL.FTZ R162, R162, c[0x0][0x2ec] ;  /* 0x0000bb00a2a27a20 */ /* 0x000fe20000410000 */
[----:B------:R-:W-:Y:S01]  /*8910*/  FSEL R14, R135, -INF , !P1 ;  /* 0xff800000870e7808 */ /* 0x000fe20004800000 */
[----:B------:R-:W2:Y:S01]  /*8920*/  MUFU.TANH R21, R21 ;  /* 0x0000001500157308 */ /* 0x000ea20000002400 */
[----:B------:R-:W-:Y:S01]  /*8930*/  ISETP.GE.AND P0, PT, R23, R216, PT ;  /* 0x000000d81700720c */ /* 0x000fe20003f06270 */
[----:B------:R-:W-:Y:S01]  /*8940*/  FMUL.FTZ R164, R232, c[0x0][0x2ec] ;  /* 0x0000bb00e8a47a20 */ /* 0x000fe20000410000 */
[C---:B------:R-:W-:Y:S01]  /*8950*/  ISETP.GE.AND P6, PT, R22.reuse, R218, PT ;  /* 0x000000da1600720c */ /* 0x040fe20003fc6270 */
[----:B------:R-:W-:Y:S01]  /*8960*/  FMUL.FTZ R174, R233, c[0x0][0x2ec] ;  /* 0x0000bb00e9ae7a20 */ /* 0x000fe20000410000 */
[----:B------:R-:W-:Y:S01]  /*8970*/  ISETP.GE.AND P1, PT, R22, R216, PT ;  /* 0x000000d81600720c */ /* 0x000fe20003f26270 */
[----:B------:R-:W-:Y:S01]  /*8980*/  FMUL.FTZ R173, R234, c[0x0][0x2ec] ;  /* 0x0000bb00eaad7a20 */ /* 0x000fe20000410000 */
[----:B------:R-:W-:Y:S01]  /*8990*/  ISETP.LT.OR P0, PT, R23, R217, P0 ;  /* 0x000000d91700720c */ /* 0x000fe20000701670 */
[----:B------:R-:W3:Y:S01]  /*89a0*/  MUFU.TANH R20, R20 ;  /* 0x0000001400147308 */ /* 0x000ee20000002400 */
[C---:B------:R-:W-:Y:S01]  /*89b0*/  ISETP.LT.OR P6, PT, R22.reuse, R219, P6 ;  /* 0x000000db1600720c */ /* 0x040fe200037c1670 */
[----:B------:R-:W-:Y:S01]  /*89c0*/  FMUL.FTZ R167, R235, c[0x0][0x2ec] ;  /* 0x0000bb00eba77a20 */ /* 0x000fe20000410000 */
[----:B------:R-:W-:Y:S01]  /*89d0*/  ISETP.LT.OR P1, PT, R22, R217, P1 ;  /* 0x000000d91600720c */ /* 0x000fe20000f21670 */
[----:B------:R-:W-:Y:S01]  /*89e0*/  HMMA.16816.F32 R168, R8, R6, R168 ;  /* 0x0000000608a8723c */ /* 0x000fe200000018a8 */
[----:B------:R-:W-:Y:S01]  /*89f0*/  IADD3 R23, R17, 0x11, RZ ;  /* 0x0000001111177810 */ /* 0x000fe20007ffe0ff */
[----:B------:R-:W-:Y:S01]  /*8a00*/  FMUL.FTZ R163, R163, c[0x0][0x2ec] ;  /* 0x0000bb00a3a37a20 */ /* 0x000fe20000410000 */
[----:B------:R-:W-:Y:S01]  /*8a10*/  IADD3 R5, R17, 0x18, RZ ;  /* 0x0000001811057810 */ /* 0x000fe20007ffe0ff */
[----:B------:R-:W2:Y:S01]  /*8a20*/  MUFU.TANH R30, R30 ;  /* 0x0000001e001e7308 */ /* 0x000ea20000002400 */
[----:B------:R-:W-:Y:S01]  /*8a30*/  FSEL R15, R145, -INF , !P0 ;  /* 0xff800000910f7808 */ /* 0x000fe20004000000 */
[----:B------:R-:W-:Y:S01]  /*8a40*/  FMUL.FTZ R154, R156, c[0x0][0x2ec] ;  /* 0x0000bb009c9a7a20 */ /* 0x000fe20000410000 */
[----:B----4-:R-:W-:Y:S01]  /*8a50*/  FSEL R26, R28, -INF , !P6 ;  /* 0xff8000001c1a7808 */ /* 0x010fe20007000000 */
[----:B------:R-:W-:Y:S01]  /*8a60*/  FMUL.FTZ R161, R161, c[0x0][0x2ec] ;  /* 0x0000bb00a1a17a20 */ /* 0x000fe20000410000 */
[----:B-1----:R-:W-:Y:S01]  /*8a70*/  FSEL R27, R16, -INF , !P1 ;  /* 0xff800000101b7808 */ /* 0x002fe20004800000 */
[----:B------:R-:W-:Y:S01]  /*8a80*/  FMUL.FTZ R157, R157, c[0x0][0x2ec] ;  /* 0x0000bb009d9d7a20 */ /* 0x000fe20000410000 */
[C---:B------:R-:W-:Y:S01]  /*8a90*/  ISETP.GE.AND P0, PT, R23.reuse, R218, PT ;  /* 0x000000da1700720c */ /* 0x040fe20003f06270 */
[----:B------:R-:W1:Y:S01]  /*8aa0*/  MUFU.TANH R164, R164 ;  /* 0x000000a400a47308 */ /* 0x000e620000002400 */
[----:B------:R-:W-:Y:S01]  /*8ab0*/  ISETP.GE.AND P6, PT, R23, R216, PT ;  /* 0x000000d81700720c */ /* 0x000fe20003fc6270 */
[----:B------:R-:W-:Y:S01]  /*8ac0*/  FMUL.FTZ R151, R158, c[0x0][0x2ec] ;  /* 0x0000bb009e977a20 */ /* 0x000fe20000410000 */
[----:B------:R-:W-:Y:S01]  /*8ad0*/  ISETP.GE.AND P1, PT, R5, R218, PT ;  /* 0x000000da0500720c */ /* 0x000fe20003f26270 */
[----:B------:R-:W-:Y:S01]  /*8ae0*/  FMUL.FTZ R139, R159, c[0x0][0x2ec] ;  /* 0x0000bb009f8b7a20 */ /* 0x000fe20000410000 */
[----:B------:R-:W-:-:S02]  /*8af0*/  ISETP.LT.OR P0, PT, R23, R219, P0 ;  /* 0x000000db1700720c */ /* 0x000fc40000701670 */
[----:B------:R-:W-:Y:S01]  /*8b00*/  ISETP.LT.OR P6, PT, R23, R217, P6 ;  /* 0x000000d91700720c */ /* 0x000fe200037c1670 */
[----:B------:R-:W-:Y:S01]  /*8b10*/  MUFU.TANH R174, R174 ;  /* 0x000000ae00ae7308 */ /* 0x000fe20000002400 */
[----:B------:R-:W-:Y:S02]  /*8b20*/  ISETP.LT.OR P1, PT, R5, R219, P1 ;  /* 0x000000db0500720c */ /* 0x000fe40000f21670 */
[----:B------:R-:W-:Y:S01]  /*8b30*/  IADD3 R4, R17, 0x19, RZ ;  /* 0x0000001911047810 */ /* 0x000fe20007ffe0ff */
[----:B------:R-:W-:Y:S01]  /*8b40*/  FMUL.FTZ R137, R170, c[0x0][0x2ec] ;  /* 0x0000bb00aa897a20 */ /* 0x000fe20000410000 */
[----:B-----5:R-:W-:Y:S01]  /*8b50*/  FSEL R24, R29, -INF , !P0 ;  /* 0xff8000001d187808 */ /* 0x020fe20004000000 */
[----:B------:R-:W-:Y:S01]  /*8b60*/  FMUL.FTZ R138, R168, c[0x0][0x2ec] ;  /* 0x0000bb00a88a7a20 */ /* 0x000fe20000410000 */
[----:B------:R-:W-:Y:S01]  /*8b70*/  FSEL R25, R18, -INF , !P6 ;  /* 0xff80000012197808 */ /* 0x000fe20007000000 */
[----:B------:R-:W4:Y:S01]  /*8b80*/  MUFU.TANH R173, R173 ;  /* 0x000000ad00ad7308 */ /* 0x000f220000002400 */
[----:B------:R-:W-:Y:S01]  /*8b90*/  FSEL R22, R19, -INF , !P1 ;  /* 0xff80000013167808 */ /* 0x000fe20004800000 */
[----:B------:R-:W-:Y:S01]  /*8ba0*/  FMUL.FTZ R136, R169, c[0x0][0x2ec] ;  /* 0x0000bb00a9887a20 */ /* 0x000fe20000410000 */
[----:B------:R-:W-:Y:S01]  /*8bb0*/  ISETP.GE.AND P0, PT, R5, R216, PT ;  /* 0x000000d80500720c */ /* 0x000fe20003f06270 */
[----:B------:R-:W-:Y:S01]  /*8bc0*/  FMUL.FTZ R149, R171, c[0x0][0x2ec] ;  /* 0x0000bb00ab957a20 */ /* 0x000fe20000410000 */
[----:B------:R-:W-:-:S02]  /*8bd0*/  ISETP.GE.AND P6, PT, R4, R218, PT ;  /* 0x000000da0400720c */ /* 0x000fc40003fc6270 */
[C---:B------:R-:W-:Y:S01]  /*8be0*/  ISETP.GE.AND P1, PT, R4.reuse, R216, PT ;  /* 0x000000d80400720c */ /* 0x040fe20003f26270 */
[----:B------:R-:W5:Y:S01]  /*8bf0*/  MUFU.TANH R167, R167 ;  /* 0x000000a700a77308 */ /* 0x000f620000002400 */
[----:B------:R-:W-:Y:S02]  /*8c00*/  ISETP.LT.OR P0, PT, R5, R217, P0 ;  /* 0x000000d90500720c */ /* 0x000fe40000701670 */
[C---:B------:R-:W-:Y:S02]  /*8c10*/  ISETP.LT.OR P6, PT, R4.reuse, R219, P6 ;  /* 0x000000db0400720c */ /* 0x040fe400037c1670 */
[----:B------:R-:W-:Y:S02]  /*8c20*/  ISETP.LT.OR P1, PT, R4, R217, P1 ;  /* 0x000000d90400720c */ /* 0x000fe40000f21670 */
[----:B------:R-:W-:Y:S01]  /*8c30*/  IADD3 R4, R17, 0x20, RZ ;  /* 0x0000002011047810 */ /* 0x000fe20007ffe0ff */
[----:B------:R-:W4:Y:S01]  /*8c40*/  MUFU.TANH R172, R160 ;  /* 0x000000a000ac7308 */ /* 0x000f220000002400 */
[----:B--2---:R-:W-:-:S02]  /*8c50*/  FSEL R23, R21, -INF , !P0 ;  /* 0xff80000015177808 */ /* 0x004fc40004000000 */
[C---:B------:R-:W-:Y:S02]  /*8c60*/  ISETP.GE.AND P0, PT, R4.reuse, R218, PT ;  /* 0x000000da0400720c */ /* 0x040fe40003f06270 */
[----:B------:R-:W-:Y:S02]  /*8c70*/  IADD3 R5, R17, 0x21, RZ ;  /* 0x0000002111057810 */ /* 0x000fe40007ffe0ff */
[----:B------:R-:W-:Y:S01]  /*8c80*/  ISETP.LT.OR P0, PT, R4, R219, P0 ;  /* 0x000000db0400720c */ /* 0x000fe20000701670 */
[----:B------:R-:W2:Y:S01]  /*8c90*/  MUFU.TANH R165, R162 ;  /* 0x000000a200a57308 */ /* 0x000ea20000002400 */
[----:B---3--:R-:W-:Y:S02]  /*8ca0*/  FSEL R20, R20, -INF , !P6 ;  /* 0xff80000014147808 */ /* 0x008fe40007000000 */
[----:B------:R-:W-:Y:S02]  /*8cb0*/  FSEL R21, R30, -INF , !P1 ;  /* 0xff8000001e157808 */ /* 0x000fe40004800000 */
[----:B-1----:R-:W-:-:S02]  /*8cc0*/  FSEL R164, R164, -INF , !P0 ;  /* 0xff800000a4a47808 */ /* 0x002fc40004000000 */
[C---:B------:R-:W-:Y:S01]  /*8cd0*/  ISETP.GE.AND P6, PT, R4.reuse, R216, PT ;  /* 0x000000d80400720c */ /* 0x040fe20003fc6270 */
[----:B------:R-:W1:Y:S01]  /*8ce0*/  MUFU.TANH R163, R163 ;  /* 0x000000a300a37308 */ /* 0x000e620000002400 */
[C---:B------:R-:W-:Y:S02]  /*8cf0*/  ISETP.GE.AND P1, PT, R5.reuse, R218, PT ;  /* 0x000000da0500720c */ /* 0x040fe40003f26270 */
[C---:B------:R-:W-:Y:S02]  /*8d00*/  ISETP.GE.AND P0, PT, R5.reuse, R216, PT ;  /* 0x000000d80500720c */ /* 0x040fe40003f06270 */
[----:B------:R-:W-:Y:S02]  /*8d10*/  ISETP.LT.OR P6, PT, R4, R217, P6 ;  /* 0x000000d90400720c */ /* 0x000fe400037c1670 */
[C---:B------:R-:W-:Y:S01]  /*8d20*/  ISETP.LT.OR P1, PT, R5.reuse, R219, P1 ;  /* 0x000000db0500720c */ /* 0x040fe20000f21670 */
[----:B------:R-:W3:Y:S01]  /*8d30*/  MUFU.TANH R154, R154 ;  /* 0x0000009a009a7308 */ /* 0x000ee20000002400 */
[----:B------:R-:W-:-:S02]  /*8d40*/  ISETP.LT.OR P0, PT, R5, R217, P0 ;  /* 0x000000d90500720c */ /* 0x000fc40000701670 */
[----:B------:R-:W-:Y:S02]  /*8d50*/  IADD3 R5, R17, 0x28, RZ ;  /* 0x0000002811057810 */ /* 0x000fe40007ffe0ff */
[----:B----4-:R-:W-:Y:S02]  /*8d60*/  FSEL R173, R173, -INF , !P6 ;  /* 0xff800000adad7808 */ /* 0x010fe40007000000 */
[----:B------:R-:W-:Y:S01]  /*8d70*/  FSEL R174, R174, -INF , !P1 ;  /* 0xff800000aeae7808 */ /* 0x000fe20004800000 */
[----:B------:R-:W4:Y:S01]  /*8d80*/  MUFU.TANH R166, R161 ;  /* 0x000000a100a67308 */ /* 0x000f220000002400 */
[C---:B------:R-:W-:Y:S02]  /*8d90*/  ISETP.GE.AND P6, PT, R5.reuse, R218, PT ;  /* 0x000000da0500720c */ /* 0x040fe40003fc6270 */
[C---:B------:R-:W-:Y:S02]  /*8da0*/  ISETP.GE.AND P1, PT, R5.reuse, R216, PT ;  /* 0x000000d80500720c */ /* 0x040fe40003f26270 */
[----:B------:R-:W-:-:S02]  /*8db0*/  ISETP.LT.OR P6, PT, R5, R219, P6 ;  /* 0x000000db0500720c */ /* 0x000fc400037c1670 */
[----:B------:R-:W-:Y:S01]  /*8dc0*/  ISETP.LT.OR P1, PT, R5, R217, P1 ;  /* 0x000000d90500720c */ /* 0x000fe20000f21670 */
[----:B------:R-:W1:Y:S01]  /*8dd0*/  MUFU.TANH R152, R157 ;  /* 0x0000009d00987308 */ /* 0x000e620000002400 */
[C---:B------:R-:W-:Y:S02]  /*8de0*/  IADD3 R4, R17.reuse, 0x29, RZ ;  /* 0x0000002911047810 */ /* 0x040fe40007ffe0ff */
[----:B------:R-:W-:Y:S02]  /*8df0*/  IADD3 R5, R17, 0x30, RZ ;  /* 0x0000003011057810 */ /* 0x000fe40007ffe0ff */
[----:B-----5:R-:W-:Y:S02]  /*8e00*/  FSEL R167, R167, -INF , !P0 ;  /* 0xff800000a7a77808 */ /* 0x020fe40004000000 */
[----:B------:R-:W-:Y:S01]  /*8e10*/  FSEL R172, R172, -INF , !P6 ;  /* 0xff800000acac7808 */ /* 0x000fe20007000000 */
[----:B------:R-:W5:Y:S01]  /*8e20*/  MUFU.TANH R151, R151 ;  /* 0x0000009700977308 */ /* 0x000f620000002400 */
[----:B--2---:R-:W-:-:S02]  /*8e30*/  FSEL R165, R165, -INF , !P1 ;  /* 0xff800000a5a57808 */ /* 0x004fc40004800000 */
[C---:B------:R-:W-:Y:S02]  /*8e40*/  ISETP.GE.AND P0, PT, R4.reuse, R218, PT ;  /* 0x000000da0400720c */ /* 0x040fe40003f06270 */
[C---:B------:R-:W-:Y:S02]  /*8e50*/  ISETP.GE.AND P6, PT, R4.reuse, R216, PT ;  /* 0x000000d80400720c */ /* 0x040fe40003fc6270 */
[C---:B------:R-:W-:Y:S01]  /*8e60*/  ISETP.GE.AND P1, PT, R5.reuse, R218, PT ;  /* 0x000000da0500720c */ /* 0x040fe20003f26270 */
[----:B------:R-:W2:Y:S01]  /*8e70*/  MUFU.TANH R137, R137 ;  /* 0x0000008900897308 */ /* 0x000ea20000002400 */
[----:B------:R-:W-:Y:S01]  /*8e80*/  BAR.SYNC.DEFER_BLOCKING 0x0 ;  /* 0x0000000000007b1d */ /* 0x000fe20000010000 */
[C---:B------:R-:W-:Y:S02]  /*8e90*/  ISETP.LT.OR P0, PT, R4.reuse, R219, P0 ;  /* 0x000000db0400720c */ /* 0x040fe40000701670 */
[----:B------:R-:W-:Y:S02]  /*8ea0*/  ISETP.LT.OR P6, PT, R4, R217, P6 ;  /* 0x000000d90400720c */ /* 0x000fe400037c1670 */
[----:B------:R-:W-:-:S02]  /*8eb0*/  ISETP.LT.OR P1, PT, R5, R219, P1 ;  /* 0x000000db0500720c */ /* 0x000fc40000f21670 */
[----:B------:R-:W-:Y:S01]  /*8ec0*/  IADD3 R4, R17, 0x31, RZ ;  /* 0x0000003111047810 */ /* 0x000fe20007ffe0ff */
[----:B------:R-:W2:Y:S01]  /*8ed0*/  MUFU.TANH R139, R139 ;  /* 0x0000008b008b7308 */ /* 0x000ea20000002400 */
[----:B-1----:R-:W-:Y:S02]  /*8ee0*/  FSEL R163, R163, -INF , !P6 ;  /* 0xff800000a3a37808 */ /* 0x002fe40007000000 */
[----:B---3--:R-:W-:Y:S02]  /*8ef0*/  FSEL R154, R154, -INF , !P1 ;  /* 0xff8000009a9a7808 */ /* 0x008fe40004800000 */
[C---:B------:R-:W-:Y:S02]  /*8f00*/  ISETP.GE.AND P6, PT, R4.reuse, R218, PT ;  /* 0x000000da0400720c */ /* 0x040fe40003fc6270 */
[C---:B------:R-:W-:Y:S01]  /*8f10*/  ISETP.GE.AND P1, PT, R4.reuse, R216, PT ;  /* 0x000000d80400720c */ /* 0x040fe20003f26270 */
[----:B------:R-:W1:Y:S01]  /*8f20*/  MUFU.TANH R138, R138 ;  /* 0x0000008a008a7308 */ /* 0x000e620000002400 */
[----:B------:R-:W-:-:S02]  /*8f30*/  ISETP.LT.OR P6, PT, R4, R219, P6 ;  /* 0x000000db0400720c */ /* 0x000fc400037c1670 */
[----:B------:R-:W-:Y:S02]  /*8f40*/  ISETP.LT.OR P1, PT, R4, R217, P1 ;  /* 0x000000d90400720c */ /* 0x000fe40000f21670 */
[----:B------:R-:W-:Y:S02]  /*8f50*/  IADD3 R4, R17, 0x38, RZ ;  /* 0x0000003811047810 */ /* 0x000fe40007ffe0ff */
[----:B----4-:R-:W-:Y:S01]  /*8f60*/  FSEL R166, R166, -INF , !P0 ;  /* 0xff800000a6a67808 */ /* 0x010fe20004000000 */
[----:B------:R-:W3:Y:S01]  /*8f70*/  MUFU.TANH R136, R136 ;  /* 0x0000008800887308 */ /* 0x000ee20000002400 */
[-C--:B------:R-:W-:Y:S02]  /*8f80*/  ISETP.GE.AND P0, PT, R5, R216.reuse, PT ;  /* 0x000000d80500720c */ /* 0x080fe40003f06270 */
[----:B------:R-:W-:Y:S02]  /*8f90*/  FSEL R152, R152, -INF , !P6 ;  /* 0xff80000098987808 */ /* 0x000fe40007000000 */
[----:B------:R-:W-:-:S02]  /*8fa0*/  ISETP.GE.AND P6, PT, R4, R216, PT ;  /* 0x000000d80400720c */ /* 0x000fc40003fc6270 */
[-C--:B------:R-:W-:Y:S01]  /*8fb0*/  ISETP.LT.OR P0, PT, R5, R217.reuse, P0 ;  /* 0x000000d90500720c */ /* 0x080fe20000701670 */
[----:B------:R-:W4:Y:S01]  /*8fc0*/  MUFU.TANH R149, R149 ;  /* 0x0000009500957308 */ /* 0x000f220000002400 */
[C---:B------:R-:W-:Y:S02]  /*8fd0*/  ISETP.LT.OR P6, PT, R4.reuse, R217, P6 ;  /* 0x000000d90400720c */ /* 0x040fe400037c1670 */
[----:B-----5:R-:W-:Y:S02]  /*8fe0*/  FSEL R151, R151, -INF , !P0 ;  /* 0xff80000097977808 */ /* 0x020fe40004000000 */
[----:B------:R-:W-:Y:S02]  /*8ff0*/  ISETP.GE.AND P0, PT, R4, R218, PT ;  /* 0x000000da0400720c */ /* 0x000fe40003f06270 */
[----:B--2---:R-:W-:Y:S02]  /*9000*/  FSEL R137, R137, -INF , !P6 ;  /* 0xff80000089897808 */ /* 0x004fe40007000000 */
[----:B------:R-:W-:-:S02]  /*9010*/  ISETP.GT.AND P6, PT, R211, R204, PT ;  /* 0x000000ccd300720c */ /* 0x000fc40003fc4270 */
[----:B------:R-:W-:Y:S02]  /*9020*/  ISETP.LT.OR P0, PT, R4, R219, P0 ;  /* 0x000000db0400720c */ /* 0x000fe40000701670 */
[----:B------:R-:W-:Y:S02]  /*9030*/  IADD3 R17, R17, 0x39, RZ ;  /* 0x0000003911117810 */ /* 0x000fe40007ffe0ff */
[----:B------:R-:W-:Y:S02]  /*9040*/  FSEL R139, R139, -INF , !P1 ;  /* 0xff8000008b8b7808 */ /* 0x000fe40004800000 */
[----:B-1----:R-:W-:Y:S02]  /*9050*/  FSEL R138, R138, -INF , !P0 ;  /* 0xff8000008a8a7808 */ /* 0x002fe40004000000 */
[C---:B------:R-:W-:Y:S02]  /*9060*/  ISETP.GE.AND P1, PT, R17.reuse, R218, PT ;  /* 0x000000da1100720c */ /* 0x040fe40003f26270 */
[----:B------:R-:W-:-:S02]  /*9070*/  ISETP.GE.AND P0, PT, R17, R216, PT ;  /* 0x000000d81100720c */ /* 0x000fc40003f06270 */
[C---:B------:R-:W-:Y:S02]  /*9080*/  ISETP.LT.OR P1, PT, R17.reuse, R219, P1 ;  /* 0x000000db1100720c */ /* 0x040fe40000f21670 */
[----:B------:R-:W-:Y:S02]  /*9090*/  ISETP.LT.OR P0, PT, R17, R217, P0 ;  /* 0x000000d91100720c */ /* 0x000fe40000701670 */
[----:B---3--:R-:W-:Y:S02]  /*90a0*/  FSEL R136, R136, -INF , !P1 ;  /* 0xff80000088887808 */ /* 0x008fe40004800000 */
[----:B----4-:R-:W-:Y:S01]  /*90b0*/  FSEL R149, R149, -INF , !P0 ;  /* 0xff80000095957808 */ /* 0x010fe20004000000 */
[----:B------:R-:W-:Y:S05]  /*90c0*/  @!P6 BRA `(.L_x_2747) ;  /* 0x00000ae00000e947 */ /* 0x000fea0003800000 */
[----:B------:R-:W-:Y:S05]  /*90d0*/  @!P3 BRA `(.L_x_2748) ;  /* 0x000003a00000b947 */ /* 0x000fea0003800000 */
[----:B------:R-:W1:Y:S01]  /*90e0*/  I2F.RP R4, R0 ;  /* 0x0000000000047306 */ /* 0x000e620000209400 */
[----:B------:R-:W-:Y:S02]  /*90f0*/  IMAD.SHL.U32 R6, R211, 0x40, RZ ;  /* 0x00000040d3067824 */ /* 0x000fe400078e00ff */
[----:B------:R-:W-:-:S03]  /*9100*/  IMAD.MOV.U32 R10, RZ, RZ, RZ ;  /* 0x000000ffff0a7224 */ /* 0x000fc600078e00ff */
[----:B------:R-:W-:Y:S02]  /*9110*/  IABS R8, R6 ;  /* 0x0000000600087213 */ /* 0x000fe40000000000 */
[C---:B------:R-:W-:Y:S02]  /*9120*/  IADD3 R9, R6.reuse, -0x40, RZ ;  /* 0xffffffc006097810 */ /* 0x040fe40007ffe0ff */
[----:B------:R-:W-:Y:S01]  /*9130*/  LOP3.LUT R6, R6, c[0x0][0x2d0], RZ, 0x3c, !PT ;  /* 0x0000b40006067a12 */ /* 0x000fe200078e3cff */
[----:B-1----:R-:W1:Y:S02]  /*9140*/  MUFU.RCP R11, R4 ;  /* 0x00000004000b7308 */ /* 0x002e640000001000 */
[----:B-1----:R-:W-:Y:S02]  /*9150*/  IADD3 R11, R11, 0xffffffe, RZ ;  /* 0x0ffffffe0b0b7810 */ /* 0x002fe40007ffe0ff */
[----:B------:R-:W-:Y:S02]  /*9160*/  IABS R4, R9 ;  /* 0x0000000900047213 */ /* 0x000fe40000000000 */
[----:B------:R-:W-:-:S02]  /*9170*/  LOP3.LUT R9, R9, c[0x0][0x2d0], RZ, 0x3c, !PT ;  /* 0x0000b40009097a12 */ /* 0x000fc400078e3cff */
[----:B------:R-:W1:Y:S02]  /*9180*/  F2I.FTZ.U32.TRUNC.NTZ R11, R11 ;  /* 0x0000000b000b7305 */ /* 0x000e64000021f000 */
[----:B-1----:R-:W-:-:S04]  /*9190*/  IMAD.MOV R5, RZ, RZ, -R11 ;  /* 0x000000ffff057224 */ /* 0x002fc800078e0a0b */
[----:B------:R-:W-:-:S04]  /*91a0*/  IMAD R5, R5, R0, RZ ;  /* 0x0000000005057224 */ /* 0x000fc800078e02ff */
[----:B------:R-:W-:-:S06]  /*91b0*/  IMAD.HI.U32 R5, R11, R5, R10 ;  /* 0x000000050b057227 */ /* 0x000fcc00078e000a */
[----:B------:R-:W-:-:S05]  /*91c0*/  IMAD.HI.U32 R10, R5, R8, RZ ;  /* 0x00000008050a7227 */ /* 0x000fca00078e00ff */
[----:B------:R-:W-:-:S05]  /*91d0*/  IADD3 R7, -R10, RZ, RZ ;  /* 0x000000ff0a077210 */ /* 0x000fca0007ffe1ff */
[----:B------:R-:W-:Y:S02]  /*91e0*/  IMAD R7, R0, R7, R8 ;  /* 0x0000000700077224 */ /* 0x000fe400078e0208 */
[----:B------:R-:W-:-:S03]  /*91f0*/  IMAD.HI.U32 R8, R5, R4, RZ ;  /* 0x0000000405087227 */ /* 0x000fc600078e00ff */
[----:B------:R-:W-:Y:S01]  /*9200*/  ISETP.GT.U32.AND P1, PT, R0, R7, PT ;  /* 0x000000070000720c */ /* 0x000fe20003f24070 */
[----:B------:R-:W-:-:S04]  /*9210*/  IMAD.MOV R5, RZ, RZ, -R8 ;  /* 0x000000ffff057224 */ /* 0x000fc800078e0a08 */
[----:B------:R-:W-:-:S05]  /*9220*/  IMAD R5, R0, R5, R4 ;  /* 0x0000000500057224 */ /* 0x000fca00078e0204 */
[----:B------:R-:W-:-:S03]  /*9230*/  ISETP.GT.U32.AND P0, PT, R0, R5, PT ;  /* 0x000000050000720c */ /* 0x000fc60003f04070 */
[----:B------:R-:W-:Y:S01]  /*9240*/  @!P1 IMAD.IADD R7, R7, 0x1, -R0 ;  /* 0x0000000107079824 */ /* 0x000fe200078e0a00 */
[----:B------:R-:W-:-:S04]  /*9250*/  @!P1 IADD3 R10, R10, 0x1, RZ ;  /* 0x000000010a0a9810 */ /* 0x000fc80007ffe0ff */
[----:B------:R-:W-:-:S05]  /*9260*/  ISETP.GE.U32.AND P1, PT, R7, R0, PT ;  /* 0x000000000700720c */ /* 0x000fca0003f26070 */
[----:B------:R-:W-:Y:S02]  /*9270*/  @!P0 IADD3 R5, R5, -R0, RZ ;  /* 0x8000000005058210 */ /* 0x000fe40007ffe0ff */
[----:B------:R-:W-:Y:S02]  /*9280*/  @!P0 IADD3 R8, R8, 0x1, RZ ;  /* 0x0000000108088810 */ /* 0x000fe40007ffe0ff */
[----:B------:R-:W-:-:S04]  /*9290*/  ISETP.GE.AND P0, PT, R6, RZ, PT ;  /* 0x000000ff0600720c */ /* 0x000fc80003f06270 */
[----:B------:R-:W-:Y:S02]  /*92a0*/  @P1 IADD3 R10, R10, 0x1, RZ ;  /* 0x000000010a0a1810 */ /* 0x000fe40007ffe0ff */
[----:B------:R-:W-:Y:S02]  /*92b0*/  ISETP.GE.U32.AND P1, PT, R5, R0, PT ;  /* 0x000000000500720c */ /* 0x000fe40003f26070 */
[----:B------:R-:W-:-:S05]  /*92c0*/  LOP3.LUT R0, RZ, c[0x0][0x2d0], RZ, 0x33, !PT ;  /* 0x0000b400ff007a12 */ /* 0x000fca00078e33ff */
[----:B------:R-:W-:Y:S01]  /*92d0*/  @!P0 IMAD.MOV R10, RZ, RZ, -R10 ;  /* 0x000000ffff0a8224 */ /* 0x000fe200078e0a0a */
[----:B------:R-:W-:-:S04]  /*92e0*/  ISETP.NE.AND P0, PT, RZ, c[0x0][0x2d0], PT ;  /* 0x0000b400ff007a0c */ /* 0x000fc80003f05270 */
[----:B------:R-:W-:Y:S02]  /*92f0*/  SEL R5, R0, R10, !P0 ;  /* 0x0000000a00057207 */ /* 0x000fe40004000000 */
[----:B------:R-:W-:Y:S02]  /*9300*/  @P1 IADD3 R8, R8, 0x1, RZ ;  /* 0x0000000108081810 */ /* 0x000fe40007ffe0ff */
[----:B------:R-:W-:Y:S01]  /*9310*/  ISETP.GE.AND P1, PT, R9, RZ, PT ;  /* 0x000000ff0900720c */ /* 0x000fe20003f26270 */
[----:B------:R-:W-:-:S05]  /*9320*/  IMAD.WIDE R16, R5, 0x4, R214 ;  /* 0x0000000405107825 */ /* 0x000fca00078e02d6 */
[----:B------:R-:W2:Y:S07]  /*9330*/  LDG.E R7, [R16.64] ;  /* 0x0000000410077981 */ /* 0x000eae000c1e1900 */
[----:B------:R-:W-:-:S05]  /*9340*/  @!P1 IMAD.MOV R8, RZ, RZ, -R8 ;  /* 0x000000ffff089224 */ /* 0x000fca00078e0a08 */
[----:B------:R-:W-:-:S05]  /*9350*/  SEL R0, R0, R8, !P0 ;  /* 0x0000000800007207 */ /* 0x000fca0004000000 */
[----:B------:R-:W-:-:S05]  /*9360*/  IMAD.WIDE R10, R0, 0x4, R214 ;  /* 0x00000004000a7825 */ /* 0x000fca00078e02d6 */
[----:B------:R-:W2:Y:S01]  /*9370*/  LDG.E R6, [R10.64] ;  /* 0x000000040a067981 */ /* 0x000ea2000c1e1900 */
[----:B------:R-:W-:Y:S01]  /*9380*/  IADD3 R0, R5, -R0, RZ ;  /* 0x8000000005007210 */ /* 0x000fe20007ffe0ff */
[----:B------:R-:W-:-:S04]  /*9390*/  IMAD.MOV.U32 R5, RZ, RZ, 0x40 ;  /* 0x00000040ff057424 */ /* 0x000fc800078e00ff */
[----:B------:R-:W-:-:S05]  /*93a0*/  IMAD R5, R0, c[0x0][0x2d0], -R5 ;  /* 0x0000b40000057a24 */ /* 0x000fca00078e0a05 */
[----:B------:R-:W-:Y:S01]  /*93b0*/  SHF.R.S32.HI R0, RZ, 0x1f, R5 ;  /* 0x0000001fff007819 */ /* 0x000fe20000011405 */
[----:B------:R-:W-:-:S04]  /*93c0*/  IMAD.WIDE.U32 R8, R5, c[0x0][0x198], RZ ;  /* 0x0000660005087a25 */ /* 0x000fc800078e00ff */
[----:B------:R-:W-:-:S04]  /*93d0*/  IMAD R0, R0, c[0x0][0x198], RZ ;  /* 0x0000660000007a24 */ /* 0x000fc800078e02ff */
[----:B------:R-:W-:-:S05]  /*93e0*/  IMAD R0, R5, c[0x0][0x19c], R0 ;  /* 0x0000670005007a24 */ /* 0x000fca00078e0200 */
[----:B------:R-:W-:Y:S01]  /*93f0*/  IADD3 R9, R9, R0, RZ ;  /* 0x0000000009097210 */ /* 0x000fe20007ffe0ff */
[----:B--2---:R-:W-:-:S05]  /*9400*/  IMAD.IADD R6, R6, 0x1, -R7 ;  /* 0x0000000106067824 */ /* 0x004fca00078e0a07 */
[----:B------:R-:W-:Y:S01]  /*9410*/  SHF.R.S32.HI R4, RZ, 0x1f, R6 ;  /* 0x0000001fff047819 */ /* 0x000fe20000011406 */
[----:B------:R-:W-:-:S04]  /*9420*/  IMAD.WIDE.U32 R8, R6, c[0x0][0x180], R8 ;  /* 0x0000600006087a25 */ /* 0x000fc800078e0008 */
[----:B------:R-:W-:-:S04]  /*9430*/  IMAD R5, R4, c[0x0][0x180], RZ ;  /* 0x0000600004057a24 */ /* 0x000fc800078e02ff */
[----:B------:R-:W-:Y:S01]  /*9440*/  IMAD R5, R6, c[0x0][0x184], R5 ;  /* 0x0000610006057a24 */ /* 0x000fe200078e0205 */
[----:B------:R-:W-:-:S03]  /*9450*/  MOV R7, R8 ;  /* 0x0000000800077202 */ /* 0x000fc60000000f00 */
[----:B------:R-:W-:Y:S01]  /*9460*/  IMAD.IADD R6, R9, 0x1, R5 ;  /* 0x0000000109067824 */ /* 0x000fe200078e0205 */
[----:B------:R-:W-:Y:S05]  /*9470*/  BRA `(.L_x_2749) ;  /* 0x0000003000007947 */ /* 0x000fea0003800000 */
.L_x_2748:
[----:B------:R-:W-:-:S05]  /*9480*/  IMAD.MOV.U32 R7, RZ, RZ, c[0x0][0x198] ;  /* 0x00006600ff077624 */ /* 0x000fca00078e00ff */
[----:B------:R-:W-:-:S04]  /*9490*/  LEA R7, -R7, RZ, 0x6 ;  /* 0x000000ff07077211 */ /* 0x000fc800078e31ff */
[----:B------:R-:W-:Y:S02]  /*94a0*/  SHF.R.S32.HI R6, RZ, 0x1f, R7 ;  /* 0x0000001fff067819 */ /* 0x000fe40000011407 */
.L_x_2749:
        /* <DEDUP_REMOVED lines=34> */
[----:B------:R-:W-:Y:S01]  /*96d0*/  @!P5 LEA.HI.X R29, R5, R223, R4, 0x1, P1 ;  /* 0x000000df051dd211 */ /* 0x000fe200008f0c04 */
[----:B------:R-:W-:Y:S01]  /*96e0*/  @!PT LDS RZ, [RZ] ;  /* 0x00000000fffff984 */ /* 0x000fe20000000800 */
[----:B------:R-:W-:Y:S01]  /*96f0*/  @!PT LDS RZ, [RZ] ;  /* 0x00000000fffff984 */ /* 0x000fe20000000800 */
[----:B------:R-:W-:Y:S01]  /*9700*/  @!PT LDS RZ, [RZ] ;  /* 0x00000000fffff984 */ /* 0x000fe20000000800 */
[----:B------:R1:W-:Y:S01]  /*9710*/  @!P4 LDGSTS.E.BYPASS.LTC128B.128 [R210+0x8000], [R142.64+0x80] ;  /* 0x080000808ed2cfae */ /* 0x0003e2000b901d44 */
[----:B------:R-:W-:Y:S02]  /*9720*/  @!P4 LEA R18, P1, R9, c[0x0][0x168], 0x1 ;  /* 0x00005a000912ca11 */ /* 0x000fe400078208ff */
        /* <DEDUP_REMOVED lines=9> */
[----:B------:R1:W-:Y:S02]  /*97c0*/  @!P2 LDGSTS.E.BYPASS.LTC128B.128 [R210+0xa000], [R16.64+0x100] ;  /* 0x0a00010010d2afae */ /* 0x0003e4000b901d44 */
[----:B------:R-:W-:Y:S01]  /*97d0*/  IMAD.X R5, R205, 0x1, R4, P1 ;  /* 0x00000001cd057824 */ /* 0x000fe200008e0604 */
[----:B------:R-:W-:Y:S01]  /*97e0*/  @!P2 LEA.HI.X R147, R0, c[0x0][0x16c], R9, 0x1, P0 ;  /* 0x00005b000093aa11 */ /* 0x000fe200000f0c09 */
[----:B------:R1:W-:Y:S01]  /*97f0*/  @P5 STS.128 [R210+0x6800], RZ ;  /* 0x006800ffd2005388 */ /* 0x0003e20000000c00 */
[----:B------:R-:W-:-:S03]  /*9800*/  @!P4 IADD3 R9, P0, R133, R8, RZ ;  /* 0x000000088509c210 */ /* 0x000fc60007f1e0ff */
[----:B------:R-:W-:Y:S01]  /*9810*/  @!PT LDS RZ, [RZ] ;  /* 0x00000000fffff984 */ /* 0x000fe20000000800 */
[----:B------:R-:W-:Y:S01]  /*9820*/  @!PT LDS RZ, [RZ] ;  /* 0x00000000fffff984 */ /* 0x000fe20000000800 */
[----:B------:R-:W-:Y:S01]  /*9830*/  @!PT LDS RZ, [RZ] ;  /* 0x00000000fffff984 */ /* 0x000fe20000000800 */
[----:B------:R1:W-:Y:S02]  /*9840*/  @!P5 LDGSTS.E.BYPASS.LTC128B.128 [R210+0x6800], [R140.64] ;  /* 0x068000008cd2dfae */ /* 0x0003e4000b901d44 */
[----:B------:R-:W-:Y:S01]  /*9850*/  @!P4 IMAD.X R0, R134, 0x1, R5, P0 ;  /* 0x000000018600c824 */ /* 0x000fe200000e0605 */
[C---:B------:R-:W-:Y:S01]  /*9860*/  @!P4 LEA R156, P0, R9.reuse, c[0x0][0x168], 0x1 ;  /* 0x00005a00099cca11 */ /* 0x040fe200078008ff */
[----:B------:R1:W-:Y:S03]  /*9870*/  @P4 STS.128 [R210+0x8800], RZ ;  /* 0x008800ffd2004388 */ /* 0x0003e60000000c00 */
[----:B------:R-:W-:Y:S01]  /*9880*/  @!P4 LEA.HI.X R157, R9, c[0x0][0x16c], R0, 0x1, P0 ;  /* 0x00005b00099dca11 */ /* 0x000fe200000f0c00 */
[----:B------:R-:W-:Y:S01]  /*9890*/  @!PT LDS RZ, [RZ] ;  /* 0x00000000fffff984 */ /* 0x000fe20000000800 */
[----:B------:R-:W-:Y:S01]  /*98a0*/  @!PT LDS RZ, [RZ] ;  /* 0x00000000fffff984 */ /* 0x000fe20000000800 */
[----:B------:R-:W-:Y:S01]  /*98b0*/  @!PT LDS RZ, [RZ] ;  /* 0x00000000fffff984 */ /* 0x000fe20000000800 */
[----:B------:R1:W-:Y:S01]  /*98c0*/  @!P4 LDGSTS.E.BYPASS.LTC128B.128 [R210+0x8800], [R34.64+0x80] ;  /* 0x0880008022d2cfae */ /* 0x0003e2000b901d44 */
[----:B--2---:R-:W-:-:S03]  /*98d0*/  @!P5 LEA R144, P0, R8, R222, 0x1 ;  /* 0x000000de0890d211 */ /* 0x004fc600078008ff */
[----:B------:R1:W-:Y:S01]  /*98e0*/  @P2 STS.128 [R210+0xa800], RZ ;  /* 0x00a800ffd2002388 */ /* 0x0003e20000000c00 */
[----:B------:R-:W-:-:S03]  /*98f0*/  @!P5 LEA.HI.X R145, R8, R223, R5, 0x1, P0 ;  /* 0x000000df0891d211 */ /* 0x000fc600000f0c05 */
        /* <DEDUP_REMOVED lines=39> */
.L_x_2751:
[----:B------:R-:W-:Y:S05]  /*9b70*/  BSYNC B0 ;  /* 0x0000000000007941 */ /* 0x000fea0003800000 */
.L_x_2750:
[----:B------:R-:W0:Y:S01]  /*9b80*/  LDGDEPBAR ;  /* 0x00000000000079af */ /* 0x000e220000000000 */
[----:B------:R-:W-:-:S04]  /*9b90*/  LEA R222, P0, R7, R222, 0x1 ;  /* 0x000000de07de7211 */ /* 0x000fc800078008ff */
[----:B------:R-:W-:Y:S02]  /*9ba0*/  LEA.HI.X R223, R7, R223, R6, 0x1, P0 ;  /* 0x000000df07df7211 */ /* 0x000fe400000f0c06 */
.L_x_2747:
[----:B--2---:R-:W-:Y:S01]  /*9bb0*/  FMNMX.FTZ R5, R132, R32, !PT ;  /* 0x0000002084057209 */ /* 0x004fe20007810000 */
        /* <DEDUP_REMOVED lines=57> */
[----:B------:R-:W-:Y:S01]  /*9f50*/  FADD.FTZ R6, R3, -R6 ;  /* 0x8000000603067221 */ /* 0x000fe20000010000 */
[----:B------:R-:W-:Y:S01]  /*9f60*/  LDSM.16.MT88.4 R132, [R194+0xc800] ;  /* 0x00c80000c284783b */ /* 0x000fe20000004200 */
        /* <DEDUP_REMOVED lines=8> */
[--C-:B------:R-:W-:Y:S01]  /*9ff0*/  FFMA.FTZ R155, R26, c[0x0][0x23c], -R153.reuse ;  /* 0x00008f001a9b7a23 */ /* 0x100fe20000010899 */
[----:B------:R-:W-:Y:S01]  /*a000*/  LDSM.16.MT88.4 R28, [R192+0xc800] ;  /* 0x00c80000c01c783b */ /* 0x000fe20000004200 */
[--C-:B------:R-:W-:Y:S02]  /*a010*/  FFMA.FTZ R156, R24, c[0x0][0x23c], -R153.reuse ;  /* 0x00008f00189c7a23 */ /* 0x100fe40000010899 */
[----:B------:R-:W-:-:S02]  /*a020*/  FFMA.FTZ R157, R22, c[0x0][0x23c], -R153 ;  /* 0x00008f00169d7a23 */ /* 0x000fc40000010899 */
[--C-:B------:R-:W-:Y:S01]  /*a030*/  FFMA.FTZ R158, R20, c[0x0][0x23c], -R153.reuse ;  /* 0x00008f00149e7a23 */ /* 0x100fe20000010899 */
[----:B------:R-:W3:Y:S01]  /*a040*/  MUFU.EX2 R141, R141 ;  /* 0x0000008d008d7308 */ /* 0x000ee20000000800 */
[--C-:B------:R-:W-:Y:S02]  /*a050*/  FFMA.FTZ R159, R27, c[0x0][0x23c], -R150.reuse ;  /* 0x00008f001b9f7a23 */ /* 0x100fe40000010896 */
[--C-:B------:R-:W-:Y:S02]  /*a060*/  FFMA.FTZ R162, R25, c[0x0][0x23c], -R150.reuse ;  /* 0x00008f0019a27a23 */ /* 0x100fe40000010896 */
[--C-:B------:R-:W-:Y:S01]  /*a070*/  FFMA.FTZ R160, R23, c[0x0][0x23c], -R150.reuse ;  /* 0x00008f0017a07a23 */ /* 0x100fe20000010896 */
[----:B------:R-:W-:Y:S01]  /*a080*/  LDSM.16.MT88.4 R24, [R196+0xe800] ;  /* 0x00e80000c418783b */ /* 0x000fe20000004200 */
[----:B------:R-:W-:Y:S01]  /*a090*/  FFMA.FTZ R161, R21, c[0x0][0x23c], -R150 ;  /* 0x00008f0015a17a23 */ /* 0x000fe20000010896 */
[----:B------:R-:W-:Y:S01]  /*a0a0*/  MUFU.EX2 R140, R140 ;  /* 0x0000008c008c7308 */ /* 0x000fe20000000800 */
[----:B--2---:R-:W-:Y:S01]  /*a0b0*/  F2FP.PACK_AB R4, R143, R144 ;  /* 0x000000908f04723e */ /* 0x004fe200000000ff */
[----:B------:R-:W-:Y:S01]  /*a0c0*/  LDSM.16.MT88.4 R20, [R194+0xe800] ;  /* 0x00e80000c214783b */ /* 0x000fe20000004200 */
[----:B------:R-:W-:-:S02]  /*a0d0*/  FFMA.FTZ R171, R166, c[0x0][0x23c], -R153 ;  /* 0x00008f00a6ab7a23 */ /* 0x000fc40000010899 */
[--C-:B------:R-:W-:Y:S02]  /*a0e0*/  FFMA.FTZ R164, R164, c[0x0][0x23c], -R153.reuse ;  /* 0x00008f00a4a47a23 */ /* 0x100fe40000010899 */
[--C-:B------:R-:W-:Y:S01]  /*a0f0*/  FFMA.FTZ R169, R174, c[0x0][0x23c], -R153.reuse ;  /* 0x00008f00aea97a23 */ /* 0x100fe20000010899 */
[----:B------:R-:W2:Y:S01]  /*a100*/  MUFU.EX2 R2, R2 ;  /* 0x0000000200027308 */ /* 0x000ea20000000800 */
[----:B---3--:R-:W-:Y:S01]  /*a110*/  F2FP.PACK_AB R6, R141, R142 ;  /* 0x0000008e8d06723e */ /* 0x008fe200000000ff */
[----:B------:R-:W-:Y:S02]  /*a120*/  FFMA.FTZ R168, R172, c[0x0][0x23c], -R153 ;  /* 0x00008f00aca87a23 */ /* 0x000fe40000010899 */
[--C-:B------:R-:W-:Y:S02]  /*a130*/  FFMA.FTZ R166, R173, c[0x0][0x23c], -R150.reuse ;  /* 0x00008f00ada67a23 */ /* 0x100fe40000010896 */
[--C-:B------:R-:W-:Y:S02]  /*a140*/  FFMA.FTZ R167, R167, c[0x0][0x23c], -R150.reuse ;  /* 0x00008f00a7a77a23 */ /* 0x100fe40000010896 */
[----:B------:R-:W-:Y:S01]  /*a150*/  MUFU.EX2 R0, R0 ;  /* 0x0000000000007308 */ /* 0x000fe20000000800 */
[----:B------:R-:W-:-:S02]  /*a160*/  FFMA.FTZ R165, R165, c[0x0][0x23c], -R150 ;  /* 0x00008f00a5a57a23 */ /* 0x000fc40000010896 */
[--C-:B------:R-:W-:Y:S02]  /*a170*/  FFMA.FTZ R170, R163, c[0x0][0x23c], -R150.reuse ;  /* 0x00008f00a3aa7a23 */ /* 0x100fe40000010896 */
[--C-:B------:R-:W-:Y:S02]  /*a180*/  FFMA.FTZ R163, R152, c[0x0][0x23c], -R153.reuse ;  /* 0x00008f0098a37a23 */ /* 0x100fe40000010899 */
[--C-:B------:R-:W-:Y:S01]  /*a190*/  FFMA.FTZ R154, R154, c[0x0][0x23c], -R153.reuse ;  /* 0x00008f009a9a7a23 */ /* 0x100fe20000010899 */
[----:B------:R-:W3:Y:S01]  /*a1a0*/  MUFU.EX2 R147, R147 ;  /* 0x0000009300937308 */ /* 0x000ee20000000800 */
[----:B--2---:R-:W-:Y:S01]  /*a1b0*/  F2FP.PACK_AB R5, R2, R140 ;  /* 0x0000008c0205723e */ /* 0x004fe200000000ff */
[----:B------:R-:W-:Y:S02]  /*a1c0*/  FFMA.FTZ R152, R138, c[0x0][0x23c], -R153 ;  /* 0x00008f008a987a23 */ /* 0x000fe40000010899 */
[--C-:B------:R-:W-:Y:S02]  /*a1d0*/  FFMA.FTZ R151, R151, c[0x0][0x23c], -R150.reuse ;  /* 0x00008f0097977a23 */ /* 0x100fe40000010896 */
[----:B------:R-:W-:-:S02]  /*a1e0*/  FFMA.FTZ R172, R139, c[0x0][0x23c], -R150 ;  /* 0x00008f008bac7a23 */ /* 0x000fc40000010896 */
[----:B------:R-:W2:Y:S01]  /*a1f0*/  MUFU.EX2 R148, R148 ;  /* 0x0000009400947308 */ /* 0x000ea20000000800 */
[--C-:B------:R-:W-:Y:S02]  /*a200*/  FFMA.FTZ R173, R137, c[0x0][0x23c], -R150.reuse ;  /* 0x00008f0089ad7a23 */ /* 0x100fe40000010896 */
[----:B------:R-:W-:Y:S02]  /*a210*/  FFMA.FTZ R153, R136, c[0x0][0x23c], -R153 ;  /* 0x00008f0088997a23 */ /* 0x000fe40000010899 */
[----:B------:R-:W-:Y:S01]  /*a220*/  FFMA.FTZ R150, R149, c[0x0][0x23c], -R150 ;  /* 0x00008f0095967a23 */ /* 0x000fe20000010896 */
[----:B------:R-:W-:Y:S02]  /*a230*/  LDSM.16.MT88.4 R136, [R194+0xd800] ;  /* 0x00d80000c288783b */ /* 0x000fe40000004200 */
[----:B------:R-:W4:Y:S01]  /*a240*/  MUFU.EX2 R3, R3 ;  /* 0x0000000300037308 */ /* 0x000f220000000800 */
[----:B---3--:R-:W-:Y:S01]  /*a250*/  F2FP.PACK_AB R7, R147, R0 ;  /* 0x000000009307723e */ /* 0x008fe200000000ff */
[----:B--2---:R-:W-:-:S06]  /*a260*/  FMUL.FTZ R120, R120, R148 ;  /* 0x0000009478787220 */ /* 0x004fcc0000410000 */
        /* <DEDUP_REMOVED lines=301> */
.L_x_2744:
        /* <DEDUP_REMOVED lines=12> */
.L_x_2756:
        /* <DEDUP_REMOVED lines=66> */
.L_x_2753:
[C---:B------:R-:W-:Y:S02]  /*ba20*/  ISETP.GE.AND P5, PT, R212.reuse, c[0x0][0x220], PT ;  /* 0x00008800d4007a0c */ /* 0x040fe40003fa6270 */
[C---:B------:R-:W-:Y:S02]  /*ba30*/  IADD3 R224, R212.reuse, 0x40, RZ ;  /* 0x00000040d4e07810 */ /* 0x040fe40007ffe0ff */
[-C--:B------:R-:W-:Y:S02]  /*ba40*/  LEA R230, P0, R231, R228.reuse, 0x1 ;  /* 0x000000e4e7e67211 */ /* 0x080fe400078008ff */
[----:B------:R-:W-:Y:S02]  /*ba50*/  IADD3 R3, R212, 0x80, RZ ;  /* 0x00000080d4037810 */ /* 0x000fe40007ffe0ff */
[----:B------:R-:W-:Y:S02]  /*ba60*/  ISETP.GE.AND P4, PT, R224, c[0x0][0x220], PT ;  /* 0x00008800e0007a0c */ /* 0x000fe40003f86270 */
[----:B------:R-:W-:Y:S02]  /*ba70*/  ISETP.GE.AND P2, PT, R3, c[0x0][0x220], PT ;  /* 0x0000880003007a0c */ /* 0x000fe40003f46270 */
[C---:B------:R-:W-:Y:S01]  /*ba80*/  IADD3 R3, P1, R208.reuse, R231, RZ ;  /* 0x000000e7d0037210 */ /* 0x040fe20007f3e0ff */
[----:B------:R-:W-:Y:S01]  /*ba90*/  @P5 STS.128 [R210+0xc000], RZ ;  /* 0x00c000ffd2005388 */ /* 0x000fe20000000c00 */
[-C--:B------:R-:W-:Y:S02]  /*baa0*/  LEA.HI.X R231, R231, R229.reuse, R226, 0x1, P0 ;  /* 0x000000e5e7e77211 */ /* 0x080fe400000f0ce2 */
[----:B------:R-:W-:Y:S02]  /*bab0*/  @!P5 LEA R238, P6, R3, R228, 0x1 ;  /* 0x000000e403eed211 */ /* 0x000fe400078c08ff */
[----:B------:R-:W-:Y:S01]  /*bac0*/  IADD3.X R224, R207, R226, RZ, P1, !PT ;  /* 0x000000e2cfe07210 */ /* 0x000fe20000ffe4ff */
[----:B------:R-:W-:Y:S01]  /*bad0*/  @!PT LDS RZ, [RZ] ;  /* 0x00000000fffff984 */ /* 0x000fe20000000800 */
[----:B------:R-:W-:Y:S01]  /*bae0*/  @!PT LDS RZ, [RZ] ;  /* 0x00000000fffff984 */ /* 0x000fe20000000800 */
[----:B------:R-:W-:Y:S01]  /*baf0*/  @!PT LDS RZ, [RZ] ;  /* 0x00000000fffff984 */ /* 0x000fe20000000800 */
[----:B------:R1:W-:Y:S02]  /*bb00*/  @!P5 LDGSTS.E.BYPASS.LTC128B.128 [R210+0xc000], [R230.64] ;  /* 0x0c000000e6d2dfae */ /* 0x0003e4000b901d48 */
[CC--:B------:R-:W-:Y:S02]  /*bb10*/  @!P4 LEA R236, P1, R3.reuse, R228.reuse, 0x1 ;  /* 0x000000e403ecc211 */ /* 0x0c0fe400078208ff */
[CCC-:B------:R-:W-:Y:S02]  /*bb20*/  @!P5 LEA.HI.X R239, R3.reuse, R229.reuse, R224.reuse, 0x1, P6 ;  /* 0x000000e503efd211 */ /* 0x1c0fe400030f0ce0 */
        /* <DEDUP_REMOVED lines=14> */
[C-C-:B------:R-:W-:Y:S01]  /*bc10*/  @!P4 LEA.HI.X R241, R233.reuse, R229, R224.reuse, 0x1, P1 ;  /* 0x000000e5e9f1c211 */ /* 0x140fe200008f0ce0 */
[----:B------:R-:W-:Y:S01]  /*bc20*/  @!PT LDS RZ, [RZ] ;  /* 0x00000000fffff984 */ /* 0x000fe20000000800 */
[----:B------:R-:W-:Y:S01]  /*bc30*/  @!PT LDS RZ, [RZ] ;  /* 0x00000000fffff984 */ /* 0x000fe20000000800 */
[----:B------:R-:W-:Y:S01]  /*bc40*/  @!PT LDS RZ, [RZ] ;  /* 0x00000000fffff984 */ /* 0x000fe20000000800 */
[----:B------:R1:W-:Y:S01]  /*bc50*/  @!P2 LDGSTS.E.BYPASS.LTC128B.128 [R210+0x10000], [R230.64+0x100] ;  /* 0x10000100e6d2afae */ /* 0x0003e2000b901d48 */
[C---:B------:R-:W-:Y:S02]  /*bc60*/  @!P2 LEA R232, P0, R233.reuse, R228, 0x1 ;  /* 0x000000e4e9e8a211 */ /* 0x040fe400078008ff */
[----:B------:R-:W-:Y:S02]  /*bc70*/  IADD3 R3, P6, R208, R233, RZ ;  /* 0x000000e9d0037210 */ /* 0x000fe40007fde0ff */
[-C--:B------:R-:W-:Y:S01]  /*bc80*/  @!P2 LEA.HI.X R233, R233, R229.reuse, R224, 0x1, P0 ;  /* 0x000000e5e9e9a211 */ /* 0x080fe200000f0ce0 */
[----:B------:R-:W-:Y:S01]  /*bc90*/  @P5 STS.128 [R210+0xc800], RZ ;  /* 0x00c800ffd2005388 */ /* 0x000fe20000000c00 */
        /* <DEDUP_REMOVED lines=9> */
[C---:B------:R-:W-:Y:S01]  /*bd30*/  @!P2 LEA R228, P0, R3.reuse, R228, 0x1 ;  /* 0x000000e403e4a211 */ /* 0x040fe200078008ff */
[----:B------:R-:W-:Y:S03]  /*bd40*/  @P4 STS.128 [R210+0xe800], RZ ;  /* 0x00e800ffd2004388 */ /* 0x000fe60000000c00 */
[----:B------:R-:W-:Y:S02]  /*bd50*/  @!P2 LEA.HI.X R229, R3, R229, R224, 0x1, P0 ;  /* 0x000000e503e5a211 */ /* 0x000fe400000f0ce0 */
[----:B------:R-:W-:Y:S01]  /*bd60*/  ISETP.GT.AND P0, PT, R211, R204, PT ;  /* 0x000000ccd300720c */ /* 0x000fe20003f04270 */
        /* <DEDUP_REMOVED lines=40> */
[----:B------:R-:W1:Y:S06]  /*bff0*/  LDSM.16.M88.4 R136, [R201+0x6000] ;  /* 0x00600000c988783b */ /* 0x000e6c0000000200 */
[----:B------:R-:W2:Y:S06]  /*c000*/  LDSM.16.M88.4 R140, [R201+0x6800] ;  /* 0x00680000c98c783b */ /* 0x000eac0000000200 */
[----:B------:R-:W2:Y:S06]  /*c010*/  LDSM.16.M88.4 R144, [R201+0x7000] ;  /* 0x00700000c990783b */ /* 0x000eac0000000200 */
[----:B------:R-:W0:Y:S06]  /*c020*/  LDGDEPBAR ;  /* 0x00000000000079af */ /* 0x000e2c0000000000 */
[----:B------:R-:W3:Y:S06]  /*c030*/  LDSM.16.M88.4 R148, [R201+0x7800] ;  /* 0x00780000c994783b */ /* 0x000eec0000000200 */
[----:B------:R-:W-:Y:S06]  /*c040*/  LDSM.16.M88.4 R152, [R200] ;  /* 0x00000000c898783b */ /* 0x000fec0000000200 */
[----:B------:R-:W3:Y:S01]  /*c050*/  LDSM.16.M88.4 R156, [R199] ;  /* 0x00000000c79c783b */ /* 0x000ee20000000200 */
[C---:B-1----:R-:W-:Y:S05]  /*c060*/  HMMA.16816.F32 R4, R132.reuse, R136, RZ ;  /* 0x000000888404723c */ /* 0x042fea00000018ff */
[----:B------:R-:W1:Y:S03]  /*c070*/  LDSM.16.M88.4 R160, [R191] ;  /* 0x00000000bfa0783b */ /* 0x000e660000000200 */
[C---:B------:R-:W-:Y:S03]  /*c080*/  HMMA.16816.F32 R8, R132.reuse, R138, RZ ;  /* 0x0000008a8408723c */ /* 0x040fe600000018ff */
[----:B------:R-:W1:Y:S06]  /*c090*/  LDSM.16.M88.4 R164, [R190] ;  /* 0x00000000bea4783b */ /* 0x000e6c0000000200 */
[----:B------:R-:W1:Y:S01]  /*c0a0*/  LDSM.16.M88.4 R168, [R189] ;  /* 0x00000000bda8783b */ /* 0x000e620000000200 */
[C---:B--2---:R-:W-:Y:S05]  /*c0b0*/  HMMA.16816.F32 R12, R132.reuse, R140, RZ ;  /* 0x0000008c840c723c */ /* 0x044fea00000018ff */
[----:B------:R-:W-:Y:S03]  /*c0c0*/  LDSM.16.M88.4 R172, [R198] ;  /* 0x00000000c6ac783b */ /* 0x000fe60000000200 */
[C---:B------:R-:W-:Y:S03]  /*c0d0*/  HMMA.16816.F32 R16, R132.reuse, R142, RZ ;  /* 0x0000008e8410723c */ /* 0x040fe600000018ff */
[----:B------:R-:W2:Y:S05]  /*c0e0*/  LDSM.16.M88.4 R176, [R195+0x6000] ;  /* 0x00600000c3b0783b */ /* 0x000eaa0000000200 */
[C---:B------:R-:W-:Y:S01]  /*c0f0*/  HMMA.16816.F32 R20, R132.reuse, R144, RZ ;  /* 0x000000908414723c */ /* 0x040fe200000018ff */
[----:B------:R-:W-:Y:S06]  /*c100*/  LDSM.16.M88.4 R136, [R195+0x7000] ;  /* 0x00700000c388783b */ /* 0x000fec0000000200 */
[----:B------:R-:W-:Y:S01]  /*c110*/  LDSM.16.M88.4 R140, [R195+0x7800] ;  /* 0x00780000c38c783b */ /* 0x000fe20000000200 */
[C---:B------:R-:W-:Y:S05]  /*c120*/  HMMA.16816.F32 R24, R132.reuse, R146, RZ ;  /* 0x000000928418723c */ /* 0x040fea00000018ff */
[----:B------:R-:W-:Y:S03]  /*c130*/  LDSM.16.M88.4 R144, [R197] ;  /* 0x00000000c590783b */ /* 0x000fe60000000200 */
[C---:B---3--:R-:W-:Y:S08]  /*c140*/  HMMA.16816.F32 R28, R132.reuse, R148, RZ ;  /* 0x00000094841c723c */ /* 0x048ff000000018ff */
[----:B------:R-:W-:Y:S01]  /*c150*/  HMMA.16816.F32 R32, R132, R150, RZ ;  /* 0x000000968420723c */ /* 0x000fe200000018ff */
[----:B------:R-:W3:Y:S06]  /*c160*/  LDSM.16.M88.4 R132, [R195+0x6800] ;  /* 0x00680000c384783b */ /* 0x000eec0000000200 */
[----:B------:R-:W2:Y:S01]  /*c170*/  LDSM.16.M88.4 R148, [R188] ;  /* 0x00000000bc94783b */ /* 0x000ea20000000200 */
[C---:B------:R-:W-:Y:S08]  /*c180*/  HMMA.16816.F32 R4, R152.reuse, R156, R4 ;  /* 0x0000009c9804723c */ /* 0x040ff00000001804 */
[C---:B------:R-:W-:Y:S01]  /*c190*/  HMMA.16816.F32 R8, R152.reuse, R158, R8 ;  /* 0x0000009e9808723c */ /* 0x040fe20000001808 */
[----:B------:R-:W-:Y:S07]  /*c1a0*/  LDSM.16.M88.4 R156, [R188+0x1000] ;  /* 0x00100000bc9c783b */ /* 0x000fee0000000200 */
        /* <DEDUP_REMOVED lines=8> */
[----:B------:R-:W1:Y:S06]  /*c230*/  LDSM.16.M88.4 R152, [R188+0x800] ;  /* 0x00080000bc98783b */ /* 0x000e6c0000000200 */
[----:B------:R-:W1:Y:S01]  /*c240*/  LDSM.16.M88.4 R168, [R201+0x8000] ;  /* 0x00800000c9a8783b */ /* 0x000e620000000200 */
[C---:B--2---:R-:W-:Y:S08]  /*c250*/  HMMA.16816.F32 R4, R172.reuse, R176, R4 ;  /* 0x000000b0ac04723c */ /* 0x044ff00000001804 */
[C---:B------:R-:W-:Y:S01]  /*c260*/  HMMA.16816.F32 R8, R172.reuse, R178, R8 ;  /* 0x000000b2ac08723c */ /* 0x040fe20000001808 */
[----:B------:R-:W-:Y:S07]  /*c270*/  LDSM.16.M88.4 R176, [R187] ;  /* 0x00000000bbb0783b */ /* 0x000fee0000000200 */
[C---:B---3--:R-:W-:Y:S08]  /*c280*/  HMMA.16816.F32 R12, R172.reuse, R132, R12 ;  /* 0x00000084ac0c723c */ /* 0x048ff0000000180c */
[C---:B------:R-:W-:Y:S01]  /*c290*/  HMMA.16816.F32 R16, R172.reuse, R134, R16 ;  /* 0x00000086ac10723c */ /* 0x040fe20000001810 */
[----:B------:R-:W2:Y:S07]  /*c2a0*/  LDSM.16.M88.4 R132, [R201+0x8800] ;  /* 0x00880000c984783b */ /* 0x000eae0000000200 */
[C---:B------:R-:W-:Y:S08]  /*c2b0*/  HMMA.16816.F32 R20, R172.reuse, R136, R20 ;  /* 0x00000088ac14723c */ /* 0x040ff00000001814 */
[C---:B------:R-:W-:Y:S01]  /*c2c0*/  HMMA.16816.F32 R24, R172.reuse, R138, R24 ;  /* 0x0000008aac18723c */ /* 0x040fe20000001818 */
[----:B------:R-:W3:Y:S07]  /*c2d0*/  LDSM.16.M88.4 R136, [R201+0x9000] ;  /* 0x00900000c988783b */ /* 0x000eee0000000200 */
        /* <DEDUP_REMOVED lines=9> */
[----:B------:R-:W-:Y:S07]  /*c370*/  LDSM.16.M88.4 R152, [R184] ;  /* 0x00000000b898783b */ /* 0x000fee0000000200 */
[C---:B------:R-:W-:Y:S08]  /*c380*/  HMMA.16816.F32 R20, R144.reuse, R156, R20 ;  /* 0x0000009c9014723c */ /* 0x040ff00000001814 */
[C---:B------:R-:W-:Y:S01]  /*c390*/  HMMA.16816.F32 R24, R144.reuse, R158, R24 ;  /* 0x0000009e9018723c */ /* 0x040fe20000001818 */
[----:B------:R-:W-:Y:S07]  /*c3a0*/  LDSM.16.M88.4 R156, [R198+0x2000] ;  /* 0x00200000c69c783b */ /* 0x000fee0000000200 */
        /* <DEDUP_REMOVED lines=70> */
[C---:B------:R-:W-:Y:S08]  /*c810*/  HMMA.16816.F32 R8, R156.reuse, R162, R8 ;  /* 0x000000a29c08723c */ /* 0x040ff00000001808 */
[C---:B-1----:R-:W-:Y:S08]  /*c820*/  HMMA.16816.F32 R12, R156.reuse, R144, R12 ;  /* 0x000000909c0c723c */ /* 0x042ff0000000180c */
[C---:B------:R-:W-:Y:S08]  /*c830*/  HMMA.16816.F32 R16, R156.reuse, R146, R16 ;  /* 0x000000929c10723c */ /* 0x040ff00000001810 */
[C---:B------:R-:W-:Y:S08]  /*c840*/  HMMA.16816.F32 R20, R156.reuse, R148, R20 ;  /* 0x000000949c14723c */ /* 0x040ff00000001814 */
        /* <DEDUP_REMOVED lines=32> */
[----:B----4-:R-:W-:Y:S02]  /*ca50*/  FMUL.FTZ R235, R10, c[0x0][0x2ec] ;  /* 0x0000bb000aeb7a20 */ /* 0x010fe40000410000 */
[----:B------:R-:W-:Y:S02]  /*ca60*/  FMUL.FTZ R234, R11, c[0x0][0x2ec] ;  /* 0x0000bb000bea7a20 */ /* 0x000fe40000410000 */
        /* <DEDUP_REMOVED lines=8> */
[----:B------:R4:W1:Y:S01]  /*caf0*/  MUFU.TANH R13, R228 ;  /* 0x000000e4000d7308 */ /* 0x0008620000002400 */
        /* <DEDUP_REMOVED lines=13> */
[----:B----4-:R-:W-:Y:S02]  /*cbd0*/  FMUL.FTZ R228, R31, c[0x0][0x2ec] ;  /* 0x0000bb001fe47a20 */ /* 0x010fe40000410000 */
[----:B------:R-:W-:Y:S02]  /*cbe0*/  FMUL.FTZ R252, R28, c[0x0][0x2ec] ;  /* 0x0000bb001cfc7a20 */ /* 0x000fe40000410000 */
[----:B------:R-:W-:Y:S01]  /*cbf0*/  FMUL.FTZ R21, R29, c[0x0][0x2ec] ;  /* 0x0000bb001d157a20 */ /* 0x000fe20000410000 */
[----:B------:R4:W1:Y:S01]  /*cc00*/  MUFU.TANH R14, R228 ;  /* 0x000000e4000e7308 */ /* 0x0008620000002400 */
[----:B------:R-:W-:Y:S02]  /*cc10*/  FMUL.FTZ R15, R30, c[0x0][0x2ec] ;  /* 0x0000bb001e0f7a20 */ /* 0x000fe40000410000 */
[----:B------:R-:W-:Y:S02]  /*cc20*/  FMUL.FTZ R19, R33, c[0x0][0x2ec] ;  /* 0x0000bb0021137a20 */ /* 0x000fe40000410000 */
[----:B------:R-:W-:Y:S02]  /*cc30*/  FMUL.FTZ R18, R34, c[0x0][0x2ec] ;  /* 0x0000bb0022127a20 */ /* 0x000fe40000410000 */
[----:B------:R-:W-:Y:S03]  /*cc40*/  FMUL.FTZ R17, R35, c[0x0][0x2ec] ;  /* 0x0000bb0023117a20 */ /* 0x000fe60000410000 */
[----:B------:R5:W1:Y:S10]  /*cc50*/  MUFU.TANH R22, R229 ;  /* 0x000000e500167308 */ /* 0x000a740000002400 */
[----:B------:R-:W1:Y:S01]  /*cc60*/  MUFU.TANH R235, R235 ;  /* 0x000000eb00eb7308 */ /* 0x000e620000002400 */
[----:B----4-:R-:W-:Y:S09]  /*cc70*/  MOV R228, R230 ;  /* 0x000000e600e47202 */ /* 0x010ff20000000f00 */
[----:B------:R-:W4:Y:S01]  /*cc80*/  MUFU.TANH R234, R234 ;  /* 0x000000ea00ea7308 */ /* 0x000f220000002400 */
        /* <DEDUP_REMOVED lines=23> */
[----:B--234-:R-:W-:Y:S02]  /*ce00*/  MOV R5, UR6 ;  /* 0x0000000600057c02 */ /* 0x01cfe40008000f00 */
        /* <DEDUP_REMOVED lines=62> */
.L_x_2755:
        /* <DEDUP_REMOVED lines=89> */
.L_x_2754:
[----:B--234-:R-:W-:Y:S01]  /*d780*/  IMAD R4, R211, 0x40, R209 ;  /* 0x00000040d3047824 */ /* 0x01cfe200078e02d1 */
[----:B------:R-:W-:Y:S04]  /*d790*/  LDSM.16.MT88.4 R28, [R193+0xc000] ;  /* 0x00c00000c11c783b */ /* 0x000fe80000004200 */
[CC--:B------:R-:W-:Y:S02]  /*d7a0*/  ISETP.GE.AND P6, PT, R4.reuse, R219.reuse, PT ;  /* 0x000000db0400720c */ /* 0x0c0fe40003fc6270 */
[C---:B------:R-:W-:Y:S02]  /*d7b0*/  IADD3 R7, R4.reuse, 0x9, RZ ;  /* 0x0000000904077810 */ /* 0x040fe40007ffe0ff */
[CC--:B------:R-:W-:Y:S02]  /*d7c0*/  ISETP.GE.OR P6, PT, R4.reuse, R218.reuse, !P6 ;  /* 0x000000da0400720c */ /* 0x0c0fe400077c6670 */
[----:B------:R-:W-:Y:S02]  /*d7d0*/  IADD3 R11, R4, 0x11, RZ ;  /* 0x00000011040b7810 */ /* 0x000fe40007ffe0ff */
[----:B------:R-:W-:Y:S02]  /*d7e0*/  FSEL R224, R224, -INF , !P6 ;  /* 0xff800000e0e07808 */ /* 0x000fe40007000000 */
[CC--:B------:R-:W-:Y:S02]  /*d7f0*/  ISETP.GE.AND P6, PT, R7.reuse, R219.reuse, PT ;  /* 0x000000db0700720c */ /* 0x0c0fe40003fc6270 */
[C---:B------:R-:W-:Y:S02]  /*d800*/  IADD3 R6, R4.reuse, 0x1, RZ ;  /* 0x0000000104067810 */ /* 0x040fe40007ffe0ff */
[-C--:B------:R-:W-:Y:S02]  /*d810*/  ISETP.GE.OR P6, PT, R7, R218.reuse, !P6 ;  /* 0x000000da0700720c */ /* 0x080fe400077c6670 */
[----:B------:R-:W-:Y:S02]  /*d820*/  IADD3 R5, R4, 0x8, RZ ;  /* 0x0000000804057810 */ /* 0x000fe40007ffe0ff */
[----:B-1----:R-:W-:Y:S02]  /*d830*/  FSEL R236, R236, -INF , !P6 ;  /* 0xff800000ecec7808 */ /* 0x002fe40007000000 */
[CC--:B------:R-:W-:Y:S02]  /*d840*/  ISETP.GE.AND P6, PT, R11.reuse, R219.reuse, PT ;  /* 0x000000db0b00720c */ /* 0x0c0fe40003fc6270 */
[C---:B------:R-:W-:Y:S02]  /*d850*/  ISETP.GE.AND P1, PT, R6.reuse, R219, PT ;  /* 0x000000db0600720c */ /* 0x040fe40003f26270 */
[C---:B------:R-:W-:Y:S02]  /*d860*/  ISETP.GE.AND P4, PT, R6.reuse, R217, PT ;  /* 0x000000d90600720c */ /* 0x040fe40003f86270 */
[-C--:B------:R-:W-:Y:S02]  /*d870*/  ISETP.GE.OR P6, PT, R11, R218.reuse, !P6 ;  /* 0x000000da0b00720c */ /* 0x080fe400077c6670 */
[----:B------:R-:W-:Y:S02]  /*d880*/  ISETP.GE.AND P2, PT, R5, R219, PT ;  /* 0x000000db0500720c */ /* 0x000fe40003f46270 */
[C---:B------:R-:W-:Y:S02]  /*d890*/  ISETP.GE.OR P1, PT, R6.reuse, R218, !P1 ;  /* 0x000000da0600720c */ /* 0x040fe40004f26670 */
[----:B------:R-:W-:Y:S02]  /*d8a0*/  ISETP.GE.OR P4, PT, R6, R216, !P4 ;  /* 0x000000d80600720c */ /* 0x000fe40006786670 */
[C---:B------:R-:W-:Y:S02]  /*d8b0*/  IADD3 R6, R4.reuse, 0x10, RZ ;  /* 0x0000001004067810 */ /* 0x040fe40007ffe0ff */
[C---:B------:R-:W-:Y:S02]  /*d8c0*/  IADD3 R9, R4.reuse, 0x19, RZ ;  /* 0x0000001904097810 */ /* 0x040fe40007ffe0ff */
[----:B------:R-:W-:Y:S02]  /*d8d0*/  ISETP.GE.AND P0, PT, R4, R217, PT ;  /* 0x000000d90400720c */ /* 0x000fe40003f06270 */
[----:B------:R-:W-:Y:S02]  /*d8e0*/  FSEL R162, R239, -INF , !P6 ;  /* 0xff800000efa27808 */ /* 0x000fe40007000000 */
[----:B------:R-:W-:Y:S02]  /*d8f0*/  FSEL R226, R226, -INF , !P1 ;  /* 0xff800000e2e27808 */ /* 0x000fe40004800000 */
[----:B------:R-:W-:Y:S02]  /*d900*/  ISETP.GE.OR P2, PT, R5, R218, !P2 ;  /* 0x000000da0500720c */ /* 0x000fe40005746670 */
[-C--:B------:R-:W-:Y:S02]  /*d910*/  ISETP.GE.AND P6, PT, R9, R219.reuse, PT ;  /* 0x000000db0900720c */ /* 0x080fe40003fc6270 */
[----:B------:R-:W-:Y:S02]  /*d920*/  ISETP.GE.AND P1, PT, R6, R219, PT ;  /* 0x000000db0600720c */ /* 0x000fe40003f26270 */
[-C--:B------:R-:W-:Y:S02]  /*d930*/  ISETP.GE.AND P5, PT, R5, R217.reuse, PT ;  /* 0x000000d90500720c */ /* 0x080fe40003fa6270 */
[C---:B------:R-:W-:Y:S02]  /*d940*/  ISETP.GE.OR P0, PT, R4.reuse, R216, !P0 ;  /* 0x000000d80400720c */ /* 0x040fe40004706670 */
[----:B------:R-:W-:Y:S02]  /*d950*/  FSEL R10, R233, -INF , !P2 ;  /* 0xff800000e90a7808 */ /* 0x000fe40005000000 */
[-C--:B------:R-:W-:Y:S02]  /*d960*/  ISETP.GE.OR P6, PT, R9, R218.reuse, !P6 ;  /* 0x000000da0900720c */ /* 0x080fe400077c6670 */
[----:B------:R-:W-:Y:S02]  /*d970*/  IADD3 R8, R4, 0x18, RZ ;  /* 0x0000001804087810 */ /* 0x000fe40007ffe0ff */
[CC--:B------:R-:W-:Y:S02]  /*d980*/  ISETP.GE.AND P2, PT, R6.reuse, R217.reuse, PT ;  /* 0x000000d90600720c */ /* 0x0c0fe40003f46270 */
[----:B------:R-:W-:Y:S02]  /*d990*/  ISETP.GE.OR P1, PT, R6, R218, !P1 ;  /* 0x000000da0600720c */ /* 0x000fe40004f26670 */
[-C--:B------:R-:W-:Y:S02]  /*d9a0*/  ISETP.GE.OR P5, PT, R5, R216.reuse, !P5 ;  /* 0x000000d80500720c */ /* 0x080fe40006fa6670 */
[----:B------:R-:W-:Y:S02]  /*d9b0*/  FSEL R5, R232, -INF , !P0 ;  /* 0xff800000e8057808 */ /* 0x000fe40004000000 */
[C---:B------:R-:W-:Y:S02]  /*d9c0*/  ISETP.GE.AND P0, PT, R7.reuse, R217, PT ;  /* 0x000000d90700720c */ /* 0x040fe40003f06270 */
[----:B------:R-:W-:Y:S02]  /*d9d0*/  FSEL R140, R246, -INF , !P6 ;  /* 0xff800000f68c7808 */ /* 0x000fe40007000000 */
[-C--:B------:R-:W-:Y:S02]  /*d9e0*/  ISETP.GE.OR P2, PT, R6, R216.reuse, !P2 ;  /* 0x000000d80600720c */ /* 0x080fe40005746670 */
[----:B------:R-:W-:Y:S02]  /*d9f0*/  FSEL R170, R240, -INF , !P1 ;  /* 0xff800000f0aa7808 */ /* 0x000fe40004800000 */
[----:B------:R-:W-:Y:S02]  /*da00*/  ISETP.GE.AND P1, PT, R8, R219, PT ;  /* 0x000000db0800720c */ /* 0x000fe40003f26270 */
[----:B------:R-:W-:Y:S02]  /*da10*/  IADD3 R6, R4, 0x20, RZ ;  /* 0x0000002004067810 */ /* 0x000fe40007ffe0ff */
[C---:B------:R-:W-:Y:S02]  /*da20*/  ISETP.GE.AND P6, PT, R8.reuse, R217, PT ;  /* 0x000000d90800720c */ /* 0x040fe40003fc6270 */
[----:B------:R-:W-:Y:S02]  /*da30*/  ISETP.GE.OR P0, PT, R7, R216, !P0 ;  /* 0x000000d80700720c */ /* 0x000fe40004706670 */
[----:B------:R-:W-:Y:S02]  /*da40*/  FSEL R7, R3, -INF , !P4 ;  /* 0xff80000003077808 */ /* 0x000fe40006000000 */
[----:B------:R-:W-:Y:S02]  /*da50*/  FMNMX.FTZ R12, R5, R0, !PT ;  /* 0x00000000050c7209 */ /* 0x000fe40007810000 */
[C---:B------:R-:W-:Y:S02]  /*da60*/  ISETP.GE.OR P1, PT, R8.reuse, R218, !P1 ;  /* 0x000000da0800720c */ /* 0x040fe40004f26670 */
[----:B------:R-:W-:Y:S02]  /*da70*/  FSEL R235, R235, -INF , !P5 ;  /* 0xff800000ebeb7808 */ /* 0x000fe40006800000 */
[----:B------:R-:W-:Y:S02]  /*da80*/  ISETP.GE.OR P6, PT, R8, R216, !P6 ;  /* 0x000000d80800720c */ /* 0x000fe400077c6670 */
[----:B------:R-:W-:Y:S02]  /*da90*/  ISETP.GE.AND P4, PT, R6, R219, PT ;  /* 0x000000db0600720c */ /* 0x000fe40003f86270 */
[-C--:B------:R-:W-:Y:S02]  /*daa0*/  ISETP.GE.AND P5, PT, R9, R217.reuse, PT ;  /* 0x000000d90900720c */ /* 0x080fe40003fa6270 */
[C---:B------:R-:W-:Y:S02]  /*dab0*/  IADD3 R8, R4.reuse, 0x28, RZ ;  /* 0x0000002804087810 */ /* 0x040fe40007ffe0ff */
[----:B------:R-:W-:Y:S02]  /*dac0*/  FMNMX.FTZ R12, R7, R12, !PT ;  /* 0x0000000c070c7209 */ /* 0x000fe40007810000 */
[----:B------:R-:W-:Y:S02]  /*dad0*/  FSEL R142, R243, -INF , !P1 ;  /* 0xff800000f38e7808 */ /* 0x000fe40004800000 */
[----:B------:R-:W-:Y:S02]  /*dae0*/  IADD3 R3, R4, 0x21, RZ ;  /* 0x0000002104037810 */ /* 0x000fe40007ffe0ff */
[----:B------:R-:W-:Y:S02]  /*daf0*/  ISETP.GE.OR P4, PT, R6, R218, !P4 ;  /* 0x000000da0600720c */ /* 0x000fe40006786670 */
[----:B------:R-:W-:Y:S02]  /*db00*/  ISETP.GE.OR P5, PT, R9, R216, !P5 ;  /* 0x000000d80900720c */ /* 0x000fe40006fa6670 */
[----:B------:R-:W-:Y:S02]  /*db10*/  FSEL R9, R234, -INF , !P0 ;  /* 0xff800000ea097808 */ /* 0x000fe40004000000 */
[----:B------:R-:W-:Y:S02]  /*db20*/  FMNMX.FTZ R23, R224, R2, !PT ;  /* 0x00000002e0177209 */ /* 0x000fe40007810000 */
[----:B------:R-:W-:Y:S02]  /*db30*/  ISETP.GE.AND P1, PT, R11, R217, PT ;  /* 0x000000d90b00720c */ /* 0x000fe40003f26270 */
[----:B------:R-:W-:Y:S02]  /*db40*/  ISETP.GE.AND P0, PT, R8, R219, PT ;  /* 0x000000db0800720c */ /* 0x000fe40003f06270 */
[----:B------:R-:W-:Y:S02]  /*db50*/  FMNMX.FTZ R12, R235, R12, !PT ;  /* 0x0000000ceb0c7209 */ /* 0x000fe40007810000 */
[----:B------:R-:W-:Y:S02]  /*db60*/  FSEL R160, R247, -INF , !P4 ;  /* 0xff800000f7a07808 */ /* 0x000fe40006000000 */
[----:B------:R-:W-:Y:S02]  /*db70*/  FSEL R163, R238, -INF , !P2 ;  /* 0xff800000eea37808 */ /* 0x000fe40005000000 */
[----:B------:R-:W-:Y:S02]  /*db80*/  FMNMX.FTZ R23, R226, R23, !PT ;  /* 0x00000017e2177209 */ /* 0x000fe40007810000 */
[----:B------:R-:W-:Y:S02]  /*db90*/  ISETP.GE.OR P1, PT, R11, R216, !P1 ;  /* 0x000000d80b00720c */ /* 0x000fe40004f26670 */
[C---:B------:R-:W-:Y:S02]  /*dba0*/  ISETP.GE.AND P4, PT, R3.reuse, R219, PT ;  /* 0x000000db0300720c */ /* 0x040fe40003f86270 */
[----:B------:R-:W-:Y:S02]  /*dbb0*/  IADD3 R11, R4, 0x29, RZ ;  /* 0x00000029040b7810 */ /* 0x000fe40007ffe0ff */
[----:B------:R-:W-:Y:S02]  /*dbc0*/  ISETP.GE.OR P0, PT, R8, R218, !P0 ;  /* 0x000000da0800720c */ /* 0x000fe40004706670 */
[----:B------:R-:W-:Y:S02]  /*dbd0*/  ISETP.GE.AND P2, PT, R3, R217, PT ;  /* 0x000000d90300720c */ /* 0x000fe40003f46270 */
[----:B------:R-:W-:Y:S02]  /*dbe0*/  FMNMX.FTZ R12, R9, R12, !PT ;  /* 0x0000000c090c7209 */ /* 0x000fe40007810000 */
[----:B------:R-:W-:Y:S02]  /*dbf0*/  FSEL R156, R13, -INF , !P0 ;  /* 0xff8000000d9c7808 */ /* 0x000fe40004000000 */
[----:B------:R-:W-:Y:S02]  /*dc00*/  ISETP.GE.OR P4, PT, R3, R218, !P4 ;  /* 0x000000da0300720c */ /* 0x000fe40006786670 */
[----:B------:R-:W-:Y:S02]  /*dc10*/  ISETP.GE.AND P0, PT, R11, R219, PT ;  /* 0x000000db0b00720c */ /* 0x000fe40003f06270 */
[----:B------:R-:W-:Y:S02]  /*dc20*/  ISETP.GE.OR P2, PT, R3, R216, !P2 ;  /* 0x000000d80300720c */ /* 0x000fe40005746670 */
[----:B------:R-:W-:Y:S02]  /*dc30*/  FMNMX.FTZ R3, R10, R23, !PT ;  /* 0x000000170a037209 */ /* 0x000fe40007810000 */
[----:B------:R-:W-:Y:S02]  /*dc40*/  FSEL R161, R237, -INF , !P1 ;  /* 0xff800000eda17808 */ /* 0x000fe40004800000 */
[----:B------:R-:W-:Y:S02]  /*dc50*/  FMNMX.FTZ R12, R163, R12, !PT ;  /* 0x0000000ca30c7209 */ /* 0x000fe40007810000 */
[----:B------:R-:W-:Y:S02]  /*dc60*/  ISETP.GE.OR P0, PT, R11, R218, !P0 ;  /* 0x000000da0b00720c */ /* 0x000fe40004706670 */
[----:B------:R-:W-:Y:S02]  /*dc70*/  FMNMX.FTZ R3, R236, R3, !PT ;  /* 0x00000003ec037209 */ /* 0x000fe40007810000 */
[----:B------:R-:W-:Y:S02]  /*dc80*/  FSEL R158, R250, -INF , !P4 ;  /* 0xff800000fa9e7808 */ /* 0x000fe40006000000 */
[----:B------:R-:W-:Y:S02]  /*dc90*/  FSEL R143, R242, -INF , !P6 ;  /* 0xff800000f28f7808 */ /* 0x000fe40007000000 */
[----:B------:R-:W-:Y:S02]  /*dca0*/  FMNMX.FTZ R12, R161, R12, !PT ;  /* 0x0000000ca10c7209 */ /* 0x000fe40007810000 */
[-C--:B------:R-:W-:Y:S02]  /*dcb0*/  ISETP.GE.AND P4, PT, R6, R217.reuse, PT ;  /* 0x000000d90600720c */ /* 0x080fe40003f86270 */
[----:B------:R-:W-:Y:S02]  /*dcc0*/  FSEL R154, R251, -INF , !P0 ;  /* 0xff800000fb9a7808 */ /* 0x000fe40004000000 */
[----:B------:R-:W-:Y:S02]  /*dcd0*/  ISETP.GE.AND P0, PT, R11, R217, PT ;  /* 0x000000d90b00720c */ /* 0x000fe40003f06270 */
[----:B------:R-:W-:Y:S02]  /*dce0*/  FMNMX.FTZ R3, R170, R3, !PT ;  /* 0x00000003aa037209 */ /* 0x000fe40007810000 */
[----:B------:R-:W-:Y:S02]  /*dcf0*/  FSEL R141, R241, -INF , !P5 ;  /* 0xff800000f18d7808 */ /* 0x000fe40006800000 */
[----:B------:R-:W-:Y:S02]  /*dd00*/  FMNMX.FTZ R12, R143, R12, !PT ;  /* 0x0000000c8f0c7209 */ /* 0x000fe40007810000 */
[-C--:B------:R-:W-:Y:S02]  /*dd10*/  ISETP.GE.OR P4, PT, R6, R216.reuse, !P4 ;  /* 0x000000d80600720c */ /* 0x080fe40006786670 */
[----:B------:R-:W-:Y:S02]  /*dd20*/  ISETP.GE.OR P0, PT, R11, R216, !P0 ;  /* 0x000000d80b00720c */ /* 0x000fe40004706670 */
[----:B------:R-:W-:Y:S02]  /*dd30*/  FMNMX.FTZ R11, R162, R3, !PT ;  /* 0x00000003a20b7209 */ /* 0x000fe40007810000 */
[----:B------:R-:W-:Y:S02]  /*dd40*/  FSEL R159, R245, -INF , !P4 ;  /* 0xff800000f59f7808 */ /* 0x000fe40006000000 */
[----:B------:R-:W-:Y:S02]  /*dd50*/  FMNMX.FTZ R12, R141, R12, !PT ;  /* 0x0000000c8d0c7209 */ /* 0x000fe40007810000 */
[----:B------:R-:W-:Y:S02]  /*dd60*/  ISETP.GE.AND P1, PT, R8, R217, PT ;  /* 0x000000d90800720c */ /* 0x000fe40003f26270 */
[----:B------:R-:W-:Y:S02]  /*dd70*/  FMNMX.FTZ R11, R142, R11, !PT ;  /* 0x0000000b8e0b7209 */ /* 0x000fe40007810000 */
[----:B------:R-:W-:Y:S02]  /*dd80*/  FSEL R157, R244, -INF , !P2 ;  /* 0xff800000f49d7808 */ /* 0x000fe40005000000 */
[----:B------:R-:W-:Y:S02]  /*dd90*/  FMNMX.FTZ R12, R159, R12, !PT ;  /* 0x0000000c9f0c7209 */ /* 0x000fe40007810000 */
[----:B------:R-:W-:Y:S02]  /*dda0*/  ISETP.GE.OR P1, PT, R8, R216, !P1 ;  /* 0x000000d80800720c */ /* 0x000fe40004f26670 */
[----:B------:R-:W-:Y:S02]  /*ddb0*/  IADD3 R8, R4, 0x30, RZ ;  /* 0x0000003004087810 */ /* 0x000fe40007ffe0ff */
[----:B------:R-:W-:Y:S02]  /*ddc0*/  FMNMX.FTZ R11, R140, R11, !PT ;  /* 0x0000000b8c0b7209 */ /* 0x000fe40007810000 */
[----:B------:R-:W-:Y:S02]  /*ddd0*/  FSEL R155, R249, -INF , !P1 ;  /* 0xff800000f99b7808 */ /* 0x000fe40004800000 */
[----:B------:R-:W-:Y:S02]  /*dde0*/  FMNMX.FTZ R12, R157, R12, !PT ;  /* 0x0000000c9d0c7209 */ /* 0x000fe40007810000 */
[C---:B------:R-:W-:Y:S02]  /*ddf0*/  ISETP.GE.AND P6, PT, R8.reuse, R219, PT ;  /* 0x000000db0800720c */ /* 0x040fe40003fc6270 */
[----:B------:R-:W-:Y:S02]  /*de00*/  ISETP.GE.AND P2, PT, R8, R217, PT ;  /* 0x000000d90800720c */ /* 0x000fe40003f46270 */
[----:B------:R-:W-:Y:S02]  /*de10*/  IADD3 R6, R4, 0x31, RZ ;  /* 0x0000003104067810 */ /* 0x000fe40007ffe0ff */
[----:B------:R-:W-:Y:S02]  /*de20*/  FMNMX.FTZ R11, R160, R11, !PT ;  /* 0x0000000ba00b7209 */ /* 0x000fe40007810000 */
[----:B------:R-:W-:Y:S02]  /*de30*/  FSEL R153, R248, -INF , !P0 ;  /* 0xff800000f8997808 */ /* 0x000fe40004000000 */
[C---:B------:R-:W-:Y:S02]  /*de40*/  ISETP.GE.OR P6, PT, R8.reuse, R218, !P6 ;  /* 0x000000da0800720c */ /* 0x040fe400077c6670 */
[----:B------:R-:W-:Y:S02]  /*de50*/  ISETP.GE.OR P2, PT, R8, R216, !P2 ;  /* 0x000000d80800720c */ /* 0x000fe40005746670 */
[----:B------:R-:W-:Y:S02]  /*de60*/  FMNMX.FTZ R8, R155, R12, !PT ;  /* 0x0000000c9b087209 */ /* 0x000fe40007810000 */
[----:B------:R-:W-:Y:S02]  /*de70*/  IADD3 R3, R4, 0x38, RZ ;  /* 0x0000003804037810 */ /* 0x000fe40007ffe0ff */
[----:B------:R-:W-:Y:S02]  /*de80*/  ISETP.GE.AND P1, PT, R6, R217, PT ;  /* 0x000000d90600720c */ /* 0x000fe40003f26270 */
[----:B------:R-:W-:Y:S02]  /*de90*/  FMNMX.FTZ R11, R158, R11, !PT ;  /* 0x0000000b9e0b7209 */ /* 0x000fe40007810000 */
[----:B------:R-:W-:Y:S02]  /*dea0*/  FSEL R149, R15, -INF , !P2 ;  /* 0xff8000000f957808 */ /* 0x000fe40005000000 */
[----:B------:R-:W-:Y:S02]  /*deb0*/  FMNMX.FTZ R8, R153, R8, !PT ;  /* 0x0000000899087209 */ /* 0x000fe40007810000 */
[----:B------:R-:W-:Y:S02]  /*dec0*/  ISETP.GE.OR P1, PT, R6, R216, !P1 ;  /* 0x000000d80600720c */ /* 0x000fe40004f26670 */
[----:B------:R-:W-:Y:S02]  /*ded0*/  IADD3 R4, R4, 0x39, RZ ;  /* 0x0000003904047810 */ /* 0x000fe40007ffe0ff */
[----:B------:R-:W-:Y:S02]  /*dee0*/  ISETP.GE.AND P0, PT, R3, R217, PT ;  /* 0x000000d90300720c */ /* 0x000fe40003f06270 */
[----:B------:R-:W-:Y:S02]  /*def0*/  FSEL R152, R252, -INF , !P6 ;  /* 0xff800000fc987808 */ /* 0x000fe40007000000 */
[----:B------:R-:W-:Y:S02]  /*df00*/  FMNMX.FTZ R11, R156, R11, !PT ;  /* 0x0000000b9c0b7209 */ /* 0x000fe40007810000 */
[----:B------:R-:W-:Y:S02]  /*df10*/  ISETP.GE.AND P6, PT, R6, R219, PT ;  /* 0x000000db0600720c */ /* 0x000fe40003fc6270 */
[----:B------:R-:W-:Y:S02]  /*df20*/  FSEL R147, R14, -INF , !P1 ;  /* 0xff8000000e937808 */ /* 0x000fe40004800000 */
[----:B------:R-:W-:Y:S02]  /*df30*/  FMNMX.FTZ R8, R149, R8, !PT ;  /* 0x0000000895087209 */ /* 0x000fe40007810000 */
[C---:B------:R-:W-:Y:S02]  /*df40*/  ISETP.GE.OR P2, PT, R3.reuse, R216, !P0 ;  /* 0x000000d80300720c */ /* 0x040fe40004746670 */
[----:B------:R-:W-:Y:S02]  /*df50*/  ISETP.GE.AND P0, PT, R4, R217, PT ;  /* 0x000000d90400720c */ /* 0x000fe40003f06270 */
        /* <DEDUP_REMOVED lines=8> */
[----:B------:R-:W-:Y:S02]  /*dfe0*/  ISETP.GE.OR P5, PT, R3, R218, !P5 ;  /* 0x000000da0300720c */ /* 0x000fe40006fa6670 */
[----:B------:R-:W-:Y:S02]  /*dff0*/  ISETP.GE.AND P6, PT, R4, R219, PT ;  /* 0x000000db0400720c */ /* 0x000fe40003fc6270 */
[----:B------:R-:W-:Y:S02]  /*e000*/  FMNMX.FTZ R8, R145, R8, !PT ;  /* 0x0000000891087209 */ /* 0x000fe40007810000 */
[----:B------:R-:W-:Y:S02]  /*e010*/  FSEL R133, R17, -INF , !P0 ;  /* 0xff80000011857808 */ /* 0x000fe40004000000 */
[----:B------:R-:W-:Y:S02]  /*e020*/  FSEL R148, R22, -INF , !P5 ;  /* 0xff80000016947808 */ /* 0x000fe40006800000 */
[----:B------:R-:W-:Y:S01]  /*e030*/  FMNMX.FTZ R11, R150, R11, !PT ;  /* 0x0000000b960b7209 */ /* 0x000fe20007810000 */
[----:B------:R-:W-:Y:S01]  /*e040*/  LDSM.16.MT88.4 R20, [R194+0xc000] ;  /* 0x00c00000c214783b */ /* 0x000fe20000004200 */
        /* <DEDUP_REMOVED lines=29> */
[----:B------:R-:W-:Y:S01]  /*e220*/  ISETP.GT.AND P0, PT, R211, R204, PT ;  /* 0x000000ccd300720c */ /* 0x000fe20003f04270 */
        /* <DEDUP_REMOVED lines=10> */
[----:B------:R-:W1:Y:S01]  /*e2d0*/  MUFU.EX2 R2, R2 ;  /* 0x0000000200027308 */ /* 0x000e620000000800 */
[--C-:B------:R-:W-:Y:S02]  /*e2e0*/  FFMA.FTZ R174, R163, c[0x0][0x23c], -R144.reuse ;  /* 0x00008f00a3ae7a23 */ /* 0x100fe40000010890 */
[--C-:B------:R-:W-:Y:S02]  /*e2f0*/  FFMA.FTZ R175, R161, c[0x0][0x23c], -R144.reuse ;  /* 0x00008f00a1af7a23 */ /* 0x100fe40000010890 */
[--C-:B------:R-:W-:Y:S02]  /*e300*/  FFMA.FTZ R176, R143, c[0x0][0x23c], -R144.reuse ;  /* 0x00008f008fb07a23 */ /* 0x100fe40000010890 */
[--C-:B------:R-:W-:Y:S02]  /*e310*/  FFMA.FTZ R177, R141, c[0x0][0x23c], -R144.reuse ;  /* 0x00008f008db17a23 */ /* 0x100fe40000010890 */
[----:B------:R-:W-:Y:S01]  /*e320*/  LDSM.16.MT88.4 R140, [R193+0xe800] ;  /* 0x00e80000c18c783b */ /* 0x000fe20000004200 */
[----:B------:R-:W2:Y:S01]  /*e330*/  MUFU.EX2 R0, R0 ;  /* 0x0000000000007308 */ /* 0x000ea20000000800 */
[--C-:B------:R-:W-:Y:S02]  /*e340*/  FFMA.FTZ R178, R160, c[0x0][0x23c], -R151.reuse ;  /* 0x00008f00a0b27a23 */ /* 0x100fe40000010897 */
[--C-:B------:R-:W-:Y:S02]  /*e350*/  FFMA.FTZ R179, R158, c[0x0][0x23c], -R151.reuse ;  /* 0x00008f009eb37a23 */ /* 0x100fe40000010897 */
[--C-:B------:R-:W-:Y:S02]  /*e360*/  FFMA.FTZ R224, R156, c[0x0][0x23c], -R151.reuse ;  /* 0x00008f009ce07a23 */ /* 0x100fe40000010897 */
[----:B------:R-:W-:Y:S01]  /*e370*/  LDSM.16.MT88.4 R160, [R196+0x11800] ;  /* 0x01180000c4a0783b */ /* 0x000fe20000004200 */
[--C-:B------:R-:W-:Y:S02]  /*e380*/  FFMA.FTZ R231, R154, c[0x0][0x23c], -R151.reuse ;  /* 0x00008f009ae77a23 */ /* 0x100fe40000010897 */
[----:B------:R-:W3:Y:S01]  /*e390*/  MUFU.EX2 R134, R134 ;  /* 0x0000008600867308 */ /* 0x000ee20000000800 */
[--C-:B------:R-:W-:Y:S02]  /*e3a0*/  FFMA.FTZ R226, R159, c[0x0][0x23c], -R144.reuse ;  /* 0x00008f009fe27a23 */ /* 0x100fe40000010890 */
[--C-:B------:R-:W-:Y:S02]  /*e3b0*/  FFMA.FTZ R233, R157, c[0x0][0x23c], -R144.reuse ;  /* 0x00008f009de97a23 */ /* 0x100fe40000010890 */
[C---:B-1----:R-:W-:Y:S01]  /*e3c0*/  FMUL.FTZ R4, R2.reuse, R128 ;  /* 0x0000008002047220 */ /* 0x042fe20000410000 */
[----:B------:R-:W-:Y:S01]  /*e3d0*/  LDSM.16.MT88.4 R156, [R192+0xf800] ;  /* 0x00f80000c09c783b */ /* 0x000fe20000004200 */
[C---:B------:R-:W-:Y:S02]  /*e3e0*/  FMUL.FTZ R5, R2.reuse, R129 ;  /* 0x0000008102057220 */ /* 0x040fe40000410000 */
[C---:B------:R-:W-:Y:S01]  /*e3f0*/  FMUL.FTZ R8, R2.reuse, R124 ;  /* 0x0000007c02087220 */ /* 0x040fe20000410000 */
[----:B------:R-:W-:Y:S01]  /*e400*/  MUFU.EX2 R169, R169 ;  /* 0x000000a900a97308 */ /* 0x000fe20000000800 */
[C---:B------:R-:W-:Y:S02]  /*e410*/  FMUL.FTZ R9, R2.reuse, R125 ;  /* 0x0000007d02097220 */ /* 0x040fe40000410000 */
[----:B------:R-:W-:Y:S02]  /*e420*/  FMUL.FTZ R16, R2, R116 ;  /* 0x0000007402107220 */ /* 0x000fe40000410000 */
[C---:B--2---:R-:W-:Y:S02]  /*e430*/  FMUL.FTZ R6, R0.reuse, R130 ;  /* 0x0000008200067220 */ /* 0x044fe40000410000 */
        /* <DEDUP_REMOVED lines=10> */
[----:B------:R-:W2:Y:S01]  /*e4e0*/  MUFU.EX2 R166, R166 ;  /* 0x000000a600a67308 */ /* 0x000ea20000000800 */
[----:B------:R-:W-:Y:S01]  /*e4f0*/  LDSM.16.MT88.4 R116, [R193+0xc800] ;  /* 0x00c80000c174783b */ /* 0x000fe20000004200 */
[----:B------:R-:W-:Y:S02]  /*e500*/  FMUL.FTZ R25, R2, R109 ;  /* 0x0000006d02197220 */ /* 0x000fe40000410000 */
[C---:B------:R-:W-:Y:S02]  /*e510*/  FMUL.FTZ R26, R0.reuse, R110 ;  /* 0x0000006e001a7220 */ /* 0x040fe40000410000 */
[----:B------:R-:W-:Y:S02]  /*e520*/  FMUL.FTZ R27, R0, R111 ;  /* 0x0000006f001b7220 */ /* 0x000fe40000410000 */
[C---:B------:R-:W-:Y:S01]  /*e530*/  FMUL.FTZ R32, R2.reuse, R100 ;  /* 0x0000006402207220 */ /* 0x040fe20000410000 */
[----:B------:R-:W-:Y:S01]  /*e540*/  LDSM.16.MT88.4 R108, [R192+0xe000] ;  /* 0x00e00000c06c783b */ /* 0x000fe20000004200 */
[----:B------:R-:W-:Y:S01]  /*e550*/  MUFU.EX2 R165, R165 ;  /* 0x000000a500a57308 */ /* 0x000fe20000000800 */
[----:B------:R-:W-:Y:S02]  /*e560*/  FMUL.FTZ R33, R2, R101 ;  /* 0x0000006502217220 */ /* 0x000fe40000410000 */
[----:B------:R-:W-:Y:S01]  /*e570*/  FMUL.FTZ R34, R0, R102 ;  /* 0x0000006600227220 */ /* 0x000fe20000410000 */
[----:B-1----:R-:W-:Y:S01]  /*e580*/  F2FP.PACK_AB R138, R168, R169 ;  /* 0x000000a9a88a723e */ /* 0x002fe200000000ff */
[----:B------:R-:W-:Y:S02]  /*e590*/  FMUL.FTZ R35, R0, R103 ;  /* 0x0000006700237220 */ /* 0x000fe40000410000 */
[----:B------:R-:W-:Y:S01]  /*e5a0*/  LDSM.16.MT88.4 R100, [R193+0xe000] ;  /* 0x00e00000c164783b */ /* 0x000fe20000004200 */
[--C-:B------:R-:W-:Y:S02]  /*e5b0*/  FFMA.FTZ R230, R155, c[0x0][0x23c], -R144.reuse ;  /* 0x00008f009be67a23 */ /* 0x100fe40000010890 */
[----:B------:R-:W1:Y:S01]  /*e5c0*/  MUFU.EX2 R164, R164 ;  /* 0x000000a400a47308 */ /* 0x000e620000000800 */
[--C-:B------:R-:W-:Y:S02]  /*e5d0*/  FFMA.FTZ R235, R153, c[0x0][0x23c], -R144.reuse ;  /* 0x00008f0099eb7a23 */ /* 0x100fe40000010890 */
[--C-:B------:R-:W-:Y:S01]  /*e5e0*/  FFMA.FTZ R232, R152, c[0x0][0x23c], -R151.reuse ;  /* 0x00008f0098e87a23 */ /* 0x100fe20000010897 */
[----:B--2---:R-:W-:Y:S01]  /*e5f0*/  F2FP.PACK_AB R137, R166, R167 ;  /* 0x000000a7a689723e */ /* 0x004fe200000000ff */
        /* <DEDUP_REMOVED lines=8> */
[----:B------:R-:W-:Y:S02]  /*e680*/  FFMA.FTZ R144, R133, c[0x0][0x23c], -R144 ;  /* 0x00008f0085907a23 */ /* 0x000fe40000010890 */
[C---:B------:R-:W-:Y:S02]  /*e690*/  FMUL.FTZ R36, R2.reuse, R36 ;  /* 0x0000002402247220 */ /* 0x040fe40000410000 */
[----:B------:R-:W-:Y:S01]  /*e6a0*/  FMUL.FTZ R37, R2, R37 ;  /* 0x0000002502257220 */ /* 0x000fe20000410000 */
[----:B------:R2:W-:Y:S01]  /*e6b0*/  MUFU.EX2 R133, R144 ;  /* 0x0000009000857308 */ /* 0x0005e20000000800 */
[----:B------:R-:W-:Y:S01]  /*e6c0*/  FMUL.FTZ R38, R0, R38 ;  /* 0x0000002600267220 */ /* 0x000fe20000410000 */
[----:B-1----:R-:W-:Y:S01]  /*e6d0*/  F2FP.PACK_AB R139, R164, R165 ;  /* 0x000000a5a48b723e */ /* 0x002fe200000000ff */
[----:B------:R-:W-:Y:S02]  /*e6e0*/  FMUL.FTZ R39, R0, R39 ;  /* 0x0000002700277220 */ /* 0x000fe40000410000 */
[C---:B------:R-:W-:Y:S02]  /*e6f0*/  FMUL.FTZ R40, R2.reuse, R40 ;  /* 0x0000002802287220 */ /* 0x040fe40000410000 */
[----:B------:R-:W-:Y:S02]  /*e700*/  FMUL.FTZ R41, R2, R41 ;  /* 0x0000002902297220 */ /* 0x000fe40000410000 */
[C---:B------:R-:W-:Y:S01]  /*e710*/  HMMA.16816.F32 R4, R136.reuse, R12, R4 ;  /* 0x0000000c8804723c */ /* 0x040fe20000001804 */
[----:B------:R-:W-:Y:S04]  /*e720*/  MUFU.EX2 R172, R172 ;  /* 0x000000ac00ac7308 */ /* 0x000fe80000000800 */
[----:B------:R-:W-:Y:S02]  /*e730*/  FMUL.FTZ R42, R0, R42 ;  /* 0x0000002a002a7220 */ /* 0x000fe40000410000 */
[C---:B------:R-:W-:Y:S01]  /*e740*/  FMUL.FTZ R12, R2.reuse, R120 ;  /* 0x00000078020c7220 */ /* 0x040fe20000410000 */
[C---:B------:R-:W-:Y:S03]  /*e750*/  HMMA.16816.F32 R8, R136.reuse, R14, R8 ;  /* 0x0000000e8808723c */ /* 0x040fe60000001808 */
[----:B------:R-:W-:Y:S01]  /*e760*/  MUFU.EX2 R173, R173 ;  /* 0x000000ad00ad7308 */ /* 0x000fe20000000800 */
[----:B------:R-:W-:Y:S02]  /*e770*/  FMUL.FTZ R13, R2, R121 ;  /* 0x00000079020d7220 */ /* 0x000fe40000410000 */
[C---:B------:R-:W-:Y:S02]  /*e780*/  FMUL.FTZ R43, R0.reuse, R43 ;  /* 0x0000002b002b7220 */ /* 0x040fe40000410000 */
[C---:B------:R-:W-:Y:S04]  /*e790*/  FMUL.FTZ R14, R0.reuse, R122 ;  /* 0x0000007a000e7220 */ /* 0x040fe80000410000 */
[----:B------:R-:W-:Y:S01]  /*e7a0*/  FMUL.FTZ R15, R0, R123 ;  /* 0x0000007b000f7220 */ /* 0x000fe20000410000 */
[----:B------:R-:W-:Y:S01]  /*e7b0*/  MUFU.EX2 R174, R174 ;  /* 0x000000ae00ae7308 */ /* 0x000fe20000000800 */
[----:B------:R-:W1:Y:S01]  /*e7c0*/  LDSM.16.MT88.4 R120, [R192+0xc000] ;  /* 0x00c00000c078783b */ /* 0x000e620000004200 */
[C---:B------:R-:W-:Y:S02]  /*e7d0*/  FMUL.FTZ R44, R2.reuse, R44 ;  /* 0x0000002c022c7220 */ /* 0x040fe40000410000 */
[----:B------:R-:W-:Y:S02]  /*e7e0*/  FMUL.FTZ R45, R2, R45 ;  /* 0x0000002d022d7220 */ /* 0x000fe40000410000 */
[C---:B------:R-:W-:Y:S03]  /*e7f0*/  HMMA.16816.F32 R12, R136.reuse, R20, R12 ;  /* 0x00000014880c723c */ /* 0x040fe6000000180c */
[C---:B------:R-:W-:Y:S01]  /*e800*/  FMUL.FTZ R46, R0.reuse, R46 ;  /* 0x0000002e002e7220 */ /* 0x040fe20000410000 */
[----:B------:R-:W3:Y:S01]  /*e810*/  MUFU.EX2 R175, R175 ;  /* 0x000000af00af7308 */ /* 0x000ee20000000800 */
[----:B------:R-:W-:Y:S02]  /*e820*/  FMUL.FTZ R47, R0, R47 ;  /* 0x0000002f002f7220 */ /* 0x000fe40000410000 */
[C---:B------:R-:W-:Y:S01]  /*e830*/  FMUL.FTZ R20, R2.reuse, R112 ;  /* 0x0000007002147220 */ /* 0x040fe20000410000 */
[C---:B------:R-:W-:Y:S04]  /*e840*/  HMMA.16816.F32 R16, R136.reuse, R22, R16 ;  /* 0x000000168810723c */ /* 0x040fe80000001810 */
[C---:B------:R-:W-:Y:S02]  /*e850*/  FMUL.FTZ R21, R2.reuse, R113 ;  /* 0x0000007102157220 */ /* 0x040fe40000410000 */
[----:B------:R-:W-:Y:S01]  /*e860*/  FMUL.FTZ R48, R2, R48 ;  /* 0x0000003002307220 */ /* 0x000fe20000410000 */
[----:B------:R-:W-:Y:S01]  /*e870*/  MUFU.EX2 R176, R176 ;  /* 0x000000b000b07308 */ /* 0x000fe20000000800 */
[C---:B------:R-:W-:Y:S04]  /*e880*/  FMUL.FTZ R22, R0.reuse, R114 ;  /* 0x0000007200167220 */ /* 0x040fe80000410000 */
[----:B------:R-:W-:Y:S02]  /*e890*/  FMUL.FTZ R23, R0, R115 ;  /* 0x0000007300177220 */ /* 0x000fe40000410000 */
[----:B------:R-:W4:Y:S01]  /*e8a0*/  LDSM.16.MT88.4 R112, [R196+0xe000] ;  /* 0x00e00000c470783b */ /* 0x000f220000004200 */
[----:B------:R-:W-:Y:S02]  /*e8b0*/  FMUL.FTZ R49, R2, R49 ;  /* 0x0000003102317220 */ /* 0x000fe40000410000 */
[C---:B------:R-:W-:Y:S01]  /*e8c0*/  FMUL.FTZ R50, R0.reuse, R50 ;  /* 0x0000003200327220 */ /* 0x040fe20000410000 */
[----:B------:R-:W-:Y:S01]  /*e8d0*/  MUFU.EX2 R177, R177 ;  /* 0x000000b100b17308 */ /* 0x000fe20000000800 */
        /* <DEDUP_REMOVED lines=8> */
[C---:B------:R-:W-:Y:S03]  /*e960*/  FMUL.FTZ R30, R0.reuse, R106 ;  /* 0x0000006a001e7220 */ /* 0x040fe60000410000 */
[----:B------:R-:W-:Y:S01]  /*e970*/  MUFU.EX2 R179, R179 ;  /* 0x000000b300b37308 */ /* 0x000fe20000000800 */
[C---:B------:R-:W-:Y:S02]  /*e980*/  FMUL.FTZ R31, R0.reuse, R107 ;  /* 0x0000006b001f7220 */ /* 0x040fe40000410000 */
[----:B------:R-:W5:Y:S01]  /*e990*/  LDSM.16.MT88.4 R104, [R194+0xe000] ;  /* 0x00e00000c268783b */ /* 0x000f620000004200 */
[C---:B------:R-:W-:Y:S02]  /*e9a0*/  FMUL.FTZ R54, R0.reuse, R54 ;  /* 0x0000003600367220 */ /* 0x040fe40000410000 */
[----:B------:R-:W-:Y:S02]  /*e9b0*/  FMUL.FTZ R55, R0, R55 ;  /* 0x0000003700377220 */ /* 0x000fe40000410000 */
[C---:B-1----:R-:W-:Y:S02]  /*e9c0*/  HMMA.16816.F32 R28, R136.reuse, R120, R28 ;  /* 0x00000078881c723c */ /* 0x042fe4000000181c */
[----:B------:R-:W-:Y:S01]  /*e9d0*/  MUFU.EX2 R224, R224 ;  /* 0x000000e000e07308 */ /* 0x000fe20000000800 */
[C---:B------:R-:W-:Y:S02]  /*e9e0*/  FMUL.FTZ R56, R2.reuse, R56 ;  /* 0x0000003802387220 */ /* 0x040fe40000410000 */
[----:B------:R-:W-:Y:S02]  /*e9f0*/  FMUL.FTZ R57, R2, R57 ;  /* 0x0000003902397220 */ /* 0x000fe40000410000 */
[C---:B------:R-:W-:Y:S01]  /*ea00*/  FMUL.FTZ R58, R0.reuse, R58 ;  /* 0x0000003a003a7220 */ /* 0x040fe20000410000 */
[C---:B------:R-:W-:Y:S01]  /*ea10*/  HMMA.16816.F32 R32, R136.reuse, R122, R32 ;  /* 0x0000007a8820723c */ /* 0x040fe20000001820 */
[----:B------:R-:W-:Y:S03]  /*ea20*/  LDSM.16.MT88.4 R120, [R192+0xc800] ;  /* 0x00c80000c078783b */ /* 0x000fe60000004200 */
[----:B------:R-:W-:Y:S01]  /*ea30*/  FMUL.FTZ R59, R0, R59 ;  /* 0x0000003b003b7220 */ /* 0x000fe20000410000 */
[----:B------:R-:W-:Y:S01]  /*ea40*/  MUFU.EX2 R231, R231 ;  /* 0x000000e700e77308 */ /* 0x000fe20000000800 */
[C---:B------:R-:W-:Y:S02]  /*ea50*/  FMUL.FTZ R60, R2.reuse, R60 ;  /* 0x0000003c023c7220 */ /* 0x040fe40000410000 */
[C---:B----4-:R-:W-:Y:S04]  /*ea60*/  HMMA.16816.F32 R36, R136.reuse, R112, R36 ;  /* 0x000000708824723c */ /* 0x050fe80000001824 */
[----:B------:R-:W-:Y:S02]  /*ea70*/  FMUL.FTZ R61, R2, R61 ;  /* 0x0000003d023d7220 */ /* 0x000fe40000410000 */
[C---:B------:R-:W-:Y:S01]  /*ea80*/  FMUL.FTZ R62, R0.reuse, R62 ;  /* 0x0000003e003e7220 */ /* 0x040fe20000410000 */
[----:B------:R-:W-:Y:S01]  /*ea90*/  MUFU.EX2 R226, R226 ;  /* 0x000000e200e27308 */ /* 0x000fe20000000800 */
[C---:B------:R-:W-:Y:S01]  /*eaa0*/  HMMA.16816.F32 R40, R136.reuse, R114, R40 ;  /* 0x000000728828723c */ /* 0x040fe20000001828 */
[----:B------:R-:W-:Y:S03]  /*eab0*/  LDSM.16.MT88.4 R112, [R196+0xc800] ;  /* 0x00c80000c470783b */ /* 0x000fe60000004200 */
[----:B------:R-:W-:Y:S02]  /*eac0*/  FMUL.FTZ R63, R0, R63 ;  /* 0x0000003f003f7220 */ /* 0x000fe40000410000 */
[C---:B------:R-:W-:Y:S02]  /*ead0*/  FMUL.FTZ R64, R2.reuse, R64 ;  /* 0x0000004002407220 */ /* 0x040fe40000410000 */
[----:B------:R-:W-:Y:S01]  /*eae0*/  FMUL.FTZ R65, R2, R65 ;  /* 0x0000004102417220 */ /* 0x000fe20000410000 */
[----:B------:R-:W-:Y:S01]  /*eaf0*/  MUFU.EX2 R233, R233 ;  /* 0x000000e900e97308 */ /* 0x000fe20000000800 */
[C---:B-----5:R-:W-:Y:S03]  /*eb00*/  HMMA.16816.F32 R44, R136.reuse, R104, R44 ;  /* 0x00000068882c723c */ /* 0x060fe6000000182c */
[C---:B------:R-:W-:Y:S02]  /*eb10*/  FMUL.FTZ R66, R0.reuse, R66 ;  /* 0x0000004200427220 */ /* 0x040fe40000410000 */
[----:B------:R-:W-:Y:S02]  /*eb20*/  FMUL.FTZ R67, R0, R67 ;  /* 0x0000004300437220 */ /* 0x000fe40000410000 */
[C---:B------:R-:W-:Y:S01]  /*eb30*/  FMUL.FTZ R68, R2.reuse, R68 ;  /* 0x0000004402447220 */ /* 0x040fe20000410000 */
[C---:B------:R-:W-:Y:S01]  /*eb40*/  HMMA.16816.F32 R48, R136.reuse, R106, R48 ;  /* 0x0000006a8830723c */ /* 0x040fe20000001830 */
[----:B------:R-:W1:Y:S01]  /*eb50*/  LDSM.16.MT88.4 R104, [R196+0x10000] ;  /* 0x01000000c468783b */ /* 0x000e620000004200 */
[----:B------:R-:W-:Y:S02]  /*eb60*/  MUFU.EX2 R230, R230 ;  /* 0x000000e600e67308 */ /* 0x000fe40000000800 */
[----:B------:R-:W-:Y:S02]  /*eb70*/  FMUL.FTZ R69, R2, R69 ;  /* 0x0000004502457220 */ /* 0x000fe40000410000 */
[C---:B------:R-:W-:Y:S02]  /*eb80*/  FMUL.FTZ R70, R0.reuse, R70 ;  /* 0x0000004600467220 */ /* 0x040fe40000410000 */
[C---:B------:R-:W-:Y:S04]  /*eb90*/  HMMA.16816.F32 R52, R136.reuse, R100, R52 ;  /* 0x000000648834723c */ /* 0x040fe80000001834 */
[----:B------:R-:W-:Y:S01]  /*eba0*/  FMUL.FTZ R71, R0, R71 ;  /* 0x0000004700477220 */ /* 0x000fe20000410000 */
[----:B------:R-:W-:Y:S01]  /*ebb0*/  MUFU.EX2 R235, R235 ;  /* 0x000000eb00eb7308 */ /* 0x000fe20000000800 */
[C---:B------:R-:W-:Y:S02]  /*ebc0*/  FMUL.FTZ R72, R2.reuse, R72 ;  /* 0x0000004802487220 */ /* 0x040fe40000410000 */
[C---:B------:R-:W-:Y:S01]  /*ebd0*/  HMMA.16816.F32 R56, R136.reuse, R102, R56 ;  /* 0x000000668838723c */ /* 0x040fe20000001838 */
[----:B------:R-:W4:Y:S03]  /*ebe0*/  LDSM.16.MT88.4 R100, [R194+0x10000] ;  /* 0x01000000c264783b */ /* 0x000f260000004200 */
[----:B------:R-:W-:Y:S02]  /*ebf0*/  FMUL.FTZ R73, R2, R73 ;  /* 0x0000004902497220 */ /* 0x000fe40000410000 */
[C---:B------:R-:W-:Y:S01]  /*ec00*/  FMUL.FTZ R74, R0.reuse, R74 ;  /* 0x0000004a004a7220 */ /* 0x040fe20000410000 */
[----:B------:R-:W-:Y:S01]  /*ec10*/  MUFU.EX2 R232, R232 ;  /* 0x000000e800e87308 */ /* 0x000fe20000000800 */
        /* <DEDUP_REMOVED lines=9> */
[C---:B-1----:R-:W-:Y:S03]  /*ecb0*/  HMMA.16816.F32 R68, R136.reuse, R104, R68 ;  /* 0x000000688844723c */ /* 0x042fe60000001844 */
[--C-:B------:R-:W-:Y:S01]  /*ecc0*/  FFMA.FTZ R170, R170, c[0x0][0x23c], -R151.reuse ;  /* 0x00008f00aaaa7a23 */ /* 0x100fe20000010897 */
[----:B------:R-:W-:Y:S01]  /*ecd0*/  MUFU.EX2 R234, R234 ;  /* 0x000000ea00ea7308 */ /* 0x000fe20000000800 */
[----:B------:R-:W-:Y:S02]  /*ece0*/  FFMA.FTZ R151, R146, c[0x0][0x23c], -R151 ;  /* 0x00008f0092977a23 */ /* 0x000fe40000010897 */
[----:B--2---:R-:W-:Y:S01]  /*ecf0*/  LDSM.16.MT88.4 R144, [R196+0xf800] ;  /* 0x00f80000c490783b */ /* 0x004fe20000004200 */
[C---:B------:R-:W-:Y:S04]  /*ed00*/  HMMA.16816.F32 R72, R136.reuse, R106, R72 ;  /* 0x0000006a8848723c */ /* 0x040fe80000001848 */
[C---:B------:R-:W-:Y:S02]  /*ed10*/  FMUL.FTZ R76, R2.reuse, R76 ;  /* 0x0000004c024c7220 */ /* 0x040fe40000410000 */
[----:B------:R-:W-:Y:S01]  /*ed20*/  FMUL.FTZ R77, R2, R77 ;  /* 0x0000004d024d7220 */ /* 0x000fe20000410000 */
[----:B------:R-:W1:Y:S01]  /*ed30*/  LDSM.16.MT88.4 R104, [R192+0x10000] ;  /* 0x01000000c068783b */ /* 0x000e620000004200 */
[C---:B------:R-:W-:Y:S01]  /*ed40*/  FMUL.FTZ R78, R0.reuse, R78 ;  /* 0x0000004e004e7220 */ /* 0x040fe20000410000 */
[----:B------:R-:W2:Y:S03]  /*ed50*/  MUFU.EX2 R170, R170 ;  /* 0x000000aa00aa7308 */ /* 0x000ea60000000800 */
[----:B------:R-:W-:Y:S02]  /*ed60*/  FMUL.FTZ R79, R0, R79 ;  /* 0x0000004f004f7220 */ /* 0x000fe40000410000 */
[C---:B------:R-:W-:Y:S02]  /*ed70*/  FMUL.FTZ R88, R2.reuse, R88 ;  /* 0x0000005802587220 */ /* 0x040fe40000410000 */
[----:B------:R-:W-:Y:S02]  /*ed80*/  FMUL.FTZ R89, R2, R89 ;  /* 0x0000005902597220 */ /* 0x000fe40000410000 */
[----:B------:R-:W-:Y:S01]  /*ed90*/  FMUL.FTZ R90, R0, R90 ;  /* 0x0000005a005a7220 */ /* 0x000fe20000410000 */
[C---:B----4-:R-:W-:Y:S01]  /*eda0*/  HMMA.16816.F32 R76, R136.reuse, R100, R76 ;  /* 0x00000064884c723c */ /* 0x050fe2000000184c */
[----:B------:R4:W1:Y:S02]  /*edb0*/  MUFU.EX2 R239, R151 ;  /* 0x0000009700ef7308 */ /* 0x0008640000000800 */
[C---:B------:R-:W-:Y:S02]  /*edc0*/  FMUL.FTZ R80, R2.reuse, R80 ;  /* 0x0000005002507220 */ /* 0x040fe40000410000 */
[----:B------:R-:W-:Y:S02]  /*edd0*/  FMUL.FTZ R81, R2, R81 ;  /* 0x0000005102517220 */ /* 0x000fe40000410000 */
[C---:B------:R-:W-:Y:S01]  /*ede0*/  FMUL.FTZ R82, R0.reuse, R82 ;  /* 0x0000005200527220 */ /* 0x040fe20000410000 */
[----:B---3--:R-:W-:Y:S01]  /*edf0*/  F2FP.PACK_AB R101, R175, R174 ;  /* 0x000000aeaf65723e */ /* 0x008fe200000000ff */
[C---:B------:R-:W-:Y:S02]  /*ee00*/  FMUL.FTZ R83, R0.reuse, R83 ;  /* 0x0000005300537220 */ /* 0x040fe40000410000 */
[----:B------:R-:W-:Y:S01]  /*ee10*/  MUFU.EX2 R236, R236 ;  /* 0x000000ec00ec7308 */ /* 0x000fe20000000800 */
[----:B------:R-:W-:Y:S02]  /*ee20*/  FMUL.FTZ R91, R0, R91 ;  /* 0x0000005b005b7220 */ /* 0x000fe40000410000 */
[C---:B------:R-:W-:Y:S01]  /*ee30*/  FMUL.FTZ R92, R2.reuse, R92 ;  /* 0x0000005c025c7220 */ /* 0x040fe20000410000 */
[----:B--2---:R-:W-:Y:S01]  /*ee40*/  F2FP.PACK_AB R100, R171, R170 ;  /* 0x000000aaab64723e */ /* 0x004fe200000000ff */
[C---:B------:R-:W-:Y:S03]  /*ee50*/  HMMA.16816.F32 R80, R136.reuse, R102, R80 ;  /* 0x000000668850723c */ /* 0x040fe60000001850 */
[----:B------:R-:W-:Y:S02]  /*ee60*/  FMUL.FTZ R93, R2, R93 ;  /* 0x0000005d025d7220 */ /* 0x000fe40000410000 */
[C---:B------:R-:W-:Y:S01]  /*ee70*/  FMUL.FTZ R94, R0.reuse, R94 ;  /* 0x0000005e005e7220 */ /* 0x040fe20000410000 */
[----:B------:R-:W2:Y:S01]  /*ee80*/  MUFU.EX2 R241, R241 ;  /* 0x000000f100f17308 */ /* 0x000ea20000000800 */
[----:B------:R-:W-:Y:S01]  /*ee90*/  FMUL.FTZ R95, R0, R95 ;  /* 0x0000005f005f7220 */ /* 0x000fe20000410000 */
[C---:B-----5:R-:W-:Y:S01]  /*eea0*/  HMMA.16816.F32 R84, R136.reuse, R108, R84 ;  /* 0x0000006c8854723c */ /* 0x060fe20000001854 */
[----:B----4-:R-:W-:Y:S03]  /*eeb0*/  LDSM.16.MT88.4 R148, [R194+0xf800] ;  /* 0x00f80000c294783b */ /* 0x010fe60000004200 */
[C---:B------:R-:W-:Y:S01]  /*eec0*/  FMUL.FTZ R96, R2.reuse, R96 ;  /* 0x0000006002607220 */ /* 0x040fe20000410000 */
[----:B------:R-:W-:Y:S01]  /*eed0*/  F2FP.PACK_AB R102, R173, R172 ;  /* 0x000000acad66723e */ /* 0x000fe200000000ff */
[----:B------:R-:W-:Y:S01]  /*eee0*/  FMUL.FTZ R97, R2, R97 ;  /* 0x0000006102617220 */ /* 0x000fe20000410000 */
[----:B------:R-:W-:Y:S01]  /*eef0*/  F2FP.PACK_AB R103, R177, R176 ;  /* 0x000000b0b167723e */ /* 0x000fe200000000ff */
[C---:B------:R-:W-:Y:S01]  /*ef00*/  HMMA.16816.F32 R88, R136.reuse, R110, R88 ;  /* 0x0000006e8858723c */ /* 0x040fe20000001858 */
[----:B------:R-:W3:Y:S01]  /*ef10*/  LDSM.16.MT88.4 R108, [R194+0xc800] ;  /* 0x00c80000c26c783b */ /* 0x000ee20000004200 */
[----:B------:R-:W4:Y:S02]  /*ef20*/  MUFU.EX2 R238, R238 ;  /* 0x000000ee00ee7308 */ /* 0x000f240000000800 */
[C---:B------:R-:W-:Y:S02]  /*ef30*/  FMUL.FTZ R98, R0.reuse, R98 ;  /* 0x0000006200627220 */ /* 0x040fe40000410000 */
[----:B------:R-:W-:Y:S02]  /*ef40*/  FMUL.FTZ R99, R0, R99 ;  /* 0x0000006300637220 */ /* 0x000fe40000410000 */
[C---:B-1----:R-:W-:Y:S04]  /*ef50*/  HMMA.16816.F32 R92, R136.reuse, R104, R92 ;  /* 0x00000068885c723c */ /* 0x042fe8000000185c */
[----:B------:R-:W-:Y:S02]  /*ef60*/  FFMA.FTZ R135, R2, R227, R135 ;  /* 0x000000e302877223 */ /* 0x000fe40000010087 */
[----:B------:R-:W-:Y:S02]  /*ef70*/  FFMA.FTZ R167, R0, R225, R167 ;  /* 0x000000e100a77223 */ /* 0x000fe400000100a7 */
[----:B------:R-:W-:Y:S01]  /*ef80*/  HMMA.16816.F32 R96, R136, R106, R96 ;  /* 0x0000006a8860723c */ /* 0x000fe20000001860 */
[----:B------:R-:W1:Y:S03]  /*ef90*/  LDSM.16.MT88.4 R104, [R192+0xe800] ;  /* 0x00e80000c068783b */ /* 0x000e660000004200 */
[----:B------:R-:W-:Y:S02]  /*efa0*/  FADD.FTZ R134, R134, R135 ;  /* 0x0000008786867221 */ /* 0x000fe40000010000 */
[----:B------:R-:W-:Y:S01]  /*efb0*/  FADD.FTZ R166, R166, R167 ;  /* 0x000000a7a6a67221 */ /* 0x000fe20000010000 */
[----:B------:R-:W-:Y:S01]  /*efc0*/  F2FP.PACK_AB R136, R237, R232 ;  /* 0x000000e8ed88723e */ /* 0x000fe200000000ff */
[C---:B------:R-:W-:Y:S05]  /*efd0*/  HMMA.16816.F32 R4, R100.reuse, R112, R4 ;  /* 0x000000706404723c */ /* 0x040fea0000001804 */
[----:B------:R-:W-:Y:S01]  /*efe0*/  F2FP.PACK_AB R138, R239, R234 ;  /* 0x000000eaef8a723e */ /* 0x000fe200000000ff */
[----:B------:R-:W-:Y:S01]  /*eff0*/  IMAD.MOV.U32 R0, RZ, RZ, R3 ;  /* 0x000000ffff007224 */ /* 0x000fe200078e0003 */
[----:B--2---:R-:W-:Y:S01]  /*f000*/  F2FP.PACK_AB R137, R241, R236 ;  /* 0x000000ecf189723e */ /* 0x004fe200000000ff */
[C---:B------:R-:W-:Y:S01]  /*f010*/  HMMA.16816.F32 R8, R100.reuse, R114, R8 ;  /* 0x000000726408723c */ /* 0x040fe20000001808 */
[----:B------:R-:W-:Y:S03]  /*f020*/  LDSM.16.MT88.4 R112, [R194+0x10800] ;  /* 0x01080000c270783b */ /* 0x000fe60000004200 */
[----:B----4-:R-:W-:Y:S01]  /*f030*/  F2FP.PACK_AB R139, R133, R238 ;  /* 0x000000ee858b723e */ /* 0x010fe200000000ff */
[----:B------:R-:W-:Y:S03]  /*f040*/  IMAD.MOV.U32 R2, RZ, RZ, R132 ;  /* 0x000000ffff027224 */ /* 0x000fe600078e0084 */
[C---:B---3--:R-:W-:Y:S08]  /*f050*/  HMMA.16816.F32 R12, R100.reuse, R108, R12 ;  /* 0x0000006c640c723c */ /* 0x048ff0000000180c */
        /* <DEDUP_REMOVED lines=24> */
[----:B------:R-:W3:Y:S07]  /*f1e0*/  LDSM.16.MT88.4 R112, [R193+0xd000] ;  /* 0x00d00000c170783b */ /* 0x000eee0000004200 */
[C---:B-1----:R-:W-:Y:S08]  /*f1f0*/  HMMA.16816.F32 R84, R100.reuse, R104, R84 ;  /* 0x000000686454723c */ /* 0x042ff00000001854 */
[C---:B------:R-:W-:Y:S01]  /*f200*/  HMMA.16816.F32 R88, R100.reuse, R106, R88 ;  /* 0x0000006a6458723c */ /* 0x040fe20000001858 */
[----:B------:R-:W1:Y:S07]  /*f210*/  LDSM.16.MT88.4 R104, [R196+0xf000] ;  /* 0x00f00000c468783b */ /* 0x000e6e0000004200 */
[C---:B------:R-:W-:Y:S08]  /*f220*/  HMMA.16816.F32 R92, R100.reuse, R116, R92 ;  /* 0x00000074645c723c */ /* 0x040ff0000000185c */
[----:B------:R-:W-:Y:S01]  /*f230*/  HMMA.16816.F32 R96, R100, R118, R96 ;  /* 0x000000766460723c */ /* 0x000fe20000001860 */
[----:B------:R-:W4:Y:S06]  /*f240*/  LDSM.16.MT88.4 R116, [R194+0xf000] ;  /* 0x00f00000c274783b */ /* 0x000f2c0000004200 */
[----:B------:R-:W-:Y:S02]  /*f250*/  F2FP.PACK_AB R100, R179, R178 ;  /* 0x000000b2b364723e */ /* 0x000fe400000000ff */
[----:B------:R-:W-:Y:S03]  /*f260*/  F2FP.PACK_AB R102, R231, R224 ;  /* 0x000000e0e766723e */ /* 0x000fe600000000ff */
[----:B------:R-:W-:Y:S02]  /*f270*/  F2FP.PACK_AB R101, R233, R226 ;  /* 0x000000e2e965723e */ /* 0x000fe400000000ff */
[----:B------:R-:W-:Y:S07]  /*f280*/  F2FP.PACK_AB R103, R235, R230 ;  /* 0x000000e6eb67723e */ /* 0x000fee00000000ff */
[C---:B--2---:R-:W-:Y:S08]  /*f290*/  HMMA.16816.F32 R4, R100.reuse, R108, R4 ;  /* 0x0000006c6404723c */ /* 0x044ff00000001804 */
[C---:B------:R-:W-:Y:S01]  /*f2a0*/  HMMA.16816.F32 R8, R100.reuse, R110, R8 ;  /* 0x0000006e6408723c */ /* 0x040fe20000001808 */
[----:B------:R-:W2:Y:S07]  /*f2b0*/  LDSM.16.MT88.4 R108, [R193+0xf000] ;  /* 0x00f00000c16c783b */ /* 0x000eae0000004200 */
        /* <DEDUP_REMOVED lines=8> */
[C---:B-1----:R-:W-:Y:S08]  /*f340*/  HMMA.16816.F32 R36, R100.reuse, R104, R36 ;  /* 0x000000686424723c */ /* 0x042ff00000001824 */
[C---:B------:R-:W-:Y:S01]  /*f350*/  HMMA.16816.F32 R40, R100.reuse, R106, R40 ;  /* 0x0000006a6428723c */ /* 0x040fe20000001828 */
[----:B------:R-:W1:Y:S07]  /*f360*/  LDSM.16.MT88.4 R104, [R196+0x11000] ;  /* 0x01100000c468783b */ /* 0x000e6e0000004200 */
[C---:B----4-:R-:W-:Y:S08]  /*f370*/  HMMA.16816.F32 R44, R100.reuse, R116, R44 ;  /* 0x00000074642c723c */ /* 0x050ff0000000182c */
[C---:B------:R-:W-:Y:S01]  /*f380*/  HMMA.16816.F32 R48, R100.reuse, R118, R48 ;  /* 0x000000766430723c */ /* 0x040fe20000001830 */
[----:B------:R-:W4:Y:S07]  /*f390*/  LDSM.16.MT88.4 R116, [R194+0x11000] ;  /* 0x01100000c274783b */ /* 0x000f2e0000004200 */
        /* <DEDUP_REMOVED lines=8> */
[----:B------:R-:W-:Y:S07]  /*f420*/  LDSM.16.MT88.4 R104, [R193+0xd800] ;  /* 0x00d80000c168783b */ /* 0x000fee0000004200 */
[C---:B----4-:R-:W-:Y:S08]  /*f430*/  HMMA.16816.F32 R76, R100.reuse, R116, R76 ;  /* 0x00000074644c723c */ /* 0x050ff0000000184c */
[C---:B------:R-:W-:Y:S01]  /*f440*/  HMMA.16816.F32 R80, R100.reuse, R118, R80 ;  /* 0x000000766450723c */ /* 0x040fe20000001850 */
[----:B------:R-:W1:Y:S07]  /*f450*/  LDSM.16.MT88.4 R116, [R194+0xd800] ;  /* 0x00d80000c274783b */ /* 0x000e6e0000004200 */
[C---:B--2---:R-:W-:Y:S08]  /*f460*/  HMMA.16816.F32 R84, R100.reuse, R108, R84 ;  /* 0x0000006c6454723c */ /* 0x044ff00000001854 */
        /* <DEDUP_REMOVED lines=59> */
.L_x_2752:
        /* <DEDUP_REMOVED lines=280> */
.L_x_2758:
[----:B--234-:R-:W-:Y:S05]  /*109a0*/  BSYNC B0 ;  /* 0x0000000000007941 */ /* 0x01cfea0003800000 */
.L_x_2757:
        /* <DEDUP_REMOVED lines=18> */
.L_x_2760:
[----:B------:R-:W-:Y:S05]  /*10ad0*/  BSYNC B0 ;  /* 0x0000000000007941 */ /* 0x000fea0003800000 */
.L_x_2759:
        /* <DEDUP_REMOVED lines=11> */
.L_x_2762:
[----:B------:R-:W-:Y:S05]  /*10b90*/  BSYNC B0 ;  /* 0x0000000000007941 */ /* 0x000fea0003800000 */
.L_x_2761:
        /* <DEDUP_REMOVED lines=11> */
.L_x_2764:
[----:B------:R-:W-:Y:S05]  /*10c50*/  BSYNC B0 ;  /* 0x0000000000007941 */ /* 0x000fea0003800000 */
.L_x_2763:
        /* <DEDUP_REMOVED lines=11> */
.L_x_2766:
[----:B------:R-:W-:Y:S05]  /*10d10*/  BSYNC B0 ;  /* 0x0000000000007941 */ /* 0x000fea0003800000 */
.L_x_2765:
        /* <DEDUP_REMOVED lines=11> */
.L_x_2768:
[----:B------:R-:W-:Y:S05]  /*10dd0*/  BSYNC B0 ;  /* 0x0000000000007941 */ /* 0x000fea0003800000 */
.L_x_2767:
        /* <DEDUP_REMOVED lines=11> */
.L_x_2770:
[----:B------:R-:W-:Y:S05]  /*10e90*/  BSYNC B0 ;  /* 0x0000000000007941 */ /* 0x000fea0003800000 */
.L_x_2769:
        /* <DEDUP_REMOVED lines=11> */
.L_x_2772:
[----:B------:R-:W-:Y:S05]  /*10f50*/  BSYNC B0 ;  /* 0x0000000000007941 */ /* 0x000fea0003800000 */
.L_x_2771:
        /* <DEDUP_REMOVED lines=12> */
.L_x_2773:
        /* <DEDUP_REMOVED lines=14> */
.L_x_7365:


//--------------------- .text._ZN5flash24flash_fwd_splitkv_kernelI23Flash_fwd_kernel_traitsILi192ELi64ELi64ELi4ELb0ELb0EN7cutlass6half_tE19Flash_kernel_traitsILi192ELi64ELi64ELi4ES3_EELb0ELb1ELb0ELb0ELb0ELb0ELb1ELb1EEEvNS_16Flash_fwd_paramsE --------------------------
	.section	.text._ZN5flash24flash_fwd_splitkv_kernelI23Flash_fwd_kernel_traitsILi192ELi64ELi64ELi4ELb0ELb0EN7cutlass6half_tE19Flash_kernel_traitsILi192ELi64ELi64ELi4ES3_EELb0ELb1ELb0ELb0ELb0ELb0ELb1ELb1EEEvNS_16Flash_fwd_paramsE,"ax",@progbits
	.sectioninfo	@"SHI_REGISTERS=239"
	.align	128
        .global         _ZN5flash24flash_fwd_splitkv_kernelI23Flash_fwd_kernel_traitsILi192ELi64ELi64ELi4ELb0ELb0EN7cutlass6half_tE19Flash_kernel_traitsILi192ELi64ELi64ELi4ES3_EELb0ELb1ELb0ELb0ELb0ELb0ELb1ELb1EEEvNS_16Flash_fwd_paramsE
        .type           _ZN5flash24flash_fwd_splitkv_kernelI23Flash_fwd_kernel_traitsILi192ELi64ELi64ELi4ELb0ELb0EN7cutlass6half_tE19Flash_kernel_traitsILi192ELi64ELi64ELi4ES3_EELb0ELb1ELb0ELb0ELb0ELb0ELb1ELb1EEEvNS_16Flash_fwd_paramsE,@function
        .size           _ZN5flash24flash_fwd_splitkv_kernelI23Flash_fwd_kernel_traitsILi192ELi64ELi64ELi4ELb0ELb0EN7cutlass6half_tE19Flash_kernel_traitsILi192ELi64ELi64ELi4ES3_EELb0ELb1ELb0ELb0ELb0ELb0ELb1ELb1EEEvNS_16Flash_fwd_paramsE,(.L_x_7366 - _ZN5flash24flash_fwd_splitkv_kernelI23Flash_fwd_kernel_traitsILi192ELi64ELi64ELi4ELb0ELb0EN7cutlass6half_tE19Flash_kernel_traitsILi192ELi64ELi64ELi4ES3_EELb0ELb1ELb0ELb0ELb0ELb0ELb1ELb1EEEvNS_16Flash_fwd_paramsE)
        .other          _ZN5flash24flash_fwd_splitkv_kernelI23Flash_fwd_kernel_traitsILi192ELi64ELi64ELi4ELb0ELb0EN7cutlass6half_tE19Flash_kernel_traitsILi192ELi64ELi64ELi4ES3_EELb0ELb1ELb0ELb0ELb0ELb0ELb1ELb1EEEvNS_16Flash_fwd_paramsE,@"STO_CUDA_ENTRY STV_DEFAULT"
_ZN5flash24flash_fwd_splitkv_kernelI23Flash_fwd_kernel_traitsILi192ELi64ELi64ELi4ELb0ELb0EN7cutlass6half_tE19Flash_kernel_traitsILi192ELi64ELi64ELi4ES3_EELb0ELb1ELb0ELb0ELb0ELb0ELb1ELb1EEEvNS_16Flash_fwd_paramsE:
.text._ZN5flash24flash_fwd_splitkv_kernelI23Flash_fwd_kernel_traitsILi192ELi64ELi64ELi4ELb0ELb0EN7cutlass6half_tE19Flash_kernel_traitsILi192ELi64ELi64ELi4ES3_EELb0ELb1ELb0ELb0ELb0ELb0ELb1ELb1EEEvNS_16Flash_fwd_paramsE:
        /* <DEDUP_REMOVED lines=45> */
[----:B------:R-:W4:Y:S01]  /*02d0*/  S2R R0, SR_CTAID.Y ;  /* 0x0000000000007919 */ /* 0x000f220000002600 */
[----:B--2---:R-:W-:Y:S01]  /*02e0*/  @P1 IADD3 R196, R196, -R13, RZ ;  /* 0x8000000dc4c41210 */ /* 0x004fe20007ffe0ff */
[----:B------:R-:W-:-:S08]  /*02f0*/  @!P1 IMAD.MOV.U32 R196, RZ, RZ, c[0x0][0x214] ;  /* 0x00008500ffc49624 */ /* 0x000fd000078e00ff */
[----:B------:R-:W-:Y:S05]  /*0300*/  @!P0 BRA `(.L_x_2774) ;  /* 0x0000004000008947 */ /* 0x000fea0003800000 */
[----:B-1-34-:R-:W2:Y:S02]  /*0310*/  @P2 LDG.E R2, [R4.64+0x4] ;  /* 0x0000040604022981 */ /* 0x01aea4000c1e1900 */
[----:B--2--5:R-:W-:-:S06]  /*0320*/  @P2 IADD3 R3, R2, -R21, RZ ;  /* 0x8000001502032210 */ /* 0x024fcc0007ffe0ff */
[----:B------:R1:W5:Y:S01]  /*0330*/  @!P2 LDG.E R3, [R4.64] ;  /* 0x000000060403a981 */ /* 0x000362000c1e1900 */
[----:B------:R-:W-:Y:S05]  /*0340*/  BRA `(.L_x_2775) ;  /* 0x0000001000007947 */ /* 0x000fea0003800000 */
.L_x_2774:
[----:B-1-34-:R-:W-:Y:S02]  /*0350*/  MOV R3, c[0x0][0x218] ;  /* 0x0000860000037a02 */ /* 0x01afe40000000f00 */
.L_x_2775:
        /* <DEDUP_REMOVED lines=14> */
[----:B------:R-:W-:Y:S01]  /*0440*/  IMAD.MOV.U32 R2, RZ, RZ, c[0x0][0x218] ;  /* 0x00008600ff027624 */ /* 0x000fe200078e00ff */
[----:B------:R-:W-:Y:S01]  /*0450*/  IADD3 R10, R67, 0x3f, RZ ;  /* 0x0000003f430a7810 */ /* 0x000fe20007ffe0ff */
[----:B------:R-:W1:Y:S01]  /*0460*/  S2R R131, SR_TID.X ;  /* 0x0000000000837919 */ /* 0x000e620000002100 */
        /* <DEDUP_REMOVED lines=10> */
[----:B--2---:R-:W-:-:S04]  /*0510*/  IADD3 R8, R8, 0xffffffe, RZ ;  /* 0x0ffffffe08087810 */ /* 0x004fc80007ffe0ff */
[----:B------:R-:W2:Y:S02]  /*0520*/  F2I.FTZ.U32.TRUNC.NTZ R9, R8 ;  /* 0x0000000800097305 */ /* 0x000ea4000021f000 */
[----:B--2---:R-:W-:Y:S02]  /*0530*/  IMAD.MOV R3, RZ, RZ, -R9 ;  /* 0x000000ffff037224 */ /* 0x004fe400078e0a09 */
        /* <DEDUP_REMOVED lines=13> */
[----:B------:R-:W-:Y:S02]  /*0610*/  IADD3 R4, -R196, 0x7f, R65 ;  /* 0x0000007fc4047810 */ /* 0x000fe40007ffe141 */
[----:B------:R-:W-:Y:S02]  /*0620*/  SHF.R.S32.HI R3, RZ, 0x1f, R10 ;  /* 0x0000001fff037819 */ /* 0x000fe4000001140a */
[----:B------:R-:W-:-:S02]  /*0630*/  IADD3 R5, R4, c[0x0][0x2e8], R67 ;  /* 0x0000ba0004057a10 */ /* 0x000fc40007ffe043 */
[----:B------:R-:W-:Y:S02]  /*0640*/  LEA.HI R3, R3, R10, RZ, 0x6 ;  /* 0x0000000a03037211 */ /* 0x000fe400078f30ff */
[----:B------:R-:W-:Y:S02]  /*0650*/  SHF.R.S32.HI R4, RZ, 0x1f, R5 ;  /* 0x0000001fff047819 */ /* 0x000fe40000011405 */
[----:B------:R-:W-:Y:S02]  /*0660*/  SHF.R.S32.HI R3, RZ, 0x6, R3 ;  /* 0x00000006ff037819 */ /* 0x000fe40000011403 */
[----:B------:R-:W-:Y:S02]  /*0670*/  @P2 IADD3 R7, R7, 0x1, RZ ;  /* 0x0000000107072810 */ /* 0x000fe40007ffe0ff */
[----:B------:R-:W-:-:S03]  /*0680*/  LEA.HI R4, R4, R5, RZ, 0x6 ;  /* 0x0000000504047211 */ /* 0x000fc600078f30ff */
        /* <DEDUP_REMOVED lines=16> */
[----:B------:R-:W-:Y:S02]  /*0790*/  BSSY B0, `(.L_x_2777) ;  /* 0x000001a000007945 */ /* 0x000fe40003800000 */
[----:B------:R-:W-:Y:S01]  /*07a0*/  LEA.HI R2, R2, R131, RZ, 0x4 ;  /* 0x0000008302027211 */ /* 0x000fe200078f20ff */
[----:B------:R-:W-:-:S03]  /*07b0*/  IMAD R164, R197, c[0x0][0x1c0], R164 ;  /* 0x00007000c5a47a24 */ /* 0x000fc600078e02a4 */
[----:B------:R-:W-:Y:S01]  /*07c0*/  LOP3.LUT R4, R2, 0xfffffff0, RZ, 0xc0, !PT ;  /* 0xfffffff002047812 */ /* 0x000fe200078ec0ff */
[--C-:B------:R-:W-:Y:S01]  /*07d0*/  IMAD R3, R164, c[0x0][0x214], R65.reuse ;  /* 0x00008500a4037a24 */ /* 0x100fe200078e0241 */
[----:B------:R-:W-:Y:S01]  /*07e0*/  SHF.R.S32.HI R0, RZ, 0x4, R2 ;  /* 0x00000004ff007819 */ /* 0x000fe20000011402 */
[----:B------:R-:W-:Y:S02]  /*07f0*/  IMAD.IADD R65, R196, 0x1, -R65 ;  /* 0x00000001c4417824 */ /* 0x000fe400078e0a41 */
[----:B------:R-:W-:Y:S02]  /*0800*/  IMAD.IADD R131, R131, 0x1, -R4 ;  /* 0x0000000183837824 */ /* 0x000fe400078e0a04 */
[----:B------:R-:W-:Y:S01]  /*0810*/  IMAD R7, R3, c[0x0][0x22c], RZ ;  /* 0x00008b0003077a24 */ /* 0x000fe200078e02ff */
[----:B------:R-:W-:Y:S01]  /*0820*/  ISETP.GE.AND P1, PT, R0, R65, PT ;  /* 0x000000410000720c */ /* 0x000fe20003f26270 */
        /* <DEDUP_REMOVED lines=16> */
.L_x_2778:
[----:B------:R-:W-:Y:S05]  /*0930*/  BSYNC B0 ;  /* 0x0000000000007941 */ /* 0x000fea0003800000 */
.L_x_2777:
        /* <DEDUP_REMOVED lines=10> */
.L_x_2780:
[----:B------:R-:W-:Y:S05]  /*09e0*/  BSYNC B0 ;  /* 0x0000000000007941 */ /* 0x000fea0003800000 */
.L_x_2779:
        /* <DEDUP_REMOVED lines=10> */
.L_x_2782:
[----:B------:R-:W-:Y:S05]  /*0a90*/  BSYNC B0 ;  /* 0x0000000000007941 */ /* 0x000fea0003800000 */
.L_x_2781:
        /* <DEDUP_REMOVED lines=10> */
.L_x_2784:
[----:B------:R-:W-:Y:S05]  /*0b40*/  BSYNC B0 ;  /* 0x0000000000007941 */ /* 0x000fea0003800000 */
.L_x_2783:
        /* <DEDUP_REMOVED lines=10> */
.L_x_2786:
[----:B------:R-:W-:Y:S05]  /*0bf0*/  BSYNC B0 ;  /* 0x0000000000007941 */ /* 0x000fea0003800000 */
.L_x_2785:
        /* <DEDUP_REMOVED lines=10> */
.L_x_2788:
[----:B------:R-:W-:Y:S05]  /*0ca0*/  BSYNC B0 ;  /* 0x0000000000007941 */ /* 0x000fea0003800000 */
.L_x_2787:
        /* <DEDUP_REMOVED lines=10> */
.L_x_2790:
[----:B------:R-:W-:Y:S05]  /*0d50*/  BSYNC B0 ;  /* 0x0000000000007941 */ /* 0x000fea0003800000 */
.L_x_2789:
        /* <DEDUP_REMOVED lines=10> */
.L_x_2792:
[----:B------:R-:W-:Y:S05]  /*0e00*/  BSYNC B0 ;  /* 0x0000000000007941 */ /* 0x000fea0003800000 */
.L_x_2791:
        /* <DEDUP_REMOVED lines=32> */
.L_x_2776:
[----:B-1----:R-:W-:Y:S01]  /*1010*/  ISETP.NE.U32.AND P1, PT, RZ, c[0x0][0x2c0], PT ;  /* 0x0000b000ff007a0c */ /* 0x002fe20003f25070 */
        /* <DEDUP_REMOVED lines=41> */
[----:B------:R-:W-:Y:S02]  /*12b0*/  @!P0 IADD3 R5, -R5, RZ, RZ ;  /* 0x000000ff05058210 */ /* 0x000fe40007ffe1ff */
        /* <DEDUP_REMOVED lines=27> */
[----:B------:R-:W-:-:S03]  /*1470*/  ISETP.NE.AND P1, PT, RZ, c[0x0][0x1c8], PT ;  /* 0x00007200ff007a0c */ /* 0x000fc60003f25270 */
[----:B------:R-:W-:-:S10]  /*1480*/  @!P0 IMAD.MOV R2, RZ, RZ, -R2 ;  /* 0x000000ffff028224 */ /* 0x000fd400078e0a02 */
[----:B------:R-:W-:Y:S02]  /*1490*/  @!P1 LOP3.LUT R2, RZ, c[0x0][0x1c8], RZ, 0x33, !PT ;  /* 0x00007200ff029a12 */ /* 0x000fe400078e33ff */
[----:B--2---:R-:W-:Y:S01]  /*14a0*/  SHF.R.S32.HI R6, RZ, 0x1f, R3 ;  /* 0x0000001fff067819 */ /* 0x004fe20000011403 */
[----:B------:R-:W-:-:S04]  /*14b0*/  IMAD.WIDE.U32 R10, R3, c[0x0][0x180], RZ ;  /* 0x00006000030a7a25 */ /* 0x000fc800078e00ff */
[C---:B------:R-:W-:Y:S02]  /*14c0*/  IMAD R0, R6.reuse, c[0x0][0x180], RZ ;  /* 0x0000600006007a24 */ /* 0x040fe400078e02ff */
[----:B------:R-:W-:Y:S02]  /*14d0*/  IMAD R6, R6, c[0x0][0x188], RZ ;  /* 0x0000620006067a24 */ /* 0x000fe400078e02ff */
[----:B------:R-:W-:Y:S02]  /*14e0*/  IMAD R5, R3, c[0x0][0x184], R0 ;  /* 0x0000610003057a24 */ /* 0x000fe400078e0200 */
[----:B------:R-:W-:Y:S02]  /*14f0*/  IMAD R0, R133, c[0x0][0x198], RZ ;  /* 0x0000660085007a24 */ /* 0x000fe400078e02ff */
[----:B------:R-:W-:Y:S01]  /*1500*/  IMAD.WIDE.U32 R14, R3, c[0x0][0x188], RZ ;  /* 0x00006200030e7a25 */ /* 0x000fe200078e00ff */
[----:B------:R-:W-:-:S03]  /*1510*/  IADD3 R11, R11, R5, RZ ;  /* 0x000000050b0b7210 */ /* 0x000fc60007ffe0ff */
[C---:B------:R-:W-:Y:S01]  /*1520*/  IMAD R5, R9.reuse, c[0x0][0x19c], R0 ;  /* 0x0000670009057a24 */ /* 0x040fe200078e0200 */
[----:B------:R-:W-:Y:S01]  /*1530*/  SHF.R.S32.HI R0, RZ, 0x1f, R2 ;  /* 0x0000001fff007819 */ /* 0x000fe20000011402 */
[----:B------:R-:W-:Y:S01]  /*1540*/  IMAD.WIDE.U32 R10, R9, c[0x0][0x198], R10 ;  /* 0x00006600090a7a25 */ /* 0x000fe200078e000a */
[----:B------:R-:W-:-:S03]  /*1550*/  MOV R20, R14 ;  /* 0x0000000e00147202 */ /* 0x000fc60000000f00 */
[----:B------:R-:W-:Y:S02]  /*1560*/  IMAD.IADD R11, R11, 0x1, R5 ;  /* 0x000000010b0b7824 */ /* 0x000fe400078e0205 */
[----:B------:R-:W-:Y:S02]  /*1570*/  IMAD R5, R0, c[0x0][0x1b0], RZ ;  /* 0x00006c0000057a24 */ /* 0x000fe400078e02ff */
[----:B------:R-:W-:-:S04]  /*1580*/  IMAD.WIDE.U32 R158, R2, c[0x0][0x1b0], R10 ;  /* 0x00006c00029e7a25 */ /* 0x000fc800078e000a */
[----:B------:R-:W-:Y:S02]  /*1590*/  IMAD R5, R2, c[0x0][0x1b4], R5 ;  /* 0x00006d0002057a24 */ /* 0x000fe400078e0205 */
[----:B------:R-:W-:-:S03]  /*15a0*/  IMAD R21, R3, c[0x0][0x18c], R6 ;  /* 0x0000630003157a24 */ /* 0x000fc600078e0206 */
[----:B------:R-:W-:Y:S01]  /*15b0*/  IADD3 R5, R159, R5, RZ ;  /* 0x000000059f057210 */ /* 0x000fe20007ffe0ff */
[----:B------:R-:W-:Y:S01]  /*15c0*/  IMAD.IADD R21, R15, 0x1, R21 ;  /* 0x000000010f157824 */ /* 0x000fe200078e0215 */
[----:B------:R-:W-:Y:S05]  /*15d0*/  BRA `(.L_x_2794) ;  /* 0x0000043000007947 */ /* 0x000fea0003800000 */
.L_x_2793:
        /* <DEDUP_REMOVED lines=15> */
.L_x_2795:
[----:B------:R-:W-:Y:S01]  /*16d0*/  IABS R7, c[0x0][0x1c8] ;  /* 0x0000720000077a13 */ /* 0x000fe20000000000 */
[----:B------:R-:W-:-:S03]  /*16e0*/  @P4 IMAD.IADD R21, R6, 0x1, R21 ;  /* 0x0000000106154824 */ /* 0x000fc600078e0215 */
[----:B------:R-:W1:Y:S08]  /*16f0*/  I2F.RP R12, R7 ;  /* 0x00000007000c7306 */ /* 0x000e700000209400 */
[----:B-1----:R-:W1:Y:S02]  /*1700*/  MUFU.RCP R10, R12 ;  /* 0x0000000c000a7308 */ /* 0x002e640000001000 */
[----:B-1----:R-:W-:-:S06]  /*1710*/  IADD3 R10, R10, 0xffffffe, RZ ;  /* 0x0ffffffe0a0a7810 */ /* 0x002fcc0007ffe0ff */
[----:B------:R-:W1:Y:S02]  /*1720*/  F2I.FTZ.U32.TRUNC.NTZ R11, R10 ;  /* 0x0000000a000b7305 */ /* 0x000e64000021f000 */
[----:B-1----:R-:W-:Y:S02]  /*1730*/  IMAD.MOV R0, RZ, RZ, -R11 ;  /* 0x000000ffff007224 */ /* 0x002fe400078e0a0b */
[----:B------:R-:W-:Y:S02]  /*1740*/  IMAD.MOV.U32 R10, RZ, RZ, RZ ;  /* 0x000000ffff0a7224 */ /* 0x000fe400078e00ff */
[----:B------:R-:W-:Y:S01]  /*1750*/  IMAD R2, R0, R7, RZ ;  /* 0x0000000700027224 */ /* 0x000fe200078e02ff */
[----:B------:R-:W-:-:S03]  /*1760*/  IABS R0, R164 ;  /* 0x000000a400007213 */ /* 0x000fc60000000000 */
[----:B------:R-:W-:Y:S01]  /*1770*/  IMAD.HI.U32 R2, R11, R2, R10 ;  /* 0x000000020b027227 */ /* 0x000fe200078e000a */
[----:B------:R-:W-:-:S05]  /*1780*/  MOV R9, R0 ;  /* 0x0000000000097202 */ /* 0x000fca0000000f00 */
[----:B------:R-:W-:-:S04]  /*1790*/  IMAD.HI.U32 R2, R2, R9, RZ ;  /* 0x0000000902027227 */ /* 0x000fc800078e00ff */
[----:B------:R-:W-:-:S04]  /*17a0*/  IMAD.MOV R0, RZ, RZ, -R2 ;  /* 0x000000ffff007224 */ /* 0x000fc800078e0a02 */
[----:B------:R-:W-:Y:S01]  /*17b0*/  IMAD R0, R7, R0, R9 ;  /* 0x0000000007007224 */ /* 0x000fe200078e0209 */
[----:B------:R-:W-:-:S04]  /*17c0*/  MOV R9, R5 ;  /* 0x0000000500097202 */ /* 0x000fc80000000f00 */
[----:B------:R-:W-:-:S13]  /*17d0*/  ISETP.GT.U32.AND P0, PT, R7, R0, PT ;  /* 0x000000000700720c */ /* 0x000fda0003f04070 */
[-C--:B------:R-:W-:Y:S02]  /*17e0*/  @!P0 IADD3 R0, R0, -R7.reuse, RZ ;  /* 0x8000000700008210 */ /* 0x080fe40007ffe0ff */
[----:B------:R-:W-:Y:S02]  /*17f0*/  @!P0 IADD3 R2, R2, 0x1, RZ ;  /* 0x0000000102028810 */ /* 0x000fe40007ffe0ff */
[----:B------:R-:W-:Y:S02]  /*1800*/  ISETP.GE.U32.AND P2, PT, R0, R7, PT ;  /* 0x000000070000720c */ /* 0x000fe40003f46070 */
[----:B------:R-:W-:Y:S02]  /*1810*/  LOP3.LUT R0, R164, c[0x0][0x1c8], RZ, 0x3c, !PT ;  /* 0x00007200a4007a12 */ /* 0x000fe400078e3cff */
[----:B------:R-:W-:Y:S02]  /*1820*/  ISETP.NE.AND P0, PT, RZ, c[0x0][0x1c8], PT ;  /* 0x00007200ff007a0c */ /* 0x000fe40003f05270 */
[----:B------:R-:W-:-:S02]  /*1830*/  ISETP.GE.AND P1, PT, R0, RZ, PT ;  /* 0x000000ff0000720c */ /* 0x000fc40003f26270 */
[----:B------:R-:W-:-:S04]  /*1840*/  LEA R7, R134, 0xffffffc0, 0x6 ;  /* 0xffffffc086077811 */ /* 0x000fc800078e30ff */
[----:B------:R-:W-:Y:S01]  /*1850*/  SHF.R.S32.HI R133, RZ, 0x1f, R7 ;  /* 0x0000001fff857819 */ /* 0x000fe20000011407 */
[----:B------:R-:W-:Y:S01]  /*1860*/  IMAD.WIDE.U32 R10, R7, c[0x0][0x198], R8 ;  /* 0x00006600070a7a25 */ /* 0x000fe200078e0008 */
[----:B------:R-:W-:-:S03]  /*1870*/  @P2 IADD3 R2, R2, 0x1, RZ ;  /* 0x0000000102022810 */ /* 0x000fc60007ffe0ff */
[----:B------:R-:W-:Y:S02]  /*1880*/  IMAD R0, R133, c[0x0][0x198], RZ ;  /* 0x0000660085007a24 */ /* 0x000fe400078e02ff */
[----:B------:R-:W-:Y:S01]  /*1890*/  @!P1 IMAD.MOV R2, RZ, RZ, -R2 ;  /* 0x000000ffff029224 */ /* 0x000fe200078e0a02 */
[----:B------:R-:W-:Y:S01]  /*18a0*/  @!P0 LOP3.LUT R2, RZ, c[0x0][0x1c8], RZ, 0x33, !PT ;  /* 0x00007200ff028a12 */ /* 0x000fe200078e33ff */
[----:B------:R-:W-:Y:S02]  /*18b0*/  IMAD R5, R7, c[0x0][0x19c], R0 ;  /* 0x0000670007057a24 */ /* 0x000fe400078e0200 */
[----:B------:R-:W-:Y:S01]  /*18c0*/  @P4 IMAD.WIDE.U32 R8, R21, c[0x0][0x1a0], RZ ;  /* 0x0000680015084a25 */ /* 0x000fe200078e00ff */
[----:B------:R-:W-:Y:S02]  /*18d0*/  SHF.R.S32.HI R0, RZ, 0x1f, R2 ;  /* 0x0000001fff007819 */ /* 0x000fe40000011402 */
[----:B------:R-:W-:Y:S01]  /*18e0*/  IADD3 R11, R11, R5, RZ ;  /* 0x000000050b0b7210 */ /* 0x000fe20007ffe0ff */
[----:B------:R-:W-:-:S02]  /*18f0*/  @P4 IMAD R21, R21, c[0x0][0x1a4], R9 ;  /* 0x0000690015154a24 */ /* 0x000fc400078e0209 */
[----:B------:R-:W-:Y:S02]  /*1900*/  IMAD R5, R0, c[0x0][0x1b0], RZ ;  /* 0x00006c0000057a24 */ /* 0x000fe400078e02ff */
[----:B------:R-:W-:-:S04]  /*1910*/  IMAD.WIDE.U32 R158, R2, c[0x0][0x1b0], R10 ;  /* 0x00006c00029e7a25 */ /* 0x000fc800078e000a */
[----:B------:R-:W-:Y:S02]  /*1920*/  IMAD R5, R2, c[0x0][0x1b4], R5 ;  /* 0x00006d0002057a24 */ /* 0x000fe400078e0205 */
[----:B------:R-:W-:Y:S02]  /*1930*/  @P4 IMAD.MOV.U32 R20, RZ, RZ, R8 ;  /* 0x000000ffff144224 */ /* 0x000fe400078e0008 */
[----:B------:R-:W-:Y:S01]  /*1940*/  IMAD.MOV.U32 R9, RZ, RZ, R7 ;  /* 0x000000ffff097224 */ /* 0x000fe200078e0007 */
        /* <DEDUP_REMOVED lines=12> */
.L_x_2794:
        /* <DEDUP_REMOVED lines=9> */
[-C--:B------:R-:W-:Y:S01]  /*1aa0*/  LEA.HI R8, R156, R131.reuse, RZ, 0x6 ;  /* 0x000000839c087211 */ /* 0x080fe200078f30ff */
[----:B------:R-:W-:Y:S01]  /*1ab0*/  IMAD R167, R167, c[0x0][0x1a8], RZ ;  /* 0x00006a00a7a77a24 */ /* 0x000fe200078e02ff */
[----:B------:R-:W-:Y:S01]  /*1ac0*/  LOP3.LUT R62, R162, 0xfffffff8, RZ, 0xc0, !PT ;  /* 0xfffffff8a23e7812 */ /* 0x000fe200078ec0ff */
[----:B------:R-:W-:Y:S01]  /*1ad0*/  IMAD.HI.U32 R152, R11, R152, R22 ;  /* 0x000000980b987227 */ /* 0x000fe200078e0016 */
[----:B------:R-:W-:-:S02]  /*1ae0*/  LEA.HI R11, R156, R131, RZ, 0x4 ;  /* 0x000000839c0b7211 */ /* 0x000fc400078f20ff */
[----:B------:R-:W-:Y:S01]  /*1af0*/  SHF.R.S32.HI R162, RZ, 0x3, R162 ;  /* 0x00000003ffa27819 */ /* 0x000fe200000114a2 */
[----:B------:R-:W-:Y:S01]  /*1b00*/  @!P0 IMAD R6, R4, c[0x0][0x178], RZ ;  /* 0x00005e0004068a24 */ /* 0x000fe200078e02ff */
[----:B------:R-:W-:Y:S01]  /*1b10*/  LOP3.LUT R46, R11, 0xfffffff0, RZ, 0xc0, !PT ;  /* 0xfffffff00b2e7812 */ /* 0x000fe200078ec0ff */
[----:B------:R-:W-:Y:S01]  /*1b20*/  @P0 IMAD.WIDE.U32 R18, R13, c[0x0][0x190], RZ ;  /* 0x000064000d120a25 */ /* 0x000fe200078e00ff */
[----:B------:R-:W-:Y:S02]  /*1b30*/  SHF.R.S32.HI R64, RZ, 0x4, R11 ;  /* 0x00000004ff407819 */ /* 0x000fe4000001140b */
[----:B------:R-:W-:Y:S01]  /*1b40*/  SHF.R.S32.HI R163, RZ, 0x1f, R162 ;  /* 0x0000001fffa37819 */ /* 0x000fe200000114a2 */
[----:B------:R-:W-:Y:S01]  /*1b50*/  @!P0 IMAD.WIDE.U32 R14, R197, c[0x0][0x178], RZ ;  /* 0x00005e00c50e8a25 */ /* 0x000fe200078e00ff */
[----:B------:R-:W-:Y:S02]  /*1b60*/  LEA.HI R11, R11, R64, RZ, 0x1 ;  /* 0x000000400b0b7211 */ /* 0x000fe400078f08ff */
[----:B------:R-:W-:Y:S01]  /*1b70*/  SHF.R.S32.HI R155, RZ, 0x1, R152 ;  /* 0x00000001ff9b7819 */ /* 0x000fe20000011498 */
[----:B-----5:R-:W-:Y:S01]  /*1b80*/  @!P0 IMAD R3, R197, c[0x0][0x17c], R6 ;  /* 0x00005f00c5038a24 */ /* 0x020fe200078e0206 */
[----:B------:R-:W-:Y:S01]  /*1b90*/  LOP3.LUT R11, R11, 0xfffffffe, RZ, 0xc0, !PT ;  /* 0xfffffffe0b0b7812 */ /* 0x000fe200078ec0ff */
[----:B------:R-:W-:Y:S01]  /*1ba0*/  IMAD.IADD R46, R131, 0x1, -R46 ;  /* 0x00000001832e7824 */ /* 0x000fe200078e0a2e */
[----:B------:R-:W-:Y:S01]  /*1bb0*/  LEA.HI R156, R156, R131, RZ, 0x5 ;  /* 0x000000839c9c7211 */ /* 0x000fe200078f28ff */
[----:B------:R-:W-:Y:S01]  /*1bc0*/  @P0 IMAD R13, R13, c[0x0][0x194], R19 ;  /* 0x000065000d0d0a24 */ /* 0x000fe200078e0213 */
[----:B------:R-:W-:Y:S01]  /*1bd0*/  MOV R73, 0x20 ;  /* 0x0000002000497802 */ /* 0x000fe20000000f00 */
[----:B------:R-:W-:Y:S01]  /*1be0*/  @!P0 IMAD.IADD R13, R15, 0x1, R3 ;  /* 0x000000010f0d8824 */ /* 0x000fe200078e0203 */
[----:B------:R-:W-:Y:S01]  /*1bf0*/  SHF.R.S32.HI R3, RZ, 0x1f, R46 ;  /* 0x0000001fff037819 */ /* 0x000fe2000001142e */
[----:B------:R-:W-:Y:S01]  /*1c00*/  IMAD.IADD R62, R131, 0x1, -R62 ;  /* 0x00000001833e7824 */ /* 0x000fe200078e0a3e */
[----:B------:R-:W-:Y:S01]  /*1c10*/  SHF.R.S32.HI R63, RZ, 0x5, R156 ;  /* 0x00000005ff3f7819 */ /* 0x000fe2000001149c */
[----:B------:R-:W-:Y:S01]  /*1c20*/  @P0 IMAD.MOV.U32 R12, RZ, RZ, R18 ;  /* 0x000000ffff0c0224 */ /* 0x000fe200078e0012 */
[----:B------:R-:W-:Y:S01]  /*1c30*/  LEA.HI R3, R3, R46, RZ, 0x3 ;  /* 0x0000002e03037211 */ /* 0x000fe200078f18ff */
[----:B------:R-:W-:Y:S01]  /*1c40*/  @!P0 IMAD.MOV.U32 R12, RZ, RZ, R14 ;  /* 0x000000ffff0c8224 */ /* 0x000fe200078e000e */
[----:B------:R-:W-:Y:S01]  /*1c50*/  SHF.L.U32 R14, R62, 0x3, RZ ;  /* 0x000000033e0e7819 */ /* 0x000fe200000006ff */
[----:B------:R-:W-:Y:S01]  /*1c60*/  IMAD.IADD R64, R64, 0x1, -R11 ;  /* 0x0000000140407824 */ /* 0x000fe200078e0a0b */
[----:B------:R-:W-:Y:S01]  /*1c70*/  LOP3.LUT R11, R3, 0xfffffff8, RZ, 0xc0, !PT ;  /* 0xfffffff8030b7812 */ /* 0x000fe200078ec0ff */
[----:B------:R-:W-:Y:S01]  /*1c80*/  IMAD.SHL.U32 R157, R162, 0x40, RZ ;  /* 0x00000040a29d7824 */ /* 0x000fe200078e00ff */
[----:B------:R-:W-:Y:S01]  /*1c90*/  IADD3 R12, P0, R14, R12, RZ ;  /* 0x0000000c0e0c7210 */ /* 0x000fe20007f1e0ff */
[----:B------:R-:W-:Y:S01]  /*1ca0*/  IMAD.WIDE R16, R17, 0x40, R162 ;  /* 0x0000004011107825 */ /* 0x000fe200078e02a2 */
[----:B------:R-:W-:-:S02]  /*1cb0*/  SHF.R.S32.HI R15, RZ, 0x1f, R14 ;  /* 0x0000001fff0f7819 */ /* 0x000fc4000001140e */
[----:B------:R-:W-:Y:S01]  /*1cc0*/  LOP3.LUT R157, R157, 0x1c0, RZ, 0xc0, !PT ;  /* 0x000001c09d9d7812 */ /* 0x000fe200078ec0ff */
[----:B------:R-:W-:Y:S01]  /*1cd0*/  IMAD.IADD R46, R46, 0x1, -R11 ;  /* 0x000000012e2e7824 */ /* 0x000fe200078e0a0b */
[----:B------:R-:W-:Y:S01]  /*1ce0*/  IADD3 R11, R14, 0x40, RZ ;  /* 0x000000400e0b7810 */ /* 0x000fe20007ffe0ff */
[----:B------:R-:W-:Y:S01]  /*1cf0*/  IMAD.X R13, R15, 0x1, R13, P0 ;  /* 0x000000010f0d7824 */ /* 0x000fe200000e060d */
[----:B------:R-:W-:Y:S01]  /*1d00*/  LOP3.LUT R6, R157, 0x38, R14, 0xf8, !PT ;  /* 0x000000389d067812 */ /* 0x000fe200078ef80e */
[----:B------:R-:W-:Y:S01]  /*1d10*/  IMAD R18, R17, c[0x0][0x190], RZ ;  /* 0x0000640011127a24 */ /* 0x000fe200078e02ff */
[----:B------:R-:W-:Y:S01]  /*1d20*/  ISETP.GE.AND P0, PT, R11, c[0x0][0x220], PT ;  /* 0x000088000b007a0c */ /* 0x000fe20003f06270 */
[C---:B------:R-:W-:Y:S01]  /*1d30*/  IMAD.WIDE.U32 R12, R16.reuse, c[0x0][0x190], R12 ;  /* 0x00006400100c7a25 */ /* 0x040fe200078e000c */
[----:B------:R-:W-:Y:S02]  /*1d40*/  SHF.R.U32.HI R157, RZ, 0x3, R157 ;  /* 0x00000003ff9d7819 */ /* 0x000fe4000001169d */
[----:B------:R-:W-:Y:S01]  /*1d50*/  SEL R17, RZ, 0xffffffff, P0 ;  /* 0xffffffffff117807 */ /* 0x000fe20000000000 */
[----:B------:R-:W-:Y:S01]  /*1d60*/  IMAD R18, R16, c[0x0][0x194], R18 ;  /* 0x0000650010127a24 */ /* 0x000fe200078e0212 */
[----:B------:R-:W-:Y:S01]  /*1d70*/  IADD3 R20, P0, R14, R20, RZ ;  /* 0x000000140e147210 */ /* 0x000fe20007f1e0ff */
[----:B------:R-:W-:Y:S01]  /*1d80*/  IMAD.SHL.U32 R8, R8, 0x8, RZ ;  /* 0x0000000808087824 */ /* 0x000fe200078e00ff */
[----:B------:R-:W-:Y:S01]  /*1d90*/  LOP3.LUT R157, R6, R157, RZ, 0x3c, !PT ;  /* 0x0000009d069d7212 */ /* 0x000fe200078e3cff */
[----:B------:R-:W-:Y:S01]  /*1da0*/  IMAD.IADD R19, R13, 0x1, R18 ;  /* 0x000000010d137824 */ /* 0x000fe200078e0212 */
[----:B------:R-:W-:Y:S01]  /*1db0*/  LOP3.LUT P4, RZ, R46, 0x4, RZ, 0xc0, !PT ;  /* 0x000000042eff7812 */ /* 0x000fe2000788c0ff */
[----:B------:R-:W-:Y:S01]  /*1dc0*/  IMAD.X R21, R15, 0x1, R21, P0 ;  /* 0x000000010f157824 */ /* 0x000fe200000e0615 */
[----:B------:R-:W-:Y:S01]  /*1dd0*/  IADD3 R136, P0, R162, R9, RZ ;  /* 0x00000009a2887210 */ /* 0x000fe20007f1e0ff */
[----:B------:R-:W-:Y:S01]  /*1de0*/  IMAD R13, R0, c[0x0][0x1b8], RZ ;  /* 0x00006e00000d7a24 */ /* 0x000fe200078e02ff */
[----:B------:R-:W-:Y:S01]  /*1df0*/  LOP3.LUT R157, R157, 0xfffffe00, R8, 0xf8, !PT ;  /* 0xfffffe009d9d7812 */ /* 0x000fe200078ef808 */
[----:B------:R-:W-:Y:S01]  /*1e00*/  IMAD.WIDE.U32 R20, R2, c[0x0][0x1b8], R20 ;  /* 0x00006e0002147a25 */ /* 0x000fe200078e0014 */
[----:B------:R-:W-:-:S02]  /*1e10*/  LOP3.LUT P2, RZ, R46, 0x2, RZ, 0xc0, !PT ;  /* 0x000000022eff7812 */ /* 0x000fc4000784c0ff */
[----:B------:R-:W-:Y:S01]  /*1e20*/  ISETP.GE.AND P1, PT, R14, c[0x0][0x220], PT ;  /* 0x000088000e007a0c */ /* 0x000fe20003f26270 */
[----:B------:R-:W-:Y:S01]  /*1e30*/  IMAD R8, R2, c[0x0][0x1bc], R13 ;  /* 0x00006f0002087a24 */ /* 0x000fe200078e020d */
[C---:B------:R-:W-:Y:S01]  /*1e40*/  IADD3 R10, R14.reuse, 0x80, RZ ;  /* 0x000000800e0a7810 */ /* 0x040fe20007ffe0ff */
[----:B------:R-:W-:Y:S01]  /*1e50*/  IMAD.X R133, R163, 0x1, R133, P0 ;  /* 0x00000001a3857824 */ /* 0x000fe200000e0685 */
[----:B------:R-:W-:Y:S01]  /*1e60*/  IADD3 R158, P0, R14, R158, RZ ;  /* 0x0000009e0e9e7210 */ /* 0x000fe20007f1e0ff */
[----:B------:R-:W-:Y:S01]  /*1e70*/  IMAD.IADD R9, R21, 0x1, R8 ;  /* 0x0000000115097824 */ /* 0x000fe200078e0208 */
[----:B------:R-:W-:Y:S01]  /*1e80*/  SEL R6, RZ, 0x1, P1 ;  /* 0x00000001ff067807 */ /* 0x000fe20000800000 */
[----:B------:R-:W-:Y:S01]  /*1e90*/  IMAD R133, R133, c[0x0][0x1a0], RZ ;  /* 0x0000680085857a24 */ /* 0x000fe200078e02ff */
[----:B------:R-:W-:Y:S01]  /*1ea0*/  IADD3.X R159, R15, R5, RZ, P0, !PT ;  /* 0x000000050f9f7210 */ /* 0x000fe200007fe4ff */
[----:B------:R-:W-:Y:S01]  /*1eb0*/  IMAD.MOV.U32 R8, RZ, RZ, R20 ;  /* 0x000000ffff087224 */ /* 0x000fe200078e0014 */
[----:B------:R-:W-:Y:S01]  /*1ec0*/  MOV R18, R12 ;  /* 0x0000000c00127202 */ /* 0x000fe20000000f00 */
[----:B------:R-:W-:Y:S01]  /*1ed0*/  IMAD R133, R136, c[0x0][0x1a4], R133 ;  /* 0x0000690088857a24 */ /* 0x000fe200078e0285 */
[----:B------:R-:W-:Y:S01]  /*1ee0*/  ISETP.GE.AND P1, PT, R10, c[0x0][0x220], PT ;  /* 0x000088000a007a0c */ /* 0x000fe20003f26270 */
[----:B------:R-:W-:Y:S01]  /*1ef0*/  IMAD.WIDE.U32 R136, R136, c[0x0][0x1a0], R8 ;  /* 0x0000680088887a25 */ /* 0x000fe200078e0008 */
[----:B------:R-:W-:-:S02]  /*1f00*/  SHF.R.S32.HI R9, RZ, 0x1f, R68 ;  /* 0x0000001fff097819 */ /* 0x000fc40000011444 */
[----:B------:R-:W-:Y:S01]  /*1f10*/  LOP3.LUT R156, R156, 0xffffffe0, RZ, 0xc0, !PT ;  /* 0xffffffe09c9c7812 */ /* 0x000fe200078ec0ff */
[----:B------:R-:W-:Y:S01]  /*1f20*/  IMAD.SHL.U32 R46, R46, 0x40, RZ ;  /* 0x000000402e2e7824 */ /* 0x000fe200078e00ff */
[----:B------:R-:W-:Y:S01]  /*1f30*/  LEA.HI R66, R9, R68, RZ, 0x6 ;  /* 0x0000004409427211 */ /* 0x000fe200078f30ff */
[----:B------:R-:W-:Y:S01]  /*1f40*/  IMAD.SHL.U32 R13, R64, 0x8, RZ ;  /* 0x00000008400d7824 */ /* 0x000fe200078e00ff */
[----:B------:R-:W-:Y:S01]  /*1f50*/  SEL R154, RZ, 0x4, P1 ;  /* 0x00000004ff9a7807 */ /* 0x000fe20000800000 */
[----:B------:R-:W-:Y:S01]  /*1f60*/  IMAD.SHL.U32 R150, R62, 0x4, RZ ;  /* 0x000000043e967824 */ /* 0x000fe200078e00ff */
[----:B------:R-:W-:Y:S01]  /*1f70*/  SHF.R.S32.HI R66, RZ, 0x6, R66 ;  /* 0x00000006ff427819 */ /* 0x000fe20000011442 */
[----:B------:R-:W-:Y:S01]  /*1f80*/  IMAD.SHL.U32 R3, R3, 0x40, RZ ;  /* 0x0000004003037824 */ /* 0x000fe200078e00ff */
[----:B------:R-:W-:Y:S01]  /*1f90*/  LOP3.LUT R46, R46, 0x1c0, RZ, 0xc0, !PT ;  /* 0x000001c02e2e7812 */ /* 0x000fe200078ec0ff */
[----:B------:R-:W-:Y:S01]  /*1fa0*/  IMAD.SHL.U32 R17, R17, 0x2, RZ ;  /* 0x0000000211117824 */ /* 0x000fe200078e00ff */
[----:B------:R-:W-:Y:S01]  /*1fb0*/  IMNMX R66, R195, R66, !PT ;  /* 0x00000042c3427217 */ /* 0x000fe20007800200 */
[----:B------:R-:W-:Y:S01]  /*1fc0*/  IMAD R151, R162, R155, R150 ;  /* 0x0000009ba2977224 */ /* 0x000fe200078e0296 */
[----:B------:R-:W-:Y:S01]  /*1fd0*/  LOP3.LUT R13, R46, 0x8, R13, 0xf8, !PT ;  /* 0x000000082e0d7812 */ /* 0x000fe200078ef80d */
[----:B------:R-:W-:Y:S01]  /*1fe0*/  IMAD R161, R163, c[0x0][0x198], RZ ;  /* 0x00006600a3a17a24 */ /* 0x000fe200078e02ff */
[----:B------:R-:W-:Y:S01]  /*1ff0*/  ISETP.GT.AND P0, PT, R134, R66, PT ;  /* 0x000000428600720c */ /* 0x000fe20003f04270 */
[----:B------:R-:W-:Y:S01]  /*2000*/  IMAD R167, R164, c[0x0][0x1ac], R167 ;  /* 0x00006b00a4a77a24 */ /* 0x000fe200078e02a7 */
[----:B------:R-:W-:Y:S01]  /*2010*/  SHF.R.U32.HI R46, RZ, 0x3, R46 ;  /* 0x00000003ff2e7819 */ /* 0x000fe2000001162e */
[----:B------:R-:W-:Y:S01]  /*2020*/  IMAD.MOV.U32 R47, RZ, RZ, 0x10 ;  /* 0x00000010ff2f7424 */ /* 0x000fe200078e00ff */
[----:B------:R-:W-:Y:S01]  /*2030*/  LOP3.LUT R17, R17, 0x2, R6, 0xe2, !PT ;  /* 0x0000000211117812 */ /* 0x000fe200078ee206 */
[----:B------:R-:W-:Y:S01]  /*2040*/  IMAD.MOV.U32 R173, RZ, RZ, c[0x0][0x198] ;  /* 0x00006600ffad7624 */ /* 0x000fe200078e00ff */
[----:B------:R-:W-:Y:S01]  /*2050*/  LOP3.LUT R46, R13, R46, RZ, 0x3c, !PT ;  /* 0x0000002e0d2e7212 */ /* 0x000fe200078e3cff */
[----:B------:R-:W-:Y:S01]  /*2060*/  IMAD.IADD R150, R150, 0x1, R151 ;  /* 0x0000000196967824 */ /* 0x000fe200078e0297 */
[----:B------:R-:W-:Y:S01]  /*2070*/  LOP3.LUT R154, R17, R154, RZ, 0xfc, !PT ;  /* 0x0000009a119a7212 */ /* 0x000fe200078efcff */
[----:B------:R-:W-:Y:S01]  /*2080*/  IMAD.WIDE.U32 R164, R164, c[0x0][0x1a8], R18 ;  /* 0x00006a00a4a47a25 */ /* 0x000fe200078e0012 */
[----:B------:R-:W-:-:S02]  /*2090*/  LOP3.LUT R46, R46, 0xfffffe00, R3, 0xf8, !PT ;  /* 0xfffffe002e2e7812 */ /* 0x000fc400078ef803 */
[-C--:B------:R-:W-:Y:S01]  /*20a0*/  SHF.L.U64.HI R60, R173, R98.reuse, c[0x0][0x19c] ;  /* 0x00006700ad3c7619 */ /* 0x080fe20000010262 */
[----:B------:R-:W-:Y:S01]  /*20b0*/  IMAD.MOV.U32 R3, RZ, RZ, c[0x0][0x1a0] ;  /* 0x00006800ff037624 */ /* 0x000fe200078e00ff */
[----:B------:R-:W-:Y:S01]  /*20c0*/  SHF.R.S32.HI R130, RZ, 0x1f, R151 ;  /* 0x0000001fff827819 */ /* 0x000fe20000011497 */
[C---:B------:R-:W-:Y:S01]  /*20d0*/  IMAD R161, R162.reuse, c[0x0][0x19c], R161 ;  /* 0x00006700a2a17a24 */ /* 0x040fe200078e02a1 */
[----:B------:R-:W-:Y:S01]  /*20e0*/  SHF.R.S32.HI R129, RZ, 0x1f, R150 ;  /* 0x0000001fff817819 */ /* 0x000fe20000011496 */
[----:B------:R-:W-:Y:S01]  /*20f0*/  IMAD.WIDE.U32 R158, R162, c[0x0][0x198], R158 ;  /* 0x00006600a29e7a25 */ /* 0x000fe200078e009e */
[----:B------:R-:W-:Y:S02]  /*2100*/  SHF.L.U64.HI R118, R3, R98, c[0x0][0x1a4] ;  /* 0x0000690003767619 */ /* 0x000fe40000010262 */
[----:B------:R-:W-:Y:S01]  /*2110*/  SEL R47, R47, 0xfffffff0, !P2 ;  /* 0xfffffff02f2f7807 */ /* 0x000fe20005000000 */
[----:B------:R-:W-:Y:S01]  /*2120*/  IMAD.SHL.U32 R119, R3, 0x10, RZ ;  /* 0x0000001003777824 */ /* 0x000fe200078e00ff */
[----:B------:R-:W-:Y:S01]  /*2130*/  SEL R45, R73, 0xffffffe0, !P4 ;  /* 0xffffffe0492d7807 */ /* 0x000fe20006000000 */
[----:B------:R-:W-:-:S02]  /*2140*/  IMAD.SHL.U32 R61, R173, 0x10, RZ ;  /* 0x00000010ad3d7824 */ /* 0x000fc400078e00ff */
[----:B------:R-:W-:Y:S02]  /*2150*/  IMAD.IADD R156, R131, 0x1, -R156 ;  /* 0x00000001839c7824 */ /* 0x000fe400078e0a9c */
[----:B------:R-:W-:Y:S02]  /*2160*/  IMAD.SHL.U32 R153, R155, 0x10, RZ ;  /* 0x000000109b997824 */ /* 0x000fe400078e00ff */
[----:B------:R-:W-:Y:S02]  /*2170*/  IMAD.IADD R161, R159, 0x1, R161 ;  /* 0x000000019fa17824 */ /* 0x000fe400078e02a1 */
[----:B------:R-:W-:Y:S02]  /*2180*/  IMAD.IADD R133, R137, 0x1, R133 ;  /* 0x0000000189857824 */ /* 0x000fe400078e0285 */
[----:B------:R-:W-:Y:S02]  /*2190*/  IMAD.IADD R167, R165, 0x1, R167 ;  /* 0x00000001a5a77824 */ /* 0x000fe400078e02a7 */
[----:B------:R-:W-:Y:S01]  /*21a0*/  @!P5 IMAD.MOV.U32 R116, RZ, RZ, RZ ;  /* 0x000000ffff74d224 */ /* 0x000fe200078e00ff */
[----:B------:R-:W-:Y:S05]  /*21b0*/  @!P0 BRA `(.L_x_2796) ;  /* 0x000092c000008947 */ /* 0x000fea0003800000 */
[----:B-1----:R-:W-:Y:S01]  /*21c0*/  SHF.R.S32.HI R5, RZ, 0x1f, R7 ;  /* 0x0000001fff057819 */ /* 0x002fe20000011407 */
[C---:B------:R-:W-:Y:S01]  /*21d0*/  IMAD R6, R4.reuse, c[0x0][0x280], RZ ;  /* 0x0000a00004067a24 */ /* 0x040fe200078e02ff */
[--C-:B------:R-:W-:Y:S01]  /*21e0*/  SHF.R.S32.HI R9, RZ, 0x1f, R68.reuse ;  /* 0x0000001fff097819 */ /* 0x100fe20000011444 */
[----:B------:R-:W-:Y:S01]  /*21f0*/  IMAD R4, R4, c[0x0][0x278], RZ ;  /* 0x00009e0004047a24 */ /* 0x000fe200078e02ff */
[----:B------:R-:W-:Y:S01]  /*2200*/  IADD3 R8, P1, P0, R7, R162, -R68 ;  /* 0x000000a207087210 */ /* 0x000fe2000783e844 */
[----:B------:R-:W-:Y:S01]  /*2210*/  IMAD.WIDE.U32 R12, R197, c[0x0][0x278], R14 ;  /* 0x00009e00c50c7a25 */ /* 0x000fe200078e000e */
[----:B------:R-:W-:Y:S01]  /*2220*/  IADD3 R78, P4, R61, 0x40, RZ ;  /* 0x000000403d4e7810 */ /* 0x000fe20007f9e0ff */
[----:B------:R-:W-:Y:S01]  /*2230*/  UMOV UR8, 0x60 ;  /* 0x0000006000087882 */ /* 0x000fe20000000000 */
[----:B------:R-:W-:Y:S01]  /*2240*/  IADD3.X R5, R5, R163, ~R9, P1, P0 ;  /* 0x000000a305057210 */ /* 0x000fe20000fe0c09 */
[----:B------:R-:W-:Y:S01]  /*2250*/  IMAD R4, R197, c[0x0][0x27c], R4 ;  /* 0x00009f00c5047a24 */ /* 0x000fe200078e0204 */
[----:B------:R-:W-:Y:S01]  /*2260*/  IADD3 R86, P2, R61, 0x80, RZ ;  /* 0x000000803d567810 */ /* 0x000fe20007f5e0ff */
[----:B------:R-:W-:Y:S01]  /*2270*/  IMAD R6, R197, c[0x0][0x284], R6 ;  /* 0x0000a100c5067a24 */ /* 0x000fe200078e0206 */
[----:B------:R-:W-:Y:S01]  /*2280*/  IADD3 R141, R153, 0x40, RZ ;  /* 0x00000040998d7810 */ /* 0x000fe20007ffe0ff */
[----:B------:R-:W-:Y:S01]  /*2290*/  IMAD.WIDE.U32 R16, R197, c[0x0][0x280], R14 ;  /* 0x0000a000c5107a25 */ /* 0x000fe200078e000e */
[----:B------:R-:W-:Y:S01]  /*22a0*/  IADD3 R140, R153, 0x80, RZ ;  /* 0x00000080998c7810 */ /* 0x000fe20007ffe0ff */
[----:B------:R-:W-:Y:S01]  /*22b0*/  ULDC.64 UR4, c[0x0][0x1a0] ;  /* 0x0000680000047ab9 */ /* 0x000fe20000000a00 */
[----:B------:R-:W-:Y:S01]  /*22c0*/  LOP3.LUT R145, R154, 0xffff, RZ, 0xc0, !PT ;  /* 0x0000ffff9a917812 */ /* 0x000fe200078ec0ff */
[----:B------:R-:W-:Y:S01]  /*22d0*/  IMAD R9, R5, c[0x0][0x290], RZ ;  /* 0x0000a40005097a24 */ /* 0x000fe200078e02ff */
[----:B------:R-:W-:Y:S01]  /*22e0*/  UIMAD UR9, UR8, UR5, URZ ;  /* 0x00000005080972a4 */ /* 0x000fe2000f8e023f */
[----:B------:R-:W-:Y:S01]  /*22f0*/  IMAD.IADD R13, R13, 0x1, R4 ;  /* 0x000000010d0d7824 */ /* 0x000fe200078e0204 */
[----:B------:R-:W-:Y:S01]  /*2300*/  UIMAD.WIDE.U32 UR10, UR8, UR4, URZ ;  /* 0x00000004080a72a5 */ /* 0x000fe2000f8e003f */
[----:B------:R-:W-:Y:S01]  /*2310*/  IMAD R5, R5, c[0x0][0x288], RZ ;  /* 0x0000a20005057a24 */ /* 0x000fe200078e02ff */
[----:B------:R-:W-:Y:S01]  /*2320*/  ULDC UR5, c[0x0][0x294] ;  /* 0x0000a50000057ab9 */ /* 0x000fe20000000800 */
[----:B------:R-:W-:Y:S01]  /*2330*/  IMAD.IADD R17, R17, 0x1, R6 ;  /* 0x0000000111117824 */ /* 0x000fe200078e0206 */
[----:B------:R-:W-:Y:S01]  /*2340*/  UIMAD UR5, UR8, UR5, URZ ;  /* 0x00000005080572a4 */ /* 0x000fe2000f8e023f */
[C---:B------:R-:W-:Y:S01]  /*2350*/  IMAD R4, R8.reuse, c[0x0][0x28c], R5 ;  /* 0x0000a30008047a24 */ /* 0x040fe200078e0205 */
[C---:B------:R-:W-:Y:S01]  /*2360*/  LOP3.LUT R149, R145.reuse, 0x1, RZ, 0xc0, !PT ;  /* 0x0000000191957812 */ /* 0x040fe200078ec0ff */
[----:B------:R-:W-:Y:S01]  /*2370*/  IMAD.WIDE.U32 R12, R8, c[0x0][0x288], R12 ;  /* 0x0000a200080c7a25 */ /* 0x000fe200078e000c */
[C---:B------:R-:W-:Y:S01]  /*2380*/  LOP3.LUT R147, R145.reuse, 0x2, RZ, 0xc0, !PT ;  /* 0x0000000291937812 */ /* 0x040fe200078ec0ff */
[----:B------:R-:W-:Y:S01]  /*2390*/  ULDC UR4, c[0x0][0x230] ;  /* 0x00008c0000047ab9 */ /* 0x000fe20000000800 */
[----:B------:R-:W-:Y:S01]  /*23a0*/  IADD3 R148, R162, 0x10, RZ ;  /* 0x00000010a2947810 */ /* 0x000fe20007ffe0ff */
[----:B------:R-:W-:Y:S01]  /*23b0*/  IMAD R9, R8, c[0x0][0x294], R9 ;  /* 0x0000a50008097a24 */ /* 0x000fe200078e0209 */
[----:B------:R-:W-:Y:S01]  /*23c0*/  IADD3 R146, R162, 0x20, RZ ;  /* 0x00000020a2927810 */ /* 0x000fe20007ffe0ff */
[----:B------:R-:W-:Y:S01]  /*23d0*/  IMAD.WIDE.U32 R16, R8, c[0x0][0x290], R16 ;  /* 0x0000a40008107a25 */ /* 0x000fe200078e0010 */
[----:B------:R-:W-:Y:S01]  /*23e0*/  IADD3 R143, R162, 0x30, RZ ;  /* 0x00000030a28f7810 */ /* 0x000fe20007ffe0ff */
[----:B------:R-:W-:Y:S01]  /*23f0*/  UIADD3 UR9, UR11, UR9, URZ ;  /* 0x000000090b097290 */ /* 0x000fe2000fffe03f */
[----:B------:R-:W-:Y:S01]  /*2400*/  SHF.R.S32.HI R128, RZ, 0x1f, R153 ;  /* 0x0000001fff807819 */ /* 0x000fe20000011499 */
[----:B------:R-:W-:Y:S01]  /*2410*/  IMAD.IADD R116, R116, 0x1, R7 ;  /* 0x0000000174747824 */ /* 0x000fe200078e0207 */
[----:B------:R-:W-:Y:S01]  /*2420*/  LOP3.LUT R145, R145, 0x4, RZ, 0xc0, !PT ;  /* 0x0000000491917812 */ /* 0x000fe200078ec0ff */
[----:B------:R-:W-:Y:S01]  /*2430*/  IMAD.IADD R7, R13, 0x1, R4 ;  /* 0x000000010d077824 */ /* 0x000fe200078e0204 */
[----:B------:R-:W-:Y:S01]  /*2440*/  SHF.R.S32.HI R126, RZ, 0x1f, R141 ;  /* 0x0000001fff7e7819 */ /* 0x000fe2000001148d */
[----:B------:R-:W-:Y:S01]  /*2450*/  IMAD.IADD R5, R17, 0x1, R9 ;  /* 0x0000000111057824 */ /* 0x000fe200078e0209 */
[----:B------:R-:W-:Y:S01]  /*2460*/  SHF.R.S32.HI R124, RZ, 0x1f, R140 ;  /* 0x0000001fff7c7819 */ /* 0x000fe2000001148c */
[----:B------:R-:W-:Y:S01]  /*2470*/  IMAD.MOV.U32 R4, RZ, RZ, R16 ;  /* 0x000000ffff047224 */ /* 0x000fe200078e0010 */
[----:B------:R-:W-:Y:S01]  /*2480*/  ULDC.U8 UR8, c[0x0][0x313] ;  /* 0x0000c4c000087ab9 */ /* 0x000fe20000000000 */
[----:B------:R-:W-:-:S02]  /*2490*/  IMAD R111, R0, c[0x0][0x2a0], RZ ;  /* 0x0000a800006f7a24 */ /* 0x000fc400078e02ff */
[----:B------:R-:W-:-:S04]  /*24a0*/  IMAD.WIDE.U32 R4, R2, c[0x0][0x2a0], R4 ;  /* 0x0000a80002047a25 */ /* 0x000fc800078e0004 */
[----:B------:R-:W-:Y:S01]  /*24b0*/  IMAD R111, R2, c[0x0][0x2a4], R111 ;  /* 0x0000a900026f7a24 */ /* 0x000fe200078e026f */
[----:B------:R-:W-:Y:S01]  /*24c0*/  LEA R110, P1, R4, c[0x0][0x270], 0x1 ;  /* 0x00009c00046e7a11 */ /* 0x000fe200078208ff */
[----:B------:R-:W-:Y:S02]  /*24d0*/  IMAD R113, R0, c[0x0][0x298], RZ ;  /* 0x0000a60000717a24 */ /* 0x000fe400078e02ff */
[----:B------:R-:W-:Y:S02]  /*24e0*/  IMAD.IADD R111, R5, 0x1, R111 ;  /* 0x00000001056f7824 */ /* 0x000fe400078e026f */
[----:B------:R-:W-:Y:S02]  /*24f0*/  IMAD.MOV.U32 R6, RZ, RZ, R12 ;  /* 0x000000ffff067224 */ /* 0x000fe400078e000c */
[----:B------:R-:W-:Y:S01]  /*2500*/  IMAD.WIDE.U32 R102, R3, 0x20, RZ ;  /* 0x0000002003667825 */ /* 0x000fe200078e00ff */
[----:B------:R-:W-:Y:S02]  /*2510*/  LEA.HI.X R111, R4, c[0x0][0x274], R111, 0x1, P1 ;  /* 0x00009d00046f7a11 */ /* 0x000fe400008f0c6f */
[----:B------:R-:W-:Y:S01]  /*2520*/  LEA R106, P1, R158, c[0x0][0x168], 0x1 ;  /* 0x00005a009e6a7a11 */ /* 0x000fe200078208ff */
[----:B------:R-:W-:-:S02]  /*2530*/  IMAD R113, R2, c[0x0][0x29c], R113 ;  /* 0x0000a70002717a24 */ /* 0x000fc400078e0271 */
[----:B------:R-:W-:Y:S01]  /*2540*/  IMAD R116, R155, R116, RZ ;  /* 0x000000749b747224 */ /* 0x000fe200078e02ff */
[----:B------:R-:W-:Y:S01]  /*2550*/  LEA.HI.X R105, R158, c[0x0][0x16c], R161, 0x1, P1 ;  /* 0x00005b009e697a11 */ /* 0x000fe200008f0ca1 */
[----:B------:R-:W-:-:S03]  /*2560*/  IMAD.WIDE.U32 R2, R2, c[0x0][0x298], R6 ;  /* 0x0000a60002027a25 */ /* 0x000fc600078e0006 */
[----:B------:R-:W-:Y:S01]  /*2570*/  SHF.R.S32.HI R117, RZ, 0x1f, R116 ;  /* 0x0000001fff757819 */ /* 0x000fe20000011474 */
[----:B------:R-:W-:Y:S01]  /*2580*/  IMAD.MOV.U32 R72, RZ, RZ, c[0x0][0x288] ;  /* 0x0000a200ff487624 */ /* 0x000fe200078e00ff */
[-C--:B------:R-:W-:Y:S01]  /*2590*/  IADD3 R48, P1, R151, R116.reuse, RZ ;  /* 0x0000007497307210 */ /* 0x080fe20007f3e0ff */
[----:B------:R-:W-:Y:S01]  /*25a0*/  IMAD.X R79, RZ, RZ, R60, P4 ;  /* 0x000000ffff4f7224 */ /* 0x000fe200020e063c */
[----:B------:R-:W-:Y:S01]  /*25b0*/  IADD3 R113, R3, R113, RZ ;  /* 0x0000007103717210 */ /* 0x000fe20007ffe0ff */
[----:B------:R-:W-:Y:S01]  /*25c0*/  IMAD R0, R73, c[0x0][0x1a4], RZ ;  /* 0x0000690049007a24 */ /* 0x000fe200078e02ff */
[----:B------:R-:W-:Y:S01]  /*25d0*/  LEA R112, P0, R2, c[0x0][0x268], 0x1 ;  /* 0x00009a0002707a11 */ /* 0x000fe200078008ff */
[----:B------:R-:W-:Y:S01]  /*25e0*/  IMAD.X R3, R130, 0x1, R117, P1 ;  /* 0x0000000182037824 */ /* 0x000fe200008e0675 */
[----:B------:R-:W-:Y:S01]  /*25f0*/  IADD3 R116, P5, R150, R116, RZ ;  /* 0x0000007496747210 */ /* 0x000fe20007fbe0ff */
[----:B------:R-:W-:Y:S01]  /*2600*/  IMAD.SHL.U32 R70, R72, 0x10, RZ ;  /* 0x0000001048467824 */ /* 0x000fe200078e00ff */
[----:B------:R-:W-:Y:S01]  /*2610*/  LEA.HI.X R113, R2, c[0x0][0x26c], R113, 0x1, P0 ;  /* 0x00009b0002717a11 */ /* 0x000fe200000f0c71 */
[----:B------:R-:W-:Y:S01]  /*2620*/  IMAD.IADD R0, R103, 0x1, R0 ;  /* 0x0000000167007824 */ /* 0x000fe200078e0200 */
[C---:B------:R-:W-:Y:S01]  /*2630*/  LEA R108, P0, R136.reuse, c[0x0][0x170], 0x1 ;  /* 0x00005c00886c7a11 */ /* 0x040fe200078008ff */
[----:B------:R-:W-:Y:S01]  /*2640*/  IMAD.X R117, R129, 0x1, R117, P5 ;  /* 0x0000000181757824 */ /* 0x000fe200028e0675 */
[C---:B------:R-:W-:Y:S01]  /*2650*/  IADD3 R80, P4, R61.reuse, R78, RZ ;  /* 0x0000004e3d507210 */ /* 0x040fe20007f9e0ff */
[----:B------:R-:W-:Y:S01]  /*2660*/  IMAD.X R87, RZ, RZ, R60, P2 ;  /* 0x000000ffff577224 */ /* 0x000fe200010e063c */
[----:B------:R-:W-:Y:S01]  /*2670*/  LEA.HI.X R109, R136, c[0x0][0x174], R133, 0x1, P0 ;  /* 0x00005d00886d7a11 */ /* 0x000fe200000f0c85 */
[----:B------:R-:W-:Y:S01]  /*2680*/  IMAD.SHL.U32 R103, R102, 0x2, RZ ;  /* 0x0000000266677824 */ /* 0x000fe200078e00ff */
[----:B------:R-:W-:Y:S01]  /*2690*/  SHF.L.U64.HI R69, R72, R98, c[0x0][0x28c] ;  /* 0x0000a30048457619 */ /* 0x000fe20000010262 */
[----:B------:R-:W-:Y:S01]  /*26a0*/  IMAD.X R81, R60, 0x1, R79, P4 ;  /* 0x000000013c517824 */ /* 0x000fe200020e064f */
[----:B------:R-:W-:Y:S01]  /*26b0*/  IADD3 R75, P0, R70, 0x40, RZ ;  /* 0x00000040464b7810 */ /* 0x000fe20007f1e0ff */
[----:B------:R-:W-:Y:S01]  /*26c0*/  IMAD.MOV.U32 R170, RZ, RZ, c[0x0][0x290] ;  /* 0x0000a400ffaa7624 */ /* 0x000fe200078e00ff */
[C---:B------:R-:W-:Y:S01]  /*26d0*/  SHF.L.U64.HI R117, R116.reuse, 0x1, R117 ;  /* 0x0000000174757819 */ /* 0x040fe20000010275 */
[----:B------:R-:W-:Y:S01]  /*26e0*/  IMAD.SHL.U32 R116, R116, 0x2, RZ ;  /* 0x0000000274747824 */ /* 0x000fe200078e00ff */
[----:B------:R-:W-:Y:S01]  /*26f0*/  IADD3 R88, P2, R61, R86, RZ ;  /* 0x000000563d587210 */ /* 0x000fe20007f5e0ff */
[----:B------:R-:W-:Y:S01]  /*2700*/  IMAD.MOV.U32 R71, RZ, RZ, 0x5 ;  /* 0x00000005ff477424 */ /* 0x000fe200078e00ff */
[----:B------:R-:W-:Y:S01]  /*2710*/  IADD3 R83, P4, R70, 0x80, RZ ;  /* 0x0000008046537810 */ /* 0x000fe20007f9e0ff */
[----:B------:R-:W-:Y:S01]  /*2720*/  IMAD.X R74, RZ, RZ, R69, P0 ;  /* 0x000000ffff4a7224 */ /* 0x000fe200000e0645 */
[----:B------:R-:W-:Y:S01]  /*2730*/  SHF.L.U64.HI R102, R102, 0x1, R0 ;  /* 0x0000000166667819 */ /* 0x000fe20000010200 */
[C---:B------:R-:W-:Y:S01]  /*2740*/  IMAD.IADD R139, R153.reuse, 0x1, R141 ;  /* 0x00000001998b7824 */ /* 0x040fe200078e028d */
[----:B------:R-:W-:Y:S01]  /*2750*/  IADD3.X R89, R60, R87, RZ, P2, !PT ;  /* 0x000000573c597210 */ /* 0x000fe200017fe4ff */
[----:B------:R-:W-:Y:S01]  /*2760*/  IMAD.IADD R138, R153, 0x1, R140 ;  /* 0x00000001998a7824 */ /* 0x000fe200078e028c */
[----:B------:R-:W-:Y:S01]  /*2770*/  IADD3 R97, P1, R61, R88, RZ ;  /* 0x000000583d617210 */ /* 0x000fe20007f3e0ff */
[----:B------:R-:W-:Y:S01]  /*2780*/  IMAD.SHL.U32 R99, R170, 0x10, RZ ;  /* 0x00000010aa637824 */ /* 0x000fe200078e00ff */
[C---:B------:R-:W-:Y:S01]  /*2790*/  SHF.L.U64.HI R0, R48.reuse, 0x1, R3 ;  /* 0x0000000130007819 */ /* 0x040fe20000010203 */
[----:B------:R-:W-:Y:S01]  /*27a0*/  IMAD.SHL.U32 R48, R48, 0x2, RZ ;  /* 0x0000000230307824 */ /* 0x000fe200078e00ff */
[----:B------:R-:W-:Y:S01]  /*27b0*/  IADD3.X R82, RZ, R69, RZ, P4, !PT ;  /* 0x00000045ff527210 */ /* 0x000fe200027fe4ff */
[----:B------:R-:W-:Y:S01]  /*27c0*/  IMAD.X R96, R60, 0x1, R89, P1 ;  /* 0x000000013c607824 */ /* 0x000fe200008e0659 */
[----:B------:R-:W-:Y:S01]  /*27d0*/  IADD3 R85, P5, R83, R70, RZ ;  /* 0x0000004653557210 */ /* 0x000fe20007fbe0ff */
[----:B------:R-:W-:Y:S01]  /*27e0*/  IMAD.SHL.U32 R144, R155, 0x20, RZ ;  /* 0x000000209b907824 */ /* 0x000fe200078e00ff */
[----:B------:R-:W-:Y:S01]  /*27f0*/  IADD3 R93, P2, R61, R80, RZ ;  /* 0x000000503d5d7210 */ /* 0x000fe20007f5e0ff */
[----:B------:R-:W-:Y:S01]  /*2800*/  IMAD R142, R155, 0x30, RZ ;  /* 0x000000309b8e7824 */ /* 0x000fe200078e02ff */
[----:B------:R-:W-:Y:S01]  /*2810*/  IADD3 R77, P0, R75, R70, RZ ;  /* 0x000000464b4d7210 */ /* 0x000fe20007f1e0ff */
[----:B------:R-:W-:Y:S01]  /*2820*/  IMAD.X R84, R82, 0x1, R69, P5 ;  /* 0x0000000152547824 */ /* 0x000fe200028e0645 */
[----:B------:R-:W-:Y:S01]  /*2830*/  IADD3 R114, P4, R116, c[0x0][0x2b0], RZ ;  /* 0x0000ac0074727a10 */ /* 0x000fe20007f9e0ff */
[C---:B------:R-:W-:Y:S01]  /*2840*/  IMAD.IADD R135, R153.reuse, 0x1, R139 ;  /* 0x0000000199877824 */ /* 0x040fe200078e028b */
[C---:B------:R-:W-:Y:S01]  /*2850*/  SHF.L.U64.HI R98, R170.reuse, R98, c[0x0][0x294] ;  /* 0x0000a500aa627619 */ /* 0x040fe20000010262 */
[----:B------:R-:W-:Y:S01]  /*2860*/  IMAD.IADD R132, R153, 0x1, R138 ;  /* 0x0000000199847824 */ /* 0x000fe200078e028a */
[----:B------:R-:W-:Y:S01]  /*2870*/  SHF.L.U64.HI R100, R170, R71, c[0x0][0x294] ;  /* 0x0000a500aa647619 */ /* 0x000fe20000010247 */
[----:B------:R-:W-:Y:S01]  /*2880*/  IMAD.X R92, R60, 0x1, R81, P2 ;  /* 0x000000013c5c7824 */ /* 0x000fe200010e0651 */
[C---:B------:R-:W-:Y:S01]  /*2890*/  SHF.L.U32 R101, R170.reuse, 0x5, RZ ;  /* 0x00000005aa657819 */ /* 0x040fe200000006ff */
[----:B------:R-:W-:Y:S01]  /*28a0*/  IMAD.WIDE.U32 R170, R170, 0x60, RZ ;  /* 0x00000060aaaa7825 */ /* 0x000fe200078e00ff */
[----:B------:R-:W-:-:S02]  /*28b0*/  IADD3.X R115, R117, c[0x0][0x2b4], RZ, P4, !PT ;  /* 0x0000ad0075737a10 */ /* 0x000fc400027fe4ff */
[----:B------:R-:W-:Y:S01]  /*28c0*/  IADD3 R16, P1, R48, c[0x0][0x2b0], RZ ;  /* 0x0000ac0030107a10 */ /* 0x000fe20007f3e0ff */
[----:B------:R-:W-:Y:S01]  /*28d0*/  IMAD.X R76, R74, 0x1, R69, P0 ;  /* 0x000000014a4c7824 */ /* 0x000fe200000e0645 */
[-C--:B------:R-:W-:Y:S01]  /*28e0*/  IADD3 R91, P5, R77, R70.reuse, RZ ;  /* 0x000000464d5b7210 */ /* 0x080fe20007fbe0ff */
[----:B------:R-:W-:Y:S01]  /*28f0*/  IMAD R73, R73, c[0x0][0x19c], RZ ;  /* 0x0000670049497a24 */ /* 0x000fe200078e02ff */
[----:B------:R-:W-:Y:S01]  /*2900*/  IADD3 R95, P4, R85, R70, RZ ;  /* 0x00000046555f7210 */ /* 0x000fe20007f9e0ff */
[----:B------:R-:W-:Y:S01]  /*2910*/  IMAD.WIDE.U32 R172, R173, 0x20, RZ ;  /* 0x00000020adac7825 */ /* 0x000fe200078e00ff */
[----:B------:R-:W-:Y:S02]  /*2920*/  IADD3 R116, P2, R116, c[0x0][0x2a8], RZ ;  /* 0x0000aa0074747a10 */ /* 0x000fe40007f5e0ff */
[----:B------:R-:W-:Y:S01]  /*2930*/  IADD3 R48, P0, R48, c[0x0][0x2a8], RZ ;  /* 0x0000aa0030307a10 */ /* 0x000fe20007f1e0ff */
[----:B------:R-:W-:Y:S01]  /*2940*/  IMAD.MOV.U32 R9, RZ, RZ, R134 ;  /* 0x000000ffff097224 */ /* 0x000fe200078e0086 */
[C---:B------:R-:W-:Y:S01]  /*2950*/  SHF.L.U64.HI R71, R72.reuse, R71, c[0x0][0x28c] ;  /* 0x0000a30048477619 */ /* 0x040fe20000010247 */
[----:B------:R-:W-:Y:S01]  /*2960*/  IMAD.SHL.U32 R72, R72, 0x20, RZ ;  /* 0x0000002048487824 */ /* 0x000fe200078e00ff */
[----:B------:R-:W-:Y:S01]  /*2970*/  SHF.L.U64.HI R100, R101, 0x1, R100 ;  /* 0x0000000165647819 */ /* 0x000fe20000010264 */
[----:B------:R-:W-:Y:S01]  /*2980*/  IMAD.IADD R73, R173, 0x1, R73 ;  /* 0x00000001ad497824 */ /* 0x000fe200078e0249 */
[----:B------:R-:W-:Y:S01]  /*2990*/  SHF.L.U64.HI R98, R99, 0x1, R98 ;  /* 0x0000000163627819 */ /* 0x000fe20000010262 */
[----:B------:R-:W-:Y:S01]  /*29a0*/  IMAD.SHL.U32 R101, R101, 0x2, RZ ;  /* 0x0000000265657824 */ /* 0x000fe200078e00ff */
[----:B------:R-:W-:Y:S01]  /*29b0*/  SHF.R.S32.HI R127, RZ, 0x1f, R144 ;  /* 0x0000001fff7f7819 */ /* 0x000fe20000011490 */
[----:B------:R-:W-:Y:S01]  /*29c0*/  IMAD.SHL.U32 R99, R99, 0x2, RZ ;  /* 0x0000000263637824 */ /* 0x000fe200078e00ff */
[----:B------:R-:W-:Y:S01]  /*29d0*/  SHF.R.S32.HI R125, RZ, 0x1f, R142 ;  /* 0x0000001fff7d7819 */ /* 0x000fe2000001148e */
[----:B------:R-:W-:Y:S01]  /*29e0*/  IMAD.X R90, R76, 0x1, R69, P5 ;  /* 0x000000014c5a7824 */ /* 0x000fe200028e0645 */
[----:B------:R-:W-:Y:S01]  /*29f0*/  SHF.R.S32.HI R123, RZ, 0x1f, R139 ;  /* 0x0000001fff7b7819 */ /* 0x000fe2000001148b */
[----:B------:R-:W-:Y:S01]  /*2a00*/  IMAD.X R94, R84, 0x1, R69, P4 ;  /* 0x00000001545e7824 */ /* 0x000fe200020e0645 */
[----:B------:R-:W-:-:S02]  /*2a10*/  SHF.R.S32.HI R122, RZ, 0x1f, R138 ;  /* 0x0000001fff7a7819 */ /* 0x000fc4000001148a */
[----:B------:R-:W-:Y:S02]  /*2a20*/  IADD3 R104, R171, UR5, RZ ;  /* 0x00000005ab687c10 */ /* 0x000fe4000fffe0ff */
[----:B------:R-:W-:Y:S02]  /*2a30*/  SHF.R.S32.HI R121, RZ, 0x1f, R135 ;  /* 0x0000001fff797819 */ /* 0x000fe40000011487 */
[----:B------:R-:W-:Y:S02]  /*2a40*/  SHF.R.S32.HI R120, RZ, 0x1f, R132 ;  /* 0x0000001fff787819 */ /* 0x000fe40000011484 */
[----:B------:R-:W-:Y:S02]  /*2a50*/  IADD3.X R117, R117, c[0x0][0x2ac], RZ, P2, !PT ;  /* 0x0000ab0075757a10 */ /* 0x000fe400017fe4ff */
[C---:B------:R-:W-:Y:S02]  /*2a60*/  IADD3.X R17, R0.reuse, c[0x0][0x2b4], RZ, P1, !PT ;  /* 0x0000ad0000117a10 */ /* 0x040fe40000ffe4ff */
[----:B------:R-:W-:-:S02]  /*2a70*/  IADD3.X R49, R0, c[0x0][0x2ac], RZ, P0, !PT ;  /* 0x0000ab0000317a10 */ /* 0x000fc400007fe4ff */
.L_x_2889:
        /* <DEDUP_REMOVED lines=8> */
[----:B--23--:R-:W-:-:S05]  /*2b00*/  @!P6 BRA `(.L_x_2798) ;  /* 0x000000900000e947 */ /* 0x00cfca0003800000 */
        /* <DEDUP_REMOVED lines=9> */
.L_x_2798:
[----:B------:R-:W-:Y:S05]  /*2ba0*/  BSYNC B0 ;  /* 0x0000000000007941 */ /* 0x000fea0003800000 */
.L_x_2797:
        /* <DEDUP_REMOVED lines=18> */
.L_x_2800:
[----:B------:R-:W-:Y:S05]  /*2cd0*/  BSYNC B0 ;  /* 0x0000000000007941 */ /* 0x000fea0003800000 */
.L_x_2799:
        /* <DEDUP_REMOVED lines=18> */
.L_x_2802:
[----:B------:R-:W-:Y:S05]  /*2e00*/  BSYNC B0 ;  /* 0x0000000000007941 */ /* 0x000fea0003800000 */
.L_x_2801:
        /* <DEDUP_REMOVED lines=18> */
.L_x_2804:
[----:B------:R-:W-:Y:S05]  /*2f30*/  BSYNC B0 ;  /* 0x0000000000007941 */ /* 0x000fea0003800000 */
.L_x_2803:
        /* <DEDUP_REMOVED lines=65> */
.L_x_2810:
[----:B------:R-:W-:Y:S05]  /*3350*/  BSYNC B0 ;  /* 0x0000000000007941 */ /* 0x000fea0003800000 */
.L_x_2809:
        /* <DEDUP_REMOVED lines=54> */
.L_x_2812:
[----:B------:R-:W-:Y:S05]  /*36c0*/  BSYNC B0 ;  /* 0x0000000000007941 */ /* 0x000fea0003800000 */
.L_x_2811:
        /* <DEDUP_REMOVED lines=53> */
.L_x_2808:
[----:B------:R-:W-:Y:S05]  /*3a20*/  BSYNC B1 ;  /* 0x0000000000017941 */ /* 0x000fea0003800000 */
.L_x_2807:
        /* <DEDUP_REMOVED lines=64> */
.L_x_2816:
[----:B------:R-:W-:Y:S05]  /*3e30*/  BSYNC B0 ;  /* 0x0000000000007941 */ /* 0x000fea0003800000 */
.L_x_2815:
        /* <DEDUP_REMOVED lines=57> */
.L_x_2818:
[----:B------:R-:W-:Y:S05]  /*41d0*/  BSYNC B0 ;  /* 0x0000000000007941 */ /* 0x000fea0003800000 */
.L_x_2817:
        /* <DEDUP_REMOVED lines=56> */
.L_x_2814:
[----:B------:R-:W-:Y:S05]  /*4560*/  BSYNC B1 ;  /* 0x0000000000017941 */ /* 0x000fea0003800000 */
.L_x_2813:
        /* <DEDUP_REMOVED lines=64> */
.L_x_2822:
[----:B------:R-:W-:Y:S05]  /*4970*/  BSYNC B0 ;  /* 0x0000000000007941 */ /* 0x000fea0003800000 */
.L_x_2821:
        /* <DEDUP_REMOVED lines=57> */
.L_x_2824:
[----:B------:R-:W-:Y:S05]  /*4d10*/  BSYNC B0 ;  /* 0x0000000000007941 */ /* 0x000fea0003800000 */
.L_x_2823:
        /* <DEDUP_REMOVED lines=56> */
.L_x_2820:
[----:B------:R-:W-:Y:S05]  /*50a0*/  BSYNC B1 ;  /* 0x0000000000017941 */ /* 0x000fea0003800000 */
.L_x_2819:
        /* <DEDUP_REMOVED lines=68> */
.L_x_2828:
[----:B------:R-:W-:Y:S05]  /*54f0*/  BSYNC B0 ;  /* 0x0000000000007941 */ /* 0x000fea0003800000 */
.L_x_2827:
        /* <DEDUP_REMOVED lines=57> */
.L_x_2830:
[----:B------:R-:W-:Y:S05]  /*5890*/  BSYNC B0 ;  /* 0x0000000000007941 */ /* 0x000fea0003800000 */
.L_x_2829:
        /* <DEDUP_REMOVED lines=56> */
.L_x_2826:
[----:B------:R-:W-:Y:S05]  /*5c20*/  BSYNC B1 ;  /* 0x0000000000017941 */ /* 0x000fea0003800000 */
.L_x_2825:
        /* <DEDUP_REMOVED lines=8> */
.L_x_2806:
        /* <DEDUP_REMOVED lines=95> */
.L_x_2837:
[----:B------:R-:W-:Y:S05]  /*62a0*/  BSYNC B0 ;  /* 0x0000000000007941 */ /* 0x000fea0003800000 */
.L_x_2836:
[----:B------:R-:W-:Y:S05]  /*62b0*/  MOV R107, R105 ;  /* 0x00000069006b7202 */ /* 0x000fea0000000f00 */
[----:B-----5:R2:W-:Y:S02]  /*62c0*/  STG.E.128 [R106.64], R52 ;  /* 0x000000346a007986 */ /* 0x0205e4000c101d06 */
.L_x_2835:
[----:B------:R-:W-:Y:S05]  /*62d0*/  BSYNC B1 ;  /* 0x0000000000017941 */ /* 0x000fea0003800000 */
.L_x_2834:
        /* <DEDUP_REMOVED lines=94> */
.L_x_2841:
[----:B------:R-:W-:Y:S05]  /*68c0*/  BSYNC B0 ;  /* 0x0000000000007941 */ /* 0x000fea0003800000 */
.L_x_2840:
[----:B------:R-:W-:Y:S05]  /*68d0*/  MOV R107, R105 ;  /* 0x00000069006b7202 */ /* 0x000fea0000000f00 */
[----:B-----5:R3:W-:Y:S02]  /*68e0*/  STG.E.128 [R106.64+0x80], R52 ;  /* 0x000080346a007986 */ /* 0x0207e4000c101d06 */
.L_x_2839:
[----:B------:R-:W-:Y:S05]  /*68f0*/  BSYNC B1 ;  /* 0x0000000000017941 */ /* 0x000fea0003800000 */
.L_x_2838:
        /* <DEDUP_REMOVED lines=93> */
.L_x_2843:
[----:B------:R-:W-:Y:S05]  /*6ed0*/  BSYNC B0 ;  /* 0x0000000000007941 */ /* 0x000fea0003800000 */
.L_x_2842:
[----:B------:R-:W-:Y:S05]  /*6ee0*/  MOV R107, R105 ;  /* 0x00000069006b7202 */ /* 0x000fea0000000f00 */
[----:B-----5:R3:W-:Y:S02]  /*6ef0*/  STG.E.128 [R106.64+0x100], R52 ;  /* 0x000100346a007986 */ /* 0x0207e4000c101d06 */
.L_x_2833:
[----:B------:R-:W-:Y:S05]  /*6f00*/  BSYNC B2 ;  /* 0x0000000000027941 */ /* 0x000fea0003800000 */
.L_x_2832:
        /* <DEDUP_REMOVED lines=98> */
.L_x_2849:
[----:B------:R-:W-:Y:S05]  /*7530*/  BSYNC B0 ;  /* 0x0000000000007941 */ /* 0x000fea0003800000 */
.L_x_2848:
[C---:B------:R-:W-:Y:S04]  /*7540*/  LEA R2, P0, R61.reuse, R106, 0x1 ;  /* 0x0000006a3d027211 */ /* 0x040fe800078008ff */
[----:B------:R-:W-:Y:S05]  /*7550*/  LEA.HI.X R3, R61, R105, R60, 0x1, P0 ;  /* 0x000000693d037211 */ /* 0x000fea00000f0c3c */
[----:B-----5:R1:W-:Y:S04]  /*7560*/  STG.E.128 [R2.64], R56 ;  /* 0x0000003802007986 */ /* 0x0203e8000c101d06 */
.L_x_2847:
[----:B------:R-:W-:Y:S05]  /*7570*/  BSYNC B1 ;  /* 0x0000000000017941 */ /* 0x000fea0003800000 */
.L_x_2846:
        /* <DEDUP_REMOVED lines=96> */
.L_x_2853:
[----:B------:R-:W-:Y:S05]  /*7b80*/  BSYNC B0 ;  /* 0x0000000000007941 */ /* 0x000fea0003800000 */
.L_x_2852:
[C---:B------:R-:W-:Y:S04]  /*7b90*/  LEA R2, P0, R78.reuse, R106, 0x1 ;  /* 0x0000006a4e027211 */ /* 0x040fe800078008ff */
[----:B------:R-:W-:Y:S05]  /*7ba0*/  LEA.HI.X R3, R78, R105, R79, 0x1, P0 ;  /* 0x000000694e037211 */ /* 0x000fea00000f0c4f */
[----:B-----5:R4:W-:Y:S04]  /*7bb0*/  STG.E.128 [R2.64], R56 ;  /* 0x0000003802007986 */ /* 0x0209e8000c101d06 */
.L_x_2851:
[----:B------:R-:W-:Y:S05]  /*7bc0*/  BSYNC B1 ;  /* 0x0000000000017941 */ /* 0x000fea0003800000 */
.L_x_2850:
        /* <DEDUP_REMOVED lines=23> */
[----:B-1----:R-:W-:Y:S02]  /*7d40*/  LEA R176, P0, R107, R114, 0x1 ;  /* 0x000000726bb07211 */ /* 0x002fe400078008ff */
[-C--:B------:R-:W-:Y:S01]  /*7d50*/  LEA.HI.X.SX32 R174, R175, R124.reuse, 0x1, P5 ;  /* 0x0000007cafae7211 */ /* 0x080fe200028f0eff */
[----:B------:R-:W2:Y:S01]  /*7d60*/  LDG.E.128 R28, [R18.64] ;  /* 0x00000006121c7981 */ /* 0x000ea2000c1e1d00 */
[----:B------:R-:W-:Y:S02]  /*7d70*/  MOV R175, RZ ;  /* 0x000000ff00af7202 */ /* 0x000fe40000000f00 */
[----:B------:R-:W-:Y:S02]  /*7d80*/  @P4 IADD3 R175, RZ, -UR5, RZ ;  /* 0x80000005ffaf4c10 */ /* 0x000fe4000fffe0ff */
[----:B------:R-:W-:Y:S02]  /*7d90*/  LEA.HI.X R177, R107, R115, R174, 0x1, P0 ;  /* 0x000000736bb17211 */ /* 0x000fe400000f0cae */
[----:B------:R-:W-:Y:S04]  /*7da0*/  IADD3 R107, P0, R140, R175, RZ ;  /* 0x000000af8c6b7210 */ /* 0x000fe80007f1e0ff */
[----:B------:R-:W-:Y:S01]  /*7db0*/  LEA.HI.X.SX32 R174, R175, R124, 0x1, P0 ;  /* 0x0000007cafae7211 */ /* 0x000fe200000f0eff */
[----:B------:R-:W3:Y:S01]  /*7dc0*/  LDG.E.128 R176, [R176.64] ;  /* 0x00000006b0b07981 */ /* 0x000ee2000c1e1d00 */
        /* <DEDUP_REMOVED lines=16> */
[----:B------:R-:W-:Y:S01]  /*7ed0*/  HADD2.F32 R24, -RZ, R178.H0_H0 ;  /* 0x200000b2ff187230 */ /* 0x000fe20000004100 */
[----:B------:R-:W-:Y:S01]  /*7ee0*/  @!P4 FADD.FTZ R23, -R23, -RZ ;  /* 0x800000ff1717c221 */ /* 0x000fe20000010100 */
[----:B----4-:R-:W-:Y:S01]  /*7ef0*/  HADD2.F32 R35, -RZ, R52.H0_H0 ;  /* 0x20000034ff237230 */ /* 0x010fe20000004100 */
        /* <DEDUP_REMOVED lines=44> */
.L_x_2855:
[----:B------:R-:W-:Y:S05]  /*81c0*/  BSYNC B0 ;  /* 0x0000000000007941 */ /* 0x000fea0003800000 */
.L_x_2854:
[C---:B------:R-:W-:Y:S04]  /*81d0*/  LEA R2, P0, R86.reuse, R106, 0x1 ;  /* 0x0000006a56027211 */ /* 0x040fe800078008ff */
[----:B------:R-:W-:Y:S05]  /*81e0*/  LEA.HI.X R3, R86, R105, R87, 0x1, P0 ;  /* 0x0000006956037211 */ /* 0x000fea00000f0c57 */
[----:B-----5:R4:W-:Y:S04]  /*81f0*/  STG.E.128 [R2.64], R56 ;  /* 0x0000003802007986 */ /* 0x0209e8000c101d06 */
.L_x_2845:
[----:B------:R-:W-:Y:S05]  /*8200*/  BSYNC B2 ;  /* 0x0000000000027941 */ /* 0x000fea0003800000 */
.L_x_2844:
        /* <DEDUP_REMOVED lines=98> */
.L_x_2861:
[----:B------:R-:W-:Y:S05]  /*8830*/  BSYNC B0 ;  /* 0x0000000000007941 */ /* 0x000fea0003800000 */
.L_x_2860:
[C---:B------:R-:W-:Y:S04]  /*8840*/  LEA R2, P0, R172.reuse, R106, 0x1 ;  /* 0x0000006aac027211 */ /* 0x040fe800078008ff */
[----:B------:R-:W-:Y:S05]  /*8850*/  LEA.HI.X R3, R172, R105, R73, 0x1, P0 ;  /* 0x00000069ac037211 */ /* 0x000fea00000f0c49 */
[----:B-----5:R4:W-:Y:S04]  /*8860*/  STG.E.128 [R2.64], R56 ;  /* 0x0000003802007986 */ /* 0x0209e8000c101d06 */
.L_x_2859:
[----:B------:R-:W-:Y:S05]  /*8870*/  BSYNC B1 ;  /* 0x0000000000017941 */ /* 0x000fea0003800000 */
.L_x_2858:
        /* <DEDUP_REMOVED lines=96> */
.L_x_2865:
[----:B------:R-:W-:Y:S05]  /*8e80*/  BSYNC B0 ;  /* 0x0000000000007941 */ /* 0x000fea0003800000 */
.L_x_2864:
[C---:B------:R-:W-:Y:S04]  /*8e90*/  LEA R2, P0, R80.reuse, R106, 0x1 ;  /* 0x0000006a50027211 */ /* 0x040fe800078008ff */
[----:B------:R-:W-:Y:S05]  /*8ea0*/  LEA.HI.X R3, R80, R105, R81, 0x1, P0 ;  /* 0x0000006950037211 */ /* 0x000fea00000f0c51 */
[----:B-----5:R4:W-:Y:S04]  /*8eb0*/  STG.E.128 [R2.64], R56 ;  /* 0x0000003802007986 */ /* 0x0209e8000c101d06 */
.L_x_2863:
[----:B------:R-:W-:Y:S05]  /*8ec0*/  BSYNC B1 ;  /* 0x0000000000017941 */ /* 0x000fea0003800000 */
.L_x_2862:
        /* <DEDUP_REMOVED lines=95> */
.L_x_2867:
[----:B------:R-:W-:Y:S05]  /*94c0*/  BSYNC B0 ;  /* 0x0000000000007941 */ /* 0x000fea0003800000 */
.L_x_2866:
[C---:B------:R-:W-:Y:S04]  /*94d0*/  LEA R2, P0, R88.reuse, R106, 0x1 ;  /* 0x0000006a58027211 */ /* 0x040fe800078008ff */
[----:B------:R-:W-:Y:S05]  /*94e0*/  LEA.HI.X R3, R88, R105, R89, 0x1, P0 ;  /* 0x0000006958037211 */ /* 0x000fea00000f0c59 */
[----:B-----5:R4:W-:Y:S04]  /*94f0*/  STG.E.128 [R2.64], R56 ;  /* 0x0000003802007986 */ /* 0x0209e8000c101d06 */
.L_x_2857:
[----:B------:R-:W-:Y:S05]  /*9500*/  BSYNC B2 ;  /* 0x0000000000027941 */ /* 0x000fea0003800000 */
.L_x_2856:
        /* <DEDUP_REMOVED lines=100> */
.L_x_2873:
[----:B------:R-:W-:Y:S05]  /*9b50*/  BSYNC B0 ;  /* 0x0000000000007941 */ /* 0x000fea0003800000 */
.L_x_2872:
[C---:B------:R-:W-:Y:S01]  /*9b60*/  IMAD R0, R175.reuse, c[0x0][0x19c], RZ ;  /* 0x00006700af007a24 */ /* 0x040fe200078e02ff */
[----:B--23--:R-:W-:Y:S05]  /*9b70*/  MOV R107, R105 ;  /* 0x00000069006b7202 */ /* 0x00cfea0000000f00 */
[----:B------:R-:W-:Y:S05]  /*9b80*/  IMAD.WIDE.U32 R2, R175, c[0x0][0x198], R106 ;  /* 0x00006600af027a25 */ /* 0x000fea00078e006a */
[----:B------:R-:W-:Y:S05]  /*9b90*/  IADD3 R3, R3, R0, RZ ;  /* 0x0000000003037210 */ /* 0x000fea0007ffe0ff */
[----:B-----5:R2:W-:Y:S02]  /*9ba0*/  STG.E.128 [R2.64], R56 ;  /* 0x0000003802007986 */ /* 0x0205e4000c101d06 */
.L_x_2871:
[----:B------:R-:W-:Y:S05]  /*9bb0*/  BSYNC B1 ;  /* 0x0000000000017941 */ /* 0x000fea0003800000 */
.L_x_2870:
        /* <DEDUP_REMOVED lines=96> */
.L_x_2877:
[----:B------:R-:W-:Y:S05]  /*a1c0*/  BSYNC B0 ;  /* 0x0000000000007941 */ /* 0x000fea0003800000 */
.L_x_2876:
[C---:B------:R-:W-:Y:S04]  /*a1d0*/  LEA R2, P0, R93.reuse, R106, 0x1 ;  /* 0x0000006a5d027211 */ /* 0x040fe800078008ff */
[----:B------:R-:W-:Y:S05]  /*a1e0*/  LEA.HI.X R3, R93, R105, R92, 0x1, P0 ;  /* 0x000000695d037211 */ /* 0x000fea00000f0c5c */
[----:B-----5:R2:W-:Y:S04]  /*a1f0*/  STG.E.128 [R2.64], R56 ;  /* 0x0000003802007986 */ /* 0x0205e8000c101d06 */
.L_x_2875:
[----:B------:R-:W-:Y:S05]  /*a200*/  BSYNC B1 ;  /* 0x0000000000017941 */ /* 0x000fea0003800000 */
.L_x_2874:
        /* <DEDUP_REMOVED lines=95> */
.L_x_2879:
[----:B------:R-:W-:Y:S05]  /*a800*/  BSYNC B0 ;  /* 0x0000000000007941 */ /* 0x000fea0003800000 */
.L_x_2878:
[C---:B------:R-:W-:Y:S04]  /*a810*/  LEA R2, P0, R97.reuse, R106, 0x1 ;  /* 0x0000006a61027211 */ /* 0x040fe800078008ff */
[----:B------:R-:W-:Y:S05]  /*a820*/  LEA.HI.X R3, R97, R105, R96, 0x1, P0 ;  /* 0x0000006961037211 */ /* 0x000fea00000f0c60 */
[----:B-----5:R2:W-:Y:S04]  /*a830*/  STG.E.128 [R2.64], R56 ;  /* 0x0000003802007986 */ /* 0x0205e8000c101d06 */
.L_x_2869:
[----:B------:R-:W-:Y:S05]  /*a840*/  BSYNC B2 ;  /* 0x0000000000027941 */ /* 0x000fea0003800000 */
.L_x_2868:
        /* <DEDUP_REMOVED lines=8> */
.L_x_2805:
        /* <DEDUP_REMOVED lines=14> */
.L_x_2881:
[----:B------:R-:W-:Y:S05]  /*a9b0*/  BSYNC B0 ;  /* 0x0000000000007941 */ /* 0x000fea0003800000 */
.L_x_2880:
        /* <DEDUP_REMOVED lines=24> */
.L_x_2883:
[----:B------:R-:W-:Y:S05]  /*ab40*/  BSYNC B0 ;  /* 0x0000000000007941 */ /* 0x000fea0003800000 */
.L_x_2882:
        /* <DEDUP_REMOVED lines=24> */
.L_x_2885:
[----:B------:R-:W-:Y:S05]  /*acd0*/  BSYNC B0 ;  /* 0x0000000000007941 */ /* 0x000fea0003800000 */
.L_x_2884:
        /* <DEDUP_REMOVED lines=28> */
.L_x_2886:
[----:B------:R-:W-:Y:S05]  /*aea0*/  BSYNC B0 ;  /* 0x0000000000007941 */ /* 0x000fea0003800000 */
.L_x_2831:
        /* <DEDUP_REMOVED lines=80> */
.L_x_2887:
        /* <DEDUP_REMOVED lines=9> */
.L_x_2888:
[----:B------:R-:W-:Y:S04]  /*b440*/  IADD3 R9, R9, -0x1, RZ ;  /* 0xffffffff09097810 */ /* 0x000fe80007ffe0ff */
[----:B------:R-:W-:Y:S11]  /*b450*/  ISETP.GT.AND P0, PT, R9, R66, PT ;  /* 0x000000420900720c */ /* 0x000ff60003f04270 */
[----:B------:R-:W-:Y:S02]  /*b460*/  @!UPT UIADD3 URZ, URZ, URZ, URZ ;  /* 0x0000003f3f3ff290 */ /* 0x000fe4000fffe03f */
[----:B------:R-:W-:-:S05]  /*b470*/  @P0 BRA `(.L_x_2889) ;  /* 0xffff760000000947 */ /* 0x000fca000383ffff */
.L_x_2796:
        /* <DEDUP_REMOVED lines=8> */
[C---:B--2---:R-:W-:Y:S01]  /*b500*/  SHF.L.U64.HI R7, R3.reuse, R0, c[0x0][0x194] ;  /* 0x0000650003077619 */ /* 0x044fe20000010200 */
        /* <DEDUP_REMOVED lines=91> */
.L_x_2898:
[----:B------:R-:W-:Y:S05]  /*bac0*/  BSYNC B0 ;  /* 0x0000000000007941 */ /* 0x000fea0003800000 */
.L_x_2897:
[----:B-----5:R4:W-:Y:S02]  /*bad0*/  STS.128 [R200], R20 ;  /* 0x00000014c8007388 */ /* 0x0209e40000000c00 */
.L_x_2896:
[----:B------:R-:W-:Y:S05]  /*bae0*/  BSYNC B1 ;  /* 0x0000000000017941 */ /* 0x000fea0003800000 */
.L_x_2895:
        /* <DEDUP_REMOVED lines=46> */
.L_x_2902:
[----:B------:R-:W-:Y:S05]  /*bdd0*/  BSYNC B0 ;  /* 0x0000000000007941 */ /* 0x000fea0003800000 */
.L_x_2901:
[----:B-----5:R1:W-:Y:S02]  /*bde0*/  STS.128 [R200+0x2000], R20 ;  /* 0x00200014c8007388 */ /* 0x0203e40000000c00 */
.L_x_2900:
[----:B------:R-:W-:Y:S05]  /*bdf0*/  BSYNC B1 ;  /* 0x0000000000017941 */ /* 0x000fea0003800000 */
.L_x_2899:
        /* <DEDUP_REMOVED lines=8> */
[--C-:B-----5:R-:W-:Y:S02]  /*be80*/  HADD2.F32 R24, -RZ, R29.reuse.H0_H0 ;  /* 0x2000001dff187230 */ /* 0x120fe40000004100 */
[----:B------:R-:W-:Y:S02]  /*be90*/  HADD2.F32 R25, -RZ, R29.H1_H1 ;  /* 0x3000001dff197230 */ /* 0x000fe40000004100 */
[--C-:B-1----:R-:W-:Y:S02]  /*bea0*/  HADD2.F32 R22, -RZ, R31.reuse.H1_H1 ;  /* 0x3000001fff167230 */ /* 0x102fe40000004100 */
[----:B------:R-:W-:-:S02]  /*beb0*/  HADD2.F32 R23, -RZ, R31.H0_H0 ;  /* 0x2000001fff177230 */ /* 0x000fc40000004100 */
[----:B--2---:R-:W-:Y:S02]  /*bec0*/  HADD2.F32 R2, -RZ, R4.H1_H1 ;  /* 0x30000004ff027230 */ /* 0x004fe40000004100 */
[----:B------:R-:W-:Y:S02]  /*bed0*/  HADD2.F32 R0, -RZ, R5.H1_H1 ;  /* 0x30000005ff007230 */ /* 0x000fe40000004100 */
[----:B----4-:R-:W-:Y:S01]  /*bee0*/  HADD2.F32 R21, -RZ, R7.H1_H1 ;  /* 0x30000007ff157230 */ /* 0x010fe20000004100 */
[-C--:B------:R-:W-:Y:S01]  /*bef0*/  FMUL.FTZ R19, R25, R2.reuse ;  /* 0x0000000219137220 */ /* 0x080fe20000410000 */
[----:B------:R-:W-:Y:S01]  /*bf00*/  HADD2.F32 R20, -RZ, R6.H1_H1 ;  /* 0x30000006ff147230 */ /* 0x000fe20000004100 */
[----:B------:R-:W-:Y:S01]  /*bf10*/  FMUL.FTZ R18, R24, R2 ;  /* 0x0000000218127220 */ /* 0x000fe20000410000 */
[----:B------:R-:W-:Y:S01]  /*bf20*/  HADD2.F32 R4, -RZ, R4.H0_H0 ;  /* 0x20000004ff047230 */ /* 0x000fe20000004100 */
[CC--:B------:R-:W-:Y:S01]  /*bf30*/  FMUL.FTZ R2, R22.reuse, R0.reuse ;  /* 0x0000000016027220 */ /* 0x0c0fe20000410000 */
[----:B------:R-:W-:Y:S01]  /*bf40*/  HADD2.F32 R5, -RZ, R5.H0_H0 ;  /* 0x20000005ff057230 */ /* 0x000fe20000004100 */
[C---:B------:R-:W-:Y:S01]  /*bf50*/  FMUL.FTZ R0, R23.reuse, R0 ;  /* 0x0000000017007220 */ /* 0x040fe20000410000 */
[----:B------:R-:W-:Y:S01]  /*bf60*/  HADD2.F32 R27, -RZ, R7.H0_H0 ;  /* 0x20000007ff1b7230 */ /* 0x000fe20000004100 */
[-C--:B------:R-:W-:Y:S01]  /*bf70*/  FFMA.FTZ R2, R23, R21.reuse, -R2 ;  /* 0x0000001517027223 */ /* 0x080fe20000010802 */
[--C-:B------:R-:W-:Y:S01]  /*bf80*/  HADD2.F32 R23, -RZ, R28.reuse.H0_H0 ;  /* 0x2000001cff177230 */ /* 0x100fe20000004100 */
[-C--:B------:R-:W-:Y:S01]  /*bf90*/  FFMA.FTZ R18, R25, R20.reuse, R18 ;  /* 0x0000001419127223 */ /* 0x080fe20000010012 */
[----:B------:R-:W-:Y:S01]  /*bfa0*/  HADD2.F32 R25, -RZ, R28.H1_H1 ;  /* 0x3000001cff197230 */ /* 0x000fe20000004100 */
[----:B------:R-:W-:Y:S01]  /*bfb0*/  FFMA.FTZ R21, R22, R21, R0 ;  /* 0x0000001516157223 */ /* 0x000fe20000010000 */
        /* <DEDUP_REMOVED lines=16> */
.L_x_2904:
[----:B------:R-:W-:Y:S05]  /*c0c0*/  BSYNC B0 ;  /* 0x0000000000007941 */ /* 0x000fea0003800000 */
.L_x_2903:
[----:B-----5:R2:W-:Y:S02]  /*c0d0*/  STS.128 [R200+0x4000], R28 ;  /* 0x0040001cc8007388 */ /* 0x0205e40000000c00 */
.L_x_2894:
[----:B------:R-:W-:Y:S05]  /*c0e0*/  BSYNC B2 ;  /* 0x0000000000027941 */ /* 0x000fea0003800000 */
.L_x_2893:
[----:B-1--4-:R-:W-:Y:S01]  /*c0f0*/  IADD3 R20, R162, 0x10, RZ ;  /* 0x00000010a2147810 */ /* 0x012fe20007ffe0ff */
        /* <DEDUP_REMOVED lines=20> */
[----:B--2---:R-:W2:Y:S04]  /*c240*/  LDG.E.64 R4, [R36.64] ;  /* 0x0000000624047981 */ /* 0x004ea8000c1e1b00 */
[----:B---3--:R-:W3:Y:S01]  /*c250*/  LDG.E.64 R6, [R18.64] ;  /* 0x0000000612067981 */ /* 0x008ee2000c1e1b00 */
[----:B-----5:R-:W-:Y:S01]  /*c260*/  MOV R0, R27 ;  /* 0x0000001b00007202 */ /* 0x020fe20000000f00 */
[--C-:B------:R-:W-:Y:S01]  /*c270*/  HADD2.F32 R30, -RZ, R25.reuse.H1_H1 ;  /* 0x30000019ff1e7230 */ /* 0x100fe20000004100 */
[----:B------:R-:W-:Y:S01]  /*c280*/  MOV R28, R26 ;  /* 0x0000001a001c7202 */ /* 0x000fe20000000f00 */
[----:B------:R-:W-:Y:S02]  /*c290*/  HADD2.F32 R29, -RZ, R25.H0_H0 ;  /* 0x20000019ff1d7230 */ /* 0x000fe40000004100 */
[----:B------:R-:W-:-:S02]  /*c2a0*/  HADD2.F32 R27, -RZ, R0.H0_H0 ;  /* 0x20000000ff1b7230 */ /* 0x000fc40000004100 */
[----:B------:R-:W-:Y:S02]  /*c2b0*/  HADD2.F32 R26, -RZ, R0.H1_H1 ;  /* 0x30000000ff1a7230 */ /* 0x000fe40000004100 */
        /* <DEDUP_REMOVED lines=21> */
[----:B------:R-:W-:-:S02]  /*c410*/  FMUL.FTZ R24, R25, R4 ;  /* 0x0000000419187220 */ /* 0x000fc40000410000 */
[----:B------:R-:W-:Y:S01]  /*c420*/  FFMA.FTZ R7, R25, R6, -R7 ;  /* 0x0000000619077223 */ /* 0x000fe20000010807 */
[----:B------:R-:W-:Y:S01]  /*c430*/  F2FP.PACK_AB R25, R21, R22 ;  /* 0x000000161519723e */ /* 0x000fe200000000ff */
[-C--:B------:R-:W-:Y:S02]  /*c440*/  FMUL.FTZ R4, R28, R5.reuse ;  /* 0x000000051c047220 */ /* 0x080fe40000410000 */
[C---:B------:R-:W-:Y:S02]  /*c450*/  FMUL.FTZ R5, R0.reuse, R5 ;  /* 0x0000000500057220 */ /* 0x040fe40000410000 */
[----:B------:R-:W-:Y:S01]  /*c460*/  FFMA.FTZ R24, R27, R6, R24 ;  /* 0x000000061b187223 */ /* 0x000fe20000010018 */
[----:B------:R-:W-:Y:S01]  /*c470*/  F2FP.PACK_AB R27, R23, R2 ;  /* 0x00000002171b723e */ /* 0x000fe200000000ff */
[-C--:B------:R-:W-:Y:S02]  /*c480*/  FFMA.FTZ R4, R0, R29.reuse, -R4 ;  /* 0x0000001d00047223 */ /* 0x080fe40000010804 */
[----:B------:R-:W-:Y:S01]  /*c490*/  FFMA.FTZ R5, R28, R29, R5 ;  /* 0x0000001d1c057223 */ /* 0x000fe20000010005 */
[----:B------:R-:W-:-:S04]  /*c4a0*/  F2FP.PACK_AB R24, R24, R7 ;  /* 0x000000071818723e */ /* 0x000fc800000000ff */
[----:B------:R-:W-:Y:S02]  /*c4b0*/  F2FP.PACK_AB R26, R5, R4 ;  /* 0x00000004051a723e */ /* 0x000fe400000000ff */
.L_x_2910:
[----:B------:R-:W-:Y:S05]  /*c4c0*/  BSYNC B0 ;  /* 0x0000000000007941 */ /* 0x000fea0003800000 */
.L_x_2909:
[----:B-----5:R1:W-:Y:S02]  /*c4d0*/  STS.128 [R200+0x800], R24 ;  /* 0x00080018c8007388 */ /* 0x0203e40000000c00 */
.L_x_2908:
[----:B------:R-:W-:Y:S05]  /*c4e0*/  BSYNC B1 ;  /* 0x0000000000017941 */ /* 0x000fea0003800000 */
.L_x_2907:
        /* <DEDUP_REMOVED lines=47> */
.L_x_2914:
[----:B------:R-:W-:Y:S05]  /*c7e0*/  BSYNC B0 ;  /* 0x0000000000007941 */ /* 0x000fea0003800000 */
.L_x_2913:
[----:B-----5:R1:W-:Y:S02]  /*c7f0*/  STS.128 [R200+0x2800], R24 ;  /* 0x00280018c8007388 */ /* 0x0203e40000000c00 */
.L_x_2912:
[----:B------:R-:W-:Y:S05]  /*c800*/  BSYNC B1 ;  /* 0x0000000000017941 */ /* 0x000fea0003800000 */
.L_x_2911:
[----:B------:R1:W-:Y:S01]  /*c810*/  @P0 STS.128 [R200+0x4800], RZ ;  /* 0x004800ffc8000388 */ /* 0x0003e20000000c00 */
[----:B------:R-:W-:Y:S05]  /*c820*/  @P0 BRA `(.L_x_2906) ;  /* 0x000002c000000947 */ /* 0x000fea0003800000 */
[----:B-1--4-:R-:W5:Y:S01]  /*c830*/  LDG.E.128 R32, [R32.64+0x100] ;  /* 0x0001000620207981 */ /* 0x012f62000c1e1d00 */
[----:B------:R-:W-:Y:S01]  /*c840*/  ISETP.GE.AND P2, PT, R10, c[0x0][0x230], PT ;  /* 0x00008c000a007a0c */ /* 0x000fe20003f46270 */
[----:B------:R-:W-:-:S12]  /*c850*/  BSSY B0, `(.L_x_2915) ;  /* 0x0000028000007945 */ /* 0x000fd80003800000 */
[----:B------:R-:W-:Y:S05]  /*c860*/  @P2 BRA `(.L_x_2916) ;  /* 0x0000026000002947 */ /* 0x000fea0003800000 */
[----:B------:R-:W4:Y:S04]  /*c870*/  LDG.E.64 R4, [R36.64+0x80] ;  /* 0x0000800624047981 */ /* 0x000f28000c1e1b00 */
[----:B--2---:R-:W2:Y:S01]  /*c880*/  LDG.E.64 R6, [R18.64+0x80] ;  /* 0x0000800612067981 */ /* 0x004ea2000c1e1b00 */
[--C-:B-----5:R-:W-:Y:S02]  /*c890*/  HADD2.F32 R26, -RZ, R33.reuse.H0_H0 ;  /* 0x20000021ff1a7230 */ /* 0x120fe40000004100 */
        /* <DEDUP_REMOVED lines=15> */
[----:B------:R-:W-:Y:S01]  /*c990*/  HADD2.F32 R6, -RZ, R6.H0_H0 ;  /* 0x20000006ff067230 */ /* 0x000fe20000004100 */
[-C--:B------:R-:W-:Y:S01]  /*c9a0*/  FFMA.FTZ R18, R25, R22.reuse, R18 ;  /* 0x0000001619127223 */ /* 0x080fe20000010012 */
[--C-:B------:R-:W-:Y:S01]  /*c9b0*/  HADD2.F32 R25, -RZ, R32.reuse.H1_H1 ;  /* 0x30000020ff197230 */ /* 0x100fe20000004100 */
[----:B------:R-:W-:Y:S01]  /*c9c0*/  FFMA.FTZ R21, R23, R21, R0 ;  /* 0x0000001517157223 */ /* 0x000fe20000010000 */
[----:B------:R-:W-:Y:S01]  /*c9d0*/  HADD2.F32 R23, -RZ, R32.H0_H0 ;  /* 0x20000020ff177230 */ /* 0x000fe20000004100 */
[----:B------:R-:W-:Y:S01]  /*c9e0*/  FFMA.FTZ R19, R26, R22, -R19 ;  /* 0x000000161a137223 */ /* 0x000fe20000010813 */
        /* <DEDUP_REMOVED lines=14> */
.L_x_2916:
[----:B------:R-:W-:Y:S05]  /*cad0*/  BSYNC B0 ;  /* 0x0000000000007941 */ /* 0x000fea0003800000 */
.L_x_2915:
[----:B-----5:R1:W-:Y:S02]  /*cae0*/  STS.128 [R200+0x4800], R32 ;  /* 0x00480020c8007388 */ /* 0x0203e40000000c00 */
.L_x_2906:
[----:B------:R-:W-:Y:S05]  /*caf0*/  BSYNC B2 ;  /* 0x0000000000027941 */ /* 0x000fea0003800000 */
.L_x_2905:
        /* <DEDUP_REMOVED lines=10> */
[C---:B--2---:R-:W-:Y:S02]  /*cba0*/  IMAD.SHL.U32 R28, R5.reuse, 0x2, RZ ;  /* 0x00000002051c7824 */ /* 0x044fe400078e00ff */
[----:B------:R2:W-:Y:S01]  /*cbb0*/  @P2 STS.128 [R200+0x1000], RZ ;  /* 0x001000ffc8002388 */ /* 0x0005e20000000c00 */
[----:B------:R-:W-:Y:S02]  /*cbc0*/  SHF.L.U64.HI R0, R5, 0x1, R0 ;  /* 0x0000000105007819 */ /* 0x000fe40000010200 */
[C---:B------:R-:W-:Y:S02]  /*cbd0*/  IADD3 R18, P5, R28.reuse, c[0x0][0x2a8], RZ ;  /* 0x0000aa001c127a10 */ /* 0x040fe40007fbe0ff */
[----:B------:R-:W-:Y:S02]  /*cbe0*/  IADD3 R28, P4, R28, c[0x0][0x2b0], RZ ;  /* 0x0000ac001c1c7a10 */ /* 0x000fe40007f9e0ff */
[----:B------:R-:W-:-:S02]  /*cbf0*/  IADD3.X R19, R0, c[0x0][0x2ac], RZ, P5, !PT ;  /* 0x0000ab0000137a10 */ /* 0x000fc40002ffe4ff */
[----:B------:R-:W-:Y:S01]  /*cc00*/  IADD3.X R29, R0, c[0x0][0x2b4], RZ, P4, !PT ;  /* 0x0000ad00001d7a10 */ /* 0x000fe200027fe4ff */
[----:B------:R-:W-:Y:S05]  /*cc10*/  @P2 BRA `(.L_x_2920) ;  /* 0x000002e000002947 */ /* 0x000fea0003800000 */
[----:B-1----:R1:W5:Y:S01]  /*cc20*/  LDG.E.128 R24, [R12.64] ;  /* 0x000000060c187981 */ /* 0x002362000c1e1d00 */
[----:B------:R-:W-:Y:S01]  /*cc30*/  ISETP.GE.AND P2, PT, R14, c[0x0][0x230], PT ;  /* 0x00008c000e007a0c */ /* 0x000fe20003f46270 */
[----:B------:R-:W-:-:S12]  /*cc40*/  BSSY B0, `(.L_x_2921) ;  /* 0x000002a000007945 */ /* 0x000fd80003800000 */
[----:B------:R-:W-:Y:S05]  /*cc50*/  @P2 BRA `(.L_x_2922) ;  /* 0x0000028000002947 */ /* 0x000fea0003800000 */
[----:B--2---:R-:W2:Y:S04]  /*cc60*/  LDG.E.64 R4, [R28.64] ;  /* 0x000000061c047981 */ /* 0x004ea8000c1e1b00 */
[----:B---3--:R-:W3:Y:S01]  /*cc70*/  LDG.E.64 R6, [R18.64] ;  /* 0x0000000612067981 */ /* 0x008ee2000c1e1b00 */
[----:B-----5:R-:W-:Y:S01]  /*cc80*/  HADD2.F32 R30, -RZ, R27.H0_H0 ;  /* 0x2000001bff1e7230 */ /* 0x020fe20000004100 */
[----:B------:R-:W-:Y:S01]  /*cc90*/  MOV R31, R26 ;  /* 0x0000001a001f7202 */ /* 0x000fe20000000f00 */
[----:B----4-:R-:W-:Y:S02]  /*cca0*/  HADD2.F32 R32, -RZ, R25.H1_H1 ;  /* 0x30000019ff207230 */ /* 0x010fe40000004100 */
        /* <DEDUP_REMOVED lines=35> */
.L_x_2922:
[----:B------:R-:W-:Y:S05]  /*cee0*/  BSYNC B0 ;  /* 0x0000000000007941 */ /* 0x000fea0003800000 */
.L_x_2921:
[----:B-----5:R1:W-:Y:S02]  /*cef0*/  STS.128 [R200+0x1000], R24 ;  /* 0x00100018c8007388 */ /* 0x0203e40000000c00 */
.L_x_2920:
[----:B------:R-:W-:Y:S05]  /*cf00*/  BSYNC B1 ;  /* 0x0000000000017941 */ /* 0x000fea0003800000 */
.L_x_2919:
        /* <DEDUP_REMOVED lines=47> */
.L_x_2926:
[----:B------:R-:W-:Y:S05]  /*d200*/  BSYNC B0 ;  /* 0x0000000000007941 */ /* 0x000fea0003800000 */
.L_x_2925:
[----:B-----5:R1:W-:Y:S02]  /*d210*/  STS.128 [R200+0x3000], R24 ;  /* 0x00300018c8007388 */ /* 0x0203e40000000c00 */
.L_x_2924:
[----:B------:R-:W-:Y:S05]  /*d220*/  BSYNC B1 ;  /* 0x0000000000017941 */ /* 0x000fea0003800000 */
.L_x_2923:
        /* <DEDUP_REMOVED lines=9> */
[--C-:B------:R-:W-:Y:S02]  /*d2c0*/  HADD2.F32 R27, -RZ, R25.reuse.H0_H0 ;  /* 0x20000019ff1b7230 */ /* 0x100fe40000004100 */
[----:B------:R-:W-:Y:S02]  /*d2d0*/  HADD2.F32 R25, -RZ, R25.H1_H1 ;  /* 0x30000019ff197230 */ /* 0x000fe40000004100 */
[----:B------:R-:W-:-:S02]  /*d2e0*/  HADD2.F32 R23, -RZ, R21.H0_H0 ;  /* 0x20000015ff177230 */ /* 0x000fc40000004100 */
[----:B------:R-:W-:Y:S02]  /*d2f0*/  HADD2.F32 R21, -RZ, R21.H1_H1 ;  /* 0x30000015ff157230 */ /* 0x000fe40000004100 */
[----:B--2---:R-:W-:Y:S02]  /*d300*/  HADD2.F32 R0, -RZ, R5.H1_H1 ;  /* 0x30000005ff007230 */ /* 0x004fe40000004100 */
[----:B-1----:R-:W-:Y:S02]  /*d310*/  HADD2.F32 R12, -RZ, R4.H1_H1 ;  /* 0x30000004ff0c7230 */ /* 0x002fe40000004100 */
[----:B---3--:R-:W-:Y:S01]  /*d320*/  HADD2.F32 R19, -RZ, R7.H1_H1 ;  /* 0x30000007ff137230 */ /* 0x008fe20000004100 */
[-C--:B------:R-:W-:Y:S01]  /*d330*/  FMUL.FTZ R2, R21, R0.reuse ;  /* 0x0000000015027220 */ /* 0x080fe20000410000 */
[----:B------:R-:W-:Y:S01]  /*d340*/  HADD2.F32 R18, -RZ, R6.H1_H1 ;  /* 0x30000006ff127230 */ /* 0x000fe20000004100 */
[----:B------:R-:W-:Y:S01]  /*d350*/  FMUL.FTZ R0, R23, R0 ;  /* 0x0000000017007220 */ /* 0x000fe20000410000 */
[----:B------:R-:W-:Y:S01]  /*d360*/  HADD2.F32 R4, -RZ, R4.H0_H0 ;  /* 0x20000004ff047230 */ /* 0x000fe20000004100 */
[-C--:B------:R-:W-:Y:S01]  /*d370*/  FMUL.FTZ R13, R25, R12.reuse ;  /* 0x0000000c190d7220 */ /* 0x080fe20000410000 */
[----:B------:R-:W-:Y:S01]  /*d380*/  HADD2.F32 R5, -RZ, R5.H0_H0 ;  /* 0x20000005ff057230 */ /* 0x000fe20000004100 */
[-C--:B------:R-:W-:Y:S01]  /*d390*/  FFMA.FTZ R2, R23, R19.reuse, -R2 ;  /* 0x0000001317027223 */ /* 0x080fe20000010802 */
[----:B------:R-:W-:Y:S01]  /*d3a0*/  HADD2.F32 R23, -RZ, R24.H1_H1 ;  /* 0x30000018ff177230 */ /* 0x000fe20000004100 */
[----:B------:R-:W-:Y:S01]  /*d3b0*/  FMUL.FTZ R12, R27, R12 ;  /* 0x0000000c1b0c7220 */ /* 0x000fe20000410000 */
[----:B------:R-:W-:Y:S01]  /*d3c0*/  HADD2.F32 R6, -RZ, R6.H0_H0 ;  /* 0x20000006ff067230 */ /* 0x000fe20000004100 */
        /* <DEDUP_REMOVED lines=16> */
[----:B------:R-:W-:Y:S02]  /*d4d0*/  F2FP.PACK_AB R25, R12, R13 ;  /* 0x0000000d0c19723e */ /* 0x000fe400000000ff */
[----:B------:R-:W-:-:S02]  /*d4e0*/  F2FP.PACK_AB R24, R18, R7 ;  /* 0x000000071218723e */ /* 0x000fc400000000ff */
[----:B------:R-:W-:Y:S02]  /*d4f0*/  F2FP.PACK_AB R26, R5, R4 ;  /* 0x00000004051a723e */ /* 0x000fe400000000ff */
.L_x_2928:
[----:B------:R-:W-:Y:S05]  /*d500*/  BSYNC B0 ;  /* 0x0000000000007941 */ /* 0x000fea0003800000 */
.L_x_2927:
[----:B-----5:R1:W-:Y:S02]  /*d510*/  STS.128 [R200+0x5000], R24 ;  /* 0x00500018c8007388 */ /* 0x0203e40000000c00 */
.L_x_2918:
[----:B------:R-:W-:Y:S05]  /*d520*/  BSYNC B2 ;  /* 0x0000000000027941 */ /* 0x000fea0003800000 */
.L_x_2917:
[----:B--2---:R-:W-:-:S04]  /*d530*/  IADD3 R28, R162, 0x30, RZ ;  /* 0x00000030a21c7810 */ /* 0x004fc80007ffe0ff */
        /* <DEDUP_REMOVED lines=8> */
[C---:B-1----:R-:W-:Y:S02]  /*d5c0*/  IMAD.SHL.U32 R24, R0.reuse, 0x2, RZ ;  /* 0x0000000200187824 */ /* 0x042fe400078e00ff */
[----:B------:R1:W-:Y:S01]  /*d5d0*/  @P2 STS.128 [R200+0x1800], RZ ;  /* 0x001800ffc8002388 */ /* 0x0003e20000000c00 */
[----:B------:R-:W-:Y:S02]  /*d5e0*/  SHF.L.U64.HI R0, R0, 0x1, R17 ;  /* 0x0000000100007819 */ /* 0x000fe40000010211 */
[C---:B------:R-:W-:Y:S02]  /*d5f0*/  IADD3 R6, P5, R24.reuse, c[0x0][0x2a8], RZ ;  /* 0x0000aa0018067a10 */ /* 0x040fe40007fbe0ff */
[----:B------:R-:W-:Y:S02]  /*d600*/  IADD3 R24, P4, R24, c[0x0][0x2b0], RZ ;  /* 0x0000ac0018187a10 */ /* 0x000fe40007f9e0ff */
[----:B------:R-:W-:-:S02]  /*d610*/  IADD3.X R7, R0, c[0x0][0x2ac], RZ, P5, !PT ;  /* 0x0000ab0000077a10 */ /* 0x000fc40002ffe4ff */
        /* <DEDUP_REMOVED lines=19> */
[----:B------:R-:W-:Y:S01]  /*d750*/  FMUL.FTZ R13, R23, R13 ;  /* 0x0000000d170d7220 */ /* 0x000fe20000410000 */
[----:B------:R-:W-:Y:S01]  /*d760*/  HADD2.F32 R2, -RZ, R2.H0_H0 ;  /* 0x20000002ff027230 */ /* 0x000fe20000004100 */
[-C--:B------:R-:W-:Y:S01]  /*d770*/  FMUL.FTZ R12, R18, R0.reuse ;  /* 0x00000000120c7220 */ /* 0x080fe20000410000 */
[----:B------:R-:W-:Y:S01]  /*d780*/  HADD2.F32 R3, -RZ, R3.H0_H0 ;  /* 0x20000003ff037230 */ /* 0x000fe20000004100 */
[----:B------:R-:W-:Y:S01]  /*d790*/  FMUL.FTZ R0, R19, R0 ;  /* 0x0000000013007220 */ /* 0x000fe20000410000 */
[----:B------:R-:W-:Y:S01]  /*d7a0*/  HADD2.F32 R4, -RZ, R4.H0_H0 ;  /* 0x20000004ff047230 */ /* 0x000fe20000004100 */
[----:B------:R-:W-:-:S02]  /*d7b0*/  FFMA.FTZ R14, R23, R17, -R14 ;  /* 0x00000011170e7223 */ /* 0x000fc4000001080e */
[----:B------:R-:W-:Y:S01]  /*d7c0*/  FFMA.FTZ R13, R26, R17, R13 ;  /* 0x000000111a0d7223 */ /* 0x000fe2000001000d */
[--C-:B------:R-:W-:Y:S01]  /*d7d0*/  HADD2.F32 R17, -RZ, R16.reuse.H0_H0 ;  /* 0x20000010ff117230 */ /* 0x100fe20000004100 */
[-C--:B------:R-:W-:Y:S01]  /*d7e0*/  FFMA.FTZ R12, R19, R15.reuse, -R12 ;  /* 0x0000000f130c7223 */ /* 0x080fe2000001080c */
[----:B------:R-:W-:Y:S01]  /*d7f0*/  HADD2.F32 R19, -RZ, R16.H1_H1 ;  /* 0x30000010ff137230 */ /* 0x000fe20000004100 */
[----:B------:R-:W-:Y:S01]  /*d800*/  FFMA.FTZ R15, R18, R15, R0 ;  /* 0x0000000f120f7223 */ /* 0x000fe20000010000 */
[--C-:B------:R-:W-:Y:S01]  /*d810*/  HADD2.F32 R16, -RZ, R21.reuse.H1_H1 ;  /* 0x30000015ff107230 */ /* 0x100fe20000004100 */
[-C--:B------:R-:W-:Y:S01]  /*d820*/  FMUL.FTZ R18, R17, R2.reuse ;  /* 0x0000000211127220 */ /* 0x080fe20000410000 */
[----:B------:R-:W-:Y:S02]  /*d830*/  HADD2.F32 R0, -RZ, R21.H0_H0 ;  /* 0x20000015ff007230 */ /* 0x000fe40000004100 */
[----:B------:R-:W-:Y:S01]  /*d840*/  HADD2.F32 R21, -RZ, R5.H0_H0 ;  /* 0x20000005ff157230 */ /* 0x000fe20000004100 */
[----:B------:R-:W-:-:S02]  /*d850*/  FMUL.FTZ R5, R19, R2 ;  /* 0x0000000213057220 */ /* 0x000fc40000410000 */
[-C--:B------:R-:W-:Y:S02]  /*d860*/  FMUL.FTZ R2, R16, R3.reuse ;  /* 0x0000000310027220 */ /* 0x080fe40000410000 */
[C---:B------:R-:W-:Y:S02]  /*d870*/  FMUL.FTZ R3, R0.reuse, R3 ;  /* 0x0000000300037220 */ /* 0x040fe40000410000 */
[----:B------:R-:W-:Y:S01]  /*d880*/  FFMA.FTZ R5, R17, R4, -R5 ;  /* 0x0000000411057223 */ /* 0x000fe20000010805 */
[----:B------:R-:W-:Y:S01]  /*d890*/  F2FP.PACK_AB R17, R13, R14 ;  /* 0x0000000e0d11723e */ /* 0x000fe200000000ff */
[----:B------:R-:W-:Y:S01]  /*d8a0*/  FFMA.FTZ R18, R19, R4, R18 ;  /* 0x0000000413127223 */ /* 0x000fe20000010012 */
[----:B------:R-:W-:Y:S01]  /*d8b0*/  F2FP.PACK_AB R19, R15, R12 ;  /* 0x0000000c0f13723e */ /* 0x000fe200000000ff */
[-C--:B------:R-:W-:Y:S02]  /*d8c0*/  FFMA.FTZ R2, R0, R21.reuse, -R2 ;  /* 0x0000001500027223 */ /* 0x080fe40000010802 */
[----:B------:R-:W-:Y:S01]  /*d8d0*/  FFMA.FTZ R3, R16, R21, R3 ;  /* 0x0000001510037223 */ /* 0x000fe20000010003 */
[----:B------:R-:W-:-:S04]  /*d8e0*/  F2FP.PACK_AB R16, R18, R5 ;  /* 0x000000051210723e */ /* 0x000fc800000000ff */
[----:B------:R-:W-:Y:S02]  /*d8f0*/  F2FP.PACK_AB R18, R3, R2 ;  /* 0x000000020312723e */ /* 0x000fe400000000ff */
.L_x_2933:
[----:B------:R-:W-:Y:S05]  /*d900*/  BSYNC B0 ;  /* 0x0000000000007941 */ /* 0x000fea0003800000 */
.L_x_2932:
[----:B-----5:R1:W-:Y:S02]  /*d910*/  STS.128 [R200+0x1800], R16 ;  /* 0x00180010c8007388 */ /* 0x0203e40000000c00 */
.L_x_2931:
[----:B------:R-:W-:Y:S05]  /*d920*/  BSYNC B1 ;  /* 0x0000000000017941 */ /* 0x000fea0003800000 */
.L_x_2930:
        /* <DEDUP_REMOVED lines=9> */
[--C-:B-1---5:R-:W-:Y:S01]  /*d9c0*/  HADD2.F32 R17, -RZ, R15.reuse.H1_H1 ;  /* 0x3000000fff117230 */ /* 0x122fe20000004100 */
[----:B------:R-:W-:Y:S01]  /*d9d0*/  MOV R19, R14 ;  /* 0x0000000e00137202 */ /* 0x000fe20000000f00 */
[----:B------:R-:W-:Y:S02]  /*d9e0*/  HADD2.F32 R18, -RZ, R15.H0_H0 ;  /* 0x2000000fff127230 */ /* 0x000fe40000004100 */
[--C-:B------:R-:W-:Y:S02]  /*d9f0*/  HADD2.F32 R23, -RZ, R13.reuse.H0_H0 ;  /* 0x2000000dff177230 */ /* 0x100fe40000004100 */
[----:B------:R-:W-:-:S02]  /*da00*/  HADD2.F32 R21, -RZ, R13.H1_H1 ;  /* 0x3000000dff157230 */ /* 0x000fc40000004100 */
[----:B--2---:R-:W-:Y:S02]  /*da10*/  HADD2.F32 R0, -RZ, R3.H1_H1 ;  /* 0x30000003ff007230 */ /* 0x004fe40000004100 */
[----:B------:R-:W-:Y:S02]  /*da20*/  HADD2.F32 R26, -RZ, R2.H1_H1 ;  /* 0x30000002ff1a7230 */ /* 0x000fe40000004100 */
[----:B---3--:R-:W-:Y:S01]  /*da30*/  HADD2.F32 R15, -RZ, R5.H1_H1 ;  /* 0x30000005ff0f7230 */ /* 0x008fe20000004100 */
[-C--:B------:R-:W-:Y:S01]  /*da40*/  FMUL.FTZ R11, R17, R0.reuse ;  /* 0x00000000110b7220 */ /* 0x080fe20000410000 */
[----:B------:R-:W-:Y:S01]  /*da50*/  HADD2.F32 R16, -RZ, R4.H1_H1 ;  /* 0x30000004ff107230 */ /* 0x000fe20000004100 */
[C---:B------:R-:W-:Y:S01]  /*da60*/  FMUL.FTZ R0, R18.reuse, R0 ;  /* 0x0000000012007220 */ /* 0x040fe20000410000 */
        /* <DEDUP_REMOVED lines=15> */
[----:B------:R-:W-:Y:S01]  /*db60*/  FMUL.FTZ R5, R17, R2 ;  /* 0x0000000211057220 */ /* 0x000fe20000410000 */
[----:B------:R-:W-:Y:S01]  /*db70*/  F2FP.PACK_AB R13, R13, R14 ;  /* 0x0000000e0d0d723e */ /* 0x000fe200000000ff */
[----:B------:R-:W-:-:S02]  /*db80*/  FMUL.FTZ R2, R16, R3 ;  /* 0x0000000310027220 */ /* 0x000fc40000410000 */
[----:B------:R-:W-:Y:S02]  /*db90*/  FMUL.FTZ R3, R12, R3 ;  /* 0x000000030c037220 */ /* 0x000fe40000410000 */
[-C--:B------:R-:W-:Y:S01]  /*dba0*/  FFMA.FTZ R5, R15, R4.reuse, -R5 ;  /* 0x000000040f057223 */ /* 0x080fe20000010805 */
[----:B------:R-:W-:Y:S01]  /*dbb0*/  F2FP.PACK_AB R15, R0, R11 ;  /* 0x0000000b000f723e */ /* 0x000fe200000000ff */
[----:B------:R-:W-:Y:S02]  /*dbc0*/  FFMA.FTZ R18, R17, R4, R18 ;  /* 0x0000000411127223 */ /* 0x000fe40000010012 */
[-C--:B------:R-:W-:Y:S02]  /*dbd0*/  FFMA.FTZ R2, R12, R19.reuse, -R2 ;  /* 0x000000130c027223 */ /* 0x080fe40000010802 */
[----:B------:R-:W-:Y:S01]  /*dbe0*/  FFMA.FTZ R3, R16, R19, R3 ;  /* 0x0000001310037223 */ /* 0x000fe20000010003 */
[----:B------:R-:W-:-:S04]  /*dbf0*/  F2FP.PACK_AB R12, R18, R5 ;  /* 0x00000005120c723e */ /* 0x000fc800000000ff */
[----:B------:R-:W-:Y:S02]  /*dc00*/  F2FP.PACK_AB R14, R3, R2 ;  /* 0x00000002030e723e */ /* 0x000fe400000000ff */
.L_x_2937:
[----:B------:R-:W-:Y:S05]  /*dc10*/  BSYNC B0 ;  /* 0x0000000000007941 */ /* 0x000fea0003800000 */
.L_x_2936:
[----:B-----5:R1:W-:Y:S02]  /*dc20*/  STS.128 [R200+0x3800], R12 ;  /* 0x0038000cc8007388 */ /* 0x0203e40000000c00 */
.L_x_2935:
[----:B------:R-:W-:Y:S05]  /*dc30*/  BSYNC B1 ;  /* 0x0000000000017941 */ /* 0x000fea0003800000 */
.L_x_2934:
        /* <DEDUP_REMOVED lines=14> */
[----:B------:R-:W-:Y:S02]  /*dd20*/  HADD2.F32 R16, -RZ, R2.H1_H1 ;  /* 0x30000002ff107230 */ /* 0x000fe40000004100 */
[----:B-1-3--:R-:W-:Y:S01]  /*dd30*/  HADD2.F32 R9, -RZ, R5.H1_H1 ;  /* 0x30000005ff097230 */ /* 0x00afe20000004100 */
        /* <DEDUP_REMOVED lines=29> */
.L_x_2939:
[----:B------:R-:W-:Y:S05]  /*df10*/  BSYNC B0 ;  /* 0x0000000000007941 */ /* 0x000fea0003800000 */
.L_x_2938:
[----:B-----5:R1:W-:Y:S01]  /*df20*/  STS.128 [R200+0x5800], R12 ;  /* 0x0058000cc8007388 */ /* 0x0203e20000000c00 */
[----:B------:R-:W-:Y:S05]  /*df30*/  BRA `(.L_x_2929) ;  /* 0x00004e4000007947 */ /* 0x000fea0003800000 */
.L_x_2892:
        /* <DEDUP_REMOVED lines=30> */
[----:B----4-:R-:W-:Y:S01]  /*e120*/  MOV R30, R23 ;  /* 0x00000017001e7202 */ /* 0x010fe20000000f00 */
[----:B------:R-:W-:Y:S02]  /*e130*/  HADD2.F32 R36, -RZ, R20.H0_H0 ;  /* 0x20000014ff247230 */ /* 0x000fe40000004100 */
[--C-:B--2---:R-:W-:Y:S02]  /*e140*/  HADD2.F32 R23, -RZ, R4.reuse.H0_H0 ;  /* 0x20000004ff177230 */ /* 0x104fe40000004100 */
[----:B------:R-:W-:Y:S02]  /*e150*/  HADD2.F32 R31, -RZ, R4.H1_H1 ;  /* 0x30000004ff1f7230 */ /* 0x000fe40000004100 */
[--C-:B------:R-:W-:Y:S01]  /*e160*/  HADD2.F32 R4, -RZ, R5.reuse.H0_H0 ;  /* 0x20000005ff047230 */ /* 0x100fe20000004100 */
[----:B------:R-:W-:Y:S01]  /*e170*/  @!P4 FADD.FTZ R23, -R23, -RZ ;  /* 0x800000ff1717c221 */ /* 0x000fe20000010100 */
[----:B------:R-:W-:-:S02]  /*e180*/  HADD2.F32 R34, -RZ, R5.H1_H1 ;  /* 0x30000005ff227230 */ /* 0x000fc40000004100 */
[--C-:B------:R-:W-:Y:S02]  /*e190*/  HADD2.F32 R5, -RZ, R6.reuse.H0_H0 ;  /* 0x20000006ff057230 */ /* 0x100fe40000004100 */
[----:B------:R-:W-:Y:S02]  /*e1a0*/  HADD2.F32 R35, -RZ, R6.H1_H1 ;  /* 0x30000006ff237230 */ /* 0x000fe40000004100 */
[----:B------:R-:W-:Y:S01]  /*e1b0*/  HADD2.F32 R6, -RZ, R7.H0_H0 ;  /* 0x20000007ff067230 */ /* 0x000fe20000004100 */
[----:B------:R-:W-:Y:S01]  /*e1c0*/  @!P4 FADD.FTZ R4, -R4, -RZ ;  /* 0x800000ff0404c221 */ /* 0x000fe20000010100 */
[----:B------:R-:W-:Y:S01]  /*e1d0*/  HADD2.F32 R37, -RZ, R21.H0_H0 ;  /* 0x20000015ff257230 */ /* 0x000fe20000004100 */
[----:B------:R-:W-:Y:S01]  /*e1e0*/  FMUL.FTZ R36, R36, R23 ;  /* 0x0000001724247220 */ /* 0x000fe20000410000 */
[----:B------:R-:W-:Y:S01]  /*e1f0*/  HADD2.F32 R20, -RZ, R20.H1_H1 ;  /* 0x30000014ff147230 */ /* 0x000fe20000004100 */
[----:B------:R-:W-:Y:S01]  /*e200*/  @!P4 FADD.FTZ R31, -R31, -RZ ;  /* 0x800000ff1f1fc221 */ /* 0x000fe20000010100 */
[----:B------:R-:W-:Y:S01]  /*e210*/  HADD2.F32 R23, -RZ, R30.H0_H0 ;  /* 0x2000001eff177230 */ /* 0x000fe20000004100 */
[----:B------:R-:W-:Y:S01]  /*e220*/  @!P4 FADD.FTZ R6, -R6, -RZ ;  /* 0x800000ff0606c221 */ /* 0x000fe20000010100 */
[----:B------:R-:W-:Y:S01]  /*e230*/  HADD2.F32 R7, -RZ, R7.H1_H1 ;  /* 0x30000007ff077230 */ /* 0x000fe20000004100 */
[----:B------:R-:W-:Y:S01]  /*e240*/  FMUL.FTZ R37, R37, R4 ;  /* 0x0000000425257220 */ /* 0x000fe20000410000 */
[----:B------:R-:W-:Y:S01]  /*e250*/  HADD2.F32 R4, -RZ, R22.H0_H0 ;  /* 0x20000016ff047230 */ /* 0x000fe20000004100 */
[----:B------:R-:W-:Y:S01]  /*e260*/  FMUL.FTZ R20, R20, R31 ;  /* 0x0000001f14147220 */ /* 0x000fe20000410000 */
[----:B------:R-:W-:Y:S01]  /*e270*/  HADD2.F32 R21, -RZ, R21.H1_H1 ;  /* 0x30000015ff157230 */ /* 0x000fe20000004100 */
[----:B------:R-:W-:Y:S01]  /*e280*/  @!P4 FADD.FTZ R5, -R5, -RZ ;  /* 0x800000ff0505c221 */ /* 0x000fe20000010100 */
[--C-:B-----5:R-:W-:Y:S01]  /*e290*/  HADD2.F32 R31, -RZ, R24.reuse.H1_H1 ;  /* 0x30000018ff1f7230 */ /* 0x120fe20000004100 */
[----:B------:R-:W-:Y:S01]  /*e2a0*/  FMUL.FTZ R6, R23, R6 ;  /* 0x0000000617067220 */ /* 0x000fe20000410000 */
[----:B------:R-:W-:Y:S01]  /*e2b0*/  HADD2.F32 R23, -RZ, R24.H0_H0 ;  /* 0x20000018ff177230 */ /* 0x000fe20000004100 */
[----:B------:R-:W-:Y:S01]  /*e2c0*/  @!P4 FADD.FTZ R34, -R34, -RZ ;  /* 0x800000ff2222c221 */ /* 0x000fe20000010100 */
[----:B------:R-:W-:Y:S01]  /*e2d0*/  HADD2.F32 R22, -RZ, R22.H1_H1 ;  /* 0x30000016ff167230 */ /* 0x000fe20000004100 */
[----:B------:R-:W-:Y:S01]  /*e2e0*/  @!P4 FADD.FTZ R35, -R35, -RZ ;  /* 0x800000ff2323c221 */ /* 0x000fe20000010100 */
[----:B------:R-:W-:Y:S01]  /*e2f0*/  HADD2.F32 R30, -RZ, R30.H1_H1 ;  /* 0x3000001eff1e7230 */ /* 0x000fe20000004100 */
[----:B------:R-:W-:Y:S01]  /*e300*/  @!P4 FADD.FTZ R7, -R7, -RZ ;  /* 0x800000ff0707c221 */ /* 0x000fe20000010100 */
[--C-:B---3--:R-:W-:Y:S01]  /*e310*/  HADD2.F32 R24, -RZ, R16.reuse.H1_H1 ;  /* 0x30000010ff187230 */ /* 0x108fe20000004100 */
[----:B------:R-:W-:Y:S01]  /*e320*/  FMUL.FTZ R5, R4, R5 ;  /* 0x0000000504057220 */ /* 0x000fe20000410000 */
[----:B------:R-:W-:Y:S01]  /*e330*/  HADD2.F32 R4, -RZ, R16.H0_H0 ;  /* 0x20000010ff047230 */ /* 0x000fe20000004100 */
[----:B------:R-:W-:Y:S01]  /*e340*/  FMUL.FTZ R21, R21, R34 ;  /* 0x0000002215157220 */ /* 0x000fe20000410000 */
        /* <DEDUP_REMOVED lines=26> */
.L_x_2945:
[----:B------:R-:W-:Y:S05]  /*e4f0*/  BSYNC B0 ;  /* 0x0000000000007941 */ /* 0x000fea0003800000 */
.L_x_2944:
[----:B-----5:R4:W-:Y:S02]  /*e500*/  STS.128 [R200], R24 ;  /* 0x00000018c8007388 */ /* 0x0209e40000000c00 */
.L_x_2943:
[----:B------:R-:W-:Y:S05]  /*e510*/  BSYNC B1 ;  /* 0x0000000000017941 */ /* 0x000fea0003800000 */
.L_x_2942:
        /* <DEDUP_REMOVED lines=27> */
[----:B--2---:R-:W-:Y:S01]  /*e6d0*/  MOV R30, R23 ;  /* 0x00000017001e7202 */ /* 0x004fe20000000f00 */
[----:B------:R-:W-:Y:S02]  /*e6e0*/  HADD2.F32 R36, -RZ, R20.H0_H0 ;  /* 0x20000014ff247230 */ /* 0x000fe40000004100 */
[--C-:B---3--:R-:W-:Y:S02]  /*e6f0*/  HADD2.F32 R23, -RZ, R4.reuse.H0_H0 ;  /* 0x20000004ff177230 */ /* 0x108fe40000004100 */
        /* <DEDUP_REMOVED lines=28> */
[--C-:B----4-:R-:W-:Y:S01]  /*e8c0*/  HADD2.F32 R24, -RZ, R16.reuse.H1_H1 ;  /* 0x30000010ff187230 */ /* 0x110fe20000004100 */
        /* <DEDUP_REMOVED lines=29> */
.L_x_2949:
[----:B------:R-:W-:Y:S05]  /*eaa0*/  BSYNC B0 ;  /* 0x0000000000007941 */ /* 0x000fea0003800000 */
.L_x_2948:
[----:B-----5:R1:W-:Y:S02]  /*eab0*/  STS.128 [R200+0x2000], R24 ;  /* 0x00200018c8007388 */ /* 0x0203e40000000c00 */
.L_x_2947:
[----:B------:R-:W-:Y:S05]  /*eac0*/  BSYNC B1 ;  /* 0x0000000000017941 */ /* 0x000fea0003800000 */
.L_x_2946:
        /* <DEDUP_REMOVED lines=26> */
[----:B-1--4-:R-:W-:Y:S01]  /*ec70*/  MOV R28, R23 ;  /* 0x00000017001c7202 */ /* 0x012fe20000000f00 */
        /* <DEDUP_REMOVED lines=60> */
.L_x_2951:
[----:B------:R-:W-:Y:S05]  /*f040*/  BSYNC B0 ;  /* 0x0000000000007941 */ /* 0x000fea0003800000 */
.L_x_2950:
[----:B-----5:R4:W-:Y:S02]  /*f050*/  STS.128 [R200+0x4000], R24 ;  /* 0x00400018c8007388 */ /* 0x0209e40000000c00 */
.L_x_2941:
[----:B------:R-:W-:Y:S05]  /*f060*/  BSYNC B2 ;  /* 0x0000000000027941 */ /* 0x000fea0003800000 */
.L_x_2940:
        /* <DEDUP_REMOVED lines=9> */
[----:B-12-4-:R1:W5:Y:S01]  /*f100*/  LDG.E.128 R28, [R32.64] ;  /* 0x00000006201c7981 */ /* 0x016362000c1e1d00 */
        /* <DEDUP_REMOVED lines=17> */
[----:B------:R-:W2:Y:S01]  /*f220*/  LDG.E.128 R24, [R24.64] ;  /* 0x0000000618187981 */ /* 0x000ea2000c1e1d00 */
[----:B------:R-:W-:Y:S02]  /*f230*/  LEA.HI.X R7, R5, c[0x0][0x2b4], R4, 0x1, P4 ;  /* 0x0000ad0005077a11 */ /* 0x000fe400020f0c04 */
[----:B------:R-:W-:-:S04]  /*f240*/  IADD3 R17, P4, R18, R17, RZ ;  /* 0x0000001112117210 */ /* 0x000fc80007f9e0ff */
[----:B------:R-:W4:Y:S01]  /*f250*/  LDG.E.128 R4, [R6.64] ;  /* 0x0000000606047981 */ /* 0x000f22000c1e1d00 */
[----:B------:R-:W-:Y:S02]  /*f260*/  LEA.HI.X.SX32 R16, R18, R16, 0x1, P4 ;  /* 0x0000001012107211 */ /* 0x000fe400020f0eff */
[----:B------:R-:W-:-:S04]  /*f270*/  LEA R18, P4, R17, c[0x0][0x2a8], 0x1 ;  /* 0x0000aa0011127a11 */ /* 0x000fc800078808ff */
[----:B------:R-:W-:-:S06]  /*f280*/  LEA.HI.X R19, R17, c[0x0][0x2ac], R16, 0x1, P4 ;  /* 0x0000ab0011137a11 */ /* 0x000fcc00020f0c10 */
[----:B---3--:R-:W3:Y:S01]  /*f290*/  LDG.E.128 R16, [R18.64] ;  /* 0x0000000612107981 */ /* 0x008ee2000c1e1d00 */
[----:B--2---:R-:W-:Y:S02]  /*f2a0*/  HADD2.F32 R36, -RZ, R24.H0_H0 ;  /* 0x20000018ff247230 */ /* 0x004fe40000004100 */
[----:B------:R-:W-:Y:S02]  /*f2b0*/  HADD2.F32 R35, -RZ, R25.H0_H0 ;  /* 0x20000019ff237230 */ /* 0x000fe40000004100 */
[--C-:B----4-:R-:W-:Y:S02]  /*f2c0*/  HADD2.F32 R21, -RZ, R4.reuse.H0_H0 ;  /* 0x20000004ff157230 */ /* 0x110fe40000004100 */
        /* <DEDUP_REMOVED lines=57> */
.L_x_2957:
[----:B------:R-:W-:Y:S05]  /*f660*/  BSYNC B0 ;  /* 0x0000000000007941 */ /* 0x000fea0003800000 */
.L_x_2956:
[----:B-----5:R2:W-:Y:S02]  /*f670*/  STS.128 [R200+0x800], R28 ;  /* 0x0008001cc8007388 */ /* 0x0205e40000000c00 */
.L_x_2955:
[----:B------:R-:W-:Y:S05]  /*f680*/  BSYNC B1 ;  /* 0x0000000000017941 */ /* 0x000fea0003800000 */
.L_x_2954:
[----:B------:R1:W-:Y:S01]  /*f690*/  @P1 STS.128 [R200+0x2800], RZ ;  /* 0x002800ffc8001388 */ /* 0x0003e20000000c00 */
[----:B------:R-:W-:Y:S01]  /*f6a0*/  BSSY B1, `(.L_x_2958) ;  /* 0x000005b000017945 */ /* 0x000fe20003800000 */
[----:B------:R-:W-:Y:S05]  /*f6b0*/  @P1 BRA `(.L_x_2959) ;  /* 0x0000059000001947 */ /* 0x000fea0003800000 */
[----:B-12-4-:R1:W5:Y:S01]  /*f6c0*/  LDG.E.128 R28, [R32.64+0x80] ;  /* 0x00008006201c7981 */ /* 0x016362000c1e1d00 */
        /* <DEDUP_REMOVED lines=18> */
[----:B------:R-:W2:Y:S01]  /*f7f0*/  LDG.E.128 R24, [R24.64+0x80] ;  /* 0x0000800618187981 */ /* 0x000ea2000c1e1d00 */
        /* <DEDUP_REMOVED lines=67> */
.L_x_2961:
[----:B------:R-:W-:Y:S05]  /*fc30*/  BSYNC B0 ;  /* 0x0000000000007941 */ /* 0x000fea0003800000 */
.L_x_2960:
[----:B-----5:R2:W-:Y:S02]  /*fc40*/  STS.128 [R200+0x2800], R28 ;  /* 0x0028001cc8007388 */ /* 0x0205e40000000c00 */
.L_x_2959:
[----:B------:R-:W-:Y:S05]  /*fc50*/  BSYNC B1 ;  /* 0x0000000000017941 */ /* 0x000fea0003800000 */
.L_x_2958:
        /* <DEDUP_REMOVED lines=18> */
[----:B--2---:R-:W-:Y:S01]  /*fd80*/  IMAD.WIDE R28, R5, 0x2, R32 ;  /* 0x00000002051c7825 */ /* 0x004fe200078e0220 */
        /* <DEDUP_REMOVED lines=11> */
[----:B-1----:R-:W-:Y:S02]  /*fe40*/  HADD2.F32 R33, -RZ, R29.H0_H0 ;  /* 0x2000001dff217230 */ /* 0x002fe40000004100 */
        /* <DEDUP_REMOVED lines=58> */
.L_x_2963:
[----:B------:R-:W-:Y:S05]  /*101f0*/  BSYNC B0 ;  /* 0x0000000000007941 */ /* 0x000fea0003800000 */
.L_x_2962:
[----:B-----5:R4:W-:Y:S02]  /*10200*/  STS.128 [R200+0x4800], R24 ;  /* 0x00480018c8007388 */ /* 0x0209e40000000c00 */
.L_x_2953:
[----:B------:R-:W-:Y:S05]  /*10210*/  BSYNC B2 ;  /* 0x0000000000027941 */ /* 0x000fea0003800000 */
.L_x_2952:
        /* <DEDUP_REMOVED lines=28> */
[----:B------:R-:W2:Y:S03]  /*103e0*/  LDG.E.128 R24, [R24.64] ;  /* 0x0000000618187981 */ /* 0x000ea6000c1e1d00 */
        /* <DEDUP_REMOVED lines=26> */
[----:B------:R-:W-:-:S02]  /*10590*/  @!P2 FADD.FTZ R7, -R7, -RZ ;  /* 0x800000ff0707a221 */ /* 0x000fc40000010100 */
[----:B------:R-:W-:Y:S01]  /*105a0*/  FMUL.FTZ R25, R25, R32 ;  /* 0x0000002019197220 */ /* 0x000fe20000410000 */
[----:B------:R-:W-:Y:S01]  /*105b0*/  HADD2.F32 R32, -RZ, R26.H0_H0 ;  /* 0x2000001aff207230 */ /* 0x000fe20000004100 */
[----:B------:R-:W-:Y:S01]  /*105c0*/  @!P2 FADD.FTZ R5, -R5, -RZ ;  /* 0x800000ff0505a221 */ /* 0x000fe20000010100 */
[----:B------:R-:W-:Y:S01]  /*105d0*/  HADD2.F32 R24, -RZ, R24.H1_H1 ;  /* 0x30000018ff187230 */ /* 0x000fe20000004100 */
[----:B------:R-:W-:Y:S01]  /*105e0*/  FMUL.FTZ R6, R21, R6 ;  /* 0x0000000615067220 */ /* 0x000fe20000410000 */
[----:B------:R-:W-:Y:S01]  /*105f0*/  HADD2.F32 R26, -RZ, R26.H1_H1 ;  /* 0x3000001aff1a7230 */ /* 0x000fe20000004100 */
[----:B------:R-:W-:Y:S01]  /*10600*/  FMUL.FTZ R7, R4, R7 ;  /* 0x0000000704077220 */ /* 0x000fe20000410000 */
[----:B-----5:R-:W-:Y:S01]  /*10610*/  HADD2.F32 R21, -RZ, R28.H0_H0 ;  /* 0x2000001cff157230 */ /* 0x020fe20000004100 */
[----:B------:R-:W-:Y:S01]  /*10620*/  @!P2 FADD.FTZ R23, -R23, -RZ ;  /* 0x800000ff1717a221 */ /* 0x000fe20000010100 */
[--C-:B---3--:R-:W-:Y:S01]  /*10630*/  HADD2.F32 R4, -RZ, R16.reuse.H0_H0 ;  /* 0x20000010ff047230 */ /* 0x108fe20000004100 */
        /* <DEDUP_REMOVED lines=30> */
.L_x_2969:
[----:B------:R-:W-:Y:S05]  /*10820*/  BSYNC B0 ;  /* 0x0000000000007941 */ /* 0x000fea0003800000 */
.L_x_2968:
[----:B-----5:R2:W-:Y:S02]  /*10830*/  STS.128 [R200+0x1000], R28 ;  /* 0x0010001cc8007388 */ /* 0x0205e40000000c00 */
.L_x_2967:
[----:B------:R-:W-:Y:S05]  /*10840*/  BSYNC B1 ;  /* 0x0000000000017941 */ /* 0x000fea0003800000 */
.L_x_2966:
        /* <DEDUP_REMOVED lines=22> */
[----:B------:R-:W2:Y:S03]  /*109b0*/  LDG.E.128 R24, [R24.64+0x80] ;  /* 0x0000800618187981 */ /* 0x000ea6000c1e1d00 */
        /* <DEDUP_REMOVED lines=67> */
.L_x_2973:
[----:B------:R-:W-:Y:S05]  /*10df0*/  BSYNC B0 ;  /* 0x0000000000007941 */ /* 0x000fea0003800000 */
.L_x_2972:
[----:B-----5:R2:W-:Y:S02]  /*10e00*/  STS.128 [R200+0x3000], R28 ;  /* 0x0030001cc8007388 */ /* 0x0205e40000000c00 */
.L_x_2971:
[----:B------:R-:W-:Y:S05]  /*10e10*/  BSYNC B1 ;  /* 0x0000000000017941 */ /* 0x000fea0003800000 */
.L_x_2970:
        /* <DEDUP_REMOVED lines=31> */
[--C-:B-1--4-:R-:W-:Y:S02]  /*11010*/  HADD2.F32 R12, -RZ, R4.reuse.H0_H0 ;  /* 0x20000004ff0c7230 */ /* 0x112fe40000004100 */
        /* <DEDUP_REMOVED lines=57> */
.L_x_2975:
[----:B------:R-:W-:Y:S05]  /*113b0*/  BSYNC B0 ;  /* 0x0000000000007941 */ /* 0x000fea0003800000 */
.L_x_2974:
[----:B-----5:R4:W-:Y:S02]  /*113c0*/  STS.128 [R200+0x5000], R24 ;  /* 0x00500018c8007388 */ /* 0x0209e40000000c00 */
.L_x_2965:
[----:B------:R-:W-:Y:S05]  /*113d0*/  BSYNC B2 ;  /* 0x0000000000027941 */ /* 0x000fea0003800000 */
.L_x_2964:
        /* <DEDUP_REMOVED lines=22> */
[----:B------:R-:W-:-:S03]  /*11540*/  IMAD.WIDE R24, R7, 0x2, R8 ;  /* 0x0000000207187825 */ /* 0x000fc600078e0208 */
        /* <DEDUP_REMOVED lines=38> */
[----:B-----5:R-:W-:Y:S01]  /*117b0*/  HADD2.F32 R3, -RZ, R16.H0_H0 ;  /* 0x20000010ff037230 */ /* 0x020fe20000004100 */
[----:B------:R-:W-:Y:S01]  /*117c0*/  @!P2 FADD.FTZ R5, -R5, -RZ ;  /* 0x800000ff0505a221 */ /* 0x000fe20000010100 */
[----:B---3--:R-:W-:Y:S01]  /*117d0*/  HADD2.F32 R4, -RZ, R12.H0_H0 ;  /* 0x2000000cff047230 */ /* 0x008fe20000004100 */
        /* <DEDUP_REMOVED lines=31> */
.L_x_2979:
[----:B------:R-:W-:Y:S05]  /*119d0*/  BSYNC B0 ;  /* 0x0000000000007941 */ /* 0x000fea0003800000 */
.L_x_2978:
[----:B-----5:R4:W-:Y:S02]  /*119e0*/  STS.128 [R200+0x1800], R16 ;  /* 0x00180010c8007388 */ /* 0x0209e40000000c00 */
.L_x_2977:
[----:B------:R-:W-:Y:S05]  /*119f0*/  BSYNC B1 ;  /* 0x0000000000017941 */ /* 0x000fea0003800000 */
.L_x_2976:
        /* <DEDUP_REMOVED lines=16> */
[----:B------:R-:W-:Y:S01]  /*11b00*/  IMAD.WIDE R24, R7, 0x2, R8 ;  /* 0x0000000207187825 */ /* 0x000fe200078e0208 */
[----:B------:R-:W-:Y:S02]  /*11b10*/  IADD3 R11, P2, R3, R0, RZ ;  /* 0x00000000030b7210 */ /* 0x000fe40007f5e0ff */
[----:B------:R-:W-:Y:S02]  /*11b20*/  @P1 IADD3 R12, -R155, RZ, RZ ;  /* 0x000000ff9b0c1210 */ /* 0x000fe40007ffe1ff */
[----:B------:R-:W-:Y:S01]  /*11b30*/  LEA.HI.X.SX32 R3, R3, R2, 0x1, P2 ;  /* 0x0000000203037211 */ /* 0x000fe200010f0eff */
[----:B--2---:R-:W2:Y:S01]  /*11b40*/  LDG.E.128 R24, [R24.64+0x80] ;  /* 0x0000800618187981 */ /* 0x004ea2000c1e1d00 */
[----:B------:R-:W-:-:S04]  /*11b50*/  IADD3 R5, P2, R4, R11, RZ ;  /* 0x0000000b04057210 */ /* 0x000fc80007f5e0ff */
[----:B------:R-:W-:Y:S02]  /*11b60*/  LEA.HI.X.SX32 R4, R4, R3, 0x1, P2 ;  /* 0x0000000304047211 */ /* 0x000fe400010f0eff */
[----:B------:R-:W-:-:S04]  /*11b70*/  LEA R6, P2, R5, c[0x0][0x2b0], 0x1 ;  /* 0x0000ac0005067a11 */ /* 0x000fc800078408ff */
[----:B------:R-:W-:Y:S02]  /*11b80*/  LEA.HI.X R7, R5, c[0x0][0x2b4], R4, 0x1, P2 ;  /* 0x0000ad0005077a11 */ /* 0x000fe400010f0c04 */
[----:B------:R-:W-:-:S04]  /*11b90*/  IADD3 R11, P2, R12, R11, RZ ;  /* 0x0000000b0c0b7210 */ /* 0x000fc80007f5e0ff */
[----:B---3--:R-:W3:Y:S01]  /*11ba0*/  LDG.E.128 R4, [R6.64] ;  /* 0x0000000606047981 */ /* 0x008ee2000c1e1d00 */
[----:B------:R-:W-:Y:S02]  /*11bb0*/  LEA.HI.X.SX32 R12, R12, R3, 0x1, P2 ;  /* 0x000000030c0c7211 */ /* 0x000fe400010f0eff */
[----:B------:R-:W-:-:S04]  /*11bc0*/  LEA R14, P2, R11, c[0x0][0x2a8], 0x1 ;  /* 0x0000aa000b0e7a11 */ /* 0x000fc800078408ff */
[----:B------:R-:W-:-:S06]  /*11bd0*/  LEA.HI.X R15, R11, c[0x0][0x2ac], R12, 0x1, P2 ;  /* 0x0000ab000b0f7a11 */ /* 0x000fcc00010f0c0c */
[----:B----4-:R-:W4:Y:S01]  /*11be0*/  LDG.E.128 R12, [R14.64] ;  /* 0x000000060e0c7981 */ /* 0x010f22000c1e1d00 */
[--C-:B--2---:R-:W-:Y:S02]  /*11bf0*/  HADD2.F32 R30, -RZ, R24.reuse.H0_H0 ;  /* 0x20000018ff1e7230 */ /* 0x104fe40000004100 */
[--C-:B------:R-:W-:Y:S02]  /*11c00*/  HADD2.F32 R29, -RZ, R25.reuse.H0_H0 ;  /* 0x20000019ff1d7230 */ /* 0x100fe40000004100 */
[----:B------:R-:W-:Y:S02]  /*11c10*/  HADD2.F32 R24, -RZ, R24.H1_H1 ;  /* 0x30000018ff187230 */ /* 0x000fe40000004100 */
[----:B------:R-:W-:Y:S02]  /*11c20*/  HADD2.F32 R32, -RZ, R25.H1_H1 ;  /* 0x30000019ff207230 */ /* 0x000fe40000004100 */
[--C-:B---3--:R-:W-:Y:S02]  /*11c30*/  HADD2.F32 R3, -RZ, R4.reuse.H0_H0 ;  /* 0x20000004ff037230 */ /* 0x108fe40000004100 */
[----:B------:R-:W-:-:S02]  /*11c40*/  HADD2.F32 R11, -RZ, R4.H1_H1 ;  /* 0x30000004ff0b7230 */ /* 0x000fc40000004100 */
[--C-:B------:R-:W-:Y:S02]  /*11c50*/  HADD2.F32 R4, -RZ, R5.reuse.H0_H0 ;  /* 0x20000005ff047230 */ /* 0x100fe40000004100 */
[----:B------:R-:W-:Y:S01]  /*11c60*/  HADD2.F32 R21, -RZ, R5.H1_H1 ;  /* 0x30000005ff157230 */ /* 0x000fe20000004100 */
[----:B------:R-:W-:Y:S01]  /*11c70*/  @!P1 FADD.FTZ R3, -R3, -RZ ;  /* 0x800000ff03039221 */ /* 0x000fe20000010100 */
[--C-:B------:R-:W-:Y:S01]  /*11c80*/  HADD2.F32 R5, -RZ, R6.reuse.H0_H0 ;  /* 0x20000006ff057230 */ /* 0x100fe20000004100 */
[----:B------:R-:W-:Y:S01]  /*11c90*/  @!P1 FADD.FTZ R4, -R4, -RZ ;  /* 0x800000ff04049221 */ /* 0x000fe20000010100 */
[----:B------:R-:W-:Y:S02]  /*11ca0*/  HADD2.F32 R23, -RZ, R6.H1_H1 ;  /* 0x30000006ff177230 */ /* 0x000fe40000004100 */
[--C-:B------:R-:W-:Y:S02]  /*11cb0*/  HADD2.F32 R6, -RZ, R7.reuse.H0_H0 ;  /* 0x20000007ff067230 */ /* 0x100fe40000004100 */
[----:B------:R-:W-:Y:S01]  /*11cc0*/  HADD2.F32 R7, -RZ, R7.H1_H1 ;  /* 0x30000007ff077230 */ /* 0x000fe20000004100 */
[----:B------:R-:W-:Y:S01]  /*11cd0*/  FMUL.FTZ R30, R30, R3 ;  /* 0x000000031e1e7220 */ /* 0x000fe20000410000 */
[--C-:B------:R-:W-:Y:S01]  /*11ce0*/  HADD2.F32 R3, -RZ, R27.reuse.H0_H0 ;  /* 0x2000001bff037230 */ /* 0x100fe20000004100 */
[----:B------:R-:W-:Y:S01]  /*11cf0*/  FMUL.FTZ R29, R29, R4 ;  /* 0x000000041d1d7220 */ /* 0x000fe20000410000 */
[----:B------:R-:W-:Y:S01]  /*11d00*/  HADD2.F32 R4, -RZ, R27.H1_H1 ;  /* 0x3000001bff047230 */ /* 0x000fe20000004100 */
[----:B------:R-:W-:-:S02]  /*11d10*/  @!P1 FADD.FTZ R11, -R11, -RZ ;  /* 0x800000ff0b0b9221 */ /* 0x000fc40000010100 */
[----:B------:R-:W-:Y:S02]  /*11d20*/  @!P1 FADD.FTZ R21, -R21, -RZ ;  /* 0x800000ff15159221 */ /* 0x000fe40000010100 */
[----:B------:R-:W-:Y:S02]  /*11d30*/  @!P1 FADD.FTZ R6, -R6, -RZ ;  /* 0x800000ff06069221 */ /* 0x000fe40000010100 */
[----:B------:R-:W-:Y:S01]  /*11d40*/  @!P1 FADD.FTZ R7, -R7, -RZ ;  /* 0x800000ff07079221 */ /* 0x000fe20000010100 */
[--C-:B------:R-:W-:Y:S01]  /*11d50*/  HADD2.F32 R34, -RZ, R26.reuse.H0_H0 ;  /* 0x2000001aff227230 */ /* 0x100fe20000004100 */
[----:B------:R-:W-:Y:S01]  /*11d60*/  FMUL.FTZ R24, R24, R11 ;  /* 0x0000000b18187220 */ /* 0x000fe20000410000 */
[----:B------:R-:W-:Y:S01]  /*11d70*/  HADD2.F32 R26, -RZ, R26.H1_H1 ;  /* 0x3000001aff1a7230 */ /* 0x000fe20000004100 */
[----:B------:R-:W-:Y:S01]  /*11d80*/  FMUL.FTZ R32, R32, R21 ;  /* 0x0000001520207220 */ /* 0x000fe20000410000 */
[--C-:B-----5:R-:W-:Y:S01]  /*11d90*/  HADD2.F32 R11, -RZ, R16.reuse.H1_H1 ;  /* 0x30000010ff0b7230 */ /* 0x120fe20000004100 */
[----:B------:R-:W-:Y:S01]  /*11da0*/  FMUL.FTZ R6, R3, R6 ;  /* 0x0000000603067220 */ /* 0x000fe20000410000 */
[----:B------:R-:W-:Y:S01]  /*11db0*/  HADD2.F32 R3, -RZ, R16.H0_H0 ;  /* 0x20000010ff037230 */ /* 0x000fe20000004100 */
[----:B------:R-:W-:Y:S01]  /*11dc0*/  FMUL.FTZ R7, R4, R7 ;  /* 0x0000000704077220 */ /* 0x000fe20000410000 */
[--C-:B----4-:R-:W-:Y:S01]  /*11dd0*/  HADD2.F32 R4, -RZ, R12.reuse.H0_H0 ;  /* 0x2000000cff047230 */ /* 0x110fe20000004100 */
[----:B------:R-:W-:Y:S01]  /*11de0*/  @!P1 FADD.FTZ R23, -R23, -RZ ;  /* 0x800000ff17179221 */ /* 0x000fe20000010100 */
[----:B------:R-:W-:Y:S01]  /*11df0*/  HADD2.F32 R21, -RZ, R12.H1_H1 ;  /* 0x3000000cff157230 */ /* 0x000fe20000004100 */
[----:B------:R-:W-:Y:S01]  /*11e00*/  @!P1 FADD.FTZ R5, -R5, -RZ ;  /* 0x800000ff05059221 */ /* 0x000fe20000010100 */
[----:B------:R-:W-:Y:S01]  /*11e10*/  HADD2.F32 R16, -RZ, R17.H0_H0 ;  /* 0x20000011ff107230 */ /* 0x000fe20000004100 */
[----:B------:R-:W-:Y:S01]  /*11e20*/  FMUL.FTZ R23, R26, R23 ;  /* 0x000000171a177220 */ /* 0x000fe20000410000 */
[----:B------:R-:W-:Y:S01]  /*11e30*/  HADD2.F32 R12, -RZ, R13.H0_H0 ;  /* 0x2000000dff0c7230 */ /* 0x000fe20000004100 */
        /* <DEDUP_REMOVED lines=23> */
.L_x_2983:
[----:B------:R-:W-:Y:S05]  /*11fb0*/  BSYNC B0 ;  /* 0x0000000000007941 */ /* 0x000fea0003800000 */
.L_x_2982:
[----:B-----5:R1:W-:Y:S02]  /*11fc0*/  STS.128 [R200+0x3800], R16 ;  /* 0x00380010c8007388 */ /* 0x0203e40000000c00 */
.L_x_2981:
[----:B------:R-:W-:Y:S05]  /*11fd0*/  BSYNC B1 ;  /* 0x0000000000017941 */ /* 0x000fea0003800000 */
.L_x_2980:
[----:B------:R1:W-:Y:S01]  /*11fe0*/  @P0 STS.128 [R200+0x5800], RZ ;  /* 0x005800ffc8000388 */ /* 0x0003e20000000c00 */
[----:B------:R-:W-:Y:S05]  /*11ff0*/  @P0 BRA `(.L_x_2929) ;  /* 0x00000d8000000947 */ /* 0x000fea0003800000 */
[----:B------:R1:W5:Y:S01]  /*12000*/  LDG.E.128 R12, [R8.64+0x100] ;  /* 0x00010006080c7981 */ /* 0x000362000c1e1d00 */
[----:B------:R-:W-:Y:S01]  /*12010*/  ISETP.GE.AND P0, PT, R10, c[0x0][0x230], PT ;  /* 0x00008c000a007a0c */ /* 0x000fe20003f06270 */
[----:B------:R-:W-:Y:S01]  /*12020*/  BSSY B0, `(.L_x_2984) ;  /* 0x000005a000007945 */ /* 0x000fe20003800000 */
[----:B-1--4-:R-:W-:-:S05]  /*12030*/  IADD3 R16, P1, R8, 0x100, RZ ;  /* 0x0000010008107810 */ /* 0x012fca0007f3e0ff */
        /* <DEDUP_REMOVED lines=12> */
[----:B------:R-:W-:Y:S01]  /*12100*/  IMAD.WIDE R16, R4, 0x2, R16 ;  /* 0x0000000204107825 */ /* 0x000fe200078e0210 */
[----:B------:R-:W-:-:S04]  /*12110*/  IADD3 R0, P1, R7, R0, RZ ;  /* 0x0000000007007210 */ /* 0x000fc80007f3e0ff */
[----:B------:R-:W-:Y:S01]  /*12120*/  LEA.HI.X.SX32 R2, R7, R2, 0x1, P1 ;  /* 0x0000000207027211 */ /* 0x000fe200008f0eff */
[----:B------:R-:W4:Y:S01]  /*12130*/  LDG.E.128 R16, [R16.64] ;  /* 0x0000000610107981 */ /* 0x000f22000c1e1d00 */
[----:B------:R-:W-:-:S04]  /*12140*/  IADD3 R5, P1, R3, R0, RZ ;  /* 0x0000000003057210 */ /* 0x000fc80007f3e0ff */
[----:B------:R-:W-:Y:S02]  /*12150*/  LEA.HI.X.SX32 R6, R3, R2, 0x1, P1 ;  /* 0x0000000203067211 */ /* 0x000fe400008f0eff */
[C---:B------:R-:W-:Y:S02]  /*12160*/  LEA R24, P1, R5.reuse, c[0x0][0x2b0], 0x1 ;  /* 0x0000ac0005187a11 */ /* 0x040fe400078208ff */
[----:B------:R-:W-:Y:S02]  /*12170*/  MOV R3, RZ ;  /* 0x000000ff00037202 */ /* 0x000fe40000000f00 */
[----:B------:R-:W-:Y:S02]  /*12180*/  LEA.HI.X R25, R5, c[0x0][0x2b4], R6, 0x1, P1 ;  /* 0x0000ad0005197a11 */ /* 0x000fe400008f0c06 */
[----:B------:R-:W-:-:S03]  /*12190*/  @P0 IADD3 R3, -R152, RZ, RZ ;  /* 0x000000ff98030210 */ /* 0x000fc60007ffe1ff */
[----:B--2---:R1:W2:Y:S01]  /*121a0*/  LDG.E.128 R4, [R24.64] ;  /* 0x0000000618047981 */ /* 0x0042a2000c1e1d00 */
[----:B------:R-:W-:-:S04]  /*121b0*/  IADD3 R0, P1, R3, R0, RZ ;  /* 0x0000000003007210 */ /* 0x000fc80007f3e0ff */
[----:B------:R-:W-:Y:S02]  /*121c0*/  LEA.HI.X.SX32 R3, R3, R2, 0x1, P1 ;  /* 0x0000000203037211 */ /* 0x000fe400008f0eff */
[----:B------:R-:W-:-:S04]  /*121d0*/  LEA R8, P1, R0, c[0x0][0x2a8], 0x1 ;  /* 0x0000aa0000087a11 */ /* 0x000fc800078208ff */
[----:B------:R-:W-:-:S06]  /*121e0*/  LEA.HI.X R9, R0, c[0x0][0x2ac], R3, 0x1, P1 ;  /* 0x0000ab0000097a11 */ /* 0x000fcc00008f0c03 */
[----:B---3--:R-:W3:Y:S01]  /*121f0*/  LDG.E.128 R8, [R8.64] ;  /* 0x0000000608087981 */ /* 0x008ee2000c1e1d00 */
[--C-:B----4-:R-:W-:Y:S02]  /*12200*/  HADD2.F32 R23, -RZ, R17.reuse.H0_H0 ;  /* 0x20000011ff177230 */ /* 0x110fe40000004100 */
[----:B-1----:R-:W-:Y:S02]  /*12210*/  HADD2.F32 R24, -RZ, R17.H1_H1 ;  /* 0x30000011ff187230 */ /* 0x002fe40000004100 */
        /* <DEDUP_REMOVED lines=58> */
.L_x_2985:
[----:B------:R-:W-:Y:S05]  /*125c0*/  BSYNC B0 ;  /* 0x0000000000007941 */ /* 0x000fea0003800000 */
.L_x_2984:
[----:B-----5:R1:W-:Y:S01]  /*125d0*/  STS.128 [R200+0x5800], R12 ;  /* 0x0058000cc8007388 */ /* 0x0203e20000000c00 */
[----:B------:R-:W-:Y:S05]  /*125e0*/  BRA `(.L_x_2929) ;  /* 0x0000079000007947 */ /* 0x000fea0003800000 */
.L_x_2891:
        /* <DEDUP_REMOVED lines=27> */
.L_x_2987:
[----:B------:R-:W-:Y:S05]  /*127a0*/  BSYNC B0 ;  /* 0x0000000000007941 */ /* 0x000fea0003800000 */
.L_x_2986:
        /* <DEDUP_REMOVED lines=29> */
.L_x_2989:
[----:B------:R-:W-:Y:S05]  /*12980*/  BSYNC B0 ;  /* 0x0000000000007941 */ /* 0x000fea0003800000 */
.L_x_2988:
[----:B------:R-:W-:Y:S01]  /*12990*/  IADD3 R22, R162, 0x20, RZ ;  /* 0x00000020a2167810 */ /* 0x000fe20007ffe0ff */
[----:B------:R-:W-:Y:S03]  /*129a0*/  BSSY B0, `(.L_x_2990) ;  /* 0x000001d000007945 */ /* 0x000fe60003800000 */
[----:B------:R-:W-:-:S13]  /*129b0*/  ISETP.GE.AND P2, PT, R22, R5, PT ;  /* 0x000000051600720c */ /* 0x000fda0003f46270 */
[----:B------:R-:W-:Y:S05]  /*129c0*/  @P2 BRA `(.L_x_2991) ;  /* 0x000001a000002947 */ /* 0x000fea0003800000 */
[----:B------:R-:W-:Y:S01]  /*129d0*/  ISETP.GE.AND P4, PT, R14, c[0x0][0x220], PT ;  /* 0x000088000e007a0c */ /* 0x000fe20003f86270 */
[----:B------:R-:W-:Y:S01]  /*129e0*/  IMAD.MOV.U32 R0, RZ, RZ, c[0x0][0x194] ;  /* 0x00006500ff007624 */ /* 0x000fe200078e00ff */
[----:B-12---:R-:W-:-:S04]  /*129f0*/  LEA R7, P2, R3, R164, 0x5 ;  /* 0x000000a403077211 */ /* 0x006fc800078428ff */
        /* <DEDUP_REMOVED lines=23> */
.L_x_2991:
[----:B------:R-:W-:Y:S05]  /*12b70*/  BSYNC B0 ;  /* 0x0000000000007941 */ /* 0x000fea0003800000 */
.L_x_2990:
[----:B------:R-:W-:-:S04]  /*12b80*/  IADD3 R28, R162, 0x30, RZ ;  /* 0x00000030a21c7810 */ /* 0x000fc80007ffe0ff */
[----:B------:R-:W-:-:S13]  /*12b90*/  ISETP.GE.AND P2, PT, R28, R5, PT ;  /* 0x000000051c00720c */ /* 0x000fda0003f46270 */
[----:B------:R-:W-:Y:S05]  /*12ba0*/  @P2 BRA `(.L_x_2929) ;  /* 0x000001d000002947 */ /* 0x000fea0003800000 */
[----:B------:R-:W-:Y:S01]  /*12bb0*/  ISETP.GE.AND P4, PT, R14, c[0x0][0x220], PT ;  /* 0x000088000e007a0c */ /* 0x000fe20003f86270 */
[----:B------:R-:W-:Y:S01]  /*12bc0*/  IMAD.MOV.U32 R4, RZ, RZ, R164 ;  /* 0x000000ffff047224 */ /* 0x000fe200078e00a4 */
[----:B------:R-:W-:Y:S01]  /*12bd0*/  ULDC UR4, c[0x0][0x194] ;  /* 0x0000650000047ab9 */ /* 0x000fe20000000800 */
[----:B------:R-:W-:Y:S01]  /*12be0*/  IMAD.MOV.U32 R5, RZ, RZ, R167 ;  /* 0x000000ffff057224 */ /* 0x000fe200078e00a7 */
[----:B------:R-:W-:-:S03]  /*12bf0*/  UIMAD UR4, UR4, 0x30, URZ ;  /* 0x00000030040478a4 */ /* 0x000fc6000f8e023f */
[----:B------:R-:W-:-:S05]  /*12c00*/  IMAD.WIDE.U32 R4, R3, 0x30, R4 ;  /* 0x0000003003047825 */ /* 0x000fca00078e0004 */
[----:B------:R-:W-:Y:S01]  /*12c10*/  IADD3 R0, R5, UR4, RZ ;  /* 0x0000000405007c10 */ /* 0x000fe2000fffe0ff */
[----:B------:R4:W-:Y:S01]  /*12c20*/  @P4 STS.128 [R200+0x1800], RZ ;  /* 0x001800ffc8004388 */ /* 0x0009e20000000c00 */
[C---:B-12---:R-:W-:Y:S02]  /*12c30*/  @!P4 LEA R6, P5, R4.reuse, c[0x0][0x160], 0x1 ;  /* 0x000058000406ca11 */ /* 0x046fe400078a08ff */
        /* <DEDUP_REMOVED lines=14> */
[----:B----4-:R-:W-:-:S04]  /*12d20*/  LEA R2, P0, R4, c[0x0][0x160], 0x1 ;  /* 0x0000580004027a11 */ /* 0x010fc800078008ff */
[----:B------:R-:W-:-:S05]  /*12d30*/  LEA.HI.X R3, R4, c[0x0][0x164], R0, 0x1, P0 ;  /* 0x0000590004037a11 */ /* 0x000fca00000f0c00 */
[----:B------:R-:W-:Y:S01]  /*12d40*/  @!PT LDS RZ, [RZ] ;  /* 0x00000000fffff984 */ /* 0x000fe20000000800 */
[----:B------:R-:W-:Y:S01]  /*12d50*/  @!PT LDS RZ, [RZ] ;  /* 0x00000000fffff984 */ /* 0x000fe20000000800 */
[----:B------:R-:W-:Y:S01]  /*12d60*/  @!PT LDS RZ, [RZ] ;  /* 0x00000000fffff984 */ /* 0x000fe20000000800 */
[----:B------:R1:W-:Y:S04]  /*12d70*/  LDGSTS.E.BYPASS.LTC128B.128 [R200+0x5800], [R2.64+0x100] ;  /* 0x0580010002c87fae */ /* 0x0003e8000b901d46 */
.L_x_2929:
[----:B------:R-:W-:Y:S05]  /*12d80*/  BSYNC B3 ;  /* 0x0000000000037941 */ /* 0x000fea0003800000 */
.L_x_2890:
[----:B------:R-:W-:Y:S01]  /*12d90*/  IADD3 R204, R134, -0x1, RZ ;  /* 0xffffffff86cc7810 */ /* 0x000fe20007ffe0ff */
[----:B------:R-:W-:Y:S01]  /*12da0*/  BSSY B0, `(.L_x_2992) ;  /* 0x000001e000007945 */ /* 0x000fe20003800000 */
[----:B------:R-:W-:Y:S02]  /*12db0*/  LEA R202, P0, R158, c[0x0][0x168], 0x1 ;  /* 0x00005a009eca7a11 */ /* 0x000fe400078008ff */
[----:B------:R-:W-:Y:S01]  /*12dc0*/  LOP3.LUT R201, R154, 0xff, RZ, 0xc0, !PT ;  /* 0x000000ff9ac97812 */ /* 0x000fe200078ec0ff */
[----:B-1--4-:R-:W-:Y:S01]  /*12dd0*/  IMAD.SHL.U32 R2, R204, 0x40, RZ ;  /* 0x00000040cc027824 */ /* 0x012fe200078e00ff */
[----:B------:R-:W-:-:S03]  /*12de0*/  LEA.HI.X R203, R158, c[0x0][0x16c], R161, 0x1, P0 ;  /* 0x00005b009ecb7a11 */ /* 0x000fc600000f0ca1 */
[----:B------:R-:W-:-:S05]  /*12df0*/  IMAD.IADD R5, R67, 0x1, -R2 ;  /* 0x0000000143057824 */ /* 0x000fca00078e0a02 */
[----:B------:R-:W-:-:S13]  /*12e00*/  ISETP.GE.AND P1, PT, R162, R5, PT ;  /* 0x00000005a200720c */ /* 0x000fda0003f26270 */
[----:B------:R-:W-:Y:S05]  /*12e10*/  @P1 BRA `(.L_x_2993) ;  /* 0x0000016000001947 */ /* 0x000fea0003800000 */
[C---:B------:R-:W-:Y:S02]  /*12e20*/  LOP3.LUT R0, R201.reuse, 0x1, RZ, 0xc0, !PT ;  /* 0x00000001c9007812 */ /* 0x040fe400078ec0ff */
[----:B------:R-:W-:Y:S02]  /*12e30*/  R2P PR, R201, 0x6 ;  /* 0x00000006c9007804 */ /* 0x000fe40000000000 */
[----:B------:R-:W-:-:S13]  /*12e40*/  ISETP.NE.U32.AND P0, PT, R0, 0x1, PT ;  /* 0x000000010000780c */ /* 0x000fda0003f05070 */
[----:B--2---:R-:W-:Y:S02]  /*12e50*/  @!P0 IMAD.MOV.U32 R6, RZ, RZ, R202 ;  /* 0x000000ffff068224 */ /* 0x004fe400078e00ca */
        /* <DEDUP_REMOVED lines=17> */
.L_x_2994:
[----:B------:R2:W-:Y:S02]  /*12f70*/  STS.128 [R200+0xa000], RZ ;  /* 0x00a000ffc8007388 */ /* 0x0005e40000000c00 */
.L_x_2993:
[----:B------:R-:W-:Y:S05]  /*12f80*/  BSYNC B0 ;  /* 0x0000000000007941 */ /* 0x000fea0003800000 */
.L_x_2992:
[----:B------:R-:W-:Y:S01]  /*12f90*/  ISETP.GE.AND P0, PT, R20, R5, PT ;  /* 0x000000051400720c */ /* 0x000fe20003f06270 */
[----:B------:R-:W-:-:S12]  /*12fa0*/  BSSY B0, `(.L_x_2995) ;  /* 0x000001f000007945 */ /* 0x000fd80003800000 */
[----:B------:R-:W-:Y:S05]  /*12fb0*/  @P0 BRA `(.L_x_2996) ;  /* 0x000001d000000947 */ /* 0x000fea0003800000 */
[C---:B------:R-:W-:Y:S02]  /*12fc0*/  LOP3.LUT R0, R201.reuse, 0x1, RZ, 0xc0, !PT ;  /* 0x00000001c9007812 */ /* 0x040fe400078ec0ff */
[----:B------:R-:W-:Y:S02]  /*12fd0*/  LOP3.LUT P0, RZ, R201, 0x2, RZ, 0xc0, !PT ;  /* 0x00000002c9ff7812 */ /* 0x000fe4000780c0ff */
[----:B------:R-:W-:Y:S02]  /*12fe0*/  ISETP.NE.U32.AND P1, PT, R0, 0x1, PT ;  /* 0x000000010000780c */ /* 0x000fe40003f25070 */
[----:B------:R-:W-:-:S05]  /*12ff0*/  IADD3 R3, P2, R61, R158, RZ ;  /* 0x0000009e3d037210 */ /* 0x000fca0007f5e0ff */
[----:B------:R-:W-:-:S04]  /*13000*/  IMAD.X R0, R60, 0x1, R161, P2 ;  /* 0x000000013c007824 */ /* 0x000fc800010e06a1 */
[----:B-12---:R-:W-:Y:S02]  /*13010*/  @P0 LEA R6, P2, R3, c[0x0][0x168], 0x1 ;  /* 0x00005a0003060a11 */ /* 0x006fe400078408ff */
        /* <DEDUP_REMOVED lines=22> */
.L_x_2997:
[----:B------:R2:W-:Y:S02]  /*13180*/  STS.128 [R200+0xa800], RZ ;  /* 0x00a800ffc8007388 */ /* 0x0005e40000000c00 */
.L_x_2996:
[----:B------:R-:W-:Y:S05]  /*13190*/  BSYNC B0 ;  /* 0x0000000000007941 */ /* 0x000fea0003800000 */
.L_x_2995:
[----:B------:R-:W-:Y:S01]  /*131a0*/  ISETP.GE.AND P0, PT, R22, R5, PT ;  /* 0x000000051600720c */ /* 0x000fe20003f06270 */
[----:B------:R-:W-:-:S12]  /*131b0*/  BSSY B0, `(.L_x_2998) ;  /* 0x0000023000007945 */ /* 0x000fd80003800000 */
[----:B------:R-:W-:Y:S05]  /*131c0*/  @P0 BRA `(.L_x_2999) ;  /* 0x0000021000000947 */ /* 0x000fea0003800000 */
[C---:B------:R-:W-:Y:S01]  /*131d0*/  LOP3.LUT R0, R201.reuse, 0x1, RZ, 0xc0, !PT ;  /* 0x00000001c9007812 */ /* 0x040fe200078ec0ff */
[----:B------:R-:W-:Y:S01]  /*131e0*/  IMAD.MOV.U32 R3, RZ, RZ, c[0x0][0x198] ;  /* 0x00006600ff037624 */ /* 0x000fe200078e00ff */
[----:B------:R-:W-:Y:S01]  /*131f0*/  LOP3.LUT P0, RZ, R201, 0x2, RZ, 0xc0, !PT ;  /* 0x00000002c9ff7812 */ /* 0x000fe2000780c0ff */
[----:B------:R-:W-:Y:S01]  /*13200*/  IMAD.MOV.U32 R4, RZ, RZ, 0x5 ;  /* 0x00000005ff047424 */ /* 0x000fe200078e00ff */
[----:B------:R-:W-:Y:S01]  /*13210*/  ISETP.NE.U32.AND P1, PT, R0, 0x1, PT ;  /* 0x000000010000780c */ /* 0x000fe20003f25070 */
[----:B-12---:R-:W-:-:S03]  /*13220*/  IMAD.SHL.U32 R7, R3, 0x20, RZ ;  /* 0x0000002003077824 */ /* 0x006fc600078e00ff */
        /* <DEDUP_REMOVED lines=26> */
.L_x_3000:
[----:B------:R2:W-:Y:S02]  /*133d0*/  STS.128 [R200+0xb000], RZ ;  /* 0x00b000ffc8007388 */ /* 0x0005e40000000c00 */
.L_x_2999:
[----:B------:R-:W-:Y:S05]  /*133e0*/  BSYNC B0 ;  /* 0x0000000000007941 */ /* 0x000fea0003800000 */
.L_x_2998:
[----:B------:R-:W-:Y:S01]  /*133f0*/  ISETP.GE.AND P0, PT, R28, R5, PT ;  /* 0x000000051c00720c */ /* 0x000fe20003f06270 */
[----:B------:R-:W-:-:S12]  /*13400*/  BSSY B0, `(.L_x_3001) ;  /* 0x0000022000007945 */ /* 0x000fd80003800000 */
[----:B------:R-:W-:Y:S05]  /*13410*/  @P0 BRA `(.L_x_3002) ;  /* 0x0000020000000947 */ /* 0x000fea0003800000 */
[C---:B------:R-:W-:Y:S01]  /*13420*/  LOP3.LUT R0, R201.reuse, 0x1, RZ, 0xc0, !PT ;  /* 0x00000001c9007812 */ /* 0x040fe200078ec0ff */
[----:B------:R-:W-:Y:S01]  /*13430*/  IMAD.MOV.U32 R3, RZ, RZ, c[0x0][0x198] ;  /* 0x00006600ff037624 */ /* 0x000fe200078e00ff */
[C---:B------:R-:W-:Y:S02]  /*13440*/  LOP3.LUT P2, RZ, R201.reuse, 0x2, RZ, 0xc0, !PT ;  /* 0x00000002c9ff7812 */ /* 0x040fe4000784c0ff */
[----:B------:R-:W-:Y:S01]  /*13450*/  ISETP.NE.U32.AND P4, PT, R0, 0x1, PT ;  /* 0x000000010000780c */ /* 0x000fe20003f85070 */
[----:B------:R-:W-:Y:S01]  /*13460*/  IMAD.MOV.U32 R0, RZ, RZ, c[0x0][0x19c] ;  /* 0x00006700ff007624 */ /* 0x000fe200078e00ff */
[----:B------:R-:W-:Y:S02]  /*13470*/  LOP3.LUT P1, RZ, R201, 0x4, RZ, 0xc0, !PT ;  /* 0x00000004c9ff7812 */ /* 0x000fe4000782c0ff */
[----:B------:R-:W-:Y:S01]  /*13480*/  MOV R160, R158 ;  /* 0x0000009e00a07202 */ /* 0x000fe20000000f00 */
[----:B------:R-:W-:-:S04]  /*13490*/  IMAD R4, R0, 0x30, RZ ;  /* 0x0000003000047824 */ /* 0x000fc800078e02ff */
[----:B-12---:R-:W-:-:S04]  /*134a0*/  IMAD.WIDE.U32 R6, R3, 0x30, R160 ;  /* 0x0000003003067825 */ /* 0x006fc800078e00a0 */
        /* <DEDUP_REMOVED lines=23> */
.L_x_3002:
[----:B------:R-:W-:Y:S05]  /*13620*/  BSYNC B0 ;  /* 0x0000000000007941 */ /* 0x000fea0003800000 */
.L_x_3001:
        /* <DEDUP_REMOVED lines=19> */
[----:B-12---:R-:W-:Y:S02]  /*13760*/  @!P0 IMAD.MOV.U32 R6, RZ, RZ, R164 ;  /* 0x000000ffff068224 */ /* 0x006fe400078e00a4 */
        /* <DEDUP_REMOVED lines=17> */
.L_x_3005:
[----:B------:R2:W-:Y:S02]  /*13880*/  STS.128 [R200+0x10000], RZ ;  /* 0x010000ffc8007388 */ /* 0x0005e40000000c00 */
.L_x_3004:
[----:B------:R-:W-:Y:S05]  /*13890*/  BSYNC B0 ;  /* 0x0000000000007941 */ /* 0x000fea0003800000 */
.L_x_3003:
        /* <DEDUP_REMOVED lines=9> */
[CC--:B-12---:R-:W-:Y:S02]  /*13930*/  @P1 LEA R6, P0, R119.reuse, R164.reuse, 0x1 ;  /* 0x000000a477061211 */ /* 0x0c6fe400078008ff */
        /* <DEDUP_REMOVED lines=22> */
.L_x_3008:
[----:B------:R2:W-:Y:S02]  /*13aa0*/  STS.128 [R200+0x10800], RZ ;  /* 0x010800ffc8007388 */ /* 0x0005e40000000c00 */
.L_x_3007:
[----:B------:R-:W-:Y:S05]  /*13ab0*/  BSYNC B0 ;  /* 0x0000000000007941 */ /* 0x000fea0003800000 */
.L_x_3006:
[----:B------:R-:W-:Y:S01]  /*13ac0*/  ISETP.GE.AND P0, PT, R22, R5, PT ;  /* 0x000000051600720c */ /* 0x000fe20003f06270 */
[----:B------:R-:W-:-:S12]  /*13ad0*/  BSSY B0, `(.L_x_3009) ;  /* 0x0000024000007945 */ /* 0x000fd80003800000 */
[----:B------:R1:W-:Y:S04]  /*13ae0*/  @P0 STS.128 [R200+0xd000], RZ ;  /* 0x00d000ffc8000388 */ /* 0x0003e80000000c00 */
[----:B------:R1:W-:Y:S04]  /*13af0*/  @P0 STS.128 [R200+0xf000], RZ ;  /* 0x00f000ffc8000388 */ /* 0x0003e80000000c00 */
[----:B------:R1:W-:Y:S01]  /*13b00*/  @P0 STS.128 [R200+0x11000], RZ ;  /* 0x011000ffc8000388 */ /* 0x0003e20000000c00 */
[----:B------:R-:W-:Y:S05]  /*13b10*/  @P0 BRA `(.L_x_3010) ;  /* 0x000001f000000947 */ /* 0x000fea0003800000 */
[C---:B------:R-:W-:Y:S01]  /*13b20*/  LOP3.LUT R0, R201.reuse, 0x1, RZ, 0xc0, !PT ;  /* 0x00000001c9007812 */ /* 0x040fe200078ec0ff */
[----:B-12---:R-:W-:Y:S01]  /*13b30*/  IMAD.MOV.U32 R7, RZ, RZ, c[0x0][0x1a0] ;  /* 0x00006800ff077624 */ /* 0x006fe200078e00ff */
        /* <DEDUP_REMOVED lines=28> */
.L_x_3011:
[----:B------:R2:W-:Y:S02]  /*13d00*/  STS.128 [R200+0x11000], RZ ;  /* 0x011000ffc8007388 */ /* 0x0005e40000000c00 */
.L_x_3010:
[----:B------:R-:W-:Y:S05]  /*13d10*/  BSYNC B0 ;  /* 0x0000000000007941 */ /* 0x000fea0003800000 */
.L_x_3009:
        /* <DEDUP_REMOVED lines=10> */
[----:B-12---:R-:W-:Y:S01]  /*13dc0*/  @!P0 MOV R6, c[0x0][0x1a4] ;  /* 0x0000690000068a02 */ /* 0x006fe20000000f00 */
        /* <DEDUP_REMOVED lines=30> */
.L_x_3014:
[----:B------:R2:W-:Y:S02]  /*13fb0*/  STS.128 [R200+0x11800], RZ ;  /* 0x011800ffc8007388 */ /* 0x0005e40000000c00 */
.L_x_3013:
[----:B------:R-:W-:Y:S05]  /*13fc0*/  BSYNC B0 ;  /* 0x0000000000007941 */ /* 0x000fea0003800000 */
.L_x_3012:
[C---:B------:R-:W-:Y:S01]  /*13fd0*/  IMAD.SHL.U32 R0, R62.reuse, 0x40, RZ ;  /* 0x000000403e007824 */ /* 0x040fe200078e00ff */
[----:B------:R-:W-:Y:S01]  /*13fe0*/  R2P PR, R62, 0x6 ;  /* 0x000000063e007804 */ /* 0x000fe20000000000 */
[----:B------:R-:W-:Y:S01]  /*13ff0*/  IMAD.SHL.U32 R162, R162, 0x8, RZ ;  /* 0x00000008a2a27824 */ /* 0x000fe200078e00ff */
[----:B------:R-:W0:Y:S01]  /*14000*/  LDGDEPBAR ;  /* 0x00000000000079af */ /* 0x000e220000000000 */
[----:B------:R-:W-:Y:S01]  /*14010*/  IMAD R194, R63, 0x400, R46 ;  /* 0x000004003fc27824 */ /* 0x000fe200078e022e */
[----:B-1----:R-:W-:Y:S02]  /*14020*/  LOP3.LUT R5, R0, 0x1c0, RZ, 0xc0, !PT ;  /* 0x000001c000057812 */ /* 0x002fe400078ec0ff */
        /* <DEDUP_REMOVED lines=13> */
[----:B------:R-:W1:Y:S01]  /*14100*/  LDSM.16.M88.4 R28, [R193+0x6000] ;  /* 0x00600000c11c783b */ /* 0x000e620000000200 */
[C---:B------:R-:W-:Y:S02]  /*14110*/  IADD3 R0, R193.reuse, 0x6000, RZ ;  /* 0x00006000c1007810 */ /* 0x040fe40007ffe0ff */
[----:B------:R-:W-:Y:S01]  /*14120*/  IADD3 R191, R193, 0x6020, RZ ;  /* 0x00006020c1bf7810 */ /* 0x000fe20007ffe0ff */
[----:B------:R-:W5:Y:S01]  /*14130*/  LDSM.16.M88.4 R20, [R193+0x6800] ;  /* 0x00680000c114783b */ /* 0x000f620000000200 */
[----:B------:R-:W-:Y:S01]  /*14140*/  @P1 IADD3 R191, R0, -0x20, RZ ;  /* 0xffffffe000bf1810 */ /* 0x000fe20007ffe0ff */
[----:B------:R-:W-:Y:S02]  /*14150*/  IMAD.MOV.U32 R0, RZ, RZ, 0x40 ;  /* 0x00000040ff007424 */ /* 0x000fe400078e00ff */
[----:B------:R-:W2:Y:S01]  /*14160*/  LDSM.16.M88.4 R12, [R193+0x7000] ;  /* 0x00700000c10c783b */ /* 0x000ea20000000200 */
[C---:B------:R-:W-:Y:S02]  /*14170*/  IADD3 R183, R191.reuse, 0x800, RZ ;  /* 0x00000800bfb77810 */ /* 0x040fe40007ffe0ff */
[----:B------:R-:W-:Y:S01]  /*14180*/  SEL R0, R0, 0xffffffc0, !P2 ;  /* 0xffffffc000007807 */ /* 0x000fe20005000000 */
[----:B--2---:R-:W2:Y:S01]  /*14190*/  LDSM.16.M88.4 R4, [R193+0x7800] ;  /* 0x00780000c104783b */ /* 0x004ea20000000200 */
[----:B------:R-:W-:-:S02]  /*141a0*/  IADD3 R182, R191, 0x1000, RZ ;  /* 0x00001000bfb67810 */ /* 0x000fc40007ffe0ff */
[----:B------:R-:W-:Y:S01]  /*141b0*/  IADD3 R181, R191, 0x1800, RZ ;  /* 0x00001800bfb57810 */ /* 0x000fe20007ffe0ff */
[----:B------:R-:W3:Y:S01]  /*141c0*/  LDSM.16.M88.4 R56, [R191] ;  /* 0x00000000bf38783b */ /* 0x000ee20000000200 */
[----:B------:R-:W-:Y:S01]  /*141d0*/  IMAD.IADD R187, R193, 0x1, R0 ;  /* 0x00000001c1bb7824 */ /* 0x000fe200078e0200 */
[----:B------:R-:W-:Y:S01]  /*141e0*/  IADD3 R179, R191, 0x2000, RZ ;  /* 0x00002000bfb37810 */ /* 0x000fe20007ffe0ff */
[----:B------:R-:W-:Y:S01]  /*141f0*/  IMAD.IADD R180, R0, 0x1, R191 ;  /* 0x0000000100b47824 */ /* 0x000fe200078e02bf */
[----:B------:R-:W4:Y:S01]  /*14200*/  LDSM.16.M88.4 R40, [R191+0x800] ;  /* 0x00080000bf28783b */ /* 0x000f220000000200 */
[----:B------:R-:W-:Y:S01]  /*14210*/  IMAD R0, R63, 0x10, R65 ;  /* 0x000000103f007824 */ /* 0x000fe200078e0241 */
[C---:B------:R-:W-:Y:S02]  /*14220*/  IADD3 R178, R191.reuse, 0x2800, RZ ;  /* 0x00002800bfb27810 */ /* 0x040fe40007ffe0ff */
        /* <DEDUP_REMOVED lines=13> */
[C---:B-----5:R-:W-:Y:S08]  /*14300*/  HMMA.16816.F32 R24, R68.reuse, R20, RZ ;  /* 0x000000144418723c */ /* 0x060ff000000018ff */
[C---:B------:R-:W-:Y:S08]  /*14310*/  HMMA.16816.F32 R16, R68.reuse, R12, RZ ;  /* 0x0000000c4410723c */ /* 0x040ff000000018ff */
        /* <DEDUP_REMOVED lines=8> */
[C---:B----4-:R-:W-:Y:S08]  /*143a0*/  HMMA.16816.F32 R24, R48.reuse, R40, R24 ;  /* 0x000000283018723c */ /* 0x050ff00000001818 */
        /* <DEDUP_REMOVED lines=123> */
[----:B------:R-:W-:Y:S01]  /*14b60*/  IMAD.IADD R4, R3, 0x1, R0 ;  /* 0x0000000103047824 */ /* 0x000fe200078e0200 */
[----:B-----5:R-:W-:Y:S01]  /*14b70*/  HMMA.16816.F32 R24, R68, R8, R24 ;  /* 0x000000084418723c */ /* 0x020fe20000001818 */
[----:B------:R-:W-:-:S03]  /*14b80*/  IADD3 R5, R67, -c[0x0][0x2e4], -R196 ;  /* 0x8000b90043057a10 */ /* 0x000fc60007ffe8c4 */
[C---:B------:R-:W-:Y:S02]  /*14b90*/  IADD3 R0, R4.reuse, 0x8, RZ ;  /* 0x0000000804007810 */ /* 0x040fe40007ffe0ff */
[----:B------:R-:W-:Y:S01]  /*14ba0*/  IMAD.IADD R208, R4, 0x1, R5 ;  /* 0x0000000104d07824 */ /* 0x000fe200078e0205 */
[----:B------:R-:W-:Y:S01]  /*14bb0*/  IADD3 R8, R67, 0x1, -R196 ;  /* 0x0000000143087810 */ /* 0x000fe20007ffe8c4 */
[C---:B------:R-:W-:Y:S01]  /*14bc0*/  HMMA.16816.F32 R32, R68.reuse, R52, R32 ;  /* 0x000000344420723c */ /* 0x040fe20000001820 */
[--C-:B------:R-:W-:Y:S02]  /*14bd0*/  IMAD.IADD R207, R5, 0x1, R0.reuse ;  /* 0x0000000105cf7824 */ /* 0x100fe400078e0200 */
[----:B------:R-:W-:Y:S02]  /*14be0*/  IADD3 R3, R8, c[0x0][0x2e8], RZ ;  /* 0x0000ba0008037a10 */ /* 0x000fe40007ffe0ff */
[----:B------:R-:W-:Y:S02]  /*14bf0*/  IMNMX R208, RZ, R208, !PT ;  /* 0x000000d0ffd07217 */ /* 0x000fe40007800200 */
[----:B------:R-:W-:Y:S01]  /*14c00*/  IMNMX R207, RZ, R207, !PT ;  /* 0x000000cfffcf7217 */ /* 0x000fe20007800200 */
[----:B------:R-:W-:Y:S01]  /*14c10*/  IMAD.IADD R4, R4, 0x1, R3 ;  /* 0x0000000104047824 */ /* 0x000fe200078e0203 */
[----:B------:R-:W-:Y:S01]  /*14c20*/  HMMA.16816.F32 R28, R68, R54, R28 ;  /* 0x00000036441c723c */ /* 0x000fe2000000181c */
[----:B------:R-:W-:-:S03]  /*14c30*/  IMAD.IADD R206, R3, 0x1, R0 ;  /* 0x0000000103ce7824 */ /* 0x000fc600078e0200 */
[-C--:B------:R-:W-:Y:S02]  /*14c40*/  IMNMX R205, R4, R67.reuse, PT ;  /* 0x0000004304cd7217 */ /* 0x080fe40003800200 */
[----:B------:R-:W-:Y:S02]  /*14c50*/  IMNMX R206, R206, R67, PT ;  /* 0x00000043cece7217 */ /* 0x000fe40003800200 */
        /* <DEDUP_REMOVED lines=62> */
[----:B------:R-:W-:-:S05]  /*15040*/  IMAD.WIDE.U32 R4, R4, c[0x0][0x180], R6 ;  /* 0x0000600004047a25 */ /* 0x000fca00078e0006 */
[----:B------:R-:W-:Y:S01]  /*15050*/  IADD3 R5, R5, R3, RZ ;  /* 0x0000000305057210 */ /* 0x000fe20007ffe0ff */
[----:B------:R-:W-:Y:S05]  /*15060*/  BRA `(.L_x_3017) ;  /* 0x0000003000007947 */ /* 0x000fea0003800000 */
.L_x_3016:
[----:B------:R-:W-:-:S05]  /*15070*/  IMAD.MOV.U32 R4, RZ, RZ, c[0x0][0x198] ;  /* 0x00006600ff047624 */ /* 0x000fca00078e00ff */
[----:B------:R-:W-:-:S04]  /*15080*/  LEA R4, -R4, RZ, 0x6 ;  /* 0x000000ff04047211 */ /* 0x000fc800078e31ff */
[----:B------:R-:W-:Y:S02]  /*15090*/  SHF.R.S32.HI R5, RZ, 0x1f, R4 ;  /* 0x0000001fff057819 */ /* 0x000fe40000011404 */
.L_x_3017:
        /* <DEDUP_REMOVED lines=112> */
.L_x_3015:
        /* <DEDUP_REMOVED lines=480> */
.L_x_3019:
[----:B------:R-:W-:-:S05]  /*175a0*/  IMAD.MOV.U32 R5, RZ, RZ, c[0x0][0x1a0] ;  /* 0x00006800ff057624 */ /* 0x000fca00078e00ff */
[----:B------:R-:W-:-:S04]  /*175b0*/  LEA R5, -R5, RZ, 0x6 ;  /* 0x000000ff05057211 */ /* 0x000fc800078e31ff */
[----:B------:R-:W-:Y:S02]  /*175c0*/  SHF.R.S32.HI R12, RZ, 0x1f, R5 ;  /* 0x0000001fff0c7819 */ /* 0x000fe40000011405 */
.L_x_3020:
[C---:B------:R-:W-:Y:S01]  /*175d0*/  LOP3.LUT P5, RZ, R201.reuse, 0x2, RZ, 0xc0, !PT ;  /* 0x00000002c9ff7812 */ /* 0x040fe200078ac0ff */
[----:B------:R-:W-:Y:S01]  /*175e0*/  IMAD.MOV.U32 R7, RZ, RZ, c[0x0][0x1a0] ;  /* 0x00006800ff077624 */ /* 0x000fe200078e00ff */
[C---:B------:R-:W-:Y:S01]  /*175f0*/  LOP3.LUT P4, RZ, R201.reuse, 0x4, RZ, 0xc0, !PT ;  /* 0x00000004c9ff7812 */ /* 0x040fe2000788c0ff */
[----:B------:R-:W-:Y:S01]  /*17600*/  IMAD.MOV.U32 R0, RZ, RZ, 0x4 ;  /* 0x00000004ff007424 */ /* 0x000fe200078e00ff */
[----:B------:R-:W-:Y:S01]  /*17610*/  LOP3.LUT P2, RZ, R201, 0x1, RZ, 0xc0, !PT ;  /* 0x00000001c9ff7812 */ /* 0x000fe2000784c0ff */
[----:B------:R-:W-:Y:S01]  /*17620*/  IMAD.SHL.U32 R4, R7, 0x10, RZ ;  /* 0x0000001007047824 */ /* 0x000fe200078e00ff */
[----:B------:R-:W-:Y:S01]  /*17630*/  LEA R220, P6, R5, R164, 0x1 ;  /* 0x000000a405dc7211 */ /* 0x000fe200078c08ff */
[----:B------:R-:W-:Y:S01]  /*17640*/  IMAD R135, R204, 0x40, R135 ;  /* 0x00000040cc877824 */ /* 0x000fe200078e0287 */
[----:B------:R-:W-:Y:S02]  /*17650*/  SHF.L.U64.HI R2, R7, R0, c[0x0][0x1a4] ;  /* 0x0000690007027619 */ /* 0x000fe40000010200 */
[----:B------:R-:W-:-:S03]  /*17660*/  LEA.HI.X R221, R5, R165, R12, 0x1, P6 ;  /* 0x000000a505dd7211 */ /* 0x000fc600030f0c0c */
[----:B------:R-:W-:-:S04]  /*17670*/  @P5 IADD3 R9, P0, R5, R136, RZ ;  /* 0x0000008805095210 */ /* 0x000fc80007f1e0ff */
[C---:B------:R-:W-:Y:S01]  /*17680*/  @P5 LEA R20, P1, R9.reuse, c[0x0][0x170], 0x1 ;  /* 0x00005c0009145a11 */ /* 0x040fe200078208ff */
[----:B------:R-:W-:Y:S01]  /*17690*/  @P5 IMAD.X R6, R12, 0x1, R133, P0 ;  /* 0x000000010c065824 */ /* 0x000fe200000e0685 */
[----:B------:R-:W-:Y:S01]  /*176a0*/  IADD3 R7, P0, R4, R5, RZ ;  /* 0x0000000504077210 */ /* 0x000fe20007f1e0ff */
[----:B------:R-:W-:Y:S01]  /*176b0*/  @!PT LDS RZ, [RZ] ;  /* 0x00000000fffff984 */ /* 0x000fe20000000800 */
[----:B------:R-:W-:Y:S01]  /*176c0*/  @!PT LDS RZ, [RZ] ;  /* 0x00000000fffff984 */ /* 0x000fe20000000800 */
[----:B------:R-:W-:Y:S01]  /*176d0*/  @!PT LDS RZ, [RZ] ;  /* 0x00000000fffff984 */ /* 0x000fe20000000800 */
[----:B------:R1:W-:Y:S03]  /*176e0*/  @P2 LDGSTS.E.BYPASS.LTC128B.128 [R200+0xc000], [R220.64] ;  /* 0x0c000000dcc82fae */ /* 0x0003e6000b901d44 */
[----:B------:R-:W-:Y:S01]  /*176f0*/  @P5 LEA.HI.X R21, R9, c[0x0][0x174], R6, 0x1, P1 ;  /* 0x00005d0009155a11 */ /* 0x000fe200008f0c06 */
[----:B------:R-:W-:Y:S01]  /*17700*/  IMAD.X R6, R2, 0x1, R12, P0 ;  /* 0x0000000102067824 */ /* 0x000fe200000e060c */
[-C--:B------:R-:W-:Y:S01]  /*17710*/  @P4 IADD3 R10, P1, R5, R136.reuse, RZ ;  /* 0x00000088050a4210 */ /* 0x080fe20007f3e0ff */
[----:B------:R-:W-:Y:S01]  /*17720*/  @!P2 STS.128 [R200+0xc000], RZ ;  /* 0x00c000ffc800a388 */ /* 0x000fe20000000c00 */
[----:B------:R-:W-:-:S03]  /*17730*/  @P5 IADD3 R8, P0, R7, R136, RZ ;  /* 0x0000008807085210 */ /* 0x000fc60007f1e0ff */
[--C-:B------:R-:W-:Y:S01]  /*17740*/  @P4 IMAD.X R9, R12, 0x1, R133.reuse, P1 ;  /* 0x000000010c094824 */ /* 0x100fe200008e0685 */
[----:B------:R-:W-:Y:S01]  /*17750*/  @P4 LEA R12, P1, R10, c[0x0][0x170], 0x1 ;  /* 0x00005c000a0c4a11 */ /* 0x000fe200078208ff */
[----:B------:R-:W-:Y:S01]  /*17760*/  @P5 IMAD.X R5, R6, 0x1, R133, P0 ;  /* 0x0000000106055824 */ /* 0x000fe200000e0685 */
[----:B------:R-:W-:Y:S01]  /*17770*/  @P5 LEA R16, P0, R8, c[0x0][0x170], 0x1 ;  /* 0x00005c0008105a11 */ /* 0x000fe200078008ff */
[----:B------:R-:W-:Y:S01]  /*17780*/  @!PT LDS RZ, [RZ] ;  /* 0x00000000fffff984 */ /* 0x000fe20000000800 */
[----:B------:R-:W-:Y:S01]  /*17790*/  @!PT LDS RZ, [RZ] ;  /* 0x00000000fffff984 */ /* 0x000fe20000000800 */
[----:B------:R-:W-:Y:S01]  /*177a0*/  @!PT LDS RZ, [RZ] ;  /* 0x00000000fffff984 */ /* 0x000fe20000000800 */
[----:B------:R2:W-:Y:S01]  /*177b0*/  @P5 LDGSTS.E.BYPASS.LTC128B.128 [R200+0xe000], [R20.64+0x80] ;  /* 0x0e00008014c85fae */ /* 0x0005e2000b901d44 */
[----:B------:R-:W-:Y:S02]  /*177c0*/  @P4 LEA.HI.X R13, R10, c[0x0][0x174], R9, 0x1, P1 ;  /* 0x00005d000a0d4a11 */ /* 0x000fe400008f0c09 */
[C---:B------:R-:W-:Y:S01]  /*177d0*/  @P2 LEA R18, P1, R7.reuse, R164, 0x1 ;  /* 0x000000a407122211 */ /* 0x040fe200078208ff */
[----:B------:R-:W-:Y:S01]  /*177e0*/  @!P5 STS.128 [R200+0xe000], RZ ;  /* 0x00e000ffc800d388 */ /* 0x000fe20000000c00 */
[----:B------:R-:W-:Y:S02]  /*177f0*/  @P5 LEA.HI.X R17, R8, c[0x0][0x174], R5, 0x1, P0 ;  /* 0x00005d0008115a11 */ /* 0x000fe400000f0c05 */
[C---:B------:R-:W-:Y:S01]  /*17800*/  @P4 IADD3 R8, P0, R7.reuse, R136, RZ ;  /* 0x0000008807084210 */ /* 0x040fe20007f1e0ff */
[----:B------:R-:W-:Y:S01]  /*17810*/  @!PT LDS RZ, [RZ] ;  /* 0x00000000fffff984 */ /* 0x000fe20000000800 */
[----:B------:R-:W-:Y:S01]  /*17820*/  @!PT LDS RZ, [RZ] ;  /* 0x00000000fffff984 */ /* 0x000fe20000000800 */
[----:B------:R-:W-:Y:S01]  /*17830*/  @!PT LDS RZ, [RZ] ;  /* 0x00000000fffff984 */ /* 0x000fe20000000800 */
[----:B------:R3:W-:Y:S01]  /*17840*/  @P4 LDGSTS.E.BYPASS.LTC128B.128 [R200+0x10000], [R12.64+0x100] ;  /* 0x100001000cc84fae */ /* 0x0007e2000b901d44 */
[----:B------:R-:W-:-:S02]  /*17850*/  @P2 LEA.HI.X R19, R7, R165, R6, 0x1, P1 ;  /* 0x000000a507132211 */ /* 0x000fc400008f0c06 */
[----:B------:R-:W-:Y:S01]  /*17860*/  IADD3 R7, P1, R4, R7, RZ ;  /* 0x0000000704077210 */ /* 0x000fe20007f3e0ff */
[----:B------:R-:W-:Y:S01]  /*17870*/  @P4 IMAD.X R5, R6, 0x1, R133, P0 ;  /* 0x0000000106054824 */ /* 0x000fe200000e0685 */
[----:B------:R-:W-:Y:S01]  /*17880*/  @P4 LEA R10, P0, R8, c[0x0][0x170], 0x1 ;  /* 0x00005c00080a4a11 */ /* 0x000fe200078008ff */
[----:B------:R-:W-:Y:S02]  /*17890*/  @!P4 STS.128 [R200+0x10000], RZ ;  /* 0x010000ffc800c388 */ /* 0x000fe40000000c00 */
[----:B------:R-:W-:Y:S01]  /*178a0*/  IMAD.X R6, R2, 0x1, R6, P1 ;  /* 0x0000000102067824 */ /* 0x000fe200008e0606 */
[C---:B------:R-:W-:Y:S01]  /*178b0*/  @P2 LEA R14, P1, R7.reuse, R164, 0x1 ;  /* 0x000000a4070e2211 */ /* 0x040fe200078208ff */
[----:B------:R-:W-:Y:S01]  /*178c0*/  @!PT LDS RZ, [RZ] ;  /* 0x00000000fffff984 */ /* 0x000fe20000000800 */
[----:B------:R-:W-:Y:S01]  /*178d0*/  @!PT LDS RZ, [RZ] ;  /* 0x00000000fffff984 */ /* 0x000fe20000000800 */
[----:B------:R-:W-:Y:S01]  /*178e0*/  @!PT LDS RZ, [RZ] ;  /* 0x00000000fffff984 */ /* 0x000fe20000000800 */
[----:B------:R4:W-:Y:S01]  /*178f0*/  @P2 LDGSTS.E.BYPASS.LTC128B.128 [R200+0xc800], [R18.64] ;  /* 0x0c80000012c82fae */ /* 0x0009e2000b901d44 */
[----:B------:R-:W-:Y:S02]  /*17900*/  @P4 LEA.HI.X R11, R8, c[0x0][0x174], R5, 0x1, P0 ;  /* 0x00005d00080b4a11 */ /* 0x000fe400000f0c05 */
[----:B------:R-:W-:Y:S01]  /*17910*/  IADD3 R5, P6, R4, R7, RZ ;  /* 0x0000000704057210 */ /* 0x000fe20007fde0ff */
[----:B------:R-:W-:Y:S01]  /*17920*/  @!P2 STS.128 [R200+0xc800], RZ ;  /* 0x00c800ffc800a388 */ /* 0x000fe20000000c00 */
[----:B------:R-:W-:-:S02]  /*17930*/  @P2 LEA.HI.X R15, R7, R165, R6, 0x1, P1 ;  /* 0x000000a5070f2211 */ /* 0x000fc400008f0c06 */
[CC--:B------:R-:W-:Y:S01]  /*17940*/  @P5 IADD3 R8, P0, R7.reuse, R136.reuse, RZ ;  /* 0x0000008807085210 */ /* 0x0c0fe20007f1e0ff */
[----:B------:R-:W-:Y:S01]  /*17950*/  IMAD.X R2, R2, 0x1, R6, P6 ;  /* 0x0000000102027824 */ /* 0x000fe200030e0606 */
[----:B------:R-:W-:Y:S01]  /*17960*/  @P4 IADD3 R4, P1, R7, R136, RZ ;  /* 0x0000008807044210 */ /* 0x000fe20007f3e0ff */
[----:B------:R-:W-:Y:S01]  /*17970*/  @!PT LDS RZ, [RZ] ;  /* 0x00000000fffff984 */ /* 0x000fe20000000800 */
[----:B------:R-:W-:Y:S01]  /*17980*/  @!PT LDS RZ, [RZ] ;  /* 0x00000000fffff984 */ /* 0x000fe20000000800 */
[----:B------:R-:W-:Y:S01]  /*17990*/  @!PT LDS RZ, [RZ] ;  /* 0x00000000fffff984 */ /* 0x000fe20000000800 */
[----:B------:R4:W-:Y:S02]  /*179a0*/  @P5 LDGSTS.E.BYPASS.LTC128B.128 [R200+0xe800], [R16.64+0x80] ;  /* 0x0e80008010c85fae */ /* 0x0009e4000b901d44 */
[--C-:B------:R-:W-:Y:S01]  /*179b0*/  @P5 IMAD.X R7, R6, 0x1, R133.reuse, P0 ;  /* 0x0000000106075824 */ /* 0x100fe200000e0685 */
[----:B------:R-:W-:Y:S01]  /*179c0*/  @P5 LEA R22, P0, R8, c[0x0][0x170], 0x1 ;  /* 0x00005c0008165a11 */ /* 0x000fe200078008ff */
[----:B------:R-:W-:Y:S01]  /*179d0*/  @P4 IMAD.X R9, R6, 0x1, R133, P1 ;  /* 0x0000000106094824 */ /* 0x000fe200008e0685 */
[----:B------:R-:W-:Y:S01]  /*179e0*/  @P4 LEA R24, P1, R4, c[0x0][0x170], 0x1 ;  /* 0x00005c0004184a11 */ /* 0x000fe200078208ff */
[----:B------:R-:W-:Y:S01]  /*179f0*/  @!P5 STS.128 [R200+0xe800], RZ ;  /* 0x00e800ffc800d388 */ /* 0x000fe20000000c00 */
[----:B------:R-:W-:-:S02]  /*17a00*/  @P5 LEA.HI.X R23, R8, c[0x0][0x174], R7, 0x1, P0 ;  /* 0x00005d0008175a11 */ /* 0x000fc400000f0c07 */
[----:B------:R-:W-:Y:S01]  /*17a10*/  @P4 LEA.HI.X R25, R4, c[0x0][0x174], R9, 0x1, P1 ;  /* 0x00005d0004194a11 */ /* 0x000fe200008f0c09 */
[----:B------:R-:W-:Y:S01]  /*17a20*/  @!PT LDS RZ, [RZ] ;  /* 0x00000000fffff984 */ /* 0x000fe20000000800 */
[----:B------:R-:W-:Y:S01]  /*17a30*/  @!PT LDS RZ, [RZ] ;  /* 0x00000000fffff984 */ /* 0x000fe20000000800 */
[----:B------:R-:W-:Y:S01]  /*17a40*/  @!PT LDS RZ, [RZ] ;  /* 0x00000000fffff984 */ /* 0x000fe20000000800 */
[----:B------:R5:W-:Y:S01]  /*17a50*/  @P4 LDGSTS.E.BYPASS.LTC128B.128 [R200+0x10800], [R10.64+0x100] ;  /* 0x108001000ac84fae */ /* 0x000be2000b901d44 */
[C---:B------:R-:W-:Y:S02]  /*17a60*/  @P5 IADD3 R6, P6, R5.reuse, R136, RZ ;  /* 0x0000008805065210 */ /* 0x040fe40007fde0ff */
[C---:B------:R-:W-:Y:S01]  /*17a70*/  @P2 LEA R8, P1, R5.reuse, R164, 0x1 ;  /* 0x000000a405082211 */ /* 0x040fe200078208ff */
[----:B------:R-:W-:Y:S01]  /*17a80*/  @!P4 STS.128 [R200+0x10800], RZ ;  /* 0x010800ffc800c388 */ /* 0x000fe20000000c00 */
[C---:B------:R-:W-:Y:S02]  /*17a90*/  @P4 IADD3 R136, P0, R5.reuse, R136, RZ ;  /* 0x0000008805884210 */ /* 0x040fe40007f1e0ff */
[----:B------:R-:W-:Y:S01]  /*17aa0*/  @P2 LEA.HI.X R9, R5, R165, R2, 0x1, P1 ;  /* 0x000000a505092211 */ /* 0x000fe200008f0c02 */
[--C-:B------:R-:W-:Y:S01]  /*17ab0*/  @P5 IMAD.X R5, R2, 0x1, R133.reuse, P6 ;  /* 0x0000000102055824 */ /* 0x100fe200030e0685 */
[----:B------:R-:W-:Y:S01]  /*17ac0*/  @P5 LEA R4, P1, R6, c[0x0][0x170], 0x1 ;  /* 0x00005c0006045a11 */ /* 0x000fe200078208ff */
[----:B------:R-:W-:Y:S01]  /*17ad0*/  @P4 IMAD.X R133, R2, 0x1, R133, P0 ;  /* 0x0000000102854824 */ /* 0x000fe200000e0685 */
[----:B------:R-:W-:Y:S01]  /*17ae0*/  @!PT LDS RZ, [RZ] ;  /* 0x00000000fffff984 */ /* 0x000fe20000000800 */
[----:B------:R-:W-:Y:S01]  /*17af0*/  @!PT LDS RZ, [RZ] ;  /* 0x00000000fffff984 */ /* 0x000fe20000000800 */
[----:B------:R-:W-:Y:S01]  /*17b00*/  @!PT LDS RZ, [RZ] ;  /* 0x00000000fffff984 */ /* 0x000fe20000000800 */
[----:B------:R3:W-:Y:S01]  /*17b10*/  @P2 LDGSTS.E.BYPASS.LTC128B.128 [R200+0xd000], [R14.64] ;  /* 0x0d0000000ec82fae */ /* 0x0007e2000b901d44 */
[----:B------:R-:W-:-:S02]  /*17b20*/  @P4 LEA R28, P0, R136, c[0x0][0x170], 0x1 ;  /* 0x00005c00881c4a11 */ /* 0x000fc400078008ff */
[----:B------:R-:W-:Y:S01]  /*17b30*/  @P5 LEA.HI.X R5, R6, c[0x0][0x174], R5, 0x1, P1 ;  /* 0x00005d0006055a11 */ /* 0x000fe200008f0c05 */
[----:B------:R-:W-:Y:S01]  /*17b40*/  @!P2 STS.128 [R200+0xd000], RZ ;  /* 0x00d000ffc800a388 */ /* 0x000fe20000000c00 */
[----:B------:R-:W-:Y:S02]  /*17b50*/  @P4 LEA.HI.X R29, R136, c[0x0][0x174], R133, 0x1, P0 ;  /* 0x00005d00881d4a11 */ /* 0x000fe400000f0c85 */
[C---:B------:R-:W-:Y:S01]  /*17b60*/  ISETP.GE.AND P0, PT, R135.reuse, R206, PT ;  /* 0x000000ce8700720c */ /* 0x040fe20003f06270 */
[----:B------:R-:W-:Y:S01]  /*17b70*/  @!PT LDS RZ, [RZ] ;  /* 0x00000000fffff984 */ /* 0x000fe20000000800 */
[----:B------:R-:W-:Y:S01]  /*17b80*/  @!PT LDS RZ, [RZ] ;  /* 0x00000000fffff984 */ /* 0x000fe20000000800 */
[----:B------:R-:W-:Y:S01]  /*17b90*/  @!PT LDS RZ, [RZ] ;  /* 0x00000000fffff984 */ /* 0x000fe20000000800 */
[----:B------:R2:W-:Y:S03]  /*17ba0*/  @P5 LDGSTS.E.BYPASS.LTC128B.128 [R200+0xf000], [R22.64+0x80] ;  /* 0x0f00008016c85fae */ /* 0x0005e6000b901d44 */
[C---:B------:R-:W-:Y:S01]  /*17bb0*/  ISETP.LT.OR P0, PT, R135.reuse, R207, P0 ;  /* 0x000000cf8700720c */ /* 0x040fe20000701670 */
        /* <DEDUP_REMOVED lines=25> */
[----:B------:R-:W3:Y:S04]  /*17d50*/  LDSM.16.M88.4 R156, [R193+0x6800] ;  /* 0x00680000c19c783b */ /* 0x000ee80000000200 */
[----:B------:R-:W-:Y:S04]  /*17d60*/  LDSM.16.M88.4 R136, [R192] ;  /* 0x00000000c088783b */ /* 0x000fe80000000200 */
[----:B-1----:R-:W1:Y:S04]  /*17d70*/  LDSM.16.M88.4 R24, [R191] ;  /* 0x00000000bf18783b */ /* 0x002e680000000200 */
[----:B------:R-:W1:Y:S04]  /*17d80*/  LDSM.16.M88.4 R148, [R193+0x7000] ;  /* 0x00700000c194783b */ /* 0x000e680000000200 */
[----:B------:R-:W1:Y:S04]  /*17d90*/  LDSM.16.M88.4 R32, [R193+0x7800] ;  /* 0x00780000c120783b */ /* 0x000e680000000200 */
[----:B------:R-:W1:Y:S04]  /*17da0*/  LDSM.16.M88.4 R4, [R183] ;  /* 0x00000000b704783b */ /* 0x000e680000000200 */
[----:B------:R-:W-:Y:S04]  /*17db0*/  LDSM.16.M88.4 R164, [R190] ;  /* 0x00000000bea4783b */ /* 0x000fe80000000200 */
[----:B--2---:R-:W2:Y:S04]  /*17dc0*/  LDSM.16.M88.4 R20, [R187+0x6000] ;  /* 0x00600000bb14783b */ /* 0x004ea80000000200 */
[----:B------:R-:W2:Y:S01]  /*17dd0*/  LDSM.16.M88.4 R216, [R182] ;  /* 0x00000000b6d8783b */ /* 0x000ea20000000200 */
[C---:B----4-:R-:W-:Y:S03]  /*17de0*/  HMMA.16816.F32 R16, R140.reuse, R12, RZ ;  /* 0x0000000c8c10723c */ /* 0x050fe600000018ff */
[----:B------:R-:W4:Y:S04]  /*17df0*/  LDSM.16.M88.4 R168, [R181] ;  /* 0x00000000b5a8783b */ /* 0x000f280000000200 */
[----:B-----5:R-:W5:Y:S01]  /*17e00*/  LDSM.16.M88.4 R8, [R187+0x6800] ;  /* 0x00680000bb08783b */ /* 0x020f620000000200 */
[C---:B------:R-:W-:Y:S03]  /*17e10*/  HMMA.16816.F32 R12, R140.reuse, R14, RZ ;  /* 0x0000000e8c0c723c */ /* 0x040fe600000018ff */
[----:B------:R-:W-:Y:S04]  /*17e20*/  LDSM.16.M88.4 R28, [R187+0x7000] ;  /* 0x00700000bb1c783b */ /* 0x000fe80000000200 */
[----:B------:R-:W-:Y:S01]  /*17e30*/  LDSM.16.M88.4 R212, [R187+0x7800] ;  /* 0x00780000bbd4783b */ /* 0x000fe20000000200 */
[C---:B---3--:R-:W-:Y:S03]  /*17e40*/  HMMA.16816.F32 R160, R140.reuse, R156, RZ ;  /* 0x0000009c8ca0723c */ /* 0x048fe600000018ff */
[----:B------:R-:W0:Y:S05]  /*17e50*/  LDGDEPBAR ;  /* 0x00000000000079af */ /* 0x000e2a0000000000 */
        /* <DEDUP_REMOVED lines=9> */
[C---:B------:R-:W-:Y:S08]  /*17ef0*/  HMMA.16816.F32 R160, R136.reuse, R4, R160 ;  /* 0x0000000488a0723c */ /* 0x040ff000000018a0 */
[----:B------:R-:W-:Y:S01]  /*17f00*/  HMMA.16816.F32 R156, R136, R6, R156 ;  /* 0x00000006889c723c */ /* 0x000fe2000000189c */
[----:B------:R-:W3:Y:S07]  /*17f10*/  LDSM.16.M88.4 R4, [R180+0x800] ;  /* 0x00080000b404783b */ /* 0x000eee0000000200 */
[C---:B--2---:R-:W-:Y:S08]  /*17f20*/  HMMA.16816.F32 R16, R164.reuse, R20, R16 ;  /* 0x00000014a410723c */ /* 0x044ff00000001810 */
[----:B------:R-:W-:Y:S01]  /*17f30*/  HMMA.16816.F32 R12, R164, R22, R12 ;  /* 0x00000016a40c723c */ /* 0x000fe2000000180c */
[----:B------:R-:W-:Y:S07]  /*17f40*/  LDSM.16.M88.4 R20, [R193+0x8000] ;  /* 0x00800000c114783b */ /* 0x000fee0000000200 */
[C---:B------:R-:W-:Y:S08]  /*17f50*/  HMMA.16816.F32 R152, R136.reuse, R216, R152 ;  /* 0x000000d88898723c */ /* 0x040ff00000001898 */
[C---:B------:R-:W-:Y:S01]  /*17f60*/  HMMA.16816.F32 R148, R136.reuse, R218, R148 ;  /* 0x000000da8894723c */ /* 0x040fe20000001894 */
[----:B------:R-:W-:Y:S07]  /*17f70*/  LDSM.16.M88.4 R216, [R180+0x1000] ;  /* 0x00100000b4d8783b */ /* 0x000fee0000000200 */
[C---:B----4-:R-:W-:Y:S08]  /*17f80*/  HMMA.16816.F32 R144, R136.reuse, R168, R144 ;  /* 0x000000a88890723c */ /* 0x050ff00000001890 */
[----:B------:R-:W-:Y:S01]  /*17f90*/  HMMA.16816.F32 R140, R136, R170, R140 ;  /* 0x000000aa888c723c */ /* 0x000fe2000000188c */
[----:B------:R-:W2:Y:S04]  /*17fa0*/  LDSM.16.M88.4 R136, [R194+0x2000] ;  /* 0x00200000c288783b */ /* 0x000ea80000000200 */
[----:B------:R-:W4:Y:S03]  /*17fb0*/  LDSM.16.M88.4 R168, [R180+0x1800] ;  /* 0x00180000b4a8783b */ /* 0x000f260000000200 */
[C---:B-----5:R-:W-:Y:S08]  /*17fc0*/  HMMA.16816.F32 R160, R164.reuse, R8, R160 ;  /* 0x00000008a4a0723c */ /* 0x060ff000000018a0 */
[----:B------:R-:W-:Y:S01]  /*17fd0*/  HMMA.16816.F32 R156, R164, R10, R156 ;  /* 0x0000000aa49c723c */ /* 0x000fe2000000189c */
[----:B------:R-:W5:Y:S07]  /*17fe0*/  LDSM.16.M88.4 R8, [R193+0x8800] ;  /* 0x00880000c108783b */ /* 0x000f6e0000000200 */
        /* <DEDUP_REMOVED lines=8> */
[----:B------:R-:W1:Y:S04]  /*18070*/  LDSM.16.M88.4 R164, [R192+0x2000] ;  /* 0x00200000c0a4783b */ /* 0x000e680000000200 */
[----:B------:R-:W1:Y:S03]  /*18080*/  LDSM.16.M88.4 R212, [R193+0x9800] ;  /* 0x00980000c1d4783b */ /* 0x000e660000000200 */
[C---:B---3--:R-:W-:Y:S08]  /*18090*/  HMMA.16816.F32 R160, R32.reuse, R4, R160 ;  /* 0x0000000420a0723c */ /* 0x048ff000000018a0 */
[----:B------:R-:W-:Y:S01]  /*180a0*/  HMMA.16816.F32 R156, R32, R6, R156 ;  /* 0x00000006209c723c */ /* 0x000fe2000000189c */
[----:B------:R-:W3:Y:S07]  /*180b0*/  LDSM.16.M88.4 R4, [R178] ;  /* 0x00000000b204783b */ /* 0x000eee0000000200 */
[C---:B--2---:R-:W-:Y:S08]  /*180c0*/  HMMA.16816.F32 R16, R136.reuse, R20, R16 ;  /* 0x000000148810723c */ /* 0x044ff00000001810 */
[----:B------:R-:W-:Y:S01]  /*180d0*/  HMMA.16816.F32 R12, R136, R22, R12 ;  /* 0x00000016880c723c */ /* 0x000fe2000000180c */
[----:B------:R-:W-:Y:S07]  /*180e0*/  LDSM.16.M88.4 R20, [R190+0x2000] ;  /* 0x00200000be14783b */ /* 0x000fee0000000200 */
[C---:B------:R-:W-:Y:S08]  /*180f0*/  HMMA.16816.F32 R152, R32.reuse, R216, R152 ;  /* 0x000000d82098723c */ /* 0x040ff00000001898 */
[C---:B------:R-:W-:Y:S01]  /*18100*/  HMMA.16816.F32 R148, R32.reuse, R218, R148 ;  /* 0x000000da2094723c */ /* 0x040fe20000001894 */
[----:B------:R-:W-:Y:S07]  /*18110*/  LDSM.16.M88.4 R216, [R177] ;  /* 0x00000000b1d8783b */ /* 0x000fee0000000200 */
[C---:B----4-:R-:W-:Y:S08]  /*18120*/  HMMA.16816.F32 R144, R32.reuse, R168, R144 ;  /* 0x000000a82090723c */ /* 0x050ff00000001890 */
[----:B------:R-:W-:Y:S01]  /*18130*/  HMMA.16816.F32 R140, R32, R170, R140 ;  /* 0x000000aa208c723c */ /* 0x000fe2000000188c */
[----:B------:R-:W2:Y:S04]  /*18140*/  LDSM.16.M88.4 R32, [R187+0x8000] ;  /* 0x00800000bb20783b */ /* 0x000ea80000000200 */
[----:B------:R-:W4:Y:S03]  /*18150*/  LDSM.16.M88.4 R168, [R176] ;  /* 0x00000000b0a8783b */ /* 0x000f260000000200 */
[C---:B-----5:R-:W-:Y:S08]  /*18160*/  HMMA.16816.F32 R160, R136.reuse, R8, R160 ;  /* 0x0000000888a0723c */ /* 0x060ff000000018a0 */
[----:B------:R-:W-:Y:S01]  /*18170*/  HMMA.16816.F32 R156, R136, R10, R156 ;  /* 0x0000000a889c723c */ /* 0x000fe2000000189c */
[----:B------:R-:W5:Y:S07]  /*18180*/  LDSM.16.M88.4 R8, [R187+0x8800] ;  /* 0x00880000bb08783b */ /* 0x000f6e0000000200 */
        /* <DEDUP_REMOVED lines=10> */
[C---:B---3--:R-:W-:Y:S08]  /*18230*/  HMMA.16816.F32 R160, R164.reuse, R4, R160 ;  /* 0x00000004a4a0723c */ /* 0x048ff000000018a0 */
[----:B------:R-:W-:Y:S01]  /*18240*/  HMMA.16816.F32 R156, R164, R6, R156 ;  /* 0x00000006a49c723c */ /* 0x000fe2000000189c */
[----:B------:R-:W1:Y:S07]  /*18250*/  LDSM.16.M88.4 R4, [R180+0x2000] ;  /* 0x00200000b404783b */ /* 0x000e6e0000000200 */
        /* <DEDUP_REMOVED lines=15> */
[----:B------:R-:W1:Y:S07]  /*18350*/  LDSM.16.M88.4 R4, [R175] ;  /* 0x00000000af04783b */ /* 0x000e6e0000000200 */
[C---:B------:R-:W-:Y:S08]  /*18360*/  HMMA.16816.F32 R152, R20.reuse, R28, R152 ;  /* 0x0000001c1498723c */ /* 0x040ff00000001898 */
[C---:B------:R-:W-:Y:S01]  /*18370*/  HMMA.16816.F32 R148, R20.reuse, R30, R148 ;  /* 0x0000001e1494723c */ /* 0x040fe20000001894 */
[----:B------:R-:W3:Y:S07]  /*18380*/  LDSM.16.M88.4 R28, [R193+0xa800] ;  /* 0x00a80000c11c783b */ /* 0x000eee0000000200 */
[C---:B------:R-:W-:Y:S08]  /*18390*/  HMMA.16816.F32 R144, R20.reuse, R24, R144 ;  /* 0x000000181490723c */ /* 0x040ff00000001890 */
[----:B------:R-:W-:Y:S01]  /*183a0*/  HMMA.16816.F32 R140, R20, R26, R140 ;  /* 0x0000001a148c723c */ /* 0x000fe2000000188c */
[----:B------:R-:W4:Y:S04]  /*183b0*/  LDSM.16.M88.4 R24, [R193+0xb000] ;  /* 0x00b00000c118783b */ /* 0x000f280000000200 */
[----:B------:R-:W5:Y:S03]  /*183c0*/  LDSM.16.M88.4 R20, [R193+0xb800] ;  /* 0x00b80000c114783b */ /* 0x000f660000000200 */
[C---:B--2---:R-:W-:Y:S08]  /*183d0*/  HMMA.16816.F32 R16, R8.reuse, R32, R16 ;  /* 0x000000200810723c */ /* 0x044ff00000001810 */
[----:B------:R-:W-:Y:S01]  /*183e0*/  HMMA.16816.F32 R12, R8, R34, R12 ;  /* 0x00000022080c723c */ /* 0x000fe2000000180c */
[----:B------:R-:W-:Y:S07]  /*183f0*/  LDSM.16.M88.4 R32, [R187+0xa000] ;  /* 0x00a00000bb20783b */ /* 0x000fee0000000200 */
[C---:B------:R-:W-:Y:S08]  /*18400*/  HMMA.16816.F32 R160, R136.reuse, R212, R160 ;  /* 0x000000d488a0723c */ /* 0x040ff000000018a0 */
[C---:B------:R-:W-:Y:S08]  /*18410*/  HMMA.16816.F32 R152, R136.reuse, R168, R152 ;  /* 0x000000a88898723c */ /* 0x040ff00000001898 */
[C---:B------:R-:W-:Y:S01]  /*18420*/  HMMA.16816.F32 R148, R136.reuse, R170, R148 ;  /* 0x000000aa8894723c */ /* 0x040fe20000001894 */
[----:B------:R-:W-:Y:S07]  /*18430*/  LDSM.16.M88.4 R168, [R173] ;  /* 0x00000000ada8783b */ /* 0x000fee0000000200 */
[C---:B------:R-:W-:Y:S01]  /*18440*/  HMMA.16816.F32 R156, R136.reuse, R214, R156 ;  /* 0x000000d6889c723c */ /* 0x040fe2000000189c */
[----:B------:R-:W-:Y:S07]  /*18450*/  LDSM.16.M88.4 R212, [R174] ;  /* 0x00000000aed4783b */ /* 0x000fee0000000200 */
[C---:B------:R-:W-:Y:S08]  /*18460*/  HMMA.16816.F32 R144, R136.reuse, R164, R144 ;  /* 0x000000a48890723c */ /* 0x040ff00000001890 */
[----:B------:R-:W-:Y:S01]  /*18470*/  HMMA.16816.F32 R140, R136, R166, R140 ;  /* 0x000000a6888c723c */ /* 0x000fe2000000188c */
[----:B------:R-:W2:Y:S04]  /*18480*/  LDSM.16.M88.4 R136, [R190+0x4000] ;  /* 0x00400000be88783b */ /* 0x000ea80000000200 */
[----:B------:R-:W2:Y:S03]  /*18490*/  LDSM.16.M88.4 R164, [R172] ;  /* 0x00000000aca4783b */ /* 0x000ea60000000200 */
[C---:B-1----:R-:W-:Y:S08]  /*184a0*/  HMMA.16816.F32 R16, R216.reuse, R4, R16 ;  /* 0x00000004d810723c */ /* 0x042ff00000001810 */
[----:B------:R-:W-:Y:S01]  /*184b0*/  HMMA.16816.F32 R12, R216, R6, R12 ;  /* 0x00000006d80c723c */ /* 0x000fe2000000180c */
[----:B------:R-:W-:Y:S07]  /*184c0*/  LDSM.16.M88.4 R4, [R180+0x4000] ;  /* 0x00400000b404783b */ /* 0x000fee0000000200 */
[C---:B---3--:R-:W-:Y:S08]  /*184d0*/  HMMA.16816.F32 R160, R8.reuse, R28, R160 ;  /* 0x0000001c08a0723c */ /* 0x048ff000000018a0 */
[C---:B----4-:R-:W-:Y:S08]  /*184e0*/  HMMA.16816.F32 R152, R8.reuse, R24, R152 ;  /* 0x000000180898723c */ /* 0x050ff00000001898 */
[C---:B------:R-:W-:Y:S01]  /*184f0*/  HMMA.16816.F32 R148, R8.reuse, R26, R148 ;  /* 0x0000001a0894723c */ /* 0x040fe20000001894 */
[----:B------:R-:W-:Y:S07]  /*18500*/  LDSM.16.M88.4 R24, [R187+0xb000] ;  /* 0x00b00000bb18783b */ /* 0x000fee0000000200 */
[C---:B------:R-:W-:Y:S01]  /*18510*/  HMMA.16816.F32 R156, R8.reuse, R30, R156 ;  /* 0x0000001e089c723c */ /* 0x040fe2000000189c */
[----:B------:R-:W-:Y:S07]  /*18520*/  LDSM.16.M88.4 R28, [R187+0xa800] ;  /* 0x00a80000bb1c783b */ /* 0x000fee0000000200 */
[C---:B-----5:R-:W-:Y:S08]  /*18530*/  HMMA.16816.F32 R144, R8.reuse, R20, R144 ;  /* 0x000000140890723c */ /* 0x060ff00000001890 */
[----:B------:R-:W-:Y:S01]  /*18540*/  HMMA.16816.F32 R140, R8, R22, R140 ;  /* 0x00000016088c723c */ /* 0x000fe2000000188c */
[----:B------:R-:W1:Y:S04]  /*18550*/  LDSM.16.M88.4 R8, [R189+0x4000] ;  /* 0x00400000bd08783b */ /* 0x000e680000000200 */
[----:B------:R-:W-:Y:S03]  /*18560*/  LDSM.16.M88.4 R20, [R187+0xb800] ;  /* 0x00b80000bb14783b */ /* 0x000fe60000000200 */
[C---:B--2---:R-:W-:Y:S08]  /*18570*/  HMMA.16816.F32 R16, R136.reuse, R32, R16 ;  /* 0x000000208810723c */ /* 0x044ff00000001810 */
[----:B------:R-:W-:Y:S08]  /*18580*/  HMMA.16816.F32 R12, R136, R34, R12 ;  /* 0x00000022880c723c */ /* 0x000ff0000000180c */
[C---:B------:R-:W-:Y:S08]  /*18590*/  HMMA.16816.F32 R160, R216.reuse, R212, R160 ;  /* 0x000000d4d8a0723c */ /* 0x040ff000000018a0 */
[C---:B------:R-:W-:Y:S08]  /*185a0*/  HMMA.16816.F32 R152, R216.reuse, R168, R152 ;  /* 0x000000a8d898723c */ /* 0x040ff00000001898 */
[C---:B------:R-:W-:Y:S08]  /*185b0*/  HMMA.16816.F32 R148, R216.reuse, R170, R148 ;  /* 0x000000aad894723c */ /* 0x040ff00000001894 */
[C---:B------:R-:W-:Y:S01]  /*185c0*/  HMMA.16816.F32 R168, R216.reuse, R164, R144 ;  /* 0x000000a4d8a8723c */ /* 0x040fe20000001890 */
[----:B------:R-:W2:Y:S06]  /*185d0*/  LDSM.16.M88.4 R144, [R180+0x4800] ;  /* 0x00480000b490783b */ /* 0x000eac0000000200 */
[----:B------:R-:W-:Y:S01]  /*185e0*/  IMAD.MOV.U32 R164, RZ, RZ, R220 ;  /* 0x000000ffffa47224 */ /* 0x000fe200078e00dc */
[----:B------:R-:W-:Y:S01]  /*185f0*/  HMMA.16816.F32 R156, R216, R214, R156 ;  /* 0x000000d6d89c723c */ /* 0x000fe2000000189c */
[----:B------:R-:W-:-:S07]  /*18600*/  IMAD.MOV.U32 R165, RZ, RZ, R221 ;  /* 0x000000ffffa57224 */ /* 0x000fce00078e00dd */
[C---:B-1----:R-:W-:Y:S07]  /*18610*/  HMMA.16816.F32 R16, R8.reuse, R4, R16 ;  /* 0x000000040810723c */ /* 0x042fee0000001810 */
[C---:B------:R-:W-:Y:S01]  /*18620*/  IADD3 R5, R135.reuse, 0x8, RZ ;  /* 0x0000000887057810 */ /* 0x040fe20007ffe0ff */
[----:B------:R-:W-:Y:S01]  /*18630*/  HMMA.16816.F32 R12, R8, R6, R12 ;  /* 0x00000006080c723c */ /* 0x000fe2000000180c */
[----:B------:R-:W-:Y:S02]  /*18640*/  IADD3 R4, R135, 0x9, RZ ;  /* 0x0000000987047810 */ /* 0x000fe40007ffe0ff */
[----:B------:R-:W-:-:S04]  /*18650*/  ISETP.GE.AND P6, PT, R5, R205, PT ;  /* 0x000000cd0500720c */ /* 0x000fc80003fc6270 */
[----:B------:R-:W-:Y:S01]  /*18660*/  IADD3 R6, R135, 0x1, RZ ;  /* 0x0000000187067810 */ /* 0x000fe20007ffe0ff */
[----:B------:R-:W-:Y:S01]  /*18670*/  HMMA.16816.F32 R160, R136, R28, R160 ;  /* 0x0000001c88a0723c */ /* 0x000fe200000018a0 */
[----:B------:R-:W-:Y:S02]  /*18680*/  ISETP.LT.OR P6, PT, R5, R208, P6 ;  /* 0x000000d00500720c */ /* 0x000fe400037c1670 */
[----:B------:R-:W-:-:S04]  /*18690*/  ISETP.GE.AND P1, PT, R6, R205, PT ;  /* 0x000000cd0600720c */ /* 0x000fc80003f26270 */
[----:B------:R-:W-:Y:S01]  /*186a0*/  ISETP.LT.OR P1, PT, R6, R208, P1 ;  /* 0x000000d00600720c */ /* 0x000fe20000f21670 */
[C---:B------:R-:W-:Y:S01]  /*186b0*/  HMMA.16816.F32 R152, R136.reuse, R24, R152 ;  /* 0x000000188898723c */ /* 0x040fe20000001898 */
[----:B------:R-:W-:Y:S02]  /*186c0*/  FSEL R16, R16, -INF , !P2 ;  /* 0xff80000010107808 */ /* 0x000fe40005000000 */
[----:B------:R-:W-:Y:S02]  /*186d0*/  FSEL R2, R17, -INF , !P1 ;  /* 0xff80000011027808 */ /* 0x000fe40004800000 */
[----:B------:R-:W-:Y:S02]  /*186e0*/  FSEL R18, R18, -INF , !P0 ;  /* 0xff80000012127808 */ /* 0x000fe40004000000 */
[----:B------:R-:W-:Y:S01]  /*186f0*/  ISETP.GE.AND P2, PT, R6, R206, PT ;  /* 0x000000ce0600720c */ /* 0x000fe20003f46270 */
[----:B------:R-:W-:Y:S01]  /*18700*/  HMMA.16816.F32 R148, R136, R26, R148 ;  /* 0x0000001a8894723c */ /* 0x000fe20000001894 */
[----:B------:R-:W1:Y:S01]  /*18710*/  LDSM.16.M88.4 R24, [R180+0x5000] ;  /* 0x00500000b418783b */ /* 0x000e620000000200 */
[----:B------:R-:W-:-:S02]  /*18720*/  FSEL R12, R12, -INF , !P6 ;  /* 0xff8000000c0c7808 */ /* 0x000fc40007000000 */
[CC--:B------:R-:W-:Y:S02]  /*18730*/  ISETP.GE.AND P1, PT, R5.reuse, R206.reuse, PT ;  /* 0x000000ce0500720c */ /* 0x0c0fe40003f26270 */
[C---:B------:R-:W-:Y:S02]  /*18740*/  ISETP.GE.AND P6, PT, R4.reuse, R205, PT ;  /* 0x000000cd0400720c */ /* 0x040fe40003fc6270 */
[----:B------:R-:W-:Y:S01]  /*18750*/  HMMA.16816.F32 R156, R136, R30, R156 ;  /* 0x0000001e889c723c */ /* 0x000fe2000000189c */
[----:B------:R-:W-:Y:S02]  /*18760*/  ISETP.GE.AND P0, PT, R4, R206, PT ;  /* 0x000000ce0400720c */ /* 0x000fe40003f06270 */
[-C--:B------:R-:W-:Y:S02]  /*18770*/  ISETP.LT.OR P2, PT, R6, R207.reuse, P2 ;  /* 0x000000cf0600720c */ /* 0x080fe40001741670 */
[-C--:B------:R-:W-:Y:S02]  /*18780*/  ISETP.LT.OR P1, PT, R5, R207.reuse, P1 ;  /* 0x000000cf0500720c */ /* 0x080fe40000f21670 */
[C---:B------:R-:W-:Y:S01]  /*18790*/  ISETP.LT.OR P6, PT, R4.reuse, R208, P6 ;  /* 0x000000d00400720c */ /* 0x040fe200037c1670 */
[----:B--2---:R-:W-:Y:S01]  /*187a0*/  HMMA.16816.F32 R160, R8, R144, R160 ;  /* 0x0000009008a0723c */ /* 0x004fe200000018a0 */
[----:B------:R-:W-:-:S02]  /*187b0*/  ISETP.LT.OR P0, PT, R4, R207, P0 ;  /* 0x000000cf0400720c */ /* 0x000fc40000701670 */
[----:B------:R-:W2:Y:S01]  /*187c0*/  LDSM.16.M88.4 R4, [R180+0x5800] ;  /* 0x00580000b404783b */ /* 0x000ea20000000200 */
[----:B------:R-:W-:Y:S01]  /*187d0*/  FSEL R28, R13, -INF , !P6 ;  /* 0xff8000000d1c7808 */ /* 0x000fe20007000000 */
[----:B------:R-:W-:-:S04]  /*187e0*/  DEPBAR.LE SB0, 0x0 ;  /* 0x000080000000791a */ /* 0x000fc80000000000 */
[----:B------:R-:W-:Y:S01]  /*187f0*/  HMMA.16816.F32 R140, R216, R166, R140 ;  /* 0x000000a6d88c723c */ /* 0x000fe2000000188c */
[----:B------:R-:W-:Y:S02]  /*18800*/  FSEL R13, R14, -INF , !P1 ;  /* 0xff8000000e0d7808 */ /* 0x000fe40004800000 */
[C---:B------:R-:W-:Y:S02]  /*18810*/  IADD3 R17, R135.reuse, 0x10, RZ ;  /* 0x0000001087117810 */ /* 0x040fe40007ffe0ff */
[----:B------:R-:W-:Y:S02]  /*18820*/  IADD3 R14, R135, 0x11, RZ ;  /* 0x00000011870e7810 */ /* 0x000fe40007ffe0ff */
[----:B------:R-:W-:Y:S01]  /*18830*/  FSEL R19, R19, -INF , !P2 ;  /* 0xff80000013137808 */ /* 0x000fe20005000000 */
[----:B------:R-:W-:Y:S01]  /*18840*/  HMMA.16816.F32 R156, R8, R146, R156 ;  /* 0x00000092089c723c */ /* 0x000fe2000000189c */
[----:B------:R-:W-:Y:S02]  /*18850*/  FSEL R15, R15, -INF , !P0 ;  /* 0xff8000000f0f7808 */ /* 0x000fe40004000000 */
[----:B------:R-:W-:-:S02]  /*18860*/  ISETP.GE.AND P6, PT, R17, R205, PT ;  /* 0x000000cd1100720c */ /* 0x000fc40003fc6270 */
[C---:B------:R-:W-:Y:S02]  /*18870*/  ISETP.GE.AND P2, PT, R14.reuse, R205, PT ;  /* 0x000000cd0e00720c */ /* 0x040fe40003f46270 */
[CC--:B------:R-:W-:Y:S01]  /*18880*/  ISETP.GE.AND P0, PT, R14.reuse, R206.reuse, PT ;  /* 0x000000ce0e00720c */ /* 0x0c0fe20003f06270 */
[----:B-1----:R-:W-:Y:S01]  /*18890*/  HMMA.16816.F32 R152, R8, R24, R152 ;  /* 0x000000180898723c */ /* 0x002fe20000001898 */
[----:B------:R-:W-:Y:S01]  /*188a0*/  BAR.SYNC.DEFER_BLOCKING 0x0 ;  /* 0x0000000000007b1d */ /* 0x000fe20000010000 */
[C---:B------:R-:W-:Y:S02]  /*188b0*/  ISETP.GE.AND P1, PT, R17.reuse, R206, PT ;  /* 0x000000ce1100720c */ /* 0x040fe40003f26270 */
[-C--:B------:R-:W-:Y:S02]  /*188c0*/  ISETP.LT.OR P6, PT, R17, R208.reuse, P6 ;  /* 0x000000d01100720c */ /* 0x080fe400037c1670 */
[C---:B------:R-:W-:Y:S02]  /*188d0*/  ISETP.LT.OR P2, PT, R14.reuse, R208, P2 ;  /* 0x000000d00e00720c */ /* 0x040fe40001741670 */
[----:B------:R-:W-:Y:S01]  /*188e0*/  ISETP.LT.OR P0, PT, R14, R207, P0 ;  /* 0x000000cf0e00720c */ /* 0x000fe20000701670 */
[----:B------:R-:W-:Y:S01]  /*188f0*/  HMMA.16816.F32 R168, R136, R20, R168 ;  /* 0x0000001488a8723c */ /* 0x000fe200000018a8 */
[----:B------:R-:W-:-:S02]  /*18900*/  IADD3 R14, R135, 0x18, RZ ;  /* 0x00000018870e7810 */ /* 0x000fc40007ffe0ff */
[----:B------:R-:W-:Y:S02]  /*18910*/  ISETP.LT.OR P1, PT, R17, R207, P1 ;  /* 0x000000cf1100720c */ /* 0x000fe40000f21670 */
[----:B------:R-:W-:Y:S02]  /*18920*/  FSEL R160, R160, -INF , !P6 ;  /* 0xff800000a0a07808 */ /* 0x000fe40007000000 */
[C---:B------:R-:W-:Y:S01]  /*18930*/  IADD3 R17, R135.reuse, 0x19, RZ ;  /* 0x0000001987117810 */ /* 0x040fe20007ffe0ff */
[----:B------:R-:W-:Y:S01]  /*18940*/  HMMA.16816.F32 R148, R8, R26, R148 ;  /* 0x0000001a0894723c */ /* 0x000fe20000001894 */
[C---:B------:R-:W-:Y:S02]  /*18950*/  ISETP.GE.AND P6, PT, R14.reuse, R205, PT ;  /* 0x000000cd0e00720c */ /* 0x040fe40003fc6270 */
[----:B------:R-:W-:Y:S02]  /*18960*/  IADD3 R21, R135, 0x20, RZ ;  /* 0x0000002087157810 */ /* 0x000fe40007ffe0ff */
[----:B------:R-:W-:-:S02]  /*18970*/  ISETP.LT.OR P6, PT, R14, R208, P6 ;  /* 0x000000d00e00720c */ /* 0x000fc400037c1670 */
[----:B------:R-:W-:Y:S01]  /*18980*/  FSEL R26, R161, -INF , !P2 ;  /* 0xff800000a11a7808 */ /* 0x000fe20005000000 */
[----:B------:R-:W-:Y:S01]  /*18990*/  HMMA.16816.F32 R140, R136, R22, R140 ;  /* 0x00000016888c723c */ /* 0x000fe2000000188c */
[----:B------:R-:W-:Y:S02]  /*189a0*/  ISETP.GE.AND P2, PT, R17, R205, PT ;  /* 0x000000cd1100720c */ /* 0x000fe40003f46270 */
[----:B------:R-:W-:Y:S02]  /*189b0*/  FSEL R25, R163, -INF , !P0 ;  /* 0xff800000a3197808 */ /* 0x000fe40004000000 */
[----:B------:R-:W-:Y:S02]  /*189c0*/  ISETP.LT.OR P0, PT, R17, R208, P2 ;  /* 0x000000d01100720c */ /* 0x000fe40001701670 */
[----:B------:R-:W-:Y:S01]  /*189d0*/  FSEL R24, R156, -INF , !P6 ;  /* 0xff8000009c187808 */ /* 0x000fe20007000000 */
[----:B--2---:R-:W-:Y:S01]  /*189e0*/  HMMA.16816.F32 R168, R8, R4, R168 ;  /* 0x0000000408a8723c */ /* 0x004fe200000018a8 */
[----:B------:R-:W-:-:S02]  /*189f0*/  ISETP.GE.AND P2, PT, R14, R206, PT ;  /* 0x000000ce0e00720c */ /* 0x000fc40003f46270 */
[C---:B------:R-:W-:Y:S02]  /*18a00*/  ISETP.GE.AND P6, PT, R21.reuse, R205, PT ;  /* 0x000000cd1500720c */ /* 0x040fe40003fc6270 */
[----:B------:R-:W-:Y:S02]  /*18a10*/  ISETP.LT.OR P2, PT, R14, R207, P2 ;  /* 0x000000cf0e00720c */ /* 0x000fe40001741670 */
[----:B------:R-:W-:Y:S02]  /*18a20*/  ISETP.LT.OR P6, PT, R21, R208, P6 ;  /* 0x000000d01500720c */ /* 0x000fe400037c1670 */
[----:B------:R-:W-:Y:S02]  /*18a30*/  IADD3 R14, R135, 0x28, RZ ;  /* 0x00000028870e7810 */ /* 0x000fe40007ffe0ff */
[----:B------:R-:W-:Y:S02]  /*18a40*/  FSEL R27, R162, -INF , !P1 ;  /* 0xff800000a21b7808 */ /* 0x000fe40004800000 */
[----:B------:R-:W-:-:S02]  /*18a50*/  FSEL R20, R157, -INF , !P0 ;  /* 0xff8000009d147808 */ /* 0x000fc40004000000 */
[----:B------:R-:W-:Y:S01]  /*18a60*/  FSEL R210, R152, -INF , !P6 ;  /* 0xff80000098d27808 */ /* 0x000fe20007000000 */
[----:B------:R-:W-:Y:S01]  /*18a70*/  HMMA.16816.F32 R140, R8, R6, R140 ;  /* 0x00000006088c723c */ /* 0x000fe2000000188c */
[-C--:B------:R-:W-:Y:S02]  /*18a80*/  ISETP.GE.AND P1, PT, R17, R206.reuse, PT ;  /* 0x000000ce1100720c */ /* 0x080fe40003f26270 */
[----:B------:R-:W-:Y:S02]  /*18a90*/  ISETP.GE.AND P0, PT, R21, R206, PT ;  /* 0x000000ce1500720c */ /* 0x000fe40003f06270 */
[----:B------:R-:W-:Y:S02]  /*18aa0*/  ISETP.GE.AND P6, PT, R14, R205, PT ;  /* 0x000000cd0e00720c */ /* 0x000fe40003fc6270 */
[-C--:B------:R-:W-:Y:S02]  /*18ab0*/  ISETP.LT.OR P1, PT, R17, R207.reuse, P1 ;  /* 0x000000cf1100720c */ /* 0x080fe40000f21670 */
[----:B------:R-:W-:-:S02]  /*18ac0*/  ISETP.LT.OR P0, PT, R21, R207, P0 ;  /* 0x000000cf1500720c */ /* 0x000fc40000701670 */
[----:B------:R-:W-:Y:S02]  /*18ad0*/  ISETP.LT.OR P6, PT, R14, R208, P6 ;  /* 0x000000d00e00720c */ /* 0x000fe400037c1670 */
[C---:B------:R-:W-:Y:S02]  /*18ae0*/  IADD3 R17, R135.reuse, 0x21, RZ ;  /* 0x0000002187117810 */ /* 0x040fe40007ffe0ff */
[----:B------:R-:W-:Y:S02]  /*18af0*/  IADD3 R4, R135, 0x29, RZ ;  /* 0x0000002987047810 */ /* 0x000fe40007ffe0ff */
[----:B------:R-:W-:Y:S02]  /*18b00*/  FSEL R23, R158, -INF , !P2 ;  /* 0xff8000009e177808 */ /* 0x000fe40005000000 */
[----:B------:R-:W-:Y:S02]  /*18b10*/  FSEL R166, R148, -INF , !P6 ;  /* 0xff80000094a67808 */ /* 0x000fe40007000000 */
[----:B------:R-:W-:-:S02]  /*18b20*/  FSEL R167, R154, -INF , !P0 ;  /* 0xff8000009aa77808 */ /* 0x000fc40004000000 */
[CC--:B------:R-:W-:Y:S02]  /*18b30*/  ISETP.GE.AND P2, PT, R17.reuse, R206.reuse, PT ;  /* 0x000000ce1100720c */ /* 0x0c0fe40003f46270 */
[C---:B------:R-:W-:Y:S02]  /*18b40*/  ISETP.GE.AND P6, PT, R4.reuse, R205, PT ;  /* 0x000000cd0400720c */ /* 0x040fe40003fc6270 */
[C---:B------:R-:W-:Y:S02]  /*18b50*/  ISETP.GE.AND P0, PT, R4.reuse, R206, PT ;  /* 0x000000ce0400720c */ /* 0x040fe40003f06270 */
[-C--:B------:R-:W-:Y:S02]  /*18b60*/  ISETP.LT.OR P2, PT, R17, R207.reuse, P2 ;  /* 0x000000cf1100720c */ /* 0x080fe40001741670 */
[C---:B------:R-:W-:Y:S02]  /*18b70*/  ISETP.LT.OR P6, PT, R4.reuse, R208, P6 ;  /* 0x000000d00400720c */ /* 0x040fe400037c1670 */
[----:B------:R-:W-:-:S02]  /*18b80*/  ISETP.LT.OR P0, PT, R4, R207, P0 ;  /* 0x000000cf0400720c */ /* 0x000fc40000701670 */
[C---:B------:R-:W-:Y:S02]  /*18b90*/  IADD3 R5, R135.reuse, 0x30, RZ ;  /* 0x0000003087057810 */ /* 0x040fe40007ffe0ff */
[----:B------:R-:W-:Y:S02]  /*18ba0*/  IADD3 R4, R135, 0x31, RZ ;  /* 0x0000003187047810 */ /* 0x000fe40007ffe0ff */
[----:B------:R-:W-:Y:S02]  /*18bb0*/  FSEL R21, R159, -INF , !P1 ;  /* 0xff8000009f157808 */ /* 0x000fe40004800000 */
[----:B------:R-:W-:Y:S02]  /*18bc0*/  ISETP.GE.AND P1, PT, R17, R205, PT ;  /* 0x000000cd1100720c */ /* 0x000fe40003f26270 */
[----:B------:R-:W-:Y:S02]  /*18bd0*/  FSEL R215, R155, -INF , !P2 ;  /* 0xff8000009bd77808 */ /* 0x000fe40005000000 */
[----:B------:R-:W-:-:S02]  /*18be0*/  FSEL R214, R149, -INF , !P6 ;  /* 0xff80000095d67808 */ /* 0x000fc40007000000 */
[----:B------:R-:W-:Y:S02]  /*18bf0*/  FSEL R163, R151, -INF , !P0 ;  /* 0xff80000097a37808 */ /* 0x000fe40004000000 */
[-C--:B------:R-:W-:Y:S02]  /*18c00*/  ISETP.GE.AND P6, PT, R5, R205.reuse, PT ;  /* 0x000000cd0500720c */ /* 0x080fe40003fc6270 */
[C---:B------:R-:W-:Y:S02]  /*18c10*/  ISETP.GE.AND P2, PT, R4.reuse, R205, PT ;  /* 0x000000cd0400720c */ /* 0x040fe40003f46270 */
[----:B------:R-:W-:Y:S02]  /*18c20*/  ISETP.GE.AND P0, PT, R4, R206, PT ;  /* 0x000000ce0400720c */ /* 0x000fe40003f06270 */
[-C--:B------:R-:W-:Y:S02]  /*18c30*/  ISETP.LT.OR P1, PT, R17, R208.reuse, P1 ;  /* 0x000000d01100720c */ /* 0x080fe40000f21670 */
[----:B------:R-:W-:-:S02]  /*18c40*/  ISETP.LT.OR P6, PT, R5, R208, P6 ;  /* 0x000000d00500720c */ /* 0x000fc400037c1670 */
[C---:B------:R-:W-:Y:S02]  /*18c50*/  ISETP.LT.OR P2, PT, R4.reuse, R208, P2 ;  /* 0x000000d00400720c */ /* 0x040fe40001741670 */
[----:B------:R-:W-:Y:S02]  /*18c60*/  ISETP.LT.OR P0, PT, R4, R207, P0 ;  /* 0x000000cf0400720c */ /* 0x000fe40000701670 */
[----:B------:R-:W-:Y:S02]  /*18c70*/  IADD3 R4, R135, 0x38, RZ ;  /* 0x0000003887047810 */ /* 0x000fe40007ffe0ff */
[----:B------:R-:W-:Y:S02]  /*18c80*/  FSEL R212, R153, -INF , !P1 ;  /* 0xff80000099d47808 */ /* 0x000fe40004800000 */
[----:B------:R-:W-:Y:S02]  /*18c90*/  ISETP.GE.AND P1, PT, R14, R206, PT ;  /* 0x000000ce0e00720c */ /* 0x000fe40003f26270 */
[----:B------:R-:W-:-:S02]  /*18ca0*/  FSEL R154, R168, -INF , !P6 ;  /* 0xff800000a89a7808 */ /* 0x000fc40007000000 */
[----:B------:R-:W-:Y:S02]  /*18cb0*/  ISETP.GE.AND P6, PT, R4, R205, PT ;  /* 0x000000cd0400720c */ /* 0x000fe40003fc6270 */
[----:B------:R-:W-:Y:S02]  /*18cc0*/  ISETP.LT.OR P1, PT, R14, R207, P1 ;  /* 0x000000cf0e00720c */ /* 0x000fe40000f21670 */
[----:B------:R-:W-:Y:S02]  /*18cd0*/  ISETP.LT.OR P6, PT, R4, R208, P6 ;  /* 0x000000d00400720c */ /* 0x000fe400037c1670 */
[----:B------:R-:W-:Y:S02]  /*18ce0*/  FSEL R213, R150, -INF , !P1 ;  /* 0xff80000096d57808 */ /* 0x000fe40004800000 */
[----:B------:R-:W-:Y:S02]  /*18cf0*/  ISETP.GE.AND P1, PT, R5, R206, PT ;  /* 0x000000ce0500720c */ /* 0x000fe40003f26270 */
[----:B------:R-:W-:-:S02]  /*18d00*/  FSEL R138, R140, -INF , !P6 ;  /* 0xff8000008c8a7808 */ /* 0x000fc40007000000 */
[----:B------:R-:W-:Y:S02]  /*18d10*/  ISETP.GT.AND P6, PT, R204, R195, PT ;  /* 0x000000c3cc00720c */ /* 0x000fe40003fc4270 */
[----:B------:R-:W-:Y:S02]  /*18d20*/  ISETP.LT.OR P1, PT, R5, R207, P1 ;  /* 0x000000cf0500720c */ /* 0x000fe40000f21670 */
        /* <DEDUP_REMOVED lines=18> */
[----:B------:R-:W-:Y:S02]  /*18e50*/  IABS R9, R6 ;  /* 0x0000000600097213 */ /* 0x000fe40000000000 */
[C---:B------:R-:W-:Y:S02]  /*18e60*/  IADD3 R10, R6.reuse, -0x40, RZ ;  /* 0xffffffc0060a7810 */ /* 0x040fe40007ffe0ff */
[----:B------:R-:W-:Y:S02]  /*18e70*/  LOP3.LUT R6, R6, c[0x0][0x2d0], RZ, 0x3c, !PT ;  /* 0x0000b40006067a12 */ /* 0x000fe400078e3cff */
[----:B-1----:R-:W1:Y:S02]  /*18e80*/  MUFU.RCP R30, R7 ;  /* 0x00000007001e7308 */ /* 0x002e640000001000 */
[----:B-1----:R-:W-:-:S02]  /*18e90*/  IADD3 R30, R30, 0xffffffe, RZ ;  /* 0x0ffffffe1e1e7810 */ /* 0x002fc40007ffe0ff */
        /* <DEDUP_REMOVED lines=18> */
[-C--:B------:R-:W-:Y:S02]  /*18fc0*/  @!P1 IADD3 R8, R8, -R5.reuse, RZ ;  /* 0x8000000508089210 */ /* 0x080fe40007ffe0ff */
[----:B------:R-:W-:Y:S02]  /*18fd0*/  @!P1 IADD3 R4, R4, 0x1, RZ ;  /* 0x0000000104049810 */ /* 0x000fe40007ffe0ff */
[----:B------:R-:W-:Y:S02]  /*18fe0*/  ISETP.GE.U32.AND P0, PT, R8, R5, PT ;  /* 0x000000050800720c */ /* 0x000fe40003f06070 */
[----:B------:R-:W-:-:S05]  /*18ff0*/  ISETP.GE.AND P1, PT, R10, RZ, PT ;  /* 0x000000ff0a00720c */ /* 0x000fca0003f26270 */
[----:B------:R-:W-:Y:S02]  /*19000*/  @P2 IADD3 R11, R11, 0x1, RZ ;  /* 0x000000010b0b2810 */ /* 0x000fe40007ffe0ff */
[----:B------:R-:W-:-:S04]  /*19010*/  ISETP.GE.AND P2, PT, R6, RZ, PT ;  /* 0x000000ff0600720c */ /* 0x000fc80003f46270 */
[----:B------:R-:W-:Y:S02]  /*19020*/  @P0 IADD3 R4, R4, 0x1, RZ ;  /* 0x0000000104040810 */ /* 0x000fe40007ffe0ff */
[----:B------:R-:W-:-:S03]  /*19030*/  ISETP.NE.AND P0, PT, RZ, c[0x0][0x2d0], PT ;  /* 0x0000b400ff007a0c */ /* 0x000fc60003f05270 */
[----:B------:R-:W-:Y:S01]  /*19040*/  IMAD.MOV.U32 R5, RZ, RZ, R4 ;  /* 0x000000ffff057224 */ /* 0x000fe200078e0004 */
[----:B------:R-:W-:-:S03]  /*19050*/  LOP3.LUT R4, RZ, c[0x0][0x2d0], RZ, 0x33, !PT ;  /* 0x0000b400ff047a12 */ /* 0x000fc600078e33ff */
        /* <DEDUP_REMOVED lines=8> */
[----:B------:R-:W-:Y:S02]  /*190e0*/  IMAD.IADD R4, R7, 0x1, -R4 ;  /* 0x0000000107047824 */ /* 0x000fe400078e0a04 */
[----:B------:R-:W-:-:S04]  /*190f0*/  IMAD.MOV.U32 R7, RZ, RZ, 0x40 ;  /* 0x00000040ff077424 */ /* 0x000fc800078e00ff */
[----:B------:R-:W-:-:S04]  /*19100*/  IMAD R7, R4, c[0x0][0x2d0], -R7 ;  /* 0x0000b40004077a24 */ /* 0x000fc800078e0a07 */
[----:B------:R-:W-:Y:S01]  /*19110*/  IMAD.WIDE.U32 R8, R7, c[0x0][0x198], RZ ;  /* 0x0000660007087a25 */ /* 0x000fe200078e00ff */
[----:B------:R-:W-:-:S05]  /*19120*/  SHF.R.S32.HI R4, RZ, 0x1f, R7 ;  /* 0x0000001fff047819 */ /* 0x000fca0000011407 */
[----:B------:R-:W-:-:S04]  /*19130*/  IMAD R4, R4, c[0x0][0x198], RZ ;  /* 0x0000660004047a24 */ /* 0x000fc800078e02ff */
[----:B------:R-:W-:-:S04]  /*19140*/  IMAD R4, R7, c[0x0][0x19c], R4 ;  /* 0x0000670007047a24 */ /* 0x000fc800078e0204 */
[----:B------:R-:W-:Y:S01]  /*19150*/  IMAD.IADD R9, R9, 0x1, R4 ;  /* 0x0000000109097824 */ /* 0x000fe200078e0204 */
[----:B--2---:R-:W-:-:S04]  /*19160*/  IADD3 R6, -R5, R6, RZ ;  /* 0x0000000605067210 */ /* 0x004fc80007ffe1ff */
[----:B------:R-:W-:Y:S01]  /*19170*/  SHF.R.S32.HI R5, RZ, 0x1f, R6 ;  /* 0x0000001fff057819 */ /* 0x000fe20000011406 */
[----:B------:R-:W-:-:S04]  /*19180*/  IMAD.WIDE.U32 R8, R6, c[0x0][0x180], R8 ;  /* 0x0000600006087a25 */ /* 0x000fc800078e0008 */
[----:B------:R-:W-:-:S04]  /*19190*/  IMAD R5, R5, c[0x0][0x180], RZ ;  /* 0x0000600005057a24 */ /* 0x000fc800078e02ff */
[----:B------:R-:W-:-:S04]  /*191a0*/  IMAD R5, R6, c[0x0][0x184], R5 ;  /* 0x0000610006057a24 */ /* 0x000fc800078e0205 */
[----:B------:R-:W-:Y:S01]  /*191b0*/  IMAD.IADD R6, R9, 0x1, R5 ;  /* 0x0000000109067824 */ /* 0x000fe200078e0205 */
[----:B------:R-:W-:Y:S01]  /*191c0*/  MOV R5, R8 ;  /* 0x0000000800057202 */ /* 0x000fe20000000f00 */
[----:B------:R-:W-:Y:S05]  /*191d0*/  BRA `(.L_x_3023) ;  /* 0x0000003000007947 */ /* 0x000fea0003800000 */
.L_x_3022:
[----:B------:R-:W-:-:S05]  /*191e0*/  IMAD.MOV.U32 R5, RZ, RZ, c[0x0][0x198] ;  /* 0x00006600ff057624 */ /* 0x000fca00078e00ff */
[----:B------:R-:W-:-:S04]  /*191f0*/  LEA R5, -R5, RZ, 0x6 ;  /* 0x000000ff05057211 */ /* 0x000fc800078e31ff */
[----:B------:R-:W-:Y:S02]  /*19200*/  SHF.R.S32.HI R6, RZ, 0x1f, R5 ;  /* 0x0000001fff067819 */ /* 0x000fe40000011405 */
.L_x_3023:
[----:B------:R-:W-:Y:S01]  /*19210*/  LOP3.LUT R4, R201, 0x1, RZ, 0xc0, !PT ;  /* 0x00000001c9047812 */ /* 0x000fe200078ec0ff */
[----:B------:R-:W-:Y:S01]  /*19220*/  IMAD.MOV.U32 R7, RZ, RZ, c[0x0][0x198] ;  /* 0x00006600ff077624 */ /* 0x000fe200078e00ff */
[----:B------:R-:W-:Y:S02]  /*19230*/  LEA R10, P0, R5, R202, 0x1 ;  /* 0x000000ca050a7211 */ /* 0x000fe400078008ff */
[----:B------:R-:W-:Y:S01]  /*19240*/  ISETP.NE.U32.AND P2, PT, R4, 0x1, PT ;  /* 0x000000010400780c */ /* 0x000fe20003f45070 */
[C---:B------:R-:W-:Y:S01]  /*19250*/  IMAD.SHL.U32 R4, R7.reuse, 0x10, RZ ;  /* 0x0000001007047824 */ /* 0x040fe200078e00ff */
[----:B------:R-:W-:Y:S02]  /*19260*/  SHF.L.U64.HI R7, R7, R0, c[0x0][0x19c] ;  /* 0x0000670007077619 */ /* 0x000fe40000010200 */
[----:B------:R-:W-:Y:S02]  /*19270*/  LEA.HI.X R11, R5, R203, R6, 0x1, P0 ;  /* 0x000000cb050b7211 */ /* 0x000fe400000f0c06 */
[----:B------:R-:W-:-:S05]  /*19280*/  @P5 IADD3 R9, P0, R4, R5, RZ ;  /* 0x0000000504095210 */ /* 0x000fca0007f1e0ff */
[C-C-:B------:R-:W-:Y:S02]  /*19290*/  @P5 IMAD.X R8, R7.reuse, 0x1, R6.reuse, P0 ;  /* 0x0000000107085824 */ /* 0x140fe400000e0606 */
[----:B------:R-:W-:Y:S01]  /*192a0*/  @!P2 IADD3 R17, P1, R4, R5, RZ ;  /* 0x000000050411a210 */ /* 0x000fe20007f3e0ff */
[----:B------:R-:W-:Y:S01]  /*192b0*/  @!PT LDS RZ, [RZ] ;  /* 0x00000000fffff984 */ /* 0x000fe20000000800 */
[----:B------:R-:W-:Y:S01]  /*192c0*/  @!PT LDS RZ, [RZ] ;  /* 0x00000000fffff984 */ /* 0x000fe20000000800 */
[----:B------:R-:W-:Y:S01]  /*192d0*/  @!PT LDS RZ, [RZ] ;  /* 0x00000000fffff984 */ /* 0x000fe20000000800 */
[----:B------:R1:W-:Y:S04]  /*192e0*/  @!P2 LDGSTS.E.BYPASS.LTC128B.128 [R200+0x6000], [R10.64] ;  /* 0x060000000ac8afae */ /* 0x0003e8000b901d44 */
[----:B------:R-:W-:Y:S01]  /*192f0*/  @!P2 IMAD.X R0, R7, 0x1, R6, P1 ;  /* 0x000000010700a824 */ /* 0x000fe200008e0606 */
[CC--:B------:R-:W-:Y:S01]  /*19300*/  @!P2 LEA R32, P1, R17.reuse, R202.reuse, 0x1 ;  /* 0x000000ca1120a211 */ /* 0x0c0fe200078208ff */
[----:B------:R1:W-:Y:S03]  /*19310*/  @P2 STS.128 [R200+0x6000], RZ ;  /* 0x006000ffc8002388 */ /* 0x0003e60000000c00 */
[----:B------:R-:W-:Y:S01]  /*19320*/  @!P2 LEA.HI.X R33, R17, R203, R0, 0x1, P1 ;  /* 0x000000cb1121a211 */ /* 0x000fe200008f0c00 */
[----:B------:R-:W-:Y:S01]  /*19330*/  @!PT LDS RZ, [RZ] ;  /* 0x00000000fffff984 */ /* 0x000fe20000000800 */
[----:B------:R-:W-:Y:S01]  /*19340*/  @!PT LDS RZ, [RZ] ;  /* 0x00000000fffff984 */ /* 0x000fe20000000800 */
[----:B------:R-:W-:Y:S01]  /*19350*/  @!PT LDS RZ, [RZ] ;  /* 0x00000000fffff984 */ /* 0x000fe20000000800 */
[----:B------:R1:W-:Y:S01]  /*19360*/  @P5 LDGSTS.E.BYPASS.LTC128B.128 [R200+0x8000], [R10.64+0x80] ;  /* 0x080000800ac85fae */ /* 0x0003e2000b901d44 */
[----:B------:R-:W-:-:S02]  /*19370*/  @P5 LEA R30, P1, R9, R202, 0x1 ;  /* 0x000000ca091e5211 */ /* 0x000fc400078208ff */
[----:B------:R-:W-:Y:S01]  /*19380*/  @P4 IADD3 R0, P0, R4, R5, RZ ;  /* 0x0000000504004210 */ /* 0x000fe20007f1e0ff */
[----:B------:R1:W-:Y:S01]  /*19390*/  @!P5 STS.128 [R200+0x8000], RZ ;  /* 0x008000ffc800d388 */ /* 0x0003e20000000c00 */
[----:B------:R-:W-:-:S03]  /*193a0*/  @P5 LEA.HI.X R31, R9, R203, R8, 0x1, P1 ;  /* 0x000000cb091f5211 */ /* 0x000fc600008f0c08 */
[----:B------:R-:W-:Y:S01]  /*193b0*/  @P4 IMAD.X R8, R7, 0x1, R6, P0 ;  /* 0x0000000107084824 */ /* 0x000fe200000e0606 */
[----:B------:R-:W-:-:S04]  /*193c0*/  IADD3 R5, P1, P0, R4, R5, R4 ;  /* 0x0000000504057210 */ /* 0x000fc8000783e004 */
[----:B------:R-:W-:Y:S02]  /*193d0*/  IADD3.X R6, R7, R6, R7, P1, P0 ;  /* 0x0000000607067210 */ /* 0x000fe40000fe0407 */
[CC--:B------:R-:W-:Y:S02]  /*193e0*/  @P4 LEA R34, P1, R0.reuse, R202.reuse, 0x1 ;  /* 0x000000ca00224211 */ /* 0x0c0fe400078208ff */
[CC--:B------:R-:W-:Y:S02]  /*193f0*/  @!P2 LEA R134, P0, R5.reuse, R202.reuse, 0x1 ;  /* 0x000000ca0586a211 */ /* 0x0c0fe400078008ff */
[-C--:B------:R-:W-:Y:S02]  /*19400*/  @P4 LEA.HI.X R35, R0, R203.reuse, R8, 0x1, P1 ;  /* 0x000000cb00234211 */ /* 0x080fe400008f0c08 */
[C---:B------:R-:W-:Y:S02]  /*19410*/  @P5 LEA R140, P1, R5.reuse, R202, 0x1 ;  /* 0x000000ca058c5211 */ /* 0x040fe400078208ff */
[----:B------:R-:W-:-:S02]  /*19420*/  @!P2 LEA.HI.X R135, R5, R203, R6, 0x1, P0 ;  /* 0x000000cb0587a211 */ /* 0x000fc400000f0c06 */
[C-C-:B------:R-:W-:Y:S02]  /*19430*/  @P5 LEA.HI.X R141, R5.reuse, R203, R6.reuse, 0x1, P1 ;  /* 0x000000cb058d5211 */ /* 0x140fe400008f0c06 */
[CC--:B------:R-:W-:Y:S02]  /*19440*/  @P4 LEA R8, P0, R5.reuse, R202.reuse, 0x1 ;  /* 0x000000ca05084211 */ /* 0x0c0fe400078008ff */
[----:B------:R-:W-:Y:S02]  /*19450*/  IADD3 R4, P1, R4, R5, RZ ;  /* 0x0000000504047210 */ /* 0x000fe40007f3e0ff */
[--C-:B------:R-:W-:Y:S01]  /*19460*/  @P4 LEA.HI.X R9, R5, R203, R6.reuse, 0x1, P0 ;  /* 0x000000cb05094211 */ /* 0x100fe200000f0c06 */
[----:B------:R-:W-:Y:S01]  /*19470*/  @P4 IMAD.MOV.U32 R5, RZ, RZ, R11 ;  /* 0x000000ffff054224 */ /* 0x000fe200078e000b */
[CC--:B------:R-:W-:Y:S01]  /*19480*/  @!P2 LEA R144, P0, R4.reuse, R202.reuse, 0x1 ;  /* 0x000000ca0490a211 */ /* 0x0c0fe200078008ff */
[----:B------:R-:W-:Y:S01]  /*19490*/  IMAD.X R6, R7, 0x1, R6, P1 ;  /* 0x0000000107067824 */ /* 0x000fe200008e0606 */
[----:B------:R-:W-:-:S04]  /*194a0*/  @P5 LEA R142, P1, R4, R202, 0x1 ;  /* 0x000000ca048e5211 */ /* 0x000fc800078208ff */
[CC--:B------:R-:W-:Y:S02]  /*194b0*/  @!P2 LEA.HI.X R145, R4.reuse, R203.reuse, R6, 0x1, P0 ;  /* 0x000000cb0491a211 */ /* 0x0c0fe400000f0c06 */
[C---:B------:R-:W-:Y:S01]  /*194c0*/  @P4 LEA R146, P0, R4.reuse, R202, 0x1 ;  /* 0x000000ca04924211 */ /* 0x040fe200078008ff */
[----:B------:R-:W-:Y:S01]  /*194d0*/  IMAD.MOV.U32 R202, RZ, RZ, R10 ;  /* 0x000000ffffca7224 */ /* 0x000fe200078e000a */
[CCC-:B------:R-:W-:Y:S02]  /*194e0*/  @P5 LEA.HI.X R143, R4.reuse, R203.reuse, R6.reuse, 0x1, P1 ;  /* 0x000000cb048f5211 */ /* 0x1c0fe400008f0c06 */
[----:B------:R-:W-:Y:S01]  /*194f0*/  @P4 LEA.HI.X R147, R4, R203, R6, 0x1, P0 ;  /* 0x000000cb04934211 */ /* 0x000fe200000f0c06 */
[----:B------:R-:W-:Y:S02]  /*19500*/  @P4 IMAD.MOV.U32 R4, RZ, RZ, R10 ;  /* 0x000000ffff044224 */ /* 0x000fe400078e000a */
[----:B------:R-:W-:-:S03]  /*19510*/  IMAD.MOV.U32 R203, RZ, RZ, R11 ;  /* 0x000000ffffcb7224 */ /* 0x000fc600078e000b */
        /* <DEDUP_REMOVED lines=51> */
.L_x_3021:
        /* <DEDUP_REMOVED lines=62> */
[--C-:B------:R-:W-:Y:S01]  /*19c30*/  FFMA.FTZ R140, R18, c[0x0][0x23c], -R150.reuse ;  /* 0x00008f00128c7a23 */ /* 0x100fe20000010896 */
[----:B------:R-:W-:Y:S01]  /*19c40*/  LDSM.16.MT88.4 R28, [R184+0xc800] ;  /* 0x00c80000b81c783b */ /* 0x000fe20000004200 */
[----:B------:R-:W-:-:S02]  /*19c50*/  FFMA.FTZ R2, R19, c[0x0][0x23c], -R150 ;  /* 0x00008f0013027a23 */ /* 0x000fc40000010896 */
[----:B------:R-:W-:Y:S01]  /*19c60*/  FMUL.FTZ R148, R4, c[0x0][0x23c] ;  /* 0x00008f0004947a20 */ /* 0x000fe20000410000 */
[----:B------:R-:W2:Y:S01]  /*19c70*/  LDSM.16.MT88.4 R16, [R188+0xc000] ;  /* 0x00c00000bc10783b */ /* 0x000ea20000004200 */
[----:B------:R-:W-:Y:S01]  /*19c80*/  FMUL.FTZ R3, R6, c[0x0][0x23c] ;  /* 0x00008f0006037a20 */ /* 0x000fe20000410000 */
[----:B------:R-:W-:Y:S01]  /*19c90*/  MUFU.EX2 R144, R144 ;  /* 0x0000009000907308 */ /* 0x000fe20000000800 */
[--C-:B------:R-:W-:Y:S02]  /*19ca0*/  FFMA.FTZ R155, R160, c[0x0][0x23c], -R153.reuse ;  /* 0x00008f00a09b7a23 */ /* 0x100fe40000010899 */
[--C-:B------:R-:W-:Y:S02]  /*19cb0*/  FFMA.FTZ R156, R26, c[0x0][0x23c], -R153.reuse ;  /* 0x00008f001a9c7a23 */ /* 0x100fe40000010899 */
[--C-:B------:R-:W-:Y:S02]  /*19cc0*/  FFMA.FTZ R157, R24, c[0x0][0x23c], -R153.reuse ;  /* 0x00008f00189d7a23 */ /* 0x100fe40000010899 */
        /* <DEDUP_REMOVED lines=12> */
[----:B------:R-:W-:Y:S01]  /*19d90*/  FFMA.FTZ R171, R214, c[0x0][0x23c], -R153 ;  /* 0x00008f00d6ab7a23 */ /* 0x000fe20000010899 */
[----:B------:R-:W-:Y:S01]  /*19da0*/  MUFU.EX2 R140, R140 ;  /* 0x0000008c008c7308 */ /* 0x000fe20000000800 */
[----:B---3--:R-:W-:Y:S01]  /*19db0*/  F2FP.PACK_AB R4, R143, R144 ;  /* 0x000000908f04723e */ /* 0x008fe200000000ff */
[--C-:B------:R-:W-:Y:S02]  /*19dc0*/  FFMA.FTZ R167, R167, c[0x0][0x23c], -R150.reuse ;  /* 0x00008f00a7a77a23 */ /* 0x100fe40000010896 */
        /* <DEDUP_REMOVED lines=183> */
[----:B---3--:R-:W-:Y:S01]  /*1a940*/  F2FP.PACK_AB R4, R156, R155 ;  /* 0x0000009b9c04723e */ /* 0x008fe200000000ff */
        /* <DEDUP_REMOVED lines=49> */
[C---:B------:R-:W-:Y:S01]  /*1ac60*/  F2FP.PACK_AB R5, R170.reuse, R167 ;  /* 0x000000a7aa05723e */ /* 0x040fe200000000ff */
[----:B------:R-:W-:Y:S01]  /*1ac70*/  FADD.FTZ R3, R167, R0 ;  /* 0x00000000a7037221 */ /* 0x000fe20000010000 */
[----:B------:R-:W-:Y:S01]  /*1ac80*/  F2FP.PACK_AB R6, R171, R166 ;  /* 0x000000a6ab06723e */ /* 0x000fe200000000ff */
[----:B------:R-:W-:Y:S01]  /*1ac90*/  FADD.FTZ R169, R169, R168 ;  /* 0x000000a8a9a97221 */ /* 0x000fe20000010000 */
[----:B------:R-:W-:Y:S01]  /*1aca0*/  F2FP.PACK_AB R7, R163, R210 ;  /* 0x000000d2a307723e */ /* 0x000fe200000000ff */
[----:B------:R-:W-:-:S02]  /*1acb0*/  FADD.FTZ R3, R170, R3 ;  /* 0x00000003aa037221 */ /* 0x000fc40000010000 */
[----:B------:R-:W-:Y:S02]  /*1acc0*/  FADD.FTZ R166, R166, R169 ;  /* 0x000000a9a6a67221 */ /* 0x000fe40000010000 */
[----:B------:R-:W-:Y:S01]  /*1acd0*/  FADD.FTZ R0, R210, R3 ;  /* 0x00000003d2007221 */ /* 0x000fe20000010000 */
[----:B------:R-:W-:Y:S01]  /*1ace0*/  MOV R3, R145 ;  /* 0x0000009100037202 */ /* 0x000fe20000000f00 */
[----:B-1----:R-:W-:Y:S01]  /*1acf0*/  HMMA.16816.F32 R128, R4, R12, R128 ;  /* 0x0000000c0480723c */ /* 0x002fe20000001880 */
[----:B------:R-:W-:Y:S02]  /*1ad00*/  FADD.FTZ R171, R171, R166 ;  /* 0x000000a6abab7221 */ /* 0x000fe40000010000 */
[----:B------:R-:W-:-:S05]  /*1ad10*/  FADD.FTZ R0, R163, R0 ;  /* 0x00000000a3007221 */ /* 0x000fca0000010000 */
        /* <DEDUP_REMOVED lines=76> */
.L_x_3018:
        /* <DEDUP_REMOVED lines=13> */
.L_x_3028:
        /* <DEDUP_REMOVED lines=66> */
.L_x_3025:
        /* <DEDUP_REMOVED lines=321> */
.L_x_3027:
        /* <DEDUP_REMOVED lines=92> */
.L_x_3026:
        /* <DEDUP_REMOVED lines=522> */
.L_x_3024:
        /* <DEDUP_REMOVED lines=46> */
[----:B------:R-:W1:Y:S01]  /*1f420*/  @P4 MUFU.LG2 R4, R4 ;  /* 0x0000000400044308 */ /* 0x000e620000000c00 */
        /* <DEDUP_REMOVED lines=41> */
[----:B------:R-:W2:Y:S01]  /*1f6c0*/  @P3 MUFU.LG2 R2, R2 ;  /* 0x0000000200023308 */ /* 0x000ea20000000c00 */
        /* <DEDUP_REMOVED lines=78> */
[----:B------:R-:W-:Y:S01]  /*1fbb0*/  SEL R7, R7, 0xffffffc0, !P1 ;  /* 0xffffffc007077807 */ /* 0x000fe20004800000 */
[----:B--2---:R-:W-:Y:S01]  /*1fbc0*/  @P3 FMUL.FTZ R2, R2, 0.69314718246459960938 ;  /* 0x3f31721802023820 */ /* 0x004fe20000410000 */
        /* <DEDUP_REMOVED lines=11> */
[----:B------:R-:W-:Y:S02]  /*1fc80*/  LOP3.LUT P0, RZ, R9, 0x3, RZ, 0xc0, !PT ;  /* 0x0000000309ff7812 */ /* 0x000fe4000780c0ff */
[----:B------:R-:W-:Y:S01]  /*1fc90*/  MOV R9, 0xff800000 ;  /* 0xff80000000097802 */ /* 0x000fe20000000f00 */
[----:B------:R-:W-:Y:S01]  /*1fca0*/  STS.64 [R17+0x800], R122 ;  /* 0x0008007a11007388 */ /* 0x000fe20000000a00 */
[----:B------:R-:W-:-:S03]  /*1fcb0*/  @P3 FFMA.FTZ R9, R3, c[0x0][0x238], R2 ;  /* 0x00008e0003093a23 */ /* 0x000fc60000010002 */
        /* <DEDUP_REMOVED lines=32> */
[----:B------:R-:W-:Y:S04]  /*1fec0*/  STS.64 [R18+0x8000], R80 ;  /* 0x0080005012007388 */ /* 0x000fe80000000a00 */
[----:B------:R-:W-:Y:S04]  /*1fed0*/  STS.64 [R18+0x8800], R82 ;  /* 0x0088005212007388 */ /* 0x000fe80000000a00 */
[----:B-1----:R-:W1:Y:S04]  /*1fee0*/  S2R R14, SR_CTAID.Z ;  /* 0x00000000000e7919 */ /* 0x002e680000002700 */
[----:B------:R-:W-:Y:S04]  /*1fef0*/  STS.64 [R19+0x8000], R84 ;  /* 0x0080005413007388 */ /* 0x000fe80000000a00 */
[----:B------:R-:W-:Y:S04]  /*1ff00*/  STS.64 [R19+0x8800], R86 ;  /* 0x0088005613007388 */ /* 0x000fe80000000a00 */
[----:B------:R-:W-:Y:S04]  /*1ff10*/  STS.64 [R20+0x8000], R88 ;  /* 0x0080005814007388 */ /* 0x000fe80000000a00 */
[----:B------:R-:W-:Y:S04]  /*1ff20*/  STS.64 [R20+0x8800], R90 ;  /* 0x0088005a14007388 */ /* 0x000fe80000000a00 */
[----:B------:R-:W-:Y:S04]  /*1ff30*/  STS.64 [R21+0x8000], R92 ;  /* 0x0080005c15007388 */ /* 0x000fe80000000a00 */
[----:B------:R-:W-:Y:S04]  /*1ff40*/  STS.64 [R21+0x8800], R94 ;  /* 0x0088005e15007388 */ /* 0x000fe80000000a00 */
[----:B------:R-:W2:Y:S04]  /*1ff50*/  S2R R6, SR_CTAID.Y ;  /* 0x0000000000067919 */ /* 0x000ea80000002600 */
[----:B------:R-:W-:Y:S04]  /*1ff60*/  STS.64 [R15+0x8000], R96 ;  /* 0x008000600f007388 */ /* 0x000fe80000000a00 */
[----:B------:R3:W-:Y:S04]  /*1ff70*/  STS.64 [R15+0x8800], R98 ;  /* 0x008800620f007388 */ /* 0x0007e80000000a00 */
[----:B------:R-:W-:Y:S06]  /*1ff80*/  BAR.SYNC.DEFER_BLOCKING 0x0 ;  /* 0x0000000000007b1d */ /* 0x000fec0000010000 */
[----:B------:R-:W4:Y:S01]  /*1ff90*/  S2R R7, SR_CTAID.X ;  /* 0x0000000000077919 */ /* 0x000f220000002500 */
[----:B---3--:R-:W-:Y:S01]  /*1ffa0*/  IADD3 R15, -R197, RZ, RZ ;  /* 0x000000ffc50f7210 */ /* 0x008fe20007ffe1ff */
[----:B--2---:R-:W-:-:S02]  /*1ffb0*/  IMAD R197, R6, c[0x0][0x210], R197 ;  /* 0x0000840006c57a24 */ /* 0x004fc400078e02c5 */
        /* <DEDUP_REMOVED lines=8> */
[----:B------:R-:W3:Y:S03]  /*20040*/  LDS.128 R104, [R5.X4+0x1000] ;  /* 0x0010000005687984 */ /* 0x000ee60000004c00 */
[----:B------:R-:W-:Y:S01]  /*20050*/  LOP3.LUT R15, R15, 0xffffffc, RZ, 0xc0, !PT ;  /* 0x0ffffffc0f0f7812 */ /* 0x000fe200078ec0ff */
[----:B------:R-:W1:Y:S03]  /*20060*/  LDS.128 R100, [R5.X4+0x1800] ;  /* 0x0018000005647984 */ /* 0x000e660000004c00 */
        /* <DEDUP_REMOVED lines=24> */
[----:B----4-:R-:W-:-:S05]  /*201f0*/  SHF.L.U32 R5, R7, 0x6, RZ ;  /* 0x0000000607057819 */ /* 0x010fca00000006ff */
[----:B------:R-:W-:Y:S01]  /*20200*/  IMAD R5, R14, c[0x0][0x214], R5 ;  /* 0x000085000e057a24 */ /* 0x000fe200078e0205 */
[----:B------:R-:W-:Y:S05]  /*20210*/  @P0 BRA `(.L_x_3030) ;  /* 0x000000b000000947 */ /* 0x000fea0003800000 */
[----:B--23--:R-:W-:Y:S01]  /*20220*/  IMAD R0, R7, -0x40, R196 ;  /* 0xffffffc007007824 */ /* 0x00cfe200078e02c4 */
[----:B------:R-:W-:Y:S02]  /*20230*/  IADD3 R3, R15, 0x8, RZ ;  /* 0x000000080f037810 */ /* 0x000fe40007ffe0ff */
[----:B------:R-:W-:Y:S02]  /*20240*/  SHF.R.S32.HI R4, RZ, 0x1f, R15 ;  /* 0x0000001fff047819 */ /* 0x000fe4000001140f */
[----:B------:R-:W-:Y:S02]  /*20250*/  IADD3 R2, P0, R5, R15, RZ ;  /* 0x0000000f05027210 */ /* 0x000fe40007f1e0ff */
[-C--:B------:R-:W-:Y:S02]  /*20260*/  ISETP.GE.AND P2, PT, R15, R0.reuse, PT ;  /* 0x000000000f00720c */ /* 0x080fe40003f46270 */
[----:B------:R-:W-:-:S02]  /*20270*/  ISETP.GE.AND P1, PT, R3, R0, PT ;  /* 0x000000000300720c */ /* 0x000fc40003f26270 */
[----:B------:R-:W-:Y:S02]  /*20280*/  LEA.HI.X.SX32 R3, R5, R4, 0x1, P0 ;  /* 0x0000000405037211 */ /* 0x000fe400000f0eff */
[----:B------:R-:W-:-:S04]  /*20290*/  LEA R10, P0, R2, c[0x0][0x208], 0x2 ;  /* 0x00008200020a7a11 */ /* 0x000fc800078010ff */
[----:B------:R-:W-:-:S05]  /*202a0*/  LEA.HI.X R11, R2, c[0x0][0x20c], R3, 0x2, P0 ;  /* 0x00008300020b7a11 */ /* 0x000fca00000f1403 */
[----:B------:R2:W-:Y:S04]  /*202b0*/  @!P2 STG.E [R10.64], R6 ;  /* 0x000000060a00a986 */ /* 0x0005e8000c101904 */
[----:B------:R2:W-:Y:S02]  /*202c0*/  @!P1 STG.E [R10.64+0x20], R9 ;  /* 0x000020090a009986 */ /* 0x0005e4000c101904 */
.L_x_3030:
[----:B--23--:R-:W-:Y:S05]  /*202d0*/  BSYNC B0 ;  /* 0x0000000000007941 */ /* 0x00cfea0003800000 */
.L_x_3029:
        /* <DEDUP_REMOVED lines=19> */
.L_x_3032:
[----:B------:R-:W-:Y:S05]  /*20410*/  BSYNC B0 ;  /* 0x0000000000007941 */ /* 0x000fea0003800000 */
.L_x_3031:
        /* <DEDUP_REMOVED lines=11> */
.L_x_3034:
[----:B------:R-:W-:Y:S05]  /*204d0*/  BSYNC B0 ;  /* 0x0000000000007941 */ /* 0x000fea0003800000 */
.L_x_3033:
        /* <DEDUP_REMOVED lines=11> */
.L_x_3036:
[----:B------:R-:W-:Y:S05]  /*20590*/  BSYNC B0 ;  /* 0x0000000000007941 */ /* 0x000fea0003800000 */
.L_x_3035:
        /* <DEDUP_REMOVED lines=11> */
.L_x_3038:
[----:B------:R-:W-:Y:S05]  /*20650*/  BSYNC B0 ;  /* 0x0000000000007941 */ /* 0x000fea0003800000 */
.L_x_3037:
        /* <DEDUP_REMOVED lines=11> */
.L_x_3040:
[----:B------:R-:W-:Y:S05]  /*20710*/  BSYNC B0 ;  /* 0x0000000000007941 */ /* 0x000fea0003800000 */
.L_x_3039:
        /* <DEDUP_REMOVED lines=11> */
.L_x_3042:
[----:B------:R-:W-:Y:S05]  /*207d0*/  BSYNC B0 ;  /* 0x0000000000007941 */ /* 0x000fea0003800000 */
.L_x_3041:
        /* <DEDUP_REMOVED lines=11> */
.L_x_3044:
[----:B------:R-:W-:Y:S05]  /*20890*/  BSYNC B0 ;  /* 0x0000000000007941 */ /* 0x000fea0003800000 */
.L_x_3043:
        /* <DEDUP_REMOVED lines=12> */
.L_x_3045:
        /* <DEDUP_REMOVED lines=10> */
.L_x_7366:


//--------------------- .text._ZN5flash24flash_fwd_splitkv_kernelI23Flash_fwd_kernel_traitsILi192ELi64ELi64ELi4ELb0ELb0EN7cutlass6half_tE19Flash_kernel_traitsILi192ELi64ELi64ELi4ES3_EELb0ELb1ELb0ELb0ELb0ELb1ELb1ELb1EEEvNS_16Flash_fwd_paramsE --------------------------
	.section	.text._ZN5flash24flash_fwd_splitkv_kernelI23Flash_fwd_kernel_traitsILi192ELi64ELi64ELi4ELb0ELb0EN7cutlass6half_tE19Flash_kernel_traitsILi192ELi64ELi64ELi4ES3_EELb0ELb1ELb0ELb0ELb0ELb1ELb1ELb1EEEvNS_16Flash_fwd_paramsE,"ax",@progbits
	.sectioninfo	@"SHI_REGISTERS=239"
	.align	128
        .global         _ZN5flash24flash_fwd_splitkv_kernelI23Flash_fwd_kernel_traitsILi192ELi64ELi64ELi4ELb0ELb0EN7cutlass6half_tE19Flash_kernel_traitsILi192ELi64ELi64ELi4ES3_EELb0ELb1ELb0ELb0ELb0ELb1ELb1ELb1EEEvNS_16Flash_fwd_paramsE
        .type           _ZN5flash24flash_fwd_splitkv_kernelI23Flash_fwd_kernel_traitsILi192ELi64ELi64ELi4ELb0ELb0EN7cutlass6half_tE19Flash_kernel_traitsILi192ELi64ELi64ELi4ES3_EELb0ELb1ELb0ELb0ELb0ELb1ELb1ELb1EEEvNS_16Flash_fwd_paramsE,@function
        .size           _ZN5flash24flash_fwd_splitkv_kernelI23Flash_fwd_kernel_traitsILi192ELi64ELi64ELi4ELb0ELb0EN7cutlass6half_tE19Flash_kernel_traitsILi192ELi64ELi64ELi4ES3_EELb0ELb1ELb0ELb0ELb0ELb1ELb1ELb1EEEvNS_16Flash_fwd_paramsE,(.L_x_7367 - _ZN5flash24flash_fwd_splitkv_kernelI23Flash_fwd_kernel_traitsILi192ELi64ELi64ELi4ELb0ELb0EN7cutlass6half_tE19Flash_kernel_traitsILi192ELi64ELi64ELi4ES3_EELb0ELb1ELb0ELb0ELb0ELb1ELb1ELb1EEEvNS_16Flash_fwd_paramsE)
        .other          _ZN5flash24flash_fwd_splitkv_kernelI23Flash_fwd_kernel_traitsILi192ELi64ELi64ELi4ELb0ELb0EN7cutlass6half_tE19Flash_kernel_traitsILi192ELi64ELi64ELi4ES3_EELb0ELb1ELb0ELb0ELb0ELb1ELb1ELb1EEEvNS_16Flash_fwd_paramsE,@"STO_CUDA_ENTRY STV_DEFAULT"
_ZN5flash24flash_fwd_splitkv_kernelI23Flash_fwd_kernel_traitsILi192ELi64ELi64ELi4ELb0ELb0EN7cutlass6half_tE19Flash_kernel_traitsILi192ELi64ELi64ELi4ES3_EELb0ELb1ELb0ELb0ELb0ELb1ELb1ELb1EEEvNS_16Flash_fwd_paramsE:
.text._ZN5flash24flash_fwd_splitkv_kernelI23Flash_fwd_kernel_traitsILi192ELi64ELi64ELi4ELb0ELb0EN7cutlass6half_tE19Flash_kernel_traitsILi192ELi64ELi64ELi4ES3_EELb0ELb1ELb0ELb0ELb0ELb1ELb1ELb1EEEvNS_16Flash_fwd_paramsE:
        /* <DEDUP_REMOVED lines=53> */
.L_x_3046:
[----:B-1-34-:R-:W-:Y:S02]  /*0350*/  MOV R3, c[0x0][0x218] ;  /* 0x0000860000037a02 */ /* 0x01afe40000000f00 */
.L_x_3047:
        /* <DEDUP_REMOVED lines=93> */
.L_x_3050:
[----:B------:R-:W-:Y:S05]  /*0930*/  BSYNC B0 ;  /* 0x0000000000007941 */ /* 0x000fea0003800000 */
.L_x_3049:
        /* <DEDUP_REMOVED lines=10> */
.L_x_3052:
[----:B------:R-:W-:Y:S05]  /*09e0*/  BSYNC B0 ;  /* 0x0000000000007941 */ /* 0x000fea0003800000 */
.L_x_3051:
        /* <DEDUP_REMOVED lines=10> */
.L_x_3054:
[----:B------:R-:W-:Y:S05]  /*0a90*/  BSYNC B0 ;  /* 0x0000000000007941 */ /* 0x000fea0003800000 */
.L_x_3053:
        /* <DEDUP_REMOVED lines=10> */
.L_x_3056:
[----:B------:R-:W-:Y:S05]  /*0b40*/  BSYNC B0 ;  /* 0x0000000000007941 */ /* 0x000fea0003800000 */
.L_x_3055:
        /* <DEDUP_REMOVED lines=10> */
.L_x_3058:
[----:B------:R-:W-:Y:S05]  /*0bf0*/  BSYNC B0 ;  /* 0x0000000000007941 */ /* 0x000fea0003800000 */
.L_x_3057:
        /* <DEDUP_REMOVED lines=10> */
.L_x_3060:
[----:B------:R-:W-:Y:S05]  /*0ca0*/  BSYNC B0 ;  /* 0x0000000000007941 */ /* 0x000fea0003800000 */
.L_x_3059:
        /* <DEDUP_REMOVED lines=10> */
.L_x_3062:
[----:B------:R-:W-:Y:S05]  /*0d50*/  BSYNC B0 ;  /* 0x0000000000007941 */ /* 0x000fea0003800000 */
.L_x_3061:
        /* <DEDUP_REMOVED lines=10> */
.L_x_3064:
[----:B------:R-:W-:Y:S05]  /*0e00*/  BSYNC B0 ;  /* 0x0000000000007941 */ /* 0x000fea0003800000 */
.L_x_3063:
        /* <DEDUP_REMOVED lines=32> */
.L_x_3048:
        /* <DEDUP_REMOVED lines=93> */
.L_x_3065:
        /* <DEDUP_REMOVED lines=15> */
.L_x_3067:
        /* <DEDUP_REMOVED lines=52> */
.L_x_3066:
        /* <DEDUP_REMOVED lines=263> */
.L_x_3161:
        /* <DEDUP_REMOVED lines=18> */
.L_x_3070:
[----:B------:R-:W-:Y:S05]  /*2ba0*/  BSYNC B0 ;  /* 0x0000000000007941 */ /* 0x000fea0003800000 */
.L_x_3069:
        /* <DEDUP_REMOVED lines=18> */
.L_x_3072:
[----:B------:R-:W-:Y:S05]  /*2cd0*/  BSYNC B0 ;  /* 0x0000000000007941 */ /* 0x000fea0003800000 */
.L_x_3071:
        /* <DEDUP_REMOVED lines=18> */
.L_x_3074:
[----:B------:R-:W-:Y:S05]  /*2e00*/  BSYNC B0 ;  /* 0x0000000000007941 */ /* 0x000fea0003800000 */
.L_x_3073:
        /* <DEDUP_REMOVED lines=18> */
.L_x_3076:
[----:B------:R-:W-:Y:S05]  /*2f30*/  BSYNC B0 ;  /* 0x0000000000007941 */ /* 0x000fea0003800000 */
.L_x_3075:
        /* <DEDUP_REMOVED lines=65> */
.L_x_3082:
[----:B------:R-:W-:Y:S05]  /*3350*/  BSYNC B0 ;  /* 0x0000000000007941 */ /* 0x000fea0003800000 */
.L_x_3081:
        /* <DEDUP_REMOVED lines=54> */
.L_x_3084:
[----:B------:R-:W-:Y:S05]  /*36c0*/  BSYNC B0 ;  /* 0x0000000000007941 */ /* 0x000fea0003800000 */
.L_x_3083:
        /* <DEDUP_REMOVED lines=53> */
.L_x_3080:
[----:B------:R-:W-:Y:S05]  /*3a20*/  BSYNC B1 ;  /* 0x0000000000017941 */ /* 0x000fea0003800000 */
.L_x_3079:
        /* <DEDUP_REMOVED lines=64> */
.L_x_3088:
[----:B------:R-:W-:Y:S05]  /*3e30*/  BSYNC B0 ;  /* 0x0000000000007941 */ /* 0x000fea0003800000 */
.L_x_3087:
        /* <DEDUP_REMOVED lines=57> */
.L_x_3090:
[----:B------:R-:W-:Y:S05]  /*41d0*/  BSYNC B0 ;  /* 0x0000000000007941 */ /* 0x000fea0003800000 */
.L_x_3089:
        /* <DEDUP_REMOVED lines=56> */
.L_x_3086:
[----:B------:R-:W-:Y:S05]  /*4560*/  BSYNC B1 ;  /* 0x0000000000017941 */ /* 0x000fea0003800000 */
.L_x_3085:
        /* <DEDUP_REMOVED lines=64> */
.L_x_3094:
[----:B------:R-:W-:Y:S05]  /*4970*/  BSYNC B0 ;  /* 0x0000000000007941 */ /* 0x000fea0003800000 */
.L_x_3093:
        /* <DEDUP_REMOVED lines=57> */
.L_x_3096:
[----:B------:R-:W-:Y:S05]  /*4d10*/  BSYNC B0 ;  /* 0x0000000000007941 */ /* 0x000fea0003800000 */
.L_x_3095:
        /* <DEDUP_REMOVED lines=56> */
.L_x_3092:
[----:B------:R-:W-:Y:S05]  /*50a0*/  BSYNC B1 ;  /* 0x0000000000017941 */ /* 0x000fea0003800000 */
.L_x_3091:
        /* <DEDUP_REMOVED lines=68> */
.L_x_3100:
[----:B------:R-:W-:Y:S05]  /*54f0*/  BSYNC B0 ;  /* 0x0000000000007941 */ /* 0x000fea0003800000 */
.L_x_3099:
        /* <DEDUP_REMOVED lines=57> */
.L_x_3102:
[----:B------:R-:W-:Y:S05]  /*5890*/  BSYNC B0 ;  /* 0x0000000000007941 */ /* 0x000fea0003800000 */
.L_x_3101:
        /* <DEDUP_REMOVED lines=56> */
.L_x_3098:
[----:B------:R-:W-:Y:S05]  /*5c20*/  BSYNC B1 ;  /* 0x0000000000017941 */ /* 0x000fea0003800000 */
.L_x_3097:
        /* <DEDUP_REMOVED lines=8> */
.L_x_3078:
        /* <DEDUP_REMOVED lines=95> */
.L_x_3109:
[----:B------:R-:W-:Y:S05]  /*62a0*/  BSYNC B0 ;  /* 0x0000000000007941 */ /* 0x000fea0003800000 */
.L_x_3108:
[----:B------:R-:W-:Y:S05]  /*62b0*/  MOV R107, R105 ;  /* 0x00000069006b7202 */ /* 0x000fea0000000f00 */
[----:B-----5:R2:W-:Y:S02]  /*62c0*/  STG.E.128 [R106.64], R52 ;  /* 0x000000346a007986 */ /* 0x0205e4000c101d06 */
.L_x_3107:
[----:B------:R-:W-:Y:S05]  /*62d0*/  BSYNC B1 ;  /* 0x0000000000017941 */ /* 0x000fea0003800000 */
.L_x_3106:
        /* <DEDUP_REMOVED lines=94> */
.L_x_3113:
[----:B------:R-:W-:Y:S05]  /*68c0*/  BSYNC B0 ;  /* 0x0000000000007941 */ /* 0x000fea0003800000 */
.L_x_3112:
[----:B------:R-:W-:Y:S05]  /*68d0*/  MOV R107, R105 ;  /* 0x00000069006b7202 */ /* 0x000fea0000000f00 */
[----:B-----5:R3:W-:Y:S02]  /*68e0*/  STG.E.128 [R106.64+0x80], R52 ;  /* 0x000080346a007986 */ /* 0x0207e4000c101d06 */
.L_x_3111:
[----:B------:R-:W-:Y:S05]  /*68f0*/  BSYNC B1 ;  /* 0x0000000000017941 */ /* 0x000fea0003800000 */
.L_x_3110:
        /* <DEDUP_REMOVED lines=93> */
.L_x_3115:
[----:B------:R-:W-:Y:S05]  /*6ed0*/  BSYNC B0 ;  /* 0x0000000000007941 */ /* 0x000fea0003800000 */
.L_x_3114:
[----:B------:R-:W-:Y:S05]  /*6ee0*/  MOV R107, R105 ;  /* 0x00000069006b7202 */ /* 0x000fea0000000f00 */
[----:B-----5:R3:W-:Y:S02]  /*6ef0*/  STG.E.128 [R106.64+0x100], R52 ;  /* 0x000100346a007986 */ /* 0x0207e4000c101d06 */
.L_x_3105:
[----:B------:R-:W-:Y:S05]  /*6f00*/  BSYNC B2 ;  /* 0x0000000000027941 */ /* 0x000fea0003800000 */
.L_x_3104:
        /* <DEDUP_REMOVED lines=98> */
.L_x_3121:
[----:B------:R-:W-:Y:S05]  /*7530*/  BSYNC B0 ;  /* 0x0000000000007941 */ /* 0x000fea0003800000 */
.L_x_3120:
[C---:B------:R-:W-:Y:S04]  /*7540*/  LEA R2, P0, R61.reuse, R106, 0x1 ;  /* 0x0000006a3d027211 */ /* 0x040fe800078008ff */
[----:B------:R-:W-:Y:S05]  /*7550*/  LEA.HI.X R3, R61, R105, R60, 0x1, P0 ;  /* 0x000000693d037211 */ /* 0x000fea00000f0c3c */
[----:B-----5:R1:W-:Y:S04]  /*7560*/  STG.E.128 [R2.64], R56 ;  /* 0x0000003802007986 */ /* 0x0203e8000c101d06 */
.L_x_3119:
[----:B------:R-:W-:Y:S05]  /*7570*/  BSYNC B1 ;  /* 0x0000000000017941 */ /* 0x000fea0003800000 */
.L_x_3118:
        /* <DEDUP_REMOVED lines=96> */
.L_x_3125:
[----:B------:R-:W-:Y:S05]  /*7b80*/  BSYNC B0 ;  /* 0x0000000000007941 */ /* 0x000fea0003800000 */
.L_x_3124:
[C---:B------:R-:W-:Y:S04]  /*7b90*/  LEA R2, P0, R78.reuse, R106, 0x1 ;  /* 0x0000006a4e027211 */ /* 0x040fe800078008ff */
[----:B------:R-:W-:Y:S05]  /*7ba0*/  LEA.HI.X R3, R78, R105, R79, 0x1, P0 ;  /* 0x000000694e037211 */ /* 0x000fea00000f0c4f */
[----:B-----5:R4:W-:Y:S04]  /*7bb0*/  STG.E.128 [R2.64], R56 ;  /* 0x0000003802007986 */ /* 0x0209e8000c101d06 */
.L_x_3123:
[----:B------:R-:W-:Y:S05]  /*7bc0*/  BSYNC B1 ;  /* 0x0000000000017941 */ /* 0x000fea0003800000 */
.L_x_3122:
        /* <DEDUP_REMOVED lines=95> */
.L_x_3127:
[----:B------:R-:W-:Y:S05]  /*81c0*/  BSYNC B0 ;  /* 0x0000000000007941 */ /* 0x000fea0003800000 */
.L_x_3126:
[C---:B------:R-:W-:Y:S04]  /*81d0*/  LEA R2, P0, R86.reuse, R106, 0x1 ;  /* 0x0000006a56027211 */ /* 0x040fe800078008ff */
[----:B------:R-:W-:Y:S05]  /*81e0*/  LEA.HI.X R3, R86, R105, R87, 0x1, P0 ;  /* 0x0000006956037211 */ /* 0x000fea00000f0c57 */
[----:B-----5:R4:W-:Y:S04]  /*81f0*/  STG.E.128 [R2.64], R56 ;  /* 0x0000003802007986 */ /* 0x0209e8000c101d06 */
.L_x_3117:
[----:B------:R-:W-:Y:S05]  /*8200*/  BSYNC B2 ;  /* 0x0000000000027941 */ /* 0x000fea0003800000 */
.L_x_3116:
        /* <DEDUP_REMOVED lines=98> */
.L_x_3133:
[----:B------:R-:W-:Y:S05]  /*8830*/  BSYNC B0 ;  /* 0x0000000000007941 */ /* 0x000fea0003800000 */
.L_x_3132:
[C---:B------:R-:W-:Y:S04]  /*8840*/  LEA R2, P0, R172.reuse, R106, 0x1 ;  /* 0x0000006aac027211 */ /* 0x040fe800078008ff */
[----:B------:R-:W-:Y:S05]  /*8850*/  LEA.HI.X R3, R172, R105, R73, 0x1, P0 ;  /* 0x00000069ac037211 */ /* 0x000fea00000f0c49 */
[----:B-----5:R4:W-:Y:S04]  /*8860*/  STG.E.128 [R2.64], R56 ;  /* 0x0000003802007986 */ /* 0x0209e8000c101d06 */
.L_x_3131:
[----:B------:R-:W-:Y:S05]  /*8870*/  BSYNC B1 ;  /* 0x0000000000017941 */ /* 0x000fea0003800000 */
.L_x_3130:
        /* <DEDUP_REMOVED lines=96> */
.L_x_3137:
[----:B------:R-:W-:Y:S05]  /*8e80*/  BSYNC B0 ;  /* 0x0000000000007941 */ /* 0x000fea0003800000 */
.L_x_3136:
[C---:B------:R-:W-:Y:S04]  /*8e90*/  LEA R2, P0, R80.reuse, R106, 0x1 ;  /* 0x0000006a50027211 */ /* 0x040fe800078008ff */
[----:B------:R-:W-:Y:S05]  /*8ea0*/  LEA.HI.X R3, R80, R105, R81, 0x1, P0 ;  /* 0x0000006950037211 */ /* 0x000fea00000f0c51 */
[----:B-----5:R4:W-:Y:S04]  /*8eb0*/  STG.E.128 [R2.64], R56 ;  /* 0x0000003802007986 */ /* 0x0209e8000c101d06 */
.L_x_3135:
[----:B------:R-:W-:Y:S05]  /*8ec0*/  BSYNC B1 ;  /* 0x0000000000017941 */ /* 0x000fea0003800000 */
.L_x_3134:
        /* <DEDUP_REMOVED lines=95> */
.L_x_3139:
[----:B------:R-:W-:Y:S05]  /*94c0*/  BSYNC B0 ;  /* 0x0000000000007941 */ /* 0x000fea0003800000 */
.L_x_3138:
[C---:B------:R-:W-:Y:S04]  /*94d0*/  LEA R2, P0, R88.reuse, R106, 0x1 ;  /* 0x0000006a58027211 */ /* 0x040fe800078008ff */
[----:B------:R-:W-:Y:S05]  /*94e0*/  LEA.HI.X R3, R88, R105, R89, 0x1, P0 ;  /* 0x0000006958037211 */ /* 0x000fea00000f0c59 */
[----:B-----5:R4:W-:Y:S04]  /*94f0*/  STG.E.128 [R2.64], R56 ;  /* 0x0000003802007986 */ /* 0x0209e8000c101d06 */
.L_x_3129:
[----:B------:R-:W-:Y:S05]  /*9500*/  BSYNC B2 ;  /* 0x0000000000027941 */ /* 0x000fea0003800000 */
.L_x_3128:
        /* <DEDUP_REMOVED lines=100> */
.L_x_3145:
[----:B------:R-:W-:Y:S05]  /*9b50*/  BSYNC B0 ;  /* 0x0000000000007941 */ /* 0x000fea0003800000 */
.L_x_3144:
[C---:B------:R-:W-:Y:S01]  /*9b60*/  IMAD R0, R175.reuse, c[0x0][0x19c], RZ ;  /* 0x00006700af007a24 */ /* 0x040fe200078e02ff */
[----:B--23--:R-:W-:Y:S05]  /*9b70*/  MOV R107, R105 ;  /* 0x00000069006b7202 */ /* 0x00cfea0000000f00 */
[----:B------:R-:W-:Y:S05]  /*9b80*/  IMAD.WIDE.U32 R2, R175, c[0x0][0x198], R106 ;  /* 0x00006600af027a25 */ /* 0x000fea00078e006a */
[----:B------:R-:W-:Y:S05]  /*9b90*/  IADD3 R3, R3, R0, RZ ;  /* 0x0000000003037210 */ /* 0x000fea0007ffe0ff */
[----:B-----5:R2:W-:Y:S02]  /*9ba0*/  STG.E.128 [R2.64], R56 ;  /* 0x0000003802007986 */ /* 0x0205e4000c101d06 */
.L_x_3143:
[----:B------:R-:W-:Y:S05]  /*9bb0*/  BSYNC B1 ;  /* 0x0000000000017941 */ /* 0x000fea0003800000 */
.L_x_3142:
        /* <DEDUP_REMOVED lines=96> */
.L_x_3149:
[----:B------:R-:W-:Y:S05]  /*a1c0*/  BSYNC B0 ;  /* 0x0000000000007941 */ /* 0x000fea0003800000 */
.L_x_3148:
[C---:B------:R-:W-:Y:S04]  /*a1d0*/  LEA R2, P0, R93.reuse, R106, 0x1 ;  /* 0x0000006a5d027211 */ /* 0x040fe800078008ff */
[----:B------:R-:W-:Y:S05]  /*a1e0*/  LEA.HI.X R3, R93, R105, R92, 0x1, P0 ;  /* 0x000000695d037211 */ /* 0x000fea00000f0c5c */
[----:B-----5:R2:W-:Y:S04]  /*a1f0*/  STG.E.128 [R2.64], R56 ;  /* 0x0000003802007986 */ /* 0x0205e8000c101d06 */
.L_x_3147:
[----:B------:R-:W-:Y:S05]  /*a200*/  BSYNC B1 ;  /* 0x0000000000017941 */ /* 0x000fea0003800000 */
.L_x_3146:
        /* <DEDUP_REMOVED lines=95> */
.L_x_3151:
[----:B------:R-:W-:Y:S05]  /*a800*/  BSYNC B0 ;  /* 0x0000000000007941 */ /* 0x000fea0003800000 */
.L_x_3150:
[C---:B------:R-:W-:Y:S04]  /*a810*/  LEA R2, P0, R97.reuse, R106, 0x1 ;  /* 0x0000006a61027211 */ /* 0x040fe800078008ff */
[----:B------:R-:W-:Y:S05]  /*a820*/  LEA.HI.X R3, R97, R105, R96, 0x1, P0 ;  /* 0x0000006961037211 */ /* 0x000fea00000f0c60 */
[----:B-----5:R2:W-:Y:S04]  /*a830*/  STG.E.128 [R2.64], R56 ;  /* 0x0000003802007986 */ /* 0x0205e8000c101d06 */
.L_x_3141:
[----:B------:R-:W-:Y:S05]  /*a840*/  BSYNC B2 ;  /* 0x0000000000027941 */ /* 0x000fea0003800000 */
.L_x_3140:
        /* <DEDUP_REMOVED lines=8> */
.L_x_3077:
        /* <DEDUP_REMOVED lines=14> */
.L_x_3153:
[----:B------:R-:W-:Y:S05]  /*a9b0*/  BSYNC B0 ;  /* 0x0000000000007941 */ /* 0x000fea0003800000 */
.L_x_3152:
        /* <DEDUP_REMOVED lines=24> */
.L_x_3155:
[----:B------:R-:W-:Y:S05]  /*ab40*/  BSYNC B0 ;  /* 0x0000000000007941 */ /* 0x000fea0003800000 */
.L_x_3154:
        /* <DEDUP_REMOVED lines=24> */
.L_x_3157:
[----:B------:R-:W-:Y:S05]  /*acd0*/  BSYNC B0 ;  /* 0x0000000000007941 */ /* 0x000fea0003800000 */
.L_x_3156:
        /* <DEDUP_REMOVED lines=28> */
.L_x_3158:
[----:B------:R-:W-:Y:S05]  /*aea0*/  BSYNC B0 ;  /* 0x0000000000007941 */ /* 0x000fea0003800000 */
.L_x_3103:
        /* <DEDUP_REMOVED lines=80> */
.L_x_3159:
        /* <DEDUP_REMOVED lines=9> */
.L_x_3160:
[----:B------:R-:W-:Y:S04]  /*b440*/  IADD3 R9, R9, -0x1, RZ ;  /* 0xffffffff09097810 */ /* 0x000fe80007ffe0ff */
[----:B------:R-:W-:Y:S11]  /*b450*/  ISETP.GT.AND P0, PT, R9, R66, PT ;  /* 0x000000420900720c */ /* 0x000ff60003f04270 */
[----:B------:R-:W-:Y:S02]  /*b460*/  @!UPT UIADD3 URZ, URZ, URZ, URZ ;  /* 0x0000003f3f3ff290 */ /* 0x000fe4000fffe03f */
[----:B------:R-:W-:-:S05]  /*b470*/  @P0 BRA `(.L_x_3161) ;  /* 0xffff760000000947 */ /* 0x000fca000383ffff */
.L_x_3068:
        /* <DEDUP_REMOVED lines=100> */
.L_x_3170:
[----:B------:R-:W-:Y:S05]  /*bac0*/  BSYNC B0 ;  /* 0x0000000000007941 */ /* 0x000fea0003800000 */
.L_x_3169:
[----:B-----5:R4:W-:Y:S02]  /*bad0*/  STS.128 [R208], R20 ;  /* 0x00000014d0007388 */ /* 0x0209e40000000c00 */
.L_x_3168:
[----:B------:R-:W-:Y:S05]  /*bae0*/  BSYNC B1 ;  /* 0x0000000000017941 */ /* 0x000fea0003800000 */
.L_x_3167:
        /* <DEDUP_REMOVED lines=46> */
.L_x_3174:
[----:B------:R-:W-:Y:S05]  /*bdd0*/  BSYNC B0 ;  /* 0x0000000000007941 */ /* 0x000fea0003800000 */
.L_x_3173:
[----:B-----5:R1:W-:Y:S02]  /*bde0*/  STS.128 [R208+0x2000], R20 ;  /* 0x00200014d0007388 */ /* 0x0203e40000000c00 */
.L_x_3172:
[----:B------:R-:W-:Y:S05]  /*bdf0*/  BSYNC B1 ;  /* 0x0000000000017941 */ /* 0x000fea0003800000 */
.L_x_3171:
        /* <DEDUP_REMOVED lines=44> */
.L_x_3176:
[----:B------:R-:W-:Y:S05]  /*c0c0*/  BSYNC B0 ;  /* 0x0000000000007941 */ /* 0x000fea0003800000 */
.L_x_3175:
[----:B-----5:R2:W-:Y:S02]  /*c0d0*/  STS.128 [R208+0x4000], R28 ;  /* 0x0040001cd0007388 */ /* 0x0205e40000000c00 */
.L_x_3166:
[----:B------:R-:W-:Y:S05]  /*c0e0*/  BSYNC B2 ;  /* 0x0000000000027941 */ /* 0x000fea0003800000 */
.L_x_3165:
        /* <DEDUP_REMOVED lines=61> */
.L_x_3182:
[----:B------:R-:W-:Y:S05]  /*c4c0*/  BSYNC B0 ;  /* 0x0000000000007941 */ /* 0x000fea0003800000 */
.L_x_3181:
[----:B-----5:R1:W-:Y:S02]  /*c4d0*/  STS.128 [R208+0x800], R24 ;  /* 0x00080018d0007388 */ /* 0x0203e40000000c00 */
.L_x_3180:
[----:B------:R-:W-:Y:S05]  /*c4e0*/  BSYNC B1 ;  /* 0x0000000000017941 */ /* 0x000fea0003800000 */
.L_x_3179:
        /* <DEDUP_REMOVED lines=47> */
.L_x_3186:
[----:B------:R-:W-:Y:S05]  /*c7e0*/  BSYNC B0 ;  /* 0x0000000000007941 */ /* 0x000fea0003800000 */
.L_x_3185:
[----:B-----5:R1:W-:Y:S02]  /*c7f0*/  STS.128 [R208+0x2800], R24 ;  /* 0x00280018d0007388 */ /* 0x0203e40000000c00 */
.L_x_3184:
[----:B------:R-:W-:Y:S05]  /*c800*/  BSYNC B1 ;  /* 0x0000000000017941 */ /* 0x000fea0003800000 */
.L_x_3183:
        /* <DEDUP_REMOVED lines=44> */
.L_x_3188:
[----:B------:R-:W-:Y:S05]  /*cad0*/  BSYNC B0 ;  /* 0x0000000000007941 */ /* 0x000fea0003800000 */
.L_x_3187:
[----:B-----5:R1:W-:Y:S02]  /*cae0*/  STS.128 [R208+0x4800], R32 ;  /* 0x00480020d0007388 */ /* 0x0203e40000000c00 */
.L_x_3178:
[----:B------:R-:W-:Y:S05]  /*caf0*/  BSYNC B2 ;  /* 0x0000000000027941 */ /* 0x000fea0003800000 */
.L_x_3177:
        /* <DEDUP_REMOVED lines=62> */
.L_x_3194:
[----:B------:R-:W-:Y:S05]  /*cee0*/  BSYNC B0 ;  /* 0x0000000000007941 */ /* 0x000fea0003800000 */
.L_x_3193:
[----:B-----5:R1:W-:Y:S02]  /*cef0*/  STS.128 [R208+0x1000], R24 ;  /* 0x00100018d0007388 */ /* 0x0203e40000000c00 */
.L_x_3192:
[----:B------:R-:W-:Y:S05]  /*cf00*/  BSYNC B1 ;  /* 0x0000000000017941 */ /* 0x000fea0003800000 */
.L_x_3191:
        /* <DEDUP_REMOVED lines=47> */
.L_x_3198:
[----:B------:R-:W-:Y:S05]  /*d200*/  BSYNC B0 ;  /* 0x0000000000007941 */ /* 0x000fea0003800000 */
.L_x_3197:
[----:B-----5:R1:W-:Y:S02]  /*d210*/  STS.128 [R208+0x3000], R24 ;  /* 0x00300018d0007388 */ /* 0x0203e40000000c00 */
.L_x_3196:
[----:B------:R-:W-:Y:S05]  /*d220*/  BSYNC B1 ;  /* 0x0000000000017941 */ /* 0x000fea0003800000 */
.L_x_3195:
        /* <DEDUP_REMOVED lines=45> */
.L_x_3200:
[----:B------:R-:W-:Y:S05]  /*d500*/  BSYNC B0 ;  /* 0x0000000000007941 */ /* 0x000fea0003800000 */
.L_x_3199:
[----:B-----5:R1:W-:Y:S02]  /*d510*/  STS.128 [R208+0x5000], R24 ;  /* 0x00500018d0007388 */ /* 0x0203e40000000c00 */
.L_x_3190:
[----:B------:R-:W-:Y:S05]  /*d520*/  BSYNC B2 ;  /* 0x0000000000027941 */ /* 0x000fea0003800000 */
.L_x_3189:
        /* <DEDUP_REMOVED lines=61> */
.L_x_3205:
[----:B------:R-:W-:Y:S05]  /*d900*/  BSYNC B0 ;  /* 0x0000000000007941 */ /* 0x000fea0003800000 */
.L_x_3204:
[----:B-----5:R1:W-:Y:S02]  /*d910*/  STS.128 [R208+0x1800], R16 ;  /* 0x00180010d0007388 */ /* 0x0203e40000000c00 */
.L_x_3203:
[----:B------:R-:W-:Y:S05]  /*d920*/  BSYNC B1 ;  /* 0x0000000000017941 */ /* 0x000fea0003800000 */
.L_x_3202:
        /* <DEDUP_REMOVED lines=46> */
.L_x_3209:
[----:B------:R-:W-:Y:S05]  /*dc10*/  BSYNC B0 ;  /* 0x0000000000007941 */ /* 0x000fea0003800000 */
.L_x_3208:
[----:B-----5:R1:W-:Y:S02]  /*dc20*/  STS.128 [R208+0x3800], R12 ;  /* 0x0038000cd0007388 */ /* 0x0203e40000000c00 */
.L_x_3207:
[----:B------:R-:W-:Y:S05]  /*dc30*/  BSYNC B1 ;  /* 0x0000000000017941 */ /* 0x000fea0003800000 */
.L_x_3206:
        /* <DEDUP_REMOVED lines=45> */
.L_x_3211:
[----:B------:R-:W-:Y:S05]  /*df10*/  BSYNC B0 ;  /* 0x0000000000007941 */ /* 0x000fea0003800000 */
.L_x_3210:
[----:B-----5:R1:W-:Y:S01]  /*df20*/  STS.128 [R208+0x5800], R12 ;  /* 0x0058000cd0007388 */ /* 0x0203e20000000c00 */
[----:B------:R-:W-:Y:S05]  /*df30*/  BRA `(.L_x_3201) ;  /* 0x00004e4000007947 */ /* 0x000fea0003800000 */
.L_x_3164:
        /* <DEDUP_REMOVED lines=91> */
.L_x_3217:
[----:B------:R-:W-:Y:S05]  /*e4f0*/  BSYNC B0 ;  /* 0x0000000000007941 */ /* 0x000fea0003800000 */
.L_x_3216:
[----:B-----5:R4:W-:Y:S02]  /*e500*/  STS.128 [R208], R24 ;  /* 0x00000018d0007388 */ /* 0x0209e40000000c00 */
.L_x_3215:
[----:B------:R-:W-:Y:S05]  /*e510*/  BSYNC B1 ;  /* 0x0000000000017941 */ /* 0x000fea0003800000 */
.L_x_3214:
        /* <DEDUP_REMOVED lines=88> */
.L_x_3221:
[----:B------:R-:W-:Y:S05]  /*eaa0*/  BSYNC B0 ;  /* 0x0000000000007941 */ /* 0x000fea0003800000 */
.L_x_3220:
[----:B-----5:R1:W-:Y:S02]  /*eab0*/  STS.128 [R208+0x2000], R24 ;  /* 0x00200018d0007388 */ /* 0x0203e40000000c00 */
.L_x_3219:
[----:B------:R-:W-:Y:S05]  /*eac0*/  BSYNC B1 ;  /* 0x0000000000017941 */ /* 0x000fea0003800000 */
.L_x_3218:
        /* <DEDUP_REMOVED lines=87> */
.L_x_3223:
[----:B------:R-:W-:Y:S05]  /*f040*/  BSYNC B0 ;  /* 0x0000000000007941 */ /* 0x000fea0003800000 */
.L_x_3222:
[----:B-----5:R4:W-:Y:S02]  /*f050*/  STS.128 [R208+0x4000], R24 ;  /* 0x00400018d0007388 */ /* 0x0209e40000000c00 */
.L_x_3213:
[----:B------:R-:W-:Y:S05]  /*f060*/  BSYNC B2 ;  /* 0x0000000000027941 */ /* 0x000fea0003800000 */
.L_x_3212:
        /* <DEDUP_REMOVED lines=95> */
.L_x_3229:
[----:B------:R-:W-:Y:S05]  /*f660*/  BSYNC B0 ;  /* 0x0000000000007941 */ /* 0x000fea0003800000 */
.L_x_3228:
[----:B-----5:R2:W-:Y:S02]  /*f670*/  STS.128 [R208+0x800], R28 ;  /* 0x0008001cd0007388 */ /* 0x0205e40000000c00 */
.L_x_3227:
[----:B------:R-:W-:Y:S05]  /*f680*/  BSYNC B1 ;  /* 0x0000000000017941 */ /* 0x000fea0003800000 */
.L_x_3226:
        /* <DEDUP_REMOVED lines=90> */
.L_x_3233:
[----:B------:R-:W-:Y:S05]  /*fc30*/  BSYNC B0 ;  /* 0x0000000000007941 */ /* 0x000fea0003800000 */
.L_x_3232:
[----:B-----5:R2:W-:Y:S02]  /*fc40*/  STS.128 [R208+0x2800], R28 ;  /* 0x0028001cd0007388 */ /* 0x0205e40000000c00 */
.L_x_3231:
[----:B------:R-:W-:Y:S05]  /*fc50*/  BSYNC B1 ;  /* 0x0000000000017941 */ /* 0x000fea0003800000 */
.L_x_3230:
        /* <DEDUP_REMOVED lines=89> */
.L_x_3235:
[----:B------:R-:W-:Y:S05]  /*101f0*/  BSYNC B0 ;  /* 0x0000000000007941 */ /* 0x000fea0003800000 */
.L_x_3234:
[----:B-----5:R4:W-:Y:S02]  /*10200*/  STS.128 [R208+0x4800], R24 ;  /* 0x00480018d0007388 */ /* 0x0209e40000000c00 */
.L_x_3225:
[----:B------:R-:W-:Y:S05]  /*10210*/  BSYNC B2 ;  /* 0x0000000000027941 */ /* 0x000fea0003800000 */
.L_x_3224:
        /* <DEDUP_REMOVED lines=96> */
.L_x_3241:
[----:B------:R-:W-:Y:S05]  /*10820*/  BSYNC B0 ;  /* 0x0000000000007941 */ /* 0x000fea0003800000 */
.L_x_3240:
[----:B-----5:R2:W-:Y:S02]  /*10830*/  STS.128 [R208+0x1000], R28 ;  /* 0x0010001cd0007388 */ /* 0x0205e40000000c00 */
.L_x_3239:
[----:B------:R-:W-:Y:S05]  /*10840*/  BSYNC B1 ;  /* 0x0000000000017941 */ /* 0x000fea0003800000 */
.L_x_3238:
        /* <DEDUP_REMOVED lines=90> */
.L_x_3245:
[----:B------:R-:W-:Y:S05]  /*10df0*/  BSYNC B0 ;  /* 0x0000000000007941 */ /* 0x000fea0003800000 */
.L_x_3244:
[----:B-----5:R2:W-:Y:S02]  /*10e00*/  STS.128 [R208+0x3000], R28 ;  /* 0x0030001cd0007388 */ /* 0x0205e40000000c00 */
.L_x_3243:
[----:B------:R-:W-:Y:S05]  /*10e10*/  BSYNC B1 ;  /* 0x0000000000017941 */ /* 0x000fea0003800000 */
.L_x_3242:
        /* <DEDUP_REMOVED lines=89> */
.L_x_3247:
[----:B------:R-:W-:Y:S05]  /*113b0*/  BSYNC B0 ;  /* 0x0000000000007941 */ /* 0x000fea0003800000 */
.L_x_3246:
[----:B-----5:R4:W-:Y:S02]  /*113c0*/  STS.128 [R208+0x5000], R24 ;  /* 0x00500018d0007388 */ /* 0x0209e40000000c00 */
.L_x_3237:
[----:B------:R-:W-:Y:S05]  /*113d0*/  BSYNC B2 ;  /* 0x0000000000027941 */ /* 0x000fea0003800000 */
.L_x_3236:
        /* <DEDUP_REMOVED lines=95> */
.L_x_3251:
[----:B------:R-:W-:Y:S05]  /*119d0*/  BSYNC B0 ;  /* 0x0000000000007941 */ /* 0x000fea0003800000 */
.L_x_3250:
[----:B-----5:R4:W-:Y:S02]  /*119e0*/  STS.128 [R208+0x1800], R16 ;  /* 0x00180010d0007388 */ /* 0x0209e40000000c00 */
.L_x_3249:
[----:B------:R-:W-:Y:S05]  /*119f0*/  BSYNC B1 ;  /* 0x0000000000017941 */ /* 0x000fea0003800000 */
.L_x_3248:
        /* <DEDUP_REMOVED lines=91> */
.L_x_3255:
[----:B------:R-:W-:Y:S05]  /*11fb0*/  BSYNC B0 ;  /* 0x0000000000007941 */ /* 0x000fea0003800000 */
.L_x_3254:
[----:B-----5:R1:W-:Y:S02]  /*11fc0*/  STS.128 [R208+0x3800], R16 ;  /* 0x00380010d0007388 */ /* 0x0203e40000000c00 */
.L_x_3253:
[----:B------:R-:W-:Y:S05]  /*11fd0*/  BSYNC B1 ;  /* 0x0000000000017941 */ /* 0x000fea0003800000 */
.L_x_3252:
        /* <DEDUP_REMOVED lines=94> */
.L_x_3257:
[----:B------:R-:W-:Y:S05]  /*125c0*/  BSYNC B0 ;  /* 0x0000000000007941 */ /* 0x000fea0003800000 */
.L_x_3256:
[----:B-----5:R1:W-:Y:S01]  /*125d0*/  STS.128 [R208+0x5800], R12 ;  /* 0x0058000cd0007388 */ /* 0x0203e20000000c00 */
[----:B------:R-:W-:Y:S05]  /*125e0*/  BRA `(.L_x_3201) ;  /* 0x0000079000007947 */ /* 0x000fea0003800000 */
.L_x_3163:
        /* <DEDUP_REMOVED lines=27> */
.L_x_3259:
[----:B------:R-:W-:Y:S05]  /*127a0*/  BSYNC B0 ;  /* 0x0000000000007941 */ /* 0x000fea0003800000 */
.L_x_3258:
        /* <DEDUP_REMOVED lines=29> */
.L_x_3261:
[----:B------:R-:W-:Y:S05]  /*12980*/  BSYNC B0 ;  /* 0x0000000000007941 */ /* 0x000fea0003800000 */
.L_x_3260:
        /* <DEDUP_REMOVED lines=30> */
.L_x_3263:
[----:B------:R-:W-:Y:S05]  /*12b70*/  BSYNC B0 ;  /* 0x0000000000007941 */ /* 0x000fea0003800000 */
.L_x_3262:
        /* <DEDUP_REMOVED lines=32> */
.L_x_3201:
[----:B------:R-:W-:Y:S05]  /*12d80*/  BSYNC B3 ;  /* 0x0000000000037941 */ /* 0x000fea0003800000 */
.L_x_3162:
        /* <DEDUP_REMOVED lines=30> */
.L_x_3266:
[----:B------:R2:W-:Y:S02]  /*12f70*/  STS.128 [R208+0xa000], RZ ;  /* 0x00a000ffd0007388 */ /* 0x0005e40000000c00 */
.L_x_3265:
[----:B------:R-:W-:Y:S05]  /*12f80*/  BSYNC B0 ;  /* 0x0000000000007941 */ /* 0x000fea0003800000 */
.L_x_3264:
        /* <DEDUP_REMOVED lines=31> */
.L_x_3269:
[----:B------:R2:W-:Y:S02]  /*13180*/  STS.128 [R208+0xa800], RZ ;  /* 0x00a800ffd0007388 */ /* 0x0005e40000000c00 */
.L_x_3268:
[----:B------:R-:W-:Y:S05]  /*13190*/  BSYNC B0 ;  /* 0x0000000000007941 */ /* 0x000fea0003800000 */
.L_x_3267:
        /* <DEDUP_REMOVED lines=35> */
.L_x_3272:
[----:B------:R2:W-:Y:S02]  /*133d0*/  STS.128 [R208+0xb000], RZ ;  /* 0x00b000ffd0007388 */ /* 0x0005e40000000c00 */
.L_x_3271:
[----:B------:R-:W-:Y:S05]  /*133e0*/  BSYNC B0 ;  /* 0x0000000000007941 */ /* 0x000fea0003800000 */
.L_x_3270:
        /* <DEDUP_REMOVED lines=35> */
.L_x_3274:
[----:B------:R-:W-:Y:S05]  /*13620*/  BSYNC B0 ;  /* 0x0000000000007941 */ /* 0x000fea0003800000 */
.L_x_3273:
        /* <DEDUP_REMOVED lines=37> */
.L_x_3277:
[----:B------:R2:W-:Y:S02]  /*13880*/  STS.128 [R208+0x10000], RZ ;  /* 0x010000ffd0007388 */ /* 0x0005e40000000c00 */
.L_x_3276:
[----:B------:R-:W-:Y:S05]  /*13890*/  BSYNC B0 ;  /* 0x0000000000007941 */ /* 0x000fea0003800000 */
.L_x_3275:
        /* <DEDUP_REMOVED lines=32> */
.L_x_3280:
[----:B------:R2:W-:Y:S02]  /*13aa0*/  STS.128 [R208+0x10800], RZ ;  /* 0x010800ffd0007388 */ /* 0x0005e40000000c00 */
.L_x_3279:
[----:B------:R-:W-:Y:S05]  /*13ab0*/  BSYNC B0 ;  /* 0x0000000000007941 */ /* 0x000fea0003800000 */
.L_x_3278:
        /* <DEDUP_REMOVED lines=36> */
.L_x_3283:
[----:B------:R2:W-:Y:S02]  /*13d00*/  STS.128 [R208+0x11000], RZ ;  /* 0x011000ffd0007388 */ /* 0x0005e40000000c00 */
.L_x_3282:
[----:B------:R-:W-:Y:S05]  /*13d10*/  BSYNC B0 ;  /* 0x0000000000007941 */ /* 0x000fea0003800000 */
.L_x_3281:
        /* <DEDUP_REMOVED lines=41> */
.L_x_3286:
[----:B------:R2:W-:Y:S02]  /*13fb0*/  STS.128 [R208+0x11800], RZ ;  /* 0x011800ffd0007388 */ /* 0x0005e40000000c00 */
.L_x_3285:
[----:B------:R-:W-:Y:S05]  /*13fc0*/  BSYNC B0 ;  /* 0x0000000000007941 */ /* 0x000fea0003800000 */
.L_x_3284:
[----:B------:R-:W-:Y:S01]  /*13fd0*/  SHF.L.U32 R0, R62, 0x6, RZ ;  /* 0x000000063e007819 */ /* 0x000fe200000006ff */
[----:B------:R-:W-:Y:S01]  /*13fe0*/  IMAD.SHL.U32 R162, R162, 0x8, RZ ;  /* 0x00000008a2a27824 */ /* 0x000fe200078e00ff */
[----:B------:R-:W-:Y:S01]  /*13ff0*/  LEA R202, R63, R46, 0xa ;  /* 0x0000002e3fca7211 */ /* 0x000fe200078e50ff */
[----:B------:R-:W0:Y:S01]  /*14000*/  LDGDEPBAR ;  /* 0x00000000000079af */ /* 0x000e220000000000 */
[----:B-1----:R-:W-:Y:S02]  /*14010*/  LOP3.LUT R5, R0, 0x1c0, RZ, 0xc0, !PT ;  /* 0x000001c000057812 */ /* 0x002fe400078ec0ff */
        /* <DEDUP_REMOVED lines=10> */
[----:B------:R-:W-:Y:S01]  /*140c0*/  LDSM.16.M88.4 R32, [R200] ;  /* 0x00000000c820783b */ /* 0x000fe20000000200 */
[----:B------:R-:W-:Y:S01]  /*140d0*/  ISETP.GT.AND P6, PT, R212, R203, PT ;  /* 0x000000cbd400720c */ /* 0x000fe20003fc4270 */
[----:B------:R-:W-:Y:S01]  /*140e0*/  IMAD.SHL.U32 R201, R201, 0x2, RZ ;  /* 0x00000002c9c97824 */ /* 0x000fe200078e00ff */
[----:B------:R-:W-:Y:S01]  /*140f0*/  IADD3 R215, R67, -c[0x0][0x2e4], -R204 ;  /* 0x8000b90043d77a10 */ /* 0x000fe20007ffe8cc */
[----:B--2---:R-:W-:Y:S03]  /*14100*/  LDSM.16.M88.4 R4, [R198] ;  /* 0x00000000c604783b */ /* 0x004fe60000000200 */
[C---:B------:R-:W-:Y:S01]  /*14110*/  IADD3 R0, R201.reuse, 0x6000, RZ ;  /* 0x00006000c9007810 */ /* 0x040fe20007ffe0ff */
[----:B------:R-:W1:Y:S01]  /*14120*/  LDSM.16.M88.4 R12, [R201+0x6000] ;  /* 0x00600000c90c783b */ /* 0x000e620000000200 */
[----:B------:R-:W-:-:S02]  /*14130*/  IADD3 R199, R201, 0x6020, RZ ;  /* 0x00006020c9c77810 */ /* 0x000fc40007ffe0ff */
[----:B------:R-:W-:Y:S01]  /*14140*/  @P1 IADD3 R199, R0, -0x20, RZ ;  /* 0xffffffe000c71810 */ /* 0x000fe20007ffe0ff */
[----:B------:R-:W2:Y:S01]  /*14150*/  LDSM.16.M88.4 R40, [R201+0x6800] ;  /* 0x00680000c928783b */ /* 0x000ea20000000200 */
[----:B------:R-:W-:Y:S02]  /*14160*/  IMAD.MOV.U32 R0, RZ, RZ, 0x40 ;  /* 0x00000040ff007424 */ /* 0x000fe400078e00ff */
[C---:B------:R-:W-:Y:S01]  /*14170*/  IADD3 R191, R199.reuse, 0x800, RZ ;  /* 0x00000800c7bf7810 */ /* 0x040fe20007ffe0ff */
[----:B------:R-:W5:Y:S01]  /*14180*/  LDSM.16.M88.4 R72, [R201+0x7000] ;  /* 0x00700000c948783b */ /* 0x000f620000000200 */
[C---:B------:R-:W-:Y:S02]  /*14190*/  IADD3 R190, R199.reuse, 0x1000, RZ ;  /* 0x00001000c7be7810 */ /* 0x040fe40007ffe0ff */
[----:B------:R-:W-:Y:S01]  /*141a0*/  SEL R0, R0, 0xffffffc0, !P2 ;  /* 0xffffffc000007807 */ /* 0x000fe20005000000 */
[----:B---3--:R-:W3:Y:S01]  /*141b0*/  LDSM.16.M88.4 R52, [R199] ;  /* 0x00000000c734783b */ /* 0x008ee20000000200 */
        /* <DEDUP_REMOVED lines=186> */
[----:B------:R-:W-:Y:S01]  /*14d60*/  IMAD R4, R63, 0x10, R65 ;  /* 0x000000103f047824 */ /* 0x000fe200078e0241 */
[----:B------:R-:W-:Y:S01]  /*14d70*/  IADD3 R5, R67, 0x1, -R204 ;  /* 0x0000000143057810 */ /* 0x000fe20007ffe8cc */
[----:B------:R-:W-:Y:S01]  /*14d80*/  FMUL.FTZ R96, R96, c[0x0][0x2ec] ;  /* 0x0000bb0060607a20 */ /* 0x000fe20000410000 */
[----:B------:R-:W2:Y:S01]  /*14d90*/  MUFU.TANH R28, R28 ;  /* 0x0000001c001c7308 */ /* 0x000ea20000002400 */
[----:B------:R-:W-:Y:S01]  /*14da0*/  FMUL.FTZ R97, R97, c[0x0][0x2ec] ;  /* 0x0000bb0061617a20 */ /* 0x000fe20000410000 */
[----:B------:R-:W-:Y:S01]  /*14db0*/  IADD3 R4, R3, R4, RZ ;  /* 0x0000000403047210 */ /* 0x000fe20007ffe0ff */
[----:B------:R-:W-:Y:S01]  /*14dc0*/  FMUL.FTZ R98, R98, c[0x0][0x2ec] ;  /* 0x0000bb0062627a20 */ /* 0x000fe20000410000 */
[----:B------:R-:W-:Y:S01]  /*14dd0*/  IADD3 R3, R5, c[0x0][0x2e8], RZ ;  /* 0x0000ba0005037a10 */ /* 0x000fe20007ffe0ff */
[----:B------:R-:W-:Y:S01]  /*14de0*/  FMUL.FTZ R99, R99, c[0x0][0x2ec] ;  /* 0x0000bb0063637a20 */ /* 0x000fe20000410000 */
[----:B------:R-:W-:Y:S01]  /*14df0*/  IADD3 R214, R4, 0x8, RZ ;  /* 0x0000000804d67810 */ /* 0x000fe20007ffe0ff */
[----:B------:R-:W-:Y:S01]  /*14e00*/  FMUL.FTZ R72, R72, c[0x0][0x2ec] ;  /* 0x0000bb0048487a20 */ /* 0x000fe20000410000 */
[----:B------:R-:W1:Y:S01]  /*14e10*/  MUFU.TANH R29, R29 ;  /* 0x0000001d001d7308 */ /* 0x000e620000002400 */
[----:B------:R-:W-:Y:S01]  /*14e20*/  FMUL.FTZ R73, R73, c[0x0][0x2ec] ;  /* 0x0000bb0049497a20 */ /* 0x000fe20000410000 */
[----:B------:R-:W-:Y:S01]  /*14e30*/  IADD3 R216, R4, R215, RZ ;  /* 0x000000d704d87210 */ /* 0x000fe20007ffe0ff */
[----:B------:R-:W-:Y:S01]  /*14e40*/  FMUL.FTZ R74, R74, c[0x0][0x2ec] ;  /* 0x0000bb004a4a7a20 */ /* 0x000fe20000410000 */
[-C--:B------:R-:W-:Y:S01]  /*14e50*/  IADD3 R215, R215, R214.reuse, RZ ;  /* 0x000000d6d7d77210 */ /* 0x080fe20007ffe0ff */
        /* <DEDUP_REMOVED lines=14> */
[----:B------:R-:W-:Y:S02]  /*14f40*/  FMUL.FTZ R83, R83, c[0x0][0x2ec] ;  /* 0x0000bb0053537a20 */ /* 0x000fe40000410000 */
[----:B------:R-:W-:Y:S01]  /*14f50*/  IMAD.IADD R4, R4, 0x1, R3 ;  /* 0x0000000104047824 */ /* 0x000fe200078e0203 */
[----:B------:R-:W1:Y:S04]  /*14f60*/  MUFU.TANH R31, R31 ;  /* 0x0000001f001f7308 */ /* 0x000e680000002400 */
[----:B------:R-:W-:-:S04]  /*14f70*/  IMNMX R213, R4, R67, PT ;  /* 0x0000004304d57217 */ /* 0x000fc80003800200 */
        /* <DEDUP_REMOVED lines=75> */
[----:B------:R-:W-:-:S05]  /*15430*/  IMAD R4, R5, c[0x0][0x184], R4 ;  /* 0x0000610005047a24 */ /* 0x000fca00078e0204 */
[----:B------:R-:W-:Y:S01]  /*15440*/  IADD3 R5, R9, R4, RZ ;  /* 0x0000000409057210 */ /* 0x000fe20007ffe0ff */
[----:B------:R-:W-:Y:S01]  /*15450*/  IMAD.MOV.U32 R4, RZ, RZ, R8 ;  /* 0x000000ffff047224 */ /* 0x000fe200078e0008 */
[----:B------:R-:W-:Y:S05]  /*15460*/  BRA `(.L_x_3289) ;  /* 0x0000003000007947 */ /* 0x000fea0003800000 */
.L_x_3288:
[----:B------:R-:W-:-:S05]  /*15470*/  IMAD.MOV.U32 R4, RZ, RZ, c[0x0][0x198] ;  /* 0x00006600ff047624 */ /* 0x000fca00078e00ff */
[----:B------:R-:W-:-:S04]  /*15480*/  LEA R4, -R4, RZ, 0x6 ;  /* 0x000000ff04047211 */ /* 0x000fc800078e31ff */
[----:B------:R-:W-:Y:S02]  /*15490*/  SHF.R.S32.HI R5, RZ, 0x1f, R4 ;  /* 0x0000001fff057819 */ /* 0x000fe40000011404 */
.L_x_3289:
        /* <DEDUP_REMOVED lines=112> */
.L_x_3287:
        /* <DEDUP_REMOVED lines=176> */
[----:B------:R-:W-:Y:S01]  /*166a0*/  MUFU.EX2 R157, R157 ;  /* 0x0000009d009d7308 */ /* 0x000fe20000000800 */
[--C-:B------:R-:W-:Y:S01]  /*166b0*/  FFMA.FTZ R156, R20, c[0x0][0x23c], -R162.reuse ;  /* 0x00008f00149c7a23 */ /* 0x100fe200000108a2 */
[----:B------:R-:W1:Y:S01]  /*166c0*/  LDSM.16.MT88.4 R48, [R194+0xe000] ;  /* 0x00e00000c230783b */ /* 0x000e620000004200 */
[----:B------:R-:W-:-:S02]  /*166d0*/  FFMA.FTZ R159, R25, c[0x0][0x23c], -R162 ;  /* 0x00008f00199f7a23 */ /* 0x000fc400000108a2 */
[--C-:B------:R-:W-:Y:S01]  /*166e0*/  FFMA.FTZ R161, R21, c[0x0][0x23c], -R162.reuse ;  /* 0x00008f0015a17a23 */ /* 0x100fe200000108a2 */
[----:B------:R-:W-:Y:S01]  /*166f0*/  LDSM.16.MT88.4 R32, [R193+0xc800] ;  /* 0x00c80000c120783b */ /* 0x000fe20000004200 */
[----:B------:R-:W-:Y:S01]  /*16700*/  FFMA.FTZ R150, R23, c[0x0][0x23c], -R162 ;  /* 0x00008f0017967a23 */ /* 0x000fe200000108a2 */
[----:B------:R-:W2:Y:S01]  /*16710*/  MUFU.EX2 R154, R154 ;  /* 0x0000009a009a7308 */ /* 0x000ea20000000800 */
[--C-:B------:R-:W-:Y:S01]  /*16720*/  FFMA.FTZ R139, R7, c[0x0][0x23c], -R144.reuse ;  /* 0x00008f00078b7a23 */ /* 0x100fe20000010890 */
[----:B------:R-:W-:Y:S01]  /*16730*/  LDSM.16.MT88.4 R20, [R196+0xc800] ;  /* 0x00c80000c414783b */ /* 0x000fe20000004200 */
[--C-:B------:R-:W-:Y:S02]  /*16740*/  FFMA.FTZ R2, R5, c[0x0][0x23c], -R144.reuse ;  /* 0x00008f0005027a23 */ /* 0x100fe40000010890 */
[--C-:B------:R-:W-:Y:S01]  /*16750*/  FFMA.FTZ R155, R19, c[0x0][0x23c], -R144.reuse ;  /* 0x00008f00139b7a23 */ /* 0x100fe20000010890 */
[----:B------:R-:W3:Y:S01]  /*16760*/  LDSM.16.MT88.4 R4, [R192+0x10000] ;  /* 0x01000000c004783b */ /* 0x000ee20000004200 */
[----:B------:R-:W-:Y:S01]  /*16770*/  FFMA.FTZ R148, R17, c[0x0][0x23c], -R144 ;  /* 0x00008f0011947a23 */ /* 0x000fe20000010890 */
[----:B------:R-:W-:Y:S01]  /*16780*/  MUFU.EX2 R152, R152 ;  /* 0x0000009800987308 */ /* 0x000fe20000000800 */
[--C-:B------:R-:W-:Y:S01]  /*16790*/  FFMA.FTZ R151, R11, c[0x0][0x23c], -R162.reuse ;  /* 0x00008f000b977a23 */ /* 0x100fe200000108a2 */
[----:B------:R-:W-:Y:S01]  /*167a0*/  LDSM.16.MT88.4 R16, [R193+0xe800] ;  /* 0x00e80000c110783b */ /* 0x000fe20000004200 */
[----:B------:R-:W-:-:S02]  /*167b0*/  FFMA.FTZ R0, R9, c[0x0][0x23c], -R162 ;  /* 0x00008f0009007a23 */ /* 0x000fc400000108a2 */
[--C-:B------:R-:W-:Y:S01]  /*167c0*/  FFMA.FTZ R153, R15, c[0x0][0x23c], -R162.reuse ;  /* 0x00008f000f997a23 */ /* 0x100fe200000108a2 */
[----:B------:R-:W4:Y:S01]  /*167d0*/  LDSM.16.MT88.4 R8, [R196+0xe800] ;  /* 0x00e80000c408783b */ /* 0x000f220000004200 */
[----:B------:R-:W-:Y:S01]  /*167e0*/  FFMA.FTZ R138, R13, c[0x0][0x23c], -R162 ;  /* 0x00008f000d8a7a23 */ /* 0x000fe200000108a2 */
[----:B------:R-:W5:Y:S01]  /*167f0*/  MUFU.EX2 R149, R149 ;  /* 0x0000009500957308 */ /* 0x000f620000000800 */
        /* <DEDUP_REMOVED lines=11> */
[----:B------:R-:W1:Y:S01]  /*168b0*/  MUFU.EX2 R159, R159 ;  /* 0x0000009f009f7308 */ /* 0x000e620000000800 */
[----:B-----5:R-:W-:Y:S01]  /*168c0*/  F2FP.PACK_AB R98, R149, R152 ;  /* 0x000000989562723e */ /* 0x020fe200000000ff */
        /* <DEDUP_REMOVED lines=269> */
.L_x_3291:
[----:B------:R-:W-:-:S05]  /*179a0*/  IMAD.MOV.U32 R5, RZ, RZ, c[0x0][0x1a0] ;  /* 0x00006800ff057624 */ /* 0x000fca00078e00ff */
[----:B------:R-:W-:-:S04]  /*179b0*/  LEA R5, -R5, RZ, 0x6 ;  /* 0x000000ff05057211 */ /* 0x000fc800078e31ff */
[----:B------:R-:W-:Y:S02]  /*179c0*/  SHF.R.S32.HI R12, RZ, 0x1f, R5 ;  /* 0x0000001fff0c7819 */ /* 0x000fe40000011405 */
.L_x_3292:
        /* <DEDUP_REMOVED lines=88> */
[----:B------:R-:W-:-:S03]  /*17f50*/  @P4 LEA.HI.X R27, R136, c[0x0][0x174], R133, 0x1, P0 ;  /* 0x00005d00881b4a11 */ /* 0x000fc600000f0c85 */
        /* <DEDUP_REMOVED lines=29> */
[----:B------:R-:W-:Y:S04]  /*18130*/  LDSM.16.M88.4 R4, [R200] ;  /* 0x00000000c804783b */ /* 0x000fe80000000200 */
[----:B------:R-:W-:Y:S04]  /*18140*/  LDSM.16.M88.4 R152, [R199] ;  /* 0x00000000c798783b */ /* 0x000fe80000000200 */
[----:B------:R-:W3:Y:S04]  /*18150*/  LDSM.16.M88.4 R136, [R201+0x6800] ;  /* 0x00680000c988783b */ /* 0x000ee80000000200 */
[----:B------:R-:W3:Y:S04]  /*18160*/  LDSM.16.M88.4 R156, [R201+0x7000] ;  /* 0x00700000c99c783b */ /* 0x000ee80000000200 */
[----:B-1----:R-:W1:Y:S04]  /*18170*/  LDSM.16.M88.4 R28, [R201+0x7800] ;  /* 0x00780000c91c783b */ /* 0x002e680000000200 */
[----:B--2---:R-:W-:Y:S04]  /*18180*/  LDSM.16.M88.4 R20, [R198] ;  /* 0x00000000c614783b */ /* 0x004fe80000000200 */
[----:B------:R-:W2:Y:S04]  /*18190*/  LDSM.16.M88.4 R148, [R195+0x6000] ;  /* 0x00600000c394783b */ /* 0x000ea80000000200 */
[----:B-----5:R-:W5:Y:S04]  /*181a0*/  LDSM.16.M88.4 R8, [R191] ;  /* 0x00000000bf08783b */ /* 0x020f680000000200 */
[----:B------:R-:W1:Y:S01]  /*181b0*/  LDSM.16.M88.4 R32, [R190] ;  /* 0x00000000be20783b */ /* 0x000e620000000200 */
[C---:B----4-:R-:W-:Y:S03]  /*181c0*/  HMMA.16816.F32 R16, R176.reuse, R12, RZ ;  /* 0x0000000cb010723c */ /* 0x050fe600000018ff */
[----:B------:R-:W4:Y:S04]  /*181d0*/  LDSM.16.M88.4 R24, [R189] ;  /* 0x00000000bd18783b */ /* 0x000f280000000200 */
[----:B------:R-:W-:Y:S01]  /*181e0*/  LDSM.16.M88.4 R144, [R197] ;  /* 0x00000000c590783b */ /* 0x000fe20000000200 */
[C---:B------:R-:W-:Y:S03]  /*181f0*/  HMMA.16816.F32 R12, R176.reuse, R14, RZ ;  /* 0x0000000eb00c723c */ /* 0x040fe600000018ff */
[----:B------:R-:W1:Y:S04]  /*18200*/  LDSM.16.M88.4 R220, [R188] ;  /* 0x00000000bcdc783b */ /* 0x000e680000000200 */
[----:B------:R-:W1:Y:S01]  /*18210*/  LDSM.16.M88.4 R172, [R195+0x6800] ;  /* 0x00680000c3ac783b */ /* 0x000e620000000200 */
[----:B---3--:R-:W-:Y:S03]  /*18220*/  HMMA.16816.F32 R140, R176, R136, RZ ;  /* 0x00000088b08c723c */ /* 0x008fe600000018ff */
[----:B------:R-:W3:Y:S04]  /*18230*/  LDSM.16.M88.4 R168, [R195+0x7000] ;  /* 0x00700000c3a8783b */ /* 0x000ee80000000200 */
[----:B------:R-:W-:Y:S01]  /*18240*/  LDSM.16.M88.4 R164, [R201+0x8000] ;  /* 0x00800000c9a4783b */ /* 0x000fe20000000200 */
[----:B------:R-:W-:Y:S03]  /*18250*/  HMMA.16816.F32 R16, R4, R152, R16 ;  /* 0x000000980410723c */ /* 0x000fe60000001810 */
[----:B------:R-:W-:Y:S04]  /*18260*/  LDSM.16.M88.4 R228, [R187] ;  /* 0x00000000bbe4783b */ /* 0x000fe80000000200 */
[----:B------:R-:W-:Y:S01]  /*18270*/  LDSM.16.M88.4 R224, [R195+0x8000] ;  /* 0x00800000c3e0783b */ /* 0x000fe20000000200 */
[----:B------:R-:W-:Y:S03]  /*18280*/  HMMA.16816.F32 R136, R176, R138, RZ ;  /* 0x0000008ab088723c */ /* 0x000fe600000018ff */
[----:B------:R-:W0:Y:S05]  /*18290*/  LDGDEPBAR ;  /* 0x00000000000079af */ /* 0x000e2a0000000000 */
[----:B------:R-:W-:Y:S08]  /*182a0*/  HMMA.16816.F32 R12, R4, R154, R12 ;  /* 0x0000009a040c723c */ /* 0x000ff0000000180c */
[C---:B------:R-:W-:Y:S08]  /*182b0*/  HMMA.16816.F32 R160, R176.reuse, R156, RZ ;  /* 0x0000009cb0a0723c */ /* 0x040ff000000018ff */
[C---:B------:R-:W-:Y:S08]  /*182c0*/  HMMA.16816.F32 R156, R176.reuse, R158, RZ ;  /* 0x0000009eb09c723c */ /* 0x040ff000000018ff */
[C---:B-1----:R-:W-:Y:S08]  /*182d0*/  HMMA.16816.F32 R152, R176.reuse, R28, RZ ;  /* 0x0000001cb098723c */ /* 0x042ff000000018ff */
[----:B------:R-:W-:Y:S01]  /*182e0*/  HMMA.16816.F32 R176, R176, R30, RZ ;  /* 0x0000001eb0b0723c */ /* 0x000fe200000018ff */
[----:B------:R-:W1:Y:S07]  /*182f0*/  LDSM.16.M88.4 R28, [R195+0x7800] ;  /* 0x00780000c31c783b */ /* 0x000e6e0000000200 */
[----:B--2---:R-:W-:Y:S08]  /*18300*/  HMMA.16816.F32 R16, R20, R148, R16 ;  /* 0x000000941410723c */ /* 0x004ff00000001810 */
[C---:B-----5:R-:W-:Y:S08]  /*18310*/  HMMA.16816.F32 R140, R4.reuse, R8, R140 ;  /* 0x00000008048c723c */ /* 0x060ff0000000188c */
[----:B------:R-:W-:Y:S01]  /*18320*/  HMMA.16816.F32 R136, R4, R10, R136 ;  /* 0x0000000a0488723c */ /* 0x000fe20000001888 */
[----:B------:R-:W2:Y:S07]  /*18330*/  LDSM.16.M88.4 R8, [R202+0x2000] ;  /* 0x00200000ca08783b */ /* 0x000eae0000000200 */
[----:B------:R-:W-:Y:S01]  /*18340*/  HMMA.16816.F32 R12, R20, R150, R12 ;  /* 0x00000096140c723c */ /* 0x000fe2000000180c */
[----:B------:R-:W-:Y:S07]  /*18350*/  LDSM.16.M88.4 R148, [R188+0x1800] ;  /* 0x00180000bc94783b */ /* 0x000fee0000000200 */
[C---:B------:R-:W-:Y:S08]  /*18360*/  HMMA.16816.F32 R160, R4.reuse, R32, R160 ;  /* 0x0000002004a0723c */ /* 0x040ff000000018a0 */
[C---:B------:R-:W-:Y:S01]  /*18370*/  HMMA.16816.F32 R156, R4.reuse, R34, R156 ;  /* 0x00000022049c723c */ /* 0x040fe2000000189c */
[----:B------:R-:W5:Y:S07]  /*18380*/  LDSM.16.M88.4 R32, [R188+0x800] ;  /* 0x00080000bc20783b */ /* 0x000f6e0000000200 */
[C---:B----4-:R-:W-:Y:S08]  /*18390*/  HMMA.16816.F32 R152, R4.reuse, R24, R152 ;  /* 0x000000180498723c */ /* 0x050ff00000001898 */
[----:B------:R-:W-:Y:S01]  /*183a0*/  HMMA.16816.F32 R176, R4, R26, R176 ;  /* 0x0000001a04b0723c */ /* 0x000fe200000018b0 */
[----:B------:R-:W4:Y:S04]  /*183b0*/  LDSM.16.M88.4 R4, [R188+0x1000] ;  /* 0x00100000bc04783b */ /* 0x000f280000000200 */
[----:B------:R-:W1:Y:S03]  /*183c0*/  LDSM.16.M88.4 R24, [R200+0x2000] ;  /* 0x00200000c818783b */ /* 0x000e660000000200 */
[----:B------:R-:W-:Y:S08]  /*183d0*/  HMMA.16816.F32 R16, R144, R220, R16 ;  /* 0x000000dc9010723c */ /* 0x000ff00000001810 */
[----:B------:R-:W-:Y:S08]  /*183e0*/  HMMA.16816.F32 R140, R20, R172, R140 ;  /* 0x000000ac148c723c */ /* 0x000ff0000000188c */
[----:B------:R-:W-:Y:S01]  /*183f0*/  HMMA.16816.F32 R12, R144, R222, R12 ;  /* 0x000000de900c723c */ /* 0x000fe2000000180c */
[----:B------:R-:W-:Y:S07]  /*18400*/  LDSM.16.M88.4 R220, [R198+0x2000] ;  /* 0x00200000c6dc783b */ /* 0x000fee0000000200 */
[C---:B------:R-:W-:Y:S01]  /*18410*/  HMMA.16816.F32 R136, R20.reuse, R174, R136 ;  /* 0x000000ae1488723c */ /* 0x040fe20000001888 */
[----:B------:R-:W-:Y:S07]  /*18420*/  LDSM.16.M88.4 R172, [R197+0x2000] ;  /* 0x00200000c5ac783b */ /* 0x000fee0000000200 */
[C---:B---3--:R-:W-:Y:S08]  /*18430*/  HMMA.16816.F32 R160, R20.reuse, R168, R160 ;  /* 0x000000a814a0723c */ /* 0x048ff000000018a0 */
[C---:B------:R-:W-:Y:S01]  /*18440*/  HMMA.16816.F32 R156, R20.reuse, R170, R156 ;  /* 0x000000aa149c723c */ /* 0x040fe2000000189c */
[----:B------:R-:W-:Y:S07]  /*18450*/  LDSM.16.M88.4 R168, [R188+0x2000] ;  /* 0x00200000bca8783b */ /* 0x000fee0000000200 */
[C---:B-1----:R-:W-:Y:S08]  /*18460*/  HMMA.16816.F32 R152, R20.reuse, R28, R152 ;  /* 0x0000001c1498723c */ /* 0x042ff00000001898 */
[----:B------:R-:W-:Y:S01]  /*18470*/  HMMA.16816.F32 R176, R20, R30, R176 ;  /* 0x0000001e14b0723c */ /* 0x000fe200000018b0 */
[----:B------:R-:W1:Y:S04]  /*18480*/  LDSM.16.M88.4 R28, [R201+0x8800] ;  /* 0x00880000c91c783b */ /* 0x000e680000000200 */
[----:B------:R-:W3:Y:S03]  /*18490*/  LDSM.16.M88.4 R20, [R201+0x9000] ;  /* 0x00900000c914783b */ /* 0x000ee60000000200 */
[----:B--2---:R-:W-:Y:S08]  /*184a0*/  HMMA.16816.F32 R16, R8, R164, R16 ;  /* 0x000000a40810723c */ /* 0x004ff00000001810 */
[----:B-----5:R-:W-:Y:S08]  /*184b0*/  HMMA.16816.F32 R140, R144, R32, R140 ;  /* 0x00000020908c723c */ /* 0x020ff0000000188c */
[----:B------:R-:W-:Y:S01]  /*184c0*/  HMMA.16816.F32 R12, R8, R166, R12 ;  /* 0x000000a6080c723c */ /* 0x000fe2000000180c */
[----:B------:R-:W-:Y:S07]  /*184d0*/  LDSM.16.M88.4 R164, [R185] ;  /* 0x00000000b9a4783b */ /* 0x000fee0000000200 */
[C---:B------:R-:W-:Y:S01]  /*184e0*/  HMMA.16816.F32 R136, R144.reuse, R34, R136 ;  /* 0x000000229088723c */ /* 0x040fe20000001888 */
[----:B------:R-:W-:Y:S07]  /*184f0*/  LDSM.16.M88.4 R32, [R201+0x9800] ;  /* 0x00980000c920783b */ /* 0x000fee0000000200 */
[C---:B----4-:R-:W-:Y:S08]  /*18500*/  HMMA.16816.F32 R160, R144.reuse, R4, R160 ;  /* 0x0000000490a0723c */ /* 0x050ff000000018a0 */
[----:B------:R-:W-:Y:S01]  /*18510*/  HMMA.16816.F32 R156, R144, R6, R156 ;  /* 0x00000006909c723c */ /* 0x000fe2000000189c */
[----:B------:R-:W2:Y:S07]  /*18520*/  LDSM.16.M88.4 R4, [R186] ;  /* 0x00000000ba04783b */ /* 0x000eae0000000200 */
[----:B------:R-:W-:Y:S08]  /*18530*/  HMMA.16816.F32 R16, R24, R228, R16 ;  /* 0x000000e41810723c */ /* 0x000ff00000001810 */
[----:B-1----:R-:W-:Y:S08]  /*18540*/  HMMA.16816.F32 R140, R8, R28, R140 ;  /* 0x0000001c088c723c */ /* 0x002ff0000000188c */
[----:B------:R-:W-:Y:S01]  /*18550*/  HMMA.16816.F32 R12, R24, R230, R12 ;  /* 0x000000e6180c723c */ /* 0x000fe2000000180c */
[----:B------:R-:W-:Y:S07]  /*18560*/  LDSM.16.M88.4 R228, [R195+0x9800] ;  /* 0x00980000c3e4783b */ /* 0x000fee0000000200 */
[----:B------:R-:W-:Y:S01]  /*18570*/  HMMA.16816.F32 R136, R8, R30, R136 ;  /* 0x0000001e0888723c */ /* 0x000fe20000001888 */
[----:B------:R-:W-:Y:S07]  /*18580*/  LDSM.16.M88.4 R28, [R201+0xa000] ;  /* 0x00a00000c91c783b */ /* 0x000fee0000000200 */
[C---:B------:R-:W-:Y:S08]  /*18590*/  HMMA.16816.F32 R152, R144.reuse, R148, R152 ;  /* 0x000000949098723c */ /* 0x040ff00000001898 */
[----:B------:R-:W-:Y:S01]  /*185a0*/  HMMA.16816.F32 R176, R144, R150, R176 ;  /* 0x0000009690b0723c */ /* 0x000fe200000018b0 */
[----:B------:R-:W-:Y:S04]  /*185b0*/  LDSM.16.M88.4 R144, [R184] ;  /* 0x00000000b890783b */ /* 0x000fe80000000200 */
[----:B------:R-:W-:Y:S03]  /*185c0*/  LDSM.16.M88.4 R148, [R202+0x4000] ;  /* 0x00400000ca94783b */ /* 0x000fe60000000200 */
[C---:B---3--:R-:W-:Y:S08]  /*185d0*/  HMMA.16816.F32 R160, R8.reuse, R20, R160 ;  /* 0x0000001408a0723c */ /* 0x048ff000000018a0 */
[----:B------:R-:W-:Y:S01]  /*185e0*/  HMMA.16816.F32 R156, R8, R22, R156 ;  /* 0x00000016089c723c */ /* 0x000fe2000000189c */
[----:B------:R-:W1:Y:S07]  /*185f0*/  LDSM.16.M88.4 R20, [R195+0x8800] ;  /* 0x00880000c314783b */ /* 0x000e6e0000000200 */
[----:B------:R-:W-:Y:S08]  /*18600*/  HMMA.16816.F32 R16, R220, R224, R16 ;  /* 0x000000e0dc10723c */ /* 0x000ff00000001810 */
[----:B--2---:R-:W-:Y:S08]  /*18610*/  HMMA.16816.F32 R140, R24, R4, R140 ;  /* 0x00000004188c723c */ /* 0x004ff0000000188c */
[----:B------:R-:W-:Y:S01]  /*18620*/  HMMA.16816.F32 R12, R220, R226, R12 ;  /* 0x000000e2dc0c723c */ /* 0x000fe2000000180c */
[----:B------:R-:W-:Y:S07]  /*18630*/  LDSM.16.M88.4 R224, [R183] ;  /* 0x00000000b7e0783b */ /* 0x000fee0000000200 */
[----:B------:R-:W-:Y:S01]  /*18640*/  HMMA.16816.F32 R136, R24, R6, R136 ;  /* 0x000000061888723c */ /* 0x000fe20000001888 */
[----:B------:R-:W2:Y:S07]  /*18650*/  LDSM.16.M88.4 R4, [R188+0x2800] ;  /* 0x00280000bc04783b */ /* 0x000eae0000000200 */
[C---:B------:R-:W-:Y:S08]  /*18660*/  HMMA.16816.F32 R152, R8.reuse, R32, R152 ;  /* 0x000000200898723c */ /* 0x040ff00000001898 */
[----:B------:R-:W-:Y:S01]  /*18670*/  HMMA.16816.F32 R176, R8, R34, R176 ;  /* 0x0000002208b0723c */ /* 0x000fe200000018b0 */
[----:B------:R-:W3:Y:S04]  /*18680*/  LDSM.16.M88.4 R8, [R195+0x9000] ;  /* 0x00900000c308783b */ /* 0x000ee80000000200 */
[----:B------:R-:W4:Y:S03]  /*18690*/  LDSM.16.M88.4 R32, [R200+0x4000] ;  /* 0x00400000c820783b */ /* 0x000f260000000200 */
[----:B------:R-:W-:Y:S08]  /*186a0*/  HMMA.16816.F32 R16, R172, R168, R16 ;  /* 0x000000a8ac10723c */ /* 0x000ff00000001810 */
[----:B-1----:R-:W-:Y:S08]  /*186b0*/  HMMA.16816.F32 R140, R220, R20, R140 ;  /* 0x00000014dc8c723c */ /* 0x002ff0000000188c */
[----:B------:R-:W-:Y:S08]  /*186c0*/  HMMA.16816.F32 R160, R24, R164, R160 ;  /* 0x000000a418a0723c */ /* 0x000ff000000018a0 */
[----:B------:R-:W-:Y:S01]  /*186d0*/  HMMA.16816.F32 R12, R172, R170, R12 ;  /* 0x000000aaac0c723c */ /* 0x000fe2000000180c */
[----:B------:R-:W-:Y:S07]  /*186e0*/  LDSM.16.M88.4 R168, [R188+0x3000] ;  /* 0x00300000bca8783b */ /* 0x000fee0000000200 */
[----:B------:R-:W-:Y:S01]  /*186f0*/  HMMA.16816.F32 R156, R24, R166, R156 ;  /* 0x000000a6189c723c */ /* 0x000fe2000000189c */
[----:B------:R-:W-:Y:S07]  /*18700*/  LDSM.16.M88.4 R164, [R188+0x3800] ;  /* 0x00380000bca4783b */ /* 0x000fee0000000200 */
[----:B------:R-:W-:Y:S01]  /*18710*/  HMMA.16816.F32 R136, R220, R22, R136 ;  /* 0x00000016dc88723c */ /* 0x000fe20000001888 */
[----:B------:R-:W-:Y:S07]  /*18720*/  LDSM.16.M88.4 R20, [R195+0xa000] ;  /* 0x00a00000c314783b */ /* 0x000fee0000000200 */
[C---:B------:R-:W-:Y:S08]  /*18730*/  HMMA.16816.F32 R152, R24.reuse, R144, R152 ;  /* 0x000000901898723c */ /* 0x040ff00000001898 */
[----:B------:R-:W-:Y:S01]  /*18740*/  HMMA.16816.F32 R176, R24, R146, R176 ;  /* 0x0000009218b0723c */ /* 0x000fe200000018b0 */
[----:B------:R-:W1:Y:S04]  /*18750*/  LDSM.16.M88.4 R144, [R201+0xa800] ;  /* 0x00a80000c990783b */ /* 0x000e680000000200 */
[----:B------:R-:W5:Y:S03]  /*18760*/  LDSM.16.M88.4 R24, [R198+0x4000] ;  /* 0x00400000c618783b */ /* 0x000f660000000200 */
[----:B------:R-:W-:Y:S08]  /*18770*/  HMMA.16816.F32 R16, R148, R28, R16 ;  /* 0x0000001c9410723c */ /* 0x000ff00000001810 */
[----:B--2---:R-:W-:Y:S08]  /*18780*/  HMMA.16816.F32 R140, R172, R4, R140 ;  /* 0x00000004ac8c723c */ /* 0x004ff0000000188c */
[----:B------:R-:W-:Y:S01]  /*18790*/  HMMA.16816.F32 R12, R148, R30, R12 ;  /* 0x0000001e940c723c */ /* 0x000fe2000000180c */
[----:B------:R-:W2:Y:S07]  /*187a0*/  LDSM.16.M88.4 R28, [R182] ;  /* 0x00000000b61c783b */ /* 0x000eae0000000200 */
[C---:B---3--:R-:W-:Y:S08]  /*187b0*/  HMMA.16816.F32 R160, R220.reuse, R8, R160 ;  /* 0x00000008dca0723c */ /* 0x048ff000000018a0 */
[----:B------:R-:W-:Y:S01]  /*187c0*/  HMMA.16816.F32 R156, R220, R10, R156 ;  /* 0x0000000adc9c723c */ /* 0x000fe2000000189c */
[----:B------:R-:W-:Y:S07]  /*187d0*/  LDSM.16.M88.4 R8, [R197+0x4000] ;  /* 0x00400000c508783b */ /* 0x000fee0000000200 */
[----:B------:R-:W-:Y:S01]  /*187e0*/  HMMA.16816.F32 R136, R172, R6, R136 ;  /* 0x00000006ac88723c */ /* 0x000fe20000001888 */
[----:B------:R-:W-:Y:S07]  /*187f0*/  LDSM.16.M88.4 R4, [R188+0x4000] ;  /* 0x00400000bc04783b */ /* 0x000fee0000000200 */
[----:B----4-:R-:W-:Y:S08]  /*18800*/  HMMA.16816.F32 R16, R32, R224, R16 ;  /* 0x000000e02010723c */ /* 0x010ff00000001810 */
[----:B-1----:R-:W-:Y:S08]  /*18810*/  HMMA.16816.F32 R140, R148, R144, R140 ;  /* 0x00000090948c723c */ /* 0x002ff0000000188c */
[----:B------:R-:W-:Y:S08]  /*18820*/  HMMA.16816.F32 R152, R220, R228, R152 ;  /* 0x000000e4dc98723c */ /* 0x000ff00000001898 */
[----:B------:R-:W-:Y:S08]  /*18830*/  HMMA.16816.F32 R12, R32, R226, R12 ;  /* 0x000000e2200c723c */ /* 0x000ff0000000180c */
[----:B------:R-:W-:Y:S08]  /*18840*/  HMMA.16816.F32 R176, R220, R230, R176 ;  /* 0x000000e6dcb0723c */ /* 0x000ff000000018b0 */
[C---:B------:R-:W-:Y:S08]  /*18850*/  HMMA.16816.F32 R160, R172.reuse, R168, R160 ;  /* 0x000000a8aca0723c */ /* 0x040ff000000018a0 */
[----:B------:R-:W-:Y:S01]  /*18860*/  HMMA.16816.F32 R156, R172, R170, R156 ;  /* 0x000000aaac9c723c */ /* 0x000fe2000000189c */
[----:B------:R-:W1:Y:S07]  /*18870*/  LDSM.16.M88.4 R168, [R201+0xb000] ;  /* 0x00b00000c9a8783b */ /* 0x000e6e0000000200 */
[----:B------:R-:W-:Y:S01]  /*18880*/  HMMA.16816.F32 R144, R148, R146, R136 ;  /* 0x000000929490723c */ /* 0x000fe20000001888 */
[----:B------:R-:W3:Y:S07]  /*18890*/  LDSM.16.M88.4 R136, [R195+0xa800] ;  /* 0x00a80000c388783b */ /* 0x000eee0000000200 */
[C---:B-----5:R-:W-:Y:S08]  /*188a0*/  HMMA.16816.F32 R16, R24.reuse, R20, R16 ;  /* 0x000000141810723c */ /* 0x060ff00000001810 */
[----:B------:R-:W-:Y:S01]  /*188b0*/  HMMA.16816.F32 R12, R24, R22, R12 ;  /* 0x00000016180c723c */ /* 0x000fe2000000180c */
[----:B------:R-:W4:Y:S07]  /*188c0*/  LDSM.16.M88.4 R20, [R201+0xb800] ;  /* 0x00b80000c914783b */ /* 0x000f2e0000000200 */
[C---:B------:R-:W-:Y:S08]  /*188d0*/  HMMA.16816.F32 R152, R172.reuse, R164, R152 ;  /* 0x000000a4ac98723c */ /* 0x040ff00000001898 */
[----:B------:R-:W-:Y:S01]  /*188e0*/  HMMA.16816.F32 R176, R172, R166, R176 ;  /* 0x000000a6acb0723c */ /* 0x000fe200000018b0 */
[----:B------:R-:W5:Y:S07]  /*188f0*/  LDSM.16.M88.4 R164, [R181] ;  /* 0x00000000b5a4783b */ /* 0x000f6e0000000200 */
[C---:B--2---:R-:W-:Y:S08]  /*18900*/  HMMA.16816.F32 R140, R32.reuse, R28, R140 ;  /* 0x0000001c208c723c */ /* 0x044ff0000000188c */
[----:B------:R-:W-:Y:S01]  /*18910*/  HMMA.16816.F32 R144, R32, R30, R144 ;  /* 0x0000001e2090723c */ /* 0x000fe20000001890 */
[----:B------:R-:W2:Y:S07]  /*18920*/  LDSM.16.M88.4 R28, [R188+0x4800] ;  /* 0x00480000bc1c783b */ /* 0x000eae0000000200 */
[----:B-1----:R-:W-:Y:S08]  /*18930*/  HMMA.16816.F32 R160, R148, R168, R160 ;  /* 0x000000a894a0723c */ /* 0x002ff000000018a0 */
[C---:B------:R-:W-:Y:S08]  /*18940*/  HMMA.16816.F32 R16, R8.reuse, R4, R16 ;  /* 0x000000040810723c */ /* 0x040ff00000001810 */
[----:B------:R-:W-:Y:S01]  /*18950*/  HMMA.16816.F32 R12, R8, R6, R12 ;  /* 0x00000006080c723c */ /* 0x000fe2000000180c */
[----:B------:R-:W1:Y:S07]  /*18960*/  LDSM.16.M88.4 R4, [R180] ;  /* 0x00000000b404783b */ /* 0x000e6e0000000200 */
[C---:B---3--:R-:W-:Y:S08]  /*18970*/  HMMA.16816.F32 R140, R24.reuse, R136, R140 ;  /* 0x00000088188c723c */ /* 0x048ff0000000188c */
[----:B------:R-:W-:Y:S01]  /*18980*/  HMMA.16816.F32 R144, R24, R138, R144 ;  /* 0x0000008a1890723c */ /* 0x000fe20000001890 */
[----:B------:R-:W3:Y:S01]  /*18990*/  LDSM.16.M88.4 R136, [R195+0xb000] ;  /* 0x00b00000c388783b */ /* 0x000ee20000000200 */
[----:B------:R-:W-:-:S02]  /*189a0*/  FMUL.FTZ R17, R17, c[0x0][0x2ec] ;  /* 0x0000bb0011117a20 */ /* 0x000fc40000410000 */
[----:B------:R-:W-:Y:S02]  /*189b0*/  FMUL.FTZ R2, R16, c[0x0][0x2ec] ;  /* 0x0000bb0010027a20 */ /* 0x000fe40000410000 */
[----:B------:R-:W-:Y:S02]  /*189c0*/  FMUL.FTZ R133, R19, c[0x0][0x2ec] ;  /* 0x0000bb0013857a20 */ /* 0x000fe40000410000 */
[C---:B------:R-:W-:Y:S01]  /*189d0*/  HMMA.16816.F32 R156, R148.reuse, R170, R156 ;  /* 0x000000aa949c723c */ /* 0x040fe2000000189c */
[----:B------:R-:W-:Y:S01]  /*189e0*/  FMUL.FTZ R12, R12, c[0x0][0x2ec] ;  /* 0x0000bb000c0c7a20 */ /* 0x000fe20000410000 */
[----:B------:R-:W1:Y:S01]  /*189f0*/  MUFU.TANH R2, R2 ;  /* 0x0000000200027308 */ /* 0x000e620000002400 */
[----:B------:R-:W-:Y:S02]  /*18a00*/  FMUL.FTZ R13, R13, c[0x0][0x2ec] ;  /* 0x0000bb000d0d7a20 */ /* 0x000fe40000410000 */
[----:B------:R-:W-:Y:S02]  /*18a10*/  FMUL.FTZ R14, R14, c[0x0][0x2ec] ;  /* 0x0000bb000e0e7a20 */ /* 0x000fe40000410000 */
[----:B------:R-:W-:Y:S01]  /*18a20*/  FMUL.FTZ R15, R15, c[0x0][0x2ec] ;  /* 0x0000bb000f0f7a20 */ /* 0x000fe20000410000 */
[----:B----4-:R-:W-:Y:S02]  /*18a30*/  HMMA.16816.F32 R152, R148, R20, R152 ;  /* 0x000000149498723c */ /* 0x010fe40000001898 */
[----:B------:R4:W3:Y:S05]  /*18a40*/  MUFU.TANH R20, R17 ;  /* 0x0000001100147308 */ /* 0x0008ea0000002400 */
[----:B------:R-:W-:Y:S01]  /*18a50*/  FMUL.FTZ R21, R18, c[0x0][0x2ec] ;  /* 0x0000bb0012157a20 */ /* 0x000fe20000410000 */
[----:B-----5:R-:W-:Y:S02]  /*18a60*/  HMMA.16816.F32 R160, R32, R164, R160 ;  /* 0x000000a420a0723c */ /* 0x020fe400000018a0 */
[----:B------:R-:W5:Y:S01]  /*18a70*/  MUFU.TANH R12, R12 ;  /* 0x0000000c000c7308 */ /* 0x000f620000002400 */
[----:B-1----:R-:W-:-:S04]  /*18a80*/  FSEL R2, R2, -INF , !P2 ;  /* 0xff80000002027808 */ /* 0x002fc80005000000 */
[----:B------:R-:W-:Y:S01]  /*18a90*/  IMAD.MOV.U32 R164, RZ, RZ, R232 ;  /* 0x000000ffffa47224 */ /* 0x000fe200078e00e8 */
[C---:B--2---:R-:W-:Y:S01]  /*18aa0*/  HMMA.16816.F32 R140, R8.reuse, R28, R140 ;  /* 0x0000001c088c723c */ /* 0x044fe2000000188c */
[----:B------:R-:W-:Y:S01]  /*18ab0*/  IMAD.MOV.U32 R165, RZ, RZ, R233 ;  /* 0x000000ffffa57224 */ /* 0x000fe200078e00e9 */
[----:B----4-:R-:W1:Y:S01]  /*18ac0*/  LDSM.16.M88.4 R16, [R195+0xb800] ;  /* 0x00b80000c310783b */ /* 0x010e620000000200 */
[----:B------:R-:W2:Y:S05]  /*18ad0*/  MUFU.TANH R13, R13 ;  /* 0x0000000d000d7308 */ /* 0x000eaa0000002400 */
[----:B------:R-:W-:Y:S01]  /*18ae0*/  HMMA.16816.F32 R144, R8, R30, R144 ;  /* 0x0000001e0890723c */ /* 0x000fe20000001890 */
[----:B------:R-:W4:Y:S02]  /*18af0*/  LDSM.16.M88.4 R28, [R188+0x5000] ;  /* 0x00500000bc1c783b */ /* 0x000f240000000200 */
[----:B------:R-:W1:Y:S05]  /*18b00*/  MUFU.TANH R21, R21 ;  /* 0x0000001500157308 */ /* 0x000e6a0000002400 */
[----:B------:R-:W-:Y:S03]  /*18b10*/  HMMA.16816.F32 R176, R148, R22, R176 ;  /* 0x0000001694b0723c */ /* 0x000fe600000018b0 */
[----:B------:R-:W1:Y:S05]  /*18b20*/  MUFU.TANH R133, R133 ;  /* 0x0000008500857308 */ /* 0x000e6a0000002400 */
[----:B------:R-:W-:Y:S01]  /*18b30*/  HMMA.16816.F32 R156, R32, R166, R156 ;  /* 0x000000a6209c723c */ /* 0x000fe2000000189c */
[----:B------:R-:W-:-:S02]  /*18b40*/  FMUL.FTZ R22, R140, c[0x0][0x2ec] ;  /* 0x0000bb008c167a20 */ /* 0x000fc40000410000 */
[----:B------:R-:W1:Y:S01]  /*18b50*/  MUFU.TANH R14, R14 ;  /* 0x0000000e000e7308 */ /* 0x000e620000002400 */
[----:B------:R-:W-:-:S04]  /*18b60*/  FMUL.FTZ R23, R141, c[0x0][0x2ec] ;  /* 0x0000bb008d177a20 */ /* 0x000fc80000410000 */
[----:B------:R-:W-:Y:S01]  /*18b70*/  HMMA.16816.F32 R152, R32, R4, R152 ;  /* 0x000000042098723c */ /* 0x000fe20000001898 */
[----:B------:R-:W-:Y:S02]  /*18b80*/  FMUL.FTZ R134, R144, c[0x0][0x2ec] ;  /* 0x0000bb0090867a20 */ /* 0x000fe40000410000 */
[----:B------:R-:W1:Y:S01]  /*18b90*/  MUFU.TANH R15, R15 ;  /* 0x0000000f000f7308 */ /* 0x000e620000002400 */
[----:B------:R-:W-:-:S04]  /*18ba0*/  FMUL.FTZ R146, R146, c[0x0][0x2ec] ;  /* 0x0000bb0092927a20 */ /* 0x000fc80000410000 */
[----:B---3--:R-:W-:Y:S03]  /*18bb0*/  HMMA.16816.F32 R160, R24, R136, R160 ;  /* 0x0000008818a0723c */ /* 0x008fe600000018a0 */
[----:B------:R-:W3:Y:S05]  /*18bc0*/  MUFU.TANH R22, R22 ;  /* 0x0000001600167308 */ /* 0x000eea0000002400 */
[----:B------:R-:W-:Y:S01]  /*18bd0*/  HMMA.16816.F32 R176, R32, R6, R176 ;  /* 0x0000000620b0723c */ /* 0x000fe200000018b0 */
[----:B------:R-:W2:Y:S01]  /*18be0*/  LDSM.16.M88.4 R4, [R188+0x5800] ;  /* 0x00580000bc04783b */ /* 0x000ea20000000200 */
[----:B------:R-:W-:-:S04]  /*18bf0*/  DEPBAR.LE SB0, 0x0 ;  /* 0x000080000000791a */ /* 0x000fc80000000000 */
[----:B------:R-:W2:Y:S01]  /*18c00*/  MUFU.TANH R23, R23 ;  /* 0x0000001700177308 */ /* 0x000ea20000002400 */
[----:B------:R-:W-:Y:S01]  /*18c10*/  IADD3 R33, R135, 0x9, RZ ;  /* 0x0000000987217810 */ /* 0x000fe20007ffe0ff */
[----:B------:R-:W-:Y:S01]  /*18c20*/  HMMA.16816.F32 R156, R24, R138, R156 ;  /* 0x0000008a189c723c */ /* 0x000fe2000000189c */
[----:B------:R-:W-:-:S05]  /*18c30*/  FMUL.FTZ R32, R145, c[0x0][0x2ec] ;  /* 0x0000bb0091207a20 */ /* 0x000fca0000410000 */
[----:B------:R-:W2:Y:S02]  /*18c40*/  MUFU.TANH R134, R134 ;  /* 0x0000008600867308 */ /* 0x000ea40000002400 */
[----:B-1----:R-:W-:Y:S06]  /*18c50*/  HMMA.16816.F32 R152, R24, R16, R152 ;  /* 0x000000101898723c */ /* 0x002fec0000001898 */
[----:B------:R-:W1:Y:S01]  /*18c60*/  MUFU.TANH R32, R32 ;  /* 0x0000002000207308 */ /* 0x000e620000002400 */
[----:B------:R-:W-:Y:S01]  /*18c70*/  IADD3 R16, R135, 0x1, RZ ;  /* 0x0000000187107810 */ /* 0x000fe20007ffe0ff */
[----:B----4-:R-:W-:Y:S01]  /*18c80*/  HMMA.16816.F32 R160, R8, R28, R160 ;  /* 0x0000001c08a0723c */ /* 0x010fe200000018a0 */
[----:B------:R-:W-:-:S02]  /*18c90*/  FMUL.FTZ R17, R142, c[0x0][0x2ec] ;  /* 0x0000bb008e117a20 */ /* 0x000fc40000410000 */
[CC--:B------:R-:W-:Y:S02]  /*18ca0*/  ISETP.GE.AND P1, PT, R16.reuse, R213.reuse, PT ;  /* 0x000000d51000720c */ /* 0x0c0fe40003f26270 */
[C---:B------:R-:W-:Y:S02]  /*18cb0*/  ISETP.GE.AND P0, PT, R16.reuse, R214, PT ;  /* 0x000000d61000720c */ /* 0x040fe40003f06270 */
[----:B------:R-:W-:Y:S01]  /*18cc0*/  IADD3 R28, R135, 0x8, RZ ;  /* 0x00000008871c7810 */ /* 0x000fe20007ffe0ff */
[----:B------:R-:W-:Y:S01]  /*18cd0*/  HMMA.16816.F32 R176, R24, R18, R176 ;  /* 0x0000001218b0723c */ /* 0x000fe200000018b0 */
[----:B------:R-:W-:Y:S01]  /*18ce0*/  ISETP.LT.OR P1, PT, R16, R216, P1 ;  /* 0x000000d81000720c */ /* 0x000fe20000f21670 */
[----:B------:R-:W4:Y:S01]  /*18cf0*/  MUFU.TANH R17, R17 ;  /* 0x0000001100117308 */ /* 0x000f220000002400 */
[C---:B------:R-:W-:Y:S01]  /*18d00*/  ISETP.GE.AND P6, PT, R28.reuse, R213, PT ;  /* 0x000000d51c00720c */ /* 0x040fe20003fc6270 */
[----:B------:R-:W-:Y:S01]  /*18d10*/  FMUL.FTZ R29, R143, c[0x0][0x2ec] ;  /* 0x0000bb008f1d7a20 */ /* 0x000fe20000410000 */
[----:B------:R-:W-:-:S02]  /*18d20*/  ISETP.GE.AND P2, PT, R28, R214, PT ;  /* 0x000000d61c00720c */ /* 0x000fc40003f46270 */
[----:B------:R-:W-:Y:S01]  /*18d30*/  ISETP.LT.OR P6, PT, R28, R216, P6 ;  /* 0x000000d81c00720c */ /* 0x000fe200037c1670 */
[C---:B------:R-:W-:Y:S01]  /*18d40*/  HMMA.16816.F32 R156, R8.reuse, R30, R156 ;  /* 0x0000001e089c723c */ /* 0x040fe2000000189c */
[-C--:B------:R-:W-:Y:S01]  /*18d50*/  ISETP.LT.OR P0, PT, R16, R215.reuse, P0 ;  /* 0x000000d71000720c */ /* 0x080fe20000701670 */
[----:B------:R-:W-:Y:S01]  /*18d60*/  MUFU.TANH R29, R29 ;  /* 0x0000001d001d7308 */ /* 0x000fe20000002400 */
[----:B------:R-:W-:Y:S02]  /*18d70*/  ISETP.LT.OR P2, PT, R28, R215, P2 ;  /* 0x000000d71c00720c */ /* 0x000fe40001741670 */
[----:B------:R-:W-:Y:S02]  /*18d80*/  FSEL R16, R20, -INF , !P1 ;  /* 0xff80000014107808 */ /* 0x000fe40004800000 */
[----:B-----5:R-:W-:Y:S01]  /*18d90*/  FSEL R28, R12, -INF , !P6 ;  /* 0xff8000000c1c7808 */ /* 0x020fe20007000000 */
[C---:B--2---:R-:W-:Y:S01]  /*18da0*/  HMMA.16816.F32 R152, R8.reuse, R4, R152 ;  /* 0x000000040898723c */ /* 0x044fe20000001898 */
[----:B------:R-:W-:Y:S01]  /*18db0*/  ISETP.GE.AND P1, PT, R33, R213, PT ;  /* 0x000000d52100720c */ /* 0x000fe20003f26270 */
[----:B------:R-:W-:Y:S01]  /*18dc0*/  FMUL.FTZ R30, R147, c[0x0][0x2ec] ;  /* 0x0000bb00931e7a20 */ /* 0x000fe20000410000 */
[----:B------:R-:W-:Y:S01]  /*18dd0*/  ISETP.GE.AND P6, PT, R135, R214, PT ;  /* 0x000000d68700720c */ /* 0x000fe20003fc6270 */
[----:B------:R-:W-:Y:S01]  /*18de0*/  FMUL.FTZ R160, R160, c[0x0][0x2ec] ;  /* 0x0000bb00a0a07a20 */ /* 0x000fe20000410000 */
[----:B------:R-:W-:Y:S01]  /*18df0*/  ISETP.LT.OR P1, PT, R33, R216, P1 ;  /* 0x000000d82100720c */ /* 0x000fe20000f21670 */
[----:B------:R-:W-:Y:S01]  /*18e00*/  FMUL.FTZ R163, R163, c[0x0][0x2ec] ;  /* 0x0000bb00a3a37a20 */ /* 0x000fe20000410000 */
[C---:B------:R-:W-:Y:S01]  /*18e10*/  ISETP.LT.OR P6, PT, R135.reuse, R215, P6 ;  /* 0x000000d78700720c */ /* 0x040fe200037c1670 */
[----:B------:R-:W2:Y:S01]  /*18e20*/  MUFU.TANH R30, R30 ;  /* 0x0000001e001e7308 */ /* 0x000ea20000002400 */
[----:B------:R-:W-:Y:S01]  /*18e30*/  IADD3 R19, R135, 0x10, RZ ;  /* 0x0000001087137810 */ /* 0x000fe20007ffe0ff */
[----:B------:R-:W-:Y:S01]  /*18e40*/  HMMA.16816.F32 R176, R8, R6, R176 ;  /* 0x0000000608b0723c */ /* 0x000fe200000018b0 */
[----:B------:R-:W-:Y:S01]  /*18e50*/  FSEL R18, R13, -INF , !P1 ;  /* 0xff8000000d127808 */ /* 0x000fe20004800000 */
[----:B------:R-:W-:Y:S01]  /*18e60*/  FMUL.FTZ R162, R162, c[0x0][0x2ec] ;  /* 0x0000bb00a2a27a20 */ /* 0x000fe20000410000 */
[----:B------:R-:W-:Y:S01]  /*18e70*/  FSEL R12, R21, -INF , !P6 ;  /* 0xff800000150c7808 */ /* 0x000fe20007000000 */
[----:B------:R-:W-:Y:S01]  /*18e80*/  FMUL.FTZ R161, R161, c[0x0][0x2ec] ;  /* 0x0000bb00a1a17a20 */ /* 0x000fe20000410000 */
[----:B------:R-:W-:Y:S01]  /*18e90*/  FSEL R133, R133, -INF , !P0 ;  /* 0xff80000085857808 */ /* 0x000fe20004000000 */
[----:B------:R-:W5:Y:S01]  /*18ea0*/  MUFU.TANH R172, R160 ;  /* 0x000000a000ac7308 */ /* 0x000f620000002400 */
[-C--:B------:R-:W-:Y:S01]  /*18eb0*/  ISETP.GE.AND P1, PT, R33, R214.reuse, PT ;  /* 0x000000d62100720c */ /* 0x080fe20003f26270 */
[----:B------:R-:W-:Y:S01]  /*18ec0*/  FMUL.FTZ R156, R156, c[0x0][0x2ec] ;  /* 0x0000bb009c9c7a20 */ /* 0x000fe20000410000 */
[----:B------:R-:W-:Y:S01]  /*18ed0*/  ISETP.GE.AND P6, PT, R19, R213, PT ;  /* 0x000000d51300720c */ /* 0x000fe20003fc6270 */
[----:B------:R-:W-:Y:S01]  /*18ee0*/  FMUL.FTZ R157, R157, c[0x0][0x2ec] ;  /* 0x0000bb009d9d7a20 */ /* 0x000fe20000410000 */
[----:B------:R-:W-:Y:S01]  /*18ef0*/  ISETP.GE.AND P0, PT, R19, R214, PT ;  /* 0x000000d61300720c */ /* 0x000fe20003f06270 */
[----:B------:R-:W-:Y:S01]  /*18f00*/  FMUL.FTZ R158, R158, c[0x0][0x2ec] ;  /* 0x0000bb009e9e7a20 */ /* 0x000fe20000410000 */
[-C--:B------:R-:W-:Y:S01]  /*18f10*/  ISETP.LT.OR P1, PT, R33, R215.reuse, P1 ;  /* 0x000000d72100720c */ /* 0x080fe20000f21670 */
[----:B------:R-:W1:Y:S01]  /*18f20*/  MUFU.TANH R168, R156 ;  /* 0x0000009c00a87308 */ /* 0x000e620000002400 */
[-C--:B------:R-:W-:Y:S01]  /*18f30*/  ISETP.LT.OR P6, PT, R19, R216.reuse, P6 ;  /* 0x000000d81300720c */ /* 0x080fe200037c1670 */
[----:B------:R-:W-:Y:S01]  /*18f40*/  FMUL.FTZ R159, R159, c[0x0][0x2ec] ;  /* 0x0000bb009f9f7a20 */ /* 0x000fe20000410000 */
[----:B------:R-:W-:Y:S01]  /*18f50*/  ISETP.LT.OR P0, PT, R19, R215, P0 ;  /* 0x000000d71300720c */ /* 0x000fe20000701670 */
[----:B------:R-:W-:Y:S01]  /*18f60*/  FMUL.FTZ R151, R154, c[0x0][0x2ec] ;  /* 0x0000bb009a977a20 */ /* 0x000fe20000410000 */
[----:B------:R-:W-:Y:S01]  /*18f70*/  IADD3 R19, R135, 0x11, RZ ;  /* 0x0000001187137810 */ /* 0x000fe20007ffe0ff */
[----:B------:R-:W-:Y:S01]  /*18f80*/  FMUL.FTZ R137, R155, c[0x0][0x2ec] ;  /* 0x0000bb009b897a20 */ /* 0x000fe20000410000 */
[----:B------:R-:W-:Y:S01]  /*18f90*/  IADD3 R13, R135, 0x18, RZ ;  /* 0x00000018870d7810 */ /* 0x000fe20007ffe0ff */
[----:B------:R-:W1:Y:S01]  /*18fa0*/  MUFU.TANH R166, R157 ;  /* 0x0000009d00a67308 */ /* 0x000e620000002400 */
[----:B------:R-:W-:Y:S01]  /*18fb0*/  FSEL R5, R14, -INF , !P2 ;  /* 0xff8000000e057808 */ /* 0x000fe20005000000 */
[----:B------:R-:W-:Y:S01]  /*18fc0*/  FMUL.FTZ R138, R176, c[0x0][0x2ec] ;  /* 0x0000bb00b08a7a20 */ /* 0x000fe20000410000 */
[----:B------:R-:W-:Y:S01]  /*18fd0*/  FSEL R15, R15, -INF , !P1 ;  /* 0xff8000000f0f7808 */ /* 0x000fe20004800000 */
[----:B------:R-:W-:Y:S01]  /*18fe0*/  FMUL.FTZ R136, R177, c[0x0][0x2ec] ;  /* 0x0000bb00b1887a20 */ /* 0x000fe20000410000 */
[-C--:B------:R-:W-:Y:S01]  /*18ff0*/  ISETP.GE.AND P2, PT, R19, R213.reuse, PT ;  /* 0x000000d51300720c */ /* 0x080fe20003f46270 */
[----:B------:R-:W-:Y:S01]  /*19000*/  FMUL.FTZ R139, R178, c[0x0][0x2ec] ;  /* 0x0000bb00b28b7a20 */ /* 0x000fe20000410000 */
[----:B------:R-:W-:Y:S01]  /*19010*/  ISETP.GE.AND P1, PT, R13, R213, PT ;  /* 0x000000d50d00720c */ /* 0x000fe20003f26270 */
[----:B------:R-:W1:Y:S01]  /*19020*/  MUFU.TANH R31, R146 ;  /* 0x00000092001f7308 */ /* 0x000e620000002400 */
[-C--:B------:R-:W-:Y:S01]  /*19030*/  ISETP.LT.OR P2, PT, R19, R216.reuse, P2 ;  /* 0x000000d81300720c */ /* 0x080fe20001741670 */
[----:B------:R-:W-:Y:S01]  /*19040*/  FMUL.FTZ R149, R179, c[0x0][0x2ec] ;  /* 0x0000bb00b3957a20 */ /* 0x000fe20000410000 */
[----:B------:R-:W-:-:S02]  /*19050*/  ISETP.LT.OR P1, PT, R13, R216, P1 ;  /* 0x000000d80d00720c */ /* 0x000fc40000f21670 */
[----:B------:R-:W-:Y:S02]  /*19060*/  IADD3 R4, R135, 0x19, RZ ;  /* 0x0000001987047810 */ /* 0x000fe40007ffe0ff */
[----:B---3--:R-:W-:Y:S01]  /*19070*/  FSEL R26, R22, -INF , !P6 ;  /* 0xff800000161a7808 */ /* 0x008fe20007000000 */
[----:B------:R-:W-:Y:S01]  /*19080*/  MUFU.TANH R169, R163 ;  /* 0x000000a300a97308 */ /* 0x000fe20000002400 */
[----:B------:R-:W-:Y:S02]  /*19090*/  FSEL R24, R23, -INF , !P2 ;  /* 0xff80000017187808 */ /* 0x000fe40005000000 */
[----:B------:R-:W-:Y:S02]  /*190a0*/  FSEL R22, R134, -INF , !P1 ;  /* 0xff80000086167808 */ /* 0x000fe40004800000 */
[C---:B------:R-:W-:Y:S02]  /*190b0*/  ISETP.GE.AND P2, PT, R13.reuse, R214, PT ;  /* 0x000000d60d00720c */ /* 0x040fe40003f46270 */
[----:B------:R-:W-:Y:S01]  /*190c0*/  ISETP.GE.AND P1, PT, R4, R213, PT ;  /* 0x000000d50400720c */ /* 0x000fe20003f26270 */
[----:B------:R-:W3:Y:S01]  /*190d0*/  MUFU.TANH R171, R162 ;  /* 0x000000a200ab7308 */ /* 0x000ee20000002400 */
[----:B------:R-:W-:-:S02]  /*190e0*/  ISETP.LT.OR P2, PT, R13, R215, P2 ;  /* 0x000000d70d00720c */ /* 0x000fc40001741670 */
[----:B------:R-:W-:Y:S02]  /*190f0*/  ISETP.LT.OR P1, PT, R4, R216, P1 ;  /* 0x000000d80400720c */ /* 0x000fe40000f21670 */
[----:B------:R-:W-:Y:S02]  /*19100*/  IADD3 R13, R135, 0x20, RZ ;  /* 0x00000020870d7810 */ /* 0x000fe40007ffe0ff */
[----:B-1----:R-:W-:Y:S01]  /*19110*/  FSEL R20, R32, -INF , !P1 ;  /* 0xff80000020147808 */ /* 0x002fe20004800000 */
[----:B------:R-:W1:Y:S01]  /*19120*/  MUFU.TANH R167, R158 ;  /* 0x0000009e00a77308 */ /* 0x000e620000002400 */
[----:B----4-:R-:W-:Y:S02]  /*19130*/  FSEL R27, R17, -INF , !P0 ;  /* 0xff800000111b7808 */ /* 0x010fe40004000000 */
[----:B------:R-:W-:Y:S02]  /*19140*/  ISETP.GE.AND P1, PT, R4, R214, PT ;  /* 0x000000d60400720c */ /* 0x000fe40003f26270 */
[----:B------:R-:W-:-:S02]  /*19150*/  ISETP.GE.AND P0, PT, R13, R213, PT ;  /* 0x000000d50d00720c */ /* 0x000fc40003f06270 */
[----:B------:R-:W-:Y:S01]  /*19160*/  ISETP.LT.OR P1, PT, R4, R215, P1 ;  /* 0x000000d70400720c */ /* 0x000fe20000f21670 */
[----:B------:R-:W4:Y:S01]  /*19170*/  MUFU.TANH R163, R159 ;  /* 0x0000009f00a37308 */ /* 0x000f220000002400 */
[----:B------:R-:W-:Y:S01]  /*19180*/  ISETP.LT.OR P0, PT, R13, R216, P0 ;  /* 0x000000d80d00720c */ /* 0x000fe20000701670 */
[----:B------:R-:W-:Y:S01]  /*19190*/  FMUL.FTZ R4, R152, c[0x0][0x2ec] ;  /* 0x0000bb0098047a20 */ /* 0x000fe20000410000 */
[----:B------:R-:W-:Y:S01]  /*191a0*/  IADD3 R7, R135, 0x28, RZ ;  /* 0x0000002887077810 */ /* 0x000fe20007ffe0ff */
[----:B------:R-:W-:Y:S01]  /*191b0*/  FMUL.FTZ R152, R153, c[0x0][0x2ec] ;  /* 0x0000bb0099987a20 */ /* 0x000fe20000410000 */
[----:B------:R-:W-:Y:S02]  /*191c0*/  IADD3 R6, R135, 0x29, RZ ;  /* 0x0000002987067810 */ /* 0x000fe40007ffe0ff */
[----:B--2---:R-:W-:Y:S01]  /*191d0*/  FSEL R21, R30, -INF , !P1 ;  /* 0xff8000001e157808 */ /* 0x004fe20004800000 */
[----:B------:R-:W2:Y:S01]  /*191e0*/  MUFU.TANH R170, R161 ;  /* 0x000000a100aa7308 */ /* 0x000ea20000002400 */
[----:B-----5:R-:W-:-:S02]  /*191f0*/  FSEL R172, R172, -INF , !P0 ;  /* 0xff800000acac7808 */ /* 0x020fc40004000000 */
[----:B------:R-:W-:Y:S02]  /*19200*/  ISETP.GE.AND P6, PT, R19, R214, PT ;  /* 0x000000d61300720c */ /* 0x000fe40003fc6270 */
[-C--:B------:R-:W-:Y:S02]  /*19210*/  ISETP.GE.AND P1, PT, R7, R213.reuse, PT ;  /* 0x000000d50700720c */ /* 0x080fe40003f26270 */
[C---:B------:R-:W-:Y:S01]  /*19220*/  ISETP.GE.AND P0, PT, R6.reuse, R213, PT ;  /* 0x000000d50600720c */ /* 0x040fe20003f06270 */
[----:B------:R-:W5:Y:S01]  /*19230*/  MUFU.TANH R4, R4 ;  /* 0x0000000400047308 */ /* 0x000f620000002400 */
[----:B------:R-:W-:Y:S02]  /*19240*/  ISETP.LT.OR P6, PT, R19, R215, P6 ;  /* 0x000000d71300720c */ /* 0x000fe400037c1670 */
[-C--:B------:R-:W-:Y:S02]  /*19250*/  ISETP.LT.OR P1, PT, R7, R216.reuse, P1 ;  /* 0x000000d80700720c */ /* 0x080fe40000f21670 */
[----:B------:R-:W-:-:S02]  /*19260*/  ISETP.LT.OR P0, PT, R6, R216, P0 ;  /* 0x000000d80600720c */ /* 0x000fc40000701670 */
[----:B------:R-:W-:Y:S01]  /*19270*/  FSEL R25, R29, -INF , !P6 ;  /* 0xff8000001d197808 */ /* 0x000fe20007000000 */
[----:B------:R-:W1:Y:S01]  /*19280*/  MUFU.TANH R138, R138 ;  /* 0x0000008a008a7308 */ /* 0x000e620000002400 */
[----:B------:R-:W-:Y:S02]  /*19290*/  FSEL R168, R168, -INF , !P1 ;  /* 0xff800000a8a87808 */ /* 0x000fe40004800000 */
[----:B------:R-:W-:Y:S02]  /*192a0*/  FSEL R166, R166, -INF , !P0 ;  /* 0xff800000a6a67808 */ /* 0x000fe40004000000 */
[-C--:B------:R-:W-:Y:S02]  /*192b0*/  ISETP.GE.AND P6, PT, R13, R214.reuse, PT ;  /* 0x000000d60d00720c */ /* 0x080fe40003fc6270 */
[-C--:B------:R-:W-:Y:S01]  /*192c0*/  ISETP.GE.AND P1, PT, R7, R214.reuse, PT ;  /* 0x000000d60700720c */ /* 0x080fe20003f26270 */
[----:B------:R-:W1:Y:S01]  /*192d0*/  MUFU.TANH R152, R152 ;  /* 0x0000009800987308 */ /* 0x000e620000002400 */
[----:B------:R-:W-:-:S02]  /*192e0*/  ISETP.GE.AND P0, PT, R6, R214, PT ;  /* 0x000000d60600720c */ /* 0x000fc40003f06270 */
[----:B------:R-:W-:Y:S02]  /*192f0*/  IADD3 R8, R135, 0x21, RZ ;  /* 0x0000002187087810 */ /* 0x000fe40007ffe0ff */
[-C--:B------:R-:W-:Y:S02]  /*19300*/  ISETP.LT.OR P6, PT, R13, R215.reuse, P6 ;  /* 0x000000d70d00720c */ /* 0x080fe400037c1670 */
[-C--:B------:R-:W-:Y:S01]  /*19310*/  ISETP.LT.OR P1, PT, R7, R215.reuse, P1 ;  /* 0x000000d70700720c */ /* 0x080fe20000f21670 */
[----:B------:R-:W2:Y:S01]  /*19320*/  MUFU.TANH R151, R151 ;  /* 0x0000009700977308 */ /* 0x000ea20000002400 */
[----:B------:R-:W-:Y:S02]  /*19330*/  ISETP.LT.OR P0, PT, R6, R215, P0 ;  /* 0x000000d70600720c */ /* 0x000fe40000701670 */
[C---:B------:R-:W-:Y:S02]  /*19340*/  IADD3 R7, R135.reuse, 0x30, RZ ;  /* 0x0000003087077810 */ /* 0x040fe40007ffe0ff */
[----:B------:R-:W-:-:S02]  /*19350*/  IADD3 R6, R135, 0x31, RZ ;  /* 0x0000003187067810 */ /* 0x000fc40007ffe0ff */
[----:B------:R-:W-:Y:S01]  /*19360*/  FSEL R23, R31, -INF , !P2 ;  /* 0xff8000001f177808 */ /* 0x000fe20005000000 */
[----:B------:R-:W2:Y:S01]  /*19370*/  MUFU.TANH R137, R137 ;  /* 0x0000008900897308 */ /* 0x000ea20000002400 */
[----:B------:R-:W-:Y:S01]  /*19380*/  BAR.SYNC.DEFER_BLOCKING 0x0 ;  /* 0x0000000000007b1d */ /* 0x000fe20000010000 */
[-C--:B------:R-:W-:Y:S02]  /*19390*/  ISETP.GE.AND P2, PT, R8, R213.reuse, PT ;  /* 0x000000d50800720c */ /* 0x080fe40003f46270 */
[----:B---3--:R-:W-:Y:S02]  /*193a0*/  FSEL R171, R171, -INF , !P6 ;  /* 0xff800000abab7808 */ /* 0x008fe40007000000 */
[----:B-1----:R-:W-:Y:S02]  /*193b0*/  FSEL R167, R167, -INF , !P1 ;  /* 0xff800000a7a77808 */ /* 0x002fe40004800000 */
[----:B----4-:R-:W-:Y:S01]  /*193c0*/  FSEL R163, R163, -INF , !P0 ;  /* 0xff800000a3a37808 */ /* 0x010fe20004000000 */
[----:B------:R-:W-:Y:S01]  /*193d0*/  MUFU.TANH R136, R136 ;  /* 0x0000008800887308 */ /* 0x000fe20000002400 */
[----:B------:R-:W-:-:S02]  /*193e0*/  ISETP.GE.AND P6, PT, R7, R213, PT ;  /* 0x000000d50700720c */ /* 0x000fc40003fc6270 */
[C---:B------:R-:W-:Y:S02]  /*193f0*/  ISETP.GE.AND P1, PT, R6.reuse, R213, PT ;  /* 0x000000d50600720c */ /* 0x040fe40003f26270 */
[----:B------:R-:W-:Y:S02]  /*19400*/  ISETP.GE.AND P0, PT, R6, R214, PT ;  /* 0x000000d60600720c */ /* 0x000fe40003f06270 */
[-C--:B------:R-:W-:Y:S01]  /*19410*/  ISETP.LT.OR P2, PT, R8, R216.reuse, P2 ;  /* 0x000000d80800720c */ /* 0x080fe20001741670 */
[----:B------:R-:W1:Y:S01]  /*19420*/  MUFU.TANH R139, R139 ;  /* 0x0000008b008b7308 */ /* 0x000e620000002400 */
[-C--:B------:R-:W-:Y:S02]  /*19430*/  ISETP.LT.OR P6, PT, R7, R216.reuse, P6 ;  /* 0x000000d80700720c */ /* 0x080fe400037c1670 */
[C---:B------:R-:W-:Y:S02]  /*19440*/  ISETP.LT.OR P1, PT, R6.reuse, R216, P1 ;  /* 0x000000d80600720c */ /* 0x040fe40000f21670 */
[----:B------:R-:W-:-:S02]  /*19450*/  ISETP.LT.OR P0, PT, R6, R215, P0 ;  /* 0x000000d70600720c */ /* 0x000fc40000701670 */
[----:B------:R-:W-:Y:S01]  /*19460*/  IADD3 R6, R135, 0x38, RZ ;  /* 0x0000003887067810 */ /* 0x000fe20007ffe0ff */
[----:B------:R-:W3:Y:S01]  /*19470*/  MUFU.TANH R149, R149 ;  /* 0x0000009500957308 */ /* 0x000ee20000002400 */
[----:B--2---:R-:W-:Y:S02]  /*19480*/  FSEL R170, R170, -INF , !P2 ;  /* 0xff800000aaaa7808 */ /* 0x004fe40005000000 */
[----:B------:R-:W-:Y:S02]  /*19490*/  ISETP.GE.AND P2, PT, R8, R214, PT ;  /* 0x000000d60800720c */ /* 0x000fe40003f46270 */
[----:B-----5:R-:W-:Y:S02]  /*194a0*/  FSEL R154, R4, -INF , !P6 ;  /* 0xff800000049a7808 */ /* 0x020fe40007000000 */
[----:B------:R-:W-:Y:S02]  /*194b0*/  ISETP.GE.AND P6, PT, R6, R213, PT ;  /* 0x000000d50600720c */ /* 0x000fe40003fc6270 */
[----:B------:R-:W-:-:S02]  /*194c0*/  ISETP.LT.OR P2, PT, R8, R215, P2 ;  /* 0x000000d70800720c */ /* 0x000fc40001741670 */
[----:B------:R-:W-:Y:S02]  /*194d0*/  ISETP.LT.OR P6, PT, R6, R216, P6 ;  /* 0x000000d80600720c */ /* 0x000fe400037c1670 */
[----:B------:R-:W-:Y:S02]  /*194e0*/  FSEL R169, R169, -INF , !P2 ;  /* 0xff800000a9a97808 */ /* 0x000fe40005000000 */
[C---:B------:R-:W-:Y:S02]  /*194f0*/  ISETP.GE.AND P2, PT, R7.reuse, R214, PT ;  /* 0x000000d60700720c */ /* 0x040fe40003f46270 */
[----:B------:R-:W-:Y:S02]  /*19500*/  FSEL R138, R138, -INF , !P6 ;  /* 0xff8000008a8a7808 */ /* 0x000fe40007000000 */
[----:B------:R-:W-:Y:S02]  /*19510*/  ISETP.GT.AND P6, PT, R212, R203, PT ;  /* 0x000000cbd400720c */ /* 0x000fe40003fc4270 */
[----:B------:R-:W-:-:S02]  /*19520*/  ISETP.LT.OR P2, PT, R7, R215, P2 ;  /* 0x000000d70700720c */ /* 0x000fc40001741670 */
[----:B------:R-:W-:Y:S02]  /*19530*/  IADD3 R135, R135, 0x39, RZ ;  /* 0x0000003987877810 */ /* 0x000fe40007ffe0ff */
[----:B------:R-:W-:Y:S02]  /*19540*/  FSEL R152, R152, -INF , !P1 ;  /* 0xff80000098987808 */ /* 0x000fe40004800000 */
[----:B------:R-:W-:Y:S02]  /*19550*/  FSEL R151, R151, -INF , !P2 ;  /* 0xff80000097977808 */ /* 0x000fe40005000000 */
[----:B------:R-:W-:Y:S02]  /*19560*/  FSEL R137, R137, -INF , !P0 ;  /* 0xff80000089897808 */ /* 0x000fe40004000000 */
[----:B------:R-:W-:Y:S02]  /*19570*/  ISETP.GE.AND P1, PT, R6, R214, PT ;  /* 0x000000d60600720c */ /* 0x000fe40003f26270 */
[----:B------:R-:W-:-:S02]  /*19580*/  ISETP.GE.AND P2, PT, R135, R213, PT ;  /* 0x000000d58700720c */ /* 0x000fc40003f46270 */
[C---:B------:R-:W-:Y:S02]  /*19590*/  ISETP.GE.AND P0, PT, R135.reuse, R214, PT ;  /* 0x000000d68700720c */ /* 0x040fe40003f06270 */
[-C--:B------:R-:W-:Y:S02]  /*195a0*/  ISETP.LT.OR P1, PT, R6, R215.reuse, P1 ;  /* 0x000000d70600720c */ /* 0x080fe40000f21670 */
[C---:B------:R-:W-:Y:S02]  /*195b0*/  ISETP.LT.OR P2, PT, R135.reuse, R216, P2 ;  /* 0x000000d88700720c */ /* 0x040fe40001741670 */
[----:B------:R-:W-:Y:S02]  /*195c0*/  ISETP.LT.OR P0, PT, R135, R215, P0 ;  /* 0x000000d78700720c */ /* 0x000fe40000701670 */
[----:B-1----:R-:W-:Y:S02]  /*195d0*/  FSEL R139, R139, -INF , !P1 ;  /* 0xff8000008b8b7808 */ /* 0x002fe40004800000 */
[----:B------:R-:W-:-:S02]  /*195e0*/  FSEL R136, R136, -INF , !P2 ;  /* 0xff80000088887808 */ /* 0x000fc40005000000 */
[----:B---3--:R-:W-:Y:S01]  /*195f0*/  FSEL R149, R149, -INF , !P0 ;  /* 0xff80000095957808 */ /* 0x008fe20004000000 */
        /* <DEDUP_REMOVED lines=9> */
[----:B-1----:R-:W-:-:S06]  /*19690*/  IADD3 R10, R10, 0xffffffe, RZ ;  /* 0x0ffffffe0a0a7810 */ /* 0x002fcc0007ffe0ff */
[----:B------:R-:W1:Y:S02]  /*196a0*/  F2I.FTZ.U32.TRUNC.NTZ R11, R10 ;  /* 0x0000000a000b7305 */ /* 0x000e64000021f000 */
[--C-:B-1----:R-:W-:Y:S02]  /*196b0*/  IMAD.MOV R9, RZ, RZ, -R11.reuse ;  /* 0x000000ffff097224 */ /* 0x102fe400078e0a0b */
[----:B------:R-:W-:Y:S02]  /*196c0*/  IMAD.MOV.U32 R10, RZ, RZ, RZ ;  /* 0x000000ffff0a7224 */ /* 0x000fe400078e00ff */
[----:B------:R-:W-:Y:S01]  /*196d0*/  IMAD R4, R9, R6, RZ ;  /* 0x0000000609047224 */ /* 0x000fe200078e02ff */
[----:B------:R-:W-:Y:S02]  /*196e0*/  IABS R9, R8 ;  /* 0x0000000800097213 */ /* 0x000fe40000000000 */
[----:B------:R-:W-:Y:S01]  /*196f0*/  LOP3.LUT R8, R8, c[0x0][0x2d0], RZ, 0x3c, !PT ;  /* 0x0000b40008087a12 */ /* 0x000fe200078e3cff */
        /* <DEDUP_REMOVED lines=39> */
[----:B------:R-:W-:-:S05]  /*19970*/  SHF.R.S32.HI R6, RZ, 0x1f, R8 ;  /* 0x0000001fff067819 */ /* 0x000fca0000011408 */
[----:B------:R-:W-:-:S04]  /*19980*/  IMAD R7, R6, c[0x0][0x180], RZ ;  /* 0x0000600006077a24 */ /* 0x000fc800078e02ff */
[C---:B------:R-:W-:Y:S02]  /*19990*/  IMAD R7, R8.reuse, c[0x0][0x184], R7 ;  /* 0x0000610008077a24 */ /* 0x040fe400078e0207 */
[----:B------:R-:W-:-:S04]  /*199a0*/  IMAD.WIDE.U32 R8, R8, c[0x0][0x180], R10 ;  /* 0x0000600008087a25 */ /* 0x000fc800078e000a */
[----:B------:R-:W-:Y:S01]  /*199b0*/  IMAD.IADD R6, R9, 0x1, R7 ;  /* 0x0000000109067824 */ /* 0x000fe200078e0207 */
[----:B------:R-:W-:Y:S01]  /*199c0*/  MOV R7, R8 ;  /* 0x0000000800077202 */ /* 0x000fe20000000f00 */
[----:B------:R-:W-:Y:S05]  /*199d0*/  BRA `(.L_x_3295) ;  /* 0x0000003000007947 */ /* 0x000fea0003800000 */
.L_x_3294:
[----:B------:R-:W-:-:S05]  /*199e0*/  IMAD.MOV.U32 R7, RZ, RZ, c[0x0][0x198] ;  /* 0x00006600ff077624 */ /* 0x000fca00078e00ff */
[----:B------:R-:W-:-:S04]  /*199f0*/  LEA R7, -R7, RZ, 0x6 ;  /* 0x000000ff07077211 */ /* 0x000fc800078e31ff */
[----:B------:R-:W-:Y:S02]  /*19a00*/  SHF.R.S32.HI R6, RZ, 0x1f, R7 ;  /* 0x0000001fff067819 */ /* 0x000fe40000011407 */
.L_x_3295:
        /* <DEDUP_REMOVED lines=100> */
.L_x_3293:
[----:B------:R-:W-:Y:S01]  /*1a050*/  FMNMX.FTZ R0, R3, R12, !PT ;  /* 0x0000000c03007209 */ /* 0x000fe20007810000 */
[----:B-1----:R-:W-:Y:S01]  /*1a060*/  LDSM.16.MT88.4 R32, [R193+0xc800] ;  /* 0x00c80000c120783b */ /* 0x002fe20000004200 */
        /* <DEDUP_REMOVED lines=33> */
[----:B-1----:R-:W-:-:S03]  /*1a280*/  FMNMX.FTZ R0, R9, R0, !PT ;  /* 0x0000000009007209 */ /* 0x002fc60007810000 */
[----:B------:R-:W-:Y:S01]  /*1a290*/  LDSM.16.MT88.4 R8, [R193+0xc000] ;  /* 0x00c00000c108783b */ /* 0x000fe20000004200 */
[----:B--2---:R-:W-:-:S03]  /*1a2a0*/  FMNMX.FTZ R7, R4, R7, !PT ;  /* 0x0000000704077209 */ /* 0x004fc60007810000 */
[----:B------:R-:W1:Y:S04]  /*1a2b0*/  SHFL.BFLY PT, R145, R0, 0x1, 0x1f ;  /* 0x0c201f0000917f89 */ /* 0x000e6800000e0000 */
[----:B------:R-:W2:Y:S01]  /*1a2c0*/  SHFL.BFLY PT, R146, R7, 0x1, 0x1f ;  /* 0x0c201f0007927f89 */ /* 0x000ea200000e0000 */
[----:B-1----:R-:W-:-:S04]  /*1a2d0*/  FMNMX.FTZ R145, R0, R145, !PT ;  /* 0x0000009100917209 */ /* 0x002fc80007810000 */
[C---:B------:R-:W-:Y:S01]  /*1a2e0*/  FSETP.NEU.FTZ.AND P0, PT, R145.reuse, -INF , PT ;  /* 0xff8000009100780b */ /* 0x040fe20003f1d000 */
[----:B------:R-:W-:Y:S01]  /*1a2f0*/  FMUL.FTZ R150, R145, c[0x0][0x23c] ;  /* 0x00008f0091967a20 */ /* 0x000fe20000410000 */
[----:B--2---:R-:W-:Y:S02]  /*1a300*/  FMNMX.FTZ R146, R7, R146, !PT ;  /* 0x0000009207927209 */ /* 0x004fe40007810000 */
[----:B------:R-:W-:Y:S02]  /*1a310*/  FSEL R6, R145, RZ, P0 ;  /* 0x000000ff91067208 */ /* 0x000fe40000000000 */
[----:B------:R-:W-:Y:S01]  /*1a320*/  FSEL R150, R150, RZ, P0 ;  /* 0x000000ff96967208 */ /* 0x000fe20000000000 */
[C---:B------:R-:W-:Y:S01]  /*1a330*/  FMUL.FTZ R153, R146.reuse, c[0x0][0x23c] ;  /* 0x00008f0092997a20 */ /* 0x040fe20000410000 */
[----:B------:R-:W-:Y:S01]  /*1a340*/  FSETP.NEU.FTZ.AND P1, PT, R146, -INF , PT ;  /* 0xff8000009200780b */ /* 0x000fe20003f3d000 */
[----:B------:R-:W-:Y:S02]  /*1a350*/  FADD.FTZ R6, R3, -R6 ;  /* 0x8000000603067221 */ /* 0x000fe40000010000 */
[--C-:B------:R-:W-:Y:S01]  /*1a360*/  FFMA.FTZ R140, R12, c[0x0][0x23c], -R150.reuse ;  /* 0x00008f000c8c7a23 */ /* 0x100fe20000010896 */
[----:B------:R-:W-:Y:S01]  /*1a370*/  FSEL R153, R153, RZ, P1 ;  /* 0x000000ff99997208 */ /* 0x000fe20000800000 */
[----:B------:R-:W-:-:S02]  /*1a380*/  FFMA.FTZ R147, R15, c[0x0][0x23c], -R150 ;  /* 0x00008f000f937a23 */ /* 0x000fc40000010896 */
[----:B------:R-:W1:Y:S01]  /*1a390*/  LDSM.16.MT88.4 R12, [R194+0xc000] ;  /* 0x00c00000c20c783b */ /* 0x000e620000004200 */
[--C-:B------:R-:W-:Y:S01]  /*1a3a0*/  FFMA.FTZ R0, R5, c[0x0][0x23c], -R150.reuse ;  /* 0x00008f0005007a23 */ /* 0x100fe20000010896 */
[----:B------:R-:W-:Y:S01]  /*1a3b0*/  FSEL R5, R146, RZ, P1 ;  /* 0x000000ff92057208 */ /* 0x000fe20000800000 */
[--C-:B------:R-:W-:Y:S01]  /*1a3c0*/  FFMA.FTZ R144, R2, c[0x0][0x23c], -R153.reuse ;  /* 0x00008f0002907a23 */ /* 0x100fe20000010899 */
[----:B------:R-:W-:Y:S01]  /*1a3d0*/  MUFU.EX2 R140, R140 ;  /* 0x0000008c008c7308 */ /* 0x000fe20000000800 */
[----:B------:R-:W-:Y:S02]  /*1a3e0*/  FFMA.FTZ R143, R16, c[0x0][0x23c], -R153 ;  /* 0x00008f00108f7a23 */ /* 0x000fe40000010899 */
[----:B------:R-:W-:Y:S02]  /*1a3f0*/  FADD.FTZ R4, R132, -R5 ;  /* 0x8000000584047221 */ /* 0x000fe40000010000 */
[--C-:B------:R-:W-:Y:S02]  /*1a400*/  FFMA.FTZ R142, R28, c[0x0][0x23c], -R153.reuse ;  /* 0x00008f001c8e7a23 */ /* 0x100fe40000010899 */
[----:B------:R-:W-:Y:S01]  /*1a410*/  FFMA.FTZ R141, R18, c[0x0][0x23c], -R153 ;  /* 0x00008f00128d7a23 */ /* 0x000fe20000010899 */
[----:B------:R-:W-:Y:S01]  /*1a420*/  MUFU.EX2 R144, R144 ;  /* 0x0000009000907308 */ /* 0x000fe20000000800 */
[----:B------:R-:W-:Y:S01]  /*1a430*/  FFMA.FTZ R2, R133, c[0x0][0x23c], -R150 ;  /* 0x00008f0085027a23 */ /* 0x000fe20000010896 */
[----:B------:R-:W2:Y:S01]  /*1a440*/  LDSM.16.MT88.4 R16, [R196+0xc000] ;  /* 0x00c00000c410783b */ /* 0x000ea20000004200 */
[----:B------:R-:W-:-:S02]  /*1a450*/  FMUL.FTZ R148, R4, c[0x0][0x23c] ;  /* 0x00008f0004947a20 */ /* 0x000fc40000410000 */
[----:B------:R-:W-:Y:S01]  /*1a460*/  FMUL.FTZ R3, R6, c[0x0][0x23c] ;  /* 0x00008f0006037a20 */ /* 0x000fe20000410000 */
[----:B------:R-:W-:Y:S01]  /*1a470*/  LDSM.16.MT88.4 R132, [R194+0xc800] ;  /* 0x00c80000c284783b */ /* 0x000fe20000004200 */
[--C-:B------:R-:W-:Y:S01]  /*1a480*/  FFMA.FTZ R155, R26, c[0x0][0x23c], -R153.reuse ;  /* 0x00008f001a9b7a23 */ /* 0x100fe20000010899 */
[----:B------:R-:W3:Y:S01]  /*1a490*/  MUFU.EX2 R143, R143 ;  /* 0x0000008f008f7308 */ /* 0x000ee20000000800 */
[--C-:B------:R-:W-:Y:S01]  /*1a4a0*/  FFMA.FTZ R156, R24, c[0x0][0x23c], -R153.reuse ;  /* 0x00008f00189c7a23 */ /* 0x100fe20000010899 */
[----:B------:R-:W-:Y:S01]  /*1a4b0*/  LDSM.16.MT88.4 R28, [R192+0xc800] ;  /* 0x00c80000c01c783b */ /* 0x000fe20000004200 */
[--C-:B------:R-:W-:Y:S02]  /*1a4c0*/  FFMA.FTZ R157, R22, c[0x0][0x23c], -R153.reuse ;  /* 0x00008f00169d7a23 */ /* 0x100fe40000010899 */
[----:B------:R-:W-:Y:S02]  /*1a4d0*/  FFMA.FTZ R158, R20, c[0x0][0x23c], -R153 ;  /* 0x00008f00149e7a23 */ /* 0x000fe40000010899 */
[--C-:B------:R-:W-:Y:S01]  /*1a4e0*/  FFMA.FTZ R159, R27, c[0x0][0x23c], -R150.reuse ;  /* 0x00008f001b9f7a23 */ /* 0x100fe20000010896 */
[----:B------:R-:W-:Y:S01]  /*1a4f0*/  MUFU.EX2 R142, R142 ;  /* 0x0000008e008e7308 */ /* 0x000fe20000000800 */
[----:B------:R-:W-:-:S02]  /*1a500*/  FFMA.FTZ R162, R25, c[0x0][0x23c], -R150 ;  /* 0x00008f0019a27a23 */ /* 0x000fc40000010896 */
[--C-:B------:R-:W-:Y:S01]  /*1a510*/  FFMA.FTZ R160, R23, c[0x0][0x23c], -R150.reuse ;  /* 0x00008f0017a07a23 */ /* 0x100fe20000010896 */
[----:B------:R-:W-:Y:S01]  /*1a520*/  LDSM.16.MT88.4 R24, [R196+0xe800] ;  /* 0x00e80000c418783b */ /* 0x000fe20000004200 */
[----:B------:R-:W-:Y:S02]  /*1a530*/  FFMA.FTZ R161, R21, c[0x0][0x23c], -R150 ;  /* 0x00008f0015a17a23 */ /* 0x000fe40000010896 */
[--C-:B------:R-:W-:Y:S01]  /*1a540*/  FFMA.FTZ R173, R170, c[0x0][0x23c], -R153.reuse ;  /* 0x00008f00aaad7a23 */ /* 0x100fe20000010899 */
[----:B------:R-:W4:Y:S01]  /*1a550*/  MUFU.EX2 R141, R141 ;  /* 0x0000008d008d7308 */ /* 0x000f220000000800 */
[----:B---3--:R-:W-:Y:S01]  /*1a560*/  F2FP.PACK_AB R4, R143, R144 ;  /* 0x000000908f04723e */ /* 0x008fe200000000ff */
[----:B------:R-:W-:Y:S01]  /*1a570*/  LDSM.16.MT88.4 R20, [R194+0xe800] ;  /* 0x00e80000c214783b */ /* 0x000fe20000004200 */
[--C-:B------:R-:W-:Y:S02]  /*1a580*/  FFMA.FTZ R175, R166, c[0x0][0x23c], -R153.reuse ;  /* 0x00008f00a6af7a23 */ /* 0x100fe40000010899 */
[----:B------:R-:W-:-:S02]  /*1a590*/  FFMA.FTZ R172, R172, c[0x0][0x23c], -R153 ;  /* 0x00008f00acac7a23 */ /* 0x000fc40000010899 */
[--C-:B------:R-:W-:Y:S01]  /*1a5a0*/  FFMA.FTZ R168, R168, c[0x0][0x23c], -R153.reuse ;  /* 0x00008f00a8a87a23 */ /* 0x100fe20000010899 */
[----:B------:R-:W3:Y:S01]  /*1a5b0*/  MUFU.EX2 R2, R2 ;  /* 0x0000000200027308 */ /* 0x000ee20000000800 */
[--C-:B------:R-:W-:Y:S02]  /*1a5c0*/  FFMA.FTZ R166, R171, c[0x0][0x23c], -R150.reuse ;  /* 0x00008f00aba67a23 */ /* 0x100fe40000010896 */
[--C-:B------:R-:W-:Y:S02]  /*1a5d0*/  FFMA.FTZ R169, R169, c[0x0][0x23c], -R150.reuse ;  /* 0x00008f00a9a97a23 */ /* 0x100fe40000010896 */
[--C-:B------:R-:W-:Y:S02]  /*1a5e0*/  FFMA.FTZ R167, R167, c[0x0][0x23c], -R150.reuse ;  /* 0x00008f00a7a77a23 */ /* 0x100fe40000010896 */
[----:B------:R-:W-:Y:S01]  /*1a5f0*/  FFMA.FTZ R170, R163, c[0x0][0x23c], -R150 ;  /* 0x00008f00a3aa7a23 */ /* 0x000fe20000010896 */
[----:B------:R-:W-:Y:S01]  /*1a600*/  MUFU.EX2 R0, R0 ;  /* 0x0000000000007308 */ /* 0x000fe20000000800 */
[----:B----4-:R-:W-:Y:S01]  /*1a610*/  F2FP.PACK_AB R6, R141, R142 ;  /* 0x0000008e8d06723e */ /* 0x010fe200000000ff */
[----:B------:R-:W-:-:S02]  /*1a620*/  FFMA.FTZ R163, R152, c[0x0][0x23c], -R153 ;  /* 0x00008f0098a37a23 */ /* 0x000fc40000010899 */
[--C-:B------:R-:W-:Y:S02]  /*1a630*/  FFMA.FTZ R154, R154, c[0x0][0x23c], -R153.reuse ;  /* 0x00008f009a9a7a23 */ /* 0x100fe40000010899 */
[----:B------:R-:W-:Y:S02]  /*1a640*/  FFMA.FTZ R152, R138, c[0x0][0x23c], -R153 ;  /* 0x00008f008a987a23 */ /* 0x000fe40000010899 */
[----:B------:R-:W4:Y:S01]  /*1a650*/  MUFU.EX2 R147, R147 ;  /* 0x0000009300937308 */ /* 0x000f220000000800 */
[----:B---3--:R-:W-:Y:S01]  /*1a660*/  F2FP.PACK_AB R5, R2, R140 ;  /* 0x0000008c0205723e */ /* 0x008fe200000000ff */
[--C-:B------:R-:W-:Y:S02]  /*1a670*/  FFMA.FTZ R151, R151, c[0x0][0x23c], -R150.reuse ;  /* 0x00008f0097977a23 */ /* 0x100fe40000010896 */
[--C-:B------:R-:W-:Y:S02]  /*1a680*/  FFMA.FTZ R174, R137, c[0x0][0x23c], -R150.reuse ;  /* 0x00008f0089ae7a23 */ /* 0x100fe40000010896 */
[----:B------:R-:W-:-:S02]  /*1a690*/  FFMA.FTZ R171, R139, c[0x0][0x23c], -R150 ;  /* 0x00008f008bab7a23 */ /* 0x000fc40000010896 */
[----:B------:R-:W3:Y:S01]  /*1a6a0*/  MUFU.EX2 R148, R148 ;  /* 0x0000009400947308 */ /* 0x000ee20000000800 */
[----:B------:R-:W-:Y:S02]  /*1a6b0*/  FFMA.FTZ R153, R136, c[0x0][0x23c], -R153 ;  /* 0x00008f0088997a23 */ /* 0x000fe40000010899 */
[----:B------:R-:W-:Y:S01]  /*1a6c0*/  FFMA.FTZ R150, R149, c[0x0][0x23c], -R150 ;  /* 0x00008f0095967a23 */ /* 0x000fe20000010896 */
[----:B------:R-:W-:Y:S04]  /*1a6d0*/  LDSM.16.MT88.4 R136, [R194+0xd800] ;  /* 0x00d80000c288783b */ /* 0x000fe80000004200 */
[----:B------:R-:W5:Y:S01]  /*1a6e0*/  MUFU.EX2 R3, R3 ;  /* 0x0000000300037308 */ /* 0x000f620000000800 */
[----:B----4-:R-:W-:Y:S01]  /*1a6f0*/  F2FP.PACK_AB R7, R147, R0 ;  /* 0x000000009307723e */ /* 0x010fe200000000ff */
[----:B---3--:R-:W-:-:S06]  /*1a700*/  FMUL.FTZ R120, R120, R148 ;  /* 0x0000009478787220 */ /* 0x008fcc0000410000 */
[----:B------:R-:W-:Y:S01]  /*1a710*/  MUFU.EX2 R155, R155 ;  /* 0x0000009b009b7308 */ /* 0x000fe20000000800 */
[-C--:B------:R-:W-:Y:S02]  /*1a720*/  FMUL.FTZ R121, R121, R148.reuse ;  /* 0x0000009479797220 */ /* 0x080fe40000410000 */
[-C--:B------:R-:W-:Y:S02]  /*1a730*/  FMUL.FTZ R116, R116, R148.reuse ;  /* 0x0000009474747220 */ /* 0x080fe40000410000 */
[----:B------:R-:W-:Y:S02]  /*1a740*/  FMUL.FTZ R117, R117, R148 ;  /* 0x0000009475757220 */ /* 0x000fe40000410000 */
[-C--:B-----5:R-:W-:Y:S01]  /*1a750*/  FMUL.FTZ R122, R122, R3.reuse ;  /* 0x000000037a7a7220 */ /* 0x0a0fe20000410000 */
        /* <DEDUP_REMOVED lines=296> */
.L_x_3290:
        /* <DEDUP_REMOVED lines=13> */
.L_x_3300:
        /* <DEDUP_REMOVED lines=66> */
.L_x_3297:
        /* <DEDUP_REMOVED lines=385> */
.L_x_3299:
        /* <DEDUP_REMOVED lines=92> */
.L_x_3298:
        /* <DEDUP_REMOVED lines=522> */
.L_x_3296:
        /* <DEDUP_REMOVED lines=281> */
.L_x_3302:
[----:B--23--:R-:W-:Y:S05]  /*20ed0*/  BSYNC B0 ;  /* 0x0000000000007941 */ /* 0x00cfea0003800000 */
.L_x_3301:
        /* <DEDUP_REMOVED lines=19> */
.L_x_3304:
[----:B------:R-:W-:Y:S05]  /*21010*/  BSYNC B0 ;  /* 0x0000000000007941 */ /* 0x000fea0003800000 */
.L_x_3303:
        /* <DEDUP_REMOVED lines=11> */
.L_x_3306:
[----:B------:R-:W-:Y:S05]  /*210d0*/  BSYNC B0 ;  /* 0x0000000000007941 */ /* 0x000fea0003800000 */
.L_x_3305:
        /* <DEDUP_REMOVED lines=11> */
.L_x_3308:
[----:B------:R-:W-:Y:S05]  /*21190*/  BSYNC B0 ;  /* 0x0000000000007941 */ /* 0x000fea0003800000 */
.L_x_3307:
        /* <DEDUP_REMOVED lines=11> */
.L_x_3310:
[----:B------:R-:W-:Y:S05]  /*21250*/  BSYNC B0 ;  /* 0x0000000000007941 */ /* 0x000fea0003800000 */
.L_x_3309:
        /* <DEDUP_REMOVED lines=11> */
.L_x_3312:
[----:B------:R-:W-:Y:S05]  /*21310*/  BSYNC B0 ;  /* 0x0000000000007941 */ /* 0x000fea0003800000 */
.L_x_3311:
        /* <DEDUP_REMOVED lines=11> */
.L_x_3314:
[----:B------:R-:W-:Y:S05]  /*213d0*/  BSYNC B0 ;  /* 0x0000000000007941 */ /* 0x000fea0003800000 */
.L_x_3313:
        /* <DEDUP_REMOVED lines=11> */
.L_x_3316:
[----:B------:R-:W-:Y:S05]  /*21490*/  BSYNC B0 ;  /* 0x0000000000007941 */ /* 0x000fea0003800000 */
.L_x_3315:
        /* <DEDUP_REMOVED lines=12> */
.L_x_3317:
        /* <DEDUP_REMOVED lines=10> */
.L_x_7367:


//--------------------- .text._ZN5flash24flash_fwd_splitkv_kernelI23Flash_fwd_kernel_traitsILi192ELi64ELi64ELi4ELb0ELb0EN7cutlass6half_tE19Flash_kernel_traitsILi192ELi64ELi64ELi4ES3_EELb0ELb0ELb0ELb0ELb1ELb0ELb0ELb0EEEvNS_16Flash_fwd_paramsE --------------------------
	.section	.text._ZN5flash24flash_fwd_splitkv_kernelI23Flash_fwd_kernel_traitsILi192ELi64ELi64ELi4ELb0ELb0EN7cutlass6half_tE19Flash_kernel_traitsILi192ELi64ELi64ELi4ES3_EELb0ELb0ELb0ELb0ELb1ELb0ELb0ELb0EEEvNS_16Flash_fwd_paramsE,"ax",@progbits
	.sectioninfo	@"SHI_REGISTERS=223"
	.align	128
        .global         _ZN5flash24flash_fwd_splitkv_kernelI23Flash_fwd_kernel_traitsILi192ELi64ELi64ELi4ELb0ELb0EN7cutlass6half_tE19Flash_kernel_traitsILi192ELi64ELi64ELi4ES3_EELb0ELb0ELb0ELb0ELb1ELb0ELb0ELb0EEEvNS_16Flash_fwd_paramsE
        .type           _ZN5flash24flash_fwd_splitkv_kernelI23Flash_fwd_kernel_traitsILi192ELi64ELi64ELi4ELb0ELb0EN7cutlass6half_tE19Flash_kernel_traitsILi192ELi64ELi64ELi4ES3_EELb0ELb0ELb0ELb0ELb1ELb0ELb0ELb0EEEvNS_16Flash_fwd_paramsE,@function
        .size           _ZN5flash24flash_fwd_splitkv_kernelI23Flash_fwd_kernel_traitsILi192ELi64ELi64ELi4ELb0ELb0EN7cutlass6half_tE19Flash_kernel_traitsILi192ELi64ELi64ELi4ES3_EELb0ELb0ELb0ELb0ELb1ELb0ELb0ELb0EEEvNS_16Flash_fwd_paramsE,(.L_x_7368 - _ZN5flash24flash_fwd_splitkv_kernelI23Flash_fwd_kernel_traitsILi192ELi64ELi64ELi4ELb0ELb0EN7cutlass6half_tE19Flash_kernel_traitsILi192ELi64ELi64ELi4ES3_EELb0ELb0ELb0ELb0ELb1ELb0ELb0ELb0EEEvNS_16Flash_fwd_paramsE)
        .other          _ZN5flash24flash_fwd_splitkv_kernelI23Flash_fwd_kernel_traitsILi192ELi64ELi64ELi4ELb0ELb0EN7cutlass6half_tE19Flash_kernel_traitsILi192ELi64ELi64ELi4ES3_EELb0ELb0ELb0ELb0ELb1ELb0ELb0ELb0EEEvNS_16Flash_fwd_paramsE,@"STO_CUDA_ENTRY STV_DEFAULT"
_ZN5flash24flash_fwd_splitkv_kernelI23Flash_fwd_kernel_traitsILi192ELi64ELi64ELi4ELb0ELb0EN7cutlass6half_tE19Flash_kernel_traitsILi192ELi64ELi64ELi4ES3_EELb0ELb0ELb0ELb0ELb1ELb0ELb0ELb0EEEvNS_16Flash_fwd_paramsE:
.text._ZN5flash24flash_fwd_splitkv_kernelI23Flash_fwd_kernel_traitsILi192ELi64ELi64ELi4ELb0ELb0EN7cutlass6half_tE19Flash_kernel_traitsILi192ELi64ELi64ELi4ES3_EELb0ELb0ELb0ELb0ELb1ELb0ELb0ELb0EEEvNS_16Flash_fwd_paramsE:
        /* <DEDUP_REMOVED lines=34> */
.L_x_3318:
[----:B-1-34-:R-:W-:Y:S02]  /*0220*/  MOV R2, c[0x0][0x218] ;  /* 0x0000860000027a02 */ /* 0x01afe40000000f00 */
.L_x_3319:
        /* <DEDUP_REMOVED lines=33> */
[----:B------:R-:W-:-:S02]  /*0440*/  IMAD.IADD R6, R81, 0x1, -R6 ;  /* 0x0000000151067824 */ /* 0x000fc400078e0a06 */
[----:B------:R-:W-:Y:S01]  /*0450*/  @!P0 SHF.R.S32.HI R5, RZ, 0x1f, R4 ;  /* 0x0000001fff058819 */ /* 0x000fe20000011404 */
[----:B------:R-:W-:-:S04]  /*0460*/  @!P0 IMAD.WIDE.U32 R10, R4, c[0x0][0x1e0], RZ ;  /* 0x00007800040a8a25 */ /* 0x000fc800078e00ff */
[----:B------:R-:W-:Y:S02]  /*0470*/  IMAD.SHL.U32 R6, R6, 0x8, RZ ;  /* 0x0000000806067824 */ /* 0x000fe400078e00ff */
[----:B------:R-:W-:Y:S02]  /*0480*/  @!P0 IMAD R5, R5, c[0x0][0x1e0], RZ ;  /* 0x0000780005058a24 */ /* 0x000fe400078e02ff */
[----:B------:R-:W-:Y:S01]  /*0490*/  @P0 IMAD.WIDE.U32 R8, R202, c[0x0][0x1e8], RZ ;  /* 0x00007a00ca080a25 */ /* 0x000fe200078e00ff */
[--C-:B------:R-:W-:Y:S02]  /*04a0*/  SHF.R.S32.HI R7, RZ, 0x1f, R6.reuse ;  /* 0x0000001fff077819 */ /* 0x100fe40000011406 */
[----:B------:R-:W-:Y:S01]  /*04b0*/  @!P0 MOV R8, R10 ;  /* 0x0000000a00088202 */ /* 0x000fe20000000f00 */
[----:B------:R-:W-:Y:S02]  /*04c0*/  @!P0 IMAD R5, R4, c[0x0][0x1e4], R5 ;  /* 0x0000790004058a24 */ /* 0x000fe400078e0205 */
[----:B------:R-:W-:-:S04]  /*04d0*/  IMAD.WIDE.U32 R6, R199, c[0x0][0x1e8], R6 ;  /* 0x00007a00c7067a25 */ /* 0x000fc800078e0006 */
[----:B------:R-:W-:Y:S02]  /*04e0*/  @P0 IMAD R202, R202, c[0x0][0x1ec], R9 ;  /* 0x00007b00caca0a24 */ /* 0x000fe400078e0209 */
[----:B------:R-:W-:Y:S01]  /*04f0*/  @!P0 IMAD.IADD R202, R11, 0x1, R5 ;  /* 0x000000010bca8824 */ /* 0x000fe200078e0205 */
[----:B------:R-:W-:Y:S01]  /*0500*/  IADD3 R8, P0, R8, R6, RZ ;  /* 0x0000000608087210 */ /* 0x000fe20007f1e0ff */
[----:B------:R-:W-:Y:S01]  /*0510*/  IMAD R9, R199, c[0x0][0x1ec], R2 ;  /* 0x00007b00c7097a24 */ /* 0x000fe200078e0202 */
[--C-:B------:R-:W-:Y:S01]  /*0520*/  SHF.R.S32.HI R5, RZ, 0x1f, R18.reuse ;  /* 0x0000001fff057819 */ /* 0x100fe20000011412 */
[----:B------:R-:W-:-:S03]  /*0530*/  IMAD R4, R4, c[0x0][0x1c0], R18 ;  /* 0x0000700004047a24 */ /* 0x000fc600078e0212 */
[----:B------:R-:W-:Y:S01]  /*0540*/  IADD3.X R9, R202, R7, R9, P0, !PT ;  /* 0x00000007ca097210 */ /* 0x000fe200007fe409 */
[----:B------:R-:W-:Y:S01]  /*0550*/  IMAD R5, R5, c[0x0][0x1f0], RZ ;  /* 0x00007c0005057a24 */ /* 0x000fe200078e02ff */
[----:B------:R-:W-:Y:S01]  /*0560*/  ISETP.GE.AND P0, PT, R3, R0, PT ;  /* 0x000000000300720c */ /* 0x000fe20003f06270 */
[----:B------:R-:W-:Y:S01]  /*0570*/  IMAD R199, R4, c[0x0][0x214], R199 ;  /* 0x0000850004c77a24 */ /* 0x000fe200078e02c7 */
[----:B------:R-:W-:Y:S01]  /*0580*/  SHF.R.S32.HI R4, RZ, 0x1f, R3 ;  /* 0x0000001fff047819 */ /* 0x000fe20000011403 */
[C---:B------:R-:W-:Y:S02]  /*0590*/  IMAD R5, R18.reuse, c[0x0][0x1f4], R5 ;  /* 0x00007d0012057a24 */ /* 0x040fe400078e0205 */
[----:B------:R-:W-:-:S05]  /*05a0*/  IMAD.WIDE.U32 R18, R18, c[0x0][0x1f0], R8 ;  /* 0x00007c0012127a25 */ /* 0x000fca00078e0008 */
[----:B------:R-:W-:-:S03]  /*05b0*/  IADD3 R13, R19, R5, RZ ;  /* 0x00000005130d7210 */ /* 0x000fc60007ffe0ff */
[----:B------:R-:W-:Y:S05]  /*05c0*/  @P0 BRA `(.L_x_3322) ;  /* 0x000000a000000947 */ /* 0x000fea0003800000 */
[----:B------:R-:W-:Y:S01]  /*05d0*/  MOV R12, R18 ;  /* 0x00000012000c7202 */ /* 0x000fe20000000f00 */
[----:B------:R-:W-:-:S04]  /*05e0*/  IMAD R2, R4, c[0x0][0x1e8], RZ ;  /* 0x00007a0004027a24 */ /* 0x000fc800078e02ff */
[----:B------:R-:W-:-:S04]  /*05f0*/  IMAD.WIDE.U32 R6, R3, c[0x0][0x1e8], R12 ;  /* 0x00007a0003067a25 */ /* 0x000fc800078e000c */
[----:B------:R-:W-:Y:S01]  /*0600*/  IMAD R2, R3, c[0x0][0x1ec], R2 ;  /* 0x00007b0003027a24 */ /* 0x000fe200078e0202 */
[----:B------:R-:W-:-:S04]  /*0610*/  LEA R8, P0, R6, c[0x0][0x1d0], 0x1 ;  /* 0x0000740006087a11 */ /* 0x000fc800078008ff */
[----:B------:R-:W-:-:S04]  /*0620*/  IADD3 R2, R7, R2, RZ ;  /* 0x0000000207027210 */ /* 0x000fc80007ffe0ff */
[----:B------:R-:W-:-:S05]  /*0630*/  LEA.HI.X R9, R6, c[0x0][0x1d4], R2, 0x1, P0 ;  /* 0x0000750006097a11 */ /* 0x000fca00000f0c02 */
[----:B------:R1:W-:Y:S04]  /*0640*/  STG.E.128 [R8.64], RZ ;  /* 0x000000ff08007986 */ /* 0x0003e8000c101d0c */
[----:B------:R1:W-:Y:S04]  /*0650*/  STG.E.128 [R8.64+0x80], RZ ;  /* 0x000080ff08007986 */ /* 0x0003e8000c101d0c */
[----:B------:R1:W-:Y:S02]  /*0660*/  STG.E.128 [R8.64+0x100], RZ ;  /* 0x000100ff08007986 */ /* 0x0003e4000c101d0c */
.L_x_3322:
[----:B------:R-:W-:Y:S05]  /*0670*/  BSYNC B0 ;  /* 0x0000000000007941 */ /* 0x000fea0003800000 */
.L_x_3321:
[----:B-1----:R-:W-:Y:S01]  /*0680*/  IADD3 R9, R3, 0x10, RZ ;  /* 0x0000001003097810 */ /* 0x002fe20007ffe0ff */
[----:B------:R-:W-:Y:S03]  /*0690*/  BSSY B0, `(.L_x_3323) ;  /* 0x0000010000007945 */ /* 0x000fe60003800000 */
[----:B------:R-:W-:-:S13]  /*06a0*/  ISETP.GE.AND P0, PT, R9, R0, PT ;  /* 0x000000000900720c */ /* 0x000fda0003f06270 */
[----:B------:R-:W-:Y:S05]  /*06b0*/  @P0 BRA `(.L_x_3324) ;  /* 0x000000d000000947 */ /* 0x000fea0003800000 */
[----:B------:R-:W-:Y:S01]  /*06c0*/  IADD3 R5, P0, R3, 0x10, RZ ;  /* 0x0000001003057810 */ /* 0x000fe20007f1e0ff */
[----:B------:R-:W-:Y:S01]  /*06d0*/  IMAD.MOV.U32 R6, RZ, RZ, R18 ;  /* 0x000000ffff067224 */ /* 0x000fe200078e0012 */
[----:B------:R-:W-:-:S03]  /*06e0*/  MOV R7, R13 ;  /* 0x0000000d00077202 */ /* 0x000fc60000000f00 */
[----:B------:R-:W-:Y:S02]  /*06f0*/  IMAD.X R2, RZ, RZ, R4, P0 ;  /* 0x000000ffff027224 */ /* 0x000fe400000e0604 */
[----:B------:R-:W-:-:S04]  /*0700*/  IMAD.WIDE.U32 R6, R5, c[0x0][0x1e8], R6 ;  /* 0x00007a0005067a25 */ /* 0x000fc800078e0006 */
[----:B------:R-:W-:Y:S01]  /*0710*/  IMAD R2, R2, c[0x0][0x1e8], RZ ;  /* 0x00007a0002027a24 */ /* 0x000fe200078e02ff */
[----:B------:R-:W-:-:S03]  /*0720*/  LEA R10, P0, R6, c[0x0][0x1d0], 0x1 ;  /* 0x00007400060a7a11 */ /* 0x000fc600078008ff */
[----:B------:R-:W-:-:S05]  /*0730*/  IMAD R2, R5, c[0x0][0x1ec], R2 ;  /* 0x00007b0005027a24 */ /* 0x000fca00078e0202 */
[----:B------:R-:W-:-:S04]  /*0740*/  IADD3 R5, R7, R2, RZ ;  /* 0x0000000207057210 */ /* 0x000fc80007ffe0ff */
[----:B------:R-:W-:-:S05]  /*0750*/  LEA.HI.X R11, R6, c[0x0][0x1d4], R5, 0x1, P0 ;  /* 0x00007500060b7a11 */ /* 0x000fca00000f0c05 */
[----:B------:R1:W-:Y:S04]  /*0760*/  STG.E.128 [R10.64], RZ ;  /* 0x000000ff0a007986 */ /* 0x0003e8000c101d0c */
[----:B------:R1:W-:Y:S04]  /*0770*/  STG.E.128 [R10.64+0x80], RZ ;  /* 0x000080ff0a007986 */ /* 0x0003e8000c101d0c */
[----:B------:R1:W-:Y:S02]  /*0780*/  STG.E.128 [R10.64+0x100], RZ ;  /* 0x000100ff0a007986 */ /* 0x0003e4000c101d0c */
.L_x_3324:
[----:B------:R-:W-:Y:S05]  /*0790*/  BSYNC B0 ;  /* 0x0000000000007941 */ /* 0x000fea0003800000 */
.L_x_3323:
[----:B------:R-:W-:Y:S01]  /*07a0*/  IADD3 R7, R3, 0x20, RZ ;  /* 0x0000002003077810 */ /* 0x000fe20007ffe0ff */
[----:B------:R-:W-:Y:S03]  /*07b0*/  BSSY B0, `(.L_x_3325) ;  /* 0x0000010000007945 */ /* 0x000fe60003800000 */
[----:B------:R-:W-:-:S13]  /*07c0*/  ISETP.GE.AND P0, PT, R7, R0, PT ;  /* 0x000000000700720c */ /* 0x000fda0003f06270 */
[----:B------:R-:W-:Y:S05]  /*07d0*/  @P0 BRA `(.L_x_3326) ;  /* 0x000000d000000947 */ /* 0x000fea0003800000 */
[----:B------:R-:W-:Y:S01]  /*07e0*/  IADD3 R5, P0, R3, 0x20, RZ ;  /* 0x0000002003057810 */ /* 0x000fe20007f1e0ff */
[----:B-1----:R-:W-:Y:S01]  /*07f0*/  IMAD.MOV.U32 R10, RZ, RZ, R18 ;  /* 0x000000ffff0a7224 */ /* 0x002fe200078e0012 */
        /* <DEDUP_REMOVED lines=11> */
.L_x_3326:
[----:B------:R-:W-:Y:S05]  /*08b0*/  BSYNC B0 ;  /* 0x0000000000007941 */ /* 0x000fea0003800000 */
.L_x_3325:
[----:B-1----:R-:W-:Y:S01]  /*08c0*/  IADD3 R11, R3, 0x30, RZ ;  /* 0x00000030030b7810 */ /* 0x002fe20007ffe0ff */
[----:B------:R-:W-:Y:S03]  /*08d0*/  BSSY B0, `(.L_x_3327) ;  /* 0x000000f000007945 */ /* 0x000fe60003800000 */
[----:B------:R-:W-:-:S13]  /*08e0*/  ISETP.GE.AND P0, PT, R11, R0, PT ;  /* 0x000000000b00720c */ /* 0x000fda0003f06270 */
[----:B------:R-:W-:Y:S05]  /*08f0*/  @P0 BRA `(.L_x_3328) ;  /* 0x000000c000000947 */ /* 0x000fea0003800000 */
[----:B------:R-:W-:Y:S02]  /*0900*/  IADD3 R5, P0, R3, 0x30, RZ ;  /* 0x0000003003057810 */ /* 0x000fe40007f1e0ff */
[----:B------:R-:W-:Y:S02]  /*0910*/  MOV R12, R18 ;  /* 0x00000012000c7202 */ /* 0x000fe40000000f00 */
[----:B------:R-:W-:-:S03]  /*0920*/  IADD3.X R2, RZ, R4, RZ, P0, !PT ;  /* 0x00000004ff027210 */ /* 0x000fc600007fe4ff */
        /* <DEDUP_REMOVED lines=9> */
.L_x_3328:
[----:B------:R-:W-:Y:S05]  /*09c0*/  BSYNC B0 ;  /* 0x0000000000007941 */ /* 0x000fea0003800000 */
.L_x_3327:
[----:B------:R-:W-:-:S04]  /*09d0*/  LOP3.LUT P4, RZ, R81, 0x7, RZ, 0xc0, !PT ;  /* 0x0000000751ff7812 */ /* 0x000fc8000788c0ff */
[-C--:B------:R-:W-:Y:S02]  /*09e0*/  ISETP.GE.OR P3, PT, R3, R0.reuse, P4 ;  /* 0x000000000300720c */ /* 0x080fe40002766670 */
[-C--:B------:R-:W-:Y:S02]  /*09f0*/  ISETP.GE.OR P2, PT, R9, R0.reuse, P4 ;  /* 0x000000000900720c */ /* 0x080fe40002746670 */
[-C--:B------:R-:W-:Y:S02]  /*0a00*/  ISETP.GE.OR P1, PT, R7, R0.reuse, P4 ;  /* 0x000000000700720c */ /* 0x080fe40002726670 */
[----:B------:R-:W-:Y:S02]  /*0a10*/  IADD3 R3, P0, R199, R3, RZ ;  /* 0x00000003c7037210 */ /* 0x000fe40007f1e0ff */
[----:B------:R-:W-:Y:S02]  /*0a20*/  ISETP.GE.OR P4, PT, R11, R0, P4 ;  /* 0x000000000b00720c */ /* 0x000fe40002786670 */
[----:B------:R-:W-:-:S02]  /*0a30*/  LEA.HI.X.SX32 R4, R199, R4, 0x1, P0 ;  /* 0x00000004c7047211 */ /* 0x000fc400000f0eff */
[----:B------:R-:W-:-:S04]  /*0a40*/  LEA R6, P0, R3, c[0x0][0x200], 0x2 ;  /* 0x0000800003067a11 */ /* 0x000fc800078010ff */
[----:B------:R-:W-:Y:S01]  /*0a50*/  LEA.HI.X R7, R3, c[0x0][0x204], R4, 0x2, P0 ;  /* 0x0000810003077a11 */ /* 0x000fe200000f1404 */
[----:B------:R-:W-:Y:S02]  /*0a60*/  @!P3 IMAD.MOV.U32 R4, RZ, RZ, 0x7f800000 ;  /* 0x7f800000ff04b424 */ /* 0x000fe400078e00ff */
[----:B------:R-:W-:Y:S02]  /*0a70*/  @!P2 IMAD.MOV.U32 R3, RZ, RZ, 0x7f800000 ;  /* 0x7f800000ff03a424 */ /* 0x000fe400078e00ff */
[----:B------:R-:W-:Y:S01]  /*0a80*/  @!P1 IMAD.MOV.U32 R2, RZ, RZ, 0x7f800000 ;  /* 0x7f800000ff029424 */ /* 0x000fe200078e00ff */
[----:B------:R2:W-:Y:S04]  /*0a90*/  @!P3 STG.E [R6.64], R4 ;  /* 0x000000040600b986 */ /* 0x0005e8000c10190c */
[----:B------:R2:W-:Y:S04]  /*0aa0*/  @!P2 STG.E [R6.64+0x40], R3 ;  /* 0x000040030600a986 */ /* 0x0005e8000c10190c */
[----:B------:R2:W-:Y:S01]  /*0ab0*/  @!P1 STG.E [R6.64+0x80], R2 ;  /* 0x0000800206009986 */ /* 0x0005e2000c10190c */
[----:B------:R-:W-:Y:S05]  /*0ac0*/  @P4 EXIT ;  /* 0x000000000000494d */ /* 0x000fea0003800000 */
[----:B--2---:R-:W-:-:S05]  /*0ad0*/  MOV R3, 0x7f800000 ;  /* 0x7f80000000037802 */ /* 0x004fca0000000f00 */
[----:B------:R-:W-:Y:S01]  /*0ae0*/  STG.E [R6.64+0xc0], R3 ;  /* 0x0000c00306007986 */ /* 0x000fe2000c10190c */
[----:B------:R-:W-:Y:S05]  /*0af0*/  EXIT ;  /* 0x000000000000794d */ /* 0x000fea0003800000 */
.L_x_3320:
[----:B------:R-:W-:Y:S01]  /*0b00*/  ISETP.NE.U32.AND P0, PT, RZ, c[0x0][0x2b8], PT ;  /* 0x0000ae00ff007a0c */ /* 0x000fe20003f05070 */
[----:B------:R-:W-:Y:S01]  /*0b10*/  IMAD.MOV.U32 R5, RZ, RZ, R4 ;  /* 0x000000ffff057224 */ /* 0x000fe200078e0004 */
[----:B------:R-:W-:Y:S02]  /*0b20*/  ISETP.NE.U32.AND P2, PT, RZ, c[0x0][0x2c0], PT ;  /* 0x0000b000ff007a0c */ /* 0x000fe40003f45070 */
[----:B------:R-:W-:Y:S02]  /*0b30*/  ISETP.NE.AND.EX P0, PT, RZ, c[0x0][0x2bc], PT, P0 ;  /* 0x0000af00ff007a0c */ /* 0x000fe40003f05300 */
[----:B------:R-:W-:-:S11]  /*0b40*/  ISETP.NE.AND.EX P2, PT, RZ, c[0x0][0x2c4], PT, P2 ;  /* 0x0000b100ff007a0c */ /* 0x000fd60003f45320 */
[C---:B------:R-:W-:Y:S02]  /*0b50*/  @P0 IMAD.WIDE R10, R4.reuse, R3, c[0x0][0x2b8] ;  /* 0x0000ae00040a0625 */ /* 0x040fe400078e0203 */
[----:B------:R-:W-:Y:S02]  /*0b60*/  @P2 SHF.R.S32.HI R3, RZ, 0x1f, R4 ;  /* 0x0000001fff032819 */ /* 0x000fe40000011404 */
[----:B------:R-:W-:Y:S01]  /*0b70*/  @P2 IMAD.WIDE.U32 R8, R4, c[0x0][0x2c8], RZ ;  /* 0x0000b20004082a25 */ /* 0x000fe200078e00ff */
[----:B------:R-:W-:Y:S01]  /*0b80*/  CS2R R208, SRZ ;  /* 0x0000000000d07805 */ /* 0x000fe2000001ff00 */
[----:B------:R1:W5:Y:S01]  /*0b90*/  @P0 LDG.E R5, [R10.64] ;  /* 0x0000000c0a050981 */ /* 0x000362000c1e1900 */
[----:B------:R-:W-:Y:S01]  /*0ba0*/  PLOP3.LUT P0, PT, PT, PT, PT, 0x8, 0x0 ;  /* 0x000000000000781c */ /* 0x000fe20003f0e170 */
[----:B------:R-:W-:Y:S01]  /*0bb0*/  @P2 IMAD R3, R3, c[0x0][0x2c8], RZ ;  /* 0x0000b20003032a24 */ /* 0x000fe200078e02ff */
[----:B------:R-:W-:Y:S02]  /*0bc0*/  @P2 LEA R208, P1, R8, c[0x0][0x2c0], 0x2 ;  /* 0x0000b00008d02a11 */ /* 0x000fe400078210ff */
[----:B------:R-:W-:Y:S01]  /*0bd0*/  IABS R80, c[0x0][0x2d0] ;  /* 0x0000b40000507a13 */ /* 0x000fe20000000000 */
[----:B------:R-:W-:-:S04]  /*0be0*/  @P2 IMAD R3, R4, c[0x0][0x2cc], R3 ;  /* 0x0000b30004032a24 */ /* 0x000fc800078e0203 */
[----:B------:R-:W-:-:S05]  /*0bf0*/  @P2 IMAD.IADD R3, R9, 0x1, R3 ;  /* 0x0000000109032824 */ /* 0x000fca00078e0203 */
[----:B------:R-:W-:-:S04]  /*0c00*/  @P2 SHF.L.U64.HI R3, R8, 0x2, R3 ;  /* 0x0000000208032819 */ /* 0x000fc80000010203 */
[----:B------:R-:W-:Y:S02]  /*0c10*/  @P2 IADD3.X R209, R3, c[0x0][0x2c4], RZ, P1, !PT ;  /* 0x0000b10003d12a10 */ /* 0x000fe40000ffe4ff */
[----:B------:R-:W-:-:S04]  /*0c20*/  @P2 ISETP.NE.U32.AND P1, PT, R208, RZ, PT ;  /* 0x000000ffd000220c */ /* 0x000fc80003f25070 */
[----:B------:R-:W-:-:S13]  /*0c30*/  @P2 ISETP.NE.AND.EX P0, PT, R209, RZ, PT, P1 ;  /* 0x000000ffd100220c */ /* 0x000fda0003f05310 */
[----:B------:R-:W-:Y:S05]  /*0c40*/  @!P0 BRA `(.L_x_3329) ;  /* 0x000004a000008947 */ /* 0x000fea0003800000 */
[----:B-1----:R-:W1:Y:S01]  /*0c50*/  I2F.RP R10, R80 ;  /* 0x00000050000a7306 */ /* 0x002e620000209400 */
[----:B------:R-:W-:-:S04]  /*0c60*/  LEA R7, R2, 0xffffffc0, 0x6 ;  /* 0xffffffc002077811 */ /* 0x000fc800078e30ff */
[----:B------:R-:W-:-:S03]  /*0c70*/  IABS R3, R7 ;  /* 0x0000000700037213 */ /* 0x000fc60000000000 */
[----:B-1----:R-:W1:Y:S02]  /*0c80*/  MUFU.RCP R8, R10 ;  /* 0x0000000a00087308 */ /* 0x002e640000001000 */
[----:B-1----:R-:W-:-:S06]  /*0c90*/  IADD3 R8, R8, 0xffffffe, RZ ;  /* 0x0ffffffe08087810 */ /* 0x002fcc0007ffe0ff */
[----:B------:R-:W1:Y:S02]  /*0ca0*/  F2I.FTZ.U32.TRUNC.NTZ R9, R8 ;  /* 0x0000000800097305 */ /* 0x000e64000021f000 */
[----:B-1---5:R-:W-:Y:S02]  /*0cb0*/  IMAD.MOV R5, RZ, RZ, -R9 ;  /* 0x000000ffff057224 */ /* 0x022fe400078e0a09 */
[----:B------:R-:W-:Y:S02]  /*0cc0*/  IMAD.MOV.U32 R8, RZ, RZ, RZ ;  /* 0x000000ffff087224 */ /* 0x000fe400078e00ff */
[----:B------:R-:W-:-:S04]  /*0cd0*/  IMAD R5, R5, R80, RZ ;  /* 0x0000005005057224 */ /* 0x000fc800078e02ff */
[----:B------:R-:W-:Y:S01]  /*0ce0*/  IMAD.HI.U32 R6, R9, R5, R8 ;  /* 0x0000000509067227 */ /* 0x000fe200078e0008 */
[----:B------:R-:W-:-:S05]  /*0cf0*/  MOV R5, R3 ;  /* 0x0000000300057202 */ /* 0x000fca0000000f00 */
[----:B------:R-:W-:-:S04]  /*0d00*/  IMAD.HI.U32 R6, R6, R5, RZ ;  /* 0x0000000506067227 */ /* 0x000fc800078e00ff */
[----:B------:R-:W-:-:S04]  /*0d10*/  IMAD.MOV R3, RZ, RZ, -R6 ;  /* 0x000000ffff037224 */ /* 0x000fc800078e0a06 */
[----:B------:R-:W-:-:S05]  /*0d20*/  IMAD R3, R80, R3, R5 ;  /* 0x0000000350037224 */ /* 0x000fca00078e0205 */
[----:B------:R-:W-:-:S13]  /*0d30*/  ISETP.GT.U32.AND P2, PT, R80, R3, PT ;  /* 0x000000035000720c */ /* 0x000fda0003f44070 */
[-C--:B------:R-:W-:Y:S02]  /*0d40*/  @!P2 IADD3 R3, R3, -R80.reuse, RZ ;  /* 0x800000500303a210 */ /* 0x080fe40007ffe0ff */
[----:B------:R-:W-:Y:S02]  /*0d50*/  @!P2 IADD3 R6, R6, 0x1, RZ ;  /* 0x000000010606a810 */ /* 0x000fe40007ffe0ff */
[----:B------:R-:W-:Y:S02]  /*0d60*/  ISETP.GE.U32.AND P3, PT, R3, R80, PT ;  /* 0x000000500300720c */ /* 0x000fe40003f66070 */
[----:B------:R-:W-:Y:S02]  /*0d70*/  LOP3.LUT R3, R7, c[0x0][0x2d0], RZ, 0x3c, !PT ;  /* 0x0000b40007037a12 */ /* 0x000fe400078e3cff */
[----:B------:R-:W-:Y:S02]  /*0d80*/  ISETP.NE.AND P2, PT, RZ, c[0x0][0x2d0], PT ;  /* 0x0000b400ff007a0c */ /* 0x000fe40003f45270 */
[----:B------:R-:W-:-:S07]  /*0d90*/  ISETP.GE.AND P1, PT, R3, RZ, PT ;  /* 0x000000ff0300720c */ /* 0x000fce0003f26270 */
[----:B------:R-:W-:-:S05]  /*0da0*/  @P3 IADD3 R6, R6, 0x1, RZ ;  /* 0x0000000106063810 */ /* 0x000fca0007ffe0ff */
[----:B------:R-:W-:-:S05]  /*0db0*/  IMAD.MOV.U32 R5, RZ, RZ, R6 ;  /* 0x000000ffff057224 */ /* 0x000fca00078e0006 */
[----:B------:R-:W-:Y:S02]  /*0dc0*/  @!P1 IADD3 R5, -R5, RZ, RZ ;  /* 0x000000ff05059210 */ /* 0x000fe40007ffe1ff */
[----:B------:R-:W-:-:S05]  /*0dd0*/  @!P2 LOP3.LUT R5, RZ, c[0x0][0x2d0], RZ, 0x33, !PT ;  /* 0x0000b400ff05aa12 */ /* 0x000fca00078e33ff */
[----:B------:R-:W-:-:S05]  /*0de0*/  IMAD.WIDE R14, R5, 0x4, R208 ;  /* 0x00000004050e7825 */ /* 0x000fca00078e02d0 */
[----:B------:R-:W2:Y:S01]  /*0df0*/  LDG.E R8, [R14.64] ;  /* 0x0000000c0e087981 */ /* 0x000ea2000c1e1900 */
[----:B------:R-:W-:Y:S02]  /*0e00*/  IABS R3, c[0x0][0x1c8] ;  /* 0x0000720000037a13 */ /* 0x000fe40000000000 */
[----:B------:R-:W-:Y:S02]  /*0e10*/  MOV R10, RZ ;  /* 0x000000ff000a7202 */ /* 0x000fe40000000f00 */
[----:B------:R-:W1:Y:S08]  /*0e20*/  I2F.RP R12, R3 ;  /* 0x00000003000c7306 */ /* 0x000e700000209400 */
        /* <DEDUP_REMOVED lines=33> */
[C---:B------:R-:W-:Y:S01]  /*1040*/  IMAD R3, R7.reuse, c[0x0][0x19c], R6 ;  /* 0x0000670007037a24 */ /* 0x040fe200078e0206 */
[----:B------:R-:W-:Y:S01]  /*1050*/  MOV R14, R8 ;  /* 0x00000008000e7202 */ /* 0x000fe20000000f00 */
[----:B------:R-:W-:Y:S01]  /*1060*/  IMAD.WIDE.U32 R82, R7, c[0x0][0x198], R12 ;  /* 0x0000660007527a25 */ /* 0x000fe200078e000c */
[----:B------:R-:W-:-:S03]  /*1070*/  SHF.R.S32.HI R13, RZ, 0x1f, R20 ;  /* 0x0000001fff0d7819 */ /* 0x000fc60000011414 */
[----:B------:R-:W-:Y:S02]  /*1080*/  IMAD.IADD R83, R83, 0x1, R3 ;  /* 0x0000000153537824 */ /* 0x000fe400078e0203 */
[----:B------:R-:W-:Y:S02]  /*1090*/  IMAD R3, R13, c[0x0][0x1b0], RZ ;  /* 0x00006c000d037a24 */ /* 0x000fe400078e02ff */
[----:B------:R-:W-:-:S04]  /*10a0*/  IMAD.WIDE.U32 R82, R20, c[0x0][0x1b0], R82 ;  /* 0x00006c0014527a25 */ /* 0x000fc800078e0052 */
[----:B------:R-:W-:Y:S02]  /*10b0*/  IMAD R3, R20, c[0x0][0x1b4], R3 ;  /* 0x00006d0014037a24 */ /* 0x000fe400078e0203 */
[----:B------:R-:W-:-:S03]  /*10c0*/  IMAD.IADD R15, R9, 0x1, R15 ;  /* 0x00000001090f7824 */ /* 0x000fc600078e020f */
[----:B------:R-:W-:Y:S01]  /*10d0*/  IADD3 R3, R83, R3, RZ ;  /* 0x0000000353037210 */ /* 0x000fe20007ffe0ff */
[----:B------:R-:W-:Y:S05]  /*10e0*/  BRA `(.L_x_3330) ;  /* 0x0000042000007947 */ /* 0x000fea0003800000 */
.L_x_3329:
        /* <DEDUP_REMOVED lines=14> */
[----:B------:R-:W-:-:S04]  /*11d0*/  IADD3 R3, R11, R8, RZ ;  /* 0x000000080b037210 */ /* 0x000fc80007ffe0ff */
.L_x_3331:
[----:B------:R-:W-:Y:S01]  /*11e0*/  IABS R9, c[0x0][0x1c8] ;  /* 0x0000720000097a13 */ /* 0x000fe20000000000 */
[----:B------:R-:W-:Y:S01]  /*11f0*/  IMAD.MOV.U32 R17, RZ, RZ, R3 ;  /* 0x000000ffff117224 */ /* 0x000fe200078e0003 */
[----:B------:R-:W-:Y:S02]  /*1200*/  MOV R16, R10 ;  /* 0x0000000a00107202 */ /* 0x000fe40000000f00 */
[----:B------:R-:W1:Y:S01]  /*1210*/  I2F.RP R11, R9 ;  /* 0x00000009000b7306 */ /* 0x000e620000209400 */
[----:B------:R-:W-:-:S07]  /*1220*/  @P4 IADD3 R15, R6, R15, RZ ;  /* 0x0000000f060f4210 */ /* 0x000fce0007ffe0ff */
[----:B-1----:R-:W1:Y:S02]  /*1230*/  MUFU.RCP R12, R11 ;  /* 0x0000000b000c7308 */ /* 0x002e640000001000 */
[----:B-1----:R-:W-:-:S06]  /*1240*/  IADD3 R12, R12, 0xffffffe, RZ ;  /* 0x0ffffffe0c0c7810 */ /* 0x002fcc0007ffe0ff */
[----:B------:R-:W1:Y:S02]  /*1250*/  F2I.FTZ.U32.TRUNC.NTZ R13, R12 ;  /* 0x0000000c000d7305 */ /* 0x000e64000021f000 */
[----:B-1----:R-:W-:Y:S01]  /*1260*/  IMAD.MOV R7, RZ, RZ, -R13 ;  /* 0x000000ffff077224 */ /* 0x002fe200078e0a0d */
[----:B------:R-:W-:-:S03]  /*1270*/  MOV R12, RZ ;  /* 0x000000ff000c7202 */ /* 0x000fc60000000f00 */
        /* <DEDUP_REMOVED lines=8> */
[----:B------:R-:W-:Y:S02]  /*1300*/  ISETP.GE.AND P2, PT, R7, RZ, PT ;  /* 0x000000ff0700720c */ /* 0x000fe40003f46270 */
[----:B------:R-:W-:-:S04]  /*1310*/  LEA R7, R2, 0xffffffc0, 0x6 ;  /* 0xffffffc002077811 */ /* 0x000fc800078e30ff */
[----:B------:R-:W-:Y:S01]  /*1320*/  SHF.R.S32.HI R11, RZ, 0x1f, R7 ;  /* 0x0000001fff0b7819 */ /* 0x000fe20000011407 */
[----:B------:R-:W-:-:S04]  /*1330*/  IMAD.WIDE.U32 R16, R7, c[0x0][0x198], R16 ;  /* 0x0000660007107a25 */ /* 0x000fc800078e0010 */
[-C--:B------:R-:W-:Y:S02]  /*1340*/  @!P1 IADD3 R8, R8, -R9.reuse, RZ ;  /* 0x8000000908089210 */ /* 0x080fe40007ffe0ff */
[----:B------:R-:W-:Y:S02]  /*1350*/  @!P1 IADD3 R20, R20, 0x1, RZ ;  /* 0x0000000114149810 */ /* 0x000fe40007ffe0ff */
[----:B------:R-:W-:Y:S01]  /*1360*/  ISETP.GE.U32.AND P3, PT, R8, R9, PT ;  /* 0x000000090800720c */ /* 0x000fe20003f66070 */
[----:B------:R-:W-:Y:S01]  /*1370*/  IMAD R8, R11, c[0x0][0x198], RZ ;  /* 0x000066000b087a24 */ /* 0x000fe200078e02ff */
[----:B------:R-:W-:-:S03]  /*1380*/  ISETP.NE.AND P1, PT, RZ, c[0x0][0x1c8], PT ;  /* 0x00007200ff007a0c */ /* 0x000fc60003f25270 */
[----:B------:R-:W-:Y:S02]  /*1390*/  IMAD R3, R7, c[0x0][0x19c], R8 ;  /* 0x0000670007037a24 */ /* 0x000fe400078e0208 */
[----:B------:R-:W-:-:S04]  /*13a0*/  @P4 IMAD.WIDE.U32 R8, R15, c[0x0][0x1a0], RZ ;  /* 0x000068000f084a25 */ /* 0x000fc800078e00ff */
[----:B------:R-:W-:Y:S01]  /*13b0*/  IMAD.IADD R17, R17, 0x1, R3 ;  /* 0x0000000111117824 */ /* 0x000fe200078e0203 */
[----:B------:R-:W-:Y:S01]  /*13c0*/  @P4 MOV R14, R8 ;  /* 0x00000008000e4202 */ /* 0x000fe20000000f00 */
[----:B------:R-:W-:Y:S01]  /*13d0*/  @P4 IMAD R15, R15, c[0x0][0x1a4], R9 ;  /* 0x000069000f0f4a24 */ /* 0x000fe200078e0209 */
[----:B------:R-:W-:-:S05]  /*13e0*/  @P3 IADD3 R20, R20, 0x1, RZ ;  /* 0x0000000114143810 */ /* 0x000fca0007ffe0ff */
[----:B------:R-:W-:Y:S01]  /*13f0*/  @!P2 IMAD.MOV R20, RZ, RZ, -R20 ;  /* 0x000000ffff14a224 */ /* 0x000fe200078e0a14 */
        /* <DEDUP_REMOVED lines=17> */
.L_x_3330:
[----:B------:R-:W-:Y:S01]  /*1510*/  ISETP.NE.AND P1, PT, R202, -0x1, PT ;  /* 0xffffffffca00780c */ /* 0x000fe20003f25270 */
[----:B------:R-:W-:Y:S01]  /*1520*/  IMAD.IADD R199, R0, 0x1, -R199 ;  /* 0x0000000100c77824 */ /* 0x000fe200078e0ac7 */
[----:B------:R-:W-:Y:S01]  /*1530*/  SHF.R.S32.HI R8, RZ, 0x1f, R81 ;  /* 0x0000001fff087819 */ /* 0x000fe20000011451 */
[----:B------:R-:W-:-:S03]  /*1540*/  IMAD R13, R13, c[0x0][0x1b8], RZ ;  /* 0x00006e000d0d7a24 */ /* 0x000fc600078e02ff */
[----:B------:R-:W-:Y:S01]  /*1550*/  LEA.HI R206, R8, R81, RZ, 0x3 ;  /* 0x0000005108ce7211 */ /* 0x000fe200078f18ff */
[----:B------:R-:W-:-:S03]  /*1560*/  IMAD R30, R20, c[0x0][0x1bc], R13 ;  /* 0x00006f00141e7a24 */ /* 0x000fc600078e020d */
[----:B------:R-:W-:Y:S02]  /*1570*/  LOP3.LUT R0, R206, 0xfffffff8, RZ, 0xc0, !PT ;  /* 0xfffffff8ce007812 */ /* 0x000fe400078ec0ff */
[----:B------:R-:W-:Y:S01]  /*1580*/  SHF.R.S32.HI R206, RZ, 0x3, R206 ;  /* 0x00000003ffce7819 */ /* 0x000fe200000114ce */
[----:B------:R-:W-:Y:S01]  /*1590*/  @P1 IMAD.WIDE.U32 R22, R202, c[0x0][0x190], RZ ;  /* 0x00006400ca161a25 */ /* 0x000fe200078e00ff */
[----:B------:R-:W-:Y:S02]  /*15a0*/  @!P1 SHF.R.S32.HI R9, RZ, 0x1f, R4 ;  /* 0x0000001fff099819 */ /* 0x000fe40000011404 */
[----:B------:R-:W-:Y:S01]  /*15b0*/  IADD3 R10, R206, 0x20, RZ ;  /* 0x00000020ce0a7810 */ /* 0x000fe20007ffe0ff */
[----:B------:R-:W-:Y:S01]  /*15c0*/  @!P1 IMAD.WIDE.U32 R16, R4, c[0x0][0x178], RZ ;  /* 0x00005e0004109a25 */ /* 0x000fe200078e00ff */
[----:B------:R-:W-:Y:S02]  /*15d0*/  IADD3 R12, R206, 0x30, RZ ;  /* 0x00000030ce0c7810 */ /* 0x000fe40007ffe0ff */
[----:B------:R-:W-:Y:S01]  /*15e0*/  SHF.R.S32.HI R207, RZ, 0x1f, R206 ;  /* 0x0000001fffcf7819 */ /* 0x000fe200000114ce */
[----:B------:R-:W-:Y:S01]  /*15f0*/  IMAD.IADD R0, R81, 0x1, -R0 ;  /* 0x0000000151007824 */ /* 0x000fe200078e0a00 */
[----:B------:R-:W-:Y:S01]  /*1600*/  ISETP.GE.AND P3, PT, R12, R199, PT ;  /* 0x000000c70c00720c */ /* 0x000fe20003f66270 */
[----:B------:R-:W-:-:S02]  /*1610*/  @!P1 IMAD R9, R9, c[0x0][0x178], RZ ;  /* 0x00005e0009099a24 */ /* 0x000fc400078e02ff */
[----:B------:R-:W-:Y:S02]  /*1620*/  @P1 IMAD.MOV.U32 R6, RZ, RZ, R22 ;  /* 0x000000ffff061224 */ /* 0x000fe400078e0016 */
[----:B------:R-:W-:Y:S01]  /*1630*/  @!P1 IMAD.MOV.U32 R6, RZ, RZ, R16 ;  /* 0x000000ffff069224 */ /* 0x000fe200078e0010 */
[----:B------:R-:W-:Y:S01]  /*1640*/  IADD3 R16, R206, 0x10, RZ ;  /* 0x00000010ce107810 */ /* 0x000fe20007ffe0ff */
[----:B------:R-:W-:Y:S02]  /*1650*/  IMAD.SHL.U32 R204, R0, 0x8, RZ ;  /* 0x0000000800cc7824 */ /* 0x000fe400078e00ff */
[----:B------:R-:W-:Y:S01]  /*1660*/  @!P1 IMAD R9, R4, c[0x0][0x17c], R9 ;  /* 0x00005f0004099a24 */ /* 0x000fe200078e0209 */
[-C--:B------:R-:W-:Y:S01]  /*1670*/  ISETP.GE.AND P6, PT, R16, R199.reuse, PT ;  /* 0x000000c71000720c */ /* 0x080fe20003fc6270 */
[----:B-----5:R-:W-:Y:S01]  /*1680*/  @P1 IMAD R5, R202, c[0x0][0x194], R23 ;  /* 0x00006500ca051a24 */ /* 0x020fe200078e0217 */
[----:B------:R-:W-:Y:S01]  /*1690*/  SHF.R.S32.HI R4, RZ, 0x1f, R204 ;  /* 0x0000001fff047819 */ /* 0x000fe200000114cc */
[----:B------:R-:W-:Y:S01]  /*16a0*/  @!P1 IMAD.IADD R5, R17, 0x1, R9 ;  /* 0x0000000111059824 */ /* 0x000fe200078e0209 */
[----:B------:R-:W-:Y:S01]  /*16b0*/  IADD3 R22, P4, R204, R6, RZ ;  /* 0x00000006cc167210 */ /* 0x000fe20007f9e0ff */
[----:B------:R-:W-:Y:S01]  /*16c0*/  IMAD.WIDE R32, R33, 0x40, R206 ;  /* 0x0000004021207825 */ /* 0x000fe200078e02ce */
[----:B------:R-:W-:-:S02]  /*16d0*/  ISETP.GE.AND P1, PT, R10, R199, PT ;  /* 0x000000c70a00720c */ /* 0x000fc40003f26270 */
[----:B------:R-:W-:Y:S01]  /*16e0*/  IADD3 R14, P2, R204, R14, RZ ;  /* 0x0000000ecc0e7210 */ /* 0x000fe20007f5e0ff */
[----:B------:R-:W-:Y:S01]  /*16f0*/  IMAD.X R23, R4, 0x1, R5, P4 ;  /* 0x0000000104177824 */ /* 0x000fe200020e0605 */
[----:B------:R-:W-:Y:S01]  /*1700*/  IADD3 R82, P4, R204, R82, RZ ;  /* 0x00000052cc527210 */ /* 0x000fe20007f9e0ff */
[----:B------:R-:W-:Y:S01]  /*1710*/  IMAD.SHL.U32 R203, R206, 0x40, RZ ;  /* 0x00000040cecb7824 */ /* 0x000fe200078e00ff */
[----:B------:R-:W-:Y:S01]  /*1720*/  SHF.R.S32.HI R9, RZ, 0x1f, R18 ;  /* 0x0000001fff097819 */ /* 0x000fe20000011412 */
[----:B------:R-:W-:Y:S01]  /*1730*/  IMAD.X R15, R4, 0x1, R15, P2 ;  /* 0x00000001040f7824 */ /* 0x000fe200010e060f */
[----:B------:R-:W-:Y:S01]  /*1740*/  ISETP.GE.AND P2, PT, R206, R199, PT ;  /* 0x000000c7ce00720c */ /* 0x000fe20003f46270 */
[----:B------:R-:W-:Y:S01]  /*1750*/  IMAD.X R83, R4, 0x1, R3, P4 ;  /* 0x0000000104537824 */ /* 0x000fe200020e0603 */
[----:B------:R-:W-:Y:S01]  /*1760*/  @!P6 IADD3 R28, P4, R32, 0x10, RZ ;  /* 0x00000010201ce810 */ /* 0x000fe20007f9e0ff */
[----:B------:R-:W-:Y:S01]  /*1770*/  IMAD R9, R9, c[0x0][0x1a8], RZ ;  /* 0x00006a0009097a24 */ /* 0x000fe200078e02ff */
[----:B------:R-:W-:Y:S01]  /*1780*/  LOP3.LUT R203, R203, 0x1c0, RZ, 0xc0, !PT ;  /* 0x000001c0cbcb7812 */ /* 0x000fe200078ec0ff */
[----:B------:R-:W-:Y:S01]  /*1790*/  IMAD.WIDE.U32 R20, R20, c[0x0][0x1b8], R14 ;  /* 0x00006e0014147a25 */ /* 0x000fe200078e000e */
[----:B------:R-:W-:-:S02]  /*17a0*/  @!P1 IADD3 R26, P5, R32, 0x20, RZ ;  /* 0x00000020201a9810 */ /* 0x000fc40007fbe0ff */
[----:B------:R-:W-:Y:S01]  /*17b0*/  LOP3.LUT R6, R203, 0x38, R204, 0xf8, !PT ;  /* 0x00000038cb067812 */ /* 0x000fe200078ef8cc */
[----:B------:R-:W-:Y:S01]  /*17c0*/  IMAD R14, R18, c[0x0][0x1ac], R9 ;  /* 0x00006b00120e7a24 */ /* 0x000fe200078e0209 */
[----:B------:R-:W-:Y:S01]  /*17d0*/  SHF.R.U32.HI R203, RZ, 0x3, R203 ;  /* 0x00000003ffcb7819 */ /* 0x000fe200000116cb */
[----:B------:R-:W-:Y:S01]  /*17e0*/  @!P6 IMAD.X R5, RZ, RZ, R33, P4 ;  /* 0x000000ffff05e224 */ /* 0x000fe200020e0621 */
[----:B------:R-:W-:Y:S01]  /*17f0*/  @!P3 IADD3 R24, P4, R32, 0x30, RZ ;  /* 0x000000302018b810 */ /* 0x000fe20007f9e0ff */
[----:B------:R-:W-:Y:S01]  /*1800*/  IMAD.WIDE.U32 R18, R18, c[0x0][0x1a8], R22 ;  /* 0x00006a0012127a25 */ /* 0x000fe200078e0016 */
[----:B------:R-:W-:-:S03]  /*1810*/  LOP3.LUT R203, R6, R203, RZ, 0x3c, !PT ;  /* 0x000000cb06cb7212 */ /* 0x000fc600078e3cff */
[--C-:B------:R-:W-:Y:S02]  /*1820*/  @!P1 IMAD.X R13, RZ, RZ, R33.reuse, P5 ;  /* 0x000000ffff0d9224 */ /* 0x100fe400028e0621 */
[----:B------:R-:W-:Y:S02]  /*1830*/  IMAD.IADD R15, R19, 0x1, R14 ;  /* 0x00000001130f7824 */ /* 0x000fe400078e020e */
[----:B------:R-:W-:Y:S01]  /*1840*/  @!P3 IMAD.X R3, RZ, RZ, R33, P4 ;  /* 0x000000ffff03b224 */ /* 0x000fe200020e0621 */
[----:B------:R-:W-:Y:S01]  /*1850*/  IADD3 R7, P4, R206, R7, RZ ;  /* 0x00000007ce077210 */ /* 0x000fe20007f9e0ff */
[----:B------:R-:W-:Y:S02]  /*1860*/  IMAD.IADD R31, R21, 0x1, R30 ;  /* 0x00000001151f7824 */ /* 0x000fe400078e021e */
[----:B------:R-:W-:Y:S02]  /*1870*/  IMAD.MOV.U32 R30, RZ, RZ, R20 ;  /* 0x000000ffff1e7224 */ /* 0x000fe400078e0014 */
[----:B------:R-:W-:-:S02]  /*1880*/  @!P1 IMAD R13, R13, c[0x0][0x190], RZ ;  /* 0x000064000d0d9a24 */ /* 0x000fc400078e02ff */
[--C-:B------:R-:W-:Y:S02]  /*1890*/  @!P1 IMAD.MOV.U32 R20, RZ, RZ, R18.reuse ;  /* 0x000000ffff149224 */ /* 0x100fe400078e0012 */
[--C-:B------:R-:W-:Y:S02]  /*18a0*/  @!P1 IMAD.MOV.U32 R21, RZ, RZ, R15.reuse ;  /* 0x000000ffff159224 */ /* 0x100fe400078e000f */
[----:B------:R-:W-:Y:S02]  /*18b0*/  @!P6 IMAD R5, R5, c[0x0][0x190], RZ ;  /* 0x000064000505ea24 */ /* 0x000fe400078e02ff */
[----:B------:R-:W-:Y:S02]  /*18c0*/  @!P6 IMAD.MOV.U32 R22, RZ, RZ, R18 ;  /* 0x000000ffff16e224 */ /* 0x000fe400078e0012 */
[----:B------:R-:W-:Y:S02]  /*18d0*/  @!P6 IMAD.MOV.U32 R23, RZ, RZ, R15 ;  /* 0x000000ffff17e224 */ /* 0x000fe400078e000f */
[----:B------:R-:W-:-:S02]  /*18e0*/  @!P1 IMAD R6, R26, c[0x0][0x194], R13 ;  /* 0x000065001a069a24 */ /* 0x000fc400078e020d */
[----:B------:R-:W-:Y:S02]  /*18f0*/  IMAD.X R4, R207, 0x1, R11, P4 ;  /* 0x00000001cf047824 */ /* 0x000fe400020e060b */
[----:B------:R-:W-:Y:S01]  /*1900*/  @!P1 IMAD.WIDE.U32 R26, R26, c[0x0][0x190], R20 ;  /* 0x000064001a1a9a25 */ /* 0x000fe200078e0014 */
[----:B------:R-:W-:-:S03]  /*1910*/  LEA.HI R20, R8, R81, RZ, 0x6 ;  /* 0x0000005108147211 */ /* 0x000fc600078f30ff */
[C---:B------:R-:W-:Y:S02]  /*1920*/  @!P6 IMAD R5, R28.reuse, c[0x0][0x194], R5 ;  /* 0x000065001c05ea24 */ /* 0x040fe400078e0205 */
[----:B------:R-:W-:Y:S02]  /*1930*/  @!P3 IMAD R3, R3, c[0x0][0x190], RZ ;  /* 0x000064000303ba24 */ /* 0x000fe400078e02ff */
[----:B------:R-:W-:Y:S02]  /*1940*/  @!P3 IMAD.MOV.U32 R19, RZ, RZ, R15 ;  /* 0x000000ffff13b224 */ /* 0x000fe400078e000f */
[----:B------:R-:W-:-:S04]  /*1950*/  @!P6 IMAD.WIDE.U32 R28, R28, c[0x0][0x190], R22 ;  /* 0x000064001c1cea25 */ /* 0x000fc800078e0016 */
[----:B------:R-:W-:Y:S02]  /*1960*/  @!P2 IMAD R9, R33, c[0x0][0x190], RZ ;  /* 0x000064002109aa24 */ /* 0x000fe400078e02ff */
[--C-:B------:R-:W-:Y:S02]  /*1970*/  @!P2 IMAD.MOV.U32 R14, RZ, RZ, R18.reuse ;  /* 0x000000ffff0ea224 */ /* 0x100fe400078e0012 */
[----:B------:R-:W-:Y:S02]  /*1980*/  IMAD R4, R4, c[0x0][0x1a0], RZ ;  /* 0x0000680004047a24 */ /* 0x000fe400078e02ff */
[C---:B------:R-:W-:Y:S02]  /*1990*/  @!P3 IMAD R3, R24.reuse, c[0x0][0x194], R3 ;  /* 0x000065001803ba24 */ /* 0x040fe400078e0203 */
[----:B------:R-:W-:Y:S01]  /*19a0*/  @!P3 IMAD.WIDE.U32 R24, R24, c[0x0][0x190], R18 ;  /* 0x000064001818ba25 */ /* 0x000fe200078e0012 */
[----:B------:R-:W-:-:S03]  /*19b0*/  @!P6 LEA R18, P5, R28, c[0x0][0x160], 0x1 ;  /* 0x000058001c12ea11 */ /* 0x000fc600078a08ff */
[----:B------:R-:W-:Y:S02]  /*19c0*/  IMAD.SHL.U32 R20, R20, 0x8, RZ ;  /* 0x0000000814147824 */ /* 0x000fe400078e00ff */
[----:B------:R-:W-:Y:S02]  /*19d0*/  @!P6 IMAD.IADD R5, R29, 0x1, R5 ;  /* 0x000000011d05e824 */ /* 0x000fe400078e0205 */
[C---:B------:R-:W-:Y:S01]  /*19e0*/  @!P2 IMAD R9, R32.reuse, c[0x0][0x194], R9 ;  /* 0x000065002009aa24 */ /* 0x040fe200078e0209 */
[----:B------:R-:W-:Y:S01]  /*19f0*/  LOP3.LUT R203, R203, 0xfffffe00, R20, 0xf8, !PT ;  /* 0xfffffe00cbcb7812 */ /* 0x000fe200078ef814 */
[----:B------:R-:W-:Y:S01]  /*1a00*/  @!P2 IMAD.WIDE.U32 R14, R32, c[0x0][0x190], R14 ;  /* 0x00006400200eaa25 */ /* 0x000fe200078e000e */
[----:B------:R-:W-:Y:S02]  /*1a10*/  @!P6 LEA.HI.X R19, R28, c[0x0][0x164], R5, 0x1, P5 ;  /* 0x000059001c13ea11 */ /* 0x000fe400028f0c05 */
[----:B------:R-:W-:Y:S01]  /*1a20*/  @!P3 LEA R20, P5, R24, c[0x0][0x160], 0x1 ;  /* 0x000058001814ba11 */ /* 0x000fe200078a08ff */
[C---:B------:R-:W-:Y:S01]  /*1a30*/  IMAD R4, R7.reuse, c[0x0][0x1a4], R4 ;  /* 0x0000690007047a24 */ /* 0x040fe200078e0204 */
[----:B------:R-:W-:Y:S01]  /*1a40*/  @!P2 LEA R22, P4, R14, c[0x0][0x160], 0x1 ;  /* 0x000058000e16aa11 */ /* 0x000fe200078808ff */
[----:B------:R-:W-:-:S04]  /*1a50*/  IMAD.WIDE.U32 R30, R7, c[0x0][0x1a0], R30 ;  /* 0x00006800071e7a25 */ /* 0x000fc800078e001e */
[----:B------:R-:W-:Y:S02]  /*1a60*/  @!P2 IMAD.IADD R9, R15, 0x1, R9 ;  /* 0x000000010f09a824 */ /* 0x000fe400078e0209 */
[----:B------:R-:W-:Y:S02]  /*1a70*/  @!P3 IMAD.IADD R3, R25, 0x1, R3 ;  /* 0x000000011903b824 */ /* 0x000fe400078e0203 */
[----:B------:R-:W-:Y:S01]  /*1a80*/  IMAD.IADD R201, R31, 0x1, R4 ;  /* 0x000000011fc97824 */ /* 0x000fe200078e0204 */
[----:B------:R-:W-:Y:S01]  /*1a90*/  @!P2 LEA.HI.X R23, R14, c[0x0][0x164], R9, 0x1, P4 ;  /* 0x000059000e17aa11 */ /* 0x000fe200020f0c09 */
[----:B------:R-:W-:Y:S01]  /*1aa0*/  IMAD.SHL.U32 R4, R2, 0x40, RZ ;  /* 0x0000004002047824 */ /* 0x000fe200078e00ff */
[----:B------:R-:W-:Y:S01]  /*1ab0*/  @!P3 LEA.HI.X R21, R24, c[0x0][0x164], R3, 0x1, P5 ;  /* 0x000059001815ba11 */ /* 0x000fe200028f0c03 */
[----:B------:R-:W-:Y:S01]  /*1ac0*/  IMAD.SHL.U32 R203, R203, 0x2, RZ ;  /* 0x00000002cbcb7824 */ /* 0x000fe200078e00ff */
[----:B------:R-:W-:Y:S01]  /*1ad0*/  @!P1 LEA R14, P4, R26, c[0x0][0x160], 0x1 ;  /* 0x000058001a0e9a11 */ /* 0x000fe200078808ff */
[----:B------:R-:W-:Y:S01]  /*1ae0*/  @!P1 IMAD.IADD R6, R27, 0x1, R6 ;  /* 0x000000011b069824 */ /* 0x000fe200078e0206 */
[----:B------:R-:W-:Y:S01]  /*1af0*/  IADD3 R3, R4, -0x40, RZ ;  /* 0xffffffc004037810 */ /* 0x000fe20007ffe0ff */
[----:B------:R-:W-:Y:S01]  /*1b00*/  IMAD R85, R207, c[0x0][0x198], RZ ;  /* 0x00006600cf557a24 */ /* 0x000fe200078e02ff */
[----:B------:R-:W-:Y:S01]  /*1b10*/  @!PT LDS RZ, [RZ] ;  /* 0x00000000fffff984 */ /* 0x000fe20000000800 */
[----:B------:R-:W-:Y:S01]  /*1b20*/  @!PT LDS RZ, [RZ] ;  /* 0x00000000fffff984 */ /* 0x000fe20000000800 */
[----:B------:R-:W-:Y:S01]  /*1b30*/  @!PT LDS RZ, [RZ] ;  /* 0x00000000fffff984 */ /* 0x000fe20000000800 */
[----:B------:R1:W-:Y:S01]  /*1b40*/  @!P2 LDGSTS.E.BYPASS.LTC128B.128 [R203], [R22.64] ;  /* 0x0000000016cbafae */ /* 0x0003e2000b901d4c */
[----:B------:R-:W-:Y:S01]  /*1b50*/  IMAD.WIDE.U32 R82, R206, c[0x0][0x198], R82 ;  /* 0x00006600ce527a25 */ /* 0x000fe200078e0052 */
[----:B------:R-:W-:-:S02]  /*1b60*/  @!P1 LEA.HI.X R15, R26, c[0x0][0x164], R6, 0x1, P4 ;  /* 0x000059001a0f9a11 */ /* 0x000fc400020f0c06 */
[----:B------:R1:W-:Y:S01]  /*1b70*/  @!P2 LDGSTS.E.BYPASS.LTC128B.128 [R203+0x2000], [R22.64+0x80] ;  /* 0x0200008016cbafae */ /* 0x0003e2000b901d4c */
[----:B------:R-:W-:Y:S01]  /*1b80*/  IMAD.IADD R11, R88, 0x1, -R3 ;  /* 0x00000001580b7824 */ /* 0x000fe200078e0a03 */
[----:B------:R-:W-:Y:S01]  /*1b90*/  LEA R200, P4, R30, c[0x0][0x170], 0x1 ;  /* 0x00005c001ec87a11 */ /* 0x000fe200078808ff */
[----:B------:R-:W-:Y:S01]  /*1ba0*/  IMAD R85, R206, c[0x0][0x19c], R85 ;  /* 0x00006700ce557a24 */ /* 0x000fe200078e0255 */
[----:B------:R1:W-:Y:S01]  /*1bb0*/  @!P2 LDGSTS.E.BYPASS.LTC128B.128 [R203+0x4000], [R22.64+0x100] ;  /* 0x0400010016cbafae */ /* 0x0003e2000b901d4c */
[----:B------:R-:W-:Y:S01]  /*1bc0*/  IMAD.MOV.U32 R6, RZ, RZ, c[0x0][0x198] ;  /* 0x00006600ff067624 */ /* 0x000fe200078e00ff */
[----:B------:R-:W-:Y:S01]  /*1bd0*/  LEA.HI.X R201, R30, c[0x0][0x174], R201, 0x1, P4 ;  /* 0x00005d001ec97a11 */ /* 0x000fe200020f0cc9 */
[----:B------:R-:W-:Y:S01]  /*1be0*/  IMAD.MOV.U32 R7, RZ, RZ, c[0x0][0x19c] ;  /* 0x00006700ff077624 */ /* 0x000fe200078e00ff */
[----:B------:R2:W-:Y:S01]  /*1bf0*/  @!P6 LDGSTS.E.BYPASS.LTC128B.128 [R203+0x800], [R18.64] ;  /* 0x0080000012cbefae */ /* 0x0005e2000b901d4c */
[-C--:B------:R-:W-:Y:S01]  /*1c00*/  ISETP.GE.AND P4, PT, R10, R11.reuse, PT ;  /* 0x0000000b0a00720c */ /* 0x080fe20003f86270 */
[----:B------:R-:W-:Y:S01]  /*1c10*/  IMAD.IADD R85, R83, 0x1, R85 ;  /* 0x0000000153557824 */ /* 0x000fe200078e0255 */
[----:B------:R-:W-:Y:S01]  /*1c20*/  ISETP.GE.AND P2, PT, R206, R11, PT ;  /* 0x0000000bce00720c */ /* 0x000fe20003f46270 */
[----:B------:R2:W-:Y:S01]  /*1c30*/  @!P6 LDGSTS.E.BYPASS.LTC128B.128 [R203+0x2800], [R18.64+0x80] ;  /* 0x0280008012cbefae */ /* 0x0005e2000b901d4c */
[----:B------:R-:W-:-:S02]  /*1c40*/  IMAD.SHL.U32 R5, R7, 0x20, RZ ;  /* 0x0000002007057824 */ /* 0x000fc400078e00ff */
[----:B------:R-:W-:Y:S01]  /*1c50*/  IMAD.SHL.U32 R13, R0, 0x40, RZ ;  /* 0x00000040000d7824 */ /* 0x000fe200078e00ff */
[----:B------:R2:W-:Y:S01]  /*1c60*/  @!P6 LDGSTS.E.BYPASS.LTC128B.128 [R203+0x4800], [R18.64+0x100] ;  /* 0x0480010012cbefae */ /* 0x0005e2000b901d4c */
[----:B------:R-:W-:-:S03]  /*1c70*/  ISETP.GE.AND P6, PT, R16, R11, PT ;  /* 0x0000000b1000720c */ /* 0x000fc60003fc6270 */
[----:B------:R3:W-:Y:S01]  /*1c80*/  @!P1 LDGSTS.E.BYPASS.LTC128B.128 [R203+0x1000], [R14.64] ;  /* 0x010000000ecb9fae */ /* 0x0007e2000b901d4c */
[----:B------:R-:W-:-:S03]  /*1c90*/  LOP3.LUT R13, R13, 0x1c0, RZ, 0xc0, !PT ;  /* 0x000001c00d0d7812 */ /* 0x000fc600078ec0ff */
[----:B------:R3:W-:Y:S01]  /*1ca0*/  @!P1 LDGSTS.E.BYPASS.LTC128B.128 [R203+0x3000], [R14.64+0x80] ;  /* 0x030000800ecb9fae */ /* 0x0007e2000b901d4c */
[----:B------:R-:W-:-:S03]  /*1cb0*/  @!P2 LEA R26, P5, R82, c[0x0][0x168], 0x1 ;  /* 0x00005a00521aaa11 */ /* 0x000fc600078a08ff */
[----:B------:R3:W-:Y:S01]  /*1cc0*/  @!P1 LDGSTS.E.BYPASS.LTC128B.128 [R203+0x5000], [R14.64+0x100] ;  /* 0x050001000ecb9fae */ /* 0x0007e2000b901d4c */
[----:B------:R-:W-:Y:S01]  /*1cd0*/  @!P2 LEA.HI.X R27, R82, c[0x0][0x16c], R85, 0x1, P5 ;  /* 0x00005b00521baa11 */ /* 0x000fe200028f0c55 */
[----:B-1----:R-:W-:Y:S02]  /*1ce0*/  IMAD.WIDE.U32 R22, R6, 0x20, RZ ;  /* 0x0000002006167825 */ /* 0x002fe400078e00ff */
[----:B------:R1:W-:Y:S04]  /*1cf0*/  @!P3 LDGSTS.E.BYPASS.LTC128B.128 [R203+0x1800], [R20.64] ;  /* 0x0180000014cbbfae */ /* 0x0003e8000b901d4c */
[----:B------:R1:W-:Y:S04]  /*1d00*/  @!P3 LDGSTS.E.BYPASS.LTC128B.128 [R203+0x3800], [R20.64+0x80] ;  /* 0x0380008014cbbfae */ /* 0x0003e8000b901d4c */
[----:B------:R1:W-:Y:S01]  /*1d10*/  @!P3 LDGSTS.E.BYPASS.LTC128B.128 [R203+0x5800], [R20.64+0x100] ;  /* 0x0580010014cbbfae */ /* 0x0003e2000b901d4c */
[----:B------:R-:W-:-:S02]  /*1d20*/  ISETP.GE.AND P3, PT, R12, R11, PT ;  /* 0x0000000b0c00720c */ /* 0x000fc40003f66270 */
[C---:B--2---:R-:W-:Y:S01]  /*1d30*/  @!P6 LEA R18, P1, R6.reuse, R82, 0x4 ;  /* 0x000000520612e211 */ /* 0x044fe200078220ff */
[----:B------:R2:W-:Y:S03]  /*1d40*/  @!P2 LDGSTS.E.BYPASS.LTC128B.128 [R203+0x6000], [R26.64] ;  /* 0x060000001acbafae */ /* 0x0005e6000b901d4c */
[----:B------:R-:W-:Y:S01]  /*1d50*/  @!P6 LEA.HI.X R9, R6, R85, R7, 0x4, P1 ;  /* 0x000000550609e211 */ /* 0x000fe200008f2407 */
[----:B------:R2:W-:Y:S01]  /*1d60*/  @!P2 LDGSTS.E.BYPASS.LTC128B.128 [R203+0x8000], [R26.64+0x80] ;  /* 0x080000801acbafae */ /* 0x0005e2000b901d4c */
[----:B------:R-:W-:-:S03]  /*1d70*/  @!P6 LEA R24, P5, R18, c[0x0][0x168], 0x1 ;  /* 0x00005a001218ea11 */ /* 0x000fc600078a08ff */
[----:B------:R2:W-:Y:S01]  /*1d80*/  @!P2 LDGSTS.E.BYPASS.LTC128B.128 [R203+0xa000], [R26.64+0x100] ;  /* 0x0a0001001acbafae */ /* 0x0005e2000b901d4c */
[----:B------:R-:W-:Y:S02]  /*1d90*/  @!P6 LEA.HI.X R25, R18, c[0x0][0x16c], R9, 0x1, P5 ;  /* 0x00005b001219ea11 */ /* 0x000fe400028f0c09 */
[----:B---3--:R-:W-:Y:S02]  /*1da0*/  @!P4 IADD3 R14, P1, R82, R22, RZ ;  /* 0x00000016520ec210 */ /* 0x008fe40007f3e0ff */
[----:B------:R-:W-:Y:S01]  /*1db0*/  LEA.HI R9, R8, R81, RZ, 0x4 ;  /* 0x0000005108097211 */ /* 0x000fe200078f20ff */
[----:B------:R3:W-:Y:S01]  /*1dc0*/  @!P6 LDGSTS.E.BYPASS.LTC128B.128 [R203+0x6800], [R24.64] ;  /* 0x0680000018cbefae */ /* 0x0007e2000b901d4c */
[----:B------:R-:W-:Y:S02]  /*1dd0*/  @!P4 IADD3.X R5, R85, R23, R5, P1, !PT ;  /* 0x000000175505c210 */ /* 0x000fe40000ffe405 */
[----:B------:R-:W-:Y:S01]  /*1de0*/  ISETP.GE.AND P1, PT, R12, R11, PT ;  /* 0x0000000b0c00720c */ /* 0x000fe20003f26270 */
[----:B------:R3:W-:Y:S01]  /*1df0*/  @!P6 LDGSTS.E.BYPASS.LTC128B.128 [R203+0x8800], [R24.64+0x80] ;  /* 0x0880008018cbefae */ /* 0x0007e2000b901d4c */
[----:B------:R-:W-:-:S02]  /*1e00*/  @!P4 LEA R22, P2, R14, c[0x0][0x168], 0x1 ;  /* 0x00005a000e16ca11 */ /* 0x000fc400078408ff */
[----:B------:R-:W-:Y:S01]  /*1e10*/  ISETP.GE.AND P5, PT, R16, R11, PT ;  /* 0x0000000b1000720c */ /* 0x000fe20003fa6270 */
[----:B------:R3:W-:Y:S01]  /*1e20*/  @!P6 LDGSTS.E.BYPASS.LTC128B.128 [R203+0xa800], [R24.64+0x100] ;  /* 0x0a80010018cbefae */ /* 0x0007e2000b901d4c */
[----:B------:R-:W-:Y:S01]  /*1e30*/  @!P4 LEA.HI.X R23, R14, c[0x0][0x16c], R5, 0x1, P2 ;  /* 0x00005b000e17ca11 */ /* 0x000fe200010f0c05 */
[----:B------:R-:W-:Y:S01]  /*1e40*/  IMAD.SHL.U32 R14, R206, 0x8, RZ ;  /* 0x00000008ce0e7824 */ /* 0x000fe200078e00ff */
[----:B------:R-:W-:Y:S02]  /*1e50*/  LOP3.LUT R16, R9, 0xfffffff0, RZ, 0xc0, !PT ;  /* 0xfffffff009107812 */ /* 0x000fe400078ec0ff */
[----:B------:R-:W-:Y:S01]  /*1e60*/  SHF.R.S32.HI R18, RZ, 0x4, R9 ;  /* 0x00000004ff127819 */ /* 0x000fe20000011409 */
[----:B------:R4:W-:Y:S01]  /*1e70*/  @!P4 LDGSTS.E.BYPASS.LTC128B.128 [R203+0x7000], [R22.64] ;  /* 0x0700000016cbcfae */ /* 0x0009e2000b901d4c */
[----:B------:R-:W-:Y:S01]  /*1e80*/  LOP3.LUT R14, R13, 0x8, R14, 0xf8, !PT ;  /* 0x000000080d0e7812 */ /* 0x000fe200078ef80e */
[----:B------:R-:W-:Y:S01]  /*1e90*/  @!P1 IMAD.MOV.U32 R84, RZ, RZ, R82 ;  /* 0x000000ffff549224 */ /* 0x000fe200078e0052 */
[----:B------:R-:W-:Y:S01]  /*1ea0*/  LEA.HI R5, R9, R18, RZ, 0x1 ;  /* 0x0000001209057211 */ /* 0x000fe200078f08ff */
[----:B------:R-:W-:Y:S01]  /*1eb0*/  @!P1 IMAD R12, R7, 0x30, RZ ;  /* 0x00000030070c9824 */ /* 0x000fe200078e02ff */
[----:B------:R4:W-:Y:S01]  /*1ec0*/  @!P4 LDGSTS.E.BYPASS.LTC128B.128 [R203+0x9000], [R22.64+0x80] ;  /* 0x0900008016cbcfae */ /* 0x0009e2000b901d4c */
[----:B-1----:R-:W-:Y:S01]  /*1ed0*/  @!P1 IMAD.WIDE.U32 R20, R6, 0x30, R84 ;  /* 0x0000003006149825 */ /* 0x002fe200078e0054 */
[----:B------:R-:W-:-:S02]  /*1ee0*/  LOP3.LUT R5, R5, 0xfffffffe, RZ, 0xc0, !PT ;  /* 0xfffffffe05057812 */ /* 0x000fc400078ec0ff */
[----:B------:R4:W-:Y:S01]  /*1ef0*/  @!P4 LDGSTS.E.BYPASS.LTC128B.128 [R203+0xb000], [R22.64+0x100] ;  /* 0x0b00010016cbcfae */ /* 0x0009e2000b901d4c */
[----:B------:R-:W-:Y:S01]  /*1f00*/  @!P1 IMAD.IADD R12, R21, 0x1, R12 ;  /* 0x00000001150c9824 */ /* 0x000fe200078e020c */
[----:B--2---:R-:W-:Y:S01]  /*1f10*/  @!P1 LEA R26, P2, R20, c[0x0][0x168], 0x1 ;  /* 0x00005a00141a9a11 */ /* 0x004fe200078408ff */
[----:B------:R-:W-:Y:S01]  /*1f20*/  IMAD.IADD R16, R81, 0x1, -R16 ;  /* 0x0000000151107824 */ /* 0x000fe200078e0a10 */
[----:B------:R-:W-:Y:S01]  /*1f30*/  SHF.R.U32.HI R13, RZ, 0x3, R13 ;  /* 0x00000003ff0d7819 */ /* 0x000fe2000001160d */
[----:B------:R-:W-:Y:S01]  /*1f40*/  IMAD.IADD R5, R18, 0x1, -R5 ;  /* 0x0000000112057824 */ /* 0x000fe200078e0a05 */
[----:B------:R-:W-:Y:S01]  /*1f50*/  @!P1 LEA.HI.X R27, R20, c[0x0][0x16c], R12, 0x1, P2 ;  /* 0x00005b00141b9a11 */ /* 0x000fe200010f0c0c */
[----:B------:R-:W-:Y:S01]  /*1f60*/  @!P3 IMAD.MOV.U32 R20, RZ, RZ, c[0x0][0x1a0] ;  /* 0x00006800ff14b624 */ /* 0x000fe200078e00ff */
[----:B------:R-:W-:Y:S02]  /*1f70*/  SHF.R.S32.HI R9, RZ, 0x1f, R16 ;  /* 0x0000001fff097819 */ /* 0x000fe40000011410 */
[----:B------:R-:W-:Y:S01]  /*1f80*/  LOP3.LUT R14, R14, R13, RZ, 0x3c, !PT ;  /* 0x0000000d0e0e7212 */ /* 0x000fe200078e3cff */
[----:B------:R3:W-:Y:S01]  /*1f90*/  @!P1 LDGSTS.E.BYPASS.LTC128B.128 [R203+0x7800], [R26.64] ;  /* 0x078000001acb9fae */ /* 0x0007e2000b901d4c */
[----:B------:R-:W-:Y:S01]  /*1fa0*/  LEA.HI R9, R9, R16, RZ, 0x3 ;  /* 0x0000001009097211 */ /* 0x000fe200078f18ff */
[----:B------:R-:W-:Y:S01]  /*1fb0*/  @!P3 IMAD.WIDE.U32 R20, R20, 0x60, R200 ;  /* 0x000000601414b825 */ /* 0x000fe200078e00c8 */
[-C--:B------:R-:W-:Y:S01]  /*1fc0*/  ISETP.GE.AND P4, PT, R10, R11.reuse, PT ;  /* 0x0000000b0a00720c */ /* 0x080fe20003f86270 */
[----:B------:R3:W-:Y:S01]  /*1fd0*/  @!P1 LDGSTS.E.BYPASS.LTC128B.128 [R203+0x9800], [R26.64+0x80] ;  /* 0x098000801acb9fae */ /* 0x0007e2000b901d4c */
[----:B------:R-:W-:Y:S01]  /*1fe0*/  LOP3.LUT R7, R9, 0xfffffff8, RZ, 0xc0, !PT ;  /* 0xfffffff809077812 */ /* 0x000fe200078ec0ff */
[C---:B------:R-:W-:Y:S01]  /*1ff0*/  IMAD R197, R5.reuse, 0x200, R14 ;  /* 0x0000020005c57824 */ /* 0x040fe200078e020e */
[----:B------:R-:W-:Y:S01]  /*2000*/  ISETP.GE.AND P6, PT, R206, R11, PT ;  /* 0x0000000bce00720c */ /* 0x000fe20003fc6270 */
[----:B------:R3:W-:Y:S01]  /*2010*/  @!P1 LDGSTS.E.BYPASS.LTC128B.128 [R203+0xb800], [R26.64+0x100] ;  /* 0x0b8001001acb9fae */ /* 0x0007e2000b901d4c */
[----:B------:R-:W-:Y:S01]  /*2020*/  IMAD.SHL.U32 R5, R5, 0x8, RZ ;  /* 0x0000000805057824 */ /* 0x000fe200078e00ff */
[----:B------:R-:W-:Y:S01]  /*2030*/  LEA.HI R8, R8, R81, RZ, 0x5 ;  /* 0x0000005108087211 */ /* 0x000fe200078f28ff */
[----:B------:R-:W-:Y:S01]  /*2040*/  IMAD.IADD R7, R16, 0x1, -R7 ;  /* 0x0000000110077824 */ /* 0x000fe200078e0a07 */
[----:B------:R-:W0:Y:S01]  /*2050*/  LDGDEPBAR ;  /* 0x00000000000079af */ /* 0x000e220000000000 */
[----:B------:R-:W-:Y:S01]  /*2060*/  IMAD.SHL.U32 R87, R9, 0x40, RZ ;  /* 0x0000004009577824 */ /* 0x000fe200078e00ff */
[----:B------:R-:W-:Y:S01]  /*2070*/  SHF.R.S32.HI R8, RZ, 0x5, R8 ;  /* 0x00000005ff087819 */ /* 0x000fe20000011408 */
[----:B------:R-:W-:-:S02]  /*2080*/  IMAD.SHL.U32 R12, R7, 0x40, RZ ;  /* 0x00000040070c7824 */ /* 0x000fc400078e00ff */
[----:B------:R-:W-:Y:S01]  /*2090*/  @!P4 IMAD.MOV.U32 R10, RZ, RZ, c[0x0][0x1a4] ;  /* 0x00006900ff0ac624 */ /* 0x000fe200078e00ff */
[----:B------:R-:W-:Y:S01]  /*20a0*/  LOP3.LUT R87, R87, 0xfffffe00, RZ, 0xc0, !PT ;  /* 0xfffffe0057577812 */ /* 0x000fe200078ec0ff */
[----:B------:R-:W-:Y:S01]  /*20b0*/  IMAD.SHL.U32 R197, R197, 0x2, RZ ;  /* 0x00000002c5c57824 */ /* 0x000fe200078e00ff */
[----:B------:R-:W-:Y:S01]  /*20c0*/  LOP3.LUT R12, R12, 0x1c0, RZ, 0xc0, !PT ;  /* 0x000001c00c0c7812 */ /* 0x000fe200078ec0ff */
[----:B------:R-:W-:Y:S02]  /*20d0*/  IMAD.SHL.U32 R81, R81, 0x2, RZ ;  /* 0x0000000251517824 */ /* 0x000fe400078e00ff */
[----:B------:R-:W-:Y:S01]  /*20e0*/  IMAD R9, R8, 0x400, R87 ;  /* 0x0000040008097824 */ /* 0x000fe200078e0257 */
[----:B------:R-:W-:Y:S01]  /*20f0*/  LOP3.LUT R86, R12, 0x8, R5, 0xf8, !PT ;  /* 0x000000080c567812 */ /* 0x000fe200078ef805 */
[----:B------:R-:W-:Y:S01]  /*2100*/  IMAD.MOV.U32 R5, RZ, RZ, 0x20 ;  /* 0x00000020ff057424 */ /* 0x000fe200078e00ff */
[----:B------:R-:W-:Y:S01]  /*2110*/  SHF.R.U32.HI R11, RZ, 0x3, R12 ;  /* 0x00000003ff0b7819 */ /* 0x000fe2000001160c */
[----:B------:R-:W-:Y:S01]  /*2120*/  @!P3 IMAD.MOV.U32 R12, RZ, RZ, c[0x0][0x1a4] ;  /* 0x00006900ff0cb624 */ /* 0x000fe200078e00ff */
[----:B------:R-:W-:Y:S01]  /*2130*/  IADD3 R195, R197, 0x6020, RZ ;  /* 0x00006020c5c37810 */ /* 0x000fe20007ffe0ff */
[----:B------:R-:W-:Y:S01]  /*2140*/  IMAD.WIDE.U32 R16, R5, c[0x0][0x1a0], RZ ;  /* 0x0000680005107a25 */ /* 0x000fe200078e00ff */
[----:B------:R-:W-:-:S02]  /*2150*/  LOP3.LUT R86, R86, R11, RZ, 0x3c, !PT ;  /* 0x0000000b56567212 */ /* 0x000fc400078e3cff */
[----:B------:R-:W-:Y:S01]  /*2160*/  LOP3.LUT R81, R81, 0x6, RZ, 0xc0, !PT ;  /* 0x0000000651517812 */ /* 0x000fe200078ec0ff */
[----:B------:R-:W-:Y:S01]  /*2170*/  @!P4 IMAD.MOV.U32 R11, RZ, RZ, c[0x0][0x1a0] ;  /* 0x00006800ff0bc624 */ /* 0x000fe200078e00ff */
[----:B------:R-:W-:Y:S01]  /*2180*/  @!P5 IADD3 R18, P2, R200, R16, RZ ;  /* 0x00000010c812d210 */ /* 0x000fe20007f5e0ff */
[----:B------:R-:W-:Y:S01]  /*2190*/  IMAD R14, R5, c[0x0][0x1a4], RZ ;  /* 0x00006900050e7a24 */ /* 0x000fe200078e02ff */
[----:B------:R-:W-:-:S04]  /*21a0*/  DEPBAR.LE SB0, 0x0 ;  /* 0x000080000000791a */ /* 0x000fc80000000000 */
[----:B------:R-:W-:Y:S01]  /*21b0*/  BAR.SYNC.DEFER_BLOCKING 0x0 ;  /* 0x0000000000007b1d */ /* 0x000fe20000010000 */
[----:B------:R-:W-:Y:S01]  /*21c0*/  @!P4 LEA R16, P1, R11, R200, 0x6 ;  /* 0x000000c80b10c211 */ /* 0x000fe200078230ff */
[----:B------:R-:W-:Y:S01]  /*21d0*/  @!P3 IMAD R12, R12, 0x60, RZ ;  /* 0x000000600c0cb824 */ /* 0x000fe200078e02ff */
[----:B------:R-:W-:Y:S01]  /*21e0*/  @!P5 IADD3.X R19, R201, R17, R14, P2, !PT ;  /* 0x00000011c913d210 */ /* 0x000fe200017fe40e */
[----:B------:R-:W-:Y:S01]  /*21f0*/  IMAD.IADD R198, R86, 0x1, R9 ;  /* 0x0000000156c67824 */ /* 0x000fe200078e0209 */
[----:B------:R-:W-:Y:S01]  /*2200*/  @!P4 LEA.HI.X R17, R11, R201, R10, 0x6, P1 ;  /* 0x000000c90b11c211 */ /* 0x000fe200008f340a */
[----:B------:R-:W-:Y:S02]  /*2210*/  @!P3 IMAD.IADD R13, R21, 0x1, R12 ;  /* 0x00000001150db824 */ /* 0x000fe400078e020c */
[----:B------:R-:W-:Y:S02]  /*2220*/  @!P3 IMAD.MOV.U32 R12, RZ, RZ, R20 ;  /* 0x000000ffff0cb224 */ /* 0x000fe400078e0014 */
[----:B------:R-:W-:-:S04]  /*2230*/  IMAD.SHL.U32 R198, R198, 0x2, RZ ;  /* 0x00000002c6c67824 */ /* 0x000fc800078e00ff */
[----:B------:R-:W-:Y:S01]  /*2240*/  R2P PR, R7, 0x6 ;  /* 0x0000000607007804 */ /* 0x000fe20000000000 */
[----:B------:R-:W-:-:S04]  /*2250*/  IMAD.MOV.U32 R7, RZ, RZ, 0x10 ;  /* 0x00000010ff077424 */ /* 0x000fc800078e00ff */
[----:B------:R-:W-:Y:S02]  /*2260*/  SEL R5, R5, 0xffffffe0, !P2 ;  /* 0xffffffe005057807 */ /* 0x000fe40005000000 */
[----:B------:R-:W-:Y:S02]  /*2270*/  SEL R7, R7, 0xfffffff0, !P1 ;  /* 0xfffffff007077807 */ /* 0x000fe40004800000 */
[----:B------:R-:W-:Y:S01]  /*2280*/  R2P PR, R0, 0x6 ;  /* 0x0000000600007804 */ /* 0x000fe20000000000 */
[----:B------:R-:W-:Y:S01]  /*2290*/  @P6 STS.128 [R203+0xc000], RZ ;  /* 0x00c000ffcb006388 */ /* 0x000fe20000000c00 */
[----:B------:R-:W-:Y:S01]  /*22a0*/  IADD3 R0, R197, 0x6000, RZ ;  /* 0x00006000c5007810 */ /* 0x000fe20007ffe0ff */
[--C-:B------:R-:W-:Y:S02]  /*22b0*/  IMAD R196, R7, 0x2, R198.reuse ;  /* 0x0000000207c47824 */ /* 0x100fe400078e02c6 */
[----:B------:R-:W-:Y:S01]  /*22c0*/  @P6 STS.128 [R203+0xe000], RZ ;  /* 0x00e000ffcb006388 */ /* 0x000fe20000000c00 */
[----:B------:R-:W-:-:S02]  /*22d0*/  IMAD R194, R5, 0x2, R198 ;  /* 0x0000000205c27824 */ /* 0x000fc400078e02c6 */
[----:B------:R-:W-:Y:S01]  /*22e0*/  IMAD R193, R5, 0x2, R196 ;  /* 0x0000000205c17824 */ /* 0x000fe200078e02c4 */
[----:B------:R-:W-:Y:S04]  /*22f0*/  @P6 STS.128 [R203+0x10000], RZ ;  /* 0x010000ffcb006388 */ /* 0x000fe80000000c00 */
[----:B------:R-:W-:Y:S01]  /*2300*/  @!PT LDS RZ, [RZ] ;  /* 0x00000000fffff984 */ /* 0x000fe20000000800 */
[----:B------:R-:W-:Y:S01]  /*2310*/  @!PT LDS RZ, [RZ] ;  /* 0x00000000fffff984 */ /* 0x000fe20000000800 */
[----:B------:R-:W-:Y:S01]  /*2320*/  @!PT LDS RZ, [RZ] ;  /* 0x00000000fffff984 */ /* 0x000fe20000000800 */
[----:B------:R1:W-:Y:S01]  /*2330*/  @!P6 LDGSTS.E.BYPASS.LTC128B.128 [R203+0xc000], [R200.64] ;  /* 0x0c000000c8cbefae */ /* 0x0003e2000b901d4c */
[----:B------:R-:W-:Y:S01]  /*2340*/  @P1 IADD3 R195, R0, -0x20, RZ ;  /* 0xffffffe000c31810 */ /* 0x000fe20007ffe0ff */
[----:B------:R-:W-:Y:S02]  /*2350*/  IMAD.MOV.U32 R0, RZ, RZ, 0x40 ;  /* 0x00000040ff007424 */ /* 0x000fe400078e00ff */
[----:B------:R1:W-:Y:S01]  /*2360*/  @!P6 LDGSTS.E.BYPASS.LTC128B.128 [R203+0xe000], [R200.64+0x80] ;  /* 0x0e000080c8cbefae */ /* 0x0003e2000b901d4c */
[----:B------:R-:W-:-:S02]  /*2370*/  IADD3 R187, R195, 0x800, RZ ;  /* 0x00000800c3bb7810 */ /* 0x000fc40007ffe0ff */
[----:B------:R-:W-:Y:S01]  /*2380*/  SEL R0, R0, 0xffffffc0, !P2 ;  /* 0xffffffc000007807 */ /* 0x000fe20005000000 */
[----:B------:R1:W-:Y:S01]  /*2390*/  @!P6 LDGSTS.E.BYPASS.LTC128B.128 [R203+0x10000], [R200.64+0x100] ;  /* 0x10000100c8cbefae */ /* 0x0003e2000b901d4c */
[C---:B------:R-:W-:Y:S02]  /*23a0*/  IADD3 R186, R195.reuse, 0x1000, RZ ;  /* 0x00001000c3ba7810 */ /* 0x040fe40007ffe0ff */
[----:B------:R-:W-:Y:S01]  /*23b0*/  IADD3 R185, R195, 0x1800, RZ ;  /* 0x00001800c3b97810 */ /* 0x000fe20007ffe0ff */
[----:B------:R-:W-:Y:S01]  /*23c0*/  @P5 STS.128 [R203+0xc800], RZ ;  /* 0x00c800ffcb005388 */ /* 0x000fe20000000c00 */
[----:B------:R-:W-:Y:S01]  /*23d0*/  IMAD.IADD R191, R197, 0x1, R0 ;  /* 0x00000001c5bf7824 */ /* 0x000fe200078e0200 */
[C---:B------:R-:W-:Y:S01]  /*23e0*/  IADD3 R183, R195.reuse, 0x2000, RZ ;  /* 0x00002000c3b77810 */ /* 0x040fe20007ffe0ff */
[----:B------:R-:W-:Y:S01]  /*23f0*/  IMAD.IADD R184, R0, 0x1, R195 ;  /* 0x0000000100b87824 */ /* 0x000fe200078e02c3 */
[----:B------:R-:W-:Y:S01]  /*2400*/  @P5 STS.128 [R203+0xe800], RZ ;  /* 0x00e800ffcb005388 */ /* 0x000fe20000000c00 */
[----:B------:R-:W-:Y:S01]  /*2410*/  IMAD R0, R2, 0x40, R81 ;  /* 0x0000004002007824 */ /* 0x000fe200078e0251 */
[----:B------:R-:W-:-:S02]  /*2420*/  IADD3 R182, R195, 0x2800, RZ ;  /* 0x00002800c3b67810 */ /* 0x000fc40007ffe0ff */
[----:B------:R-:W-:Y:S01]  /*2430*/  @P5 STS.128 [R203+0x10800], RZ ;  /* 0x010800ffcb005388 */ /* 0x000fe20000000c00 */
[C---:B------:R-:W-:Y:S02]  /*2440*/  IADD3 R181, R195.reuse, 0x3000, RZ ;  /* 0x00003000c3b57810 */ /* 0x040fe40007ffe0ff */
[C---:B------:R-:W-:Y:S01]  /*2450*/  IADD3 R180, R195.reuse, 0x3800, RZ ;  /* 0x00003800c3b47810 */ /* 0x040fe20007ffe0ff */
[----:B------:R-:W-:Y:S01]  /*2460*/  @!PT LDS RZ, [RZ] ;  /* 0x00000000fffff984 */ /* 0x000fe20000000800 */
[----:B------:R-:W-:Y:S01]  /*2470*/  @!PT LDS RZ, [RZ] ;  /* 0x00000000fffff984 */ /* 0x000fe20000000800 */
[----:B------:R-:W-:Y:S01]  /*2480*/  @!PT LDS RZ, [RZ] ;  /* 0x00000000fffff984 */ /* 0x000fe20000000800 */
[----:B------:R2:W-:Y:S01]  /*2490*/  @!P5 LDGSTS.E.BYPASS.LTC128B.128 [R203+0xc800], [R18.64] ;  /* 0x0c80000012cbdfae */ /* 0x0005e2000b901d4c */
[C---:B------:R-:W-:Y:S02]  /*24a0*/  IADD3 R179, R195.reuse, 0x4000, RZ ;  /* 0x00004000c3b37810 */ /* 0x040fe40007ffe0ff */
[C---:B------:R-:W-:Y:S01]  /*24b0*/  IADD3 R178, R195.reuse, 0x4800, RZ ;  /* 0x00004800c3b27810 */ /* 0x040fe20007ffe0ff */
[----:B------:R2:W-:Y:S01]  /*24c0*/  @!P5 LDGSTS.E.BYPASS.LTC128B.128 [R203+0xe800], [R18.64+0x80] ;  /* 0x0e80008012cbdfae */ /* 0x0005e2000b901d4c */
[C---:B------:R-:W-:Y:S02]  /*24d0*/  IADD3 R177, R195.reuse, 0x5000, RZ ;  /* 0x00005000c3b17810 */ /* 0x040fe40007ffe0ff */
[----:B------:R-:W-:Y:S01]  /*24e0*/  IADD3 R176, R195, 0x5800, RZ ;  /* 0x00005800c3b07810 */ /* 0x000fe20007ffe0ff */
[----:B------:R2:W-:Y:S04]  /*24f0*/  @!P5 LDGSTS.E.BYPASS.LTC128B.128 [R203+0x10800], [R18.64+0x100] ;  /* 0x1080010012cbdfae */ /* 0x0005e8000b901d4c */
[----:B------:R-:W-:Y:S04]  /*2500*/  @P4 STS.128 [R203+0xd000], RZ ;  /* 0x00d000ffcb004388 */ /* 0x000fe80000000c00 */
[----:B------:R-:W-:Y:S04]  /*2510*/  @P4 STS.128 [R203+0xf000], RZ ;  /* 0x00f000ffcb004388 */ /* 0x000fe80000000c00 */
[----:B------:R-:W-:Y:S04]  /*2520*/  @P4 STS.128 [R203+0x11000], RZ ;  /* 0x011000ffcb004388 */ /* 0x000fe80000000c00 */
[----:B------:R-:W-:Y:S01]  /*2530*/  @!PT LDS RZ, [RZ] ;  /* 0x00000000fffff984 */ /* 0x000fe20000000800 */
[----:B------:R-:W-:Y:S01]  /*2540*/  @!PT LDS RZ, [RZ] ;  /* 0x00000000fffff984 */ /* 0x000fe20000000800 */
[----:B------:R-:W-:Y:S01]  /*2550*/  @!PT LDS RZ, [RZ] ;  /* 0x00000000fffff984 */ /* 0x000fe20000000800 */
[----:B------:R2:W-:Y:S04]  /*2560*/  @!P4 LDGSTS.E.BYPASS.LTC128B.128 [R203+0xd000], [R16.64] ;  /* 0x0d00000010cbcfae */ /* 0x0005e8000b901d4c */
[----:B------:R2:W-:Y:S04]  /*2570*/  @!P4 LDGSTS.E.BYPASS.LTC128B.128 [R203+0xf000], [R16.64+0x80] ;  /* 0x0f00008010cbcfae */ /* 0x0005e8000b901d4c */
        /* <DEDUP_REMOVED lines=10> */
[----:B------:R-:W-:Y:S04]  /*2620*/  LDSM.16.M88.4 R40, [R198] ;  /* 0x00000000c628783b */ /* 0x000fe80000000200 */
[----:B----4-:R-:W3:Y:S04]  /*2630*/  LDSM.16.M88.4 R20, [R197+0x6800] ;  /* 0x00680000c514783b */ /* 0x010ee80000000200 */
[----:B------:R-:W4:Y:S04]  /*2640*/  LDSM.16.M88.4 R28, [R197+0x6000] ;  /* 0x00600000c51c783b */ /* 0x000f280000000200 */
[----:B------:R-:W2:Y:S04]  /*2650*/  LDSM.16.M88.4 R64, [R197+0x7000] ;  /* 0x00700000c540783b */ /* 0x000ea80000000200 */
[----:B------:R-:W2:Y:S04]  /*2660*/  LDSM.16.M88.4 R48, [R197+0x7800] ;  /* 0x00780000c530783b */ /* 0x000ea80000000200 */
[----:B------:R-:W-:Y:S04]  /*2670*/  LDSM.16.M88.4 R8, [R195+0x800] ;  /* 0x00080000c308783b */ /* 0x000fe80000000200 */
[----:B-1----:R-:W1:Y:S04]  /*2680*/  LDSM.16.M88.4 R12, [R196] ;  /* 0x00000000c40c783b */ /* 0x002e680000000200 */
[----:B------:R-:W1:Y:S04]  /*2690*/  LDSM.16.M88.4 R44, [R195] ;  /* 0x00000000c32c783b */ /* 0x000e680000000200 */
[----:B------:R-:W1:Y:S04]  /*26a0*/  LDSM.16.M88.4 R52, [R195+0x1000] ;  /* 0x00100000c334783b */ /* 0x000e680000000200 */
[----:B------:R-:W1:Y:S04]  /*26b0*/  LDSM.16.M88.4 R36, [R195+0x1800] ;  /* 0x00180000c324783b */ /* 0x000e680000000200 */
[----:B------:R-:W-:Y:S01]  /*26c0*/  LDSM.16.M88.4 R56, [R194] ;  /* 0x00000000c238783b */ /* 0x000fe20000000200 */
[C---:B---3--:R-:W-:Y:S03]  /*26d0*/  HMMA.16816.F32 R24, R40.reuse, R20, RZ ;  /* 0x000000142818723c */ /* 0x048fe600000018ff */
[----:B------:R-:W-:Y:S04]  /*26e0*/  LDSM.16.M88.4 R72, [R191+0x7800] ;  /* 0x00780000bf48783b */ /* 0x000fe80000000200 */
[----:B------:R-:W-:Y:S01]  /*26f0*/  LDSM.16.M88.4 R68, [R184] ;  /* 0x00000000b844783b */ /* 0x000fe20000000200 */
[C---:B------:R-:W-:Y:S03]  /*2700*/  HMMA.16816.F32 R20, R40.reuse, R22, RZ ;  /* 0x000000162814723c */ /* 0x040fe600000018ff */
[----:B------:R-:W-:Y:S04]  /*2710*/  LDSM.16.M88.4 R76, [R191+0x9000] ;  /* 0x00900000bf4c783b */ /* 0x000fe80000000200 */
[----:B------:R-:W0:Y:S01]  /*2720*/  LDGDEPBAR ;  /* 0x00000000000079af */ /* 0x000e220000000000 */
[C---:B----4-:R-:W-:Y:S08]  /*2730*/  HMMA.16816.F32 R32, R40.reuse, R28, RZ ;  /* 0x0000001c2820723c */ /* 0x050ff000000018ff */
[C---:B------:R-:W-:Y:S08]  /*2740*/  HMMA.16816.F32 R28, R40.reuse, R30, RZ ;  /* 0x0000001e281c723c */ /* 0x040ff000000018ff */
[C---:B--2---:R-:W-:Y:S08]  /*2750*/  HMMA.16816.F32 R16, R40.reuse, R64, RZ ;  /* 0x000000402810723c */ /* 0x044ff000000018ff */
[C---:B------:R-:W-:Y:S08]  /*2760*/  HMMA.16816.F32 R64, R40.reuse, R66, RZ ;  /* 0x000000422840723c */ /* 0x040ff000000018ff */
[C---:B------:R-:W-:Y:S08]  /*2770*/  HMMA.16816.F32 R60, R40.reuse, R48, RZ ;  /* 0x00000030283c723c */ /* 0x040ff000000018ff */
[----:B------:R-:W-:Y:S01]  /*2780*/  HMMA.16816.F32 R40, R40, R50, RZ ;  /* 0x000000322828723c */ /* 0x000fe200000018ff */
[----:B------:R-:W2:Y:S07]  /*2790*/  LDSM.16.M88.4 R48, [R191+0x6000] ;  /* 0x00600000bf30783b */ /* 0x000eae0000000200 */
[C---:B-1----:R-:W-:Y:S08]  /*27a0*/  HMMA.16816.F32 R24, R12.reuse, R8, R24 ;  /* 0x000000080c18723c */ /* 0x042ff00000001818 */
[C---:B------:R-:W-:Y:S01]  /*27b0*/  HMMA.16816.F32 R20, R12.reuse, R10, R20 ;  /* 0x0000000a0c14723c */ /* 0x040fe20000001814 */
[----:B------:R-:W1:Y:S07]  /*27c0*/  LDSM.16.M88.4 R8, [R191+0x7000] ;  /* 0x00700000bf08783b */ /* 0x000e6e0000000200 */
        /* <DEDUP_REMOVED lines=8> */
[----:B------:R-:W4:Y:S04]  /*2850*/  LDSM.16.M88.4 R36, [R193] ;  /* 0x00000000c124783b */ /* 0x000f280000000200 */
[----:B------:R-:W4:Y:S03]  /*2860*/  LDSM.16.M88.4 R12, [R184+0x1000] ;  /* 0x00100000b80c783b */ /* 0x000f260000000200 */
[C---:B--2---:R-:W-:Y:S08]  /*2870*/  HMMA.16816.F32 R32, R56.reuse, R48, R32 ;  /* 0x000000303820723c */ /* 0x044ff00000001820 */
[C---:B------:R-:W-:Y:S01]  /*2880*/  HMMA.16816.F32 R28, R56.reuse, R50, R28 ;  /* 0x00000032381c723c */ /* 0x040fe2000000181c */
[----:B------:R-:W2:Y:S07]  /*2890*/  LDSM.16.M88.4 R48, [R184+0x1800] ;  /* 0x00180000b830783b */ /* 0x000eae0000000200 */
[C---:B-1----:R-:W-:Y:S08]  /*28a0*/  HMMA.16816.F32 R16, R56.reuse, R8, R16 ;  /* 0x000000083810723c */ /* 0x042ff00000001810 */
        /* <DEDUP_REMOVED lines=8> */
[----:B------:R-:W-:Y:S03]  /*2930*/  LDSM.16.M88.4 R72, [R194+0x2000] ;  /* 0x00200000c248783b */ /* 0x000fe60000000200 */
[C---:B----4-:R-:W-:Y:S08]  /*2940*/  HMMA.16816.F32 R32, R36.reuse, R68, R32 ;  /* 0x000000442420723c */ /* 0x050ff00000001820 */
[C---:B------:R-:W-:Y:S01]  /*2950*/  HMMA.16816.F32 R28, R36.reuse, R70, R28 ;  /* 0x00000046241c723c */ /* 0x040fe2000000181c */
[----:B------:R-:W-:Y:S07]  /*2960*/  LDSM.16.M88.4 R68, [R197+0x9800] ;  /* 0x00980000c544783b */ /* 0x000fee0000000200 */
[C---:B------:R-:W-:Y:S08]  /*2970*/  HMMA.16816.F32 R16, R36.reuse, R12, R16 ;  /* 0x0000000c2410723c */ /* 0x040ff00000001810 */
[C---:B------:R-:W-:Y:S01]  /*2980*/  HMMA.16816.F32 R64, R36.reuse, R14, R64 ;  /* 0x0000000e2440723c */ /* 0x040fe20000001840 */
[----:B------:R-:W4:Y:S07]  /*2990*/  LDSM.16.M88.4 R12, [R197+0x9000] ;  /* 0x00900000c50c783b */ /* 0x000f2e0000000200 */
[C---:B------:R-:W-:Y:S08]  /*29a0*/  HMMA.16816.F32 R24, R36.reuse, R52, R24 ;  /* 0x000000342418723c */ /* 0x040ff00000001818 */
[C---:B------:R-:W-:Y:S01]  /*29b0*/  HMMA.16816.F32 R20, R36.reuse, R54, R20 ;  /* 0x000000362414723c */ /* 0x040fe20000001814 */
[----:B------:R-:W-:Y:S07]  /*29c0*/  LDSM.16.M88.4 R52, [R195+0x2000] ;  /* 0x00200000c334783b */ /* 0x000fee0000000200 */
[C---:B--2---:R-:W-:Y:S08]  /*29d0*/  HMMA.16816.F32 R60, R36.reuse, R48, R60 ;  /* 0x00000030243c723c */ /* 0x044ff0000000183c */
[----:B------:R-:W-:Y:S01]  /*29e0*/  HMMA.16816.F32 R56, R36, R50, R56 ;  /* 0x000000322438723c */ /* 0x000fe20000001838 */
[----:B------:R-:W2:Y:S04]  /*29f0*/  LDSM.16.M88.4 R36, [R196+0x2000] ;  /* 0x00200000c424783b */ /* 0x000ea80000000200 */
[----:B------:R-:W2:Y:S03]  /*2a00*/  LDSM.16.M88.4 R48, [R195+0x2800] ;  /* 0x00280000c330783b */ /* 0x000ea60000000200 */
[C---:B-1----:R-:W-:Y:S08]  /*2a10*/  HMMA.16816.F32 R32, R8.reuse, R44, R32 ;  /* 0x0000002c0820723c */ /* 0x042ff00000001820 */
[C---:B------:R-:W-:Y:S01]  /*2a20*/  HMMA.16816.F32 R28, R8.reuse, R46, R28 ;  /* 0x0000002e081c723c */ /* 0x040fe2000000181c */
[----:B------:R-:W1:Y:S07]  /*2a30*/  LDSM.16.M88.4 R44, [R195+0x3000] ;  /* 0x00300000c32c783b */ /* 0x000e6e0000000200 */
[C---:B---3--:R-:W-:Y:S08]  /*2a40*/  HMMA.16816.F32 R24, R8.reuse, R40, R24 ;  /* 0x000000280818723c */ /* 0x048ff00000001818 */
[C---:B------:R-:W-:Y:S01]  /*2a50*/  HMMA.16816.F32 R20, R8.reuse, R42, R20 ;  /* 0x0000002a0814723c */ /* 0x040fe20000001814 */
[----:B------:R-:W3:Y:S07]  /*2a60*/  LDSM.16.M88.4 R40, [R195+0x3800] ;  /* 0x00380000c328783b */ /* 0x000eee0000000200 */
[C---:B----4-:R-:W-:Y:S08]  /*2a70*/  HMMA.16816.F32 R16, R8.reuse, R12, R16 ;  /* 0x0000000c0810723c */ /* 0x050ff00000001810 */
[C---:B------:R-:W-:Y:S01]  /*2a80*/  HMMA.16816.F32 R64, R8.reuse, R14, R64 ;  /* 0x0000000e0840723c */ /* 0x040fe20000001840 */
[----:B------:R-:W4:Y:S07]  /*2a90*/  LDSM.16.M88.4 R12, [R191+0x8000] ;  /* 0x00800000bf0c783b */ /* 0x000f2e0000000200 */
[C---:B------:R-:W-:Y:S08]  /*2aa0*/  HMMA.16816.F32 R60, R8.reuse, R68, R60 ;  /* 0x00000044083c723c */ /* 0x040ff0000000183c */
[----:B------:R-:W-:Y:S01]  /*2ab0*/  HMMA.16816.F32 R56, R8, R70, R56 ;  /* 0x000000460838723c */ /* 0x000fe20000001838 */
[----:B------:R-:W3:Y:S04]  /*2ac0*/  LDSM.16.M88.4 R8, [R191+0x8800] ;  /* 0x00880000bf08783b */ /* 0x000ee80000000200 */
[----:B------:R-:W3:Y:S03]  /*2ad0*/  LDSM.16.M88.4 R68, [R191+0x9800] ;  /* 0x00980000bf44783b */ /* 0x000ee60000000200 */
[C---:B--2---:R-:W-:Y:S08]  /*2ae0*/  HMMA.16816.F32 R32, R36.reuse, R52, R32 ;  /* 0x000000342420723c */ /* 0x044ff00000001820 */
[C---:B------:R-:W-:Y:S01]  /*2af0*/  HMMA.16816.F32 R28, R36.reuse, R54, R28 ;  /* 0x00000036241c723c */ /* 0x040fe2000000181c */
[----:B------:R-:W-:Y:S07]  /*2b00*/  LDSM.16.M88.4 R52, [R193+0x2000] ;  /* 0x00200000c134783b */ /* 0x000fee0000000200 */
[C---:B------:R-:W-:Y:S08]  /*2b10*/  HMMA.16816.F32 R24, R36.reuse, R48, R24 ;  /* 0x000000302418723c */ /* 0x040ff00000001818 */
[C---:B------:R-:W-:Y:S01]  /*2b20*/  HMMA.16816.F32 R20, R36.reuse, R50, R20 ;  /* 0x000000322414723c */ /* 0x040fe20000001814 */
[----:B------:R-:W2:Y:S07]  /*2b30*/  LDSM.16.M88.4 R48, [R184+0x2000] ;  /* 0x00200000b830783b */ /* 0x000eae0000000200 */
[C---:B-1----:R-:W-:Y:S08]  /*2b40*/  HMMA.16816.F32 R16, R36.reuse, R44, R16 ;  /* 0x0000002c2410723c */ /* 0x042ff00000001810 */
[C---:B------:R-:W-:Y:S01]  /*2b50*/  HMMA.16816.F32 R64, R36.reuse, R46, R64 ;  /* 0x0000002e2440723c */ /* 0x040fe20000001840 */
[----:B------:R-:W1:Y:S07]  /*2b60*/  LDSM.16.M88.4 R44, [R184+0x2800] ;  /* 0x00280000b82c783b */ /* 0x000e6e0000000200 */
[C---:B---3--:R-:W-:Y:S08]  /*2b70*/  HMMA.16816.F32 R60, R36.reuse, R40, R60 ;  /* 0x00000028243c723c */ /* 0x048ff0000000183c */
[----:B------:R-:W-:Y:S01]  /*2b80*/  HMMA.16816.F32 R56, R36, R42, R56 ;  /* 0x0000002a2438723c */ /* 0x000fe20000001838 */
[----:B------:R-:W3:Y:S04]  /*2b90*/  LDSM.16.M88.4 R40, [R184+0x3000] ;  /* 0x00300000b828783b */ /* 0x000ee80000000200 */
[----:B------:R-:W1:Y:S03]  /*2ba0*/  LDSM.16.M88.4 R36, [R184+0x3800] ;  /* 0x00380000b824783b */ /* 0x000e660000000200 */
[C---:B----4-:R-:W-:Y:S08]  /*2bb0*/  HMMA.16816.F32 R32, R72.reuse, R12, R32 ;  /* 0x0000000c4820723c */ /* 0x050ff00000001820 */
[C---:B------:R-:W-:Y:S01]  /*2bc0*/  HMMA.16816.F32 R28, R72.reuse, R14, R28 ;  /* 0x0000000e481c723c */ /* 0x040fe2000000181c */
[----:B------:R-:W-:Y:S07]  /*2bd0*/  LDSM.16.M88.4 R12, [R198+0x4000] ;  /* 0x00400000c60c783b */ /* 0x000fee0000000200 */
[C---:B------:R-:W-:Y:S08]  /*2be0*/  HMMA.16816.F32 R24, R72.reuse, R8, R24 ;  /* 0x000000084818723c */ /* 0x040ff00000001818 */
[C---:B------:R-:W-:Y:S01]  /*2bf0*/  HMMA.16816.F32 R20, R72.reuse, R10, R20 ;  /* 0x0000000a4814723c */ /* 0x040fe20000001814 */
[----:B------:R-:W4:Y:S07]  /*2c00*/  LDSM.16.M88.4 R8, [R197+0xa000] ;  /* 0x00a00000c508783b */ /* 0x000f2e0000000200 */
[C---:B------:R-:W-:Y:S08]  /*2c10*/  HMMA.16816.F32 R16, R72.reuse, R76, R16 ;  /* 0x0000004c4810723c */ /* 0x040ff00000001810 */
[C---:B------:R-:W-:Y:S08]  /*2c20*/  HMMA.16816.F32 R64, R72.reuse, R78, R64 ;  /* 0x0000004e4840723c */ /* 0x040ff00000001840 */
[C---:B------:R-:W-:Y:S08]  /*2c30*/  HMMA.16816.F32 R60, R72.reuse, R68, R60 ;  /* 0x00000044483c723c */ /* 0x040ff0000000183c */
[----:B------:R-:W-:Y:S01]  /*2c40*/  HMMA.16816.F32 R72, R72, R70, R56 ;  /* 0x000000464848723c */ /* 0x000fe20000001838 */
[----:B------:R-:W4:Y:S04]  /*2c50*/  LDSM.16.M88.4 R68, [R197+0xa800] ;  /* 0x00a80000c544783b */ /* 0x000f280000000200 */
        /* <DEDUP_REMOVED lines=14> */
[C---:B----4-:R-:W-:Y:S08]  /*2d40*/  HMMA.16816.F32 R32, R12.reuse, R8, R32 ;  /* 0x000000080c20723c */ /* 0x050ff00000001820 */
[C---:B------:R-:W-:Y:S01]  /*2d50*/  HMMA.16816.F32 R28, R12.reuse, R10, R28 ;  /* 0x0000000a0c1c723c */ /* 0x040fe2000000181c */
[----:B------:R-:W4:Y:S07]  /*2d60*/  LDSM.16.M88.4 R8, [R195+0x5800] ;  /* 0x00580000c308783b */ /* 0x000f2e0000000200 */
[C---:B------:R-:W-:Y:S08]  /*2d70*/  HMMA.16816.F32 R24, R12.reuse, R68, R24 ;  /* 0x000000440c18723c */ /* 0x040ff00000001818 */
[C---:B------:R-:W-:Y:S08]  /*2d80*/  HMMA.16816.F32 R20, R12.reuse, R70, R20 ;  /* 0x000000460c14723c */ /* 0x040ff00000001814 */
[C---:B------:R-:W-:Y:S08]  /*2d90*/  HMMA.16816.F32 R16, R12.reuse, R56, R16 ;  /* 0x000000380c10723c */ /* 0x040ff00000001810 */
[C---:B------:R-:W-:Y:S01]  /*2da0*/  HMMA.16816.F32 R64, R12.reuse, R58, R64 ;  /* 0x0000003a0c40723c */ /* 0x040fe20000001840 */
[----:B------:R-:W-:Y:S07]  /*2db0*/  LDSM.16.M88.4 R56, [R184+0x4000] ;  /* 0x00400000b838783b */ /* 0x000fee0000000200 */
[C---:B--2---:R-:W-:Y:S08]  /*2dc0*/  HMMA.16816.F32 R60, R12.reuse, R48, R60 ;  /* 0x000000300c3c723c */ /* 0x044ff0000000183c */
[----:B------:R-:W-:Y:S01]  /*2dd0*/  HMMA.16816.F32 R72, R12, R50, R72 ;  /* 0x000000320c48723c */ /* 0x000fe20000001848 */
[----:B------:R-:W-:Y:S04]  /*2de0*/  LDSM.16.M88.4 R12, [R191+0xa000] ;  /* 0x00a00000bf0c783b */ /* 0x000fe80000000200 */
[----:B------:R-:W-:Y:S03]  /*2df0*/  LDSM.16.M88.4 R48, [R191+0xb000] ;  /* 0x00b00000bf30783b */ /* 0x000fe60000000200 */
[C---:B-1----:R-:W-:Y:S08]  /*2e00*/  HMMA.16816.F32 R32, R44.reuse, R40, R32 ;  /* 0x000000282c20723c */ /* 0x042ff00000001820 */
[C---:B------:R-:W-:Y:S01]  /*2e10*/  HMMA.16816.F32 R28, R44.reuse, R42, R28 ;  /* 0x0000002a2c1c723c */ /* 0x040fe2000000181c */
[----:B------:R-:W1:Y:S07]  /*2e20*/  LDSM.16.M88.4 R40, [R194+0x4000] ;  /* 0x00400000c228783b */ /* 0x000e6e0000000200 */
[C---:B---3--:R-:W-:Y:S08]  /*2e30*/  HMMA.16816.F32 R24, R44.reuse, R52, R24 ;  /* 0x000000342c18723c */ /* 0x048ff00000001818 */
[C---:B------:R-:W-:Y:S01]  /*2e40*/  HMMA.16816.F32 R20, R44.reuse, R54, R20 ;  /* 0x000000362c14723c */ /* 0x040fe20000001814 */
[----:B------:R-:W2:Y:S07]  /*2e50*/  LDSM.16.M88.4 R52, [R191+0xa800] ;  /* 0x00a80000bf34783b */ /* 0x000eae0000000200 */
[C---:B------:R-:W-:Y:S08]  /*2e60*/  HMMA.16816.F32 R16, R44.reuse, R36, R16 ;  /* 0x000000242c10723c */ /* 0x040ff00000001810 */
[C---:B------:R-:W-:Y:S01]  /*2e70*/  HMMA.16816.F32 R64, R44.reuse, R38, R64 ;  /* 0x000000262c40723c */ /* 0x040fe20000001840 */
[----:B------:R-:W3:Y:S07]  /*2e80*/  LDSM.16.M88.4 R36, [R191+0xb800] ;  /* 0x00b80000bf24783b */ /* 0x000eee0000000200 */
[C---:B----4-:R-:W-:Y:S01]  /*2e90*/  HMMA.16816.F32 R68, R44.reuse, R8, R60 ;  /* 0x000000082c44723c */ /* 0x050fe2000000183c */
[----:B------:R-:W4:Y:S07]  /*2ea0*/  LDSM.16.M88.4 R60, [R193+0x4000] ;  /* 0x00400000c13c783b */ /* 0x000f2e0000000200 */
[----:B------:R-:W-:Y:S01]  /*2eb0*/  HMMA.16816.F32 R72, R44, R10, R72 ;  /* 0x0000000a2c48723c */ /* 0x000fe20000001848 */
[----:B------:R-:W4:Y:S06]  /*2ec0*/  LDSM.16.M88.4 R8, [R184+0x4800] ;  /* 0x00480000b808783b */ /* 0x000f2c0000000200 */
[----:B------:R-:W-:Y:S01]  /*2ed0*/  IADD3 R45, R0, -0x38, RZ ;  /* 0xffffffc8002d7810 */ /* 0x000fe20007ffe0ff */
[----:B-1----:R-:W-:Y:S03]  /*2ee0*/  HMMA.16816.F32 R32, R40, R12, R32 ;  /* 0x0000000c2820723c */ /* 0x002fe60000001820 */
[----:B------:R-:W-:-:S05]  /*2ef0*/  ISETP.GE.AND P3, PT, R45, R88, PT ;  /* 0x000000582d00720c */ /* 0x000fca0003f66270 */
[C---:B------:R-:W-:Y:S01]  /*2f00*/  HMMA.16816.F32 R28, R40.reuse, R14, R28 ;  /* 0x0000000e281c723c */ /* 0x040fe2000000181c */
[----:B------:R-:W1:Y:S07]  /*2f10*/  LDSM.16.M88.4 R12, [R184+0x5000] ;  /* 0x00500000b80c783b */ /* 0x000e6e0000000200 */
[C---:B--2---:R-:W-:Y:S08]  /*2f20*/  HMMA.16816.F32 R24, R40.reuse, R52, R24 ;  /* 0x000000342818723c */ /* 0x044ff00000001818 */
[C---:B---3--:R-:W-:Y:S08]  /*2f30*/  HMMA.16816.F32 R68, R40.reuse, R36, R68 ;  /* 0x000000242844723c */ /* 0x048ff00000001844 */
[----:B------:R-:W-:Y:S01]  /*2f40*/  HMMA.16816.F32 R72, R40, R38, R72 ;  /* 0x000000262848723c */ /* 0x000fe20000001848 */
[----:B------:R-:W2:Y:S01]  /*2f50*/  LDSM.16.M88.4 R36, [R184+0x5800] ;  /* 0x00580000b824783b */ /* 0x000ea20000000200 */
[----:B------:R-:W-:-:S06]  /*2f60*/  DEPBAR.LE SB0, 0x0 ;  /* 0x000080000000791a */ /* 0x000fcc0000000000 */
[C---:B------:R-:W-:Y:S08]  /*2f70*/  HMMA.16816.F32 R64, R40.reuse, R50, R64 ;  /* 0x000000322840723c */ /* 0x040ff00000001840 */
[----:B------:R-:W-:Y:S08]  /*2f80*/  HMMA.16816.F32 R20, R40, R54, R20 ;  /* 0x000000362814723c */ /* 0x000ff00000001814 */
[----:B----4-:R-:W-:Y:S08]  /*2f90*/  HMMA.16816.F32 R32, R60, R56, R32 ;  /* 0x000000383c20723c */ /* 0x010ff00000001820 */
[----:B------:R-:W-:Y:S07]  /*2fa0*/  HMMA.16816.F32 R16, R40, R48, R16 ;  /* 0x000000302810723c */ /* 0x000fee0000001810 */
[C---:B------:R-:W-:Y:S01]  /*2fb0*/  IADD3 R43, R0.reuse, -0x40, RZ ;  /* 0xffffffc0002b7810 */ /* 0x040fe20007ffe0ff */
[----:B------:R-:W-:Y:S01]  /*2fc0*/  HMMA.16816.F32 R28, R60, R58, R28 ;  /* 0x0000003a3c1c723c */ /* 0x000fe2000000181c */
[----:B------:R-:W-:-:S02]  /*2fd0*/  IADD3 R41, R0, -0x3f, RZ ;  /* 0xffffffc100297810 */ /* 0x000fc40007ffe0ff */
[-C--:B------:R-:W-:Y:S02]  /*2fe0*/  ISETP.GE.AND P5, PT, R43, R88.reuse, PT ;  /* 0x000000582b00720c */ /* 0x080fe40003fa6270 */
[----:B------:R-:W-:Y:S02]  /*2ff0*/  ISETP.GE.AND P4, PT, R41, R88, PT ;  /* 0x000000582900720c */ /* 0x000fe40003f86270 */
[C---:B------:R-:W-:Y:S01]  /*3000*/  IADD3 R41, R0.reuse, -0x30, RZ ;  /* 0xffffffd000297810 */ /* 0x040fe20007ffe0ff */
[----:B------:R-:W-:Y:S01]  /*3010*/  HMMA.16816.F32 R24, R60, R8, R24 ;  /* 0x000000083c18723c */ /* 0x000fe20000001818 */
[----:B------:R-:W-:Y:S02]  /*3020*/  IADD3 R43, R0, -0x37, RZ ;  /* 0xffffffc9002b7810 */ /* 0x000fe40007ffe0ff */
[----:B------:R-:W-:Y:S02]  /*3030*/  FSEL R34, R34, -INF , !P5 ;  /* 0xff80000022227808 */ /* 0x000fe40006800000 */
[----:B------:R-:W-:-:S02]  /*3040*/  FSEL R40, R32, -INF , !P5 ;  /* 0xff80000020287808 */ /* 0x000fc40006800000 */
[C---:B------:R-:W-:Y:S01]  /*3050*/  IADD3 R9, R0.reuse, -0x2f, RZ ;  /* 0xffffffd100097810 */ /* 0x040fe20007ffe0ff */
[C---:B-1----:R-:W-:Y:S01]  /*3060*/  HMMA.16816.F32 R64, R60.reuse, R14, R64 ;  /* 0x0000000e3c40723c */ /* 0x042fe20000001840 */
[-C--:B------:R-:W-:Y:S02]  /*3070*/  ISETP.GE.AND P1, PT, R41, R88.reuse, PT ;  /* 0x000000582900720c */ /* 0x080fe40003f26270 */
[----:B------:R-:W-:Y:S02]  /*3080*/  ISETP.GE.AND P6, PT, R9, R88, PT ;  /* 0x000000580900720c */ /* 0x000fe40003fc6270 */
[----:B------:R-:W-:Y:S02]  /*3090*/  IADD3 R9, R0, -0x27, RZ ;  /* 0xffffffd900097810 */ /* 0x000fe40007ffe0ff */
[----:B------:R-:W-:Y:S01]  /*30a0*/  FSEL R32, R35, -INF , !P4 ;  /* 0xff80000023207808 */ /* 0x000fe20006000000 */
[----:B------:R-:W-:Y:S01]  /*30b0*/  HMMA.16816.F32 R20, R60, R10, R20 ;  /* 0x0000000a3c14723c */ /* 0x000fe20000001814 */
[----:B------:R-:W-:-:S02]  /*30c0*/  FSEL R33, R33, -INF , !P4 ;  /* 0xff80000021217808 */ /* 0x000fc40006000000 */
[-C--:B------:R-:W-:Y:S02]  /*30d0*/  ISETP.GE.AND P2, PT, R43, R88.reuse, PT ;  /* 0x000000582b00720c */ /* 0x080fe40003f46270 */
[-C--:B------:R-:W-:Y:S02]  /*30e0*/  ISETP.GE.AND P4, PT, R9, R88.reuse, PT ;  /* 0x000000580900720c */ /* 0x080fe40003f86270 */
[C---:B------:R-:W-:Y:S01]  /*30f0*/  IADD3 R11, R0.reuse, -0x28, RZ ;  /* 0xffffffd8000b7810 */ /* 0x040fe20007ffe0ff */
[----:B------:R-:W-:Y:S01]  /*3100*/  HMMA.16816.F32 R16, R60, R12, R16 ;  /* 0x0000000c3c10723c */ /* 0x000fe20000001810 */
[C---:B------:R-:W-:Y:S02]  /*3110*/  IADD3 R15, R0.reuse, -0x18, RZ ;  /* 0xffffffe8000f7810 */ /* 0x040fe40007ffe0ff */
[----:B------:R-:W-:Y:S02]  /*3120*/  ISETP.GE.AND P5, PT, R11, R88, PT ;  /* 0x000000580b00720c */ /* 0x000fe40003fa6270 */
[----:B------:R-:W-:-:S02]  /*3130*/  IADD3 R11, R0, -0x20, RZ ;  /* 0xffffffe0000b7810 */ /* 0x000fc40007ffe0ff */
[----:B------:R-:W-:Y:S01]  /*3140*/  IADD3 R9, R0, -0x1f, RZ ;  /* 0xffffffe100097810 */ /* 0x000fe20007ffe0ff */
[C---:B--2---:R-:W-:Y:S01]  /*3150*/  HMMA.16816.F32 R68, R60.reuse, R36, R68 ;  /* 0x000000243c44723c */ /* 0x044fe20000001844 */
[----:B------:R-:W-:Y:S02]  /*3160*/  FSEL R30, R30, -INF , !P3 ;  /* 0xff8000001e1e7808 */ /* 0x000fe40005800000 */
[----:B------:R-:W-:Y:S02]  /*3170*/  FSEL R13, R28, -INF , !P3 ;  /* 0xff8000001c0d7808 */ /* 0x000fe40005800000 */
[----:B------:R-:W-:Y:S02]  /*3180*/  ISETP.GE.AND P3, PT, R11, R88, PT ;  /* 0x000000580b00720c */ /* 0x000fe40003f66270 */
[----:B------:R-:W-:Y:S01]  /*3190*/  FSEL R26, R26, -INF , !P1 ;  /* 0xff8000001a1a7808 */ /* 0x000fe20004800000 */
[----:B------:R-:W-:Y:S01]  /*31a0*/  HMMA.16816.F32 R72, R60, R38, R72 ;  /* 0x000000263c48723c */ /* 0x000fe20000001848 */
[----:B------:R-:W-:-:S02]  /*31b0*/  FSEL R11, R24, -INF , !P1 ;  /* 0xff800000180b7808 */ /* 0x000fc40004800000 */
[----:B------:R-:W-:Y:S02]  /*31c0*/  FSEL R28, R31, -INF , !P2 ;  /* 0xff8000001f1c7808 */ /* 0x000fe40005000000 */
[----:B------:R-:W-:Y:S02]  /*31d0*/  FSEL R29, R29, -INF , !P2 ;  /* 0xff8000001d1d7808 */ /* 0x000fe40005000000 */
[-C--:B------:R-:W-:Y:S02]  /*31e0*/  ISETP.GE.AND P1, PT, R15, R88.reuse, PT ;  /* 0x000000580f00720c */ /* 0x080fe40003f26270 */
[----:B------:R-:W-:Y:S02]  /*31f0*/  ISETP.GE.AND P2, PT, R9, R88, PT ;  /* 0x000000580900720c */ /* 0x000fe40003f46270 */
[C---:B------:R-:W-:Y:S02]  /*3200*/  IADD3 R9, R0.reuse, -0x17, RZ ;  /* 0xffffffe900097810 */ /* 0x040fe40007ffe0ff */
[----:B------:R-:W-:-:S02]  /*3210*/  IADD3 R15, R0, -0x10, RZ ;  /* 0xfffffff0000f7810 */ /* 0x000fc40007ffe0ff */
[----:B------:R-:W-:Y:S02]  /*3220*/  FSEL R164, R66, -INF , !P1 ;  /* 0xff80000042a47808 */ /* 0x000fe40004800000 */
[----:B------:R-:W-:Y:S02]  /*3230*/  FSEL R157, R64, -INF , !P1 ;  /* 0xff800000409d7808 */ /* 0x000fe40004800000 */
[----:B------:R-:W-:Y:S02]  /*3240*/  FSEL R12, R27, -INF , !P6 ;  /* 0xff8000001b0c7808 */ /* 0x000fe40007000000 */
[----:B------:R-:W-:Y:S02]  /*3250*/  FSEL R25, R25, -INF , !P6 ;  /* 0xff80000019197808 */ /* 0x000fe40007000000 */
[----:B------:R-:W-:Y:S02]  /*3260*/  ISETP.GT.AND P1, PT, R2, 0x1, PT ;  /* 0x000000010200780c */ /* 0x000fe40003f24270 */
[----:B------:R-:W-:-:S02]  /*3270*/  ISETP.GE.AND P6, PT, R9, R88, PT ;  /* 0x000000580900720c */ /* 0x000fc40003fc6270 */
[----:B------:R-:W-:Y:S02]  /*3280*/  FSEL R10, R22, -INF , !P5 ;  /* 0xff800000160a7808 */ /* 0x000fe40006800000 */
[----:B------:R-:W-:Y:S02]  /*3290*/  FSEL R9, R20, -INF , !P5 ;  /* 0xff80000014097808 */ /* 0x000fe40006800000 */
[----:B------:R-:W-:Y:S02]  /*32a0*/  ISETP.GE.AND P5, PT, R15, R88, PT ;  /* 0x000000580f00720c */ /* 0x000fe40003fa6270 */
[----:B------:R-:W-:Y:S02]  /*32b0*/  IADD3 R15, R0, -0xf, RZ ;  /* 0xfffffff1000f7810 */ /* 0x000fe40007ffe0ff */
[----:B------:R-:W-:Y:S02]  /*32c0*/  FSEL R8, R23, -INF , !P4 ;  /* 0xff80000017087808 */ /* 0x000fe40006000000 */
[----:B------:R-:W-:-:S02]  /*32d0*/  FSEL R21, R21, -INF , !P4 ;  /* 0xff80000015157808 */ /* 0x000fc40006000000 */
[----:B------:R-:W-:Y:S02]  /*32e0*/  ISETP.GE.AND P4, PT, R15, R88, PT ;  /* 0x000000580f00720c */ /* 0x000fe40003f86270 */
[C---:B------:R-:W-:Y:S02]  /*32f0*/  IADD3 R23, R0.reuse, -0x8, RZ ;  /* 0xfffffff800177810 */ /* 0x040fe40007ffe0ff */
[----:B------:R-:W-:Y:S01]  /*3300*/  IADD3 R15, R0, -0x7, RZ ;  /* 0xfffffff9000f7810 */ /* 0x000fe20007ffe0ff */
[----:B------:R-:W-:Y:S01]  /*3310*/  IMAD.IADD R0, R87, 0x1, R86 ;  /* 0x0000000157007824 */ /* 0x000fe200078e0256 */
[----:B------:R-:W-:Y:S02]  /*3320*/  FSEL R162, R18, -INF , !P3 ;  /* 0xff80000012a27808 */ /* 0x000fe40005800000 */
[----:B------:R-:W-:Y:S02]  /*3330*/  FSEL R165, R16, -INF , !P3 ;  /* 0xff80000010a57808 */ /* 0x000fe40005800000 */
[----:B------:R-:W-:-:S02]  /*3340*/  FSEL R172, R19, -INF , !P2 ;  /* 0xff80000013ac7808 */ /* 0x000fc40005000000 */
[----:B------:R-:W-:Y:S02]  /*3350*/  FSEL R159, R17, -INF , !P2 ;  /* 0xff800000119f7808 */ /* 0x000fe40005000000 */
[----:B------:R-:W-:Y:S02]  /*3360*/  FSEL R142, R71, -INF , !P4 ;  /* 0xff800000478e7808 */ /* 0x000fe40006000000 */
[----:B------:R-:W-:Y:S01]  /*3370*/  FSEL R167, R69, -INF , !P4 ;  /* 0xff80000045a77808 */ /* 0x000fe20006000000 */
[----:B------:R-:W-:Y:S01]  /*3380*/  BAR.SYNC.DEFER_BLOCKING 0x0 ;  /* 0x0000000000007b1d */ /* 0x000fe20000010000 */
[-C--:B------:R-:W-:Y:S02]  /*3390*/  ISETP.GE.AND P3, PT, R23, R88.reuse, PT ;  /* 0x000000581700720c */ /* 0x080fe40003f66270 */
[----:B------:R-:W-:Y:S02]  /*33a0*/  ISETP.GE.AND P2, PT, R15, R88, PT ;  /* 0x000000580f00720c */ /* 0x000fe40003f46270 */
[----:B------:R-:W-:-:S02]  /*33b0*/  @!P1 LEA R210, P4, R82, c[0x0][0x168], 0x1 ;  /* 0x00005a0052d29a11 */ /* 0x000fc400078808ff */
[----:B------:R-:W-:Y:S02]  /*33c0*/  FSEL R170, R67, -INF , !P6 ;  /* 0xff80000043aa7808 */ /* 0x000fe40007000000 */
[----:B------:R-:W-:Y:S02]  /*33d0*/  FSEL R163, R65, -INF , !P6 ;  /* 0xff80000041a37808 */ /* 0x000fe40007000000 */
[----:B------:R-:W-:Y:S02]  /*33e0*/  FSEL R166, R70, -INF , !P5 ;  /* 0xff80000046a67808 */ /* 0x000fe40006800000 */
[----:B------:R-:W-:Y:S02]  /*33f0*/  FSEL R169, R68, -INF , !P5 ;  /* 0xff80000044a97808 */ /* 0x000fe40006800000 */
[----:B------:R-:W-:Y:S02]  /*3400*/  FSEL R140, R74, -INF , !P3 ;  /* 0xff8000004a8c7808 */ /* 0x000fe40005800000 */
[----:B------:R-:W-:-:S02]  /*3410*/  FSEL R143, R72, -INF , !P3 ;  /* 0xff800000488f7808 */ /* 0x000fc40005800000 */
[----:B------:R-:W-:Y:S02]  /*3420*/  FSEL R160, R75, -INF , !P2 ;  /* 0xff8000004ba07808 */ /* 0x000fe40005000000 */
[----:B------:R-:W-:Y:S02]  /*3430*/  FSEL R141, R73, -INF , !P2 ;  /* 0xff800000498d7808 */ /* 0x000fe40005000000 */
[----:B------:R-:W-:Y:S01]  /*3440*/  @!P1 LEA.HI.X R211, R82, c[0x0][0x16c], R85, 0x1, P4 ;  /* 0x00005b0052d39a11 */ /* 0x000fe200020f0c55 */
[----:B------:R-:W-:Y:S05]  /*3450*/  @!P1 BRA `(.L_x_3332) ;  /* 0x0000059000009947 */ /* 0x000fea0003800000 */
[----:B------:R-:W-:Y:S05]  /*3460*/  @!P0 BRA `(.L_x_3333) ;  /* 0x0000039000008947 */ /* 0x000fea0003800000 */
[----:B------:R-:W1:Y:S01]  /*3470*/  I2F.RP R19, R80 ;  /* 0x0000005000137306 */ /* 0x000e620000209400 */
[----:B------:R-:W-:Y:S02]  /*3480*/  IADD3 R18, R4, -0x80, RZ ;  /* 0xffffff8004127810 */ /* 0x000fe40007ffe0ff */
[----:B------:R-:W-:Y:S02]  /*3490*/  IABS R14, R3 ;  /* 0x00000003000e7213 */ /* 0x000fe40000000000 */
[----:B------:R-:W-:-:S02]  /*34a0*/  IABS R4, R18 ;  /* 0x0000001200047213 */ /* 0x000fc40000000000 */
[----:B------:R-:W-:Y:S02]  /*34b0*/  LOP3.LUT R3, R3, c[0x0][0x2d0], RZ, 0x3c, !PT ;  /* 0x0000b40003037a12 */ /* 0x000fe400078e3cff */
[----:B------:R-:W-:Y:S02]  /*34c0*/  LOP3.LUT R18, R18, c[0x0][0x2d0], RZ, 0x3c, !PT ;  /* 0x0000b40012127a12 */ /* 0x000fe400078e3cff */
        /* <DEDUP_REMOVED lines=13> */
[C---:B------:R-:W-:Y:S01]  /*35a0*/  IMAD R17, R80.reuse, R17, R14 ;  /* 0x0000001150117224 */ /* 0x040fe200078e020e */
[----:B------:R-:W-:Y:S01]  /*35b0*/  LOP3.LUT R14, RZ, c[0x0][0x2d0], RZ, 0x33, !PT ;  /* 0x0000b400ff0e7a12 */ /* 0x000fe200078e33ff */
        /* <DEDUP_REMOVED lines=36> */
.L_x_3333:
[----:B------:R-:W-:-:S04]  /*3800*/  LEA R4, -R6, RZ, 0x6 ;  /* 0x000000ff06047211 */ /* 0x000fc800078e31ff */
[----:B------:R-:W-:Y:S02]  /*3810*/  SHF.R.S32.HI R3, RZ, 0x1f, R4 ;  /* 0x0000001fff037819 */ /* 0x000fe40000011404 */
.L_x_3334:
[----:B------:R-:W-:Y:S01]  /*3820*/  IADD3 R82, P1, R4, R82, RZ ;  /* 0x0000005204527210 */ /* 0x000fe20007f3e0ff */
[----:B------:R-:W-:Y:S02]  /*3830*/  IMAD.MOV.U32 R17, RZ, RZ, 0x5 ;  /* 0x00000005ff117424 */ /* 0x000fe400078e00ff */
[----:B------:R-:W-:Y:S01]  /*3840*/  IMAD.SHL.U32 R15, R6, 0x20, RZ ;  /* 0x00000020060f7824 */ /* 0x000fe200078e00ff */
[----:B------:R-:W-:Y:S01]  /*3850*/  LEA R210, P2, R82, c[0x0][0x168], 0x1 ;  /* 0x00005a0052d27a11 */ /* 0x000fe200078408ff */
[----:B------:R-:W-:Y:S01]  /*3860*/  IMAD.X R3, R3, 0x1, R85, P1 ;  /* 0x0000000103037824 */ /* 0x000fe200008e0655 */
[----:B------:R-:W-:Y:S02]  /*3870*/  SHF.L.U64.HI R6, R6, R17, c[0x0][0x19c] ;  /* 0x0000670006067619 */ /* 0x000fe40000010211 */
[----:B------:R-:W-:Y:S02]  /*3880*/  IADD3 R16, P1, R15, R210, RZ ;  /* 0x000000d20f107210 */ /* 0x000fe40007f3e0ff */
[----:B------:R-:W-:-:S02]  /*3890*/  LEA.HI.X R211, R82, c[0x0][0x16c], R3, 0x1, P2 ;  /* 0x00005b0052d37a11 */ /* 0x000fc400010f0c03 */
[----:B------:R-:W-:-:S03]  /*38a0*/  IADD3 R14, P2, R15, R16, RZ ;  /* 0x000000100f0e7210 */ /* 0x000fc60007f5e0ff */
[C---:B------:R-:W-:Y:S01]  /*38b0*/  IMAD.X R17, R6.reuse, 0x1, R211, P1 ;  /* 0x0000000106117824 */ /* 0x040fe200008e06d3 */
[----:B------:R-:W-:Y:S01]  /*38c0*/  IADD3 R18, P1, R15, R14, RZ ;  /* 0x0000000e0f127210 */ /* 0x000fe20007f3e0ff */
[----:B------:R-:W-:Y:S01]  /*38d0*/  @!PT LDS RZ, [RZ] ;  /* 0x00000000fffff984 */ /* 0x000fe20000000800 */
[----:B------:R-:W-:Y:S01]  /*38e0*/  @!PT LDS RZ, [RZ] ;  /* 0x00000000fffff984 */ /* 0x000fe20000000800 */
[----:B------:R-:W-:Y:S01]  /*38f0*/  @!PT LDS RZ, [RZ] ;  /* 0x00000000fffff984 */ /* 0x000fe20000000800 */
[----:B------:R1:W-:Y:S02]  /*3900*/  LDGSTS.E.BYPASS.LTC128B.128 [R203+0x6000], [R210.64] ;  /* 0x06000000d2cb7fae */ /* 0x0003e4000b901d4c */
[C---:B------:R-:W-:Y:S02]  /*3910*/  IMAD.X R15, R6.reuse, 0x1, R17, P2 ;  /* 0x00000001060f7824 */ /* 0x040fe400010e0611 */
[----:B------:R1:W-:Y:S02]  /*3920*/  LDGSTS.E.BYPASS.LTC128B.128 [R203+0x8000], [R210.64+0x80] ;  /* 0x08000080d2cb7fae */ /* 0x0003e4000b901d4c */
[----:B------:R-:W-:Y:S02]  /*3930*/  IMAD.X R19, R6, 0x1, R15, P1 ;  /* 0x0000000106137824 */ /* 0x000fe400008e060f */
[----:B------:R1:W-:Y:S04]  /*3940*/  LDGSTS.E.BYPASS.LTC128B.128 [R203+0xa000], [R210.64+0x100] ;  /* 0x0a000100d2cb7fae */ /* 0x0003e8000b901d4c */
[----:B------:R1:W-:Y:S04]  /*3950*/  LDGSTS.E.BYPASS.LTC128B.128 [R203+0x6800], [R16.64] ;  /* 0x0680000010cb7fae */ /* 0x0003e8000b901d4c */
[----:B------:R1:W-:Y:S04]  /*3960*/  LDGSTS.E.BYPASS.LTC128B.128 [R203+0x8800], [R16.64+0x80] ;  /* 0x0880008010cb7fae */ /* 0x0003e8000b901d4c */
[----:B------:R1:W-:Y:S04]  /*3970*/  LDGSTS.E.BYPASS.LTC128B.128 [R203+0xa800], [R16.64+0x100] ;  /* 0x0a80010010cb7fae */ /* 0x0003e8000b901d4c */
[----:B------:R1:W-:Y:S04]  /*3980*/  LDGSTS.E.BYPASS.LTC128B.128 [R203+0x7000], [R14.64] ;  /* 0x070000000ecb7fae */ /* 0x0003e8000b901d4c */
[----:B------:R1:W-:Y:S04]  /*3990*/  LDGSTS.E.BYPASS.LTC128B.128 [R203+0x9000], [R14.64+0x80] ;  /* 0x090000800ecb7fae */ /* 0x0003e8000b901d4c */
[----:B------:R1:W-:Y:S04]  /*39a0*/  LDGSTS.E.BYPASS.LTC128B.128 [R203+0xb000], [R14.64+0x100] ;  /* 0x0b0001000ecb7fae */ /* 0x0003e8000b901d4c */
[----:B------:R1:W-:Y:S04]  /*39b0*/  LDGSTS.E.BYPASS.LTC128B.128 [R203+0x7800], [R18.64] ;  /* 0x0780000012cb7fae */ /* 0x0003e8000b901d4c */
[----:B------:R1:W-:Y:S04]  /*39c0*/  LDGSTS.E.BYPASS.LTC128B.128 [R203+0x9800], [R18.64+0x80] ;  /* 0x0980008012cb7fae */ /* 0x0003e8000b901d4c */
[----:B------:R1:W-:Y:S04]  /*39d0*/  LDGSTS.E.BYPASS.LTC128B.128 [R203+0xb800], [R18.64+0x100] ;  /* 0x0b80010012cb7fae */ /* 0x0003e8000b901d4c */
[----:B------:R-:W0:Y:S02]  /*39e0*/  LDGDEPBAR ;  /* 0x00000000000079af */ /* 0x000e240000000000 */
.L_x_3332:
        /* <DEDUP_REMOVED lines=64> */
[----:B------:R-:W-:Y:S01]  /*3df0*/  ISETP.GE.AND P1, PT, R2, 0x2, PT ;  /* 0x000000020200780c */ /* 0x000fe20003f26270 */
[----:B------:R-:W-:Y:S01]  /*3e00*/  FFMA.FTZ R146, R29, c[0x0][0x23c], -R168 ;  /* 0x00008f001d927a23 */ /* 0x000fe200000108a8 */
[----:B------:R-:W-:Y:S01]  /*3e10*/  MUFU.EX2 R152, R152 ;  /* 0x0000009800987308 */ /* 0x000fe20000000800 */
[--C-:B------:R-:W-:Y:S01]  /*3e20*/  FFMA.FTZ R153, R34, c[0x0][0x23c], -R161.reuse ;  /* 0x00008f0022997a23 */ /* 0x100fe200000108a1 */
[----:B------:R-:W-:Y:S01]  /*3e30*/  LDSM.16.MT88.4 R136, [R190+0xc800] ;  /* 0x00c80000be88783b */ /* 0x000fe20000004200 */
[----:B------:R-:W-:-:S02]  /*3e40*/  FFMA.FTZ R154, R32, c[0x0][0x23c], -R161 ;  /* 0x00008f00209a7a23 */ /* 0x000fc400000108a1 */
[--C-:B------:R-:W-:Y:S01]  /*3e50*/  FFMA.FTZ R155, R30, c[0x0][0x23c], -R161.reuse ;  /* 0x00008f001e9b7a23 */ /* 0x100fe200000108a1 */
[----:B------:R-:W-:Y:S01]  /*3e60*/  LDSM.16.MT88.4 R32, [R189+0xc800] ;  /* 0x00c80000bd20783b */ /* 0x000fe20000004200 */
[--C-:B------:R-:W-:Y:S01]  /*3e70*/  FFMA.FTZ R148, R28, c[0x0][0x23c], -R161.reuse ;  /* 0x00008f001c947a23 */ /* 0x100fe200000108a1 */
[----:B------:R-:W2:Y:S01]  /*3e80*/  MUFU.EX2 R151, R151 ;  /* 0x0000009700977308 */ /* 0x000ea20000000800 */
[--C-:B------:R-:W-:Y:S01]  /*3e90*/  FFMA.FTZ R150, R11, c[0x0][0x23c], -R168.reuse ;  /* 0x00008f000b967a23 */ /* 0x100fe200000108a8 */
[----:B------:R-:W-:Y:S01]  /*3ea0*/  LDSM.16.MT88.4 R28, [R188+0xc800] ;  /* 0x00c80000bc1c783b */ /* 0x000fe20000004200 */
[--C-:B------:R-:W-:Y:S02]  /*3eb0*/  FFMA.FTZ R144, R9, c[0x0][0x23c], -R168.reuse ;  /* 0x00008f0009907a23 */ /* 0x100fe400000108a8 */
[--C-:B------:R-:W-:Y:S02]  /*3ec0*/  FFMA.FTZ R135, R10, c[0x0][0x23c], -R161.reuse ;  /* 0x00008f000a877a23 */ /* 0x100fe400000108a1 */
[----:B------:R-:W-:Y:S01]  /*3ed0*/  FFMA.FTZ R0, R8, c[0x0][0x23c], -R161 ;  /* 0x00008f0008007a23 */ /* 0x000fe200000108a1 */
[----:B------:R-:W-:Y:S01]  /*3ee0*/  MUFU.EX2 R149, R149 ;  /* 0x0000009500957308 */ /* 0x000fe20000000800 */
[----:B------:R-:W1:Y:S01]  /*3ef0*/  LDSM.16.MT88.4 R8, [R192+0xe800] ;  /* 0x00e80000c008783b */ /* 0x000e620000004200 */
[----:B------:R-:W-:-:S02]  /*3f00*/  FFMA.FTZ R145, R25, c[0x0][0x23c], -R168 ;  /* 0x00008f0019917a23 */ /* 0x000fc400000108a8 */
[--C-:B------:R-:W-:Y:S02]  /*3f10*/  FFMA.FTZ R133, R21, c[0x0][0x23c], -R168.reuse ;  /* 0x00008f0015857a23 */ /* 0x100fe400000108a8 */
[--C-:B------:R-:W-:Y:S01]  /*3f20*/  FFMA.FTZ R147, R26, c[0x0][0x23c], -R161.reuse ;  /* 0x00008f001a937a23 */ /* 0x100fe200000108a1 */
[----:B------:R-:W1:Y:S01]  /*3f30*/  LDSM.16.MT88.4 R20, [R192+0xc800] ;  /* 0x00c80000c014783b */ /* 0x000e620000004200 */
[----:B------:R-:W3:Y:S01]  /*3f40*/  MUFU.EX2 R146, R146 ;  /* 0x0000009200927308 */ /* 0x000ee20000000800 */
[----:B--2---:R-:W-:Y:S01]  /*3f50*/  F2FP.PACK_AB R116, R151, R152 ;  /* 0x000000989774723e */ /* 0x004fe200000000ff */
[----:B------:R-:W-:Y:S01]  /*3f60*/  FFMA.FTZ R134, R12, c[0x0][0x23c], -R161 ;  /* 0x00008f000c867a23 */ /* 0x000fe200000108a1 */
[----:B------:R-:W-:Y:S01]  /*3f70*/  LDSM.16.MT88.4 R24, [R190+0xe800] ;  /* 0x00e80000be18783b */ /* 0x000fe20000004200 */
[--C-:B------:R-:W-:Y:S02]  /*3f80*/  FFMA.FTZ R156, R165, c[0x0][0x23c], -R168.reuse ;  /* 0x00008f00a59c7a23 */ /* 0x100fe400000108a8 */
[--C-:B------:R-:W-:Y:S01]  /*3f90*/  FFMA.FTZ R158, R163, c[0x0][0x23c], -R168.reuse ;  /* 0x00008f00a39e7a23 */ /* 0x100fe200000108a8 */
[----:B------:R-:W2:Y:S01]  /*3fa0*/  LDSM.16.MT88.4 R12, [R188+0xe800] ;  /* 0x00e80000bc0c783b */ /* 0x000ea20000004200 */
        /* <DEDUP_REMOVED lines=216> */
[----:B------:R-:W-:Y:S01]  /*4d30*/  UMOV UR8, 0x5 ;  /* 0x0000000500087882 */ /* 0x000fe20000000000 */
[----:B------:R-:W-:Y:S01]  /*4d40*/  IMAD.MOV.U32 R133, RZ, RZ, R132 ;  /* 0x000000ffff857224 */ /* 0x000fe200078e0084 */
[----:B------:R-:W-:-:S02]  /*4d50*/  USHF.R.S32.HI UR5, URZ, 0x1f, UR4 ;  /* 0x0000001f3f057899 */ /* 0x000fc40008011404 */
[----:B------:R-:W-:Y:S01]  /*4d60*/  ULDC UR9, c[0x0][0x1a4] ;  /* 0x0000690000097ab9 */ /* 0x000fe20000000800 */
[----:B------:R-:W-:Y:S01]  /*4d70*/  MOV R213, UR4 ;  /* 0x0000000400d57c02 */ /* 0x000fe20008000f00 */
[----:B------:R-:W-:Y:S02]  /*4d80*/  USHF.L.U64.HI UR9, UR10, UR8, UR9 ;  /* 0x000000080a097299 */ /* 0x000fe40008010209 */
[----:B------:R-:W-:Y:S01]  /*4d90*/  MOV R212, UR5 ;  /* 0x0000000500d47c02 */ /* 0x000fe20008000f00 */
[----:B------:R-:W-:Y:S02]  /*4da0*/  USHF.L.U32 UR10, UR10, 0x5, URZ ;  /* 0x000000050a0a7899 */ /* 0x000fe4000800063f */
[----:B------:R-:W-:Y:S02]  /*4db0*/  ULDC UR4, c[0x0][0x19c] ;  /* 0x0000670000047ab9 */ /* 0x000fe40000000800 */
.L_x_3339:
        /* <DEDUP_REMOVED lines=59> */
[C---:B------:R-:W-:Y:S01]  /*5170*/  IMAD.WIDE.U32 R6, R4.reuse, c[0x0][0x188], R6 ;  /* 0x0000620004067a25 */ /* 0x040fe200078e0006 */
[----:B------:R-:W-:Y:S05]  /*5180*/  SHF.R.S32.HI R3, RZ, 0x1f, R4 ;  /* 0x0000001fff037819 */ /* 0x000fea0000011404 */
[----:B------:R-:W-:Y:S04]  /*5190*/  IMAD R3, R3, c[0x0][0x188], RZ ;  /* 0x0000620003037a24 */ /* 0x000fe800078e02ff */
[----:B------:R-:W-:Y:S04]  /*51a0*/  IMAD R3, R4, c[0x0][0x18c], R3 ;  /* 0x0000630004037a24 */ /* 0x000fe800078e0203 */
[----:B------:R-:W-:Y:S02]  /*51b0*/  IMAD.IADD R3, R7, 0x1, R3 ;  /* 0x0000000107037824 */ /* 0x000fe400078e0203 */
.L_x_3336:
[C---:B------:R-:W-:Y:S04]  /*51c0*/  LEA R200, P1, R6.reuse, R200, 0x1 ;  /* 0x000000c806c87211 */ /* 0x040fe800078208ff */
[----:B------:R-:W-:Y:S02]  /*51d0*/  LEA.HI.X R201, R6, R201, R3, 0x1, P1 ;  /* 0x000000c906c97211 */ /* 0x000fe400008f0c03 */
[----:B------:R-:W-:Y:S03]  /*51e0*/  IADD3 R218, P1, R200, UR10, RZ ;  /* 0x0000000ac8da7c10 */ /* 0x000fe6000ff3e0ff */
[----:B------:R-:W-:Y:S01]  /*51f0*/  @!PT LDS RZ, [RZ] ;  /* 0x00000000fffff984 */ /* 0x000fe20000000800 */
[----:B------:R-:W-:Y:S01]  /*5200*/  @!PT LDS RZ, [RZ] ;  /* 0x00000000fffff984 */ /* 0x000fe20000000800 */
[----:B------:R-:W-:Y:S01]  /*5210*/  @!PT LDS RZ, [RZ] ;  /* 0x00000000fffff984 */ /* 0x000fe20000000800 */
[----:B------:R1:W-:Y:S01]  /*5220*/  LDGSTS.E.BYPASS.LTC128B.128 [R203+0xc000], [R200.64] ;  /* 0x0c000000c8cb7fae */ /* 0x0003e2000b901d4c */
[----:B------:R-:W-:Y:S02]  /*5230*/  IADD3.X R219, R201, UR9, RZ, P1, !PT ;  /* 0x00000009c9db7c10 */ /* 0x000fe40008ffe4ff */
[----:B------:R-:W-:Y:S01]  /*5240*/  IADD3 R134, P1, R218, UR10, RZ ;  /* 0x0000000ada867c10 */ /* 0x000fe2000ff3e0ff */
[----:B------:R1:W-:Y:S03]  /*5250*/  LDGSTS.E.BYPASS.LTC128B.128 [R203+0xe000], [R200.64+0x80] ;  /* 0x0e000080c8cb7fae */ /* 0x0003e6000b901d4c */
[----:B------:R-:W-:Y:S01]  /*5260*/  IADD3.X R135, R219, UR9, RZ, P1, !PT ;  /* 0x00000009db877c10 */ /* 0x000fe20008ffe4ff */
[----:B------:R1:W-:Y:S01]  /*5270*/  LDGSTS.E.BYPASS.LTC128B.128 [R203+0x10000], [R200.64+0x100] ;  /* 0x10000100c8cb7fae */ /* 0x0003e2000b901d4c */
[----:B------:R-:W-:Y:S03]  /*5280*/  IADD3 R2, P1, R134, UR10, RZ ;  /* 0x0000000a86027c10 */ /* 0x000fe6000ff3e0ff */
[----:B------:R1:W-:Y:S01]  /*5290*/  LDGSTS.E.BYPASS.LTC128B.128 [R203+0xc800], [R218.64] ;  /* 0x0c800000dacb7fae */ /* 0x0003e2000b901d4c */
[----:B------:R-:W-:Y:S02]  /*52a0*/  IADD3.X R3, R135, UR9, RZ, P1, !PT ;  /* 0x0000000987037c10 */ /* 0x000fe40008ffe4ff */
[----:B------:R-:W-:Y:S01]  /*52b0*/  ISETP.GE.AND P1, PT, R214, 0x1, PT ;  /* 0x00000001d600780c */ /* 0x000fe20003f26270 */
        /* <DEDUP_REMOVED lines=8> */
[----:B------:R-:W-:Y:S04]  /*5340*/  LDSM.16.M88.4 R136, [R198] ;  /* 0x00000000c688783b */ /* 0x000fe80000000200 */
[----:B------:R-:W2:Y:S04]  /*5350*/  LDSM.16.M88.4 R140, [R197+0x6000] ;  /* 0x00600000c58c783b */ /* 0x000ea80000000200 */
[----:B------:R-:W3:Y:S04]  /*5360*/  LDSM.16.M88.4 R144, [R197+0x6800] ;  /* 0x00680000c590783b */ /* 0x000ee80000000200 */
[----:B------:R-:W4:Y:S04]  /*5370*/  LDSM.16.M88.4 R148, [R197+0x7000] ;  /* 0x00700000c594783b */ /* 0x000f280000000200 */
[----:B------:R-:W0:Y:S04]  /*5380*/  LDGDEPBAR ;  /* 0x00000000000079af */ /* 0x000e280000000000 */
[----:B------:R-:W5:Y:S04]  /*5390*/  LDSM.16.M88.4 R152, [R197+0x7800] ;  /* 0x00780000c598783b */ /* 0x000f680000000200 */
[----:B------:R-:W-:Y:S04]  /*53a0*/  LDSM.16.M88.4 R156, [R196] ;  /* 0x00000000c49c783b */ /* 0x000fe80000000200 */
[----:B------:R-:W1:Y:S04]  /*53b0*/  LDSM.16.M88.4 R160, [R195] ;  /* 0x00000000c3a0783b */ /* 0x000e680000000200 */
[----:B------:R-:W1:Y:S04]  /*53c0*/  LDSM.16.M88.4 R164, [R187] ;  /* 0x00000000bba4783b */ /* 0x000e680000000200 */
[----:B------:R-:W1:Y:S04]  /*53d0*/  LDSM.16.M88.4 R168, [R186] ;  /* 0x00000000baa8783b */ /* 0x000e680000000200 */
[----:B------:R-:W1:Y:S01]  /*53e0*/  LDSM.16.M88.4 R172, [R185] ;  /* 0x00000000b9ac783b */ /* 0x000e620000000200 */
[C---:B--2---:R-:W-:Y:S08]  /*53f0*/  HMMA.16816.F32 R4, R136.reuse, R140, RZ ;  /* 0x0000008c8804723c */ /* 0x044ff000000018ff */
[C---:B------:R-:W-:Y:S01]  /*5400*/  HMMA.16816.F32 R8, R136.reuse, R142, RZ ;  /* 0x0000008e8808723c */ /* 0x040fe200000018ff */
[----:B------:R-:W-:Y:S07]  /*5410*/  LDSM.16.M88.4 R140, [R194] ;  /* 0x00000000c28c783b */ /* 0x000fee0000000200 */
[C---:B---3--:R-:W-:Y:S08]  /*5420*/  HMMA.16816.F32 R12, R136.reuse, R144, RZ ;  /* 0x00000090880c723c */ /* 0x048ff000000018ff */
[C---:B------:R-:W-:Y:S01]  /*5430*/  HMMA.16816.F32 R16, R136.reuse, R146, RZ ;  /* 0x000000928810723c */ /* 0x040fe200000018ff */
[----:B------:R-:W2:Y:S07]  /*5440*/  LDSM.16.M88.4 R144, [R191+0x6000] ;  /* 0x00600000bf90783b */ /* 0x000eae0000000200 */
[C---:B----4-:R-:W-:Y:S08]  /*5450*/  HMMA.16816.F32 R20, R136.reuse, R148, RZ ;  /* 0x000000948814723c */ /* 0x050ff000000018ff */
[C---:B------:R-:W-:Y:S01]  /*5460*/  HMMA.16816.F32 R24, R136.reuse, R150, RZ ;  /* 0x000000968818723c */ /* 0x040fe200000018ff */
[----:B------:R-:W3:Y:S07]  /*5470*/  LDSM.16.M88.4 R148, [R191+0x6800] ;  /* 0x00680000bf94783b */ /* 0x000eee0000000200 */
[C---:B-----5:R-:W-:Y:S08]  /*5480*/  HMMA.16816.F32 R28, R136.reuse, R152, RZ ;  /* 0x00000098881c723c */ /* 0x060ff000000018ff */
[----:B------:R-:W-:Y:S01]  /*5490*/  HMMA.16816.F32 R32, R136, R154, RZ ;  /* 0x0000009a8820723c */ /* 0x000fe200000018ff */
[----:B------:R-:W4:Y:S04]  /*54a0*/  LDSM.16.M88.4 R136, [R191+0x7000] ;  /* 0x00700000bf88783b */ /* 0x000f280000000200 */
[----:B------:R-:W5:Y:S03]  /*54b0*/  LDSM.16.M88.4 R152, [R191+0x7800] ;  /* 0x00780000bf98783b */ /* 0x000f660000000200 */
[C---:B-1----:R-:W-:Y:S08]  /*54c0*/  HMMA.16816.F32 R4, R156.reuse, R160, R4 ;  /* 0x000000a09c04723c */ /* 0x042ff00000001804 */
[C---:B------:R-:W-:Y:S01]  /*54d0*/  HMMA.16816.F32 R8, R156.reuse, R162, R8 ;  /* 0x000000a29c08723c */ /* 0x040fe20000001808 */
[----:B------:R-:W-:Y:S07]  /*54e0*/  LDSM.16.M88.4 R160, [R193] ;  /* 0x00000000c1a0783b */ /* 0x000fee0000000200 */
[C---:B------:R-:W-:Y:S08]  /*54f0*/  HMMA.16816.F32 R12, R156.reuse, R164, R12 ;  /* 0x000000a49c0c723c */ /* 0x040ff0000000180c */
[C---:B------:R-:W-:Y:S01]  /*5500*/  HMMA.16816.F32 R16, R156.reuse, R166, R16 ;  /* 0x000000a69c10723c */ /* 0x040fe20000001810 */
[----:B------:R-:W1:Y:S07]  /*5510*/  LDSM.16.M88.4 R164, [R184] ;  /* 0x00000000b8a4783b */ /* 0x000e6e0000000200 */
[C---:B------:R-:W-:Y:S08]  /*5520*/  HMMA.16816.F32 R20, R156.reuse, R168, R20 ;  /* 0x000000a89c14723c */ /* 0x040ff00000001814 */
[C---:B------:R-:W-:Y:S01]  /*5530*/  HMMA.16816.F32 R24, R156.reuse, R170, R24 ;  /* 0x000000aa9c18723c */ /* 0x040fe20000001818 */
[----:B------:R-:W1:Y:S07]  /*5540*/  LDSM.16.M88.4 R168, [R184+0x800] ;  /* 0x00080000b8a8783b */ /* 0x000e6e0000000200 */
[C---:B------:R-:W-:Y:S08]  /*5550*/  HMMA.16816.F32 R28, R156.reuse, R172, R28 ;  /* 0x000000ac9c1c723c */ /* 0x040ff0000000181c */
[----:B------:R-:W-:Y:S01]  /*5560*/  HMMA.16816.F32 R32, R156, R174, R32 ;  /* 0x000000ae9c20723c */ /* 0x000fe20000001820 */
[----:B------:R-:W1:Y:S04]  /*5570*/  LDSM.16.M88.4 R156, [R184+0x1000] ;  /* 0x00100000b89c783b */ /* 0x000e680000000200 */
[----:B------:R-:W1:Y:S03]  /*5580*/  LDSM.16.M88.4 R172, [R184+0x1800] ;  /* 0x00180000b8ac783b */ /* 0x000e660000000200 */
[C---:B--2---:R-:W-:Y:S08]  /*5590*/  HMMA.16816.F32 R4, R140.reuse, R144, R4 ;  /* 0x000000908c04723c */ /* 0x044ff00000001804 */
[C---:B------:R-:W-:Y:S01]  /*55a0*/  HMMA.16816.F32 R8, R140.reuse, R146, R8 ;  /* 0x000000928c08723c */ /* 0x040fe20000001808 */
[----:B------:R-:W-:Y:S07]  /*55b0*/  LDSM.16.M88.4 R144, [R197+0x8000] ;  /* 0x00800000c590783b */ /* 0x000fee0000000200 */
[C---:B---3--:R-:W-:Y:S08]  /*55c0*/  HMMA.16816.F32 R12, R140.reuse, R148, R12 ;  /* 0x000000948c0c723c */ /* 0x048ff0000000180c */
[C---:B------:R-:W-:Y:S01]  /*55d0*/  HMMA.16816.F32 R16, R140.reuse, R150, R16 ;  /* 0x000000968c10723c */ /* 0x040fe20000001810 */
[----:B------:R-:W-:Y:S07]  /*55e0*/  LDSM.16.M88.4 R148, [R197+0x8800] ;  /* 0x00880000c594783b */ /* 0x000fee0000000200 */
[C---:B----4-:R-:W-:Y:S08]  /*55f0*/  HMMA.16816.F32 R20, R140.reuse, R136, R20 ;  /* 0x000000888c14723c */ /* 0x050ff00000001814 */
[C---:B------:R-:W-:Y:S01]  /*5600*/  HMMA.16816.F32 R24, R140.reuse, R138, R24 ;  /* 0x0000008a8c18723c */ /* 0x040fe20000001818 */
[----:B------:R-:W2:Y:S07]  /*5610*/  LDSM.16.M88.4 R136, [R198+0x2000] ;  /* 0x00200000c688783b */ /* 0x000eae0000000200 */
[C---:B-----5:R-:W-:Y:S08]  /*5620*/  HMMA.16816.F32 R28, R140.reuse, R152, R28 ;  /* 0x000000988c1c723c */ /* 0x060ff0000000181c */
[----:B------:R-:W-:Y:S01]  /*5630*/  HMMA.16816.F32 R32, R140, R154, R32 ;  /* 0x0000009a8c20723c */ /* 0x000fe20000001820 */
[----:B------:R-:W3:Y:S04]  /*5640*/  LDSM.16.M88.4 R140, [R197+0x9000] ;  /* 0x00900000c58c783b */ /* 0x000ee80000000200 */
[----:B------:R-:W4:Y:S03]  /*5650*/  LDSM.16.M88.4 R152, [R197+0x9800] ;  /* 0x00980000c598783b */ /* 0x000f260000000200 */
[C---:B-1----:R-:W-:Y:S08]  /*5660*/  HMMA.16816.F32 R4, R160.reuse, R164, R4 ;  /* 0x000000a4a004723c */ /* 0x042ff00000001804 */
[C---:B------:R-:W-:Y:S01]  /*5670*/  HMMA.16816.F32 R8, R160.reuse, R166, R8 ;  /* 0x000000a6a008723c */ /* 0x040fe20000001808 */
[----:B------:R-:W-:Y:S07]  /*5680*/  LDSM.16.M88.4 R164, [R183] ;  /* 0x00000000b7a4783b */ /* 0x000fee0000000200 */
[C---:B------:R-:W-:Y:S08]  /*5690*/  HMMA.16816.F32 R12, R160.reuse, R168, R12 ;  /* 0x000000a8a00c723c */ /* 0x040ff0000000180c */
[C---:B------:R-:W-:Y:S01]  /*56a0*/  HMMA.16816.F32 R16, R160.reuse, R170, R16 ;  /* 0x000000aaa010723c */ /* 0x040fe20000001810 */
[----:B------:R-:W-:Y:S07]  /*56b0*/  LDSM.16.M88.4 R168, [R182] ;  /* 0x00000000b6a8783b */ /* 0x000fee0000000200 */
[C---:B------:R-:W-:Y:S08]  /*56c0*/  HMMA.16816.F32 R20, R160.reuse, R156, R20 ;  /* 0x0000009ca014723c */ /* 0x040ff00000001814 */
[C---:B------:R-:W-:Y:S01]  /*56d0*/  HMMA.16816.F32 R24, R160.reuse, R158, R24 ;  /* 0x0000009ea018723c */ /* 0x040fe20000001818 */
[----:B------:R-:W1:Y:S07]  /*56e0*/  LDSM.16.M88.4 R156, [R196+0x2000] ;  /* 0x00200000c49c783b */ /* 0x000e6e0000000200 */
[C---:B------:R-:W-:Y:S08]  /*56f0*/  HMMA.16816.F32 R28, R160.reuse, R172, R28 ;  /* 0x000000aca01c723c */ /* 0x040ff0000000181c */
[----:B------:R-:W-:Y:S01]  /*5700*/  HMMA.16816.F32 R32, R160, R174, R32 ;  /* 0x000000aea020723c */ /* 0x000fe20000001820 */
[----:B------:R-:W5:Y:S04]  /*5710*/  LDSM.16.M88.4 R160, [R181] ;  /* 0x00000000b5a0783b */ /* 0x000f680000000200 */
[----:B------:R-:W1:Y:S03]  /*5720*/  LDSM.16.M88.4 R172, [R180] ;  /* 0x00000000b4ac783b */ /* 0x000e660000000200 */
        /* <DEDUP_REMOVED lines=9> */
[C---:B----4-:R-:W-:Y:S08]  /*57c0*/  HMMA.16816.F32 R28, R136.reuse, R152, R28 ;  /* 0x00000098881c723c */ /* 0x050ff0000000181c */
[----:B------:R-:W-:Y:S01]  /*57d0*/  HMMA.16816.F32 R32, R136, R154, R32 ;  /* 0x0000009a8820723c */ /* 0x000fe20000001820 */
[----:B------:R-:W3:Y:S04]  /*57e0*/  LDSM.16.M88.4 R136, [R191+0x9000] ;  /* 0x00900000bf88783b */ /* 0x000ee80000000200 */
[----:B------:R-:W4:Y:S03]  /*57f0*/  LDSM.16.M88.4 R152, [R191+0x9800] ;  /* 0x00980000bf98783b */ /* 0x000f260000000200 */
[C---:B-1----:R-:W-:Y:S08]  /*5800*/  HMMA.16816.F32 R4, R156.reuse, R164, R4 ;  /* 0x000000a49c04723c */ /* 0x042ff00000001804 */
[C---:B------:R-:W-:Y:S01]  /*5810*/  HMMA.16816.F32 R8, R156.reuse, R166, R8 ;  /* 0x000000a69c08723c */ /* 0x040fe20000001808 */
[----:B------:R-:W-:Y:S07]  /*5820*/  LDSM.16.M88.4 R164, [R184+0x2000] ;  /* 0x00200000b8a4783b */ /* 0x000fee0000000200 */
[C---:B------:R-:W-:Y:S08]  /*5830*/  HMMA.16816.F32 R12, R156.reuse, R168, R12 ;  /* 0x000000a89c0c723c */ /* 0x040ff0000000180c */
[C---:B------:R-:W-:Y:S01]  /*5840*/  HMMA.16816.F32 R16, R156.reuse, R170, R16 ;  /* 0x000000aa9c10723c */ /* 0x040fe20000001810 */
[----:B------:R-:W-:Y:S07]  /*5850*/  LDSM.16.M88.4 R168, [R184+0x2800] ;  /* 0x00280000b8a8783b */ /* 0x000fee0000000200 */
[C---:B-----5:R-:W-:Y:S08]  /*5860*/  HMMA.16816.F32 R20, R156.reuse, R160, R20 ;  /* 0x000000a09c14723c */ /* 0x060ff00000001814 */
[C---:B------:R-:W-:Y:S01]  /*5870*/  HMMA.16816.F32 R24, R156.reuse, R162, R24 ;  /* 0x000000a29c18723c */ /* 0x040fe20000001818 */
[----:B------:R-:W1:Y:S07]  /*5880*/  LDSM.16.M88.4 R160, [R193+0x2000] ;  /* 0x00200000c1a0783b */ /* 0x000e6e0000000200 */
[C---:B------:R-:W-:Y:S08]  /*5890*/  HMMA.16816.F32 R28, R156.reuse, R172, R28 ;  /* 0x000000ac9c1c723c */ /* 0x040ff0000000181c */
[----:B------:R-:W-:Y:S01]  /*58a0*/  HMMA.16816.F32 R32, R156, R174, R32 ;  /* 0x000000ae9c20723c */ /* 0x000fe20000001820 */
[----:B------:R-:W5:Y:S04]  /*58b0*/  LDSM.16.M88.4 R156, [R184+0x3000] ;  /* 0x00300000b89c783b */ /* 0x000f680000000200 */
        /* <DEDUP_REMOVED lines=20> */
[C---:B-----5:R-:W-:Y:S08]  /*5a00*/  HMMA.16816.F32 R20, R160.reuse, R156, R20 ;  /* 0x0000009ca014723c */ /* 0x060ff00000001814 */
        /* <DEDUP_REMOVED lines=32> */
[C---:B--2---:R-:W-:Y:S01]  /*5c10*/  HMMA.16816.F32 R4, R140.reuse, R144, R4 ;  /* 0x000000908c04723c */ /* 0x044fe20000001804 */
        /* <DEDUP_REMOVED lines=9> */
[C---:B-1----:R-:W-:Y:S08]  /*5cb0*/  HMMA.16816.F32 R4, R160.reuse, R164, R4 ;  /* 0x000000a4a004723c */ /* 0x042ff00000001804 */
        /* <DEDUP_REMOVED lines=20> */
[C---:B------:R-:W-:Y:S02]  /*5e00*/  IADD3 R138, R3.reuse, -0x40, RZ ;  /* 0xffffffc0038a7810 */ /* 0x040fe40007ffe0ff */
        /* <DEDUP_REMOVED lines=33> */
[----:B------:R-:W-:Y:S01]  /*6020*/  LEA R140, P2, R3, R208, 0x2 ;  /* 0x000000d0038c7211 */ /* 0x000fe200078410ff */
[C---:B------:R-:W-:Y:S01]  /*6030*/  IMAD.IADD R2, R139.reuse, 0x1, -R3 ;  /* 0x000000018b027824 */ /* 0x040fe200078e0a03 */
[-C--:B------:R-:W-:Y:S02]  /*6040*/  LEA.HI.X.SX32 R135, R139, R209.reuse, 0x2, P1 ;  /* 0x000000d18b877211 */ /* 0x080fe400008f16ff */
[----:B------:R-:W-:Y:S01]  /*6050*/  LEA.HI.X.SX32 R141, R3, R209, 0x2, P2 ;  /* 0x000000d1038d7211 */ /* 0x000fe200010f16ff */
[----:B------:R-:W-:Y:S03]  /*6060*/  IMAD.MOV.U32 R3, RZ, RZ, 0x40 ;  /* 0x00000040ff037424 */ /* 0x000fe600078e00ff */
[----:B------:R-:W2:Y:S01]  /*6070*/  LDG.E R135, [R134.64] ;  /* 0x0000000c86877981 */ /* 0x000ea2000c1e1900 */
[----:B------:R-:W-:Y:S03]  /*6080*/  IMAD R3, R2, c[0x0][0x2d0], -R3 ;  /* 0x0000b40002037a24 */ /* 0x000fe600078e0a03 */
[----:B------:R-:W2:Y:S01]  /*6090*/  LDG.E R132, [R140.64] ;  /* 0x0000000c8c847981 */ /* 0x000ea2000c1e1900 */
[C---:B------:R-:W-:Y:S01]  /*60a0*/  IMAD.WIDE.U32 R136, R3.reuse, c[0x0][0x198], RZ ;  /* 0x0000660003887a25 */ /* 0x040fe200078e00ff */
        /* <DEDUP_REMOVED lines=10> */
.L_x_3338:
[C---:B------:R-:W-:Y:S01]  /*6150*/  LEA R210, P1, R136.reuse, R210, 0x1 ;  /* 0x000000d288d27211 */ /* 0x040fe200078208ff */
[----:B------:R-:W-:Y:S02]  /*6160*/  USHF.L.U32 UR5, UR7, 0x5, URZ ;  /* 0x0000000507057899 */ /* 0x000fe4000800063f */
[----:B------:R-:W-:Y:S01]  /*6170*/  USHF.L.U64.HI UR7, UR7, UR8, UR4 ;  /* 0x0000000807077299 */ /* 0x000fe20008010204 */
[----:B------:R-:W-:Y:S03]  /*6180*/  LEA.HI.X R211, R136, R211, R3, 0x1, P1 ;  /* 0x000000d388d37211 */ /* 0x000fe600008f0c03 */
[----:B------:R-:W-:Y:S02]  /*6190*/  IADD3 R136, P1, R210, UR5, RZ ;  /* 0x00000005d2887c10 */ /* 0x000fe4000ff3e0ff */
[----:B------:R-:W-:Y:S01]  /*61a0*/  @!PT LDS RZ, [RZ] ;  /* 0x00000000fffff984 */ /* 0x000fe20000000800 */
[----:B------:R-:W-:Y:S01]  /*61b0*/  @!PT LDS RZ, [RZ] ;  /* 0x00000000fffff984 */ /* 0x000fe20000000800 */
[----:B------:R-:W-:Y:S01]  /*61c0*/  @!PT LDS RZ, [RZ] ;  /* 0x00000000fffff984 */ /* 0x000fe20000000800 */
[----:B------:R1:W-:Y:S02]  /*61d0*/  LDGSTS.E.BYPASS.LTC128B.128 [R203+0x6000], [R210.64] ;  /* 0x06000000d2cb7fae */ /* 0x0003e4000b901d4c */
[----:B------:R-:W-:Y:S02]  /*61e0*/  IADD3.X R137, R211, UR7, RZ, P1, !PT ;  /* 0x00000007d3897c10 */ /* 0x000fe40008ffe4ff */
[----:B------:R1:W-:Y:S01]  /*61f0*/  LDGSTS.E.BYPASS.LTC128B.128 [R203+0x8000], [R210.64+0x80] ;  /* 0x08000080d2cb7fae */ /* 0x0003e2000b901d4c */
[----:B------:R-:W-:Y:S03]  /*6200*/  IADD3 R134, P1, R136, UR5, RZ ;  /* 0x0000000588867c10 */ /* 0x000fe6000ff3e0ff */
[----:B------:R1:W-:Y:S01]  /*6210*/  LDGSTS.E.BYPASS.LTC128B.128 [R203+0xa000], [R210.64+0x100] ;  /* 0x0a000100d2cb7fae */ /* 0x0003e2000b901d4c */
[----:B------:R-:W-:Y:S02]  /*6220*/  IADD3.X R135, R137, UR7, RZ, P1, !PT ;  /* 0x0000000789877c10 */ /* 0x000fe40008ffe4ff */
[----:B------:R-:W-:Y:S01]  /*6230*/  IADD3 R2, P1, R134, UR5, RZ ;  /* 0x0000000586027c10 */ /* 0x000fe2000ff3e0ff */
[----:B------:R1:W-:Y:S03]  /*6240*/  LDGSTS.E.BYPASS.LTC128B.128 [R203+0x6800], [R136.64] ;  /* 0x0680000088cb7fae */ /* 0x0003e6000b901d4c */
[----:B------:R-:W-:Y:S01]  /*6250*/  IADD3.X R3, R135, UR7, RZ, P1, !PT ;  /* 0x0000000787037c10 */ /* 0x000fe20008ffe4ff */
        /* <DEDUP_REMOVED lines=9> */
.L_x_3337:
[----:B-1----:R-:W-:Y:S01]  /*62f0*/  FMNMX.FTZ R2, R4, R133, !PT ;  /* 0x0000008504027209 */ /* 0x002fe20007810000 */
        /* <DEDUP_REMOVED lines=409> */
.L_x_3335:
[----:B------:R-:W1:Y:S01]  /*7c90*/  SHFL.BFLY PT, R2, R217, 0x2, 0x1f ;  /* 0x0c401f00d9027f89 */ /* 0x000e6200000e0000 */
[----:B------:R-:W-:Y:S01]  /*7ca0*/  MOV R4, 0x3f800000 ;  /* 0x3f80000000047802 */ /* 0x000fe20000000f00 */
[----:B------:R-:W-:Y:S01]  /*7cb0*/  BSSY B0, `(.L_x_3340) ;  /* 0x000012d000007945 */ /* 0x000fe20003800000 */
        /* <DEDUP_REMOVED lines=107> */
[-C--:B------:R-:W-:Y:S01]  /*8370*/  LEA.HI R6, R7, R4.reuse, RZ, 0x2 ;  /* 0x0000000407067211 */ /* 0x080fe200078f10ff */
[----:B------:R-:W-:Y:S01]  /*8380*/  FMUL.FTZ R63, R5, R63 ;  /* 0x0000003f053f7220 */ /* 0x000fe20000410000 */
[----:B------:R-:W-:Y:S01]  /*8390*/  LEA.HI R7, R7, R4, RZ, 0x5 ;  /* 0x0000000407077211 */ /* 0x000fe200078f28ff */
        /* <DEDUP_REMOVED lines=16> */
[----:B------:R-:W-:Y:S01]  /*84a0*/  FMUL.FTZ R78, R5, R78 ;  /* 0x0000004e054e7220 */ /* 0x000fe20000410000 */
[----:B------:R-:W-:Y:S01]  /*84b0*/  F2FP.PACK_AB R66, R67, R66 ;  /* 0x000000424342723e */ /* 0x000fe200000000ff */
[C---:B------:R-:W-:Y:S01]  /*84c0*/  FMUL.FTZ R83, R5.reuse, R83 ;  /* 0x0000005305537220 */ /* 0x040fe20000410000 */
[C---:B------:R-:W-:Y:S01]  /*84d0*/  SHF.L.U32 R9, R8.reuse, 0x6, RZ ;  /* 0x0000000608097819 */ /* 0x040fe200000006ff */
[C---:B------:R-:W-:Y:S01]  /*84e0*/  FMUL.FTZ R82, R5.reuse, R82 ;  /* 0x0000005205527220 */ /* 0x040fe20000410000 */
[----:B------:R-:W-:Y:S01]  /*84f0*/  LOP3.LUT R10, R8, 0x1, RZ, 0xc0, !PT ;  /* 0x00000001080a7812 */ /* 0x000fe200078ec0ff */
[----:B------:R-:W-:Y:S01]  /*8500*/  FMUL.FTZ R87, R5, R87 ;  /* 0x0000005705577220 */ /* 0x000fe20000410000 */
[----:B------:R-:W-:Y:S01]  /*8510*/  LOP3.LUT R9, R9, 0x1c0, RZ, 0xc0, !PT ;  /* 0x000001c009097812 */ /* 0x000fe200078ec0ff */
[C---:B------:R-:W-:Y:S01]  /*8520*/  FMUL.FTZ R86, R5.reuse, R86 ;  /* 0x0000005605567220 */ /* 0x040fe20000410000 */
[----:B------:R-:W-:Y:S01]  /*8530*/  ISETP.NE.U32.AND P4, PT, R10, 0x1, PT ;  /* 0x000000010a00780c */ /* 0x000fe20003f85070 */
[----:B------:R-:W-:Y:S01]  /*8540*/  FMUL.FTZ R91, R5, R91 ;  /* 0x0000005b055b7220 */ /* 0x000fe20000410000 */
[----:B------:R-:W-:Y:S01]  /*8550*/  LEA.HI R12, R9, R9, RZ, 0x1d ;  /* 0x00000009090c7211 */ /* 0x000fe200078fe8ff */
[C---:B------:R-:W-:Y:S01]  /*8560*/  FMUL.FTZ R90, R5.reuse, R90 ;  /* 0x0000005a055a7220 */ /* 0x040fe20000410000 */
[----:B------:R-:W-:Y:S01]  /*8570*/  R2P PR, R8, 0x6 ;  /* 0x0000000608007804 */ /* 0x000fe20000000000 */
        /* <DEDUP_REMOVED lines=31> */
[----:B------:R-:W-:Y:S01]  /*8770*/  LOP3.LUT R5, R6, 0x3ffffffc, RZ, 0xc0, !PT ;  /* 0x3ffffffc06057812 */ /* 0x000fe200078ec0ff */
[----:B-1----:R-:W-:Y:S01]  /*8780*/  @P3 FMUL.FTZ R59, R2, 0.69314718246459960938 ;  /* 0x3f317218023b3820 */ /* 0x002fe20000410000 */
[----:B------:R-:W-:Y:S01]  /*8790*/  SHF.R.S32.HI R6, RZ, 0x5, R7 ;  /* 0x00000005ff067819 */ /* 0x000fe20000011407 */
[----:B---3--:R-:W-:Y:S01]  /*87a0*/  @P0 FMUL.FTZ R0, R0, 0.69314718246459960938 ;  /* 0x3f31721800000820 */ /* 0x008fe20000410000 */
[----:B------:R-:W-:Y:S02]  /*87b0*/  IADD3 R5, -R5, R4, RZ ;  /* 0x0000000405057210 */ /* 0x000fe40007ffe1ff */
[----:B------:R-:W-:Y:S02]  /*87c0*/  F2FP.PACK_AB R122, R123, R122 ;  /* 0x0000007a7b7a723e */ /* 0x000fe400000000ff */
[----:B------:R-:W-:Y:S02]  /*87d0*/  LEA R5, R6, R5, 0x9 ;  /* 0x0000000506057211 */ /* 0x000fe400078e48ff */
[----:B------:R-:W-:-:S02]  /*87e0*/  F2FP.PACK_AB R118, R119, R118 ;  /* 0x000000767776723e */ /* 0x000fc400000000ff */
[----:B------:R-:W-:Y:S02]  /*87f0*/  LEA R5, R5, R12, 0x1 ;  /* 0x0000000c05057211 */ /* 0x000fe400078e08ff */
[----:B------:R-:W-:Y:S02]  /*8800*/  LOP3.LUT R7, R7, 0xffffffe0, RZ, 0xc0, !PT ;  /* 0xffffffe007077812 */ /* 0x000fe400078ec0ff */
[----:B------:R-:W-:Y:S02]  /*8810*/  SHF.L.U32 R9, R5, 0x1, RZ ;  /* 0x0000000105097819 */ /* 0x000fe400000006ff */
[----:B------:R-:W-:Y:S02]  /*8820*/  MOV R5, 0x20 ;  /* 0x0000002000057802 */ /* 0x000fe40000000f00 */
[----:B------:R-:W-:Y:S01]  /*8830*/  IADD3 R11, R9, -0x10, RZ ;  /* 0xfffffff0090b7810 */ /* 0x000fe20007ffe0ff */
[----:B------:R-:W-:Y:S01]  /*8840*/  STS [R9], R128 ;  /* 0x0000008009007388 */ /* 0x000fe20000000800 */
[----:B------:R-:W-:-:S02]  /*8850*/  SEL R8, R5, 0xffffffe0, !P1 ;  /* 0xffffffe005087807 */ /* 0x000fc40004800000 */
[----:B------:R-:W-:Y:S01]  /*8860*/  MOV R5, 0x40 ;  /* 0x0000004000057802 */ /* 0x000fe20000000f00 */
[----:B------:R-:W-:Y:S01]  /*8870*/  STS [R9+0x400], R130 ;  /* 0x0004008209007388 */ /* 0x000fe20000000800 */
[----:B------:R-:W-:Y:S02]  /*8880*/  @P4 IADD3 R11, R9, 0x10, RZ ;  /* 0x00000010090b4810 */ /* 0x000fe40007ffe0ff */
[----:B------:R-:W-:Y:S02]  /*8890*/  SEL R10, R5, 0xffffffc0, !P2 ;  /* 0xffffffc0050a7807 */ /* 0x000fe40005000000 */
[C---:B------:R-:W-:Y:S01]  /*88a0*/  IADD3 R13, R9.reuse, R8, RZ ;  /* 0x00000008090d7210 */ /* 0x040fe20007ffe0ff */
[----:B------:R-:W-:Y:S01]  /*88b0*/  STS [R11], R36 ;  /* 0x000000240b007388 */ /* 0x000fe20000000800 */
[-C--:B------:R-:W-:Y:S02]  /*88c0*/  IADD3 R15, R8, R11.reuse, RZ ;  /* 0x0000000b080f7210 */ /* 0x080fe40007ffe0ff */
[-C--:B------:R-:W-:Y:S01]  /*88d0*/  IADD3 R17, R9, R10.reuse, RZ ;  /* 0x0000000a09117210 */ /* 0x080fe20007ffe0ff */
[----:B------:R-:W-:Y:S01]  /*88e0*/  STS [R11+0x400], R38 ;  /* 0x000400260b007388 */ /* 0x000fe20000000800 */
[----:B------:R-:W-:Y:S01]  /*88f0*/  IADD3 R19, R10, R11, RZ ;  /* 0x0000000b0a137210 */ /* 0x000fe20007ffe0ff */
[----:B------:R-:W1:Y:S01]  /*8900*/  LDC.U8 R8, c[0x0][0x328] ;  /* 0x0000ca00ff087b82 */ /* 0x000e620000000000 */
[-C--:B------:R-:W-:Y:S01]  /*8910*/  IADD3 R21, R13, R10.reuse, RZ ;  /* 0x0000000a0d157210 */ /* 0x080fe20007ffe0ff */
[----:B------:R-:W-:Y:S01]  /*8920*/  STS [R13], R40 ;  /* 0x000000280d007388 */ /* 0x000fe20000000800 */
[----:B------:R-:W-:-:S02]  /*8930*/  IADD3 R23, R15, R10, RZ ;  /* 0x0000000a0f177210 */ /* 0x000fc40007ffe0ff */
[----:B------:R-:W-:Y:S01]  /*8940*/  ISETP.NE.AND P2, PT, R202, -0x1, PT ;  /* 0xffffffffca00780c */ /* 0x000fe20003f45270 */
[----:B------:R-:W-:Y:S01]  /*8950*/  STS [R13+0x400], R42 ;  /* 0x0004002a0d007388 */ /* 0x000fe20000000800 */
[----:B------:R-:W-:-:S03]  /*8960*/  IADD3 R7, -R7, R4, RZ ;  /* 0x0000000407077210 */ /* 0x000fc60007ffe1ff */
[----:B------:R-:W-:Y:S01]  /*8970*/  STS [R15], R44 ;  /* 0x0000002c0f007388 */ /* 0x000fe20000000800 */
[----:B------:R-:W-:-:S03]  /*8980*/  SHF.R.S32.HI R4, RZ, 0x1f, R7 ;  /* 0x0000001fff047819 */ /* 0x000fc60000011407 */
[----:B------:R-:W-:Y:S01]  /*8990*/  STS [R15+0x400], R46 ;  /* 0x0004002e0f007388 */ /* 0x000fe20000000800 */
[----:B------:R-:W-:-:S03]  /*89a0*/  LEA.HI R4, R4, R7, RZ, 0x2 ;  /* 0x0000000704047211 */ /* 0x000fc600078f10ff */
[----:B------:R-:W-:Y:S01]  /*89b0*/  STS [R17], R48 ;  /* 0x0000003011007388 */ /* 0x000fe20000000800 */
[----:B------:R-:W-:-:S03]  /*89c0*/  SHF.R.S32.HI R4, RZ, 0x2, R4 ;  /* 0x00000002ff047819 */ /* 0x000fc60000011404 */
[----:B------:R-:W-:Y:S01]  /*89d0*/  STS [R17+0x400], R50 ;  /* 0x0004003211007388 */ /* 0x000fe20000000800 */
[----:B-1----:R-:W-:-:S03]  /*89e0*/  ISETP.NE.AND P4, PT, R8, RZ, PT ;  /* 0x000000ff0800720c */ /* 0x002fc60003f85270 */
[----:B------:R-:W-:Y:S01]  /*89f0*/  STS [R19], R52 ;  /* 0x0000003413007388 */ /* 0x000fe20000000800 */
[----:B------:R-:W-:-:S03]  /*8a00*/  ISETP.NE.OR P1, PT, R202, -0x1, !P4 ;  /* 0xffffffffca00780c */ /* 0x000fc60006725670 */
[----:B------:R-:W-:Y:S04]  /*8a10*/  STS [R19+0x400], R54 ;  /* 0x0004003613007388 */ /* 0x000fe80000000800 */
[----:B------:R-:W-:Y:S04]  /*8a20*/  STS [R21], R56 ;  /* 0x0000003815007388 */ /* 0x000fe80000000800 */
[----:B------:R-:W-:Y:S04]  /*8a30*/  STS [R21+0x400], R58 ;  /* 0x0004003a15007388 */ /* 0x000fe80000000800 */
[----:B------:R1:W-:Y:S04]  /*8a40*/  STS [R23], R60 ;  /* 0x0000003c17007388 */ /* 0x0003e80000000800 */
[----:B------:R-:W-:Y:S04]  /*8a50*/  STS [R23+0x400], R62 ;  /* 0x0004003e17007388 */ /* 0x000fe80000000800 */
[----:B------:R2:W-:Y:S04]  /*8a60*/  STS [R9+0x2000], R64 ;  /* 0x0020004009007388 */ /* 0x0005e80000000800 */
[----:B------:R3:W-:Y:S04]  /*8a70*/  STS [R9+0x2400], R66 ;  /* 0x0024004209007388 */ /* 0x0007e80000000800 */
[----:B------:R3:W-:Y:S04]  /*8a80*/  STS [R11+0x2000], R68 ;  /* 0x002000440b007388 */ /* 0x0007e80000000800 */
[----:B------:R3:W-:Y:S04]  /*8a90*/  STS [R11+0x2400], R70 ;  /* 0x002400460b007388 */ /* 0x0007e80000000800 */
[----:B------:R3:W-:Y:S01]  /*8aa0*/  STS [R13+0x2000], R72 ;  /* 0x002000480d007388 */ /* 0x0007e20000000800 */
[----:B-1----:R-:W-:-:S03]  /*8ab0*/  @P2 IMAD.WIDE.U32 R60, R202, c[0x0][0x1e8], RZ ;  /* 0x00007a00ca3c2a25 */ /* 0x002fc600078e00ff */
[----:B------:R3:W-:Y:S01]  /*8ac0*/  STS [R13+0x2400], R74 ;  /* 0x0024004a0d007388 */ /* 0x0007e20000000800 */
[----:B------:R-:W-:-:S03]  /*8ad0*/  @P2 IMAD R58, R202, c[0x0][0x1ec], R61 ;  /* 0x00007b00ca3a2a24 */ /* 0x000fc600078e023d */
        /* <DEDUP_REMOVED lines=27> */
[----:B------:R-:W1:Y:S04]  /*8c90*/  S2R R5, SR_CTAID.Y ;  /* 0x0000000000057919 */ /* 0x000e680000002600 */
[----:B------:R-:W4:Y:S04]  /*8ca0*/  S2R R56, SR_CTAID.Z ;  /* 0x0000000000387919 */ /* 0x000f280000002700 */
[----:B------:R3:W3:Y:S04]  /*8cb0*/  LDS.128 R48, [R203] ;  /* 0x00000000cb307984 */ /* 0x0006e80000000c00 */
[----:B------:R3:W3:Y:S01]  /*8cc0*/  LDS.128 R44, [R203+0x800] ;  /* 0x00080000cb2c7984 */ /* 0x0006e20000000c00 */
[----:B-1----:R-:W-:Y:S01]  /*8cd0*/  @!P2 SHF.R.S32.HI R57, RZ, 0x1f, R5 ;  /* 0x0000001fff39a819 */ /* 0x002fe20000011405 */
[----:B------:R-:W-:-:S02]  /*8ce0*/  @!P1 IMAD R202, R5, c[0x0][0x214], RZ ;  /* 0x0000850005ca9a24 */ /* 0x000fc400078e02ff */
[----:B------:R1:W1:Y:S01]  /*8cf0*/  LDS.128 R40, [R203+0x1000] ;  /* 0x00100000cb287984 */ /* 0x0002620000000c00 */
[----:B------:R-:W-:Y:S01]  /*8d00*/  LOP3.LUT P1, RZ, R7, 0x3, RZ, 0xc0, !PT ;  /* 0x0000000307ff7812 */ /* 0x000fe2000782c0ff */
[----:B--2---:R-:W-:Y:S01]  /*8d10*/  @!P2 IMAD.WIDE.U32 R64, R5, c[0x0][0x1e0], RZ ;  /* 0x000078000540aa25 */ /* 0x004fe200078e00ff */
[----:B------:R-:W-:Y:S01]  /*8d20*/  MOV R7, 0x7f800000 ;  /* 0x7f80000000077802 */ /* 0x000fe20000000f00 */
[----:B------:R2:W1:Y:S02]  /*8d30*/  LDS.128 R36, [R203+0x1800] ;  /* 0x00180000cb247984 */ /* 0x0004640000000c00 */
[----:B------:R-:W-:Y:S01]  /*8d40*/  @!P2 IMAD R62, R57, c[0x0][0x1e0], RZ ;  /* 0x00007800393eaa24 */ /* 0x000fe200078e02ff */
[----:B------:R-:W-:Y:S01]  /*8d50*/  SHF.R.S32.HI R57, RZ, 0x1f, R6 ;  /* 0x0000001fff397819 */ /* 0x000fe20000011406 */
[----:B------:R2:W1:Y:S01]  /*8d60*/  LDS.128 R32, [R203+0x2000] ;  /* 0x00200000cb207984 */ /* 0x0004620000000c00 */
[----:B----4-:R-:W-:Y:S01]  /*8d70*/  @P4 IMAD R202, R56, c[0x0][0x234], R202 ;  /* 0x00008d0038ca4a24 */ /* 0x010fe200078e02ca */
[----:B------:R-:W-:Y:S01]  /*8d80*/  @!P2 MOV R60, R64 ;  /* 0x00000040003ca202 */ /* 0x000fe20000000f00 */
[----:B------:R-:W-:Y:S01]  /*8d90*/  @!P2 IMAD R62, R5, c[0x0][0x1e4], R62 ;  /* 0x00007900053eaa24 */ /* 0x000fe200078e023e */
[----:B------:R2:W4:Y:S01]  /*8da0*/  LDS.128 R28, [R203+0x2800] ;  /* 0x00280000cb1c7984 */ /* 0x0005220000000c00 */
[----:B------:R-:W-:Y:S01]  /*8db0*/  LEA.HI R57, R57, R6, RZ, 0x2 ;  /* 0x0000000639397211 */ /* 0x000fe200078f10ff */
[----:B------:R-:W-:-:S02]  /*8dc0*/  @!P4 IMAD R5, R5, c[0x0][0x1c0], R56 ;  /* 0x000070000505ca24 */ /* 0x000fc400078e0238 */
[----:B------:R2:W1:Y:S01]  /*8dd0*/  LDS.128 R24, [R203+0x3000] ;  /* 0x00300000cb187984 */ /* 0x0004620000000c00 */
[----:B------:R-:W-:Y:S01]  /*8de0*/  LOP3.LUT R57, R57, 0xffffffc, RZ, 0xc0, !PT ;  /* 0x0ffffffc39397812 */ /* 0x000fe200078ec0ff */
[----:B------:R-:W-:Y:S01]  /*8df0*/  @P0 FFMA.FTZ R7, R3, c[0x0][0x238], R0 ;  /* 0x00008e0003070a23 */ /* 0x000fe20000010000 */
[----:B------:R-:W-:Y:S01]  /*8e00*/  @!P2 IADD3 R58, R65, R62, RZ ;  /* 0x0000003e413aa210 */ /* 0x000fe20007ffe0ff */
[----:B------:R2:W1:Y:S01]  /*8e10*/  LDS.128 R20, [R203+0x3800] ;  /* 0x00380000cb147984 */ /* 0x0004620000000c00 */
[----:B------:R-:W-:Y:S01]  /*8e20*/  IADD3 R57, -R57, R6, RZ ;  /* 0x0000000639397210 */ /* 0x000fe20007ffe1ff */
[----:B------:R-:W-:Y:S01]  /*8e30*/  @!P4 IMAD R202, R5, c[0x0][0x214], RZ ;  /* 0x0000850005caca24 */ /* 0x000fe200078e02ff */
[----:B------:R-:W-:Y:S01]  /*8e40*/  MOV R6, 0x7f800000 ;  /* 0x7f80000000067802 */ /* 0x000fe20000000f00 */
[----:B------:R2:W1:Y:S01]  /*8e50*/  LDS.128 R16, [R203+0x4000] ;  /* 0x00400000cb107984 */ /* 0x0004620000000c00 */
[----:B------:R-:W-:Y:S01]  /*8e60*/  @P3 FFMA.FTZ R6, R132, c[0x0][0x238], R59 ;  /* 0x00008e0084063a23 */ /* 0x000fe2000001003b */
[----:B------:R-:W-:-:S02]  /*8e70*/  LEA R4, R57, R4, 0x4 ;  /* 0x0000000439047211 */ /* 0x000fc400078e20ff */
[----:B------:R2:W1:Y:S04]  /*8e80*/  LDS.128 R12, [R203+0x4800] ;  /* 0x00480000cb0c7984 */ /* 0x0004680000000c00 */
[----:B------:R2:W1:Y:S04]  /*8e90*/  LDS.128 R8, [R203+0x5000] ;  /* 0x00500000cb087984 */ /* 0x0004680000000c00 */
[----:B------:R2:W1:Y:S01]  /*8ea0*/  LDS.128 R52, [R203+0x5800] ;  /* 0x00580000cb347984 */ /* 0x0004620000000c00 */
[----:B------:R-:W-:Y:S05]  /*8eb0*/  @P1 BRA `(.L_x_3341) ;  /* 0x000000c000001947 */ /* 0x000fea0003800000 */
[----:B---3--:R-:W3:Y:S01]  /*8ec0*/  S2R R5, SR_CTAID.X ;  /* 0x0000000000057919 */ /* 0x008ee20000002500 */
[----:B------:R-:W-:-:S02]  /*8ed0*/  IADD3 R2, R4, 0x8, RZ ;  /* 0x0000000804027810 */ /* 0x000fc40007ffe0ff */
[-C--:B------:R-:W-:Y:S02]  /*8ee0*/  ISETP.GE.AND P2, PT, R4, R199.reuse, PT ;  /* 0x000000c70400720c */ /* 0x080fe40003f46270 */
[----:B------:R-:W-:Y:S01]  /*8ef0*/  ISETP.GE.AND P1, PT, R2, R199, PT ;  /* 0x000000c70200720c */ /* 0x000fe20003f26270 */
[----:B---3--:R-:W-:-:S05]  /*8f00*/  IMAD R5, R5, 0x40, R202 ;  /* 0x0000004005057824 */ /* 0x008fca00078e02ca */
[----:B------:R-:W-:Y:S02]  /*8f10*/  SHF.R.S32.HI R3, RZ, 0x1f, R5 ;  /* 0x0000001fff037819 */ /* 0x000fe40000011405 */
[----:B------:R-:W-:-:S04]  /*8f20*/  IADD3 R0, P0, R4, R5, RZ ;  /* 0x0000000504007210 */ /* 0x000fc80007f1e0ff */
[----:B------:R-:W-:Y:S02]  /*8f30*/  LEA.HI.X.SX32 R3, R4, R3, 0x1, P0 ;  /* 0x0000000304037211 */ /* 0x000fe400000f0eff */
[----:B------:R-:W-:-:S04]  /*8f40*/  LEA R2, P0, R0, c[0x0][0x200], 0x2 ;  /* 0x0000800000027a11 */ /* 0x000fc800078010ff */
[----:B------:R-:W-:-:S05]  /*8f50*/  LEA.HI.X R3, R0, c[0x0][0x204], R3, 0x2, P0 ;  /* 0x0000810000037a11 */ /* 0x000fca00000f1403 */
[----:B------:R3:W-:Y:S04]  /*8f60*/  @!P2 STG.E [R2.64], R6 ;  /* 0x000000060200a986 */ /* 0x0007e8000c10190c */
[----:B------:R3:W-:Y:S02]  /*8f70*/  @!P1 STG.E [R2.64+0x20], R7 ;  /* 0x0000200702009986 */ /* 0x0007e4000c10190c */
.L_x_3341:
[----:B---3--:R-:W-:Y:S05]  /*8f80*/  BSYNC B0 ;  /* 0x0000000000007941 */ /* 0x008fea0003800000 */
.L_x_3340:
[----:B------:R-:W3:Y:S01]  /*8f90*/  S2R R3, SR_CTAID.X ;  /* 0x0000000000037919 */ /* 0x000ee20000002500 */
[----:B------:R-:W-:Y:S01]  /*8fa0*/  SHF.R.S32.HI R205, RZ, 0x1f, R204 ;  /* 0x0000001fffcd7819 */ /* 0x000fe200000114cc */
[----:B------:R-:W-:Y:S01]  /*8fb0*/  BSSY B0, `(.L_x_3342) ;  /* 0x0000019000007945 */ /* 0x000fe20003800000 */
[----:B------:R-:W-:-:S05]  /*8fc0*/  SHF.R.S32.HI R2, RZ, 0x1f, R56 ;  /* 0x0000001fff027819 */ /* 0x000fca0000011438 */
[----:B------:R-:W-:-:S04]  /*8fd0*/  IMAD R5, R2, c[0x0][0x1f0], RZ ;  /* 0x00007c0002057a24 */ /* 0x000fc800078e02ff */
[----:B------:R-:W-:Y:S01]  /*8fe0*/  IMAD R5, R56, c[0x0][0x1f4], R5 ;  /* 0x00007d0038057a24 */ /* 0x000fe200078e0205 */
[----:B---3--:R-:W-:-:S04]  /*8ff0*/  SHF.L.U32 R3, R3, 0x6, RZ ;  /* 0x0000000603037819 */ /* 0x008fc800000006ff */
[----:B------:R-:W-:Y:S01]  /*9000*/  SHF.R.S32.HI R0, RZ, 0x1f, R3 ;  /* 0x0000001fff007819 */ /* 0x000fe20000011403 */
[----:B------:R-:W-:-:S04]  /*9010*/  IMAD.WIDE.U32 R204, R3, c[0x0][0x1e8], R204 ;  /* 0x00007a0003cc7a25 */ /* 0x000fc800078e00cc */
[----:B------:R-:W-:Y:S01]  /*9020*/  IMAD R0, R0, c[0x0][0x1e8], RZ ;  /* 0x00007a0000007a24 */ /* 0x000fe200078e02ff */
[----:B------:R-:W-:-:S03]  /*9030*/  IADD3 R60, P0, R60, R204, RZ ;  /* 0x000000cc3c3c7210 */ /* 0x000fc60007f1e0ff */
[----:B------:R-:W-:-:S05]  /*9040*/  IMAD R3, R3, c[0x0][0x1ec], R0 ;  /* 0x00007b0003037a24 */ /* 0x000fca00078e0200 */
[----:B------:R-:W-:Y:S02]  /*9050*/  IADD3.X R61, R58, R3, R205, P0, !PT ;  /* 0x000000033a3d7210 */ /* 0x000fe400007fe4cd */
[----:B------:R-:W-:-:S03]  /*9060*/  ISETP.GE.AND P0, PT, R206, R199, PT ;  /* 0x000000c7ce00720c */ /* 0x000fc60003f06270 */
[----:B------:R-:W-:-:S05]  /*9070*/  IMAD.WIDE.U32 R56, R56, c[0x0][0x1f0], R60 ;  /* 0x00007c0038387a25 */ /* 0x000fca00078e003c */
[----:B------:R-:W-:-:S05]  /*9080*/  IADD3 R5, R5, R57, RZ ;  /* 0x0000003905057210 */ /* 0x000fca0007ffe0ff */
        /* <DEDUP_REMOVED lines=8> */
[----:B------:R3:W-:Y:S04]  /*9110*/  STG.E.128 [R2.64], R48 ;  /* 0x0000003002007986 */ /* 0x0007e8000c101d0c */
[----:B-1----:R3:W-:Y:S04]  /*9120*/  STG.E.128 [R2.64+0x80], R32 ;  /* 0x0000802002007986 */ /* 0x0027e8000c101d0c */
[----:B------:R3:W-:Y:S02]  /*9130*/  STG.E.128 [R2.64+0x100], R16 ;  /* 0x0001001002007986 */ /* 0x0007e4000c101d0c */
.L_x_3343:
[----:B------:R-:W-:Y:S05]  /*9140*/  BSYNC B0 ;  /* 0x0000000000007941 */ /* 0x000fea0003800000 */
.L_x_3342:
[----:B------:R-:W-:Y:S01]  /*9150*/  IADD3 R0, R206, 0x10, RZ ;  /* 0x00000010ce007810 */ /* 0x000fe20007ffe0ff */
[----:B------:R-:W-:Y:S03]  /*9160*/  BSSY B0, `(.L_x_3344) ;  /* 0x0000010000007945 */ /* 0x000fe60003800000 */
[----:B------:R-:W-:-:S13]  /*9170*/  ISETP.GE.AND P0, PT, R0, R199, PT ;  /* 0x000000c70000720c */ /* 0x000fda0003f06270 */
[----:B------:R-:W-:Y:S05]  /*9180*/  @P0 BRA `(.L_x_3345) ;  /* 0x000000d000000947 */ /* 0x000fea0003800000 */
[----:B---3--:R-:W-:Y:S01]  /*9190*/  IADD3 R3, P0, R206, 0x10, RZ ;  /* 0x00000010ce037810 */ /* 0x008fe20007f1e0ff */
        /* <DEDUP_REMOVED lines=9> */
[----:B------:R3:W-:Y:S04]  /*9230*/  STG.E.128 [R2.64], R44 ;  /* 0x0000002c02007986 */ /* 0x0007e8000c101d0c */
[----:B----4-:R3:W-:Y:S04]  /*9240*/  STG.E.128 [R2.64+0x80], R28 ;  /* 0x0000801c02007986 */ /* 0x0107e8000c101d0c */
[----:B-1----:R3:W-:Y:S02]  /*9250*/  STG.E.128 [R2.64+0x100], R12 ;  /* 0x0001000c02007986 */ /* 0x0027e4000c101d0c */
.L_x_3345:
[----:B------:R-:W-:Y:S05]  /*9260*/  BSYNC B0 ;  /* 0x0000000000007941 */ /* 0x000fea0003800000 */
.L_x_3344:
        /* <DEDUP_REMOVED lines=14> */
[----:B-1----:R1:W-:Y:S04]  /*9350*/  STG.E.128 [R2.64], R40 ;  /* 0x0000002802007986 */ /* 0x0023e8000c101d0c */
[----:B------:R1:W-:Y:S04]  /*9360*/  STG.E.128 [R2.64+0x80], R24 ;  /* 0x0000801802007986 */ /* 0x0003e8000c101d0c */
[----:B------:R1:W-:Y:S02]  /*9370*/  STG.E.128 [R2.64+0x100], R8 ;  /* 0x0001000802007986 */ /* 0x0003e4000c101d0c */
.L_x_3347:
[----:B------:R-:W-:Y:S05]  /*9380*/  BSYNC B0 ;  /* 0x0000000000007941 */ /* 0x000fea0003800000 */
.L_x_3346:
[----:B------:R-:W-:-:S04]  /*9390*/  IADD3 R0, R206, 0x30, RZ ;  /* 0x00000030ce007810 */ /* 0x000fc80007ffe0ff */
[----:B------:R-:W-:-:S13]  /*93a0*/  ISETP.GE.AND P0, PT, R0, R199, PT ;  /* 0x000000c70000720c */ /* 0x000fda0003f06270 */
[----:B------:R-:W-:Y:S05]  /*93b0*/  @P0 EXIT ;  /* 0x000000000000094d */ /* 0x000fea0003800000 */
[----:B------:R-:W-:Y:S02]  /*93c0*/  IADD3 R0, P0, R206, 0x30, RZ ;  /* 0x00000030ce007810 */ /* 0x000fe40007f1e0ff */
[----:B------:R-:W-:Y:S02]  /*93d0*/  MOV R4, R56 ;  /* 0x0000003800047202 */ /* 0x000fe40000000f00 */
[----:B-1-3--:R-:W-:-:S03]  /*93e0*/  IADD3.X R3, RZ, R207, RZ, P0, !PT ;  /* 0x000000cfff037210 */ /* 0x00afc600007fe4ff */
[----:B------:R-:W-:-:S04]  /*93f0*/  IMAD.WIDE.U32 R4, R0, c[0x0][0x1e8], R4 ;  /* 0x00007a0000047a25 */ /* 0x000fc800078e0004 */
[----:B------:R-:W-:Y:S01]  /*9400*/  IMAD R3, R3, c[0x0][0x1e8], RZ ;  /* 0x00007a0003037a24 */ /* 0x000fe200078e02ff */
[----:B------:R-:W-:-:S03]  /*9410*/  LEA R2, P0, R4, c[0x0][0x1d0], 0x1 ;  /* 0x0000740004027a11 */ /* 0x000fc600078008ff */
[----:B------:R-:W-:-:S05]  /*9420*/  IMAD R3, R0, c[0x0][0x1ec], R3 ;  /* 0x00007b0000037a24 */ /* 0x000fca00078e0203 */
[----:B------:R-:W-:-:S04]  /*9430*/  IADD3 R3, R3, R5, RZ ;  /* 0x0000000503037210 */ /* 0x000fc80007ffe0ff */
[----:B------:R-:W-:-:S05]  /*9440*/  LEA.HI.X R3, R4, c[0x0][0x1d4], R3, 0x1, P0 ;  /* 0x0000750004037a11 */ /* 0x000fca00000f0c03 */
[----:B------:R-:W-:Y:S04]  /*9450*/  STG.E.128 [R2.64], R36 ;  /* 0x0000002402007986 */ /* 0x000fe8000c101d0c */
[----:B------:R-:W-:Y:S04]  /*9460*/  STG.E.128 [R2.64+0x80], R20 ;  /* 0x0000801402007986 */ /* 0x000fe8000c101d0c */
[----:B------:R-:W-:Y:S01]  /*9470*/  STG.E.128 [R2.64+0x100], R52 ;  /* 0x0001003402007986 */ /* 0x000fe2000c101d0c */
[----:B------:R-:W-:Y:S05]  /*9480*/  EXIT ;  /* 0x000000000000794d */ /* 0x000fea0003800000 */
.L_x_3348:
        /* <DEDUP_REMOVED lines=15> */
.L_x_7368:


//--------------------- .text._ZN5flash24flash_fwd_splitkv_kernelI23Flash_fwd_kernel_traitsILi192ELi64ELi64ELi4ELb0ELb0EN7cutlass6half_tE19Flash_kernel_traitsILi192ELi64ELi64ELi4ES3_EELb0ELb0ELb0ELb0ELb1ELb1ELb0ELb0EEEvNS_16Flash_fwd_paramsE --------------------------
	.section	.text._ZN5flash24flash_fwd_splitkv_kernelI23Flash_fwd_kernel_traitsILi192ELi64ELi64ELi4ELb0ELb0EN7cutlass6half_tE19Flash_kernel_traitsILi192ELi64ELi64ELi4ES3_EELb0ELb0ELb0ELb0ELb1ELb1ELb0ELb0EEEvNS_16Flash_fwd_paramsE,"ax",@progbits
	.sectioninfo	@"SHI_REGISTERS=255"
	.align	128
        .global         _ZN5flash24flash_fwd_splitkv_kernelI23Flash_fwd_kernel_traitsILi192ELi64ELi64ELi4ELb0ELb0EN7cutlass6half_tE19Flash_kernel_traitsILi192ELi64ELi64ELi4ES3_EELb0ELb0ELb0ELb0ELb1ELb1ELb0ELb0EEEvNS_16Flash_fwd_paramsE
        .type           _ZN5flash24flash_fwd_splitkv_kernelI23Flash_fwd_kernel_traitsILi192ELi64ELi64ELi4ELb0ELb0EN7cutlass6half_tE19Flash_kernel_traitsILi192ELi64ELi64ELi4ES3_EELb0ELb0ELb0ELb0ELb1ELb1ELb0ELb0EEEvNS_16Flash_fwd_paramsE,@function
        .size           _ZN5flash24flash_fwd_splitkv_kernelI23Flash_fwd_kernel_traitsILi192ELi64ELi64ELi4ELb0ELb0EN7cutlass6half_tE19Flash_kernel_traitsILi192ELi64ELi64ELi4ES3_EELb0ELb0ELb0ELb0ELb1ELb1ELb0ELb0EEEvNS_16Flash_fwd_paramsE,(.L_x_7369 - _ZN5flash24flash_fwd_splitkv_kernelI23Flash_fwd_kernel_traitsILi192ELi64ELi64ELi4ELb0ELb0EN7cutlass6half_tE19Flash_kernel_traitsILi192ELi64ELi64ELi4ES3_EELb0ELb0ELb0ELb0ELb1ELb1ELb0ELb0EEEvNS_16Flash_fwd_paramsE)
        .other          _ZN5flash24flash_fwd_splitkv_kernelI23Flash_fwd_kernel_traitsILi192ELi64ELi64ELi4ELb0ELb0EN7cutlass6half_tE19Flash_kernel_traitsILi192ELi64ELi64ELi4ES3_EELb0ELb0ELb0ELb0ELb1ELb1ELb0ELb0EEEvNS_16Flash_fwd_paramsE,@"STO_CUDA_ENTRY STV_DEFAULT"
_ZN5flash24flash_fwd_splitkv_kernelI23Flash_fwd_kernel_traitsILi192ELi64ELi64ELi4ELb0ELb0EN7cutlass6half_tE19Flash_kernel_traitsILi192ELi64ELi64ELi4ES3_EELb0ELb0ELb0ELb0ELb1ELb1ELb0ELb0EEEvNS_16Flash_fwd_paramsE:
.text._ZN5flash24flash_fwd_splitkv_kernelI23Flash_fwd_kernel_traitsILi192ELi64ELi64ELi4ELb0ELb0EN7cutlass6half_tE19Flash_kernel_traitsILi192ELi64ELi64ELi4ES3_EELb0ELb0ELb0ELb0ELb1ELb1ELb0ELb0EEEvNS_16Flash_fwd_paramsE:
        /* <DEDUP_REMOVED lines=34> */
.L_x_3349:
[----:B-1-34-:R-:W-:Y:S02]  /*0220*/  MOV R2, c[0x0][0x218] ;  /* 0x0000860000027a02 */ /* 0x01afe40000000f00 */
.L_x_3350:
        /* <DEDUP_REMOVED lines=68> */
.L_x_3353:
[----:B------:R-:W-:Y:S05]  /*0670*/  BSYNC B0 ;  /* 0x0000000000007941 */ /* 0x000fea0003800000 */
.L_x_3352:
        /* <DEDUP_REMOVED lines=17> */
.L_x_3355:
[----:B------:R-:W-:Y:S05]  /*0790*/  BSYNC B0 ;  /* 0x0000000000007941 */ /* 0x000fea0003800000 */
.L_x_3354:
        /* <DEDUP_REMOVED lines=17> */
.L_x_3357:
[----:B------:R-:W-:Y:S05]  /*08b0*/  BSYNC B0 ;  /* 0x0000000000007941 */ /* 0x000fea0003800000 */
.L_x_3356:
        /* <DEDUP_REMOVED lines=16> */
.L_x_3359:
[----:B------:R-:W-:Y:S05]  /*09c0*/  BSYNC B0 ;  /* 0x0000000000007941 */ /* 0x000fea0003800000 */
.L_x_3358:
        /* <DEDUP_REMOVED lines=19> */
.L_x_3351:
        /* <DEDUP_REMOVED lines=95> */
.L_x_3360:
        /* <DEDUP_REMOVED lines=15> */
.L_x_3362:
        /* <DEDUP_REMOVED lines=51> */
.L_x_3361:
        /* <DEDUP_REMOVED lines=186> */
[----:B------:R-:W-:Y:S01]  /*20b0*/  @!P4 IMAD.MOV.U32 R10, RZ, RZ, c[0x0][0x1a4] ;  /* 0x00006900ff0ac624 */ /* 0x000fe200078e00ff */
[----:B------:R-:W-:Y:S01]  /*20c0*/  LOP3.LUT R12, R12, 0x1c0, RZ, 0xc0, !PT ;  /* 0x000001c00c0c7812 */ /* 0x000fe200078ec0ff */
[----:B------:R-:W-:Y:S02]  /*20d0*/  IMAD.SHL.U32 R205, R205, 0x2, RZ ;  /* 0x00000002cdcd7824 */ /* 0x000fe400078e00ff */
[----:B------:R-:W-:Y:S01]  /*20e0*/  IMAD R206, R9, 0x400, R98 ;  /* 0x0000040009ce7824 */ /* 0x000fe200078e0262 */
[----:B------:R-:W-:Y:S01]  /*20f0*/  LOP3.LUT R93, R12, 0x8, R5, 0xf8, !PT ;  /* 0x000000080c5d7812 */ /* 0x000fe200078ef805 */
[----:B------:R-:W-:Y:S01]  /*2100*/  IMAD.MOV.U32 R5, RZ, RZ, 0x20 ;  /* 0x00000020ff057424 */ /* 0x000fe200078e00ff */
[----:B------:R-:W-:Y:S02]  /*2110*/  SHF.R.U32.HI R12, RZ, 0x3, R12 ;  /* 0x00000003ff0c7819 */ /* 0x000fe4000001160c */
[----:B------:R-:W-:Y:S01]  /*2120*/  IADD3 R203, R205, 0x6020, RZ ;  /* 0x00006020cdcb7810 */ /* 0x000fe20007ffe0ff */
[----:B------:R-:W-:Y:S01]  /*2130*/  IMAD.WIDE.U32 R16, R5, c[0x0][0x1a0], RZ ;  /* 0x0000680005107a25 */ /* 0x000fe200078e00ff */
[----:B------:R-:W-:-:S03]  /*2140*/  LOP3.LUT R93, R93, R12, RZ, 0x3c, !PT ;  /* 0x0000000c5d5d7212 */ /* 0x000fc600078e3cff */
[----:B------:R-:W-:Y:S01]  /*2150*/  IMAD R14, R5, c[0x0][0x1a4], RZ ;  /* 0x00006900050e7a24 */ /* 0x000fe200078e02ff */
[----:B------:R-:W-:Y:S01]  /*2160*/  @!P5 IADD3 R18, P2, R208, R16, RZ ;  /* 0x00000010d012d210 */ /* 0x000fe20007f5e0ff */
[----:B------:R-:W-:Y:S01]  /*2170*/  @!P3 IMAD.MOV.U32 R12, RZ, RZ, c[0x0][0x1a4] ;  /* 0x00006900ff0cb624 */ /* 0x000fe200078e00ff */
        /* <DEDUP_REMOVED lines=9> */
[----:B------:R-:W-:-:S02]  /*2210*/  IMAD.SHL.U32 R206, R206, 0x2, RZ ;  /* 0x00000002cece7824 */ /* 0x000fc400078e00ff */
[----:B------:R-:W-:Y:S02]  /*2220*/  IMAD.IADD R200, R98, 0x1, R93 ;  /* 0x0000000162c87824 */ /* 0x000fe400078e025d */
        /* <DEDUP_REMOVED lines=29> */
[----:B------:R-:W-:-:S02]  /*2400*/  IADD3 R190, R203, 0x2800, RZ ;  /* 0x00002800cbbe7810 */ /* 0x000fc40007ffe0ff */
[C---:B------:R-:W-:Y:S01]  /*2410*/  IADD3 R189, R203.reuse, 0x3000, RZ ;  /* 0x00003000cbbd7810 */ /* 0x040fe20007ffe0ff */
        /* <DEDUP_REMOVED lines=10> */
[----:B------:R-:W-:-:S03]  /*24c0*/  IADD3 R184, R203, 0x5800, RZ ;  /* 0x00005800cbb87810 */ /* 0x000fc60007ffe0ff */
        /* <DEDUP_REMOVED lines=19> */
[----:B----4-:R-:W-:Y:S04]  /*2600*/  LDSM.16.M88.4 R20, [R206] ;  /* 0x00000000ce14783b */ /* 0x010fe80000000200 */
[----:B------:R-:W2:Y:S04]  /*2610*/  LDSM.16.M88.4 R28, [R205+0x6000] ;  /* 0x00600000cd1c783b */ /* 0x000ea80000000200 */
[----:B------:R-:W4:Y:S04]  /*2620*/  LDSM.16.M88.4 R40, [R205+0x6800] ;  /* 0x00680000cd28783b */ /* 0x000f280000000200 */
[----:B------:R-:W-:Y:S04]  /*2630*/  LDSM.16.M88.4 R68, [R204] ;  /* 0x00000000cc44783b */ /* 0x000fe80000000200 */
[----:B------:R-:W-:Y:S04]  /*2640*/  LDSM.16.M88.4 R60, [R205+0x7000] ;  /* 0x00700000cd3c783b */ /* 0x000fe80000000200 */
[----:B---3--:R-:W-:Y:S04]  /*2650*/  LDSM.16.M88.4 R24, [R205+0x7800] ;  /* 0x00780000cd18783b */ /* 0x008fe80000000200 */
[----:B-1----:R-:W1:Y:S04]  /*2660*/  LDSM.16.M88.4 R12, [R203] ;  /* 0x00000000cb0c783b */ /* 0x002e680000000200 */
[----:B------:R-:W3:Y:S04]  /*2670*/  LDSM.16.M88.4 R8, [R203+0x800] ;  /* 0x00080000cb08783b */ /* 0x000ee80000000200 */
[----:B------:R-:W-:Y:S04]  /*2680*/  LDSM.16.M88.4 R76, [R202] ;  /* 0x00000000ca4c783b */ /* 0x000fe80000000200 */
[----:B------:R-:W1:Y:S04]  /*2690*/  LDSM.16.M88.4 R48, [R199+0x6000] ;  /* 0x00600000c730783b */ /* 0x000e680000000200 */
[----:B------:R-:W3:Y:S01]  /*26a0*/  LDSM.16.M88.4 R84, [R203+0x1000] ;  /* 0x00100000cb54783b */ /* 0x000ee20000000200 */
[C---:B--2---:R-:W-:Y:S03]  /*26b0*/  HMMA.16816.F32 R16, R20.reuse, R28, RZ ;  /* 0x0000001c1410723c */ /* 0x044fe600000018ff */
[----:B------:R-:W2:Y:S04]  /*26c0*/  LDSM.16.M88.4 R80, [R203+0x1800] ;  /* 0x00180000cb50783b */ /* 0x000ea80000000200 */
[----:B------:R-:W2:Y:S01]  /*26d0*/  LDSM.16.M88.4 R32, [R199+0x6800] ;  /* 0x00680000c720783b */ /* 0x000ea20000000200 */
[C---:B------:R-:W-:Y:S03]  /*26e0*/  HMMA.16816.F32 R28, R20.reuse, R30, RZ ;  /* 0x0000001e141c723c */ /* 0x040fe600000018ff */
[----:B------:R-:W-:Y:S04]  /*26f0*/  LDSM.16.M88.4 R36, [R201] ;  /* 0x00000000c924783b */ /* 0x000fe80000000200 */
[----:B------:R-:W-:Y:S01]  /*2700*/  LDSM.16.M88.4 R72, [R199+0x7000] ;  /* 0x00700000c748783b */ /* 0x000fe20000000200 */
[C---:B----4-:R-:W-:Y:S03]  /*2710*/  HMMA.16816.F32 R44, R20.reuse, R40, RZ ;  /* 0x00000028142c723c */ /* 0x050fe600000018ff */
[----:B------:R-:W-:Y:S04]  /*2720*/  LDSM.16.M88.4 R52, [R192+0x1000] ;  /* 0x00100000c034783b */ /* 0x000fe80000000200 */
[----:B------:R-:W-:Y:S01]  /*2730*/  LDSM.16.M88.4 R88, [R203+0x4000] ;  /* 0x00400000cb58783b */ /* 0x000fe20000000200 */
[----:B------:R-:W-:Y:S03]  /*2740*/  HMMA.16816.F32 R40, R20, R42, RZ ;  /* 0x0000002a1428723c */ /* 0x000fe600000018ff */
[----:B------:R-:W0:Y:S05]  /*2750*/  LDGDEPBAR ;  /* 0x00000000000079af */ /* 0x000e2a0000000000 */
[C---:B-1----:R-:W-:Y:S08]  /*2760*/  HMMA.16816.F32 R16, R68.reuse, R12, R16 ;  /* 0x0000000c4410723c */ /* 0x042ff00000001810 */
[----:B------:R-:W-:Y:S01]  /*2770*/  HMMA.16816.F32 R28, R68, R14, R28 ;  /* 0x0000000e441c723c */ /* 0x000fe2000000181c */
[----:B------:R-:W1:Y:S07]  /*2780*/  LDSM.16.M88.4 R12, [R192] ;  /* 0x00000000c00c783b */ /* 0x000e6e0000000200 */
[C---:B------:R-:W-:Y:S08]  /*2790*/  HMMA.16816.F32 R64, R20.reuse, R60, RZ ;  /* 0x0000003c1440723c */ /* 0x040ff000000018ff */
[C---:B------:R-:W-:Y:S08]  /*27a0*/  HMMA.16816.F32 R60, R20.reuse, R62, RZ ;  /* 0x0000003e143c723c */ /* 0x040ff000000018ff */
[C---:B------:R-:W-:Y:S08]  /*27b0*/  HMMA.16816.F32 R56, R20.reuse, R24, RZ ;  /* 0x000000181438723c */ /* 0x040ff000000018ff */
[----:B------:R-:W-:Y:S01]  /*27c0*/  HMMA.16816.F32 R20, R20, R26, RZ ;  /* 0x0000001a1414723c */ /* 0x000fe200000018ff */
[----:B------:R-:W4:Y:S07]  /*27d0*/  LDSM.16.M88.4 R24, [R199+0x7800] ;  /* 0x00780000c718783b */ /* 0x000f2e0000000200 */
[C---:B---3--:R-:W-:Y:S08]  /*27e0*/  HMMA.16816.F32 R44, R68.reuse, R8, R44 ;  /* 0x00000008442c723c */ /* 0x048ff0000000182c */
[----:B------:R-:W-:Y:S01]  /*27f0*/  HMMA.16816.F32 R40, R68, R10, R40 ;  /* 0x0000000a4428723c */ /* 0x000fe20000001828 */
[----:B------:R-:W3:Y:S07]  /*2800*/  LDSM.16.M88.4 R8, [R192+0x800] ;  /* 0x00080000c008783b */ /* 0x000eee0000000200 */
[C---:B------:R-:W-:Y:S08]  /*2810*/  HMMA.16816.F32 R16, R76.reuse, R48, R16 ;  /* 0x000000304c10723c */ /* 0x040ff00000001810 */
[----:B------:R-:W-:Y:S01]  /*2820*/  HMMA.16816.F32 R28, R76, R50, R28 ;  /* 0x000000324c1c723c */ /* 0x000fe2000000181c */
[----:B------:R-:W-:Y:S07]  /*2830*/  LDSM.16.M88.4 R48, [R205+0x8000] ;  /* 0x00800000cd30783b */ /* 0x000fee0000000200 */
[C---:B------:R-:W-:Y:S08]  /*2840*/  HMMA.16816.F32 R64, R68.reuse, R84, R64 ;  /* 0x000000544440723c */ /* 0x040ff00000001840 */
[C---:B------:R-:W-:Y:S01]  /*2850*/  HMMA.16816.F32 R60, R68.reuse, R86, R60 ;  /* 0x00000056443c723c */ /* 0x040fe2000000183c */
[----:B------:R-:W-:Y:S07]  /*2860*/  LDSM.16.M88.4 R84, [R199+0x9800] ;  /* 0x00980000c754783b */ /* 0x000fee0000000200 */
[C---:B--2---:R-:W-:Y:S08]  /*2870*/  HMMA.16816.F32 R56, R68.reuse, R80, R56 ;  /* 0x000000504438723c */ /* 0x044ff00000001838 */
[----:B------:R-:W-:Y:S01]  /*2880*/  HMMA.16816.F32 R20, R68, R82, R20 ;  /* 0x000000524414723c */ /* 0x000fe20000001814 */
[----:B------:R-:W-:Y:S04]  /*2890*/  LDSM.16.M88.4 R68, [R192+0x1800] ;  /* 0x00180000c044783b */ /* 0x000fe80000000200 */
[----:B------:R-:W-:Y:S03]  /*28a0*/  LDSM.16.M88.4 R80, [R202+0x2000] ;  /* 0x00200000ca50783b */ /* 0x000fe60000000200 */
[C---:B------:R-:W-:Y:S08]  /*28b0*/  HMMA.16816.F32 R44, R76.reuse, R32, R44 ;  /* 0x000000204c2c723c */ /* 0x040ff0000000182c */
[----:B------:R-:W-:Y:S01]  /*28c0*/  HMMA.16816.F32 R40, R76, R34, R40 ;  /* 0x000000224c28723c */ /* 0x000fe20000001828 */
[----:B------:R-:W2:Y:S07]  /*28d0*/  LDSM.16.M88.4 R32, [R206+0x2000] ;  /* 0x00200000ce20783b */ /* 0x000eae0000000200 */
[C---:B-1----:R-:W-:Y:S08]  /*28e0*/  HMMA.16816.F32 R16, R36.reuse, R12, R16 ;  /* 0x0000000c2410723c */ /* 0x042ff00000001810 */
[----:B------:R-:W-:Y:S01]  /*28f0*/  HMMA.16816.F32 R28, R36, R14, R28 ;  /* 0x0000000e241c723c */ /* 0x000fe2000000181c */
[----:B------:R-:W1:Y:S07]  /*2900*/  LDSM.16.M88.4 R12, [R205+0x8800] ;  /* 0x00880000cd0c783b */ /* 0x000e6e0000000200 */
[C---:B------:R-:W-:Y:S08]  /*2910*/  HMMA.16816.F32 R64, R76.reuse, R72, R64 ;  /* 0x000000484c40723c */ /* 0x040ff00000001840 */
[C---:B------:R-:W-:Y:S01]  /*2920*/  HMMA.16816.F32 R60, R76.reuse, R74, R60 ;  /* 0x0000004a4c3c723c */ /* 0x040fe2000000183c */
[----:B------:R-:W-:Y:S07]  /*2930*/  LDSM.16.M88.4 R72, [R201+0x2000] ;  /* 0x00200000c948783b */ /* 0x000fee0000000200 */
[C---:B----4-:R-:W-:Y:S08]  /*2940*/  HMMA.16816.F32 R56, R76.reuse, R24, R56 ;  /* 0x000000184c38723c */ /* 0x050ff00000001838 */
[----:B------:R-:W-:Y:S01]  /*2950*/  HMMA.16816.F32 R76, R76, R26, R20 ;  /* 0x0000001a4c4c723c */ /* 0x000fe20000001814 */
[----:B------:R-:W-:Y:S04]  /*2960*/  LDSM.16.M88.4 R20, [R204+0x2000] ;  /* 0x00200000cc14783b */ /* 0x000fe80000000200 */
[----:B------:R-:W4:Y:S03]  /*2970*/  LDSM.16.M88.4 R24, [R203+0x2000] ;  /* 0x00200000cb18783b */ /* 0x000f260000000200 */
[C---:B---3--:R-:W-:Y:S08]  /*2980*/  HMMA.16816.F32 R44, R36.reuse, R8, R44 ;  /* 0x00000008242c723c */ /* 0x048ff0000000182c */
        /* <DEDUP_REMOVED lines=12> */
[C---:B-1----:R-:W-:Y:S08]  /*2a50*/  HMMA.16816.F32 R44, R32.reuse, R12, R44 ;  /* 0x0000000c202c723c */ /* 0x042ff0000000182c */
[----:B------:R-:W-:Y:S01]  /*2a60*/  HMMA.16816.F32 R40, R32, R14, R40 ;  /* 0x0000000e2028723c */ /* 0x000fe20000001828 */
[----:B------:R-:W1:Y:S07]  /*2a70*/  LDSM.16.M88.4 R12, [R203+0x2800] ;  /* 0x00280000cb0c783b */ /* 0x000e6e0000000200 */
[C---:B----4-:R-:W-:Y:S08]  /*2a80*/  HMMA.16816.F32 R16, R20.reuse, R24, R16 ;  /* 0x000000181410723c */ /* 0x050ff00000001810 */
[----:B------:R-:W-:Y:S01]  /*2a90*/  HMMA.16816.F32 R28, R20, R26, R28 ;  /* 0x0000001a141c723c */ /* 0x000fe2000000181c */
[----:B------:R-:W-:Y:S07]  /*2aa0*/  LDSM.16.M88.4 R24, [R203+0x3800] ;  /* 0x00380000cb18783b */ /* 0x000fee0000000200 */
[C---:B---3--:R-:W-:Y:S08]  /*2ab0*/  HMMA.16816.F32 R64, R32.reuse, R8, R64 ;  /* 0x000000082040723c */ /* 0x048ff00000001840 */
[----:B------:R-:W-:Y:S01]  /*2ac0*/  HMMA.16816.F32 R60, R32, R10, R60 ;  /* 0x0000000a203c723c */ /* 0x000fe2000000183c */
[----:B------:R-:W3:Y:S07]  /*2ad0*/  LDSM.16.M88.4 R8, [R203+0x3000] ;  /* 0x00300000cb08783b */ /* 0x000eee0000000200 */
[C---:B--2---:R-:W-:Y:S08]  /*2ae0*/  HMMA.16816.F32 R16, R80.reuse, R36, R16 ;  /* 0x000000245010723c */ /* 0x044ff00000001810 */
[----:B------:R-:W-:Y:S01]  /*2af0*/  HMMA.16816.F32 R28, R80, R38, R28 ;  /* 0x00000026501c723c */ /* 0x000fe2000000181c */
[----:B------:R-:W-:Y:S07]  /*2b00*/  LDSM.16.M88.4 R36, [R204+0x4000] ;  /* 0x00400000cc24783b */ /* 0x000fee0000000200 */
[C---:B------:R-:W-:Y:S08]  /*2b10*/  HMMA.16816.F32 R56, R32.reuse, R52, R56 ;  /* 0x000000342038723c */ /* 0x040ff00000001838 */
[----:B------:R-:W-:Y:S01]  /*2b20*/  HMMA.16816.F32 R76, R32, R54, R76 ;  /* 0x00000036204c723c */ /* 0x000fe2000000184c */
[----:B------:R-:W-:Y:S04]  /*2b30*/  LDSM.16.M88.4 R52, [R206+0x4000] ;  /* 0x00400000ce34783b */ /* 0x000fe80000000200 */
[----:B------:R-:W2:Y:S03]  /*2b40*/  LDSM.16.M88.4 R32, [R205+0xa000] ;  /* 0x00a00000cd20783b */ /* 0x000ea60000000200 */
[C---:B-1----:R-:W-:Y:S08]  /*2b50*/  HMMA.16816.F32 R44, R20.reuse, R12, R44 ;  /* 0x0000000c142c723c */ /* 0x042ff0000000182c */
[C---:B------:R-:W-:Y:S01]  /*2b60*/  HMMA.16816.F32 R40, R20.reuse, R14, R40 ;  /* 0x0000000e1428723c */ /* 0x040fe20000001828 */
[----:B------:R-:W1:Y:S07]  /*2b70*/  LDSM.16.M88.4 R12, [R192+0x2800] ;  /* 0x00280000c00c783b */ /* 0x000e6e0000000200 */
[----:B---3--:R-:W-:Y:S08]  /*2b80*/  HMMA.16816.F32 R64, R20, R8, R64 ;  /* 0x000000081440723c */ /* 0x008ff00000001840 */
[----:B------:R-:W-:Y:S08]  /*2b90*/  HMMA.16816.F32 R16, R72, R48, R16 ;  /* 0x000000304810723c */ /* 0x000ff00000001810 */
[----:B------:R-:W-:Y:S01]  /*2ba0*/  HMMA.16816.F32 R60, R20, R10, R60 ;  /* 0x0000000a143c723c */ /* 0x000fe2000000183c */
[----:B------:R-:W3:Y:S07]  /*2bb0*/  LDSM.16.M88.4 R8, [R199+0x9000] ;  /* 0x00900000c708783b */ /* 0x000eee0000000200 */
[----:B------:R-:W-:Y:S01]  /*2bc0*/  HMMA.16816.F32 R28, R72, R50, R28 ;  /* 0x00000032481c723c */ /* 0x000fe2000000181c */
[----:B------:R-:W4:Y:S07]  /*2bd0*/  LDSM.16.M88.4 R48, [R205+0xa800] ;  /* 0x00a80000cd30783b */ /* 0x000f2e0000000200 */
[----:B------:R-:W-:Y:S08]  /*2be0*/  HMMA.16816.F32 R44, R80, R68, R44 ;  /* 0x00000044502c723c */ /* 0x000ff0000000182c */
[----:B--2---:R-:W-:Y:S08]  /*2bf0*/  HMMA.16816.F32 R16, R52, R32, R16 ;  /* 0x000000203410723c */ /* 0x004ff00000001810 */
[----:B------:R-:W-:Y:S01]  /*2c00*/  HMMA.16816.F32 R40, R80, R70, R40 ;  /* 0x000000465028723c */ /* 0x000fe20000001828 */
[----:B------:R-:W2:Y:S07]  /*2c10*/  LDSM.16.M88.4 R68, [R192+0x3000] ;  /* 0x00300000c044783b */ /* 0x000eae0000000200 */
[----:B------:R-:W-:Y:S01]  /*2c20*/  HMMA.16816.F32 R28, R52, R34, R28 ;  /* 0x00000022341c723c */ /* 0x000fe2000000181c */
[----:B------:R-:W-:Y:S07]  /*2c30*/  LDSM.16.M88.4 R32, [R203+0x4800] ;  /* 0x00480000cb20783b */ /* 0x000fee0000000200 */
[C---:B------:R-:W-:Y:S08]  /*2c40*/  HMMA.16816.F32 R56, R20.reuse, R24, R56 ;  /* 0x000000181438723c */ /* 0x040ff00000001838 */
[----:B------:R-:W-:Y:S01]  /*2c50*/  HMMA.16816.F32 R76, R20, R26, R76 ;  /* 0x0000001a144c723c */ /* 0x000fe2000000184c */
[----:B------:R-:W-:Y:S04]  /*2c60*/  LDSM.16.M88.4 R24, [R202+0x4000] ;  /* 0x00400000ca18783b */ /* 0x000fe80000000200 */
[----:B------:R-:W2:Y:S03]  /*2c70*/  LDSM.16.M88.4 R20, [R199+0xa000] ;  /* 0x00a00000c714783b */ /* 0x000ea60000000200 */
[----:B-1----:R-:W-:Y:S08]  /*2c80*/  HMMA.16816.F32 R44, R72, R12, R44 ;  /* 0x0000000c482c723c */ /* 0x002ff0000000182c */
[----:B---3--:R-:W-:Y:S08]  /*2c90*/  HMMA.16816.F32 R64, R80, R8, R64 ;  /* 0x000000085040723c */ /* 0x008ff00000001840 */
[----:B------:R-:W-:Y:S08]  /*2ca0*/  HMMA.16816.F32 R16, R36, R88, R16 ;  /* 0x000000582410723c */ /* 0x000ff00000001810 */
[----:B------:R-:W-:Y:S01]  /*2cb0*/  HMMA.16816.F32 R40, R72, R14, R40 ;  /* 0x0000000e4828723c */ /* 0x000fe20000001828 */
[----:B------:R-:W-:Y:S07]  /*2cc0*/  LDSM.16.M88.4 R12, [R201+0x4000] ;  /* 0x00400000c90c783b */ /* 0x000fee0000000200 */
[----:B------:R-:W-:Y:S01]  /*2cd0*/  HMMA.16816.F32 R28, R36, R90, R28 ;  /* 0x0000005a241c723c */ /* 0x000fe2000000181c */
[----:B------:R-:W1:Y:S07]  /*2ce0*/  LDSM.16.M88.4 R88, [R205+0xb000] ;  /* 0x00b00000cd58783b */ /* 0x000e6e0000000200 */
[----:B----4-:R-:W-:Y:S08]  /*2cf0*/  HMMA.16816.F32 R44, R52, R48, R44 ;  /* 0x00000030342c723c */ /* 0x010ff0000000182c */
[----:B--2---:R-:W-:Y:S08]  /*2d00*/  HMMA.16816.F32 R64, R72, R68, R64 ;  /* 0x000000444840723c */ /* 0x004ff00000001840 */
[C---:B------:R-:W-:Y:S01]  /*2d10*/  HMMA.16816.F32 R60, R80.reuse, R10, R60 ;  /* 0x0000000a503c723c */ /* 0x040fe2000000183c */
[----:B------:R-:W2:Y:S07]  /*2d20*/  LDSM.16.M88.4 R8, [R192+0x4000] ;  /* 0x00400000c008783b */ /* 0x000eae0000000200 */
[----:B------:R-:W-:Y:S08]  /*2d30*/  HMMA.16816.F32 R56, R80, R84, R56 ;  /* 0x000000545038723c */ /* 0x000ff00000001838 */
[----:B------:R-:W-:Y:S08]  /*2d40*/  HMMA.16816.F32 R16, R24, R20, R16 ;  /* 0x000000141810723c */ /* 0x000ff00000001810 */
[----:B------:R-:W-:Y:S01]  /*2d50*/  HMMA.16816.F32 R80, R80, R86, R76 ;  /* 0x000000565050723c */ /* 0x000fe2000000184c */
[----:B------:R-:W3:Y:S07]  /*2d60*/  LDSM.16.M88.4 R76, [R199+0xa800] ;  /* 0x00a80000c74c783b */ /* 0x000eee0000000200 */
[----:B------:R-:W-:Y:S01]  /*2d70*/  HMMA.16816.F32 R40, R52, R50, R40 ;  /* 0x000000323428723c */ /* 0x000fe20000001828 */
[----:B------:R-:W-:Y:S07]  /*2d80*/  LDSM.16.M88.4 R48, [R192+0x3800] ;  /* 0x00380000c030783b */ /* 0x000fee0000000200 */
[----:B------:R-:W-:Y:S01]  /*2d90*/  HMMA.16816.F32 R28, R24, R22, R28 ;  /* 0x00000016181c723c */ /* 0x000fe2000000181c */
[----:B------:R-:W4:Y:S07]  /*2da0*/  LDSM.16.M88.4 R20, [R203+0x5000] ;  /* 0x00500000cb14783b */ /* 0x000f2e0000000200 */
[----:B------:R-:W-:Y:S08]  /*2db0*/  HMMA.16816.F32 R44, R36, R32, R44 ;  /* 0x00000020242c723c */ /* 0x000ff0000000182c */
[----:B-1----:R-:W-:Y:S08]  /*2dc0*/  HMMA.16816.F32 R64, R52, R88, R64 ;  /* 0x000000583440723c */ /* 0x002ff00000001840 */
[----:B------:R-:W-:Y:S01]  /*2dd0*/  HMMA.16816.F32 R68, R72, R70, R60 ;  /* 0x000000464844723c */ /* 0x000fe2000000183c */
[----:B------:R-:W1:Y:S07]  /*2de0*/  LDSM.16.M88.4 R60, [R192+0x4800] ;  /* 0x00480000c03c783b */ /* 0x000e6e0000000200 */
[----:B------:R-:W-:Y:S01]  /*2df0*/  HMMA.16816.F32 R40, R36, R34, R40 ;  /* 0x000000222428723c */ /* 0x000fe20000001828 */
[----:B------:R-:W1:Y:S07]  /*2e00*/  LDSM.16.M88.4 R32, [R199+0xb000] ;  /* 0x00b00000c720783b */ /* 0x000e6e0000000200 */
[----:B--2---:R-:W-:Y:S08]  /*2e10*/  HMMA.16816.F32 R28, R12, R10, R28 ;  /* 0x0000000a0c1c723c */ /* 0x004ff0000000181c */
[----:B---3--:R-:W-:Y:S08]  /*2e20*/  HMMA.16816.F32 R44, R24, R76, R44 ;  /* 0x0000004c182c723c */ /* 0x008ff0000000182c */
[----:B----4-:R-:W-:Y:S08]  /*2e30*/  HMMA.16816.F32 R64, R36, R20, R64 ;  /* 0x000000142440723c */ /* 0x010ff00000001840 */
[----:B------:R-:W-:Y:S01]  /*2e40*/  HMMA.16816.F32 R16, R12, R8, R16 ;  /* 0x000000080c10723c */ /* 0x000fe20000001810 */
[----:B------:R-:W2:Y:S01]  /*2e50*/  LDSM.16.M88.4 R8, [R205+0xb800] ;  /* 0x00b80000cd08783b */ /* 0x000ea20000000200 */
[----:B------:R-:W-:-:S02]  /*2e60*/  FMUL.FTZ R28, R28, c[0x0][0x2ec] ;  /* 0x0000bb001c1c7a20 */ /* 0x000fc40000410000 */
[----:B------:R-:W-:-:S04]  /*2e70*/  FMUL.FTZ R20, R31, c[0x0][0x2ec] ;  /* 0x0000bb001f147a20 */ /* 0x000fc80000410000 */
[----:B------:R-:W-:Y:S08]  /*2e80*/  HMMA.16816.F32 R56, R72, R48, R56 ;  /* 0x000000304838723c */ /* 0x000ff00000001838 */
[----:B------:R-:W-:Y:S08]  /*2e90*/  HMMA.16816.F32 R40, R24, R78, R40 ;  /* 0x0000004e1828723c */ /* 0x000ff00000001828 */
[----:B-1----:R-:W-:Y:S01]  /*2ea0*/  HMMA.16816.F32 R44, R12, R60, R44 ;  /* 0x0000003c0c2c723c */ /* 0x002fe2000000182c */
[----:B------:R1:W-:Y:S01]  /*2eb0*/  MUFU.TANH R60, R28 ;  /* 0x0000001c003c7308 */ /* 0x0003e20000002400 */
[----:B------:R-:W-:-:S02]  /*2ec0*/  FMUL.FTZ R17, R17, c[0x0][0x2ec] ;  /* 0x0000bb0011117a20 */ /* 0x000fc40000410000 */
[----:B------:R-:W-:Y:S02]  /*2ed0*/  FMUL.FTZ R0, R16, c[0x0][0x2ec] ;  /* 0x0000bb0010007a20 */ /* 0x000fe40000410000 */
[----:B------:R-:W-:Y:S02]  /*2ee0*/  FMUL.FTZ R49, R18, c[0x0][0x2ec] ;  /* 0x0000bb0012317a20 */ /* 0x000fe40000410000 */
[----:B------:R-:W-:Y:S01]  /*2ef0*/  HMMA.16816.F32 R64, R24, R32, R64 ;  /* 0x000000201840723c */ /* 0x000fe20000001840 */
[----:B------:R-:W-:Y:S01]  /*2f00*/  FMUL.FTZ R61, R29, c[0x0][0x2ec] ;  /* 0x0000bb001d3d7a20 */ /* 0x000fe20000410000 */
[----:B------:R3:W-:Y:S01]  /*2f10*/  MUFU.TANH R48, R17 ;  /* 0x0000001100307308 */ /* 0x0007e20000002400 */
[----:B------:R-:W-:-:S04]  /*2f20*/  FMUL.FTZ R76, R19, c[0x0][0x2ec] ;  /* 0x0000bb00134c7a20 */ /* 0x000fc80000410000 */
[----:B------:R-:W-:Y:S01]  /*2f30*/  FMUL.FTZ R32, R30, c[0x0][0x2ec] ;  /* 0x0000bb001e207a20 */ /* 0x000fe20000410000 */
[----:B------:R-:W-:Y:S01]  /*2f40*/  HMMA.16816.F32 R68, R52, R90, R68 ;  /* 0x0000005a3444723c */ /* 0x000fe20000001844 */
[----:B-1----:R-:W1:Y:S01]  /*2f50*/  LDSM.16.M88.4 R28, [R203+0x5800] ;  /* 0x00580000cb1c783b */ /* 0x002e620000000200 */
[----:B------:R-:W-:Y:S06]  /*2f60*/  MUFU.TANH R0, R0 ;  /* 0x0000000000007308 */ /* 0x000fec0000002400 */
[----:B------:R-:W-:Y:S01]  /*2f70*/  HMMA.16816.F32 R80, R72, R50, R80 ;  /* 0x000000324850723c */ /* 0x000fe20000001850 */
[----:B------:R-:W-:Y:S01]  /*2f80*/  FMUL.FTZ R33, R44, c[0x0][0x2ec] ;  /* 0x0000bb002c217a20 */ /* 0x000fe20000410000 */
[----:B---3--:R-:W3:Y:S01]  /*2f90*/  LDSM.16.M88.4 R16, [R192+0x5000] ;  /* 0x00500000c010783b */ /* 0x008ee20000000200 */
[----:B------:R-:W4:Y:S01]  /*2fa0*/  MUFU.TANH R49, R49 ;  /* 0x0000003100317308 */ /* 0x000f220000002400 */
[----:B------:R-:W-:-:S02]  /*2fb0*/  FMUL.FTZ R44, R45, c[0x0][0x2ec] ;  /* 0x0000bb002d2c7a20 */ /* 0x000fc40000410000 */
[----:B------:R-:W-:Y:S02]  /*2fc0*/  FMUL.FTZ R45, R46, c[0x0][0x2ec] ;  /* 0x0000bb002e2d7a20 */ /* 0x000fe40000410000 */
[----:B--2---:R-:W-:Y:S01]  /*2fd0*/  HMMA.16816.F32 R56, R52, R8, R56 ;  /* 0x000000083438723c */ /* 0x004fe20000001838 */
[----:B------:R-:W-:Y:S02]  /*2fe0*/  FMUL.FTZ R46, R47, c[0x0][0x2ec] ;  /* 0x0000bb002f2e7a20 */ /* 0x000fe40000410000 */
[----:B------:R-:W2:Y:S05]  /*2ff0*/  MUFU.TANH R76, R76 ;  /* 0x0000004c004c7308 */ /* 0x000eaa0000002400 */
[----:B------:R-:W-:Y:S03]  /*3000*/  HMMA.16816.F32 R40, R12, R62, R40 ;  /* 0x0000003e0c28723c */ /* 0x000fe60000001828 */
[----:B------:R1:W-:Y:S05]  /*3010*/  MUFU.TANH R62, R20 ;  /* 0x00000014003e7308 */ /* 0x0003ea0000002400 */
[----:B------:R-:W-:Y:S03]  /*3020*/  HMMA.16816.F32 R68, R36, R22, R68 ;  /* 0x000000162444723c */ /* 0x000fe60000001844 */
[----:B------:R-:W2:Y:S05]  /*3030*/  MUFU.TANH R32, R32 ;  /* 0x0000002000207308 */ /* 0x000eaa0000002400 */
[----:B------:R-:W-:Y:S01]  /*3040*/  HMMA.16816.F32 R80, R52, R10, R80 ;  /* 0x0000000a3450723c */ /* 0x000fe20000001850 */
[----:B------:R-:W-:Y:S02]  /*3050*/  LDSM.16.M88.4 R8, [R192+0x5800] ;  /* 0x00580000c008783b */ /* 0x000fe40000000200 */
[----:B------:R-:W2:Y:S02]  /*3060*/  MUFU.TANH R61, R61 ;  /* 0x0000003d003d7308 */ /* 0x000ea40000002400 */
[----:B-1----:R-:W1:Y:S01]  /*3070*/  LDSM.16.M88.4 R20, [R199+0xb800] ;  /* 0x00b80000c714783b */ /* 0x002e620000000200 */
[----:B------:R-:W-:-:S04]  /*3080*/  DEPBAR.LE SB0, 0x0 ;  /* 0x000080000000791a */ /* 0x000fc80000000000 */
[----:B------:R-:W-:Y:S01]  /*3090*/  HMMA.16816.F32 R56, R36, R28, R56 ;  /* 0x0000001c2438723c */ /* 0x000fe20000001838 */
[----:B------:R-:W-:Y:S01]  /*30a0*/  MUFU.TANH R33, R33 ;  /* 0x0000002100217308 */ /* 0x000fe20000002400 */
[----:B------:R-:W-:-:S05]  /*30b0*/  FMUL.FTZ R40, R40, c[0x0][0x2ec] ;  /* 0x0000bb0028287a20 */ /* 0x000fca0000410000 */
[----:B------:R-:W-:Y:S01]  /*30c0*/  FMUL.FTZ R28, R42, c[0x0][0x2ec] ;  /* 0x0000bb002a1c7a20 */ /* 0x000fe20000410000 */
[----:B------:R-:W-:Y:S01]  /*30d0*/  HMMA.16816.F32 R68, R24, R34, R68 ;  /* 0x000000221844723c */ /* 0x000fe20000001844 */
[----:B------:R-:W1:Y:S01]  /*30e0*/  MUFU.TANH R45, R45 ;  /* 0x0000002d002d7308 */ /* 0x000e620000002400 */
[----:B------:R-:W-:-:S05]  /*30f0*/  FMUL.FTZ R29, R43, c[0x0][0x2ec] ;  /* 0x0000bb002b1d7a20 */ /* 0x000fca0000410000 */
[----:B------:R-:W-:Y:S01]  /*3100*/  FMUL.FTZ R34, R41, c[0x0][0x2ec] ;  /* 0x0000bb0029227a20 */ /* 0x000fe20000410000 */
[----:B------:R-:W-:Y:S01]  /*3110*/  HMMA.16816.F32 R80, R36, R30, R80 ;  /* 0x0000001e2450723c */ /* 0x000fe20000001850 */
[----:B------:R-:W-:Y:S07]  /*3120*/  MUFU.TANH R44, R44 ;  /* 0x0000002c002c7308 */ /* 0x000fee0000002400 */
[C---:B---3--:R-:W-:Y:S01]  /*3130*/  HMMA.16816.F32 R64, R12.reuse, R16, R64 ;  /* 0x000000100c40723c */ /* 0x048fe20000001840 */
[----:B------:R-:W3:Y:S06]  /*3140*/  MUFU.TANH R46, R46 ;  /* 0x0000002e002e7308 */ /* 0x000eec0000002400 */
[----:B------:R-:W-:Y:S01]  /*3150*/  IMAD.SHL.U32 R17, R99, 0x2, RZ ;  /* 0x0000000263117824 */ /* 0x000fe200078e00ff */
[----:B------:R-:W-:Y:S01]  /*3160*/  HMMA.16816.F32 R68, R12, R18, R68 ;  /* 0x000000120c44723c */ /* 0x000fe20000001844 */
[----:B------:R-:W-:Y:S03]  /*3170*/  MUFU.TANH R40, R40 ;  /* 0x0000002800287308 */ /* 0x000fe60000002400 */
[----:B------:R-:W-:-:S04]  /*3180*/  LOP3.LUT R17, R17, 0x6, RZ, 0xc0, !PT ;  /* 0x0000000611117812 */ /* 0x000fc800078ec0ff */
[C---:B-1----:R-:W-:Y:S01]  /*3190*/  HMMA.16816.F32 R56, R24.reuse, R20, R56 ;  /* 0x000000141838723c */ /* 0x042fe20000001838 */
[----:B------:R-:W-:Y:S06]  /*31a0*/  MUFU.TANH R28, R28 ;  /* 0x0000001c001c7308 */ /* 0x000fec0000002400 */
[----:B------:R-:W-:Y:S02]  /*31b0*/  IMAD R20, R2, 0x40, R17 ;  /* 0x0000004002147824 */ /* 0x000fe400078e0211 */
[----:B------:R-:W-:Y:S01]  /*31c0*/  FMUL.FTZ R64, R64, c[0x0][0x2ec] ;  /* 0x0000bb0040407a20 */ /* 0x000fe20000410000 */
[----:B------:R-:W-:Y:S01]  /*31d0*/  MUFU.TANH R34, R34 ;  /* 0x0000002200227308 */ /* 0x000fe20000002400 */
[----:B------:R-:W-:Y:S01]  /*31e0*/  FMUL.FTZ R66, R66, c[0x0][0x2ec] ;  /* 0x0000bb0042427a20 */ /* 0x000fe20000410000 */
[C---:B------:R-:W-:Y:S01]  /*31f0*/  IADD3 R19, R20.reuse, -0x40, RZ ;  /* 0xffffffc014137810 */ /* 0x040fe20007ffe0ff */
[----:B------:R-:W-:Y:S01]  /*3200*/  FMUL.FTZ R65, R65, c[0x0][0x2ec] ;  /* 0x0000bb0041417a20 */ /* 0x000fe20000410000 */
[----:B------:R-:W-:Y:S01]  /*3210*/  IADD3 R17, R20, -0x3f, RZ ;  /* 0xffffffc114117810 */ /* 0x000fe20007ffe0ff */
[----:B------:R-:W-:Y:S01]  /*3220*/  FMUL.FTZ R67, R67, c[0x0][0x2ec] ;  /* 0x0000bb0043437a20 */ /* 0x000fe20000410000 */
[-C--:B------:R-:W-:Y:S01]  /*3230*/  ISETP.GE.AND P6, PT, R19, R100.reuse, PT ;  /* 0x000000641300720c */ /* 0x080fe20003fc6270 */
[----:B------:R-:W-:Y:S01]  /*3240*/  FMUL.FTZ R68, R68, c[0x0][0x2ec] ;  /* 0x0000bb0044447a20 */ /* 0x000fe20000410000 */
[-C--:B------:R-:W-:Y:S01]  /*3250*/  ISETP.GE.AND P5, PT, R17, R100.reuse, PT ;  /* 0x000000641100720c */ /* 0x080fe20003fa6270 */
[----:B------:R-:W-:Y:S01]  /*3260*/  MUFU.TANH R165, R64 ;  /* 0x0000004000a57308 */ /* 0x000fe20000002400 */
[----:B------:R-:W-:Y:S01]  /*3270*/  HMMA.16816.F32 R16, R24, R22, R80 ;  /* 0x000000161810723c */ /* 0x000fe20000001850 */
[----:B------:R-:W-:Y:S01]  /*3280*/  IADD3 R21, R20, -0x2f, RZ ;  /* 0xffffffd114157810 */ /* 0x000fe20007ffe0ff */
[----:B------:R-:W-:Y:S01]  /*3290*/  FMUL.FTZ R69, R69, c[0x0][0x2ec] ;  /* 0x0000bb0045457a20 */ /* 0x000fe20000410000 */
[----:B----4-:R-:W-:Y:S01]  /*32a0*/  FSEL R49, R49, -INF , !P6 ;  /* 0xff80000031317808 */ /* 0x010fe20007000000 */
[----:B------:R-:W-:Y:S01]  /*32b0*/  FMUL.FTZ R70, R70, c[0x0][0x2ec] ;  /* 0x0000bb0046467a20 */ /* 0x000fe20000410000 */
[----:B------:R-:W-:Y:S01]  /*32c0*/  ISETP.GE.AND P1, PT, R21, R100, PT ;  /* 0x000000641500720c */ /* 0x000fe20003f26270 */
[----:B------:R-:W-:Y:S01]  /*32d0*/  FMUL.FTZ R71, R71, c[0x0][0x2ec] ;  /* 0x0000bb0047477a20 */ /* 0x000fe20000410000 */
[----:B------:R-:W-:Y:S01]  /*32e0*/  FSEL R21, R0, -INF , !P6 ;  /* 0xff80000000157808 */ /* 0x000fe20007000000 */
[----:B------:R-:W-:Y:S01]  /*32f0*/  HMMA.16816.F32 R56, R12, R8, R56 ;  /* 0x000000080c38723c */ /* 0x000fe20000001838 */
[----:B------:R-:W-:Y:S01]  /*3300*/  IADD3 R23, R20, -0x30, RZ ;  /* 0xffffffd014177810 */ /* 0x000fe20007ffe0ff */
[----:B------:R-:W1:Y:S01]  /*3310*/  MUFU.TANH R162, R66 ;  /* 0x0000004200a27308 */ /* 0x000e620000002400 */
[----:B--2---:R-:W-:-:S02]  /*3320*/  FSEL R76, R76, -INF , !P5 ;  /* 0xff8000004c4c7808 */ /* 0x004fc40006800000 */
[----:B------:R-:W-:Y:S02]  /*3330*/  FSEL R48, R48, -INF , !P5 ;  /* 0xff80000030307808 */ /* 0x000fe40006800000 */
[C---:B------:R-:W-:Y:S02]  /*3340*/  IADD3 R9, R20.reuse, -0x38, RZ ;  /* 0xffffffc814097810 */ /* 0x040fe40007ffe0ff */
[-C--:B------:R-:W-:Y:S01]  /*3350*/  ISETP.GE.AND P3, PT, R23, R100.reuse, PT ;  /* 0x000000641700720c */ /* 0x080fe20003f66270 */
[----:B------:R-:W2:Y:S01]  /*3360*/  MUFU.TANH R29, R29 ;  /* 0x0000001d001d7308 */ /* 0x000ea20000002400 */
[-C--:B------:R-:W-:Y:S02]  /*3370*/  ISETP.GE.AND P2, PT, R9, R100.reuse, PT ;  /* 0x000000640900720c */ /* 0x080fe40003f46270 */
[----:B------:R-:W-:Y:S02]  /*3380*/  IADD3 R9, R20, -0x37, RZ ;  /* 0xffffffc914097810 */ /* 0x000fe40007ffe0ff */
[----:B------:R-:W-:Y:S01]  /*3390*/  FSEL R32, R32, -INF , !P2 ;  /* 0xff80000020207808 */ /* 0x000fe20005000000 */
[----:B------:R-:W-:Y:S01]  /*33a0*/  HMMA.16816.F32 R16, R12, R10, R16 ;  /* 0x0000000a0c10723c */ /* 0x000fe20000001810 */
[----:B------:R-:W-:Y:S01]  /*33b0*/  ISETP.GE.AND P4, PT, R9, R100, PT ;  /* 0x000000640900720c */ /* 0x000fe20003f86270 */
[----:B------:R-:W-:Y:S01]  /*33c0*/  MUFU.TANH R159, R65 ;  /* 0x00000041009f7308 */ /* 0x000fe20000002400 */
[----:B------:R-:W-:-:S02]  /*33d0*/  IADD3 R9, R20, -0x28, RZ ;  /* 0xffffffd814097810 */ /* 0x000fc40007ffe0ff */
[----:B------:R-:W-:Y:S02]  /*33e0*/  FSEL R23, R60, -INF , !P2 ;  /* 0xff8000003c177808 */ /* 0x000fe40005000000 */
[-C--:B------:R-:W-:Y:S01]  /*33f0*/  ISETP.GE.AND P6, PT, R9, R100.reuse, PT ;  /* 0x000000640900720c */ /* 0x080fe20003fc6270 */
[----:B------:R-:W-:Y:S01]  /*3400*/  FMUL.FTZ R56, R56, c[0x0][0x2ec] ;  /* 0x0000bb0038387a20 */ /* 0x000fe20000410000 */
[----:B------:R-:W-:Y:S01]  /*3410*/  IADD3 R9, R20, -0x27, RZ ;  /* 0xffffffd914097810 */ /* 0x000fe20007ffe0ff */
[----:B------:R-:W4:Y:S01]  /*3420*/  MUFU.TANH R172, R67 ;  /* 0x0000004300ac7308 */ /* 0x000f220000002400 */
[----:B------:R-:W-:Y:S01]  /*3430*/  FSEL R62, R62, -INF , !P4 ;  /* 0xff8000003e3e7808 */ /* 0x000fe20006000000 */
[----:B------:R-:W-:Y:S01]  /*3440*/  FMUL.FTZ R58, R58, c[0x0][0x2ec] ;  /* 0x0000bb003a3a7a20 */ /* 0x000fe20000410000 */
[-C--:B------:R-:W-:Y:S01]  /*3450*/  ISETP.GE.AND P5, PT, R9, R100.reuse, PT ;  /* 0x000000640900720c */ /* 0x080fe20003fa6270 */
[----:B------:R-:W-:Y:S01]  /*3460*/  FMUL.FTZ R57, R57, c[0x0][0x2ec] ;  /* 0x0000bb0039397a20 */ /* 0x000fe20000410000 */
[----:B------:R-:W-:Y:S01]  /*3470*/  IADD3 R9, R20, -0x20, RZ ;  /* 0xffffffe014097810 */ /* 0x000fe20007ffe0ff */
[----:B------:R-:W-:Y:S01]  /*3480*/  FMUL.FTZ R59, R59, c[0x0][0x2ec] ;  /* 0x0000bb003b3b7a20 */ /* 0x000fe20000410000 */
[----:B------:R-:W-:Y:S01]  /*3490*/  FSEL R61, R61, -INF , !P4 ;  /* 0xff8000003d3d7808 */ /* 0x000fe20006000000 */
[----:B------:R-:W-:Y:S01]  /*34a0*/  MUFU.TANH R157, R68 ;  /* 0x00000044009d7308 */ /* 0x000fe20000002400 */
[----:B------:R-:W-:-:S02]  /*34b0*/  ISETP.GE.AND P2, PT, R9, R100, PT ;  /* 0x000000640900720c */ /* 0x000fc40003f46270 */
[----:B------:R-:W-:Y:S02]  /*34c0*/  IADD3 R9, R20, -0x1f, RZ ;  /* 0xffffffe114097810 */ /* 0x000fe40007ffe0ff */
[----:B------:R-:W-:Y:S01]  /*34d0*/  FSEL R12, R45, -INF , !P3 ;  /* 0xff8000002d0c7808 */ /* 0x000fe20005800000 */
[----:B------:R-:W-:Y:S01]  /*34e0*/  FMUL.FTZ R16, R16, c[0x0][0x2ec] ;  /* 0x0000bb0010107a20 */ /* 0x000fe20000410000 */
[-C--:B------:R-:W-:Y:S01]  /*34f0*/  ISETP.GE.AND P4, PT, R9, R100.reuse, PT ;  /* 0x000000640900720c */ /* 0x080fe20003f86270 */
[----:B------:R-:W-:Y:S01]  /*3500*/  MUFU.TANH R163, R69 ;  /* 0x0000004500a37308 */ /* 0x000fe20000002400 */
[----:B------:R-:W-:Y:S01]  /*3510*/  IADD3 R9, R20, -0x18, RZ ;  /* 0xffffffe814097810 */ /* 0x000fe20007ffe0ff */
[----:B------:R-:W-:Y:S01]  /*3520*/  FMUL.FTZ R18, R18, c[0x0][0x2ec] ;  /* 0x0000bb0012127a20 */ /* 0x000fe20000410000 */
[----:B------:R-:W-:Y:S01]  /*3530*/  FSEL R15, R33, -INF , !P3 ;  /* 0xff800000210f7808 */ /* 0x000fe20005800000 */
[----:B------:R-:W-:Y:S01]  /*3540*/  FMUL.FTZ R19, R19, c[0x0][0x2ec] ;  /* 0x0000bb0013137a20 */ /* 0x000fe20000410000 */
[----:B------:R-:W-:Y:S01]  /*3550*/  ISETP.GE.AND P3, PT, R9, R100, PT ;  /* 0x000000640900720c */ /* 0x000fe20003f66270 */
[----:B------:R-:W-:Y:S01]  /*3560*/  FMUL.FTZ R17, R17, c[0x0][0x2ec] ;  /* 0x0000bb0011117a20 */ /* 0x000fe20000410000 */
[----:B------:R-:W-:Y:S01]  /*3570*/  IADD3 R9, R20, -0x17, RZ ;  /* 0xffffffe914097810 */ /* 0x000fe20007ffe0ff */
[----:B------:R-:W2:Y:S01]  /*3580*/  MUFU.TANH R164, R70 ;  /* 0x0000004600a47308 */ /* 0x000ea20000002400 */
[----:B---3--:R-:W-:-:S02]  /*3590*/  FSEL R10, R46, -INF , !P1 ;  /* 0xff8000002e0a7808 */ /* 0x008fc40004800000 */
[----:B------:R-:W-:Y:S02]  /*35a0*/  FSEL R13, R44, -INF , !P1 ;  /* 0xff8000002c0d7808 */ /* 0x000fe40004800000 */
[----:B------:R-:W-:Y:S02]  /*35b0*/  ISETP.GE.AND P1, PT, R9, R100, PT ;  /* 0x000000640900720c */ /* 0x000fe40003f26270 */
[C---:B------:R-:W-:Y:S01]  /*35c0*/  IADD3 R9, R20.reuse, -0x10, RZ ;  /* 0xfffffff014097810 */ /* 0x040fe20007ffe0ff */
[----:B------:R-:W3:Y:S01]  /*35d0*/  MUFU.TANH R170, R71 ;  /* 0x0000004700aa7308 */ /* 0x000ee20000002400 */
[----:B------:R-:W-:Y:S02]  /*35e0*/  IADD3 R25, R20, -0xf, RZ ;  /* 0xfffffff114197810 */ /* 0x000fe40007ffe0ff */
[----:B-1----:R-:W-:Y:S02]  /*35f0*/  FSEL R162, R162, -INF , !P2 ;  /* 0xff800000a2a27808 */ /* 0x002fe40005000000 */
[----:B------:R-:W-:-:S02]  /*3600*/  FSEL R165, R165, -INF , !P2 ;  /* 0xff800000a5a57808 */ /* 0x000fc40005000000 */
[----:B------:R-:W-:Y:S01]  /*3610*/  FSEL R8, R28, -INF , !P6 ;  /* 0xff8000001c087808 */ /* 0x000fe20007000000 */
[----:B------:R-:W-:Y:S01]  /*3620*/  MUFU.TANH R169, R56 ;  /* 0x0000003800a97308 */ /* 0x000fe20000002400 */
[----:B------:R-:W-:Y:S02]  /*3630*/  FSEL R11, R40, -INF , !P6 ;  /* 0xff800000280b7808 */ /* 0x000fe40007000000 */
[----:B------:R-:W-:Y:S02]  /*3640*/  ISETP.GT.AND P2, PT, R2, 0x1, PT ;  /* 0x000000010200780c */ /* 0x000fe40003f44270 */
[----:B------:R-:W-:Y:S02]  /*3650*/  ISETP.GE.AND P6, PT, R9, R100, PT ;  /* 0x000000640900720c */ /* 0x000fe40003fc6270 */
[----:B--2---:R-:W-:Y:S01]  /*3660*/  FSEL R0, R29, -INF , !P5 ;  /* 0xff8000001d007808 */ /* 0x004fe20006800000 */
[----:B------:R-:W1:Y:S01]  /*3670*/  MUFU.TANH R166, R58 ;  /* 0x0000003a00a67308 */ /* 0x000e620000002400 */
[----:B------:R-:W-:-:S02]  /*3680*/  FSEL R9, R34, -INF , !P5 ;  /* 0xff80000022097808 */ /* 0x000fc40006800000 */
[-C--:B------:R-:W-:Y:S02]  /*3690*/  ISETP.GE.AND P5, PT, R25, R100.reuse, PT ;  /* 0x000000641900720c */ /* 0x080fe40003fa6270 */
[----:B------:R-:W-:Y:S02]  /*36a0*/  IADD3 R25, R20, -0x8, RZ ;  /* 0xfffffff814197810 */ /* 0x000fe40007ffe0ff */
[----:B----4-:R-:W-:Y:S01]  /*36b0*/  FSEL R172, R172, -INF , !P4 ;  /* 0xff800000acac7808 */ /* 0x010fe20006000000 */
[----:B------:R-:W-:Y:S01]  /*36c0*/  MUFU.TANH R167, R57 ;  /* 0x0000003900a77308 */ /* 0x000fe20000002400 */
[----:B------:R-:W-:Y:S02]  /*36d0*/  FSEL R159, R159, -INF , !P4 ;  /* 0xff8000009f9f7808 */ /* 0x000fe40006000000 */
[----:B------:R-:W-:Y:S02]  /*36e0*/  ISETP.GE.AND P4, PT, R25, R100, PT ;  /* 0x000000641900720c */ /* 0x000fe40003f86270 */
[----:B------:R-:W-:-:S02]  /*36f0*/  IADD3 R25, R20, -0x7, RZ ;  /* 0xfffffff914197810 */ /* 0x000fc40007ffe0ff */
[----:B------:R-:W-:Y:S01]  /*3700*/  FSEL R164, R164, -INF , !P3 ;  /* 0xff800000a4a47808 */ /* 0x000fe20005800000 */
[----:B------:R-:W2:Y:S01]  /*3710*/  MUFU.TANH R142, R59 ;  /* 0x0000003b008e7308 */ /* 0x000ea20000002400 */
[----:B------:R-:W-:Y:S02]  /*3720*/  FSEL R157, R157, -INF , !P3 ;  /* 0xff8000009d9d7808 */ /* 0x000fe40005800000 */
[----:B---3--:R-:W-:Y:S02]  /*3730*/  FSEL R170, R170, -INF , !P1 ;  /* 0xff800000aaaa7808 */ /* 0x008fe40004800000 */
[----:B------:R-:W-:Y:S02]  /*3740*/  FSEL R163, R163, -INF , !P1 ;  /* 0xff800000a3a37808 */ /* 0x000fe40004800000 */
[----:B------:R-:W-:Y:S01]  /*3750*/  ISETP.GE.AND P3, PT, R25, R100, PT ;  /* 0x000000641900720c */ /* 0x000fe20003f66270 */
[----:B------:R-:W3:Y:S01]  /*3760*/  MUFU.TANH R143, R16 ;  /* 0x00000010008f7308 */ /* 0x000ee20000002400 */
[----:B------:R-:W-:-:S02]  /*3770*/  @!P2 LEA R218, P1, R94, c[0x0][0x168], 0x1 ;  /* 0x00005a005edaaa11 */ /* 0x000fc400078208ff */
[----:B-1----:R-:W-:Y:S02]  /*3780*/  FSEL R166, R166, -INF , !P6 ;  /* 0xff800000a6a67808 */ /* 0x002fe40007000000 */
[----:B------:R-:W-:Y:S02]  /*3790*/  @!P2 LEA.HI.X R219, R94, c[0x0][0x16c], R97, 0x1, P1 ;  /* 0x00005b005edbaa11 */ /* 0x000fe400008f0c61 */
[----:B------:R-:W-:Y:S01]  /*37a0*/  FSEL R169, R169, -INF , !P6 ;  /* 0xff800000a9a97808 */ /* 0x000fe20007000000 */
[----:B------:R-:W1:Y:S01]  /*37b0*/  MUFU.TANH R140, R18 ;  /* 0x00000012008c7308 */ /* 0x000e620000002400 */
[----:B--2---:R-:W-:Y:S02]  /*37c0*/  FSEL R142, R142, -INF , !P5 ;  /* 0xff8000008e8e7808 */ /* 0x004fe40006800000 */
[----:B------:R-:W-:-:S05]  /*37d0*/  FSEL R167, R167, -INF , !P5 ;  /* 0xff800000a7a77808 */ /* 0x000fca0006800000 */
        /* <DEDUP_REMOVED lines=66> */
.L_x_3364:
[----:B------:R-:W-:-:S04]  /*3c00*/  LEA R3, -R6, RZ, 0x6 ;  /* 0x000000ff06037211 */ /* 0x000fc800078e31ff */
[----:B------:R-:W-:Y:S02]  /*3c10*/  SHF.R.S32.HI R17, RZ, 0x1f, R3 ;  /* 0x0000001fff117819 */ /* 0x000fe40000011403 */
.L_x_3365:
        /* <DEDUP_REMOVED lines=29> */
.L_x_3363:
        /* <DEDUP_REMOVED lines=75> */
[----:B------:R-:W-:Y:S01]  /*42a0*/  LDSM.16.MT88.4 R32, [R197+0xc800] ;  /* 0x00c80000c520783b */ /* 0x000fe20000004200 */
[--C-:B------:R-:W-:Y:S02]  /*42b0*/  FFMA.FTZ R133, R9, c[0x0][0x23c], -R168.reuse ;  /* 0x00008f0009857a23 */ /* 0x100fe400000108a8 */
[--C-:B------:R-:W-:Y:S01]  /*42c0*/  FFMA.FTZ R134, R10, c[0x0][0x23c], -R161.reuse ;  /* 0x00008f000a867a23 */ /* 0x100fe200000108a1 */
[----:B------:R-:W-:Y:S01]  /*42d0*/  LDSM.16.MT88.4 R28, [R196+0xc800] ;  /* 0x00c80000c41c783b */ /* 0x000fe20000004200 */
[----:B------:R-:W-:Y:S01]  /*42e0*/  FFMA.FTZ R135, R8, c[0x0][0x23c], -R161 ;  /* 0x00008f0008877a23 */ /* 0x000fe200000108a1 */
[----:B------:R-:W-:Y:S01]  /*42f0*/  MUFU.EX2 R149, R149 ;  /* 0x0000009500957308 */ /* 0x000fe20000000800 */
[--C-:B------:R-:W-:Y:S01]  /*4300*/  FFMA.FTZ R150, R15, c[0x0][0x23c], -R168.reuse ;  /* 0x00008f000f967a23 */ /* 0x100fe200000108a8 */
[----:B------:R-:W4:Y:S01]  /*4310*/  LDSM.16.MT88.4 R8, [R200+0xe800] ;  /* 0x00e80000c808783b */ /* 0x000f220000004200 */
[----:B------:R-:W-:-:S02]  /*4320*/  FFMA.FTZ R145, R13, c[0x0][0x23c], -R168 ;  /* 0x00008f000d917a23 */ /* 0x000fc400000108a8 */
[--C-:B------:R-:W-:Y:S01]  /*4330*/  FFMA.FTZ R147, R12, c[0x0][0x23c], -R161.reuse ;  /* 0x00008f000c937a23 */ /* 0x100fe200000108a1 */
[----:B------:R-:W-:Y:S01]  /*4340*/  LDSM.16.MT88.4 R24, [R198+0xe800] ;  /* 0x00e80000c618783b */ /* 0x000fe20000004200 */
[----:B------:R-:W-:Y:S01]  /*4350*/  FFMA.FTZ R0, R0, c[0x0][0x23c], -R161 ;  /* 0x00008f0000007a23 */ /* 0x000fe200000108a1 */
[----:B------:R-:W5:Y:S01]  /*4360*/  MUFU.EX2 R146, R146 ;  /* 0x0000009200927308 */ /* 0x000f620000000800 */
        /* <DEDUP_REMOVED lines=229> */
.L_x_3370:
        /* <DEDUP_REMOVED lines=64> */
.L_x_3367:
        /* <DEDUP_REMOVED lines=8> */
[----:B------:R-:W-:Y:S03]  /*5640*/  IADD3 R132, P1, R226, UR10, RZ ;  /* 0x0000000ae2847c10 */ /* 0x000fe6000ff3e0ff */
[----:B------:R1:W-:Y:S01]  /*5650*/  LDGSTS.E.BYPASS.LTC128B.128 [R211+0xe000], [R208.64+0x80] ;  /* 0x0e000080d0d37fae */ /* 0x0003e2000b901d4c */
[----:B------:R-:W-:Y:S02]  /*5660*/  IADD3.X R133, R227, UR9, RZ, P1, !PT ;  /* 0x00000009e3857c10 */ /* 0x000fe40008ffe4ff */
[----:B------:R-:W-:Y:S03]  /*5670*/  IADD3 R2, P1, R132, UR10, RZ ;  /* 0x0000000a84027c10 */ /* 0x000fe6000ff3e0ff */
[----:B------:R1:W-:Y:S01]  /*5680*/  LDGSTS.E.BYPASS.LTC128B.128 [R211+0x10000], [R208.64+0x100] ;  /* 0x10000100d0d37fae */ /* 0x0003e2000b901d4c */
[----:B------:R-:W-:Y:S02]  /*5690*/  IADD3.X R3, R133, UR9, RZ, P1, !PT ;  /* 0x0000000985037c10 */ /* 0x000fe40008ffe4ff */
[----:B------:R-:W-:Y:S03]  /*56a0*/  ISETP.GE.AND P1, PT, R222, 0x1, PT ;  /* 0x00000001de00780c */ /* 0x000fe60003f26270 */
[----:B------:R2:W-:Y:S06]  /*56b0*/  LDGSTS.E.BYPASS.LTC128B.128 [R211+0xc800], [R226.64] ;  /* 0x0c800000e2d37fae */ /* 0x0005ec000b901d4c */
[----:B------:R2:W-:Y:S06]  /*56c0*/  LDGSTS.E.BYPASS.LTC128B.128 [R211+0xe800], [R226.64+0x80] ;  /* 0x0e800080e2d37fae */ /* 0x0005ec000b901d4c */
[----:B------:R2:W-:Y:S06]  /*56d0*/  LDGSTS.E.BYPASS.LTC128B.128 [R211+0x10800], [R226.64+0x100] ;  /* 0x10800100e2d37fae */ /* 0x0005ec000b901d4c */
[----:B------:R3:W-:Y:S06]  /*56e0*/  LDGSTS.E.BYPASS.LTC128B.128 [R211+0xd000], [R132.64] ;  /* 0x0d00000084d37fae */ /* 0x0007ec000b901d4c */
[----:B------:R3:W-:Y:S06]  /*56f0*/  LDGSTS.E.BYPASS.LTC128B.128 [R211+0xf000], [R132.64+0x80] ;  /* 0x0f00008084d37fae */ /* 0x0007ec000b901d4c */
[----:B------:R3:W-:Y:S06]  /*5700*/  LDGSTS.E.BYPASS.LTC128B.128 [R211+0x11000], [R132.64+0x100] ;  /* 0x1100010084d37fae */ /* 0x0007ec000b901d4c */
[----:B------:R4:W-:Y:S06]  /*5710*/  LDGSTS.E.BYPASS.LTC128B.128 [R211+0xd800], [R2.64] ;  /* 0x0d80000002d37fae */ /* 0x0009ec000b901d4c */
[----:B------:R4:W-:Y:S06]  /*5720*/  LDGSTS.E.BYPASS.LTC128B.128 [R211+0xf800], [R2.64+0x80] ;  /* 0x0f80008002d37fae */ /* 0x0009ec000b901d4c */
[----:B------:R4:W-:Y:S06]  /*5730*/  LDGSTS.E.BYPASS.LTC128B.128 [R211+0x11800], [R2.64+0x100] ;  /* 0x1180010002d37fae */ /* 0x0009ec000b901d4c */
[----:B------:R-:W-:Y:S06]  /*5740*/  LDSM.16.M88.4 R136, [R206] ;  /* 0x00000000ce88783b */ /* 0x000fec0000000200 */
[----:B------:R-:W5:Y:S06]  /*5750*/  LDSM.16.M88.4 R140, [R205+0x6000] ;  /* 0x00600000cd8c783b */ /* 0x000f6c0000000200 */
[----:B------:R-:W1:Y:S06]  /*5760*/  LDSM.16.M88.4 R144, [R205+0x6800] ;  /* 0x00680000cd90783b */ /* 0x000e6c0000000200 */
[----:B------:R-:W1:Y:S06]  /*5770*/  LDSM.16.M88.4 R148, [R205+0x7000] ;  /* 0x00700000cd94783b */ /* 0x000e6c0000000200 */
[----:B------:R-:W0:Y:S06]  /*5780*/  LDGDEPBAR ;  /* 0x00000000000079af */ /* 0x000e2c0000000000 */
[----:B------:R-:W2:Y:S06]  /*5790*/  LDSM.16.M88.4 R152, [R205+0x7800] ;  /* 0x00780000cd98783b */ /* 0x000eac0000000200 */
[----:B------:R-:W-:Y:S06]  /*57a0*/  LDSM.16.M88.4 R156, [R204] ;  /* 0x00000000cc9c783b */ /* 0x000fec0000000200 */
[----:B------:R-:W2:Y:S01]  /*57b0*/  LDSM.16.M88.4 R160, [R203] ;  /* 0x00000000cba0783b */ /* 0x000ea20000000200 */
[C---:B-----5:R-:W-:Y:S05]  /*57c0*/  HMMA.16816.F32 R4, R136.reuse, R140, RZ ;  /* 0x0000008c8804723c */ /* 0x060fea00000018ff */
[----:B------:R-:W5:Y:S03]  /*57d0*/  LDSM.16.M88.4 R164, [R195] ;  /* 0x00000000c3a4783b */ /* 0x000f660000000200 */
[C---:B------:R-:W-:Y:S03]  /*57e0*/  HMMA.16816.F32 R8, R136.reuse, R142, RZ ;  /* 0x0000008e8808723c */ /* 0x040fe600000018ff */
[----:B------:R-:W3:Y:S06]  /*57f0*/  LDSM.16.M88.4 R168, [R194] ;  /* 0x00000000c2a8783b */ /* 0x000eec0000000200 */
[----:B------:R-:W3:Y:S01]  /*5800*/  LDSM.16.M88.4 R172, [R193] ;  /* 0x00000000c1ac783b */ /* 0x000ee20000000200 */
[C---:B-1----:R-:W-:Y:S05]  /*5810*/  HMMA.16816.F32 R12, R136.reuse, R144, RZ ;  /* 0x00000090880c723c */ /* 0x042fea00000018ff */
[----:B------:R-:W-:Y:S03]  /*5820*/  LDSM.16.M88.4 R176, [R202] ;  /* 0x00000000cab0783b */ /* 0x000fe60000000200 */
[C---:B------:R-:W-:Y:S03]  /*5830*/  HMMA.16816.F32 R16, R136.reuse, R146, RZ ;  /* 0x000000928810723c */ /* 0x040fe600000018ff */
[----:B------:R-:W1:Y:S05]  /*5840*/  LDSM.16.M88.4 R180, [R199+0x6000] ;  /* 0x00600000c7b4783b */ /* 0x000e6a0000000200 */
[C---:B------:R-:W-:Y:S01]  /*5850*/  HMMA.16816.F32 R20, R136.reuse, R148, RZ ;  /* 0x000000948814723c */ /* 0x040fe200000018ff */
[----:B------:R-:W-:Y:S06]  /*5860*/  LDSM.16.M88.4 R140, [R199+0x7000] ;  /* 0x00700000c78c783b */ /* 0x000fec0000000200 */
[----:B------:R-:W-:Y:S01]  /*5870*/  LDSM.16.M88.4 R144, [R199+0x7800] ;  /* 0x00780000c790783b */ /* 0x000fe20000000200 */
[C---:B------:R-:W-:Y:S05]  /*5880*/  HMMA.16816.F32 R24, R136.reuse, R150, RZ ;  /* 0x000000968818723c */ /* 0x040fea00000018ff */
[----:B------:R-:W-:Y:S03]  /*5890*/  LDSM.16.M88.4 R148, [R201] ;  /* 0x00000000c994783b */ /* 0x000fe60000000200 */
[C---:B--2---:R-:W-:Y:S08]  /*58a0*/  HMMA.16816.F32 R28, R136.reuse, R152, RZ ;  /* 0x00000098881c723c */ /* 0x044ff000000018ff */
[----:B------:R-:W-:Y:S01]  /*58b0*/  HMMA.16816.F32 R32, R136, R154, RZ ;  /* 0x0000009a8820723c */ /* 0x000fe200000018ff */
[----:B------:R-:W2:Y:S06]  /*58c0*/  LDSM.16.M88.4 R136, [R199+0x6800] ;  /* 0x00680000c788783b */ /* 0x000eac0000000200 */
[----:B------:R-:W1:Y:S01]  /*58d0*/  LDSM.16.M88.4 R152, [R192] ;  /* 0x00000000c098783b */ /* 0x000e620000000200 */
[C---:B------:R-:W-:Y:S08]  /*58e0*/  HMMA.16816.F32 R4, R156.reuse, R160, R4 ;  /* 0x000000a09c04723c */ /* 0x040ff00000001804 */
[C---:B------:R-:W-:Y:S01]  /*58f0*/  HMMA.16816.F32 R8, R156.reuse, R162, R8 ;  /* 0x000000a29c08723c */ /* 0x040fe20000001808 */
[----:B------:R-:W-:Y:S07]  /*5900*/  LDSM.16.M88.4 R160, [R192+0x1000] ;  /* 0x00100000c0a0783b */ /* 0x000fee0000000200 */
[C---:B-----5:R-:W-:Y:S08]  /*5910*/  HMMA.16816.F32 R12, R156.reuse, R164, R12 ;  /* 0x000000a49c0c723c */ /* 0x060ff0000000180c */
[C---:B------:R-:W-:Y:S01]  /*5920*/  HMMA.16816.F32 R16, R156.reuse, R166, R16 ;  /* 0x000000a69c10723c */ /* 0x040fe20000001810 */
[----:B------:R-:W-:Y:S07]  /*5930*/  LDSM.16.M88.4 R164, [R192+0x1800] ;  /* 0x00180000c0a4783b */ /* 0x000fee0000000200 */
[C---:B---3--:R-:W-:Y:S08]  /*5940*/  HMMA.16816.F32 R20, R156.reuse, R168, R20 ;  /* 0x000000a89c14723c */ /* 0x048ff00000001814 */
[C---:B------:R-:W-:Y:S01]  /*5950*/  HMMA.16816.F32 R24, R156.reuse, R170, R24 ;  /* 0x000000aa9c18723c */ /* 0x040fe20000001818 */
[----:B------:R-:W-:Y:S07]  /*5960*/  LDSM.16.M88.4 R168, [R206+0x2000] ;  /* 0x00200000cea8783b */ /* 0x000fee0000000200 */
[C---:B------:R-:W-:Y:S08]  /*5970*/  HMMA.16816.F32 R28, R156.reuse, R172, R28 ;  /* 0x000000ac9c1c723c */ /* 0x040ff0000000181c */
[----:B------:R-:W-:Y:S01]  /*5980*/  HMMA.16816.F32 R32, R156, R174, R32 ;  /* 0x000000ae9c20723c */ /* 0x000fe20000001820 */
[----:B------:R-:W3:Y:S06]  /*5990*/  LDSM.16.M88.4 R156, [R192+0x800] ;  /* 0x00080000c09c783b */ /* 0x000eec0000000200 */
[----:B------:R-:W5:Y:S01]  /*59a0*/  LDSM.16.M88.4 R172, [R205+0x8000] ;  /* 0x00800000cdac783b */ /* 0x000f620000000200 */
[C---:B-1----:R-:W-:Y:S08]  /*59b0*/  HMMA.16816.F32 R4, R176.reuse, R180, R4 ;  /* 0x000000b4b004723c */ /* 0x042ff00000001804 */
[C---:B------:R-:W-:Y:S01]  /*59c0*/  HMMA.16816.F32 R8, R176.reuse, R182, R8 ;  /* 0x000000b6b008723c */ /* 0x040fe20000001808 */
[----:B------:R-:W-:Y:S07]  /*59d0*/  LDSM.16.M88.4 R180, [R191] ;  /* 0x00000000bfb4783b */ /* 0x000fee0000000200 */
[C---:B--2---:R-:W-:Y:S08]  /*59e0*/  HMMA.16816.F32 R12, R176.reuse, R136, R12 ;  /* 0x00000088b00c723c */ /* 0x044ff0000000180c */
[C---:B------:R-:W-:Y:S01]  /*59f0*/  HMMA.16816.F32 R16, R176.reuse, R138, R16 ;  /* 0x0000008ab010723c */ /* 0x040fe20000001810 */
[----:B------:R-:W1:Y:S07]  /*5a00*/  LDSM.16.M88.4 R136, [R205+0x8800] ;  /* 0x00880000cd88783b */ /* 0x000e6e0000000200 */
[C---:B------:R-:W-:Y:S08]  /*5a10*/  HMMA.16816.F32 R20, R176.reuse, R140, R20 ;  /* 0x0000008cb014723c */ /* 0x040ff00000001814 */
[C---:B------:R-:W-:Y:S01]  /*5a20*/  HMMA.16816.F32 R24, R176.reuse, R142, R24 ;  /* 0x0000008eb018723c */ /* 0x040fe20000001818 */
[----:B------:R-:W2:Y:S07]  /*5a30*/  LDSM.16.M88.4 R140, [R205+0x9000] ;  /* 0x00900000cd8c783b */ /* 0x000eae0000000200 */
[C---:B------:R-:W-:Y:S08]  /*5a40*/  HMMA.16816.F32 R28, R176.reuse, R144, R28 ;  /* 0x00000090b01c723c */ /* 0x040ff0000000181c */
[----:B------:R-:W-:Y:S01]  /*5a50*/  HMMA.16816.F32 R32, R176, R146, R32 ;  /* 0x00000092b020723c */ /* 0x000fe20000001820 */
[----:B------:R-:W1:Y:S06]  /*5a60*/  LDSM.16.M88.4 R144, [R205+0x9800] ;  /* 0x00980000cd90783b */ /* 0x000e6c0000000200 */
[----:B------:R-:W1:Y:S01]  /*5a70*/  LDSM.16.M88.4 R176, [R204+0x2000] ;  /* 0x00200000ccb0783b */ /* 0x000e620000000200 */
[C---:B------:R-:W-:Y:S08]  /*5a80*/  HMMA.16816.F32 R4, R148.reuse, R152, R4 ;  /* 0x000000989404723c */ /* 0x040ff00000001804 */
[C---:B------:R-:W-:Y:S01]  /*5a90*/  HMMA.16816.F32 R8, R148.reuse, R154, R8 ;  /* 0x0000009a9408723c */ /* 0x040fe20000001808 */
[----:B------:R-:W-:Y:S07]  /*5aa0*/  LDSM.16.M88.4 R152, [R189] ;  /* 0x00000000bd98783b */ /* 0x000fee0000000200 */
[C---:B---3--:R-:W-:Y:S08]  /*5ab0*/  HMMA.16816.F32 R12, R148.reuse, R156, R12 ;  /* 0x0000009c940c723c */ /* 0x048ff0000000180c */
[C---:B------:R-:W-:Y:S01]  /*5ac0*/  HMMA.16816.F32 R16, R148.reuse, R158, R16 ;  /* 0x0000009e9410723c */ /* 0x040fe20000001810 */
[----:B------:R-:W-:Y:S07]  /*5ad0*/  LDSM.16.M88.4 R156, [R188] ;  /* 0x00000000bc9c783b */ /* 0x000fee0000000200 */
[C---:B------:R-:W-:Y:S08]  /*5ae0*/  HMMA.16816.F32 R20, R148.reuse, R160, R20 ;  /* 0x000000a09414723c */ /* 0x040ff00000001814 */
[C---:B------:R-:W-:Y:S01]  /*5af0*/  HMMA.16816.F32 R24, R148.reuse, R162, R24 ;  /* 0x000000a29418723c */ /* 0x040fe20000001818 */
[----:B------:R-:W-:Y:S07]  /*5b00*/  LDSM.16.M88.4 R160, [R202+0x2000] ;  /* 0x00200000caa0783b */ /* 0x000fee0000000200 */
[C---:B------:R-:W-:Y:S08]  /*5b10*/  HMMA.16816.F32 R28, R148.reuse, R164, R28 ;  /* 0x000000a4941c723c */ /* 0x040ff0000000181c */
[----:B------:R-:W-:Y:S01]  /*5b20*/  HMMA.16816.F32 R32, R148, R166, R32 ;  /* 0x000000a69420723c */ /* 0x000fe20000001820 */
[----:B------:R-:W3:Y:S06]  /*5b30*/  LDSM.16.M88.4 R148, [R190] ;  /* 0x00000000be94783b */ /* 0x000eec0000000200 */
[----:B------:R-:W3:Y:S01]  /*5b40*/  LDSM.16.M88.4 R164, [R199+0x8000] ;  /* 0x00800000c7a4783b */ /* 0x000ee20000000200 */
[C---:B-----5:R-:W-:Y:S08]  /*5b50*/  HMMA.16816.F32 R4, R168.reuse, R172, R4 ;  /* 0x000000aca804723c */ /* 0x060ff00000001804 */
        /* <DEDUP_REMOVED lines=10> */
[----:B------:R-:W5:Y:S06]  /*5c00*/  LDSM.16.M88.4 R144, [R199+0x9800] ;  /* 0x00980000c790783b */ /* 0x000f6c0000000200 */
[----:B------:R-:W1:Y:S01]  /*5c10*/  LDSM.16.M88.4 R168, [R201+0x2000] ;  /* 0x00200000c9a8783b */ /* 0x000e620000000200 */
[C---:B------:R-:W-:Y:S08]  /*5c20*/  HMMA.16816.F32 R4, R176.reuse, R180, R4 ;  /* 0x000000b4b004723c */ /* 0x040ff00000001804 */
[C---:B------:R-:W-:Y:S01]  /*5c30*/  HMMA.16816.F32 R8, R176.reuse, R182, R8 ;  /* 0x000000b6b008723c */ /* 0x040fe20000001808 */
[----:B------:R-:W-:Y:S07]  /*5c40*/  LDSM.16.M88.4 R180, [R205+0xa000] ;  /* 0x00a00000cdb4783b */ /* 0x000fee0000000200 */
[C---:B---3--:R-:W-:Y:S08]  /*5c50*/  HMMA.16816.F32 R12, R176.reuse, R148, R12 ;  /* 0x00000094b00c723c */ /* 0x048ff0000000180c */
[C---:B------:R-:W-:Y:S01]  /*5c60*/  HMMA.16816.F32 R16, R176.reuse, R150, R16 ;  /* 0x00000096b010723c */ /* 0x040fe20000001810 */
[----:B------:R-:W3:Y:S07]  /*5c70*/  LDSM.16.M88.4 R148, [R192+0x2800] ;  /* 0x00280000c094783b */ /* 0x000eee0000000200 */
[C---:B------:R-:W-:Y:S08]  /*5c80*/  HMMA.16816.F32 R20, R176.reuse, R152, R20 ;  /* 0x00000098b014723c */ /* 0x040ff00000001814 */
[C---:B------:R-:W-:Y:S01]  /*5c90*/  HMMA.16816.F32 R24, R176.reuse, R154, R24 ;  /* 0x0000009ab018723c */ /* 0x040fe20000001818 */
[----:B------:R-:W2:Y:S07]  /*5ca0*/  LDSM.16.M88.4 R152, [R192+0x3000] ;  /* 0x00300000c098783b */ /* 0x000eae0000000200 */
        /* <DEDUP_REMOVED lines=13> */
[C---:B-----5:R-:W-:Y:S08]  /*5d80*/  HMMA.16816.F32 R28, R160.reuse, R144, R28 ;  /* 0x00000090a01c723c */ /* 0x060ff0000000181c */
        /* <DEDUP_REMOVED lines=30> */
[C---:B------:R-:W-:Y:S08]  /*5f70*/  HMMA.16816.F32 R8, R160.reuse, R166, R8 ;  /* 0x000000a6a008723c */ /* 0x040ff00000001808 */
[C---:B---3--:R-:W-:Y:S08]  /*5f80*/  HMMA.16816.F32 R12, R160.reuse, R148, R12 ;  /* 0x00000094a00c723c */ /* 0x048ff0000000180c */
        /* <DEDUP_REMOVED lines=10> */
[C---:B--2---:R-:W-:Y:S08]  /*6030*/  HMMA.16816.F32 R20, R168.reuse, R140, R20 ;  /* 0x0000008ca814723c */ /* 0x044ff00000001814 */
[C---:B------:R-:W-:Y:S01]  /*6040*/  HMMA.16816.F32 R24, R168.reuse, R142, R24 ;  /* 0x0000008ea818723c */ /* 0x040fe20000001818 */
[----:B------:R-:W2:Y:S07]  /*6050*/  LDSM.16.M88.4 R140, [R192+0x5000] ;  /* 0x00500000c08c783b */ /* 0x000eae0000000200 */
[C---:B-----5:R-:W-:Y:S08]  /*6060*/  HMMA.16816.F32 R28, R168.reuse, R144, R28 ;  /* 0x00000090a81c723c */ /* 0x060ff0000000181c */
        /* <DEDUP_REMOVED lines=21> */
[----:B------:R-:W-:Y:S02]  /*61c0*/  FMUL.FTZ R245, R14, c[0x0][0x2ec] ;  /* 0x0000bb000ef57a20 */ /* 0x000fe40000410000 */
[----:B------:R-:W-:Y:S02]  /*61d0*/  FMUL.FTZ R243, R15, c[0x0][0x2ec] ;  /* 0x0000bb000ff37a20 */ /* 0x000fe40000410000 */
[----:B------:R-:W-:Y:S01]  /*61e0*/  FMUL.FTZ R242, R16, c[0x0][0x2ec] ;  /* 0x0000bb0010f27a20 */ /* 0x000fe20000410000 */
[C---:B-1----:R-:W-:Y:S02]  /*61f0*/  HMMA.16816.F32 R28, R176.reuse, R136, R28 ;  /* 0x00000088b01c723c */ /* 0x042fe4000000181c */
[----:B------:R-:W1:Y:S01]  /*6200*/  MUFU.TANH R247, R247 ;  /* 0x000000f700f77308 */ /* 0x000e620000002400 */
[----:B------:R-:W-:Y:S02]  /*6210*/  FMUL.FTZ R240, R17, c[0x0][0x2ec] ;  /* 0x0000bb0011f07a20 */ /* 0x000fe40000410000 */
[----:B------:R-:W-:Y:S02]  /*6220*/  FMUL.FTZ R241, R18, c[0x0][0x2ec] ;  /* 0x0000bb0012f17a20 */ /* 0x000fe40000410000 */
[----:B------:R-:W-:Y:S01]  /*6230*/  FMUL.FTZ R239, R19, c[0x0][0x2ec] ;  /* 0x0000bb0013ef7a20 */ /* 0x000fe20000410000 */
[----:B------:R-:W-:Y:S04]  /*6240*/  HMMA.16816.F32 R32, R176, R138, R32 ;  /* 0x0000008ab020723c */ /* 0x000fe80000001820 */
[----:B------:R-:W1:Y:S01]  /*6250*/  MUFU.TANH R248, R248 ;  /* 0x000000f800f87308 */ /* 0x000e620000002400 */
        /* <DEDUP_REMOVED lines=18> */
[----:B----4-:R-:W-:Y:S02]  /*6380*/  FMUL.FTZ R3, R9, c[0x0][0x2ec] ;  /* 0x0000bb0009037a20 */ /* 0x010fe40000410000 */
[----:B------:R-:W-:Y:S02]  /*6390*/  FMUL.FTZ R2, R10, c[0x0][0x2ec] ;  /* 0x0000bb000a027a20 */ /* 0x000fe40000410000 */
[----:B------:R-:W-:Y:S03]  /*63a0*/  FMUL.FTZ R35, R35, c[0x0][0x2ec] ;  /* 0x0000bb0023237a20 */ /* 0x000fe60000410000 */
[----:B------:R4:W1:Y:S10]  /*63b0*/  MUFU.TANH R182, R3 ;  /* 0x0000000300b67308 */ /* 0x0008740000002400 */
        /* <DEDUP_REMOVED lines=24> */
[----:B--23--:R-:W-:Y:S02]  /*6540*/  ULDC UR7, c[0x0][0x198] ;  /* 0x0000660000077ab9 */ /* 0x00cfe40000000800 */
[----:B------:R-:W-:Y:S04]  /*6550*/  ULEA UR6, -UR7, URZ, 0x6 ;  /* 0x0000003f07067291 */ /* 0x000fe8000f8e313f */
[----:B------:R-:W-:Y:S02]  /*6560*/  USHF.R.S32.HI UR5, URZ, 0x1f, UR6 ;  /* 0x0000001f3f057899 */ /* 0x000fe40008011406 */
[----:B------:R-:W-:Y:S04]  /*6570*/  MOV R6, UR6 ;  /* 0x0000000600067c02 */ /* 0x000fe80008000f00 */
[----:B----4-:R-:W-:Y:S01]  /*6580*/  MOV R3, UR5 ;  /* 0x0000000500037c02 */ /* 0x010fe20008000f00 */
        /* <DEDUP_REMOVED lines=11> */
[----:B------:R-:W-:Y:S02]  /*6640*/  LOP3.LUT R3, R3, c[0x0][0x2d0], RZ, 0x3c, !PT ;  /* 0x0000b40003037a12 */ /* 0x000fe400078e3cff */
[----:B------:R-:W-:Y:S02]  /*6650*/  ISETP.GE.AND P1, PT, R9, RZ, PT ;  /* 0x000000ff0900720c */ /* 0x000fe40003f26270 */
[----:B------:R-:W-:Y:S02]  /*6660*/  ISETP.GE.AND P3, PT, R3, RZ, PT ;  /* 0x000000ff0300720c */ /* 0x000fe40003f66270 */
[----:B------:R-:W-:Y:S01]  /*6670*/  LOP3.LUT R3, RZ, c[0x0][0x2d0], RZ, 0x33, !PT ;  /* 0x0000b400ff037a12 */ /* 0x000fe200078e33ff */
        /* <DEDUP_REMOVED lines=18> */
[----:B------:R-:W-:Y:S09]  /*67a0*/  ISETP.NE.AND P2, PT, RZ, c[0x0][0x2d0], PT ;  /* 0x0000b400ff007a0c */ /* 0x000ff20003f45270 */
        /* <DEDUP_REMOVED lines=9> */
[-C--:B------:R-:W-:Y:S02]  /*6840*/  LEA.HI.X.SX32 R15, R7, R217.reuse, 0x2, P2 ;  /* 0x000000d9070f7211 */ /* 0x080fe400010f16ff */
[----:B------:R-:W-:Y:S01]  /*6850*/  LEA.HI.X.SX32 R13, R3, R217, 0x2, P1 ;  /* 0x000000d9030d7211 */ /* 0x000fe200008f16ff */
        /* <DEDUP_REMOVED lines=15> */
.L_x_3369:
        /* <DEDUP_REMOVED lines=26> */
.L_x_3368:
[----:B--23--:R-:W-:Y:S01]  /*6af0*/  FMNMX.FTZ R11, R252, R135, !PT ;  /* 0x00000087fc0b7209 */ /* 0x00cfe20007810000 */
[----:B------:R-:W-:Y:S01]  /*6b00*/  LDSM.16.MT88.4 R12, [R200+0xc000] ;  /* 0x00c00000c80c783b */ /* 0x000fe20000004200 */
[----:B----4-:R-:W-:Y:S02]  /*6b10*/  FMNMX.FTZ R2, R249, R0, !PT ;  /* 0x00000000f9027209 */ /* 0x010fe40007810000 */
        /* <DEDUP_REMOVED lines=39> */
[----:B------:R-:W-:Y:S08]  /*6d90*/  LDSM.16.MT88.4 R160, [R196+0xf800] ;  /* 0x00f80000c4a0783b */ /* 0x000ff00000004200 */
[----:B------:R-:W-:Y:S01]  /*6da0*/  LDSM.16.MT88.4 R164, [R200+0x11800] ;  /* 0x01180000c8a4783b */ /* 0x000fe20000004200 */
[----:B-1----:R-:W-:Y:S02]  /*6db0*/  FMNMX.FTZ R9, R5, R6, !PT ;  /* 0x0000000605097209 */ /* 0x002fe40007810000 */
[----:B--2---:R-:W-:Y:S05]  /*6dc0*/  FMNMX.FTZ R4, R7, R2, !PT ;  /* 0x0000000207047209 */ /* 0x004fea0007810000 */
[----:B------:R-:W1:Y:S08]  /*6dd0*/  SHFL.BFLY PT, R132, R9, 0x1, 0x1f ;  /* 0x0c201f0009847f89 */ /* 0x000e7000000e0000 */
        /* <DEDUP_REMOVED lines=21> */
[--C-:B------:R-:W-:Y:S02]  /*6f30*/  FFMA.FTZ R172, R182, c[0x0][0x23c], -R145.reuse ;  /* 0x00008f00b6ac7a23 */ /* 0x100fe40000010891 */
        /* <DEDUP_REMOVED lines=197> */
[----:B------:R-:W-:Y:S02]  /*7b90*/  FFMA.FTZ R171, R0, R223, R171 ;  /* 0x000000df00ab7223 */ /* 0x000fe400000100ab */
[C---:B------:R-:W-:Y:S04]  /*7ba0*/  HMMA.16816.F32 R12, R100.reuse, R116, R12 ;  /* 0x00000074640c723c */ /* 0x040fe8000000180c */
[----:B------:R5:W-:Y:S01]  /*7bb0*/  MUFU.EX2 R133, R144 ;  /* 0x0000009000857308 */ /* 0x000be20000000800 */
[----:B------:R-:W-:Y:S02]  /*7bc0*/  FADD.FTZ R174, R174, R175 ;  /* 0x000000afaeae7221 */ /* 0x000fe40000010000 */
[----:B------:R-:W-:Y:S01]  /*7bd0*/  FADD.FTZ R170, R170, R171 ;  /* 0x000000abaaaa7221 */ /* 0x000fe20000010000 */
[C---:B------:R-:W-:Y:S01]  /*7be0*/  HMMA.16816.F32 R16, R100.reuse, R118, R16 ;  /* 0x000000766410723c */ /* 0x040fe20000001810 */
[----:B------:R-:W-:Y:S03]  /*7bf0*/  LDSM.16.MT88.4 R116, [R197+0x10800] ;  /* 0x01080000c574783b */ /* 0x000fe60000004200 */
[----:B------:R-:W-:Y:S02]  /*7c00*/  FADD.FTZ R173, R173, R174 ;  /* 0x000000aeadad7221 */ /* 0x000fe40000010000 */
        /* <DEDUP_REMOVED lines=128> */
[----:B------:R-:W-:Y:S01]  /*8410*/  FADD.FTZ R229, R229, R0 ;  /* 0x00000000e5e57221 */ /* 0x000fe20000010000 */
[----:B------:R-:W-:Y:S03]  /*8420*/  IADD3 R0, R222, -0x1, RZ ;  /* 0xffffffffde007810 */ /* 0x000fe60007ffe0ff */
[----:B------:R-:W-:Y:S01]  /*8430*/  FADD.FTZ R229, R230, R229 ;  /* 0x000000e5e6e57221 */ /* 0x000fe20000010000 */
[----:B------:R-:W-:Y:S02]  /*8440*/  MOV R222, R0 ;  /* 0x0000000000de7202 */ /* 0x000fe40000000f00 */
[----:B------:R-:W-:Y:S01]  /*8450*/  MOV R0, R3 ;  /* 0x0000000300007202 */ /* 0x000fe20000000f00 */
[----:B------:R-:W-:Y:S04]  /*8460*/  FADD.FTZ R134, R134, R229 ;  /* 0x000000e586867221 */ /* 0x000fe80000010000 */
[----:B------:R-:W-:Y:S01]  /*8470*/  FADD.FTZ R223, R133, R134 ;  /* 0x0000008685df7221 */ /* 0x000fe20000010000 */
[----:B------:R-:W-:-:S05]  /*8480*/  @P1 BRA `(.L_x_3370) ;  /* 0xffffcd3000001947 */ /* 0x000fca000383ffff */
.L_x_3366:
        /* <DEDUP_REMOVED lines=303> */
.L_x_3372:
[----:B---3--:R-:W-:Y:S05]  /*9780*/  BSYNC B0 ;  /* 0x0000000000007941 */ /* 0x008fea0003800000 */
.L_x_3371:
        /* <DEDUP_REMOVED lines=27> */
.L_x_3374:
[----:B------:R-:W-:Y:S05]  /*9940*/  BSYNC B0 ;  /* 0x0000000000007941 */ /* 0x000fea0003800000 */
.L_x_3373:
        /* <DEDUP_REMOVED lines=17> */
.L_x_3376:
[----:B------:R-:W-:Y:S05]  /*9a60*/  BSYNC B0 ;  /* 0x0000000000007941 */ /* 0x000fea0003800000 */
.L_x_3375:
        /* <DEDUP_REMOVED lines=17> */
.L_x_3378:
[----:B------:R-:W-:Y:S05]  /*9b80*/  BSYNC B0 ;  /* 0x0000000000007941 */ /* 0x000fea0003800000 */
.L_x_3377:
        /* <DEDUP_REMOVED lines=16> */
.L_x_3379:
        /* <DEDUP_REMOVED lines=15> */
.L_x_7369:


//--------------------- .text._ZN5flash24flash_fwd_splitkv_kernelI23Flash_fwd_kernel_traitsILi192ELi64ELi64ELi4ELb0ELb0EN7cutlass6half_tE19Flash_kernel_traitsILi192ELi64ELi64ELi4ES3_EELb0ELb0ELb1ELb0ELb0ELb0ELb0ELb0EEEvNS_16Flash_fwd_paramsE --------------------------
	.section	.text._ZN5flash24flash_fwd_splitkv_kernelI23Flash_fwd_kernel_traitsILi192ELi64ELi64ELi4ELb0ELb0EN7cutlass6half_tE19Flash_kernel_traitsILi192ELi64ELi64ELi4ES3_EELb0ELb0ELb1ELb0ELb0ELb0ELb0ELb0EEEvNS_16Flash_fwd_paramsE,"ax",@progbits
	.sectioninfo	@"SHI_REGISTERS=242"
	.align	128
        .global         _ZN5flash24flash_fwd_splitkv_kernelI23Flash_fwd_kernel_traitsILi192ELi64ELi64ELi4ELb0ELb0EN7cutlass6half_tE19Flash_kernel_traitsILi192ELi64ELi64ELi4ES3_EELb0ELb0ELb1ELb0ELb0ELb0ELb0ELb0EEEvNS_16Flash_fwd_paramsE
        .type           _ZN5flash24flash_fwd_splitkv_kernelI23Flash_fwd_kernel_traitsILi192ELi64ELi64ELi4ELb0ELb0EN7cutlass6half_tE19Flash_kernel_traitsILi192ELi64ELi64ELi4ES3_EELb0ELb0ELb1ELb0ELb0ELb0ELb0ELb0EEEvNS_16Flash_fwd_paramsE,@function
        .size           _ZN5flash24flash_fwd_splitkv_kernelI23Flash_fwd_kernel_traitsILi192ELi64ELi64ELi4ELb0ELb0EN7cutlass6half_tE19Flash_kernel_traitsILi192ELi64ELi64ELi4ES3_EELb0ELb0ELb1ELb0ELb0ELb0ELb0ELb0EEEvNS_16Flash_fwd_paramsE,(.L_x_7370 - _ZN5flash24flash_fwd_splitkv_kernelI23Flash_fwd_kernel_traitsILi192ELi64ELi64ELi4ELb0ELb0EN7cutlass6half_tE19Flash_kernel_traitsILi192ELi64ELi64ELi4ES3_EELb0ELb0ELb1ELb0ELb0ELb0ELb0ELb0EEEvNS_16Flash_fwd_paramsE)
        .other          _ZN5flash24flash_fwd_splitkv_kernelI23Flash_fwd_kernel_traitsILi192ELi64ELi64ELi4ELb0ELb0EN7cutlass6half_tE19Flash_kernel_traitsILi192ELi64ELi64ELi4ES3_EELb0ELb0ELb1ELb0ELb0ELb0ELb0ELb0EEEvNS_16Flash_fwd_paramsE,@"STO_CUDA_ENTRY STV_DEFAULT"
_ZN5flash24flash_fwd_splitkv_kernelI23Flash_fwd_kernel_traitsILi192ELi64ELi64ELi4ELb0ELb0EN7cutlass6half_tE19Flash_kernel_traitsILi192ELi64ELi64ELi4ES3_EELb0ELb0ELb1ELb0ELb0ELb0ELb0ELb0EEEvNS_16Flash_fwd_paramsE:
.text._ZN5flash24flash_fwd_splitkv_kernelI23Flash_fwd_kernel_traitsILi192ELi64ELi64ELi4ELb0ELb0EN7cutlass6half_tE19Flash_kernel_traitsILi192ELi64ELi64ELi4ES3_EELb0ELb0ELb1ELb0ELb0ELb0ELb0ELb0EEEvNS_16Flash_fwd_paramsE:
        /* <DEDUP_REMOVED lines=34> */
.L_x_3380:
[----:B-1-34-:R-:W-:Y:S02]  /*0220*/  MOV R0, c[0x0][0x218] ;  /* 0x0000860000007a02 */ /* 0x01afe40000000f00 */
.L_x_3381:
        /* <DEDUP_REMOVED lines=43> */
[----:B------:R-:W-:-:S04]  /*04e0*/  IMAD.WIDE.U32 R10, R88, c[0x0][0x1e8], R2 ;  /* 0x00007a00580a7a25 */ /* 0x000fc800078e0002 */
[----:B------:R-:W-:Y:S02]  /*04f0*/  @P0 IMAD R7, R208, c[0x0][0x1ec], R7 ;  /* 0x00007b00d0070a24 */ /* 0x000fe400078e0207 */
[----:B------:R-:W-:Y:S01]  /*0500*/  @!P0 IMAD.IADD R7, R15, 0x1, R4 ;  /* 0x000000010f078824 */ /* 0x000fe200078e0204 */
[----:B------:R-:W-:Y:S01]  /*0510*/  IADD3 R6, P0, R6, R10, RZ ;  /* 0x0000000a06067210 */ /* 0x000fe20007f1e0ff */
[----:B------:R-:W-:Y:S02]  /*0520*/  IMAD R4, R88, c[0x0][0x1ec], R9 ;  /* 0x00007b0058047a24 */ /* 0x000fe400078e0209 */
[----:B------:R-:W-:Y:S02]  /*0530*/  IMAD R5, R5, c[0x0][0x1f0], RZ ;  /* 0x00007c0005057a24 */ /* 0x000fe400078e02ff */
[----:B------:R-:W-:Y:S01]  /*0540*/  IMAD R9, R13, c[0x0][0x1c0], R22 ;  /* 0x000070000d097a24 */ /* 0x000fe200078e0216 */
[----:B------:R-:W-:Y:S01]  /*0550*/  IADD3.X R7, R7, R11, R4, P0, !PT ;  /* 0x0000000b07077210 */ /* 0x000fe200007fe404 */
[----:B------:R-:W-:Y:S01]  /*0560*/  IMAD R13, R22, c[0x0][0x1f4], R5 ;  /* 0x00007d00160d7a24 */ /* 0x000fe200078e0205 */
[----:B------:R-:W-:Y:S01]  /*0570*/  ISETP.GE.AND P0, PT, R0, R207, PT ;  /* 0x000000cf0000720c */ /* 0x000fe20003f06270 */
[----:B------:R-:W-:Y:S01]  /*0580*/  IMAD R88, R9, c[0x0][0x214], R88 ;  /* 0x0000850009587a24 */ /* 0x000fe200078e0258 */
[----:B------:R-:W-:Y:S01]  /*0590*/  SHF.R.S32.HI R5, RZ, 0x1f, R0 ;  /* 0x0000001fff057819 */ /* 0x000fe20000011400 */
[----:B------:R-:W-:Y:S01]  /*05a0*/  IMAD.WIDE.U32 R22, R22, c[0x0][0x1f0], R6 ;  /* 0x00007c0016167a25 */ /* 0x000fe200078e0006 */
[----:B------:R-:W-:-:S02]  /*05b0*/  IADD3 R9, R2, 0x40, RZ ;  /* 0x0000004002097810 */ /* 0x000fc40007ffe0ff */
[----:B------:R-:W-:Y:S01]  /*05c0*/  IADD3 R7, R2, 0x80, RZ ;  /* 0x0000008002077810 */ /* 0x000fe20007ffe0ff */
        /* <DEDUP_REMOVED lines=15> */
.L_x_3384:
[----:B------:R-:W-:Y:S05]  /*06c0*/  BSYNC B0 ;  /* 0x0000000000007941 */ /* 0x000fea0003800000 */
.L_x_3383:
        /* <DEDUP_REMOVED lines=20> */
.L_x_3386:
[----:B------:R-:W-:Y:S05]  /*0810*/  BSYNC B0 ;  /* 0x0000000000007941 */ /* 0x000fea0003800000 */
.L_x_3385:
        /* <DEDUP_REMOVED lines=20> */
.L_x_3388:
[----:B------:R-:W-:Y:S05]  /*0960*/  BSYNC B0 ;  /* 0x0000000000007941 */ /* 0x000fea0003800000 */
.L_x_3387:
        /* <DEDUP_REMOVED lines=19> */
.L_x_3390:
[----:B------:R-:W-:Y:S05]  /*0aa0*/  BSYNC B0 ;  /* 0x0000000000007941 */ /* 0x000fea0003800000 */
.L_x_3389:
        /* <DEDUP_REMOVED lines=19> */
.L_x_3382:
        /* <DEDUP_REMOVED lines=30> */
[----:B------:R-:W-:-:S06]  /*0dc0*/  IMAD.HI.U32 R3, R5, R3, R4 ;  /* 0x0000000305037227 */ /* 0x000fcc00078e0004 */
[----:B------:R-:W-:-:S05]  /*0dd0*/  IMAD.HI.U32 R3, R3, R2, RZ ;  /* 0x0000000203037227 */ /* 0x000fca00078e00ff */
[----:B------:R-:W-:-:S05]  /*0de0*/  IADD3 R0, -R3, RZ, RZ ;  /* 0x000000ff03007210 */ /* 0x000fca0007ffe1ff */
[----:B------:R-:W-:-:S05]  /*0df0*/  IMAD R0, R85, R0, R2 ;  /* 0x0000000055007224 */ /* 0x000fca00078e0202 */
[----:B------:R-:W-:-:S13]  /*0e00*/  ISETP.GT.U32.AND P2, PT, R85, R0, PT ;  /* 0x000000005500720c */ /* 0x000fda0003f44070 */
[----:B------:R-:W-:Y:S01]  /*0e10*/  @!P2 IMAD.IADD R0, R0, 0x1, -R85 ;  /* 0x000000010000a824 */ /* 0x000fe200078e0a55 */
[----:B------:R-:W-:Y:S02]  /*0e20*/  @!P2 IADD3 R3, R3, 0x1, RZ ;  /* 0x000000010303a810 */ /* 0x000fe40007ffe0ff */
[----:B------:R-:W-:Y:S02]  /*0e30*/  ISETP.NE.AND P2, PT, RZ, c[0x0][0x2d0], PT ;  /* 0x0000b400ff007a0c */ /* 0x000fe40003f45270 */
[----:B------:R-:W-:Y:S02]  /*0e40*/  ISETP.GE.U32.AND P3, PT, R0, R85, PT ;  /* 0x000000550000720c */ /* 0x000fe40003f66070 */
[----:B------:R-:W-:-:S04]  /*0e50*/  LOP3.LUT R0, R7, c[0x0][0x2d0], RZ, 0x3c, !PT ;  /* 0x0000b40007007a12 */ /* 0x000fc800078e3cff */
[----:B------:R-:W-:-:S07]  /*0e60*/  ISETP.GE.AND P1, PT, R0, RZ, PT ;  /* 0x000000ff0000720c */ /* 0x000fce0003f26270 */
[----:B------:R-:W-:-:S06]  /*0e70*/  @P3 IADD3 R3, R3, 0x1, RZ ;  /* 0x0000000103033810 */ /* 0x000fcc0007ffe0ff */
        /* <DEDUP_REMOVED lines=18> */
[----:B------:R-:W-:-:S13]  /*0fa0*/  ISETP.GT.U32.AND P1, PT, R2, R9, PT ;  /* 0x000000090200720c */ /* 0x000fda0003f24070 */
[-C--:B------:R-:W-:Y:S02]  /*0fb0*/  @!P1 IADD3 R9, R9, -R2.reuse, RZ ;  /* 0x8000000209099210 */ /* 0x080fe40007ffe0ff */
[----:B------:R-:W-:Y:S02]  /*0fc0*/  @!P1 IADD3 R5, R5, 0x1, RZ ;  /* 0x0000000105059810 */ /* 0x000fe40007ffe0ff */
[----:B------:R-:W-:Y:S01]  /*0fd0*/  ISETP.GE.U32.AND P2, PT, R9, R2, PT ;  /* 0x000000020900720c */ /* 0x000fe20003f46070 */
[----:B------:R-:W-:Y:S01]  /*0fe0*/  IMAD.MOV R2, RZ, RZ, -R3 ;  /* 0x000000ffff027224 */ /* 0x000fe200078e0a03 */
[----:B------:R-:W-:-:S03]  /*0ff0*/  ISETP.GE.AND P1, PT, R4, RZ, PT ;  /* 0x000000ff0400720c */ /* 0x000fc60003f26270 */
[----:B------:R-:W-:-:S05]  /*1000*/  IMAD R7, R2, c[0x0][0x2d0], R7 ;  /* 0x0000b40002077a24 */ /* 0x000fca00078e0207 */
[----:B------:R-:W-:-:S03]  /*1010*/  SHF.R.S32.HI R3, RZ, 0x1f, R7 ;  /* 0x0000001fff037819 */ /* 0x000fc60000011407 */
[----:B------:R-:W-:Y:S02]  /*1020*/  @P2 IADD3 R5, R5, 0x1, RZ ;  /* 0x0000000105052810 */ /* 0x000fe40007ffe0ff */
[----:B------:R-:W-:Y:S01]  /*1030*/  ISETP.NE.AND P2, PT, RZ, c[0x0][0x1c8], PT ;  /* 0x00007200ff007a0c */ /* 0x000fe20003f45270 */
[----:B------:R-:W-:Y:S01]  /*1040*/  IMAD R2, R3, c[0x0][0x198], RZ ;  /* 0x0000660003027a24 */ /* 0x000fe200078e02ff */
[----:B------:R-:W-:-:S03]  /*1050*/  @!P1 IADD3 R5, -R5, RZ, RZ ;  /* 0x000000ff05059210 */ /* 0x000fc60007ffe1ff */
[----:B------:R-:W-:-:S08]  /*1060*/  IMAD R2, R7, c[0x0][0x19c], R2 ;  /* 0x0000670007027a24 */ /* 0x000fd000078e0202 */
[----:B------:R-:W-:-:S04]  /*1070*/  @!P2 LOP3.LUT R5, RZ, c[0x0][0x1c8], RZ, 0x33, !PT ;  /* 0x00007200ff05aa12 */ /* 0x000fc800078e33ff */
[----:B------:R-:W-:Y:S02]  /*1080*/  SHF.R.S32.HI R8, RZ, 0x1f, R5 ;  /* 0x0000001fff087819 */ /* 0x000fe40000011405 */
[----:B--2---:R-:W-:Y:S01]  /*1090*/  SHF.R.S32.HI R11, RZ, 0x1f, R0 ;  /* 0x0000001fff0b7819 */ /* 0x004fe20000011400 */
[----:B------:R-:W-:-:S04]  /*10a0*/  IMAD.WIDE.U32 R14, R0, c[0x0][0x180], RZ ;  /* 0x00006000000e7a25 */ /* 0x000fc800078e00ff */
[C---:B------:R-:W-:Y:S02]  /*10b0*/  IMAD R9, R11.reuse, c[0x0][0x180], RZ ;  /* 0x000060000b097a24 */ /* 0x040fe400078e02ff */
[----:B------:R-:W-:Y:S02]  /*10c0*/  IMAD R11, R11, c[0x0][0x188], RZ ;  /* 0x000062000b0b7a24 */ /* 0x000fe400078e02ff */
[C---:B------:R-:W-:Y:S02]  /*10d0*/  IMAD R4, R0.reuse, c[0x0][0x184], R9 ;  /* 0x0000610000047a24 */ /* 0x040fe400078e0209 */
[C---:B------:R-:W-:Y:S02]  /*10e0*/  IMAD R11, R0.reuse, c[0x0][0x18c], R11 ;  /* 0x00006300000b7a24 */ /* 0x040fe400078e020b */
[----:B------:R-:W-:Y:S02]  /*10f0*/  IMAD.IADD R15, R15, 0x1, R4 ;  /* 0x000000010f0f7824 */ /* 0x000fe400078e0204 */
[----:B------:R-:W-:-:S04]  /*1100*/  IMAD.WIDE.U32 R26, R0, c[0x0][0x188], RZ ;  /* 0x00006200001a7a25 */ /* 0x000fc800078e00ff */
[----:B------:R-:W-:-:S04]  /*1110*/  IMAD.WIDE.U32 R14, R7, c[0x0][0x198], R14 ;  /* 0x00006600070e7a25 */ /* 0x000fc800078e000e */
[----:B------:R-:W-:Y:S01]  /*1120*/  IMAD.IADD R11, R27, 0x1, R11 ;  /* 0x000000011b0b7824 */ /* 0x000fe200078e020b */
[----:B------:R-:W-:Y:S01]  /*1130*/  IADD3 R15, R15, R2, RZ ;  /* 0x000000020f0f7210 */ /* 0x000fe20007ffe0ff */
[----:B------:R-:W-:-:S04]  /*1140*/  IMAD R2, R8, c[0x0][0x1b0], RZ ;  /* 0x00006c0008027a24 */ /* 0x000fc800078e02ff */
[C---:B------:R-:W-:Y:S02]  /*1150*/  IMAD R2, R5.reuse, c[0x0][0x1b4], R2 ;  /* 0x00006d0005027a24 */ /* 0x040fe400078e0202 */
[----:B------:R-:W-:-:S05]  /*1160*/  IMAD.WIDE.U32 R18, R5, c[0x0][0x1b0], R14 ;  /* 0x00006c0005127a25 */ /* 0x000fca00078e000e */
[----:B------:R-:W-:Y:S01]  /*1170*/  IADD3 R9, R19, R2, RZ ;  /* 0x0000000213097210 */ /* 0x000fe20007ffe0ff */
[----:B------:R-:W-:Y:S05]  /*1180*/  BRA `(.L_x_3392) ;  /* 0x0000041000007947 */ /* 0x000fea0003800000 */
.L_x_3391:
        /* <DEDUP_REMOVED lines=16> */
.L_x_3393:
[----:B------:R-:W-:Y:S01]  /*1290*/  IABS R5, c[0x0][0x1c8] ;  /* 0x0000720000057a13 */ /* 0x000fe20000000000 */
[----:B------:R-:W-:Y:S01]  /*12a0*/  @P4 IMAD.IADD R11, R2, 0x1, R11 ;  /* 0x00000001020b4824 */ /* 0x000fe200078e020b */
[----:B------:R-:W-:Y:S02]  /*12b0*/  MOV R6, RZ ;  /* 0x000000ff00067202 */ /* 0x000fe40000000f00 */
[----:B------:R-:W1:Y:S01]  /*12c0*/  I2F.RP R10, R5 ;  /* 0x00000005000a7306 */ /* 0x000e620000209400 */
[----:B------:R-:W-:-:S04]  /*12d0*/  @P4 IMAD.WIDE.U32 R26, R11, c[0x0][0x1a0], RZ ;  /* 0x000068000b1a4a25 */ /* 0x000fc800078e00ff */
[----:B------:R-:W-:-:S03]  /*12e0*/  @P4 IMAD R11, R11, c[0x0][0x1a4], R27 ;  /* 0x000069000b0b4a24 */ /* 0x000fc600078e021b */
[----:B-1----:R-:W1:Y:S02]  /*12f0*/  MUFU.RCP R7, R10 ;  /* 0x0000000a00077308 */ /* 0x002e640000001000 */
[----:B-1----:R-:W-:-:S06]  /*1300*/  IADD3 R7, R7, 0xffffffe, RZ ;  /* 0x0ffffffe07077810 */ /* 0x002fcc0007ffe0ff */
[----:B------:R-:W1:Y:S02]  /*1310*/  F2I.FTZ.U32.TRUNC.NTZ R7, R7 ;  /* 0x0000000700077305 */ /* 0x000e64000021f000 */
[----:B-1----:R-:W-:-:S04]  /*1320*/  IMAD.MOV R3, RZ, RZ, -R7 ;  /* 0x000000ffff037224 */ /* 0x002fc800078e0a07 */
[----:B------:R-:W-:Y:S01]  /*1330*/  IMAD R4, R3, R5, RZ ;  /* 0x0000000503047224 */ /* 0x000fe200078e02ff */
[----:B------:R-:W-:-:S03]  /*1340*/  IABS R3, R22 ;  /* 0x0000001600037213 */ /* 0x000fc60000000000 */
[----:B------:R-:W-:Y:S01]  /*1350*/  IMAD.HI.U32 R4, R7, R4, R6 ;  /* 0x0000000407047227 */ /* 0x000fe200078e0006 */
[----:B------:R-:W-:-:S05]  /*1360*/  LEA R7, R134, 0xffffffc0, 0x6 ;  /* 0xffffffc086077811 */ /* 0x000fca00078e30ff */
[----:B------:R-:W-:-:S04]  /*1370*/  IMAD.HI.U32 R4, R4, R3, RZ ;  /* 0x0000000304047227 */ /* 0x000fc800078e00ff */
[----:B------:R-:W-:Y:S02]  /*1380*/  IMAD.MOV R6, RZ, RZ, -R4 ;  /* 0x000000ffff067224 */ /* 0x000fe400078e0a04 */
[----:B------:R-:W-:-:S04]  /*1390*/  IMAD.WIDE.U32 R14, R7, c[0x0][0x198], R8 ;  /* 0x00006600070e7a25 */ /* 0x000fc800078e0008 */
[----:B------:R-:W-:Y:S01]  /*13a0*/  IMAD R6, R5, R6, R3 ;  /* 0x0000000605067224 */ /* 0x000fe200078e0203 */
[----:B------:R-:W-:-:S04]  /*13b0*/  LOP3.LUT R3, R22, c[0x0][0x1c8], RZ, 0x3c, !PT ;  /* 0x0000720016037a12 */ /* 0x000fc800078e3cff */
[----:B------:R-:W-:Y:S02]  /*13c0*/  ISETP.GT.U32.AND P1, PT, R5, R6, PT ;  /* 0x000000060500720c */ /* 0x000fe40003f24070 */
[----:B------:R-:W-:Y:S02]  /*13d0*/  ISETP.GE.AND P2, PT, R3, RZ, PT ;  /* 0x000000ff0300720c */ /* 0x000fe40003f46270 */
[----:B------:R-:W-:-:S09]  /*13e0*/  SHF.R.S32.HI R3, RZ, 0x1f, R7 ;  /* 0x0000001fff037819 */ /* 0x000fd20000011407 */
[-C--:B------:R-:W-:Y:S02]  /*13f0*/  @!P1 IADD3 R6, R6, -R5.reuse, RZ ;  /* 0x8000000506069210 */ /* 0x080fe40007ffe0ff */
[----:B------:R-:W-:Y:S02]  /*1400*/  @!P1 IADD3 R4, R4, 0x1, RZ ;  /* 0x0000000104049810 */ /* 0x000fe40007ffe0ff */
[----:B------:R-:W-:Y:S02]  /*1410*/  ISETP.GE.U32.AND P3, PT, R6, R5, PT ;  /* 0x000000050600720c */ /* 0x000fe40003f66070 */
[----:B------:R-:W-:-:S11]  /*1420*/  ISETP.NE.AND P1, PT, RZ, c[0x0][0x1c8], PT ;  /* 0x00007200ff007a0c */ /* 0x000fd60003f25270 */
[----:B------:R-:W-:-:S05]  /*1430*/  @P3 IADD3 R4, R4, 0x1, RZ ;  /* 0x0000000104043810 */ /* 0x000fca0007ffe0ff */
[----:B------:R-:W-:Y:S02]  /*1440*/  IMAD.MOV.U32 R5, RZ, RZ, R4 ;  /* 0x000000ffff057224 */ /* 0x000fe400078e0004 */
[----:B------:R-:W-:-:S03]  /*1450*/  IMAD R4, R3, c[0x0][0x198], RZ ;  /* 0x0000660003047a24 */ /* 0x000fc600078e02ff */
[----:B------:R-:W-:Y:S01]  /*1460*/  @!P2 IADD3 R5, -R5, RZ, RZ ;  /* 0x000000ff0505a210 */ /* 0x000fe20007ffe1ff */
[----:B------:R-:W-:Y:S01]  /*1470*/  IMAD R4, R7, c[0x0][0x19c], R4 ;  /* 0x0000670007047a24 */ /* 0x000fe200078e0204 */
[----:B------:R-:W-:-:S04]  /*1480*/  @!P1 LOP3.LUT R5, RZ, c[0x0][0x1c8], RZ, 0x33, !PT ;  /* 0x00007200ff059a12 */ /* 0x000fc800078e33ff */
        /* <DEDUP_REMOVED lines=17> */
.L_x_3392:
[----:B------:R-:W-:Y:S01]  /*15a0*/  ISETP.NE.AND P1, PT, R208, -0x1, PT ;  /* 0xffffffffd000780c */ /* 0x000fe20003f25270 */
[----:B------:R-:W-:Y:S01]  /*15b0*/  IMAD R8, R8, c[0x0][0x1b8], RZ ;  /* 0x00006e0008087a24 */ /* 0x000fe200078e02ff */
[----:B-----5:R-:W-:Y:S01]  /*15c0*/  SHF.R.S32.HI R0, RZ, 0x1f, R87 ;  /* 0x0000001fff007819 */ /* 0x020fe20000011457 */
[----:B------:R-:W-:Y:S01]  /*15d0*/  BSSY B0, `(.L_x_3394) ;  /* 0x0000072000007945 */ /* 0x000fe20003800000 */
[----:B------:R-:W-:Y:S01]  /*15e0*/  IADD3 R199, -R88, R207, RZ ;  /* 0x000000cf58c77210 */ /* 0x000fe20007ffe1ff */
[----:B------:R-:W-:Y:S01]  /*15f0*/  IMAD R8, R5, c[0x0][0x1bc], R8 ;  /* 0x00006f0005087a24 */ /* 0x000fe200078e0208 */
[CC--:B------:R-:W-:Y:S02]  /*1600*/  LEA.HI R10, R0.reuse, R87.reuse, RZ, 0x4 ;  /* 0x00000057000a7211 */ /* 0x0c0fe400078f20ff */
[----:B------:R-:W-:Y:S02]  /*1610*/  LEA.HI R4, R0, R87, RZ, 0x3 ;  /* 0x0000005700047211 */ /* 0x000fe400078f18ff */
[----:B------:R-:W-:-:S02]  /*1620*/  SHF.R.S32.HI R197, RZ, 0x4, R10 ;  /* 0x00000004ffc57819 */ /* 0x000fc4000001140a */
[----:B------:R-:W-:Y:S01]  /*1630*/  SHF.R.S32.HI R20, RZ, 0x3, R4 ;  /* 0x00000003ff147819 */ /* 0x000fe20000011404 */
[----:B------:R-:W-:Y:S01]  /*1640*/  @P1 IMAD.WIDE.U32 R24, R208, c[0x0][0x190], RZ ;  /* 0x00006400d0181a25 */ /* 0x000fe200078e00ff */
[----:B------:R-:W-:Y:S02]  /*1650*/  @!P1 SHF.R.S32.HI R2, RZ, 0x1f, R13 ;  /* 0x0000001fff029819 */ /* 0x000fe4000001140d */
[----:B------:R-:W-:Y:S01]  /*1660*/  LEA.HI R6, R10, R197, RZ, 0x1 ;  /* 0x000000c50a067211 */ /* 0x000fe200078f08ff */
[----:B------:R-:W-:Y:S01]  /*1670*/  @!P1 IMAD.WIDE.U32 R16, R13, c[0x0][0x178], RZ ;  /* 0x00005e000d109a25 */ /* 0x000fe200078e00ff */
[----:B------:R-:W-:Y:S02]  /*1680*/  LOP3.LUT R4, R4, 0xfffffff8, RZ, 0xc0, !PT ;  /* 0xfffffff804047812 */ /* 0x000fe400078ec0ff */
[----:B------:R-:W-:Y:S01]  /*1690*/  LOP3.LUT R10, R10, 0xfffffff0, RZ, 0xc0, !PT ;  /* 0xfffffff00a0a7812 */ /* 0x000fe200078ec0ff */
[----:B------:R-:W-:Y:S01]  /*16a0*/  @!P1 IMAD R2, R2, c[0x0][0x178], RZ ;  /* 0x00005e0002029a24 */ /* 0x000fe200078e02ff */
[----:B------:R-:W-:Y:S01]  /*16b0*/  LOP3.LUT R6, R6, 0xfffffffe, RZ, 0xc0, !PT ;  /* 0xfffffffe06067812 */ /* 0x000fe200078ec0ff */
[----:B------:R-:W-:Y:S01]  /*16c0*/  IMAD.IADD R4, R87, 0x1, -R4 ;  /* 0x0000000157047824 */ /* 0x000fe200078e0a04 */
[----:B------:R-:W-:Y:S01]  /*16d0*/  SHF.R.S32.HI R21, RZ, 0x1f, R20 ;  /* 0x0000001fff157819 */ /* 0x000fe20000011414 */
[----:B------:R-:W-:Y:S01]  /*16e0*/  @!P1 IMAD R2, R13, c[0x0][0x17c], R2 ;  /* 0x00005f000d029a24 */ /* 0x000fe200078e0202 */
[----:B------:R-:W-:Y:S01]  /*16f0*/  LEA.HI R14, R0, R87, RZ, 0x6 ;  /* 0x00000057000e7211 */ /* 0x000fe200078f30ff */
[----:B------:R-:W-:Y:S01]  /*1700*/  IMAD.IADD R10, R87, 0x1, -R10 ;  /* 0x00000001570a7824 */ /* 0x000fe200078e0a0a */
[----:B------:R-:W-:Y:S01]  /*1710*/  SHF.R.S32.HI R23, RZ, 0x1f, R22 ;  /* 0x0000001fff177819 */ /* 0x000fe20000011416 */
[----:B------:R-:W-:-:S02]  /*1720*/  IMAD.SHL.U32 R19, R20, 0x40, RZ ;  /* 0x0000004014137824 */ /* 0x000fc400078e00ff */
[----:B------:R-:W-:Y:S02]  /*1730*/  @P1 IMAD R15, R208, c[0x0][0x194], R25 ;  /* 0x00006500d00f1a24 */ /* 0x000fe400078e0219 */
[----:B------:R-:W-:Y:S01]  /*1740*/  IMAD.SHL.U32 R210, R4, 0x8, RZ ;  /* 0x0000000804d27824 */ /* 0x000fe200078e00ff */
[----:B------:R-:W-:Y:S01]  /*1750*/  LOP3.LUT R19, R19, 0x1c0, RZ, 0xc0, !PT ;  /* 0x000001c013137812 */ /* 0x000fe200078ec0ff */
[----:B------:R-:W-:Y:S01]  /*1760*/  @!P1 IMAD.IADD R15, R17, 0x1, R2 ;  /* 0x00000001110f9824 */ /* 0x000fe200078e0202 */
[----:B------:R-:W-:Y:S01]  /*1770*/  SHF.R.S32.HI R17, RZ, 0x1f, R10 ;  /* 0x0000001fff117819 */ /* 0x000fe2000001140a */
[----:B------:R-:W-:Y:S01]  /*1780*/  IMAD.IADD R197, R197, 0x1, -R6 ;  /* 0x00000001c5c57824 */ /* 0x000fe200078e0a06 */
[----:B------:R-:W-:Y:S01]  /*1790*/  IADD3 R18, P3, R210, R18, RZ ;  /* 0x00000012d2127210 */ /* 0x000fe20007f7e0ff */
[----:B------:R-:W-:Y:S01]  /*17a0*/  @!P1 IMAD.MOV.U32 R24, RZ, RZ, R16 ;  /* 0x000000ffff189224 */ /* 0x000fe200078e0010 */
[----:B------:R-:W-:Y:S01]  /*17b0*/  SHF.R.S32.HI R6, RZ, 0x1f, R210 ;  /* 0x0000001fff067819 */ /* 0x000fe200000114d2 */
[----:B------:R-:W-:Y:S01]  /*17c0*/  IMAD.WIDE R28, R29, 0x40, R20 ;  /* 0x000000401d1c7825 */ /* 0x000fe200078e0214 */
[----:B------:R-:W-:-:S02]  /*17d0*/  LEA.HI R2, R17, R10, RZ, 0x3 ;  /* 0x0000000a11027211 */ /* 0x000fc400078f18ff */
[----:B------:R-:W-:Y:S02]  /*17e0*/  LOP3.LUT R17, R19, 0x38, R210, 0xf8, !PT ;  /* 0x0000003813117812 */ /* 0x000fe400078ef8d2 */
[----:B------:R-:W-:Y:S02]  /*17f0*/  SHF.R.U32.HI R12, RZ, 0x3, R19 ;  /* 0x00000003ff0c7819 */ /* 0x000fe40000011613 */
[----:B------:R-:W-:Y:S02]  /*1800*/  IADD3 R26, P2, R210, R26, RZ ;  /* 0x0000001ad21a7210 */ /* 0x000fe40007f5e0ff */
[----:B------:R-:W-:Y:S02]  /*1810*/  IADD3.X R19, R6, R9, RZ, P3, !PT ;  /* 0x0000000906137210 */ /* 0x000fe40001ffe4ff */
[----:B------:R-:W-:Y:S01]  /*1820*/  LOP3.LUT R9, R2, 0xfffffff8, RZ, 0xc0, !PT ;  /* 0xfffffff802097812 */ /* 0x000fe200078ec0ff */
[----:B------:R-:W-:Y:S01]  /*1830*/  IMAD.X R27, R6, 0x1, R11, P2 ;  /* 0x00000001061b7824 */ /* 0x000fe200010e060b */
[----:B------:R-:W-:Y:S01]  /*1840*/  IADD3 R24, P1, R210, R24, RZ ;  /* 0x00000018d2187210 */ /* 0x000fe20007f3e0ff */
[----:B------:R-:W-:Y:S01]  /*1850*/  IMAD.SHL.U32 R11, R14, 0x8, RZ ;  /* 0x000000080e0b7824 */ /* 0x000fe200078e00ff */
[----:B------:R-:W-:Y:S01]  /*1860*/  LOP3.LUT R12, R17, R12, RZ, 0x3c, !PT ;  /* 0x0000000c110c7212 */ /* 0x000fe200078e3cff */
[----:B------:R-:W-:Y:S01]  /*1870*/  IMAD.IADD R9, R10, 0x1, -R9 ;  /* 0x000000010a097824 */ /* 0x000fe200078e0a09 */
[----:B------:R-:W-:Y:S01]  /*1880*/  IADD3 R201, R210, 0x40, RZ ;  /* 0x00000040d2c97810 */ /* 0x000fe20007ffe0ff */
[----:B------:R-:W-:Y:S01]  /*1890*/  IMAD.WIDE.U32 R26, R5, c[0x0][0x1b8], R26 ;  /* 0x00006e00051a7a25 */ /* 0x000fe200078e001a */
[----:B------:R-:W-:-:S02]  /*18a0*/  LOP3.LUT R206, R12, 0xfffffe00, R11, 0xf8, !PT ;  /* 0xfffffe000cce7812 */ /* 0x000fc400078ef80b */
[----:B------:R-:W-:Y:S01]  /*18b0*/  IADD3 R200, R210, 0x80, RZ ;  /* 0x00000080d2c87810 */ /* 0x000fe20007ffe0ff */
[----:B------:R-:W-:Y:S01]  /*18c0*/  IMAD.SHL.U32 R5, R9, 0x40, RZ ;  /* 0x0000004009057824 */ /* 0x000fe200078e00ff */
[----:B------:R-:W-:Y:S01]  /*18d0*/  IADD3 R27, R27, R8, RZ ;  /* 0x000000081b1b7210 */ /* 0x000fe20007ffe0ff */
[----:B------:R-:W-:Y:S01]  /*18e0*/  IMAD.X R25, R6, 0x1, R15, P1 ;  /* 0x0000000106197824 */ /* 0x000fe200008e060f */
[----:B------:R-:W-:Y:S01]  /*18f0*/  IADD3 R7, P1, R20, R7, RZ ;  /* 0x0000000714077210 */ /* 0x000fe20007f3e0ff */
[----:B------:R-:W-:Y:S01]  /*1900*/  IMAD.SHL.U32 R6, R197, 0x8, RZ ;  /* 0x00000008c5067824 */ /* 0x000fe200078e00ff */
[----:B------:R-:W-:Y:S01]  /*1910*/  LOP3.LUT R5, R5, 0x1c0, RZ, 0xc0, !PT ;  /* 0x000001c005057812 */ /* 0x000fe200078ec0ff */
[----:B------:R-:W-:Y:S01]  /*1920*/  IMAD.SHL.U32 R2, R2, 0x40, RZ ;  /* 0x0000004002027824 */ /* 0x000fe200078e00ff */
[----:B------:R-:W-:Y:S01]  /*1930*/  LEA.HI R15, R0, R87, RZ, 0x5 ;  /* 0x00000057000f7211 */ /* 0x000fe200078f28ff */
[----:B------:R-:W-:Y:S01]  /*1940*/  IMAD.X R3, R21, 0x1, R3, P1 ;  /* 0x0000000115037824 */ /* 0x000fe200008e0603 */
[----:B------:R-:W-:Y:S01]  /*1950*/  R2P PR, R9, 0x6 ;  /* 0x0000000609007804 */ /* 0x000fe20000000000 */
[----:B------:R-:W-:Y:S01]  /*1960*/  IMAD.WIDE.U32 R16, R7, c[0x0][0x1a0], R26 ;  /* 0x0000680007107a25 */ /* 0x000fe200078e001a */
[----:B------:R-:W-:-:S02]  /*1970*/  LOP3.LUT R6, R5, 0x8, R6, 0xf8, !PT ;  /* 0x0000000805067812 */ /* 0x000fc400078ef806 */
[----:B------:R-:W-:Y:S01]  /*1980*/  ISETP.GE.AND P3, PT, R20, R199, PT ;  /* 0x000000c71400720c */ /* 0x000fe20003f66270 */
[----:B------:R-:W-:Y:S01]  /*1990*/  IMAD R8, R3, c[0x0][0x1a0], RZ ;  /* 0x0000680003087a24 */ /* 0x000fe200078e02ff */
[----:B------:R-:W-:Y:S01]  /*19a0*/  SHF.R.U32.HI R5, RZ, 0x3, R5 ;  /* 0x00000003ff057819 */ /* 0x000fe20000011605 */
[----:B------:R-:W-:Y:S01]  /*19b0*/  IMAD R11, R21, c[0x0][0x198], RZ ;  /* 0x00006600150b7a24 */ /* 0x000fe200078e02ff */
[----:B------:R-:W-:Y:S01]  /*19c0*/  SHF.R.S32.HI R89, RZ, 0x5, R15 ;  /* 0x00000005ff597819 */ /* 0x000fe2000001140f */
[----:B------:R-:W-:Y:S01]  /*19d0*/  IMAD R27, R23, c[0x0][0x1a8], RZ ;  /* 0x00006a00171b7a24 */ /* 0x000fe200078e02ff */
[----:B------:R-:W-:Y:S01]  /*19e0*/  LOP3.LUT R3, R6, R5, RZ, 0x3c, !PT ;  /* 0x0000000506037212 */ /* 0x000fe200078e3cff */
[----:B------:R-:W-:-:S03]  /*19f0*/  IMAD.WIDE.U32 R146, R20, c[0x0][0x198], R18 ;  /* 0x0000660014927a25 */ /* 0x000fc600078e0012 */
[----:B------:R-:W-:Y:S01]  /*1a00*/  LOP3.LUT R2, R3, 0xfffffe00, R2, 0xf8, !PT ;  /* 0xfffffe0003027812 */ /* 0x000fe200078ef802 */
[----:B------:R-:W-:Y:S02]  /*1a10*/  IMAD R19, R7, c[0x0][0x1a4], R8 ;  /* 0x0000690007137a24 */ /* 0x000fe400078e0208 */
[----:B------:R-:W-:Y:S02]  /*1a20*/  IMAD.MOV.U32 R5, RZ, RZ, 0x10 ;  /* 0x00000010ff057424 */ /* 0x000fe400078e00ff */
[----:B------:R-:W-:Y:S02]  /*1a30*/  IMAD.MOV.U32 R3, RZ, RZ, 0x20 ;  /* 0x00000020ff037424 */ /* 0x000fe400078e00ff */
[----:B------:R-:W-:Y:S01]  /*1a40*/  IMAD.MOV.U32 R8, RZ, RZ, c[0x0][0x1a0] ;  /* 0x00006800ff087624 */ /* 0x000fe200078e00ff */
[----:B------:R-:W-:Y:S01]  /*1a50*/  SEL R5, R5, 0xfffffff0, !P1 ;  /* 0xfffffff005057807 */ /* 0x000fe20004800000 */
[----:B------:R-:W-:Y:S01]  /*1a60*/  IMAD R11, R20, c[0x0][0x19c], R11 ;  /* 0x00006700140b7a24 */ /* 0x000fe200078e020b */
[----:B------:R-:W-:Y:S01]  /*1a70*/  SEL R3, R3, 0xffffffe0, !P2 ;  /* 0xffffffe003037807 */ /* 0x000fe20005000000 */
[----:B------:R-:W-:Y:S01]  /*1a80*/  IMAD R27, R22, c[0x0][0x1ac], R27 ;  /* 0x00006b00161b7a24 */ /* 0x000fe200078e021b */
[----:B------:R-:W-:Y:S01]  /*1a90*/  SHF.L.U64.HI R202, R8, R204, c[0x0][0x1a4] ;  /* 0x0000690008ca7619 */ /* 0x000fe200000102cc */
[----:B------:R-:W-:-:S04]  /*1aa0*/  IMAD.WIDE.U32 R24, R22, c[0x0][0x1a8], R24 ;  /* 0x00006a0016187a25 */ /* 0x000fc800078e0018 */
[----:B------:R-:W-:Y:S02]  /*1ab0*/  IMAD.IADD R135, R147, 0x1, R11 ;  /* 0x0000000193877824 */ /* 0x000fe400078e020b */
[----:B------:R-:W-:Y:S02]  /*1ac0*/  IMAD.SHL.U32 R203, R8, 0x10, RZ ;  /* 0x0000001008cb7824 */ /* 0x000fe400078e00ff */
        /* <DEDUP_REMOVED lines=34> */
.L_x_3395:
[----:B------:R-:W-:Y:S05]  /*1cf0*/  BSYNC B0 ;  /* 0x0000000000007941 */ /* 0x000fea0003800000 */
.L_x_3394:
[----:B------:R-:W-:Y:S01]  /*1d00*/  IADD3 R14, R20, 0x10, RZ ;  /* 0x00000010140e7810 */ /* 0x000fe20007ffe0ff */
[----:B------:R-:W-:Y:S03]  /*1d10*/  BSSY B0, `(.L_x_3396) ;  /* 0x0000024000007945 */ /* 0x000fe60003800000 */
[----:B------:R-:W-:-:S13]  /*1d20*/  ISETP.GE.AND P1, PT, R14, R199, PT ;  /* 0x000000c70e00720c */ /* 0x000fda0003f26270 */
        /* <DEDUP_REMOVED lines=34> */
.L_x_3397:
[----:B------:R-:W-:Y:S05]  /*1f50*/  BSYNC B0 ;  /* 0x0000000000007941 */ /* 0x000fea0003800000 */
.L_x_3396:
        /* <DEDUP_REMOVED lines=37> */
.L_x_3399:
[----:B------:R-:W-:Y:S05]  /*21b0*/  BSYNC B0 ;  /* 0x0000000000007941 */ /* 0x000fea0003800000 */
.L_x_3398:
[----:B------:R-:W-:Y:S01]  /*21c0*/  IADD3 R10, R20, 0x30, RZ ;  /* 0x00000030140a7810 */ /* 0x000fe20007ffe0ff */
[----:B------:R-:W-:Y:S03]  /*21d0*/  BSSY B0, `(.L_x_3400) ;  /* 0x0000023000007945 */ /* 0x000fe60003800000 */
[----:B------:R-:W-:-:S13]  /*21e0*/  ISETP.GE.AND P1, PT, R10, R199, PT ;  /* 0x000000c70a00720c */ /* 0x000fda0003f26270 */
[----:B------:R-:W-:Y:S05]  /*21f0*/  @P1 BRA `(.L_x_3401) ;  /* 0x0000020000001947 */ /* 0x000fea0003800000 */
[----:B-1----:R-:W-:Y:S01]  /*2200*/  IADD3 R7, P1, R28, 0x30, RZ ;  /* 0x000000301c077810 */ /* 0x002fe20007f3e0ff */
        /* <DEDUP_REMOVED lines=31> */
.L_x_3401:
[----:B------:R-:W-:Y:S05]  /*2400*/  BSYNC B0 ;  /* 0x0000000000007941 */ /* 0x000fea0003800000 */
.L_x_3400:
[----:B-1----:R-:W-:Y:S01]  /*2410*/  IMAD.SHL.U32 R6, R134, 0x40, RZ ;  /* 0x0000004086067824 */ /* 0x002fe200078e00ff */
        /* <DEDUP_REMOVED lines=30> */
.L_x_3403:
[----:B------:R-:W-:Y:S05]  /*2600*/  BSYNC B0 ;  /* 0x0000000000007941 */ /* 0x000fea0003800000 */
.L_x_3402:
        /* <DEDUP_REMOVED lines=8> */
[----:B------:R-:W-:Y:S02]  /*2690*/  IADD3 R9, P2, R205, R146, RZ ;  /* 0x00000092cd097210 */ /* 0x000fe40007f5e0ff */
[----:B------:R-:W-:-:S03]  /*26a0*/  ISETP.GE.AND P1, PT, R200, c[0x0][0x220], PT ;  /* 0x00008800c8007a0c */ /* 0x000fc60003f26270 */
[----:B------:R-:W-:-:S04]  /*26b0*/  IMAD.X R0, R204, 0x1, R135, P2 ;  /* 0x00000001cc007824 */ /* 0x000fc800010e0687 */
        /* <DEDUP_REMOVED lines=22> */
.L_x_3405:
[----:B------:R-:W-:Y:S05]  /*2820*/  BSYNC B0 ;  /* 0x0000000000007941 */ /* 0x000fea0003800000 */
.L_x_3404:
[----:B------:R-:W-:Y:S01]  /*2830*/  ISETP.GE.AND P1, PT, R12, R11, PT ;  /* 0x0000000b0c00720c */ /* 0x000fe20003f26270 */
[----:B------:R-:W-:-:S12]  /*2840*/  BSSY B0, `(.L_x_3406) ;  /* 0x000001e000007945 */ /* 0x000fd80003800000 */
[----:B------:R-:W-:Y:S05]  /*2850*/  @P1 BRA `(.L_x_3407) ;  /* 0x000001c000001947 */ /* 0x000fea0003800000 */
[----:B------:R-:W-:Y:S01]  /*2860*/  ISETP.GE.AND P4, PT, R210, c[0x0][0x220], PT ;  /* 0x00008800d2007a0c */ /* 0x000fe20003f86270 */
[----:B------:R-:W-:Y:S01]  /*2870*/  IMAD.MOV.U32 R0, RZ, RZ, c[0x0][0x19c] ;  /* 0x00006700ff007624 */ /* 0x000fe200078e00ff */
[----:B------:R-:W-:Y:S02]  /*2880*/  ISETP.GE.AND P3, PT, R201, c[0x0][0x220], PT ;  /* 0x00008800c9007a0c */ /* 0x000fe40003f66270 */
[----:B------:R-:W-:Y:S02]  /*2890*/  LEA R9, P2, R84, R146, 0x5 ;  /* 0x0000009254097211 */ /* 0x000fe400078428ff */
[----:B------:R-:W-:Y:S02]  /*28a0*/  ISETP.GE.AND P1, PT, R200, c[0x0][0x220], PT ;  /* 0x00008800c8007a0c */ /* 0x000fe40003f26270 */
[----:B------:R-:W-:-:S05]  /*28b0*/  LEA.HI.X R0, R84, R135, R0, 0x5, P2 ;  /* 0x0000008754007211 */ /* 0x000fca00010f2c00 */
        /* <DEDUP_REMOVED lines=22> */
.L_x_3407:
[----:B------:R-:W-:Y:S05]  /*2a20*/  BSYNC B0 ;  /* 0x0000000000007941 */ /* 0x000fea0003800000 */
.L_x_3406:
[----:B------:R-:W-:Y:S01]  /*2a30*/  ISETP.GE.AND P1, PT, R10, R11, PT ;  /* 0x0000000b0a00720c */ /* 0x000fe20003f26270 */
[----:B------:R-:W-:-:S12]  /*2a40*/  BSSY B0, `(.L_x_3408) ;  /* 0x000001f000007945 */ /* 0x000fd80003800000 */
[----:B------:R-:W-:Y:S05]  /*2a50*/  @P1 BRA `(.L_x_3409) ;  /* 0x000001d000001947 */ /* 0x000fea0003800000 */
[----:B------:R-:W-:Y:S01]  /*2a60*/  ISETP.GE.AND P5, PT, R210, c[0x0][0x220], PT ;  /* 0x00008800d2007a0c */ /* 0x000fe20003fa6270 */
[----:B------:R-:W-:Y:S01]  /*2a70*/  IMAD.MOV.U32 R147, RZ, RZ, R135 ;  /* 0x000000ffff937224 */ /* 0x000fe200078e0087 */
[----:B------:R-:W-:Y:S01]  /*2a80*/  ISETP.GE.AND P4, PT, R201, c[0x0][0x220], PT ;  /* 0x00008800c9007a0c */ /* 0x000fe20003f86270 */
[----:B------:R-:W-:Y:S01]  /*2a90*/  ULDC UR4, c[0x0][0x19c] ;  /* 0x0000670000047ab9 */ /* 0x000fe20000000800 */
[----:B------:R-:W-:Y:S01]  /*2aa0*/  ISETP.GE.AND P2, PT, R200, c[0x0][0x220], PT ;  /* 0x00008800c8007a0c */ /* 0x000fe20003f46270 */
[----:B------:R-:W-:Y:S01]  /*2ab0*/  UIMAD UR4, UR4, 0x30, URZ ;  /* 0x00000030040478a4 */ /* 0x000fe2000f8e023f */
[----:B------:R-:W-:-:S05]  /*2ac0*/  IMAD.WIDE.U32 R28, R84, 0x30, R146 ;  /* 0x00000030541c7825 */ /* 0x000fca00078e0092 */
[----:B------:R-:W-:Y:S02]  /*2ad0*/  IADD3 R0, R29, UR4, RZ ;  /* 0x000000041d007c10 */ /* 0x000fe4000fffe0ff */
[C---:B------:R-:W-:Y:S01]  /*2ae0*/  @!P5 LEA R30, P6, R28.reuse, c[0x0][0x168], 0x1 ;  /* 0x00005a001c1eda11 */ /* 0x040fe200078c08ff */
[----:B------:R2:W-:Y:S01]  /*2af0*/  @P5 STS.128 [R206+0x7800], RZ ;  /* 0x007800ffce005388 */ /* 0x0005e20000000c00 */
[C---:B-1----:R-:W-:Y:S02]  /*2b00*/  @!P4 LEA R26, P3, R28.reuse, c[0x0][0x168], 0x1 ;  /* 0x00005a001c1aca11 */ /* 0x042fe400078608ff */
[C---:B------:R-:W-:Y:S02]  /*2b10*/  @!P2 LEA R24, P1, R28.reuse, c[0x0][0x168], 0x1 ;  /* 0x00005a001c18aa11 */ /* 0x040fe400078208ff */
[C-C-:B------:R-:W-:Y:S02]  /*2b20*/  @!P5 LEA.HI.X R31, R28.reuse, c[0x0][0x16c], R0.reuse, 0x1, P6 ;  /* 0x00005b001c1fda11 */ /* 0x140fe400030f0c00 */
[----:B------:R-:W-:-:S02]  /*2b30*/  @!P4 LEA.HI.X R27, R28, c[0x0][0x16c], R0, 0x1, P3 ;  /* 0x00005b001c1bca11 */ /* 0x000fc400018f0c00 */
        /* <DEDUP_REMOVED lines=14> */
[----:B------:R2:W-:Y:S02]  /*2c20*/  @!P2 LDGSTS.E.BYPASS.LTC128B.128 [R206+0xb800], [R24.64+0x100] ;  /* 0x0b80010018ceafae */ /* 0x0005e4000b901d46 */
.L_x_3409:
[----:B------:R-:W-:Y:S05]  /*2c30*/  BSYNC B0 ;  /* 0x0000000000007941 */ /* 0x000fea0003800000 */
.L_x_3408:
[----:B------:R-:W-:Y:S01]  /*2c40*/  SHF.R.S32.HI R0, RZ, 0x1f, R13 ;  /* 0x0000001fff007819 */ /* 0x000fe2000001140d */
[----:B------:R-:W-:Y:S01]  /*2c50*/  IMAD.WIDE.U32 R22, R13, c[0x0][0x320], R22 ;  /* 0x0000c8000d167a25 */ /* 0x000fe200078e0016 */
[----:B------:R-:W0:Y:S03]  /*2c60*/  LDGDEPBAR ;  /* 0x00000000000079af */ /* 0x000e260000000000 */
[----:B------:R-:W-:Y:S01]  /*2c70*/  IMAD R0, R0, c[0x0][0x320], RZ ;  /* 0x0000c80000007a24 */ /* 0x000fe200078e02ff */
[----:B-12---:R-:W-:-:S03]  /*2c80*/  LEA R24, P1, R22, c[0x0][0x318], 0x2 ;  /* 0x0000c60016187a11 */ /* 0x006fc600078210ff */
[----:B------:R-:W-:-:S04]  /*2c90*/  IMAD R0, R13, c[0x0][0x324], R0 ;  /* 0x0000c9000d007a24 */ /* 0x000fc800078e0200 */
[----:B------:R-:W-:-:S05]  /*2ca0*/  IMAD.IADD R0, R23, 0x1, R0 ;  /* 0x0000000117007824 */ /* 0x000fca00078e0200 */
[----:B------:R-:W-:-:S05]  /*2cb0*/  LEA.HI.X R25, R22, c[0x0][0x31c], R0, 0x2, P1 ;  /* 0x0000c70016197a11 */ /* 0x000fca00008f1400 */
[----:B------:R-:W2:Y:S01]  /*2cc0*/  LDG.E R9, [R24.64] ;  /* 0x0000000618097981 */ /* 0x000ea2000c1e1900 */
[----:B------:R-:W-:Y:S01]  /*2cd0*/  ISETP.GE.AND P2, PT, R20, R11, PT ;  /* 0x0000000b1400720c */ /* 0x000fe20003f46270 */
[----:B------:R-:W2:Y:S01]  /*2ce0*/  MUFU.RCP R0, c[0x0][0x238] ;  /* 0x00008e0000007b08 */ /* 0x000ea20000001000 */
[----:B------:R-:W-:-:S04]  /*2cf0*/  DEPBAR.LE SB0, 0x0 ;  /* 0x000080000000791a */ /* 0x000fc80000000000 */
[----:B------:R-:W-:Y:S01]  /*2d00*/  BAR.SYNC.DEFER_BLOCKING 0x0 ;  /* 0x0000000000007b1d */ /* 0x000fe20000010000 */
[----:B------:R-:W-:-:S04]  /*2d10*/  LEA R222, P1, R16, c[0x0][0x170], 0x1 ;  /* 0x00005c0010de7a11 */ /* 0x000fc800078208ff */
[----:B------:R-:W-:Y:S01]  /*2d20*/  LEA.HI.X R221, R16, c[0x0][0x174], R19, 0x1, P1 ;  /* 0x00005d0010dd7a11 */ /* 0x000fe200008f0c13 */
[----:B------:R-:W-:Y:S01]  /*2d30*/  BSSY B0, `(.L_x_3410) ;  /* 0x000001c000007945 */ /* 0x000fe20003800000 */
[----:B------:R1:W-:Y:S04]  /*2d40*/  @P2 STS.128 [R206+0xc000], RZ ;  /* 0x00c000ffce002388 */ /* 0x0003e80000000c00 */
[----:B------:R1:W-:Y:S04]  /*2d50*/  @P2 STS.128 [R206+0xe000], RZ ;  /* 0x00e000ffce002388 */ /* 0x0003e80000000c00 */
[----:B------:R1:W-:Y:S01]  /*2d60*/  @P2 STS.128 [R206+0x10000], RZ ;  /* 0x010000ffce002388 */ /* 0x0003e20000000c00 */
[----:B--2---:R-:W-:Y:S01]  /*2d70*/  FMUL.FTZ R0, R9, R0 ;  /* 0x0000000009007220 */ /* 0x004fe20000410000 */
[----:B------:R-:W-:Y:S05]  /*2d80*/  @P2 BRA `(.L_x_3411) ;  /* 0x0000016000002947 */ /* 0x000fea0003800000 */
[----:B-1----:R-:W-:Y:S02]  /*2d90*/  ISETP.GE.AND P3, PT, R210, c[0x0][0x220], PT ;  /* 0x00008800d2007a0c */ /* 0x002fe40003f66270 */
[----:B------:R-:W-:-:S02]  /*2da0*/  ISETP.GE.AND P2, PT, R201, c[0x0][0x220], PT ;  /* 0x00008800c9007a0c */ /* 0x000fc40003f46270 */
[----:B------:R-:W-:-:S09]  /*2db0*/  ISETP.GE.AND P1, PT, R200, c[0x0][0x220], PT ;  /* 0x00008800c8007a0c */ /* 0x000fd20003f26270 */
[----:B------:R-:W-:Y:S01]  /*2dc0*/  @!P3 IMAD.MOV.U32 R223, RZ, RZ, R221 ;  /* 0x000000ffffdfb224 */ /* 0x000fe200078e00dd */
[----:B------:R1:W-:Y:S01]  /*2dd0*/  @P3 STS.128 [R206+0xc000], RZ ;  /* 0x00c000ffce003388 */ /* 0x0003e20000000c00 */
[----:B------:R-:W-:-:S03]  /*2de0*/  @!P2 IMAD.MOV.U32 R220, RZ, RZ, R222 ;  /* 0x000000ffffdca224 */ /* 0x000fc600078e00de */
        /* <DEDUP_REMOVED lines=11> */
[----:B-1----:R-:W-:-:S05]  /*2ea0*/  MOV R220, R222 ;  /* 0x000000de00dc7202 */ /* 0x002fca0000000f00 */
[----:B------:R-:W-:Y:S01]  /*2eb0*/  @!PT LDS RZ, [RZ] ;  /* 0x00000000fffff984 */ /* 0x000fe20000000800 */
[----:B------:R-:W-:Y:S01]  /*2ec0*/  @!PT LDS RZ, [RZ] ;  /* 0x00000000fffff984 */ /* 0x000fe20000000800 */
[----:B------:R-:W-:Y:S01]  /*2ed0*/  @!PT LDS RZ, [RZ] ;  /* 0x00000000fffff984 */ /* 0x000fe20000000800 */
[----:B------:R1:W-:Y:S02]  /*2ee0*/  LDGSTS.E.BYPASS.LTC128B.128 [R206+0x10000], [R220.64+0x100] ;  /* 0x10000100dcce7fae */ /* 0x0003e4000b901d46 */
.L_x_3411:
[----:B-1----:R-:W-:Y:S05]  /*2ef0*/  BSYNC B0 ;  /* 0x0000000000007941 */ /* 0x002fea0003800000 */
.L_x_3410:
        /* <DEDUP_REMOVED lines=11> */
[C---:B------:R-:W-:Y:S01]  /*2fb0*/  @!P3 LEA R24, P5, R203.reuse, R222, 0x1 ;  /* 0x000000decb18b211 */ /* 0x040fe200078a08ff */
        /* <DEDUP_REMOVED lines=21> */
.L_x_3413:
[----:B------:R-:W-:Y:S05]  /*3110*/  BSYNC B0 ;  /* 0x0000000000007941 */ /* 0x000fea0003800000 */
.L_x_3412:
        /* <DEDUP_REMOVED lines=36> */
.L_x_3415:
[----:B------:R-:W-:Y:S05]  /*3360*/  BSYNC B0 ;  /* 0x0000000000007941 */ /* 0x000fea0003800000 */
.L_x_3414:
[----:B------:R-:W-:Y:S01]  /*3370*/  ISETP.GE.AND P1, PT, R10, R11, PT ;  /* 0x0000000b0a00720c */ /* 0x000fe20003f26270 */
[----:B------:R-:W-:Y:S01]  /*3380*/  BSSY B0, `(.L_x_3416) ;  /* 0x0000027000007945 */ /* 0x000fe20003800000 */
[----:B------:R-:W-:-:S05]  /*3390*/  LOP3.LUT R86, R15, 0xffffffe0, RZ, 0xc0, !PT ;  /* 0xffffffe00f567812 */ /* 0x000fca00078ec0ff */
[----:B------:R-:W-:-:S06]  /*33a0*/  IMAD.IADD R86, R87, 0x1, -R86 ;  /* 0x0000000157567824 */ /* 0x000fcc00078e0a56 */
[----:B------:R4:W-:Y:S04]  /*33b0*/  @P1 STS.128 [R206+0xd800], RZ ;  /* 0x00d800ffce001388 */ /* 0x0009e80000000c00 */
[----:B------:R4:W-:Y:S04]  /*33c0*/  @P1 STS.128 [R206+0xf800], RZ ;  /* 0x00f800ffce001388 */ /* 0x0009e80000000c00 */
[----:B------:R4:W-:Y:S01]  /*33d0*/  @P1 STS.128 [R206+0x11800], RZ ;  /* 0x011800ffce001388 */ /* 0x0009e20000000c00 */
[----:B------:R-:W-:Y:S05]  /*33e0*/  @P1 BRA `(.L_x_3417) ;  /* 0x0000020000001947 */ /* 0x000fea0003800000 */
[----:B------:R-:W-:Y:S01]  /*33f0*/  ISETP.GE.AND P3, PT, R210, c[0x0][0x220], PT ;  /* 0x00008800d2007a0c */ /* 0x000fe20003f66270 */
[----:B------:R-:W-:Y:S01]  /*3400*/  IMAD.MOV.U32 R9, RZ, RZ, c[0x0][0x1a4] ;  /* 0x00006900ff097624 */ /* 0x000fe200078e00ff */
[----:B------:R-:W-:-:S02]  /*3410*/  ISETP.GE.AND P2, PT, R201, c[0x0][0x220], PT ;  /* 0x00008800c9007a0c */ /* 0x000fc40003f46270 */
[----:B------:R-:W-:Y:S01]  /*3420*/  MOV R18, R16 ;  /* 0x0000001000127202 */ /* 0x000fe20000000f00 */
[----:B------:R-:W-:Y:S01]  /*3430*/  IMAD R10, R9, 0x30, RZ ;  /* 0x00000030090a7824 */ /* 0x000fe200078e02ff */
[----:B------:R-:W-:-:S03]  /*3440*/  ISETP.GE.AND P1, PT, R200, c[0x0][0x220], PT ;  /* 0x00008800c8007a0c */ /* 0x000fc60003f26270 */
[----:B------:R-:W-:-:S04]  /*3450*/  IMAD.WIDE.U32 R18, R8, 0x30, R18 ;  /* 0x0000003008127825 */ /* 0x000fc800078e0012 */
[----:B------:R-:W-:Y:S01]  /*3460*/  @!P3 IMAD.MOV.U32 R220, RZ, RZ, R222 ;  /* 0x000000ffffdcb224 */ /* 0x000fe200078e00de */
[----:B------:R-:W-:Y:S01]  /*3470*/  IADD3 R10, R19, R10, RZ ;  /* 0x0000000a130a7210 */ /* 0x000fe20007ffe0ff */
[----:B------:R-:W-:Y:S01]  /*3480*/  @!P3 IMAD R9, R9, 0x60, RZ ;  /* 0x000000600909b824 */ /* 0x000fe200078e02ff */
[----:B------:R1:W-:Y:S01]  /*3490*/  @P3 STS.128 [R206+0xd800], RZ ;  /* 0x00d800ffce003388 */ /* 0x0003e20000000c00 */
[----:B------:R-:W-:Y:S01]  /*34a0*/  @!P3 IMAD.WIDE.U32 R12, R8, 0x60, R220 ;  /* 0x00000060080cb825 */ /* 0x000fe200078e00dc */
[----:B------:R-:W-:-:S03]  /*34b0*/  @!P2 LEA R8, P4, R18, c[0x0][0x170], 0x1 ;  /* 0x00005c001208aa11 */ /* 0x000fc600078808ff */
[----:B------:R-:W-:Y:S01]  /*34c0*/  @!P3 IMAD.IADD R13, R13, 0x1, R9 ;  /* 0x000000010d0db824 */ /* 0x000fe200078e0209 */
[----:B------:R-:W-:-:S04]  /*34d0*/  @!P2 LEA.HI.X R9, R18, c[0x0][0x174], R10, 0x1, P4 ;  /* 0x00005d001209aa11 */ /* 0x000fc800020f0c0a */
        /* <DEDUP_REMOVED lines=17> */
.L_x_3417:
[----:B------:R-:W-:Y:S05]  /*35f0*/  BSYNC B0 ;  /* 0x0000000000007941 */ /* 0x000fea0003800000 */
.L_x_3416:
[C---:B-1----:R-:W-:Y:S01]  /*3600*/  IMAD.SHL.U32 R8, R4.reuse, 0x40, RZ ;  /* 0x0000004004087824 */ /* 0x042fe200078e00ff */
[----:B------:R-:W-:Y:S01]  /*3610*/  R2P PR, R4, 0x6 ;  /* 0x0000000604007804 */ /* 0x000fe20000000000 */
[----:B------:R-:W-:Y:S01]  /*3620*/  IMAD.SHL.U32 R20, R20, 0x8, RZ ;  /* 0x0000000814147824 */ /* 0x000fe200078e00ff */
[----:B------:R-:W0:Y:S01]  /*3630*/  LDGDEPBAR ;  /* 0x00000000000079af */ /* 0x000e220000000000 */
[----:B------:R-:W-:Y:S01]  /*3640*/  IMAD R198, R89, 0x400, R2 ;  /* 0x0000040059c67824 */ /* 0x000fe200078e0202 */
[----:B------:R-:W-:-:S03]  /*3650*/  LOP3.LUT R9, R8, 0x1c0, RZ, 0xc0, !PT ;  /* 0x000001c008097812 */ /* 0x000fc600078ec0ff */
        /* <DEDUP_REMOVED lines=63> */
[C---:B------:R-:W-:Y:S08]  /*3a50*/  HMMA.16816.F32 R32, R64.reuse, R52, R32 ;  /* 0x000000344020723c */ /* 0x040ff00000001820 */
[----:B------:R-:W-:Y:S01]  /*3a60*/  HMMA.16816.F32 R28, R64, R54, R28 ;  /* 0x00000036401c723c */ /* 0x000fe2000000181c */
[----:B------:R-:W3:Y:S04]  /*3a70*/  LDSM.16.M88.4 R52, [R184+0x1000] ;  /* 0x00100000b834783b */ /* 0x000ee80000000200 */
[----:B------:R-:W-:Y:S03]  /*3a80*/  LDSM.16.M88.4 R64, [R197+0x9000] ;  /* 0x00900000c540783b */ /* 0x000fe60000000200 */
[C---:B-1----:R-:W-:Y:S08]  /*3a90*/  HMMA.16816.F32 R48, R24.reuse, R16, R48 ;  /* 0x000000101830723c */ /* 0x042ff00000001830 */
[C---:B------:R-:W-:Y:S01]  /*3aa0*/  HMMA.16816.F32 R44, R24.reuse, R18, R44 ;  /* 0x00000012182c723c */ /* 0x040fe2000000182c */
[----:B------:R-:W1:Y:S07]  /*3ab0*/  LDSM.16.M88.4 R16, [R184+0x1800] ;  /* 0x00180000b810783b */ /* 0x000e6e0000000200 */
[C---:B------:R-:W-:Y:S08]  /*3ac0*/  HMMA.16816.F32 R40, R24.reuse, R80, R40 ;  /* 0x000000501828723c */ /* 0x040ff00000001828 */
[C---:B------:R-:W-:Y:S08]  /*3ad0*/  HMMA.16816.F32 R36, R24.reuse, R82, R36 ;  /* 0x000000521824723c */ /* 0x040ff00000001824 */
        /* <DEDUP_REMOVED lines=15> */
[----:B------:R-:W5:Y:S03]  /*3bd0*/  LDSM.16.M88.4 R16, [R195+0x2800] ;  /* 0x00280000c310783b */ /* 0x000f660000000200 */
        /* <DEDUP_REMOVED lines=12> */
[----:B------:R-:W2:Y:S03]  /*3ca0*/  LDSM.16.M88.4 R60, [R191+0x8800] ;  /* 0x00880000bf3c783b */ /* 0x000ea60000000200 */
[C---:B---3--:R-:W-:Y:S08]  /*3cb0*/  HMMA.16816.F32 R12, R52.reuse, R36, R12 ;  /* 0x00000024340c723c */ /* 0x048ff0000000180c */
[C---:B------:R-:W-:Y:S01]  /*3cc0*/  HMMA.16816.F32 R8, R52.reuse, R38, R8 ;  /* 0x000000263408723c */ /* 0x040fe20000001808 */
[----:B------:R-:W3:Y:S07]  /*3cd0*/  LDSM.16.M88.4 R36, [R191+0x9800] ;  /* 0x00980000bf24783b */ /* 0x000eee0000000200 */
[C---:B-1----:R-:W-:Y:S08]  /*3ce0*/  HMMA.16816.F32 R40, R52.reuse, R72, R40 ;  /* 0x000000483428723c */ /* 0x042ff00000001828 */
[C---:B------:R-:W-:Y:S08]  /*3cf0*/  HMMA.16816.F32 R68, R52.reuse, R74, R68 ;  /* 0x0000004a3444723c */ /* 0x040ff00000001844 */
[C---:B-----5:R-:W-:Y:S08]  /*3d00*/  HMMA.16816.F32 R48, R52.reuse, R16, R48 ;  /* 0x000000103430723c */ /* 0x060ff00000001830 */
[C---:B------:R-:W-:Y:S01]  /*3d10*/  HMMA.16816.F32 R44, R52.reuse, R18, R44 ;  /* 0x00000012342c723c */ /* 0x040fe2000000182c */
[----:B------:R-:W-:Y:S07]  /*3d20*/  LDSM.16.M88.4 R16, [R184+0x2000] ;  /* 0x00200000b810783b */ /* 0x000fee0000000200 */
[C---:B----4-:R-:W-:Y:S01]  /*3d30*/  HMMA.16816.F32 R72, R52.reuse, R24, R32 ;  /* 0x000000183448723c */ /* 0x050fe20000001820 */
[----:B------:R-:W1:Y:S07]  /*3d40*/  LDSM.16.M88.4 R32, [R193+0x2000] ;  /* 0x00200000c120783b */ /* 0x000e6e0000000200 */
[----:B------:R-:W-:Y:S01]  /*3d50*/  HMMA.16816.F32 R56, R52, R26, R56 ;  /* 0x0000001a3438723c */ /* 0x000fe20000001838 */
[----:B------:R-:W-:Y:S04]  /*3d60*/  LDSM.16.M88.4 R24, [R184+0x3000] ;  /* 0x00300000b818783b */ /* 0x000fe80000000200 */
[----:B------:R-:W-:Y:S03]  /*3d70*/  LDSM.16.M88.4 R52, [R184+0x3800] ;  /* 0x00380000b834783b */ /* 0x000fe60000000200 */
[C---:B--2---:R-:W-:Y:S08]  /*3d80*/  HMMA.16816.F32 R12, R28.reuse, R20, R12 ;  /* 0x000000141c0c723c */ /* 0x044ff0000000180c */
[C---:B------:R-:W-:Y:S01]  /*3d90*/  HMMA.16816.F32 R8, R28.reuse, R22, R8 ;  /* 0x000000161c08723c */ /* 0x040fe20000001808 */
[----:B------:R-:W2:Y:S07]  /*3da0*/  LDSM.16.M88.4 R20, [R184+0x2800] ;  /* 0x00280000b814783b */ /* 0x000eae0000000200 */
[C---:B------:R-:W-:Y:S08]  /*3db0*/  HMMA.16816.F32 R48, R28.reuse, R60, R48 ;  /* 0x0000003c1c30723c */ /* 0x040ff00000001830 */
[C---:B------:R-:W-:Y:S01]  /*3dc0*/  HMMA.16816.F32 R44, R28.reuse, R62, R44 ;  /* 0x0000003e1c2c723c */ /* 0x040fe2000000182c */
[----:B------:R-:W-:Y:S07]  /*3dd0*/  LDSM.16.M88.4 R60, [R197+0xa800] ;  /* 0x00a80000c53c783b */ /* 0x000fee0000000200 */
[C---:B------:R-:W-:Y:S08]  /*3de0*/  HMMA.16816.F32 R40, R28.reuse, R64, R40 ;  /* 0x000000401c28723c */ /* 0x040ff00000001828 */
[C---:B------:R-:W-:Y:S08]  /*3df0*/  HMMA.16816.F32 R68, R28.reuse, R66, R68 ;  /* 0x000000421c44723c */ /* 0x040ff00000001844 */
[C---:B---3--:R-:W-:Y:S08]  /*3e00*/  HMMA.16816.F32 R72, R28.reuse, R36, R72 ;  /* 0x000000241c48723c */ /* 0x048ff00000001848 */
[----:B------:R-:W-:Y:S01]  /*3e10*/  HMMA.16816.F32 R56, R28, R38, R56 ;  /* 0x000000261c38723c */ /* 0x000fe20000001838 */
[----:B------:R-:W-:Y:S04]  /*3e20*/  LDSM.16.M88.4 R28, [R198+0x4000] ;  /* 0x00400000c61c783b */ /* 0x000fe80000000200 */
[----:B------:R-:W3:Y:S03]  /*3e30*/  LDSM.16.M88.4 R36, [R197+0xa000] ;  /* 0x00a00000c524783b */ /* 0x000ee60000000200 */
[C---:B-1----:R-:W-:Y:S08]  /*3e40*/  HMMA.16816.F32 R12, R32.reuse, R16, R12 ;  /* 0x00000010200c723c */ /* 0x042ff0000000180c */
[C---:B------:R-:W-:Y:S01]  /*3e50*/  HMMA.16816.F32 R8, R32.reuse, R18, R8 ;  /* 0x000000122008723c */ /* 0x040fe20000001808 */
[----:B------:R-:W1:Y:S07]  /*3e60*/  LDSM.16.M88.4 R16, [R197+0xb000] ;  /* 0x00b00000c510783b */ /* 0x000e6e0000000200 */
[C---:B--2---:R-:W-:Y:S08]  /*3e70*/  HMMA.16816.F32 R48, R32.reuse, R20, R48 ;  /* 0x000000142030723c */ /* 0x044ff00000001830 */
[C---:B------:R-:W-:Y:S01]  /*3e80*/  HMMA.16816.F32 R44, R32.reuse, R22, R44 ;  /* 0x00000016202c723c */ /* 0x040fe2000000182c */
[----:B------:R-:W2:Y:S07]  /*3e90*/  LDSM.16.M88.4 R20, [R197+0xb800] ;  /* 0x00b80000c514783b */ /* 0x000eae0000000200 */
[C---:B------:R-:W-:Y:S07]  /*3ea0*/  HMMA.16816.F32 R40, R32.reuse, R24, R40 ;  /* 0x000000182028723c */ /* 0x040fee0000001828 */
[----:B------:R-:W-:Y:S01]  /*3eb0*/  SHF.R.S32.HI R25, RZ, 0x1f, R86 ;  /* 0x0000001fff197819 */ /* 0x000fe20000011456 */
[----:B------:R-:W-:Y:S03]  /*3ec0*/  HMMA.16816.F32 R68, R32, R26, R68 ;  /* 0x0000001a2044723c */ /* 0x000fe60000001844 */
[----:B------:R-:W-:-:S02]  /*3ed0*/  LEA.HI R86, R25, R86, RZ, 0x2 ;  /* 0x0000005619567211 */ /* 0x000fc400078f10ff */
[----:B------:R-:W-:Y:S02]  /*3ee0*/  LDSM.16.M88.4 R24, [R195+0x4000] ;  /* 0x00400000c318783b */ /* 0x000fe40000000200 */
[----:B------:R-:W-:Y:S01]  /*3ef0*/  SHF.R.S32.HI R86, RZ, 0x2, R86 ;  /* 0x00000002ff567819 */ /* 0x000fe20000011456 */
[----:B------:R-:W-:Y:S04]  /*3f00*/  HMMA.16816.F32 R72, R32, R52, R72 ;  /* 0x000000342048723c */ /* 0x000fe80000001848 */
[----:B------:R-:W-:-:S04]  /*3f10*/  IMAD R145, R89, 0x10, R86 ;  /* 0x0000001059917824 */ /* 0x000fc800078e0256 */
[----:B------:R-:W-:Y:S01]  /*3f20*/  HMMA.16816.F32 R56, R32, R54, R56 ;  /* 0x000000362038723c */ /* 0x000fe20000001838 */
[----:B------:R-:W4:Y:S01]  /*3f30*/  LDSM.16.M88.4 R32, [R196+0x4000] ;  /* 0x00400000c420783b */ /* 0x000f220000000200 */
[----:B------:R-:W-:-:S06]  /*3f40*/  IMAD.IADD R145, R88, 0x1, R145 ;  /* 0x0000000158917824 */ /* 0x000fcc00078e0291 */
[C---:B---3--:R-:W-:Y:S07]  /*3f50*/  HMMA.16816.F32 R12, R28.reuse, R36, R12 ;  /* 0x000000241c0c723c */ /* 0x048fee000000180c */
[----:B------:R-:W-:Y:S01]  /*3f60*/  IMAD.SHL.U32 R37, R87, 0x2, RZ ;  /* 0x0000000257257824 */ /* 0x000fe200078e00ff */
[----:B------:R-:W-:Y:S04]  /*3f70*/  HMMA.16816.F32 R8, R28, R38, R8 ;  /* 0x000000261c08723c */ /* 0x000fe80000001808 */
[----:B------:R-:W-:-:S04]  /*3f80*/  LOP3.LUT R37, R37, 0x6, RZ, 0xc0, !PT ;  /* 0x0000000625257812 */ /* 0x000fc800078ec0ff */
[C---:B-1----:R-:W-:Y:S01]  /*3f90*/  HMMA.16816.F32 R40, R28.reuse, R16, R40 ;  /* 0x000000101c28723c */ /* 0x042fe20000001828 */
[----:B------:R-:W-:Y:S02]  /*3fa0*/  IMAD R64, R134, 0x40, R37 ;  /* 0x0000004086407824 */ /* 0x000fe400078e0225 */
[----:B------:R-:W1:Y:S03]  /*3fb0*/  LDSM.16.M88.4 R36, [R195+0x4800] ;  /* 0x00480000c324783b */ /* 0x000e660000000200 */
[C---:B------:R-:W-:Y:S02]  /*3fc0*/  IADD3 R55, R64.reuse, -0x40, RZ ;  /* 0xffffffc040377810 */ /* 0x040fe40007ffe0ff */
[----:B------:R-:W-:Y:S01]  /*3fd0*/  HMMA.16816.F32 R68, R28, R18, R68 ;  /* 0x000000121c44723c */ /* 0x000fe20000001844 */
[----:B------:R-:W3:Y:S01]  /*3fe0*/  LDSM.16.M88.4 R16, [R195+0x5000] ;  /* 0x00500000c310783b */ /* 0x000ee20000000200 */
[----:B------:R-:W-:-:S02]  /*3ff0*/  IADD3 R67, R64, -0x38, RZ ;  /* 0xffffffc840437810 */ /* 0x000fc40007ffe0ff */
[C---:B------:R-:W-:Y:S02]  /*4000*/  IADD3 R81, R64.reuse, -0x37, RZ ;  /* 0xffffffc940517810 */ /* 0x040fe40007ffe0ff */
[C---:B------:R-:W-:Y:S02]  /*4010*/  IADD3 R95, R64.reuse, -0x30, RZ ;  /* 0xffffffd0405f7810 */ /* 0x040fe40007ffe0ff */
[C---:B------:R-:W-:Y:S01]  /*4020*/  HMMA.16816.F32 R44, R28.reuse, R62, R44 ;  /* 0x0000003e1c2c723c */ /* 0x040fe2000000182c */
[C---:B------:R-:W-:Y:S02]  /*4030*/  IADD3 R87, R64.reuse, -0x2f, RZ ;  /* 0xffffffd140577810 */ /* 0x040fe40007ffe0ff */
[C---:B------:R-:W-:Y:S02]  /*4040*/  IADD3 R83, R64.reuse, -0x27, RZ ;  /* 0xffffffd940537810 */ /* 0x040fe40007ffe0ff */
[----:B------:R-:W-:Y:S02]  /*4050*/  IADD3 R93, R64, -0x28, RZ ;  /* 0xffffffd8405d7810 */ /* 0x000fe40007ffe0ff */
[----:B------:R-:W-:Y:S01]  /*4060*/  IADD3 R62, R144, R145, -R207 ;  /* 0x00000091903e7210 */ /* 0x000fe20007ffe8cf */
[----:B------:R-:W-:Y:S01]  /*4070*/  HMMA.16816.F32 R48, R28, R60, R48 ;  /* 0x0000003c1c30723c */ /* 0x000fe20000001830 */
[----:B------:R-:W-:-:S02]  /*4080*/  IADD3 R63, R64, -0x3f, RZ ;  /* 0xffffffc1403f7810 */ /* 0x000fc40007ffe0ff */
[----:B------:R-:W-:Y:S01]  /*4090*/  IADD3 R91, R64, -0x20, RZ ;  /* 0xffffffe0405b7810 */ /* 0x000fe20007ffe0ff */
[----:B------:R-:W-:Y:S01]  /*40a0*/  IMAD.IADD R4, R62, 0x1, -R55 ;  /* 0x000000013e047824 */ /* 0x000fe200078e0a37 */
[C---:B------:R-:W-:Y:S02]  /*40b0*/  IADD3 R99, R64.reuse, -0x1f, RZ ;  /* 0xffffffe140637810 */ /* 0x040fe40007ffe0ff */
[C---:B------:R-:W-:Y:S01]  /*40c0*/  IADD3 R105, R64.reuse, -0x10, RZ ;  /* 0xfffffff040697810 */ /* 0x040fe20007ffe0ff */
[----:B--2---:R-:W-:Y:S01]  /*40d0*/  HMMA.16816.F32 R72, R28, R20, R72 ;  /* 0x000000141c48723c */ /* 0x004fe20000001848 */
[----:B------:R-:W-:Y:S02]  /*40e0*/  IABS R4, R4 ;  /* 0x0000000400047213 */ /* 0x000fe40000000000 */
[C---:B------:R-:W-:Y:S02]  /*40f0*/  IADD3 R101, R64.reuse, -0x17, RZ ;  /* 0xffffffe940657810 */ /* 0x040fe40007ffe0ff */
[C---:B------:R-:W-:Y:S01]  /*4100*/  IADD3 R103, R64.reuse, -0xf, RZ ;  /* 0xfffffff140677810 */ /* 0x040fe20007ffe0ff */
[----:B------:R-:W-:Y:S01]  /*4110*/  IMAD.MOV.U32 R53, RZ, RZ, R4 ;  /* 0x000000ffff357224 */ /* 0x000fe200078e0004 */
[----:B------:R-:W-:Y:S01]  /*4120*/  IADD3 R97, R64, -0x18, RZ ;  /* 0xffffffe840617810 */ /* 0x000fe20007ffe0ff */
[----:B------:R-:W-:Y:S01]  /*4130*/  IMAD.IADD R20, R62, 0x1, -R63 ;  /* 0x000000013e147824 */ /* 0x000fe200078e0a3f */
[----:B----4-:R-:W-:Y:S01]  /*4140*/  HMMA.16816.F32 R12, R32, R24, R12 ;  /* 0x00000018200c723c */ /* 0x010fe2000000180c */
[----:B------:R-:W-:-:S02]  /*4150*/  IADD3 R111, R64, -0x8, RZ ;  /* 0xfffffff8406f7810 */ /* 0x000fc40007ffe0ff */
[----:B------:R-:W-:Y:S01]  /*4160*/  IADD3 R109, R64, -0x7, RZ ;  /* 0xfffffff9406d7810 */ /* 0x000fe20007ffe0ff */
[C---:B------:R-:W-:Y:S01]  /*4170*/  IMAD.IADD R89, R62.reuse, 0x1, -R97 ;  /* 0x000000013e597824 */ /* 0x040fe200078e0a61 */
[----:B------:R-:W-:Y:S01]  /*4180*/  IABS R4, R20 ;  /* 0x0000001400047213 */ /* 0x000fe20000000000 */
[C---:B------:R-:W-:Y:S01]  /*4190*/  IMAD.IADD R20, R62.reuse, 0x1, -R67 ;  /* 0x000000013e147824 */ /* 0x040fe200078e0a43 */
[----:B------:R-:W2:Y:S01]  /*41a0*/  I2F R53, R53 ;  /* 0x0000003500357306 */ /* 0x000ea20000201400 */
[C---:B------:R-:W-:Y:S01]  /*41b0*/  IMAD.IADD R24, R62.reuse, 0x1, -R81 ;  /* 0x000000013e187824 */ /* 0x040fe200078e0a51 */
[----:B------:R-:W-:Y:S01]  /*41c0*/  HMMA.16816.F32 R56, R28, R22, R56 ;  /* 0x000000161c38723c */ /* 0x000fe20000001838 */
[----:B------:R-:W-:Y:S01]  /*41d0*/  IMAD.IADD R25, R62, 0x1, -R95 ;  /* 0x000000013e197824 */ /* 0x000fe200078e0a5f */
[----:B------:R-:W-:Y:S01]  /*41e0*/  IABS R20, R20 ;  /* 0x0000001400147213 */ /* 0x000fe20000000000 */
[----:B------:R-:W-:Y:S01]  /*41f0*/  LDSM.16.M88.4 R28, [R194+0x4000] ;  /* 0x00400000c21c783b */ /* 0x000fe20000000200 */
[----:B------:R-:W-:-:S02]  /*4200*/  IABS R24, R24 ;  /* 0x0000001800187213 */ /* 0x000fc40000000000 */
[-C--:B------:R-:W-:Y:S01]  /*4210*/  ISETP.GE.AND P4, PT, R55, R144.reuse, PT ;  /* 0x000000903700720c */ /* 0x080fe20003f86270 */
[----:B------:R-:W-:Y:S01]  /*4220*/  IMAD.MOV.U32 R61, RZ, RZ, R20 ;  /* 0x000000ffff3d7224 */ /* 0x000fe200078e0014 */
[C---:B-1----:R-:W-:Y:S01]  /*4230*/  HMMA.16816.F32 R48, R32.reuse, R36, R48 ;  /* 0x000000242030723c */ /* 0x042fe20000001830 */
[----:B------:R-:W1:Y:S01]  /*4240*/  LDSM.16.M88.4 R20, [R195+0x5800] ;  /* 0x00580000c314783b */ /* 0x000e620000000200 */
[----:B------:R-:W-:Y:S01]  /*4250*/  IMAD.MOV.U32 R54, RZ, RZ, R24 ;  /* 0x000000ffff367224 */ /* 0x000fe200078e0018 */
[----:B------:R-:W-:Y:S01]  /*4260*/  IABS R24, R25 ;  /* 0x0000001900187213 */ /* 0x000fe20000000000 */
[----:B------:R-:W-:Y:S01]  /*4270*/  I2F R4, R4 ;  /* 0x0000000400047306 */ /* 0x000fe20000201400 */
[-C--:B------:R-:W-:Y:S02]  /*4280*/  ISETP.GE.AND P5, PT, R87, R144.reuse, PT ;  /* 0x000000905700720c */ /* 0x080fe40003fa6270 */
[C---:B------:R-:W-:Y:S01]  /*4290*/  IMAD.IADD R36, R62.reuse, 0x1, -R87 ;  /* 0x000000013e247824 */ /* 0x040fe200078e0a57 */
[C---:B---3--:R-:W-:Y:S01]  /*42a0*/  HMMA.16816.F32 R40, R32.reuse, R16, R40 ;  /* 0x000000102028723c */ /* 0x048fe20000001828 */
[----:B------:R-:W-:Y:S01]  /*42b0*/  IMAD.MOV.U32 R65, RZ, RZ, R24 ;  /* 0x000000ffff417224 */ /* 0x000fe200078e0018 */
[----:B------:R-:W-:Y:S01]  /*42c0*/  ISETP.GE.AND P2, PT, R67, R144, PT ;  /* 0x000000904300720c */ /* 0x000fe20003f46270 */
[C---:B------:R-:W-:Y:S01]  /*42d0*/  IMAD.IADD R37, R62.reuse, 0x1, -R93 ;  /* 0x000000013e257824 */ /* 0x040fe200078e0a5d */
[----:B------:R-:W-:Y:S01]  /*42e0*/  IABS R36, R36 ;  /* 0x0000002400247213 */ /* 0x000fe20000000000 */
[----:B------:R-:W3:Y:S01]  /*42f0*/  I2F R61, R61 ;  /* 0x0000003d003d7306 */ /* 0x000ee20000201400 */
[----:B------:R-:W-:Y:S01]  /*4300*/  ISETP.GE.AND P1, PT, R81, R144, PT ;  /* 0x000000905100720c */ /* 0x000fe20003f26270 */
[C---:B------:R-:W-:Y:S01]  /*4310*/  IMAD.IADD R16, R62.reuse, 0x1, -R83 ;  /* 0x000000013e107824 */ /* 0x040fe200078e0a53 */
[C---:B------:R-:W-:Y:S01]  /*4320*/  HMMA.16816.F32 R8, R32.reuse, R26, R8 ;  /* 0x0000001a2008723c */ /* 0x040fe20000001808 */
[----:B------:R-:W4:Y:S01]  /*4330*/  LDSM.16.M88.4 R24, [R191+0xa000] ;  /* 0x00a00000bf18783b */ /* 0x000f220000000200 */
[C---:B------:R-:W-:Y:S01]  /*4340*/  IMAD.IADD R17, R62.reuse, 0x1, -R91 ;  /* 0x000000013e117824 */ /* 0x040fe200078e0a5b */
[----:B------:R-:W-:Y:S01]  /*4350*/  IABS R89, R89 ;  /* 0x0000005900597213 */ /* 0x000fe20000000000 */
[----:B------:R-:W-:Y:S01]  /*4360*/  IMAD.MOV.U32 R52, RZ, RZ, R36 ;  /* 0x000000ffff347224 */ /* 0x000fe200078e0024 */
[----:B------:R-:W-:Y:S01]  /*4370*/  IABS R16, R16 ;  /* 0x0000001000107213 */ /* 0x000fe20000000000 */
[----:B------:R-:W5:Y:S01]  /*4380*/  I2F R54, R54 ;  /* 0x0000003600367306 */ /* 0x000f620000201400 */
[----:B------:R-:W-:Y:S01]  /*4390*/  IABS R36, R37 ;  /* 0x0000002500247213 */ /* 0x000fe20000000000 */
[C---:B------:R-:W-:Y:S01]  /*43a0*/  HMMA.16816.F32 R44, R32.reuse, R38, R44 ;  /* 0x00000026202c723c */ /* 0x040fe2000000182c */
[-C--:B------:R-:W-:Y:S01]  /*43b0*/  ISETP.GE.AND P6, PT, R95, R144.reuse, PT ;  /* 0x000000905f00720c */ /* 0x080fe20003fc6270 */
[----:B------:R-:W-:Y:S01]  /*43c0*/  IMAD.MOV.U32 R60, RZ, RZ, R16 ;  /* 0x000000ffff3c7224 */ /* 0x000fe200078e0010 */
[----:B------:R-:W-:Y:S01]  /*43d0*/  IABS R16, R17 ;  /* 0x0000001100107213 */ /* 0x000fe20000000000 */
[C---:B------:R-:W-:Y:S01]  /*43e0*/  IMAD.IADD R17, R62.reuse, 0x1, -R99 ;  /* 0x000000013e117824 */ /* 0x040fe200078e0a63 */
[----:B------:R-:W-:Y:S01]  /*43f0*/  ISETP.GE.AND P3, PT, R63, R144, PT ;  /* 0x000000903f00720c */ /* 0x000fe20003f66270 */
[----:B------:R-:W-:Y:S01]  /*4400*/  IMAD.MOV.U32 R77, RZ, RZ, R36 ;  /* 0x000000ffff4d7224 */ /* 0x000fe200078e0024 */
[----:B------:R-:W-:Y:S01]  /*4410*/  I2F R65, R65 ;  /* 0x0000004100417306 */ /* 0x000fe20000201400 */
[----:B------:R-:W2:Y:S01]  /*4420*/  LDSM.16.M88.4 R36, [R191+0xa800] ;  /* 0x00a80000bf24783b */ /* 0x000ea20000000200 */
[----:B------:R-:W-:Y:S01]  /*4430*/  IMAD.MOV.U32 R79, RZ, RZ, R16 ;  /* 0x000000ffff4f7224 */ /* 0x000fe200078e0010 */
[----:B------:R-:W-:Y:S01]  /*4440*/  IABS R16, R17 ;  /* 0x0000001100107213 */ /* 0x000fe20000000000 */
[C---:B------:R-:W-:Y:S04]  /*4450*/  HMMA.16816.F32 R68, R32.reuse, R18, R68 ;  /* 0x000000122044723c */ /* 0x040fe80000001844 */
[----:B------:R-:W-:Y:S01]  /*4460*/  IMAD.MOV.U32 R66, RZ, RZ, R16 ;  /* 0x000000ffff427224 */ /* 0x000fe200078e0010 */
[----:B------:R-:W-:Y:S01]  /*4470*/  I2F R89, R89 ;  /* 0x0000005900597306 */ /* 0x000fe20000201400 */
[----:B------:R-:W3:Y:S02]  /*4480*/  LDSM.16.M88.4 R16, [R191+0xb000] ;  /* 0x00b00000bf10783b */ /* 0x000ee40000000200 */
[C---:B-1----:R-:W-:Y:S05]  /*4490*/  HMMA.16816.F32 R72, R32.reuse, R20, R72 ;  /* 0x000000142048723c */ /* 0x042fea0000001848 */
[----:B------:R-:W-:Y:S03]  /*44a0*/  I2F R52, R52 ;  /* 0x0000003400347306 */ /* 0x000fe60000201400 */
[----:B------:R-:W-:Y:S01]  /*44b0*/  HMMA.16816.F32 R56, R32, R22, R56 ;  /* 0x000000162038723c */ /* 0x000fe20000001838 */
[----:B------:R-:W-:Y:S04]  /*44c0*/  LDSM.16.M88.4 R32, [R193+0x4000] ;  /* 0x00400000c120783b */ /* 0x000fe80000000200 */
[----:B------:R-:W1:Y:S01]  /*44d0*/  LDSM.16.M88.4 R20, [R184+0x4000] ;  /* 0x00400000b814783b */ /* 0x000e620000000200 */
[----:B------:R-:W-:Y:S02]  /*44e0*/  I2F R77, R77 ;  /* 0x0000004d004d7306 */ /* 0x000fe40000201400 */
[C---:B----4-:R-:W-:Y:S06]  /*44f0*/  HMMA.16816.F32 R12, R28.reuse, R24, R12 ;  /* 0x000000181c0c723c */ /* 0x050fec000000180c */
[----:B------:R-:W-:Y:S01]  /*4500*/  I2F R60, R60 ;  /* 0x0000003c003c7306 */ /* 0x000fe20000201400 */
[C---:B------:R-:W-:Y:S01]  /*4510*/  IMAD.IADD R24, R62.reuse, 0x1, -R105 ;  /* 0x000000013e187824 */ /* 0x040fe200078e0a69 */
[----:B------:R-:W-:Y:S01]  /*4520*/  HMMA.16816.F32 R8, R28, R26, R8 ;  /* 0x0000001a1c08723c */ /* 0x000fe20000001808 */
[----:B------:R-:W-:-:S03]  /*4530*/  IMAD.IADD R25, R62, 0x1, -R101 ;  /* 0x000000013e197824 */ /* 0x000fc600078e0a65 */
[----:B------:R-:W-:Y:S01]  /*4540*/  IABS R107, R24 ;  /* 0x00000018006b7213 */ /* 0x000fe20000000000 */
[C---:B------:R-:W-:Y:S01]  /*4550*/  IMAD.IADD R24, R62.reuse, 0x1, -R103 ;  /* 0x000000013e187824 */ /* 0x040fe200078e0a67 */
[----:B------:R-:W-:Y:S01]  /*4560*/  IABS R25, R25 ;  /* 0x0000001900197213 */ /* 0x000fe20000000000 */
[----:B------:R-:W-:Y:S01]  /*4570*/  I2F R79, R79 ;  /* 0x0000004f004f7306 */ /* 0x000fe20000201400 */
[C---:B--2---:R-:W-:Y:S07]  /*4580*/  HMMA.16816.F32 R48, R28.reuse, R36, R48 ;  /* 0x000000241c30723c */ /* 0x044fee0000001830 */
[----:B------:R2:W-:Y:S01]  /*4590*/  I2F R76, R25 ;  /* 0x00000019004c7306 */ /* 0x0005e20000201400 */
[----:B------:R-:W-:Y:S01]  /*45a0*/  IABS R37, R24 ;  /* 0x0000001800257213 */ /* 0x000fe20000000000 */
[----:B------:R-:W-:Y:S01]  /*45b0*/  HMMA.16816.F32 R44, R28, R38, R44 ;  /* 0x000000261c2c723c */ /* 0x000fe2000000182c */
[----:B------:R-:W-:-:S05]  /*45c0*/  IMAD.IADD R36, R62, 0x1, -R111 ;  /* 0x000000013e247824 */ /* 0x000fca00078e0a6f */
[----:B------:R-:W-:Y:S01]  /*45d0*/  IABS R36, R36 ;  /* 0x0000002400247213 */ /* 0x000fe20000000000 */
[C---:B------:R-:W-:Y:S01]  /*45e0*/  IMAD.IADD R38, R62.reuse, 0x1, -R109 ;  /* 0x000000013e267824 */ /* 0x040fe200078e0a6d */
[----:B------:R-:W-:Y:S01]  /*45f0*/  IADD3 R62, R62, 0x8, RZ ;  /* 0x000000083e3e7810 */ /* 0x000fe20007ffe0ff */
[----:B---3--:R-:W-:Y:S01]  /*4600*/  HMMA.16816.F32 R40, R28, R16, R40 ;  /* 0x000000101c28723c */ /* 0x008fe20000001828 */
[----:B------:R-:W-:Y:S01]  /*4610*/  I2F R64, R37 ;  /* 0x0000002500407306 */ /* 0x000fe20000201400 */
[----:B------:R-:W-:Y:S01]  /*4620*/  IMAD.MOV.U32 R113, RZ, RZ, R36 ;  /* 0x000000ffff717224 */ /* 0x000fe200078e0024 */
[----:B------:R-:W-:Y:S01]  /*4630*/  IABS R36, R38 ;  /* 0x0000002600247213 */ /* 0x000fe20000000000 */
[C---:B------:R-:W-:Y:S01]  /*4640*/  IMAD.IADD R87, R62.reuse, 0x1, -R87 ;  /* 0x000000013e577824 */ /* 0x040fe200078e0a57 */
[----:B--2---:R-:W2:Y:S02]  /*4650*/  LDSM.16.M88.4 R24, [R191+0xb800] ;  /* 0x00b80000bf18783b */ /* 0x004ea40000000200 */
[C---:B------:R-:W-:Y:S01]  /*4660*/  IMAD.IADD R16, R62.reuse, 0x1, -R55 ;  /* 0x000000013e107824 */ /* 0x040fe200078e0a37 */
[----:B-1----:R-:W-:Y:S01]  /*4670*/  HMMA.16816.F32 R12, R32, R20, R12 ;  /* 0x00000014200c723c */ /* 0x002fe2000000180c */
[----:B------:R1:W-:Y:S01]  /*4680*/  I2F R78, R36 ;  /* 0x00000024004e7306 */ /* 0x0003e20000201400 */
[----:B------:R-:W-:-:S02]  /*4690*/  IMAD.IADD R17, R62, 0x1, -R63 ;  /* 0x000000013e117824 */ /* 0x000fc400078e0a3f */
[----:B------:R-:W-:-:S03]  /*46a0*/  IABS R16, R16 ;  /* 0x0000001000107213 */ /* 0x000fc60000000000 */
[----:B------:R-:W-:Y:S01]  /*46b0*/  IABS R20, R17 ;  /* 0x0000001100147213 */ /* 0x000fe20000000000 */
[----:B------:R-:W-:Y:S01]  /*46c0*/  HMMA.16816.F32 R8, R32, R22, R8 ;  /* 0x000000162008723c */ /* 0x000fe20000001808 */
[----:B------:R-:W-:Y:S01]  /*46d0*/  IMAD.MOV.U32 R21, RZ, RZ, R16 ;  /* 0x000000ffff157224 */ /* 0x000fe200078e0010 */
[----:B------:R-:W-:Y:S01]  /*46e0*/  I2F R66, R66 ;  /* 0x0000004200427306 */ /* 0x000fe20000201400 */
[----:B------:R-:W-:-:S05]  /*46f0*/  IMAD.IADD R16, R62, 0x1, -R67 ;  /* 0x000000013e107824 */ /* 0x000fca00078e0a43 */
[----:B------:R-:W-:Y:S01]  /*4700*/  IABS R80, R16 ;  /* 0x0000001000507213 */ /* 0x000fe20000000000 */
[C---:B------:R-:W-:Y:S01]  /*4710*/  IMAD.IADD R16, R62.reuse, 0x1, -R81 ;  /* 0x000000013e107824 */ /* 0x040fe200078e0a51 */
[----:B-1----:R-:W1:Y:S01]  /*4720*/  LDSM.16.M88.4 R36, [R184+0x4800] ;  /* 0x00480000b824783b */ /* 0x002e620000000200 */
[----:B------:R-:W3:Y:S01]  /*4730*/  I2F R21, R21 ;  /* 0x0000001500157306 */ /* 0x000ee20000201400 */
[----:B------:R-:W-:Y:S02]  /*4740*/  HMMA.16816.F32 R68, R28, R18, R68 ;  /* 0x000000121c44723c */ /* 0x000fe40000001844 */
[----:B------:R-:W-:Y:S01]  /*4750*/  IABS R55, R16 ;  /* 0x0000001000377213 */ /* 0x000fe20000000000 */
[----:B------:R-:W-:Y:S02]  /*4760*/  IMAD.IADD R16, R62, 0x1, -R95 ;  /* 0x000000013e107824 */ /* 0x000fe400078e0a5f */
[----:B------:R-:W-:Y:S02]  /*4770*/  FFMA.FTZ R12, -R0, R53, R12 ;  /* 0x00000035000c7223 */ /* 0x000fe4000001010c */
[----:B------:R-:W4:Y:S01]  /*4780*/  I2F R20, R20 ;  /* 0x0000001400147306 */ /* 0x000f220000201400 */
[----:B------:R-:W-:-:S02]  /*4790*/  IABS R23, R16 ;  /* 0x0000001000177213 */ /* 0x000fc40000000000 */
[----:B------:R-:W1:Y:S01]  /*47a0*/  LDSM.16.M88.4 R16, [R184+0x5000] ;  /* 0x00500000b810783b */ /* 0x000e620000000200 */
[----:B------:R-:W-:Y:S01]  /*47b0*/  FSEL R22, R12, -INF , !P4 ;  /* 0xff8000000c167808 */ /* 0x000fe20006000000 */
[C---:B------:R-:W-:Y:S02]  /*47c0*/  FFMA.FTZ R8, -R0.reuse, R61, R8 ;  /* 0x0000003d00087223 */ /* 0x040fe40000010108 */
[C---:B-----5:R-:W-:Y:S01]  /*47d0*/  FFMA.FTZ R9, -R0.reuse, R54, R9 ;  /* 0x0000003600097223 */ /* 0x060fe20000010109 */
[----:B------:R-:W-:Y:S01]  /*47e0*/  I2F R55, R55 ;  /* 0x0000003700377306 */ /* 0x000fe20000201400 */
[----:B---3--:R-:W-:Y:S01]  /*47f0*/  FFMA.FTZ R21, -R0, R21, R14 ;  /* 0x0000001500157223 */ /* 0x008fe2000001010e */
[----:B--2---:R-:W-:Y:S01]  /*4800*/  HMMA.16816.F32 R72, R28, R24, R72 ;  /* 0x000000181c48723c */ /* 0x004fe20000001848 */
[----:B------:R-:W-:-:S03]  /*4810*/  IABS R14, R87 ;  /* 0x00000057000e7213 */ /* 0x000fc60000000000 */
[----:B------:R-:W-:Y:S01]  /*4820*/  FSEL R21, R21, -INF , !P4 ;  /* 0xff80000015157808 */ /* 0x000fe20006000000 */
[----:B----4-:R-:W-:Y:S01]  /*4830*/  FFMA.FTZ R20, -R0, R20, R15 ;  /* 0x0000001400147223 */ /* 0x010fe2000001010f */
[----:B------:R-:W2:Y:S01]  /*4840*/  I2F R25, R80 ;  /* 0x0000005000197306 */ /* 0x000ea20000201400 */
[----:B------:R-:W-:Y:S01]  /*4850*/  IMAD.IADD R24, R62, 0x1, -R93 ;  /* 0x000000013e187824 */ /* 0x000fe200078e0a5d */
[----:B------:R-:W-:Y:S01]  /*4860*/  HMMA.16816.F32 R56, R28, R26, R56 ;  /* 0x0000001a1c38723c */ /* 0x000fe20000001838 */
[----:B------:R-:W-:Y:S02]  /*4870*/  ISETP.GE.AND P4, PT, R93, R144, PT ;  /* 0x000000905d00720c */ /* 0x000fe40003f86270 */
[----:B------:R-:W-:Y:S02]  /*4880*/  FSEL R20, R20, -INF , !P3 ;  /* 0xff80000014147808 */ /* 0x000fe40005800000 */
[----:B------:R-:W-:Y:S01]  /*4890*/  IABS R12, R24 ;  /* 0x00000018000c7213 */ /* 0x000fe20000000000 */
[----:B------:R3:W-:Y:S01]  /*48a0*/  I2F R27, R14 ;  /* 0x0000000e001b7306 */ /* 0x0007e20000201400 */
[----:B------:R-:W-:Y:S01]  /*48b0*/  FFMA.FTZ R24, -R0, R4, R13 ;  /* 0x0000000400187223 */ /* 0x000fe2000001010d */
[----:B------:R-:W-:Y:S01]  /*48c0*/  FSEL R26, R8, -INF , !P2 ;  /* 0xff800000081a7808 */ /* 0x000fe20005000000 */
[----:B------:R-:W-:-:S02]  /*48d0*/  IMAD.IADD R4, R62, 0x1, -R83 ;  /* 0x000000013e047824 */ /* 0x000fc400078e0a53 */
[----:B------:R-:W-:Y:S01]  /*48e0*/  IMAD.MOV.U32 R29, RZ, RZ, R12 ;  /* 0x000000ffff1d7224 */ /* 0x000fe200078e000c */
[C---:B-1----:R-:W-:Y:S01]  /*48f0*/  HMMA.16816.F32 R44, R32.reuse, R38, R44 ;  /* 0x00000026202c723c */ /* 0x042fe2000000182c */
[----:B------:R-:W-:Y:S01]  /*4900*/  IMAD.IADD R8, R62, 0x1, -R99 ;  /* 0x000000013e087824 */ /* 0x000fe200078e0a63 */
[----:B------:R-:W-:Y:S01]  /*4910*/  IABS R4, R4 ;  /* 0x0000000400047213 */ /* 0x000fe20000000000 */
[----:B------:R1:W4:Y:S01]  /*4920*/  I2F R53, R23 ;  /* 0x0000001700357306 */ /* 0x0003220000201400 */
[----:B--2---:R-:W-:Y:S01]  /*4930*/  FFMA.FTZ R25, -R0, R25, R10 ;  /* 0x0000001900197223 */ /* 0x004fe2000001010a */
[----:B------:R-:W-:Y:S01]  /*4940*/  FSEL R24, R24, -INF , !P3 ;  /* 0xff80000018187808 */ /* 0x000fe20005800000 */
[----:B------:R-:W-:Y:S01]  /*4950*/  FFMA.FTZ R11, -R0, R55, R11 ;  /* 0x00000037000b7223 */ /* 0x000fe2000001010b */
[----:B------:R-:W-:Y:S01]  /*4960*/  IABS R8, R8 ;  /* 0x0000000800087213 */ /* 0x000fe20000000000 */
[----:B------:R-:W-:Y:S01]  /*4970*/  HMMA.16816.F32 R48, R32, R36, R48 ;  /* 0x000000242030723c */ /* 0x000fe20000001830 */
[----:B------:R-:W-:Y:S01]  /*4980*/  ISETP.GE.AND P3, PT, R83, R144, PT ;  /* 0x000000905300720c */ /* 0x000fe20003f66270 */
[----:B---3--:R-:W2:Y:S01]  /*4990*/  LDSM.16.M88.4 R12, [R184+0x5800] ;  /* 0x00580000b80c783b */ /* 0x008ea20000000200 */
[----:B------:R-:W-:Y:S01]  /*49a0*/  I2F R29, R29 ;  /* 0x0000001d001d7306 */ /* 0x000fe20000201400 */
[----:B------:R-:W-:-:S04]  /*49b0*/  DEPBAR.LE SB0, 0x0 ;  /* 0x000080000000791a */ /* 0x000fc80000000000 */
[C---:B------:R-:W-:Y:S01]  /*49c0*/  HMMA.16816.F32 R40, R32.reuse, R16, R40 ;  /* 0x000000102028723c */ /* 0x040fe20000001828 */
[C---:B-1----:R-:W-:Y:S02]  /*49d0*/  IMAD.IADD R23, R62.reuse, 0x1, -R91 ;  /* 0x000000013e177824 */ /* 0x042fe400078e0a5b */
[----:B------:R1:W3:Y:S04]  /*49e0*/  I2F R10, R4 ;  /* 0x00000004000a7306 */ /* 0x0002e80000201400 */
[----:B------:R-:W-:Y:S01]  /*49f0*/  FSEL R16, R9, -INF , !P1 ;  /* 0xff80000009107808 */ /* 0x000fe20004800000 */
[----:B------:R-:W-:Y:S01]  /*4a00*/  IMAD.MOV.U32 R9, RZ, RZ, R8 ;  /* 0x000000ffff097224 */ /* 0x000fe200078e0008 */
[----:B------:R-:W-:Y:S01]  /*4a10*/  IABS R28, R23 ;  /* 0x00000017001c7213 */ /* 0x000fe20000000000 */
[----:B------:R-:W-:Y:S01]  /*4a20*/  HMMA.16816.F32 R68, R32, R18, R68 ;  /* 0x000000122044723c */ /* 0x000fe20000001844 */
[----:B------:R-:W-:Y:S01]  /*4a30*/  FSEL R23, R25, -INF , !P2 ;  /* 0xff80000019177808 */ /* 0x000fe20005000000 */
[----:B------:R-:W-:Y:S01]  /*4a40*/  I2F R107, R107 ;  /* 0x0000006b006b7306 */ /* 0x000fe20000201400 */
[----:B------:R-:W-:Y:S01]  /*4a50*/  FSEL R25, R11, -INF , !P1 ;  /* 0xff8000000b197808 */ /* 0x000fe20004800000 */
[----:B------:R-:W-:Y:S01]  /*4a60*/  IMAD.IADD R11, R62, 0x1, -R101 ;  /* 0x000000013e0b7824 */ /* 0x000fe200078e0a65 */
[-C--:B------:R-:W-:Y:S01]  /*4a70*/  ISETP.GE.AND P2, PT, R91, R144.reuse, PT ;  /* 0x000000905b00720c */ /* 0x080fe20003f46270 */
[C---:B------:R-:W-:Y:S01]  /*4a80*/  FFMA.FTZ R8, -R0.reuse, R65, R48 ;  /* 0x0000004100087223 */ /* 0x040fe20000010130 */
[----:B------:R-:W-:Y:S01]  /*4a90*/  ISETP.GE.AND P1, PT, R99, R144, PT ;  /* 0x000000906300720c */ /* 0x000fe20003f26270 */
[----:B----4-:R-:W-:-:S02]  /*4aa0*/  FFMA.FTZ R17, -R0, R53, R50 ;  /* 0x0000003500117223 */ /* 0x010fc40000010132 */
[----:B-1----:R-:W-:Y:S01]  /*4ab0*/  IMAD.IADD R4, R62, 0x1, -R97 ;  /* 0x000000013e047824 */ /* 0x002fe200078e0a61 */
[----:B------:R-:W-:Y:S01]  /*4ac0*/  I2F R31, R28 ;  /* 0x0000001c001f7306 */ /* 0x000fe20000201400 */
[----:B------:R-:W-:Y:S01]  /*4ad0*/  FSEL R8, R8, -INF , !P6 ;  /* 0xff80000008087808 */ /* 0x000fe20007000000 */
[C---:B------:R-:W-:Y:S01]  /*4ae0*/  FFMA.FTZ R45, -R0.reuse, R60, R45 ;  /* 0x0000003c002d7223 */ /* 0x040fe2000001012d */
[----:B------:R-:W-:Y:S01]  /*4af0*/  FSEL R17, R17, -INF , !P6 ;  /* 0xff80000011117808 */ /* 0x000fe20007000000 */
[C---:B---3--:R-:W-:Y:S01]  /*4b00*/  FFMA.FTZ R47, -R0.reuse, R10, R47 ;  /* 0x0000000a002f7223 */ /* 0x048fe2000001012f */
[----:B------:R-:W-:Y:S01]  /*4b10*/  IABS R4, R4 ;  /* 0x0000000400047213 */ /* 0x000fe20000000000 */
[C---:B------:R-:W-:Y:S01]  /*4b20*/  FFMA.FTZ R40, -R0.reuse, R79, R40 ;  /* 0x0000004f00287223 */ /* 0x040fe20000010128 */
[----:B------:R-:W-:Y:S01]  /*4b30*/  ISETP.GE.AND P6, PT, R97, R144, PT ;  /* 0x000000906100720c */ /* 0x000fe20003fc6270 */
[----:B------:R1:W3:Y:S01]  /*4b40*/  I2F R28, R9 ;  /* 0x00000009001c7306 */ /* 0x0002e20000201400 */
[C---:B------:R-:W-:Y:S01]  /*4b50*/  FFMA.FTZ R41, -R0.reuse, R66, R41 ;  /* 0x0000004200297223 */ /* 0x040fe20000010129 */
[----:B------:R-:W-:Y:S01]  /*4b60*/  FSEL R10, R45, -INF , !P3 ;  /* 0xff8000002d0a7808 */ /* 0x000fe20005800000 */
[----:B------:R-:W-:Y:S01]  /*4b70*/  IMAD.MOV.U32 R19, RZ, RZ, R4 ;  /* 0x000000ffff137224 */ /* 0x000fe200078e0004 */
[----:B------:R-:W-:Y:S01]  /*4b80*/  IABS R4, R11 ;  /* 0x0000000b00047213 */ /* 0x000fe20000000000 */
[C---:B--2---:R-:W-:Y:S01]  /*4b90*/  HMMA.16816.F32 R72, R32.reuse, R12, R72 ;  /* 0x0000000c2048723c */ /* 0x044fe20000001848 */
[----:B------:R-:W-:Y:S01]  /*4ba0*/  FFMA.FTZ R68, -R0, R89, R68 ;  /* 0x0000005900447223 */ /* 0x000fe20000010144 */
[----:B------:R-:W-:Y:S01]  /*4bb0*/  FSEL R170, R40, -INF , !P2 ;  /* 0xff80000028aa7808 */ /* 0x000fe20005000000 */
[----:B------:R-:W-:Y:S01]  /*4bc0*/  I2F R113, R113 ;  /* 0x0000007100717306 */ /* 0x000fe20000201400 */
[----:B------:R-:W-:Y:S01]  /*4bd0*/  IMAD.MOV.U32 R18, RZ, RZ, R4 ;  /* 0x000000ffff127224 */ /* 0x000fe200078e0004 */
[----:B------:R-:W-:Y:S01]  /*4be0*/  FSEL R164, R41, -INF , !P1 ;  /* 0xff80000029a47808 */ /* 0x000fe20004800000 */
[----:B------:R-:W-:Y:S01]  /*4bf0*/  FFMA.FTZ R4, -R0, R77, R44 ;  /* 0x0000004d00047223 */ /* 0x000fe2000001012c */
[----:B------:R-:W-:Y:S01]  /*4c00*/  FSEL R162, R68, -INF , !P6 ;  /* 0xff80000044a27808 */ /* 0x000fe20007000000 */
[C---:B------:R-:W-:Y:S01]  /*4c10*/  FFMA.FTZ R13, -R0.reuse, R27, R51 ;  /* 0x0000001b000d7223 */ /* 0x040fe20000010133 */
[----:B------:R-:W-:Y:S01]  /*4c20*/  HMMA.16816.F32 R56, R32, R14, R56 ;  /* 0x0000000e2038723c */ /* 0x000fe20000001838 */
[----:B------:R-:W-:Y:S01]  /*4c30*/  FFMA.FTZ R12, -R0, R52, R49 ;  /* 0x00000034000c7223 */ /* 0x000fe20000010131 */
[----:B------:R-:W2:Y:S01]  /*4c40*/  I2F R19, R19 ;  /* 0x0000001300137306 */ /* 0x000ea20000201400 */
[----:B-1----:R-:W-:Y:S01]  /*4c50*/  IMAD.IADD R9, R62, 0x1, -R105 ;  /* 0x000000013e097824 */ /* 0x002fe200078e0a69 */
[----:B------:R-:W-:Y:S01]  /*4c60*/  FSEL R13, R13, -INF , !P5 ;  /* 0xff8000000d0d7808 */ /* 0x000fe20006800000 */
[----:B---3--:R-:W-:Y:S01]  /*4c70*/  FFMA.FTZ R43, -R0, R28, R43 ;  /* 0x0000001c002b7223 */ /* 0x008fe2000001012b */
[----:B------:R-:W-:Y:S01]  /*4c80*/  FSEL R12, R12, -INF , !P5 ;  /* 0xff8000000c0c7808 */ /* 0x000fe20006800000 */
[C---:B------:R-:W-:Y:S01]  /*4c90*/  FFMA.FTZ R31, -R0.reuse, R31, R42 ;  /* 0x0000001f001f7223 */ /* 0x040fe2000001012a */
[----:B------:R-:W-:Y:S01]  /*4ca0*/  IABS R11, R9 ;  /* 0x00000009000b7213 */ /* 0x000fe20000000000 */
[----:B------:R-:W-:Y:S01]  /*4cb0*/  FFMA.FTZ R9, -R0, R29, R46 ;  /* 0x0000001d00097223 */ /* 0x000fe2000001012e */
[----:B------:R-:W1:Y:S01]  /*4cc0*/  I2F R18, R18 ;  /* 0x0000001200127306 */ /* 0x000e620000201400 */
[----:B------:R-:W-:Y:S01]  /*4cd0*/  IMAD.IADD R29, R62, 0x1, -R103 ;  /* 0x000000013e1d7824 */ /* 0x000fe200078e0a67 */
[----:B------:R-:W-:Y:S01]  /*4ce0*/  FSEL R4, R4, -INF , !P4 ;  /* 0xff80000004047808 */ /* 0x000fe20006000000 */
[----:B------:R-:W-:Y:S01]  /*4cf0*/  IMAD.MOV.U32 R27, RZ, RZ, R11 ;  /* 0x000000ffff1b7224 */ /* 0x000fe200078e000b */
[----:B------:R-:W-:Y:S01]  /*4d00*/  FSEL R9, R9, -INF , !P4 ;  /* 0xff80000009097808 */ /* 0x000fe20006000000 */
[----:B------:R-:W-:Y:S01]  /*4d10*/  FFMA.FTZ R69, -R0, R76, R69 ;  /* 0x0000004c00457223 */ /* 0x000fe20000010145 */
[----:B------:R-:W-:Y:S01]  /*4d20*/  IABS R11, R29 ;  /* 0x0000001d000b7213 */ /* 0x000fe20000000000 */
[C---:B------:R-:W-:Y:S01]  /*4d30*/  IMAD.IADD R29, R62.reuse, 0x1, -R111 ;  /* 0x000000013e1d7824 */ /* 0x040fe200078e0a6f */
[----:B------:R-:W-:Y:S01]  /*4d40*/  FSEL R167, R31, -INF , !P2 ;  /* 0xff8000001fa77808 */ /* 0x000fe20005000000 */
[----:B------:R-:W-:Y:S01]  /*4d50*/  IMAD.IADD R62, R62, 0x1, -R109 ;  /* 0x000000013e3e7824 */ /* 0x000fe200078e0a6d */
[----:B------:R-:W3:Y:S01]  /*4d60*/  I2F R27, R27 ;  /* 0x0000001b001b7306 */ /* 0x000ee20000201400 */
[C---:B--2---:R-:W-:Y:S01]  /*4d70*/  FFMA.FTZ R19, -R0.reuse, R19, R70 ;  /* 0x0000001300137223 */ /* 0x044fe20000010146 */
[----:B------:R-:W-:Y:S01]  /*4d80*/  IABS R29, R29 ;  /* 0x0000001d001d7213 */ /* 0x000fe20000000000 */
[C---:B------:R-:W-:Y:S01]  /*4d90*/  FFMA.FTZ R72, -R0.reuse, R107, R72 ;  /* 0x0000006b00487223 */ /* 0x040fe20000010148 */
[----:B------:R-:W-:Y:S01]  /*4da0*/  IABS R62, R62 ;  /* 0x0000003e003e7213 */ /* 0x000fe20000000000 */
[C---:B------:R-:W-:Y:S01]  /*4db0*/  FFMA.FTZ R64, -R0.reuse, R64, R73 ;  /* 0x0000004000407223 */ /* 0x040fe20000010149 */
[----:B------:R-:W-:Y:S01]  /*4dc0*/  FSEL R175, R19, -INF , !P6 ;  /* 0xff80000013af7808 */ /* 0x000fe20007000000 */
[----:B------:R-:W-:Y:S01]  /*4dd0*/  FFMA.FTZ R56, -R0, R113, R56 ;  /* 0x0000007100387223 */ /* 0x000fe20000010138 */
[----:B------:R2:W4:Y:S01]  /*4de0*/  I2F R14, R11 ;  /* 0x0000000b000e7306 */ /* 0x0005220000201400 */
[----:B------:R-:W-:Y:S01]  /*4df0*/  ISETP.GE.AND P6, PT, R134, 0x2, PT ;  /* 0x000000028600780c */ /* 0x000fe20003fc6270 */
[C---:B------:R-:W-:Y:S01]  /*4e00*/  FFMA.FTZ R57, -R0.reuse, R78, R57 ;  /* 0x0000004e00397223 */ /* 0x040fe20000010139 */
[----:B------:R-:W-:Y:S01]  /*4e10*/  FSEL R209, R43, -INF , !P1 ;  /* 0xff8000002bd17808 */ /* 0x000fe20004800000 */
[----:B-1----:R-:W-:Y:S01]  /*4e20*/  FFMA.FTZ R18, -R0, R18, R71 ;  /* 0x0000001200127223 */ /* 0x002fe20000010147 */
[----:B------:R-:W-:-:S02]  /*4e30*/  ISETP.GE.AND P5, PT, R101, R144, PT ;  /* 0x000000906500720c */ /* 0x000fc40003fa6270 */
[-C--:B------:R-:W-:Y:S01]  /*4e40*/  ISETP.GE.AND P4, PT, R105, R144.reuse, PT ;  /* 0x000000906900720c */ /* 0x080fe20003f86270 */
[----:B------:R-:W1:Y:S01]  /*4e50*/  I2F R15, R29 ;  /* 0x0000001d000f7306 */ /* 0x000e620000201400 */
[C---:B---3--:R-:W-:Y:S01]  /*4e60*/  FFMA.FTZ R27, -R0.reuse, R27, R74 ;  /* 0x0000001b001b7223 */ /* 0x048fe2000001014a */
[-C--:B------:R-:W-:Y:S02]  /*4e70*/  ISETP.GE.AND P2, PT, R111, R144.reuse, PT ;  /* 0x000000906f00720c */ /* 0x080fe40003f46270 */
[----:B------:R-:W-:Y:S02]  /*4e80*/  ISETP.GE.AND P1, PT, R109, R144, PT ;  /* 0x000000906d00720c */ /* 0x000fe40003f26270 */
[----:B------:R-:W-:Y:S02]  /*4e90*/  FSEL R168, R69, -INF , !P5 ;  /* 0xff80000045a87808 */ /* 0x000fe40006800000 */
[----:B------:R-:W3:Y:S01]  /*4ea0*/  I2F R28, R62 ;  /* 0x0000003e001c7306 */ /* 0x000ee20000201400 */
[----:B--2---:R-:W-:Y:S01]  /*4eb0*/  FSEL R11, R47, -INF , !P3 ;  /* 0xff8000002f0b7808 */ /* 0x004fe20005800000 */
[----:B----4-:R-:W-:Y:S01]  /*4ec0*/  FFMA.FTZ R14, -R0, R14, R75 ;  /* 0x0000000e000e7223 */ /* 0x010fe2000001014b */
[----:B------:R-:W-:-:S02]  /*4ed0*/  ISETP.GE.AND P3, PT, R103, R144, PT ;  /* 0x000000906700720c */ /* 0x000fc40003f66270 */
[----:B------:R-:W-:Y:S02]  /*4ee0*/  FSEL R171, R18, -INF , !P5 ;  /* 0xff80000012ab7808 */ /* 0x000fe40006800000 */
[----:B------:R-:W-:Y:S01]  /*4ef0*/  FSEL R174, R72, -INF , !P4 ;  /* 0xff80000048ae7808 */ /* 0x000fe20006000000 */
[----:B-1----:R-:W-:Y:S01]  /*4f00*/  FFMA.FTZ R15, -R0, R15, R58 ;  /* 0x0000000f000f7223 */ /* 0x002fe2000001013a */
[----:B------:R-:W-:Y:S02]  /*4f10*/  FSEL R169, R27, -INF , !P4 ;  /* 0xff8000001ba97808 */ /* 0x000fe40006000000 */
[----:B------:R-:W-:Y:S02]  /*4f20*/  FSEL R172, R64, -INF , !P3 ;  /* 0xff80000040ac7808 */ /* 0x000fe40005800000 */
[----:B------:R-:W-:Y:S02]  /*4f30*/  FSEL R143, R14, -INF , !P3 ;  /* 0xff8000000e8f7808 */ /* 0x000fe40005800000 */
[----:B------:R-:W-:Y:S01]  /*4f40*/  FSEL R142, R56, -INF , !P2 ;  /* 0xff800000388e7808 */ /* 0x000fe20005000000 */
[----:B---3--:R-:W-:Y:S01]  /*4f50*/  FFMA.FTZ R28, -R0, R28, R59 ;  /* 0x0000001c001c7223 */ /* 0x008fe2000001013b */
[----:B------:R-:W-:-:S02]  /*4f60*/  FSEL R141, R15, -INF , !P2 ;  /* 0xff8000000f8d7808 */ /* 0x000fc40005000000 */
[----:B------:R-:W-:Y:S02]  /*4f70*/  FSEL R140, R57, -INF , !P1 ;  /* 0xff800000398c7808 */ /* 0x000fe40004800000 */
[----:B------:R-:W-:Y:S01]  /*4f80*/  FSEL R165, R28, -INF , !P1 ;  /* 0xff8000001ca57808 */ /* 0x000fe20004800000 */
[----:B------:R-:W-:Y:S06]  /*4f90*/  BAR.SYNC.DEFER_BLOCKING 0x0 ;  /* 0x0000000000007b1d */ /* 0x000fec0000010000 */
[----:B------:R-:W-:Y:S05]  /*4fa0*/  @!P6 BRA `(.L_x_3418) ;  /* 0x00000b700000e947 */ /* 0x000fea0003800000 */
[----:B------:R-:W-:Y:S05]  /*4fb0*/  @!P0 BRA `(.L_x_3419) ;  /* 0x0000039000008947 */ /* 0x000fea0003800000 */
[----:B------:R-:W1:Y:S01]  /*4fc0*/  I2F.RP R18, R85 ;  /* 0x0000005500127306 */ /* 0x000e620000209400 */
[----:B------:R-:W-:-:S02]  /*4fd0*/  IADD3 R27, R6, -0x80, RZ ;  /* 0xffffff80061b7810 */ /* 0x000fc40007ffe0ff */
[----:B------:R-:W-:Y:S02]  /*4fe0*/  IABS R15, R7 ;  /* 0x00000007000f7213 */ /* 0x000fe40000000000 */
[----:B------:R-:W-:-:S04]  /*4ff0*/  LOP3.LUT R7, R7, c[0x0][0x2d0], RZ, 0x3c, !PT ;  /* 0x0000b40007077a12 */ /* 0x000fc800078e3cff */
[----:B------:R-:W-:Y:S01]  /*5000*/  ISETP.GE.AND P3, PT, R7, RZ, PT ;  /* 0x000000ff0700720c */ /* 0x000fe20003f66270 */
        /* <DEDUP_REMOVED lines=52> */
.L_x_3419:
[----:B------:R-:W-:-:S04]  /*5350*/  LEA R19, -R84, RZ, 0x6 ;  /* 0x000000ff54137211 */ /* 0x000fc800078e31ff */
[----:B------:R-:W-:Y:S02]  /*5360*/  SHF.R.S32.HI R28, RZ, 0x1f, R19 ;  /* 0x0000001fff1c7819 */ /* 0x000fe40000011413 */
.L_x_3420:
        /* <DEDUP_REMOVED lines=119> */
.L_x_3422:
[----:B------:R-:W-:Y:S05]  /*5ae0*/  BSYNC B0 ;  /* 0x0000000000007941 */ /* 0x000fea0003800000 */
.L_x_3421:
[----:B------:R-:W0:Y:S01]  /*5af0*/  LDGDEPBAR ;  /* 0x00000000000079af */ /* 0x000e220000000000 */
[----:B------:R-:W-:-:S04]  /*5b00*/  IADD3 R146, P1, R19, R146, RZ ;  /* 0x0000009213927210 */ /* 0x000fc80007f3e0ff */
[----:B------:R-:W-:Y:S02]  /*5b10*/  IADD3.X R135, R28, R135, RZ, P1, !PT ;  /* 0x000000871c877210 */ /* 0x000fe40000ffe4ff */
.L_x_3418:
        /* <DEDUP_REMOVED lines=31> */
[----:B--2---:R-:W2:Y:S03]  /*5d10*/  SHFL.BFLY PT, R6, R15, 0x2, 0x1f ;  /* 0x0c401f000f067f89 */ /* 0x004ea600000e0000 */
[-C--:B------:R-:W-:Y:S01]  /*5d20*/  LEA R189, R3, R192.reuse, 0x1 ;  /* 0x000000c003bd7211 */ /* 0x080fe200078e08ff */
[----:B------:R-:W3:Y:S01]  /*5d30*/  SHFL.BFLY PT, R7, R14, 0x2, 0x1f ;  /* 0x0c401f000e077f89 */ /* 0x000ee200000e0000 */
[----:B------:R-:W-:-:S03]  /*5d40*/  LEA R190, R5, R192, 0x1 ;  /* 0x000000c005be7211 */ /* 0x000fc600078e08ff */
[----:B------:R-:W-:Y:S01]  /*5d50*/  LDSM.16.MT88.4 R64, [R192+0xe000] ;  /* 0x00e00000c040783b */ /* 0x000fe20000004200 */
[----:B------:R-:W-:-:S03]  /*5d60*/  LEA R188, R3, R190, 0x1 ;  /* 0x000000be03bc7211 */ /* 0x000fc600078e08ff */
[----:B------:R-:W-:Y:S04]  /*5d70*/  LDSM.16.MT88.4 R80, [R189+0xe000] ;  /* 0x00e00000bd50783b */ /* 0x000fe80000004200 */
[----:B------:R-:W-:Y:S04]  /*5d80*/  LDSM.16.MT88.4 R124, [R192+0xc000] ;  /* 0x00c00000c07c783b */ /* 0x000fe80000004200 */
[----:B-1----:R-:W-:Y:S01]  /*5d90*/  LDSM.16.MT88.4 R40, [R190+0xc000] ;  /* 0x00c00000be28783b */ /* 0x002fe20000004200 */
[----:B--2---:R-:W-:-:S03]  /*5da0*/  FMNMX.FTZ R6, R15, R6, !PT ;  /* 0x000000060f067209 */ /* 0x004fc60007810000 */
[----:B------:R-:W-:Y:S01]  /*5db0*/  LDSM.16.MT88.4 R48, [R189+0xc000] ;  /* 0x00c00000bd30783b */ /* 0x000fe20000004200 */
[----:B---3--:R-:W-:-:S03]  /*5dc0*/  FMNMX.FTZ R7, R14, R7, !PT ;  /* 0x000000070e077209 */ /* 0x008fc60007810000 */
        /* <DEDUP_REMOVED lines=28> */
[----:B------:R-:W-:-:S02]  /*5f90*/  FFMA.FTZ R160, R23, c[0x0][0x23c], -R166 ;  /* 0x00008f0017a07a23 */ /* 0x000fc400000108a6 */
[--C-:B------:R-:W-:Y:S01]  /*5fa0*/  FFMA.FTZ R153, R25, c[0x0][0x23c], -R166.reuse ;  /* 0x00008f0019997a23 */ /* 0x100fe200000108a6 */
[----:B------:R-:W1:Y:S01]  /*5fb0*/  MUFU.EX2 R156, R156 ;  /* 0x0000009c009c7308 */ /* 0x000e620000000800 */
[--C-:B------:R-:W-:Y:S01]  /*5fc0*/  FFMA.FTZ R148, R4, c[0x0][0x23c], -R173.reuse ;  /* 0x00008f0004947a23 */ /* 0x100fe200000108ad */
[----:B------:R-:W-:Y:S01]  /*5fd0*/  LDSM.16.MT88.4 R20, [R192+0xc800] ;  /* 0x00c80000c014783b */ /* 0x000fe20000004200 */
[--C-:B------:R-:W-:Y:S02]  /*5fe0*/  FFMA.FTZ R154, R8, c[0x0][0x23c], -R173.reuse ;  /* 0x00008f00089a7a23 */ /* 0x100fe400000108ad */
[----:B------:R-:W-:Y:S01]  /*5ff0*/  FFMA.FTZ R3, R10, c[0x0][0x23c], -R173 ;  /* 0x00008f000a037a23 */ /* 0x000fe200000108ad */
[----:B------:R-:W2:Y:S01]  /*6000*/  LDSM.16.MT88.4 R4, [R188+0x10000] ;  /* 0x01000000bc04783b */ /* 0x000ea20000004200 */
[--C-:B------:R-:W-:Y:S01]  /*6010*/  FFMA.FTZ R152, R17, c[0x0][0x23c], -R166.reuse ;  /* 0x00008f0011987a23 */ /* 0x100fe200000108a6 */
[----:B------:R-:W-:Y:S01]  /*6020*/  MUFU.EX2 R155, R155 ;  /* 0x0000009b009b7308 */ /* 0x000fe20000000800 */
[--C-:B------:R-:W-:Y:S01]  /*6030*/  FFMA.FTZ R151, R9, c[0x0][0x23c], -R166.reuse ;  /* 0x00008f0009977a23 */ /* 0x100fe200000108a6 */
[----:B------:R-:W-:Y:S01]  /*6040*/  LDSM.16.MT88.4 R16, [R189+0xe800] ;  /* 0x00e80000bd10783b */ /* 0x000fe20000004200 */
[----:B------:R-:W-:-:S02]  /*6050*/  FFMA.FTZ R2, R11, c[0x0][0x23c], -R166 ;  /* 0x00008f000b027a23 */ /* 0x000fc400000108a6 */
[--C-:B------:R-:W-:Y:S01]  /*6060*/  FFMA.FTZ R149, R12, c[0x0][0x23c], -R173.reuse ;  /* 0x00008f000c957a23 */ /* 0x100fe200000108ad */
[----:B------:R-:W2:Y:S01]  /*6070*/  LDSM.16.MT88.4 R8, [R192+0xe800] ;  /* 0x00e80000c008783b */ /* 0x000ea20000004200 */
[----:B------:R-:W-:Y:S01]  /*6080*/  FFMA.FTZ R147, R13, c[0x0][0x23c], -R166 ;  /* 0x00008f000d937a23 */ /* 0x000fe200000108a6 */
[----:B------:R-:W3:Y:S01]  /*6090*/  MUFU.EX2 R150, R150 ;  /* 0x0000009600967308 */ /* 0x000ee20000000800 */
[----:B-1----:R-:W-:Y:S01]  /*60a0*/  F2FP.PACK_AB R112, R156, R157 ;  /* 0x0000009d9c70723e */ /* 0x002fe200000000ff */
[----:B------:R-:W1:Y:S01]  /*60b0*/  LDSM.16.MT88.4 R12, [R188+0xe800] ;  /* 0x00e80000bc0c783b */ /* 0x000e620000004200 */
        /* <DEDUP_REMOVED lines=16> */
[--C-:B------:R-:W-:Y:S02]  /*61c0*/  FFMA.FTZ R169, R169, c[0x0][0x23c], -R166.reuse ;  /* 0x00008f00a9a97a23 */ /* 0x100fe400000108a6 */
[--C-:B------:R-:W-:Y:S02]  /*61d0*/  FFMA.FTZ R214, R143, c[0x0][0x23c], -R166.reuse ;  /* 0x00008f008fd67a23 */ /* 0x100fe400000108a6 */
[----:B------:R-:W-:Y:S01]  /*61e0*/  FFMA.FTZ R209, R141, c[0x0][0x23c], -R166 ;  /* 0x00008f008dd17a23 */ /* 0x000fe200000108a6 */
        /* <DEDUP_REMOVED lines=36> */
[C---:B------:R-:W-:Y:S02]  /*6430*/  HMMA.16816.F32 R100, R112.reuse, R104, RZ ;  /* 0x000000687064723c */ /* 0x040fe400000018ff */
[----:B------:R-:W5:Y:S06]  /*6440*/  MUFU.EX2 R168, R168 ;  /* 0x000000a800a87308 */ /* 0x000f6c0000000800 */
[C---:B--2---:R-:W-:Y:S02]  /*6450*/  HMMA.16816.F32 R108, R112.reuse, R120, RZ ;  /* 0x00000078706c723c */ /* 0x044fe400000018ff */
        /* <DEDUP_REMOVED lines=42> */
[C---:B------:R-:W-:Y:S08]  /*6700*/  HMMA.16816.F32 R84, R4.reuse, R12, R84 ;  /* 0x0000000c0454723c */ /* 0x040ff00000001854 */
        /* <DEDUP_REMOVED lines=114> */
[----:B------:R-:W1:Y:S01]  /*6e30*/  S2R R2, SR_TID.X ;  /* 0x0000000000027919 */ /* 0x000e620000002100 */
[----:B------:R-:W-:Y:S01]  /*6e40*/  ULDC UR4, c[0x0][0x1a0] ;  /* 0x0000680000047ab9 */ /* 0x000fe20000000800 */
[----:B------:R-:W-:Y:S01]  /*6e50*/  IADD3 R218, R134, -0x2, RZ ;  /* 0xfffffffe86da7810 */ /* 0x000fe20007ffe0ff */
[----:B------:R-:W-:Y:S01]  /*6e60*/  ULEA UR4, -UR4, URZ, 0x6 ;  /* 0x0000003f04047291 */ /* 0x000fe2000f8e313f */
[----:B------:R-:W-:Y:S01]  /*6e70*/  IMAD.MOV.U32 R135, RZ, RZ, R132 ;  /* 0x000000ffff877224 */ /* 0x000fe200078e0084 */
[----:B------:R-:W-:-:S02]  /*6e80*/  ULDC.64 UR6, c[0x0][0x118] ;  /* 0x0000460000067ab9 */ /* 0x000fc40000000a00 */
[----:B------:R-:W-:Y:S02]  /*6e90*/  USHF.R.S32.HI UR5, URZ, 0x1f, UR4 ;  /* 0x0000001f3f057899 */ /* 0x000fe40008011404 */
[----:B------:R-:W-:-:S04]  /*6ea0*/  MOV R214, UR4 ;  /* 0x0000000400d67c02 */ /* 0x000fc80008000f00 */
[----:B------:R-:W-:Y:S01]  /*6eb0*/  IMAD.U32 R209, RZ, RZ, UR5 ;  /* 0x00000005ffd17e24 */ /* 0x000fe2000f8e00ff */
[----:B-1----:R-:W-:-:S05]  /*6ec0*/  LOP3.LUT R2, R2, 0x3, RZ, 0xc0, !PT ;  /* 0x0000000302027812 */ /* 0x002fca00078ec0ff */
[----:B------:R-:W-:Y:S02]  /*6ed0*/  IMAD R215, R2, -0x2, R145 ;  /* 0xfffffffe02d77824 */ /* 0x000fe400078e0291 */
[----:B------:R-:W-:-:S03]  /*6ee0*/  IMAD.MOV.U32 R2, RZ, RZ, R133 ;  /* 0x000000ffff027224 */ /* 0x000fc600078e0085 */
[----:B------:R-:W-:Y:S02]  /*6ef0*/  IADD3 R215, R144, R215, -R207 ;  /* 0x000000d790d77210 */ /* 0x000fe40007ffe8cf */
.L_x_3427:
        /* <DEDUP_REMOVED lines=64> */
.L_x_3424:
        /* <DEDUP_REMOVED lines=42> */
[CC--:B------:R-:W-:Y:S01]  /*75a0*/  @!P4 LEA R236, P2, R3.reuse, R222.reuse, 0x1 ;  /* 0x000000de03ecc211 */ /* 0x0c0fe200078408ff */
        /* <DEDUP_REMOVED lines=16> */
[----:B------:R-:W-:Y:S01]  /*76b0*/  ISETP.GE.AND P1, PT, R218, 0x1, PT ;  /* 0x00000001da00780c */ /* 0x000fe20003f26270 */
[----:B------:R-:W-:Y:S02]  /*76c0*/  IMAD.MOV.U32 R221, RZ, RZ, R133 ;  /* 0x000000ffffdd7224 */ /* 0x000fe400078e0085 */
        /* <DEDUP_REMOVED lines=37> */
[----:B------:R-:W-:Y:S04]  /*7920*/  LDSM.16.M88.4 R156, [R196] ;  /* 0x00000000c49c783b */ /* 0x000fe80000000200 */
        /* <DEDUP_REMOVED lines=219> */
.L_x_3426:
        /* <DEDUP_REMOVED lines=23> */
[C---:B------:R-:W-:Y:S01]  /*8850*/  IMAD.X R132, R204.reuse, 0x1, R132, P6 ;  /* 0x00000001cc847824 */ /* 0x040fe200030e0684 */
        /* <DEDUP_REMOVED lines=65> */
.L_x_3425:
[----:B-1----:R-:W-:Y:S01]  /*8c70*/  IMAD R148, R218, -0x40, R215 ;  /* 0xffffffc0da947824 */ /* 0x002fe200078e02d7 */
[----:B------:R-:W-:Y:S04]  /*8c80*/  LDSM.16.MT88.4 R152, [R190+0xe800] ;  /* 0x00e80000be98783b */ /* 0x000fe80000004200 */
[C---:B------:R-:W-:Y:S02]  /*8c90*/  IADD3 R149, R148.reuse, 0x8, RZ ;  /* 0x0000000894957810 */ /* 0x040fe40007ffe0ff */
[----:B------:R-:W-:Y:S02]  /*8ca0*/  IADD3 R144, R148, -0x1, RZ ;  /* 0xffffffff94907810 */ /* 0x000fe40007ffe0ff */
[----:B------:R-:W-:Y:S01]  /*8cb0*/  ISETP.GE.AND P2, PT, R149, RZ, PT ;  /* 0x000000ff9500720c */ /* 0x000fe20003f46270 */
[----:B------:R-:W-:Y:S01]  /*8cc0*/  LDSM.16.MT88.4 R156, [R189+0xe800] ;  /* 0x00e80000bd9c783b */ /* 0x000fe20000004200 */
[----:B------:R-:W-:Y:S02]  /*8cd0*/  ISETP.GE.AND P1, PT, R144, RZ, PT ;  /* 0x000000ff9000720c */ /* 0x000fe40003f26270 */
[C---:B------:R-:W-:Y:S02]  /*8ce0*/  IADD3 R146, R148.reuse, 0x7, RZ ;  /* 0x0000000794927810 */ /* 0x040fe40007ffe0ff */
[C---:B------:R-:W-:Y:S02]  /*8cf0*/  IADD3 R147, R148.reuse, -0x8, RZ ;  /* 0xfffffff894937810 */ /* 0x040fe40007ffe0ff */
[C---:B------:R-:W-:Y:S02]  /*8d00*/  IADD3 R142, R148.reuse, -0x9, RZ ;  /* 0xfffffff7948e7810 */ /* 0x040fe40007ffe0ff */
[C---:B------:R-:W-:Y:S02]  /*8d10*/  IADD3 R145, R148.reuse, -0x10, RZ ;  /* 0xfffffff094917810 */ /* 0x040fe40007ffe0ff */
[C---:B------:R-:W-:Y:S02]  /*8d20*/  IADD3 R140, R148.reuse, -0x11, RZ ;  /* 0xffffffef948c7810 */ /* 0x040fe40007ffe0ff */
[C---:B------:R-:W-:Y:S02]  /*8d30*/  @!P2 IADD3 R149, -R148.reuse, -0x8, RZ ;  /* 0xfffffff89495a810 */ /* 0x040fe40007ffe1ff */
[----:B------:R-:W-:Y:S02]  /*8d40*/  @!P1 IADD3 R144, -R148, 0x1, RZ ;  /* 0x0000000194909810 */ /* 0x000fe40007ffe1ff */
[----:B------:R-:W-:Y:S02]  /*8d50*/  ISETP.GE.AND P2, PT, R146, RZ, PT ;  /* 0x000000ff9200720c */ /* 0x000fe40003f46270 */
[----:B------:R-:W-:Y:S01]  /*8d60*/  ISETP.GE.AND P1, PT, R147, RZ, PT ;  /* 0x000000ff9300720c */ /* 0x000fe20003f26270 */
[----:B------:R-:W-:Y:S01]  /*8d70*/  I2F R149, R149 ;  /* 0x0000009500957306 */ /* 0x000fe20000201400 */
[C---:B------:R-:W-:Y:S02]  /*8d80*/  IADD3 R141, R148.reuse, -0x18, RZ ;  /* 0xffffffe8948d7810 */ /* 0x040fe40007ffe0ff */
[C---:B------:R-:W-:Y:S02]  /*8d90*/  IADD3 R136, R148.reuse, -0x19, RZ ;  /* 0xffffffe794887810 */ /* 0x040fe40007ffe0ff */
[C---:B------:R-:W-:Y:S02]  /*8da0*/  IADD3 R139, R148.reuse, -0x20, RZ ;  /* 0xffffffe0948b7810 */ /* 0x040fe40007ffe0ff */
[----:B------:R-:W-:Y:S02]  /*8db0*/  IABS R151, R148 ;  /* 0x0000009400977213 */ /* 0x000fe40000000000 */
[C---:B------:R-:W-:Y:S01]  /*8dc0*/  IADD3 R134, R148.reuse, -0x21, RZ ;  /* 0xffffffdf94867810 */ /* 0x040fe20007ffe0ff */
[----:B------:R-:W-:Y:S01]  /*8dd0*/  I2F R144, R144 ;  /* 0x0000009000907306 */ /* 0x000fe20000201400 */
[C---:B------:R-:W-:Y:S02]  /*8de0*/  @!P2 IADD3 R146, -R148.reuse, -0x7, RZ ;  /* 0xfffffff99492a810 */ /* 0x040fe40007ffe1ff */
[----:B------:R-:W-:Y:S02]  /*8df0*/  @!P1 IADD3 R147, -R148, 0x8, RZ ;  /* 0x0000000894939810 */ /* 0x000fe40007ffe1ff */
[----:B------:R-:W-:Y:S02]  /*8e00*/  ISETP.GE.AND P2, PT, R142, RZ, PT ;  /* 0x000000ff8e00720c */ /* 0x000fe40003f46270 */
[----:B------:R-:W-:Y:S02]  /*8e10*/  ISETP.GE.AND P1, PT, R145, RZ, PT ;  /* 0x000000ff9100720c */ /* 0x000fe40003f26270 */
[C---:B------:R-:W-:Y:S01]  /*8e20*/  IADD3 R137, R148.reuse, -0x28, RZ ;  /* 0xffffffd894897810 */ /* 0x040fe20007ffe0ff */
[----:B------:R-:W-:Y:S01]  /*8e30*/  I2F R151, R151 ;  /* 0x0000009700977306 */ /* 0x000fe20000201400 */
[C---:B------:R-:W-:Y:S02]  /*8e40*/  IADD3 R133, R148.reuse, -0x29, RZ ;  /* 0xffffffd794857810 */ /* 0x040fe40007ffe0ff */
[C---:B------:R-:W-:Y:S02]  /*8e50*/  IADD3 R3, R148.reuse, -0x30, RZ ;  /* 0xffffffd094037810 */ /* 0x040fe40007ffe0ff */
[C---:B------:R-:W-:Y:S02]  /*8e60*/  IADD3 R132, R148.reuse, -0x31, RZ ;  /* 0xffffffcf94847810 */ /* 0x040fe40007ffe0ff */
[C---:B------:R-:W-:Y:S02]  /*8e70*/  IADD3 R143, R148.reuse, -0x38, RZ ;  /* 0xffffffc8948f7810 */ /* 0x040fe40007ffe0ff */
[C---:B------:R-:W-:Y:S01]  /*8e80*/  @!P2 IADD3 R142, -R148.reuse, 0x9, RZ ;  /* 0x00000009948ea810 */ /* 0x040fe20007ffe1ff */
[----:B------:R-:W-:Y:S01]  /*8e90*/  I2F R146, R146 ;  /* 0x0000009200927306 */ /* 0x000fe20000201400 */
[----:B------:R-:W-:Y:S02]  /*8ea0*/  @!P1 IADD3 R145, -R148, 0x10, RZ ;  /* 0x0000001094919810 */ /* 0x000fe40007ffe1ff */
[----:B------:R-:W-:Y:S02]  /*8eb0*/  ISETP.GE.AND P2, PT, R140, RZ, PT ;  /* 0x000000ff8c00720c */ /* 0x000fe40003f46270 */
[----:B------:R-:W-:Y:S02]  /*8ec0*/  ISETP.GE.AND P1, PT, R141, RZ, PT ;  /* 0x000000ff8d00720c */ /* 0x000fe40003f26270 */
[----:B------:R-:W-:Y:S02]  /*8ed0*/  IADD3 R138, R148, -0x39, RZ ;  /* 0xffffffc7948a7810 */ /* 0x000fe40007ffe0ff */
[----:B------:R-:W-:Y:S01]  /*8ee0*/  ISETP.GE.AND P5, PT, R133, RZ, PT ;  /* 0x000000ff8500720c */ /* 0x000fe20003fa6270 */
[----:B------:R-:W-:Y:S01]  /*8ef0*/  I2F R147, R147 ;  /* 0x0000009300937306 */ /* 0x000fe20000201400 */
[----:B------:R-:W-:Y:S02]  /*8f00*/  ISETP.GE.AND P4, PT, R3, RZ, PT ;  /* 0x000000ff0300720c */ /* 0x000fe40003f86270 */
[----:B------:R-:W-:Y:S03]  /*8f10*/  ISETP.GE.AND P3, PT, R132, RZ, PT ;  /* 0x000000ff8400720c */ /* 0x000fe60003f66270 */
[C---:B------:R-:W-:Y:S02]  /*8f20*/  @!P2 IADD3 R140, -R148.reuse, 0x11, RZ ;  /* 0x00000011948ca810 */ /* 0x040fe40007ffe1ff */
[----:B------:R-:W-:Y:S02]  /*8f30*/  @!P1 IADD3 R141, -R148, 0x18, RZ ;  /* 0x00000018948d9810 */ /* 0x000fe40007ffe1ff */
[----:B------:R-:W-:Y:S01]  /*8f40*/  ISETP.GE.AND P2, PT, R136, RZ, PT ;  /* 0x000000ff8800720c */ /* 0x000fe20003f46270 */
[----:B------:R-:W-:Y:S01]  /*8f50*/  I2F R142, R142 ;  /* 0x0000008e008e7306 */ /* 0x000fe20000201400 */
[----:B------:R-:W-:Y:S02]  /*8f60*/  ISETP.GE.AND P1, PT, R139, RZ, PT ;  /* 0x000000ff8b00720c */ /* 0x000fe40003f26270 */
[C---:B------:R-:W-:Y:S02]  /*8f70*/  @!P5 IADD3 R133, -R148.reuse, 0x29, RZ ;  /* 0x000000299485d810 */ /* 0x040fe40007ffe1ff */
[C---:B------:R-:W-:Y:S02]  /*8f80*/  @!P4 IADD3 R3, -R148.reuse, 0x30, RZ ;  /* 0x000000309403c810 */ /* 0x040fe40007ffe1ff */
[C---:B------:R-:W-:Y:S03]  /*8f90*/  @!P3 IADD3 R132, -R148.reuse, 0x31, RZ ;  /* 0x000000319484b810 */ /* 0x040fe60007ffe1ff */
[----:B------:R-:W-:Y:S02]  /*8fa0*/  I2F R145, R145 ;  /* 0x0000009100917306 */ /* 0x000fe40000201400 */
[C---:B------:R-:W-:Y:S02]  /*8fb0*/  @!P2 IADD3 R136, -R148.reuse, 0x19, RZ ;  /* 0x000000199488a810 */ /* 0x040fe40007ffe1ff */
[----:B------:R-:W-:Y:S02]  /*8fc0*/  @!P1 IADD3 R139, -R148, 0x20, RZ ;  /* 0x00000020948b9810 */ /* 0x000fe40007ffe1ff */
[----:B------:R-:W-:Y:S02]  /*8fd0*/  ISETP.GE.AND P2, PT, R134, RZ, PT ;  /* 0x000000ff8600720c */ /* 0x000fe40003f46270 */
[----:B------:R-:W-:Y:S02]  /*8fe0*/  ISETP.GE.AND P1, PT, R137, RZ, PT ;  /* 0x000000ff8900720c */ /* 0x000fe40003f26270 */
[----:B------:R-:W-:Y:S09]  /*8ff0*/  I2F R140, R140 ;  /* 0x0000008c008c7306 */ /* 0x000ff20000201400 */
[C---:B------:R-:W-:Y:S01]  /*9000*/  @!P2 IADD3 R134, -R148.reuse, 0x21, RZ ;  /* 0x000000219486a810 */ /* 0x040fe20007ffe1ff */
[----:B------:R-:W-:Y:S01]  /*9010*/  I2F R141, R141 ;  /* 0x0000008d008d7306 */ /* 0x000fe20000201400 */
[----:B------:R-:W-:Y:S02]  /*9020*/  @!P1 IADD3 R137, -R148, 0x28, RZ ;  /* 0x0000002894899810 */ /* 0x000fe40007ffe1ff */
[----:B------:R-:W-:Y:S02]  /*9030*/  ISETP.GE.AND P2, PT, R143, RZ, PT ;  /* 0x000000ff8f00720c */ /* 0x000fe40003f46270 */
[----:B------:R-:W-:Y:S05]  /*9040*/  ISETP.GE.AND P1, PT, R138, RZ, PT ;  /* 0x000000ff8a00720c */ /* 0x000fea0003f26270 */
[----:B------:R-:W-:Y:S06]  /*9050*/  I2F R136, R136 ;  /* 0x0000008800887306 */ /* 0x000fec0000201400 */
[C---:B------:R-:W-:Y:S02]  /*9060*/  @!P2 IADD3 R143, -R148.reuse, 0x38, RZ ;  /* 0x00000038948fa810 */ /* 0x040fe40007ffe1ff */
[----:B------:R-:W-:Y:S02]  /*9070*/  @!P1 IADD3 R138, -R148, 0x39, RZ ;  /* 0x00000039948a9810 */ /* 0x000fe40007ffe1ff */
[----:B------:R-:W-:Y:S10]  /*9080*/  I2F R139, R139 ;  /* 0x0000008b008b7306 */ /* 0x000ff40000201400 */
[----:B------:R-:W-:Y:S10]  /*9090*/  I2F R134, R134 ;  /* 0x0000008600867306 */ /* 0x000ff40000201400 */
[----:B------:R-:W-:Y:S10]  /*90a0*/  I2F R137, R137 ;  /* 0x0000008900897306 */ /* 0x000ff40000201400 */
[----:B------:R-:W-:Y:S10]  /*90b0*/  I2F R133, R133 ;  /* 0x0000008500857306 */ /* 0x000ff40000201400 */
[----:B------:R-:W-:Y:S10]  /*90c0*/  I2F R3, R3 ;  /* 0x0000000300037306 */ /* 0x000ff40000201400 */
[----:B------:R-:W-:Y:S10]  /*90d0*/  I2F R132, R132 ;  /* 0x0000008400847306 */ /* 0x000ff40000201400 */
[----:B------:R-:W-:Y:S10]  /*90e0*/  I2F R143, R143 ;  /* 0x0000008f008f7306 */ /* 0x000ff40000201400 */
[----:B------:R-:W1:Y:S02]  /*90f0*/  I2F R138, R138 ;  /* 0x0000008a008a7306 */ /* 0x000e640000201400 */
[C---:B-1----:R-:W-:Y:S02]  /*9100*/  FFMA.FTZ R33, -R0.reuse, R138, R33 ;  /* 0x0000008a00217223 */ /* 0x042fe40000010121 */
[C---:B------:R-:W-:Y:S02]  /*9110*/  FFMA.FTZ R4, -R0.reuse, R151, R4 ;  /* 0x0000009700047223 */ /* 0x040fe40000010104 */
[C---:B------:R-:W-:Y:S02]  /*9120*/  FFMA.FTZ R6, -R0.reuse, R149, R6 ;  /* 0x0000009500067223 */ /* 0x040fe40000010106 */
[----:B------:R-:W-:Y:S01]  /*9130*/  FFMA.FTZ R5, -R0, R144, R5 ;  /* 0x0000009000057223 */ /* 0x000fe20000010105 */
[----:B------:R-:W-:Y:S01]  /*9140*/  FMNMX.FTZ R148, R4, R2, !PT ;  /* 0x0000000204947209 */ /* 0x000fe20007810000 */
[C---:B------:R-:W-:Y:S02]  /*9150*/  FFMA.FTZ R7, -R0.reuse, R146, R7 ;  /* 0x0000009200077223 */ /* 0x040fe40000010107 */
[C---:B------:R-:W-:Y:S01]  /*9160*/  FFMA.FTZ R8, -R0.reuse, R147, R8 ;  /* 0x0000009300087223 */ /* 0x040fe20000010108 */
[----:B------:R-:W-:Y:S01]  /*9170*/  FMNMX.FTZ R149, R5, R148, !PT ;  /* 0x0000009405957209 */ /* 0x000fe20007810000 */
[----:B------:R-:W-:Y:S01]  /*9180*/  FFMA.FTZ R11, -R0, R144, R11 ;  /* 0x00000090000b7223 */ /* 0x000fe2000001010b */
[----:B------:R-:W-:Y:S01]  /*9190*/  FMNMX.FTZ R144, R6, R135, !PT ;  /* 0x0000008706907209 */ /* 0x000fe20007810000 */
[----:B------:R-:W-:Y:S01]  /*91a0*/  FFMA.FTZ R10, -R0, R151, R10 ;  /* 0x00000097000a7223 */ /* 0x000fe2000001010a */
[----:B------:R-:W-:Y:S01]  /*91b0*/  FMNMX.FTZ R146, R8, R149, !PT ;  /* 0x0000009508927209 */ /* 0x000fe20007810000 */
[C---:B------:R-:W-:Y:S02]  /*91c0*/  FFMA.FTZ R9, -R0.reuse, R142, R9 ;  /* 0x0000008e00097223 */ /* 0x040fe40000010109 */
[C---:B------:R-:W-:Y:S01]  /*91d0*/  FFMA.FTZ R14, -R0.reuse, R147, R14 ;  /* 0x00000093000e7223 */ /* 0x040fe2000001010e */
[----:B------:R-:W-:Y:S01]  /*91e0*/  FMNMX.FTZ R147, R7, R144, !PT ;  /* 0x0000009007937209 */ /* 0x000fe20007810000 */
[C---:B------:R-:W-:Y:S01]  /*91f0*/  FFMA.FTZ R12, -R0.reuse, R145, R12 ;  /* 0x00000091000c7223 */ /* 0x040fe2000001010c */
[----:B------:R-:W-:Y:S01]  /*9200*/  FMNMX.FTZ R149, R9, R146, !PT ;  /* 0x0000009209957209 */ /* 0x000fe20007810000 */
[----:B------:R-:W-:Y:S01]  /*9210*/  FFMA.FTZ R15, -R0, R142, R15 ;  /* 0x0000008e000f7223 */ /* 0x000fe2000001010f */
[----:B------:R-:W-:Y:S01]  /*9220*/  FMNMX.FTZ R142, R10, R147, !PT ;  /* 0x000000930a8e7209 */ /* 0x000fe20007810000 */
[----:B------:R-:W-:Y:S01]  /*9230*/  FFMA.FTZ R13, -R0, R140, R13 ;  /* 0x0000008c000d7223 */ /* 0x000fe2000001010d */
[----:B------:R-:W-:Y:S01]  /*9240*/  FMNMX.FTZ R144, R12, R149, !PT ;  /* 0x000000950c907209 */ /* 0x000fe20007810000 */
        /* <DEDUP_REMOVED lines=38> */
[----:B------:R-:W-:Y:S01]  /*94b0*/  LDSM.16.MT88.4 R140, [R190+0xc000] ;  /* 0x00c00000be8c783b */ /* 0x000fe20000004200 */
[----:B------:R-:W-:Y:S02]  /*94c0*/  FMNMX.FTZ R138, R32, R139, !PT ;  /* 0x0000008b208a7209 */ /* 0x000fe40007810000 */
[----:B------:R-:W-:Y:S02]  /*94d0*/  FMNMX.FTZ R3, R31, R136, !PT ;  /* 0x000000881f037209 */ /* 0x000fe40007810000 */
[----:B------:R-:W-:Y:S02]  /*94e0*/  FMNMX.FTZ R134, R33, R138, !PT ;  /* 0x0000008a21867209 */ /* 0x000fe40007810000 */
[----:B------:R-:W-:Y:S01]  /*94f0*/  FMNMX.FTZ R132, R34, R3, !PT ;  /* 0x0000000322847209 */ /* 0x000fe20007810000 */
[----:B------:R-:W-:Y:S03]  /*9500*/  LDSM.16.MT88.4 R144, [R189+0xc000] ;  /* 0x00c00000bd90783b */ /* 0x000fe60000004200 */
[----:B------:R-:W-:Y:S05]  /*9510*/  FMNMX.FTZ R139, R35, R132, !PT ;  /* 0x00000084238b7209 */ /* 0x000fea0007810000 */
        /* <DEDUP_REMOVED lines=9> */
[C---:B------:R-:W-:Y:S02]  /*95b0*/  FADD.FTZ R2, -R133.reuse, R2 ;  /* 0x0000000285027221 */ /* 0x040fe40000010100 */
[----:B------:R-:W-:Y:S01]  /*95c0*/  FMUL.FTZ R167, R133, c[0x0][0x23c] ;  /* 0x00008f0085a77a20 */ /* 0x000fe20000410000 */
[----:B--2---:R-:W-:Y:S01]  /*95d0*/  FMNMX.FTZ R132, R137, R132, !PT ;  /* 0x0000008489847209 */ /* 0x004fe20007810000 */
[----:B------:R-:W-:Y:S01]  /*95e0*/  FMUL.FTZ R3, R2, c[0x0][0x23c] ;  /* 0x00008f0002037a20 */ /* 0x000fe20000410000 */
[----:B------:R-:W1:Y:S02]  /*95f0*/  LDSM.16.MT88.4 R136, [R192+0xc000] ;  /* 0x00c00000c088783b */ /* 0x000e640000004200 */
[----:B------:R-:W-:Y:S01]  /*9600*/  FSEL R167, R167, RZ, P1 ;  /* 0x000000ffa7a77208 */ /* 0x000fe20000800000 */
[C---:B------:R-:W-:Y:S01]  /*9610*/  FADD.FTZ R2, -R132.reuse, R135 ;  /* 0x0000008784027221 */ /* 0x040fe20000010100 */
[C---:B------:R-:W-:Y:S01]  /*9620*/  FSETP.NEU.FTZ.AND P1, PT, R132.reuse, -INF , PT ;  /* 0xff8000008400780b */ /* 0x040fe20003f3d000 */
[----:B------:R-:W-:Y:S01]  /*9630*/  FMUL.FTZ R166, R132, c[0x0][0x23c] ;  /* 0x00008f0084a67a20 */ /* 0x000fe20000410000 */
[----:B------:R-:W2:Y:S01]  /*9640*/  MUFU.EX2 R3, R3 ;  /* 0x0000000300037308 */ /* 0x000ea20000000800 */
[----:B------:R-:W-:Y:S02]  /*9650*/  FMUL.FTZ R134, R2, c[0x0][0x23c] ;  /* 0x00008f0002867a20 */ /* 0x000fe40000410000 */
[--C-:B------:R-:W-:Y:S01]  /*9660*/  FFMA.FTZ R165, R4, c[0x0][0x23c], -R167.reuse ;  /* 0x00008f0004a57a23 */ /* 0x100fe200000108a7 */
[----:B------:R-:W-:Y:S01]  /*9670*/  FSEL R166, R166, RZ, P1 ;  /* 0x000000ffa6a67208 */ /* 0x000fe20000800000 */
[--C-:B------:R-:W-:Y:S01]  /*9680*/  FFMA.FTZ R164, R5, c[0x0][0x23c], -R167.reuse ;  /* 0x00008f0005a47a23 */ /* 0x100fe200000108a7 */
[----:B------:R-:W-:Y:S01]  /*9690*/  ISETP.GT.AND P1, PT, R218, RZ, PT ;  /* 0x000000ffda00720c */ /* 0x000fe20003f24270 */
[--C-:B------:R-:W-:Y:S02]  /*96a0*/  FFMA.FTZ R163, R8, c[0x0][0x23c], -R167.reuse ;  /* 0x00008f0008a37a23 */ /* 0x100fe400000108a7 */
[--C-:B------:R-:W-:Y:S01]  /*96b0*/  FFMA.FTZ R162, R9, c[0x0][0x23c], -R167.reuse ;  /* 0x00008f0009a27a23 */ /* 0x100fe200000108a7 */
[----:B------:R3:W4:Y:S01]  /*96c0*/  MUFU.EX2 R2, R134 ;  /* 0x0000008600027308 */ /* 0x0007220000000800 */
[--C-:B------:R-:W-:Y:S02]  /*96d0*/  FFMA.FTZ R161, R6, c[0x0][0x23c], -R166.reuse ;  /* 0x00008f0006a17a23 */ /* 0x100fe400000108a6 */
[--C-:B------:R-:W-:Y:S02]  /*96e0*/  FFMA.FTZ R160, R7, c[0x0][0x23c], -R166.reuse ;  /* 0x00008f0007a07a23 */ /* 0x100fe400000108a6 */
[--C-:B------:R-:W-:Y:S02]  /*96f0*/  FFMA.FTZ R135, R10, c[0x0][0x23c], -R166.reuse ;  /* 0x00008f000a877a23 */ /* 0x100fe400000108a6 */
[--C-:B------:R-:W-:Y:S02]  /*9700*/  FFMA.FTZ R223, R28, c[0x0][0x23c], -R167.reuse ;  /* 0x00008f001cdf7a23 */ /* 0x100fe400000108a7 */
[--C-:B------:R-:W-:Y:S01]  /*9710*/  FFMA.FTZ R224, R29, c[0x0][0x23c], -R167.reuse ;  /* 0x00008f001de07a23 */ /* 0x100fe200000108a7 */
[----:B------:R-:W-:Y:S01]  /*9720*/  MUFU.EX2 R165, R165 ;  /* 0x000000a500a57308 */ /* 0x000fe20000000800 */
[--C-:B------:R-:W-:Y:S02]  /*9730*/  FFMA.FTZ R225, R32, c[0x0][0x23c], -R167.reuse ;  /* 0x00008f0020e17a23 */ /* 0x100fe400000108a7 */
[--C-:B------:R-:W-:Y:S02]  /*9740*/  FFMA.FTZ R227, R30, c[0x0][0x23c], -R166.reuse ;  /* 0x00008f001ee37a23 */ /* 0x100fe400000108a6 */
[C---:B--2---:R-:W-:Y:S02]  /*9750*/  FMUL.FTZ R4, R3.reuse, R128 ;  /* 0x0000008003047220 */ /* 0x044fe40000410000 */
[C---:B------:R-:W-:Y:S02]  /*9760*/  FMUL.FTZ R5, R3.reuse, R129 ;  /* 0x0000008103057220 */ /* 0x040fe40000410000 */
[C---:B------:R-:W-:Y:S01]  /*9770*/  FMUL.FTZ R8, R3.reuse, R124 ;  /* 0x0000007c03087220 */ /* 0x040fe20000410000 */
[----:B------:R-:W2:Y:S01]  /*9780*/  MUFU.EX2 R164, R164 ;  /* 0x000000a400a47308 */ /* 0x000ea20000000800 */
[C---:B------:R-:W-:Y:S02]  /*9790*/  FMUL.FTZ R9, R3.reuse, R125 ;  /* 0x0000007d03097220 */ /* 0x040fe40000410000 */
[----:B------:R-:W-:Y:S02]  /*97a0*/  FMUL.FTZ R36, R3, R36 ;  /* 0x0000002403247220 */ /* 0x000fe40000410000 */
[--C-:B---3--:R-:W-:Y:S02]  /*97b0*/  FFMA.FTZ R134, R11, c[0x0][0x23c], -R166.reuse ;  /* 0x00008f000b867a23 */ /* 0x108fe400000108a6 */
[C---:B----4-:R-:W-:Y:S02]  /*97c0*/  FMUL.FTZ R6, R2.reuse, R130 ;  /* 0x0000008202067220 */ /* 0x050fe40000410000 */
[C---:B------:R-:W-:Y:S01]  /*97d0*/  FMUL.FTZ R7, R2.reuse, R131 ;  /* 0x0000008302077220 */ /* 0x040fe20000410000 */
[----:B------:R-:W-:Y:S01]  /*97e0*/  MUFU.EX2 R163, R163 ;  /* 0x000000a300a37308 */ /* 0x000fe20000000800 */
[C---:B------:R-:W-:Y:S02]  /*97f0*/  FMUL.FTZ R10, R2.reuse, R126 ;  /* 0x0000007e020a7220 */ /* 0x040fe40000410000 */
[C---:B------:R-:W-:Y:S02]  /*9800*/  FMUL.FTZ R11, R2.reuse, R127 ;  /* 0x0000007f020b7220 */ /* 0x040fe40000410000 */
[----:B------:R-:W3:Y:S01]  /*9810*/  LDSM.16.MT88.4 R124, [R188+0xc000] ;  /* 0x00c00000bc7c783b */ /* 0x000ee20000004200 */
[C---:B------:R-:W-:Y:S02]  /*9820*/  FMUL.FTZ R37, R3.reuse, R37 ;  /* 0x0000002503257220 */ /* 0x040fe40000410000 */
[C---:B------:R-:W-:Y:S02]  /*9830*/  FMUL.FTZ R38, R2.reuse, R38 ;  /* 0x0000002602267220 */ /* 0x040fe40000410000 */
[----:B------:R-:W4:Y:S01]  /*9840*/  MUFU.EX2 R162, R162 ;  /* 0x000000a200a27308 */ /* 0x000f220000000800 */
[----:B------:R-:W-:Y:S02]  /*9850*/  FMUL.FTZ R39, R2, R39 ;  /* 0x0000002702277220 */ /* 0x000fe40000410000 */
[C---:B------:R-:W-:Y:S01]  /*9860*/  FMUL.FTZ R40, R3.reuse, R40 ;  /* 0x0000002803287220 */ /* 0x040fe20000410000 */
[----:B--2---:R-:W-:Y:S01]  /*9870*/  F2FP.PACK_AB R128, R164, R165 ;  /* 0x000000a5a480723e */ /* 0x004fe200000000ff */
[----:B------:R-:W-:Y:S02]  /*9880*/  FMUL.FTZ R41, R3, R41 ;  /* 0x0000002903297220 */ /* 0x000fe40000410000 */
[C---:B------:R-:W-:Y:S02]  /*9890*/  FMUL.FTZ R42, R2.reuse, R42 ;  /* 0x0000002a022a7220 */ /* 0x040fe40000410000 */
[----:B------:R-:W-:Y:S01]  /*98a0*/  FMUL.FTZ R43, R2, R43 ;  /* 0x0000002b022b7220 */ /* 0x000fe20000410000 */
[----:B------:R-:W-:Y:S01]  /*98b0*/  MUFU.EX2 R161, R161 ;  /* 0x000000a100a17308 */ /* 0x000fe20000000800 */
[--C-:B------:R-:W-:Y:S02]  /*98c0*/  FFMA.FTZ R228, R31, c[0x0][0x23c], -R166.reuse ;  /* 0x00008f001fe47a23 */ /* 0x100fe400000108a6 */
[----:B------:R-:W-:Y:S01]  /*98d0*/  LDSM.16.MT88.4 R28, [R190+0xd800] ;  /* 0x00d80000be1c783b */ /* 0x000fe20000004200 */
[--C-:B------:R-:W-:Y:S02]  /*98e0*/  FFMA.FTZ R229, R34, c[0x0][0x23c], -R166.reuse ;  /* 0x00008f0022e57a23 */ /* 0x100fe400000108a6 */
[C---:B------:R-:W-:Y:S02]  /*98f0*/  FMUL.FTZ R44, R3.reuse, R44 ;  /* 0x0000002c032c7220 */ /* 0x040fe40000410000 */
[C---:B------:R-:W-:Y:S02]  /*9900*/  FMUL.FTZ R45, R3.reuse, R45 ;  /* 0x0000002d032d7220 */ /* 0x040fe40000410000 */
[----:B------:R-:W2:Y:S01]  /*9910*/  MUFU.EX2 R160, R160 ;  /* 0x000000a000a07308 */ /* 0x000ea20000000800 */
[C---:B------:R-:W-:Y:S02]  /*9920*/  FMUL.FTZ R46, R2.reuse, R46 ;  /* 0x0000002e022e7220 */ /* 0x040fe40000410000 */
[----:B------:R-:W-:Y:S01]  /*9930*/  FMUL.FTZ R47, R2, R47 ;  /* 0x0000002f022f7220 */ /* 0x000fe20000410000 */
[----:B----4-:R-:W-:Y:S01]  /*9940*/  F2FP.PACK_AB R130, R162, R163 ;  /* 0x000000a3a282723e */ /* 0x010fe200000000ff */
[C---:B------:R-:W-:Y:S02]  /*9950*/  FMUL.FTZ R48, R3.reuse, R48 ;  /* 0x0000003003307220 */ /* 0x040fe40000410000 */
[C---:B------:R-:W-:Y:S02]  /*9960*/  FMUL.FTZ R49, R3.reuse, R49 ;  /* 0x0000003103317220 */ /* 0x040fe40000410000 */
[C---:B------:R-:W-:Y:S01]  /*9970*/  FMUL.FTZ R50, R2.reuse, R50 ;  /* 0x0000003202327220 */ /* 0x040fe20000410000 */
[----:B------:R-:W-:Y:S01]  /*9980*/  MUFU.EX2 R135, R135 ;  /* 0x0000008700877308 */ /* 0x000fe20000000800 */
[C---:B------:R-:W-:Y:S02]  /*9990*/  FMUL.FTZ R51, R2.reuse, R51 ;  /* 0x0000003302337220 */ /* 0x040fe40000410000 */
[C---:B------:R-:W-:Y:S02]  /*99a0*/  FMUL.FTZ R52, R3.reuse, R52 ;  /* 0x0000003403347220 */ /* 0x040fe40000410000 */
[C---:B------:R-:W-:Y:S02]  /*99b0*/  FMUL.FTZ R53, R3.reuse, R53 ;  /* 0x0000003503357220 */ /* 0x040fe40000410000 */
[C---:B------:R-:W-:Y:S02]  /*99c0*/  FMUL.FTZ R54, R2.reuse, R54 ;  /* 0x0000003602367220 */ /* 0x040fe40000410000 */
[----:B------:R-:W-:Y:S01]  /*99d0*/  FMUL.FTZ R55, R2, R55 ;  /* 0x0000003702377220 */ /* 0x000fe20000410000 */
[----:B------:R-:W4:Y:S01]  /*99e0*/  MUFU.EX2 R134, R134 ;  /* 0x0000008600867308 */ /* 0x000f220000000800 */
[C---:B------:R-:W-:Y:S02]  /*99f0*/  FMUL.FTZ R56, R3.reuse, R56 ;  /* 0x0000003803387220 */ /* 0x040fe40000410000 */
[C---:B------:R-:W-:Y:S01]  /*9a00*/  FMUL.FTZ R57, R3.reuse, R57 ;  /* 0x0000003903397220 */ /* 0x040fe20000410000 */
[----:B--2---:R-:W-:Y:S01]  /*9a10*/  F2FP.PACK_AB R129, R160, R161 ;  /* 0x000000a1a081723e */ /* 0x004fe200000000ff */
        /* <DEDUP_REMOVED lines=12> */
[----:B----4-:R-:W-:Y:S01]  /*9ae0*/  F2FP.PACK_AB R131, R134, R135 ;  /* 0x000000878683723e */ /* 0x010fe200000000ff */
[C---:B------:R-:W-:Y:S02]  /*9af0*/  FMUL.FTZ R68, R3.reuse, R68 ;  /* 0x0000004403447220 */ /* 0x040fe40000410000 */
[C---:B------:R-:W-:Y:S02]  /*9b00*/  FMUL.FTZ R69, R3.reuse, R69 ;  /* 0x0000004503457220 */ /* 0x040fe40000410000 */
[C---:B------:R-:W-:Y:S01]  /*9b10*/  FMUL.FTZ R70, R2.reuse, R70 ;  /* 0x0000004602467220 */ /* 0x040fe20000410000 */
[----:B------:R-:W-:Y:S01]  /*9b20*/  MUFU.EX2 R225, R225 ;  /* 0x000000e100e17308 */ /* 0x000fe20000000800 */
[C---:B-1----:R-:W-:Y:S05]  /*9b30*/  HMMA.16816.F32 R4, R128.reuse, R136, R4 ;  /* 0x000000888004723c */ /* 0x042fea0000001804 */
[C---:B------:R-:W-:Y:S02]  /*9b40*/  FMUL.FTZ R71, R2.reuse, R71 ;  /* 0x0000004702477220 */ /* 0x040fe40000410000 */
[C---:B------:R-:W-:Y:S01]  /*9b50*/  FMUL.FTZ R72, R3.reuse, R72 ;  /* 0x0000004803487220 */ /* 0x040fe20000410000 */
[C---:B------:R-:W-:Y:S01]  /*9b60*/  HMMA.16816.F32 R8, R128.reuse, R138, R8 ;  /* 0x0000008a8008723c */ /* 0x040fe20000001808 */
[----:B------:R-:W1:Y:S01]  /*9b70*/  LDSM.16.MT88.4 R136, [R192+0xe000] ;  /* 0x00e00000c088783b */ /* 0x000e620000004200 */
[----:B------:R-:W-:Y:S02]  /*9b80*/  MUFU.EX2 R227, R227 ;  /* 0x000000e300e37308 */ /* 0x000fe40000000800 */
[C---:B------:R-:W-:Y:S02]  /*9b90*/  FMUL.FTZ R73, R3.reuse, R73 ;  /* 0x0000004903497220 */ /* 0x040fe40000410000 */
[C---:B------:R-:W-:Y:S02]  /*9ba0*/  FMUL.FTZ R74, R2.reuse, R74 ;  /* 0x0000004a024a7220 */ /* 0x040fe40000410000 */
[C---:B------:R-:W-:Y:S04]  /*9bb0*/  HMMA.16816.F32 R36, R128.reuse, R140, R36 ;  /* 0x0000008c8024723c */ /* 0x040fe80000001824 */
[C---:B------:R-:W-:Y:S01]  /*9bc0*/  FMUL.FTZ R75, R2.reuse, R75 ;  /* 0x0000004b024b7220 */ /* 0x040fe20000410000 */
[----:B------:R-:W-:Y:S01]  /*9bd0*/  MUFU.EX2 R228, R228 ;  /* 0x000000e400e47308 */ /* 0x000fe20000000800 */
[C---:B------:R-:W-:Y:S02]  /*9be0*/  FMUL.FTZ R76, R3.reuse, R76 ;  /* 0x0000004c034c7220 */ /* 0x040fe40000410000 */
[C---:B------:R-:W-:Y:S01]  /*9bf0*/  HMMA.16816.F32 R40, R128.reuse, R142, R40 ;  /* 0x0000008e8028723c */ /* 0x040fe20000001828 */
[----:B------:R-:W2:Y:S03]  /*9c00*/  LDSM.16.MT88.4 R140, [R190+0xe000] ;  /* 0x00e00000be8c783b */ /* 0x000ea60000004200 */
[C---:B------:R-:W-:Y:S02]  /*9c10*/  FMUL.FTZ R77, R3.reuse, R77 ;  /* 0x0000004d034d7220 */ /* 0x040fe40000410000 */
[C---:B------:R-:W-:Y:S01]  /*9c20*/  FMUL.FTZ R78, R2.reuse, R78 ;  /* 0x0000004e024e7220 */ /* 0x040fe20000410000 */
[----:B------:R-:W-:Y:S01]  /*9c30*/  MUFU.EX2 R229, R229 ;  /* 0x000000e500e57308 */ /* 0x000fe20000000800 */
[C---:B------:R-:W-:Y:S04]  /*9c40*/  HMMA.16816.F32 R44, R128.reuse, R144, R44 ;  /* 0x00000090802c723c */ /* 0x040fe8000000182c */
[C---:B------:R-:W-:Y:S02]  /*9c50*/  FMUL.FTZ R79, R2.reuse, R79 ;  /* 0x0000004f024f7220 */ /* 0x040fe40000410000 */
[C---:B------:R-:W-:Y:S02]  /*9c60*/  FMUL.FTZ R80, R3.reuse, R80 ;  /* 0x0000005003507220 */ /* 0x040fe40000410000 */
[C---:B------:R-:W-:Y:S01]  /*9c70*/  HMMA.16816.F32 R48, R128.reuse, R146, R48 ;  /* 0x000000928030723c */ /* 0x040fe20000001830 */
[----:B------:R-:W-:Y:S03]  /*9c80*/  LDSM.16.MT88.4 R144, [R188+0xc800] ;  /* 0x00c80000bc90783b */ /* 0x000fe60000004200 */
[C---:B------:R-:W-:Y:S02]  /*9c90*/  FMUL.FTZ R81, R3.reuse, R81 ;  /* 0x0000005103517220 */ /* 0x040fe40000410000 */
[C---:B------:R-:W-:Y:S02]  /*9ca0*/  FMUL.FTZ R82, R2.reuse, R82 ;  /* 0x0000005202527220 */ /* 0x040fe40000410000 */
[C---:B---3--:R-:W-:Y:S04]  /*9cb0*/  HMMA.16816.F32 R52, R128.reuse, R124, R52 ;  /* 0x0000007c8034723c */ /* 0x048fe80000001834 */
[C---:B------:R-:W-:Y:S02]  /*9cc0*/  FMUL.FTZ R83, R2.reuse, R83 ;  /* 0x0000005302537220 */ /* 0x040fe40000410000 */
[C---:B------:R-:W-:Y:S02]  /*9cd0*/  FMUL.FTZ R84, R3.reuse, R84 ;  /* 0x0000005403547220 */ /* 0x040fe40000410000 */
[C---:B------:R-:W-:Y:S01]  /*9ce0*/  HMMA.16816.F32 R56, R128.reuse, R126, R56 ;  /* 0x0000007e8038723c */ /* 0x040fe20000001838 */
[----:B------:R-:W3:Y:S03]  /*9cf0*/  LDSM.16.MT88.4 R124, [R189+0xe000] ;  /* 0x00e00000bd7c783b */ /* 0x000ee60000004200 */
[C---:B------:R-:W-:Y:S02]  /*9d00*/  FMUL.FTZ R85, R3.reuse, R85 ;  /* 0x0000005503557220 */ /* 0x040fe40000410000 */
[C---:B------:R-:W-:Y:S02]  /*9d10*/  FMUL.FTZ R86, R2.reuse, R86 ;  /* 0x0000005602567220 */ /* 0x040fe40000410000 */
[C---:B-1----:R-:W-:Y:S04]  /*9d20*/  HMMA.16816.F32 R60, R128.reuse, R136, R60 ;  /* 0x00000088803c723c */ /* 0x042fe8000000183c */
[C---:B------:R-:W-:Y:S02]  /*9d30*/  FMUL.FTZ R87, R2.reuse, R87 ;  /* 0x0000005702577220 */ /* 0x040fe40000410000 */
[C---:B------:R-:W-:Y:S02]  /*9d40*/  FMUL.FTZ R88, R3.reuse, R88 ;  /* 0x0000005803587220 */ /* 0x040fe40000410000 */
[C---:B------:R-:W-:Y:S01]  /*9d50*/  HMMA.16816.F32 R64, R128.reuse, R138, R64 ;  /* 0x0000008a8040723c */ /* 0x040fe20000001840 */
[----:B------:R-:W1:Y:S03]  /*9d60*/  LDSM.16.MT88.4 R136, [R188+0xe000] ;  /* 0x00e00000bc88783b */ /* 0x000e660000004200 */
[C---:B------:R-:W-:Y:S02]  /*9d70*/  FMUL.FTZ R89, R3.reuse, R89 ;  /* 0x0000005903597220 */ /* 0x040fe40000410000 */
[C---:B------:R-:W-:Y:S02]  /*9d80*/  FMUL.FTZ R90, R2.reuse, R90 ;  /* 0x0000005a025a7220 */ /* 0x040fe40000410000 */
[C---:B--2---:R-:W-:Y:S04]  /*9d90*/  HMMA.16816.F32 R68, R128.reuse, R140, R68 ;  /* 0x0000008c8044723c */ /* 0x044fe80000001844 */
[C---:B------:R-:W-:Y:S02]  /*9da0*/  FMUL.FTZ R91, R2.reuse, R91 ;  /* 0x0000005b025b7220 */ /* 0x040fe40000410000 */
[C---:B------:R-:W-:Y:S02]  /*9db0*/  FMUL.FTZ R92, R3.reuse, R92 ;  /* 0x0000005c035c7220 */ /* 0x040fe40000410000 */
[C---:B------:R-:W-:Y:S01]  /*9dc0*/  HMMA.16816.F32 R72, R128.reuse, R142, R72 ;  /* 0x0000008e8048723c */ /* 0x040fe20000001848 */
[----:B------:R-:W2:Y:S03]  /*9dd0*/  LDSM.16.MT88.4 R140, [R192+0x10000] ;  /* 0x01000000c08c783b */ /* 0x000ea60000004200 */
[C---:B------:R-:W-:Y:S02]  /*9de0*/  FMUL.FTZ R93, R3.reuse, R93 ;  /* 0x0000005d035d7220 */ /* 0x040fe40000410000 */
[C---:B------:R-:W-:Y:S02]  /*9df0*/  FMUL.FTZ R94, R2.reuse, R94 ;  /* 0x0000005e025e7220 */ /* 0x040fe40000410000 */
[C---:B------:R-:W-:Y:S01]  /*9e00*/  FMUL.FTZ R95, R2.reuse, R95 ;  /* 0x0000005f025f7220 */ /* 0x040fe20000410000 */
[C---:B---3--:R-:W-:Y:S03]  /*9e10*/  HMMA.16816.F32 R76, R128.reuse, R124, R76 ;  /* 0x0000007c804c723c */ /* 0x048fe6000000184c */
[C---:B------:R-:W-:Y:S02]  /*9e20*/  FMUL.FTZ R96, R3.reuse, R96 ;  /* 0x0000006003607220 */ /* 0x040fe40000410000 */
[C---:B------:R-:W-:Y:S02]  /*9e30*/  FMUL.FTZ R97, R3.reuse, R97 ;  /* 0x0000006103617220 */ /* 0x040fe40000410000 */
[C---:B------:R-:W-:Y:S01]  /*9e40*/  FMUL.FTZ R98, R2.reuse, R98 ;  /* 0x0000006202627220 */ /* 0x040fe20000410000 */
        /* <DEDUP_REMOVED lines=16> */
[----:B------:R-:W-:Y:S02]  /*9f50*/  FMUL.FTZ R107, R2, R107 ;  /* 0x0000006b026b7220 */ /* 0x000fe40000410000 */
[--C-:B------:R-:W-:Y:S02]  /*9f60*/  FFMA.FTZ R168, R12, c[0x0][0x23c], -R167.reuse ;  /* 0x00008f000ca87a23 */ /* 0x100fe400000108a7 */
[----:B------:R-:W-:Y:S01]  /*9f70*/  FMUL.FTZ R12, R3, R120 ;  /* 0x00000078030c7220 */ /* 0x000fe20000410000 */
[C---:B---3--:R-:W-:Y:S03]  /*9f80*/  HMMA.16816.F32 R100, R128.reuse, R124, R100 ;  /* 0x0000007c8064723c */ /* 0x048fe60000001864 */
[--C-:B------:R-:W-:Y:S01]  /*9f90*/  FFMA.FTZ R169, R13, c[0x0][0x23c], -R167.reuse ;  /* 0x00008f000da97a23 */ /* 0x100fe200000108a7 */
[----:B------:R-:W-:Y:S01]  /*9fa0*/  MUFU.EX2 R168, R168 ;  /* 0x000000a800a87308 */ /* 0x000fe20000000800 */
[----:B------:R-:W-:Y:S02]  /*9fb0*/  FMUL.FTZ R13, R3, R121 ;  /* 0x00000079030d7220 */ /* 0x000fe40000410000 */
[--C-:B------:R-:W-:Y:S01]  /*9fc0*/  FFMA.FTZ R172, R14, c[0x0][0x23c], -R166.reuse ;  /* 0x00008f000eac7a23 */ /* 0x100fe200000108a6 */
[C---:B------:R-:W-:Y:S01]  /*9fd0*/  HMMA.16816.F32 R104, R128.reuse, R126, R104 ;  /* 0x0000007e8068723c */ /* 0x040fe20000001868 */
[----:B------:R-:W-:Y:S03]  /*9fe0*/  LDSM.16.MT88.4 R124, [R190+0xc800] ;  /* 0x00c80000be7c783b */ /* 0x000fe60000004200 */
[C---:B------:R-:W-:Y:S02]  /*9ff0*/  FMUL.FTZ R14, R2.reuse, R122 ;  /* 0x0000007a020e7220 */ /* 0x040fe40000410000 */
[--C-:B------:R-:W-:Y:S01]  /*a000*/  FFMA.FTZ R173, R15, c[0x0][0x23c], -R166.reuse ;  /* 0x00008f000fad7a23 */ /* 0x100fe200000108a6 */
[----:B------:R-:W3:Y:S01]  /*a010*/  MUFU.EX2 R169, R169 ;  /* 0x000000a900a97308 */ /* 0x000ee20000000800 */
[C---:B------:R-:W-:Y:S02]  /*a020*/  FMUL.FTZ R15, R2.reuse, R123 ;  /* 0x0000007b020f7220 */ /* 0x040fe40000410000 */
[----:B------:R-:W4:Y:S02]  /*a030*/  LDSM.16.MT88.4 R120, [R192+0xc800] ;  /* 0x00c80000c078783b */ /* 0x000f240000004200 */
[C---:B------:R-:W-:Y:S02]  /*a040*/  FMUL.FTZ R108, R3.reuse, R108 ;  /* 0x0000006c036c7220 */ /* 0x040fe40000410000 */
[----:B------:R-:W-:Y:S02]  /*a050*/  FMUL.FTZ R109, R3, R109 ;  /* 0x0000006d036d7220 */ /* 0x000fe40000410000 */
[C---:B------:R-:W-:Y:S01]  /*a060*/  FMUL.FTZ R110, R2.reuse, R110 ;  /* 0x0000006e026e7220 */ /* 0x040fe20000410000 */
[----:B------:R-:W-:Y:S01]  /*a070*/  MUFU.EX2 R172, R172 ;  /* 0x000000ac00ac7308 */ /* 0x000fe20000000800 */
[----:B------:R-:W-:Y:S02]  /*a080*/  FMUL.FTZ R111, R2, R111 ;  /* 0x0000006f026f7220 */ /* 0x000fe40000410000 */
[--C-:B------:R-:W-:Y:S02]  /*a090*/  FFMA.FTZ R170, R16, c[0x0][0x23c], -R167.reuse ;  /* 0x00008f0010aa7a23 */ /* 0x100fe400000108a7 */
[----:B------:R-:W-:Y:S02]  /*a0a0*/  FFMA.FTZ R171, R17, c[0x0][0x23c], -R167 ;  /* 0x00008f0011ab7a23 */ /* 0x000fe400000108a7 */
[--C-:B------:R-:W-:Y:S01]  /*a0b0*/  FFMA.FTZ R174, R18, c[0x0][0x23c], -R166.reuse ;  /* 0x00008f0012ae7a23 */ /* 0x100fe200000108a6 */
[C---:B-1----:R-:W-:Y:S02]  /*a0c0*/  HMMA.16816.F32 R108, R128.reuse, R136, R108 ;  /* 0x00000088806c723c */ /* 0x042fe4000000186c */
[----:B------:R-:W-:Y:S01]  /*a0d0*/  MUFU.EX2 R170, R170 ;  /* 0x000000aa00aa7308 */ /* 0x000fe20000000800 */
[----:B------:R-:W-:Y:S02]  /*a0e0*/  FFMA.FTZ R175, R19, c[0x0][0x23c], -R166 ;  /* 0x00008f0013af7a23 */ /* 0x000fe400000108a6 */
[----:B------:R-:W-:Y:S01]  /*a0f0*/  FMUL.FTZ R16, R3, R116 ;  /* 0x0000007403107220 */ /* 0x000fe20000410000 */
[----:B---3--:R-:W-:Y:S01]  /*a100*/  F2FP.PACK_AB R116, R169, R168 ;  /* 0x000000a8a974723e */ /* 0x008fe200000000ff */
[C---:B------:R-:W-:Y:S01]  /*a110*/  FMUL.FTZ R17, R3.reuse, R117 ;  /* 0x0000007503117220 */ /* 0x040fe20000410000 */
[C---:B------:R-:W-:Y:S01]  /*a120*/  HMMA.16816.F32 R12, R128.reuse, R138, R12 ;  /* 0x0000008a800c723c */ /* 0x040fe2000000180c */
[----:B------:R-:W1:Y:S03]  /*a130*/  LDSM.16.MT88.4 R136, [R189+0xc800] ;  /* 0x00c80000bd88783b */ /* 0x000e660000004200 */
[----:B------:R-:W3:Y:S01]  /*a140*/  MUFU.EX2 R171, R171 ;  /* 0x000000ab00ab7308 */ /* 0x000ee20000000800 */
[C---:B------:R-:W-:Y:S02]  /*a150*/  FMUL.FTZ R18, R2.reuse, R118 ;  /* 0x0000007602127220 */ /* 0x040fe40000410000 */
[C---:B------:R-:W-:Y:S02]  /*a160*/  FMUL.FTZ R19, R2.reuse, R119 ;  /* 0x0000007702137220 */ /* 0x040fe40000410000 */
[C---:B------:R-:W-:Y:S03]  /*a170*/  FMUL.FTZ R112, R3.reuse, R112 ;  /* 0x0000007003707220 */ /* 0x040fe60000410000 */
[C---:B------:R-:W-:Y:S02]  /*a180*/  FMUL.FTZ R113, R3.reuse, R113 ;  /* 0x0000007103717220 */ /* 0x040fe40000410000 */
[C---:B--2---:R-:W-:Y:S01]  /*a190*/  HMMA.16816.F32 R16, R128.reuse, R140, R16 ;  /* 0x0000008c8010723c */ /* 0x044fe20000001810 */
[----:B------:R-:W2:Y:S02]  /*a1a0*/  MUFU.EX2 R173, R173 ;  /* 0x000000ad00ad7308 */ /* 0x000ea40000000800 */
[C---:B------:R-:W-:Y:S02]  /*a1b0*/  FMUL.FTZ R114, R2.reuse, R114 ;  /* 0x0000007202727220 */ /* 0x040fe40000410000 */
[C---:B------:R-:W-:Y:S02]  /*a1c0*/  FMUL.FTZ R115, R2.reuse, R115 ;  /* 0x0000007302737220 */ /* 0x040fe40000410000 */
[----:B------:R-:W-:Y:S02]  /*a1d0*/  FFMA.FTZ R165, R3, R220, R165 ;  /* 0x000000dc03a57223 */ /* 0x000fe400000100a5 */
[----:B------:R-:W-:Y:S02]  /*a1e0*/  FFMA.FTZ R161, R2, R219, R161 ;  /* 0x000000db02a17223 */ /* 0x000fe400000100a1 */
[----:B------:R-:W-:Y:S01]  /*a1f0*/  MUFU.EX2 R174, R174 ;  /* 0x000000ae00ae7308 */ /* 0x000fe20000000800 */
[----:B------:R-:W-:Y:S01]  /*a200*/  HMMA.16816.F32 R112, R128, R142, R112 ;  /* 0x0000008e8070723c */ /* 0x000fe20000001870 */
[----:B------:R-:W-:Y:S02]  /*a210*/  LDSM.16.MT88.4 R128, [R190+0x10800] ;  /* 0x01080000be80783b */ /* 0x000fe40000004200 */
[----:B---3--:R-:W-:Y:S01]  /*a220*/  F2FP.PACK_AB R118, R171, R170 ;  /* 0x000000aaab76723e */ /* 0x008fe200000000ff */
[----:B------:R-:W-:Y:S02]  /*a230*/  FADD.FTZ R164, R164, R165 ;  /* 0x000000a5a4a47221 */ /* 0x000fe40000010000 */
[----:B------:R-:W-:Y:S02]  /*a240*/  FADD.FTZ R160, R160, R161 ;  /* 0x000000a1a0a07221 */ /* 0x000fe40000010000 */
[----:B------:R-:W-:Y:S01]  /*a250*/  FADD.FTZ R163, R163, R164 ;  /* 0x000000a4a3a37221 */ /* 0x000fe20000010000 */
[----:B------:R-:W3:Y:S01]  /*a260*/  MUFU.EX2 R175, R175 ;  /* 0x000000af00af7308 */ /* 0x000ee20000000800 */
[----:B------:R-:W-:Y:S02]  /*a270*/  LDSM.16.MT88.4 R140, [R190+0xd000] ;  /* 0x00d00000be8c783b */ /* 0x000fe40000004200 */
[----:B------:R-:W-:Y:S01]  /*a280*/  FADD.FTZ R3, R135, R160 ;  /* 0x000000a087037221 */ /* 0x000fe20000010000 */
[----:B--2---:R-:W-:Y:S01]  /*a290*/  F2FP.PACK_AB R117, R173, R172 ;  /* 0x000000acad75723e */ /* 0x004fe200000000ff */
[----:B------:R-:W-:Y:S01]  /*a2a0*/  FADD.FTZ R163, R162, R163 ;  /* 0x000000a3a2a37221 */ /* 0x000fe20000010000 */
[----:B------:R-:W-:Y:S01]  /*a2b0*/  MOV R135, R132 ;  /* 0x0000008400877202 */ /* 0x000fe20000000f00 */
[----:B------:R-:W-:Y:S02]  /*a2c0*/  FADD.FTZ R3, R134, R3 ;  /* 0x0000000386037221 */ /* 0x000fe40000010000 */
[----:B------:R-:W-:Y:S02]  /*a2d0*/  FADD.FTZ R168, R168, R163 ;  /* 0x000000a3a8a87221 */ /* 0x000fe40000010000 */
[----:B------:R-:W-:Y:S02]  /*a2e0*/  FADD.FTZ R172, R172, R3 ;  /* 0x00000003acac7221 */ /* 0x000fe40000010000 */
[----:B------:R-:W-:Y:S02]  /*a2f0*/  FADD.FTZ R169, R169, R168 ;  /* 0x000000a8a9a97221 */ /* 0x000fe40000010000 */
[----:B------:R-:W-:Y:S02]  /*a300*/  FADD.FTZ R173, R173, R172 ;  /* 0x000000acadad7221 */ /* 0x000fe40000010000 */
[----:B------:R-:W-:Y:S04]  /*a310*/  FADD.FTZ R170, R170, R169 ;  /* 0x000000a9aaaa7221 */ /* 0x000fe80000010000 */
[----:B------:R-:W-:Y:S01]  /*a320*/  FADD.FTZ R171, R171, R170 ;  /* 0x000000aaabab7221 */ /* 0x000fe20000010000 */
[C---:B---3--:R-:W-:Y:S01]  /*a330*/  F2FP.PACK_AB R119, R175.reuse, R174 ;  /* 0x000000aeaf77723e */ /* 0x048fe200000000ff */
[----:B------:R-:W-:Y:S04]  /*a340*/  FADD.FTZ R174, R174, R173 ;  /* 0x000000adaeae7221 */ /* 0x000fe80000010000 */
[----:B------:R-:W-:Y:S02]  /*a350*/  FADD.FTZ R175, R175, R174 ;  /* 0x000000aeafaf7221 */ /* 0x000fe40000010000 */
[C---:B----4-:R-:W-:Y:S08]  /*a360*/  HMMA.16816.F32 R4, R116.reuse, R120, R4 ;  /* 0x000000787404723c */ /* 0x050ff00000001804 */
        /* <DEDUP_REMOVED lines=22> */
[----:B------:R-:W-:Y:S01]  /*a4d0*/  FFMA.FTZ R167, R33, c[0x0][0x23c], -R167 ;  /* 0x00008f0021a77a23 */ /* 0x000fe200000108a7 */
[----:B------:R-:W4:Y:S01]  /*a4e0*/  MUFU.EX2 R153, R153 ;  /* 0x0000009900997308 */ /* 0x000f220000000800 */
[C---:B------:R-:W-:Y:S04]  /*a4f0*/  HMMA.16816.F32 R80, R116.reuse, R158, R80 ;  /* 0x0000009e7450723c */ /* 0x040fe80000001850 */
[--C-:B------:R-:W-:Y:S02]  /*a500*/  FFMA.FTZ R156, R22, c[0x0][0x23c], -R166.reuse ;  /* 0x00008f00169c7a23 */ /* 0x100fe400000108a6 */
[--C-:B------:R-:W-:Y:S02]  /*a510*/  FFMA.FTZ R157, R23, c[0x0][0x23c], -R166.reuse ;  /* 0x00008f00179d7a23 */ /* 0x100fe400000108a6 */
[C---:B--2---:R-:W-:Y:S01]  /*a520*/  HMMA.16816.F32 R84, R116.reuse, R120, R84 ;  /* 0x000000787454723c */ /* 0x044fe20000001854 */
[----:B------:R-:W-:Y:S03]  /*a530*/  MUFU.EX2 R154, R154 ;  /* 0x0000009a009a7308 */ /* 0x000fe60000000800 */
[--C-:B------:R-:W-:Y:S02]  /*a540*/  FFMA.FTZ R158, R26, c[0x0][0x23c], -R166.reuse ;  /* 0x00008f001a9e7a23 */ /* 0x100fe400000108a6 */
[--C-:B------:R-:W-:Y:S02]  /*a550*/  FFMA.FTZ R159, R27, c[0x0][0x23c], -R166.reuse ;  /* 0x00008f001b9f7a23 */ /* 0x100fe400000108a6 */
[C---:B------:R-:W-:Y:S01]  /*a560*/  HMMA.16816.F32 R88, R116.reuse, R122, R88 ;  /* 0x0000007a7458723c */ /* 0x040fe20000001858 */
[----:B------:R-:W2:Y:S02]  /*a570*/  LDSM.16.MT88.4 R120, [R188+0x10800] ;  /* 0x01080000bc78783b */ /* 0x000ea40000004200 */
[----:B------:R-:W5:Y:S01]  /*a580*/  MUFU.EX2 R155, R155 ;  /* 0x0000009b009b7308 */ /* 0x000f620000000800 */
[----:B------:R-:W-:Y:S01]  /*a590*/  FFMA.FTZ R166, R35, c[0x0][0x23c], -R166 ;  /* 0x00008f0023a67a23 */ /* 0x000fe200000108a6 */
[C---:B----4-:R-:W-:Y:S03]  /*a5a0*/  F2FP.PACK_AB R20, R153.reuse, R152 ;  /* 0x000000989914723e */ /* 0x050fe600000000ff */
[C---:B---3--:R-:W-:Y:S01]  /*a5b0*/  HMMA.16816.F32 R92, R116.reuse, R124, R92 ;  /* 0x0000007c745c723c */ /* 0x048fe2000000185c */
[----:B------:R-:W-:Y:S03]  /*a5c0*/  LDSM.16.MT88.4 R24, [R189+0xd000] ;  /* 0x00d00000bd18783b */ /* 0x000fe60000004200 */
[----:B------:R-:W-:Y:S01]  /*a5d0*/  FADD.FTZ R152, R152, R171 ;  /* 0x000000ab98987221 */ /* 0x000fe20000010000 */
[----:B------:R-:W-:Y:S03]  /*a5e0*/  MUFU.EX2 R156, R156 ;  /* 0x0000009c009c7308 */ /* 0x000fe60000000800 */
[C---:B------:R-:W-:Y:S01]  /*a5f0*/  HMMA.16816.F32 R96, R116.reuse, R126, R96 ;  /* 0x0000007e7460723c */ /* 0x040fe20000001860 */
[----:B------:R-:W3:Y:S03]  /*a600*/  LDSM.16.MT88.4 R124, [R192+0xd000] ;  /* 0x00d00000c07c783b */ /* 0x000ee60000004200 */
[----:B------:R-:W-:Y:S03]  /*a610*/  FADD.FTZ R153, R153, R152 ;  /* 0x0000009899997221 */ /* 0x000fe60000010000 */
[----:B------:R-:W4:Y:S01]  /*a620*/  MUFU.EX2 R157, R157 ;  /* 0x0000009d009d7308 */ /* 0x000f220000000800 */
[C---:B------:R-:W-:Y:S01]  /*a630*/  HMMA.16816.F32 R100, R116.reuse, R128, R100 ;  /* 0x000000807464723c */ /* 0x040fe20000001864 */
[----:B------:R-:W-:Y:S03]  /*a640*/  LDSM.16.MT88.4 R32, [R189+0xd800] ;  /* 0x00d80000bd20783b */ /* 0x000fe60000004200 */
[C---:B-----5:R-:W-:Y:S01]  /*a650*/  F2FP.PACK_AB R22, R155.reuse, R154 ;  /* 0x0000009a9b16723e */ /* 0x060fe200000000ff */
[----:B------:R-:W-:Y:S03]  /*a660*/  FADD.FTZ R154, R154, R153 ;  /* 0x000000999a9a7221 */ /* 0x000fe60000010000 */
[C---:B------:R-:W-:Y:S01]  /*a670*/  HMMA.16816.F32 R104, R116.reuse, R130, R104 ;  /* 0x000000827468723c */ /* 0x040fe20000001868 */
[----:B------:R-:W5:Y:S01]  /*a680*/  LDSM.16.MT88.4 R128, [R188+0xd000] ;  /* 0x00d00000bc80783b */ /* 0x000f620000004200 */
[----:B------:R-:W-:Y:S02]  /*a690*/  MUFU.EX2 R158, R158 ;  /* 0x0000009e009e7308 */ /* 0x000fe40000000800 */
[----:B------:R-:W-:Y:S04]  /*a6a0*/  FADD.FTZ R154, R155, R154 ;  /* 0x0000009a9b9a7221 */ /* 0x000fe80000010000 */
[C---:B-1----:R-:W-:Y:S04]  /*a6b0*/  HMMA.16816.F32 R108, R116.reuse, R136, R108 ;  /* 0x00000088746c723c */ /* 0x042fe8000000186c */
[----:B------:R-:W1:Y:S01]  /*a6c0*/  MUFU.EX2 R159, R159 ;  /* 0x0000009f009f7308 */ /* 0x000e620000000800 */
[C---:B----4-:R-:W-:Y:S03]  /*a6d0*/  F2FP.PACK_AB R21, R157.reuse, R156 ;  /* 0x0000009c9d15723e */ /* 0x050fe600000000ff */
[C---:B------:R-:W-:Y:S01]  /*a6e0*/  HMMA.16816.F32 R12, R116.reuse, R138, R12 ;  /* 0x0000008a740c723c */ /* 0x040fe2000000180c */
[----:B------:R-:W4:Y:S03]  /*a6f0*/  LDSM.16.MT88.4 R136, [R192+0xf000] ;  /* 0x00f00000c088783b */ /* 0x000f260000004200 */
[----:B------:R-:W-:Y:S02]  /*a700*/  FADD.FTZ R156, R156, R175 ;  /* 0x000000af9c9c7221 */ /* 0x000fe40000010000 */
[----:B------:R-:W4:Y:S02]  /*a710*/  MUFU.EX2 R226, R167 ;  /* 0x000000a700e27308 */ /* 0x000f240000000800 */
[C---:B--2---:R-:W-:Y:S04]  /*a720*/  HMMA.16816.F32 R16, R116.reuse, R120, R16 ;  /* 0x000000787410723c */ /* 0x044fe80000001810 */
[----:B------:R-:W-:Y:S04]  /*a730*/  FADD.FTZ R157, R157, R156 ;  /* 0x0000009c9d9d7221 */ /* 0x000fe80000010000 */
[----:B------:R-:W-:Y:S01]  /*a740*/  HMMA.16816.F32 R112, R116, R122, R112 ;  /* 0x0000007a7470723c */ /* 0x000fe20000001870 */
[----:B------:R-:W2:Y:S01]  /*a750*/  LDSM.16.MT88.4 R116, [R188+0xf000] ;  /* 0x00f00000bc74783b */ /* 0x000ea20000004200 */
[----:B------:R-:W2:Y:S02]  /*a760*/  MUFU.EX2 R166, R166 ;  /* 0x000000a600a67308 */ /* 0x000ea40000000800 */
[C---:B-1----:R-:W-:Y:S01]  /*a770*/  F2FP.PACK_AB R23, R159.reuse, R158 ;  /* 0x0000009e9f17723e */ /* 0x042fe200000000ff */
[----:B------:R-:W-:Y:S04]  /*a780*/  FADD.FTZ R2, R158, R157 ;  /* 0x0000009d9e027221 */ /* 0x000fe80000010000 */
[----:B------:R-:W-:Y:S02]  /*a790*/  LDSM.16.MT88.4 R120, [R190+0x11000] ;  /* 0x01100000be78783b */ /* 0x000fe40000004200 */
[C---:B---3--:R-:W-:Y:S05]  /*a7a0*/  HMMA.16816.F32 R4, R20.reuse, R124, R4 ;  /* 0x0000007c1404723c */ /* 0x048fea0000001804 */
[----:B------:R-:W-:Y:S03]  /*a7b0*/  FADD.FTZ R2, R159, R2 ;  /* 0x000000029f027221 */ /* 0x000fe60000010000 */
[C---:B------:R-:W-:Y:S01]  /*a7c0*/  HMMA.16816.F32 R8, R20.reuse, R126, R8 ;  /* 0x0000007e1408723c */ /* 0x040fe20000001808 */
[----:B------:R-:W-:Y:S07]  /*a7d0*/  LDSM.16.MT88.4 R124, [R189+0x11000] ;  /* 0x01100000bd7c783b */ /* 0x000fee0000004200 */
[C---:B------:R-:W-:Y:S08]  /*a7e0*/  HMMA.16816.F32 R36, R20.reuse, R140, R36 ;  /* 0x0000008c1424723c */ /* 0x040ff00000001824 */
[C---:B------:R-:W-:Y:S01]  /*a7f0*/  HMMA.16816.F32 R40, R20.reuse, R142, R40 ;  /* 0x0000008e1428723c */ /* 0x040fe20000001828 */
[----:B------:R-:W-:Y:S07]  /*a800*/  LDSM.16.MT88.4 R140, [R190+0xf800] ;  /* 0x00f80000be8c783b */ /* 0x000fee0000004200 */
[C---:B------:R-:W-:Y:S08]  /*a810*/  HMMA.16816.F32 R44, R20.reuse, R24, R44 ;  /* 0x00000018142c723c */ /* 0x040ff0000000182c */
[C---:B------:R-:W-:Y:S01]  /*a820*/  HMMA.16816.F32 R48, R20.reuse, R26, R48 ;  /* 0x0000001a1430723c */ /* 0x040fe20000001830 */
[----:B------:R-:W1:Y:S07]  /*a830*/  LDSM.16.MT88.4 R24, [R192+0x11000] ;  /* 0x01100000c018783b */ /* 0x000e6e0000004200 */
[C---:B-----5:R-:W-:Y:S08]  /*a840*/  HMMA.16816.F32 R52, R20.reuse, R128, R52 ;  /* 0x000000801434723c */ /* 0x060ff00000001834 */
[C---:B------:R-:W-:Y:S08]  /*a850*/  HMMA.16816.F32 R56, R20.reuse, R130, R56 ;  /* 0x000000821438723c */ /* 0x040ff00000001838 */
[C---:B----4-:R-:W-:Y:S08]  /*a860*/  HMMA.16816.F32 R60, R20.reuse, R136, R60 ;  /* 0x00000088143c723c */ /* 0x050ff0000000183c */
        /* <DEDUP_REMOVED lines=17> */
[C---:B------:R-:W-:Y:S08]  /*a980*/  HMMA.16816.F32 R108, R20.reuse, R124, R108 ;  /* 0x0000007c146c723c */ /* 0x040ff0000000186c */
[C---:B------:R-:W-:Y:S08]  /*a990*/  HMMA.16816.F32 R12, R20.reuse, R126, R12 ;  /* 0x0000007e140c723c */ /* 0x040ff0000000180c */
[C---:B--2---:R-:W-:Y:S08]  /*a9a0*/  HMMA.16816.F32 R16, R20.reuse, R116, R16 ;  /* 0x000000741410723c */ /* 0x044ff00000001810 */
[----:B------:R-:W-:Y:S01]  /*a9b0*/  HMMA.16816.F32 R112, R20, R118, R112 ;  /* 0x000000761470723c */ /* 0x000fe20000001870 */
[----:B------:R-:W2:Y:S06]  /*a9c0*/  LDSM.16.MT88.4 R116, [R189+0xf800] ;  /* 0x00f80000bd74783b */ /* 0x000eac0000004200 */
[----:B------:R-:W-:Y:S01]  /*a9d0*/  F2FP.PACK_AB R20, R224, R223 ;  /* 0x000000dfe014723e */ /* 0x000fe200000000ff */
[----:B------:R-:W-:Y:S01]  /*a9e0*/  FADD.FTZ R223, R223, R154 ;  /* 0x0000009adfdf7221 */ /* 0x000fe20000010000 */
[----:B------:R-:W-:Y:S03]  /*a9f0*/  F2FP.PACK_AB R22, R226, R225 ;  /* 0x000000e1e216723e */ /* 0x000fe600000000ff */
[----:B------:R-:W-:Y:S01]  /*aa00*/  F2FP.PACK_AB R21, R228, R227 ;  /* 0x000000e3e415723e */ /* 0x000fe200000000ff */
[----:B------:R-:W-:Y:S01]  /*aa10*/  FADD.FTZ R227, R227, R2 ;  /* 0x00000002e3e37221 */ /* 0x000fe20000010000 */
[----:B------:R-:W-:Y:S01]  /*aa20*/  F2FP.PACK_AB R23, R166, R229 ;  /* 0x000000e5a617723e */ /* 0x000fe200000000ff */
[----:B------:R-:W-:Y:S01]  /*aa30*/  FADD.FTZ R224, R224, R223 ;  /* 0x000000dfe0e07221 */ /* 0x000fe20000010000 */
[----:B------:R-:W-:Y:S01]  /*aa40*/  IADD3 R2, R218, -0x1, RZ ;  /* 0xffffffffda027810 */ /* 0x000fe20007ffe0ff */
[----:B------:R-:W-:Y:S02]  /*aa50*/  FADD.FTZ R228, R228, R227 ;  /* 0x000000e3e4e47221 */ /* 0x000fe40000010000 */
[----:B------:R-:W-:Y:S01]  /*aa60*/  FADD.FTZ R225, R225, R224 ;  /* 0x000000e0e1e17221 */ /* 0x000fe20000010000 */
[----:B------:R-:W-:Y:S01]  /*aa70*/  MOV R218, R2 ;  /* 0x0000000200da7202 */ /* 0x000fe20000000f00 */
[C---:B-1----:R-:W-:Y:S01]  /*aa80*/  HMMA.16816.F32 R128, R20.reuse, R24, R4 ;  /* 0x000000181480723c */ /* 0x042fe20000001804 */
[----:B------:R-:W1:Y:S02]  /*aa90*/  LDSM.16.MT88.4 R4, [R190+0x11800] ;  /* 0x01180000be04783b */ /* 0x000e640000004200 */
[----:B------:R-:W-:Y:S01]  /*aaa0*/  FADD.FTZ R219, R229, R228 ;  /* 0x000000e4e5db7221 */ /* 0x000fe20000010000 */
[----:B------:R-:W-:Y:S01]  /*aab0*/  MOV R2, R133 ;  /* 0x0000008500027202 */ /* 0x000fe20000000f00 */
[----:B------:R-:W-:Y:S02]  /*aac0*/  FADD.FTZ R220, R226, R225 ;  /* 0x000000e1e2dc7221 */ /* 0x000fe40000010000 */
[----:B------:R-:W-:Y:S01]  /*aad0*/  FADD.FTZ R219, R166, R219 ;  /* 0x000000dba6db7221 */ /* 0x000fe20000010000 */
[C---:B------:R-:W-:Y:S01]  /*aae0*/  HMMA.16816.F32 R124, R20.reuse, R26, R8 ;  /* 0x0000001a147c723c */ /* 0x040fe20000001808 */
[----:B------:R-:W-:Y:S07]  /*aaf0*/  LDSM.16.MT88.4 R8, [R188+0x11800] ;  /* 0x01180000bc08783b */ /* 0x000fee0000004200 */
[C---:B------:R-:W-:Y:S08]  /*ab00*/  HMMA.16816.F32 R36, R20.reuse, R28, R36 ;  /* 0x0000001c1424723c */ /* 0x040ff00000001824 */
[C---:B------:R-:W-:Y:S08]  /*ab10*/  HMMA.16816.F32 R40, R20.reuse, R30, R40 ;  /* 0x0000001e1428723c */ /* 0x040ff00000001828 */
[C---:B------:R-:W-:Y:S08]  /*ab20*/  HMMA.16816.F32 R44, R20.reuse, R32, R44 ;  /* 0x00000020142c723c */ /* 0x040ff0000000182c */
[C---:B------:R-:W-:Y:S08]  /*ab30*/  HMMA.16816.F32 R48, R20.reuse, R34, R48 ;  /* 0x000000221430723c */ /* 0x040ff00000001830 */
[C---:B---3--:R-:W-:Y:S08]  /*ab40*/  HMMA.16816.F32 R52, R20.reuse, R120, R52 ;  /* 0x000000781434723c */ /* 0x048ff00000001834 */
        /* <DEDUP_REMOVED lines=16> */
[C---:B------:R-:W-:Y:S08]  /*ac50*/  HMMA.16816.F32 R116, R20.reuse, R8, R16 ;  /* 0x000000081474723c */ /* 0x040ff00000001810 */
[----:B------:R-:W-:Y:S01]  /*ac60*/  HMMA.16816.F32 R112, R20, R10, R112 ;  /* 0x0000000a1470723c */ /* 0x000fe20000001870 */
[----:B------:R-:W-:-:S07]  /*ac70*/  @P1 BRA `(.L_x_3427) ;  /* 0xffffc28000001947 */ /* 0x000fce000383ffff */
.L_x_3423:
        /* <DEDUP_REMOVED lines=9> */
[----:B-1----:R-:W-:-:S03]  /*ad10*/  FADD.FTZ R0, R5, R0 ;  /* 0x0000000005007221 */ /* 0x002fc60000010000 */
[----:B------:R-:W1:Y:S01]  /*ad20*/  S2R R5, SR_TID.X ;  /* 0x0000000000057919 */ /* 0x000e620000002100 */
[----:B--2---:R-:W-:Y:S01]  /*ad30*/  FADD.FTZ R2, R7, R2 ;  /* 0x0000000207027221 */ /* 0x004fe20000010000 */
[----:B------:R-:W-:-:S04]  /*ad40*/  FSETP.NE.FTZ.AND P3, PT, R0, RZ, PT ;  /* 0x000000ff0000720b */ /* 0x000fc80003f75000 */
[----:B------:R-:W-:-:S09]  /*ad50*/  FSETP.NE.FTZ.AND P4, PT, R2, RZ, PT ;  /* 0x000000ff0200720b */ /* 0x000fd20003f95000 */
[----:B------:R-:W2:Y:S01]  /*ad60*/  @P3 MUFU.RCP R4, R0 ;  /* 0x0000000000043308 */ /* 0x000ea20000001000 */
[----:B-1----:R-:W-:-:S07]  /*ad70*/  SHF.R.S32.HI R6, RZ, 0x1f, R5 ;  /* 0x0000001fff067819 */ /* 0x002fce0000011405 */
[----:B------:R-:W1:Y:S01]  /*ad80*/  @P4 MUFU.RCP R3, R2 ;  /* 0x0000000200034308 */ /* 0x000e620000001000 */
[----:B------:R-:W-:-:S04]  /*ad90*/  LEA.HI R7, R6, R5, RZ, 0x2 ;  /* 0x0000000506077211 */ /* 0x000fc800078f10ff */
[--C-:B------:R-:W-:Y:S01]  /*ada0*/  SHF.R.S32.HI R9, RZ, 0x2, R7.reuse ;  /* 0x00000002ff097819 */ /* 0x100fe20000011407 */
[C---:B--2---:R-:W-:Y:S01]  /*adb0*/  FMUL.FTZ R131, R4.reuse, R131 ;  /* 0x0000008304837220 */ /* 0x044fe20000410000 */
[----:B------:R-:W-:Y:S01]  /*adc0*/  SHF.R.S32.HI R8, RZ, 0x1f, R7 ;  /* 0x0000001fff087819 */ /* 0x000fe20000011407 */
[C---:B------:R-:W-:Y:S01]  /*add0*/  FMUL.FTZ R130, R4.reuse, R130 ;  /* 0x0000008204827220 */ /* 0x040fe20000410000 */
[----:B------:R-:W-:Y:S01]  /*ade0*/  LOP3.LUT R10, R7, 0x3ffffffc, RZ, 0xc0, !PT ;  /* 0x3ffffffc070a7812 */ /* 0x000fe200078ec0ff */
[----:B------:R-:W-:Y:S01]  /*adf0*/  FMUL.FTZ R127, R4, R127 ;  /* 0x0000007f047f7220 */ /* 0x000fe20000410000 */
[----:B------:R-:W-:Y:S01]  /*ae00*/  LEA.HI R8, R8, R9, RZ, 0x3 ;  /* 0x0000000908087211 */ /* 0x000fe200078f18ff */
[----:B------:R-:W-:Y:S01]  /*ae10*/  FMUL.FTZ R126, R4, R126 ;  /* 0x0000007e047e7220 */ /* 0x000fe20000410000 */
[----:B------:R-:W-:Y:S01]  /*ae20*/  IADD3 R10, -R10, R5, RZ ;  /* 0x000000050a0a7210 */ /* 0x000fe20007ffe1ff */
[C---:B-1----:R-:W-:Y:S01]  /*ae30*/  FMUL.FTZ R128, R3.reuse, R128 ;  /* 0x0000008003807220 */ /* 0x042fe20000410000 */
[----:B------:R-:W-:Y:S01]  /*ae40*/  LOP3.LUT R8, R8, 0xfffffff8, RZ, 0xc0, !PT ;  /* 0xfffffff808087812 */ /* 0x000fe200078ec0ff */
[----:B------:R-:W-:Y:S01]  /*ae50*/  FMUL.FTZ R129, R3, R129 ;  /* 0x0000008103817220 */ /* 0x000fe20000410000 */
[----:B------:R-:W-:Y:S01]  /*ae60*/  F2FP.PACK_AB R130, R131, R130 ;  /* 0x000000828382723e */ /* 0x000fe200000000ff */
[----:B------:R-:W-:Y:S01]  /*ae70*/  FMUL.FTZ R124, R3, R124 ;  /* 0x0000007c037c7220 */ /* 0x000fe20000410000 */
[----:B------:R-:W-:Y:S01]  /*ae80*/  IADD3 R8, R9, -R8, RZ ;  /* 0x8000000809087210 */ /* 0x000fe20007ffe0ff */
[C---:B------:R-:W-:Y:S01]  /*ae90*/  FMUL.FTZ R125, R3.reuse, R125 ;  /* 0x0000007d037d7220 */ /* 0x040fe20000410000 */
[----:B------:R-:W-:Y:S01]  /*aea0*/  LEA.HI R9, R6, R5, RZ, 0x5 ;  /* 0x0000000506097211 */ /* 0x000fe200078f28ff */
[C---:B------:R-:W-:Y:S01]  /*aeb0*/  FMUL.FTZ R36, R3.reuse, R36 ;  /* 0x0000002403247220 */ /* 0x040fe20000410000 */
[C---:B------:R-:W-:Y:S01]  /*aec0*/  SHF.L.U32 R11, R8.reuse, 0x6, RZ ;  /* 0x00000006080b7819 */ /* 0x040fe200000006ff */
[C---:B------:R-:W-:Y:S01]  /*aed0*/  FMUL.FTZ R37, R3.reuse, R37 ;  /* 0x0000002503257220 */ /* 0x040fe20000410000 */
[----:B------:R-:W-:Y:S01]  /*aee0*/  SHF.R.S32.HI R7, RZ, 0x5, R9 ;  /* 0x00000005ff077819 */ /* 0x000fe20000011409 */
[----:B------:R-:W-:Y:S01]  /*aef0*/  FMUL.FTZ R40, R3, R40 ;  /* 0x0000002803287220 */ /* 0x000fe20000410000 */
[----:B------:R-:W-:Y:S01]  /*af00*/  LOP3.LUT R11, R11, 0x1c0, RZ, 0xc0, !PT ;  /* 0x000001c00b0b7812 */ /* 0x000fe200078ec0ff */
[C---:B------:R-:W-:Y:S01]  /*af10*/  FMUL.FTZ R41, R3.reuse, R41 ;  /* 0x0000002903297220 */ /* 0x040fe20000410000 */
[----:B------:R-:W-:Y:S01]  /*af20*/  LOP3.LUT R12, R8, 0x1, RZ, 0xc0, !PT ;  /* 0x00000001080c7812 */ /* 0x000fe200078ec0ff */
[----:B------:R-:W-:Y:S01]  /*af30*/  FMUL.FTZ R44, R3, R44 ;  /* 0x0000002c032c7220 */ /* 0x000fe20000410000 */
[----:B------:R-:W-:Y:S01]  /*af40*/  LEA R10, R7, R10, 0x9 ;  /* 0x0000000a070a7211 */ /* 0x000fe200078e48ff */
[----:B------:R-:W-:Y:S01]  /*af50*/  FMUL.FTZ R45, R3, R45 ;  /* 0x0000002d032d7220 */ /* 0x000fe20000410000 */
[----:B------:R-:W-:Y:S01]  /*af60*/  LEA.HI R11, R11, R11, RZ, 0x1d ;  /* 0x0000000b0b0b7211 */ /* 0x000fe200078fe8ff */
[C---:B------:R-:W-:Y:S01]  /*af70*/  FMUL.FTZ R48, R3.reuse, R48 ;  /* 0x0000003003307220 */ /* 0x040fe20000410000 */
[----:B------:R-:W-:Y:S01]  /*af80*/  ISETP.NE.U32.AND P0, PT, R12, 0x1, PT ;  /* 0x000000010c00780c */ /* 0x000fe20003f05070 */
[C---:B------:R-:W-:Y:S01]  /*af90*/  FMUL.FTZ R49, R3.reuse, R49 ;  /* 0x0000003103317220 */ /* 0x040fe20000410000 */
[----:B------:R-:W-:Y:S01]  /*afa0*/  LEA R10, R10, R11, 0x1 ;  /* 0x0000000b0a0a7211 */ /* 0x000fe200078e08ff */
[C---:B------:R-:W-:Y:S01]  /*afb0*/  FMUL.FTZ R52, R3.reuse, R52 ;  /* 0x0000003403347220 */ /* 0x040fe20000410000 */
[----:B------:R-:W-:Y:S01]  /*afc0*/  R2P PR, R8, 0x6 ;  /* 0x0000000608007804 */ /* 0x000fe20000000000 */
[C---:B------:R-:W-:Y:S01]  /*afd0*/  FMUL.FTZ R53, R3.reuse, R53 ;  /* 0x0000003503357220 */ /* 0x040fe20000410000 */
[----:B------:R-:W-:Y:S01]  /*afe0*/  SHF.L.U32 R11, R10, 0x1, RZ ;  /* 0x000000010a0b7819 */ /* 0x000fe200000006ff */
[C---:B------:R-:W-:Y:S01]  /*aff0*/  FMUL.FTZ R56, R3.reuse, R56 ;  /* 0x0000003803387220 */ /* 0x040fe20000410000 */
[----:B------:R-:W-:Y:S01]  /*b000*/  MOV R8, 0x20 ;  /* 0x0000002000087802 */ /* 0x000fe20000000f00 */
[----:B------:R-:W-:Y:S01]  /*b010*/  FMUL.FTZ R57, R3, R57 ;  /* 0x0000003903397220 */ /* 0x000fe20000410000 */
[----:B------:R-:W-:Y:S01]  /*b020*/  IADD3 R13, R11, -0x10, RZ ;  /* 0xfffffff00b0d7810 */ /* 0x000fe20007ffe0ff */
[C---:B------:R-:W-:Y:S01]  /*b030*/  FMUL.FTZ R60, R3.reuse, R60 ;  /* 0x0000003c033c7220 */ /* 0x040fe20000410000 */
[----:B------:R-:W-:Y:S01]  /*b040*/  SEL R8, R8, 0xffffffe0, !P1 ;  /* 0xffffffe008087807 */ /* 0x000fe20004800000 */
[----:B------:R-:W-:Y:S01]  /*b050*/  FMUL.FTZ R61, R3, R61 ;  /* 0x0000003d033d7220 */ /* 0x000fe20000410000 */
[----:B------:R-:W-:Y:S01]  /*b060*/  @P0 IADD3 R13, R11, 0x10, RZ ;  /* 0x000000100b0d0810 */ /* 0x000fe20007ffe0ff */
        /* <DEDUP_REMOVED lines=9> */
[----:B------:R-:W-:Y:S01]  /*b100*/  IADD3 R15, R11, R8, RZ ;  /* 0x000000080b0f7210 */ /* 0x000fe20007ffe0ff */
[----:B------:R-:W-:Y:S01]  /*b110*/  FMUL.FTZ R73, R3, R73 ;  /* 0x0000004903497220 */ /* 0x000fe20000410000 */
[----:B------:R-:W-:Y:S01]  /*b120*/  F2FP.PACK_AB R40, R41, R40 ;  /* 0x000000282928723e */ /* 0x000fe200000000ff */
[----:B------:R-:W-:Y:S01]  /*b130*/  FMUL.FTZ R76, R3, R76 ;  /* 0x0000004c034c7220 */ /* 0x000fe20000410000 */
[----:B------:R-:W-:Y:S01]  /*b140*/  F2FP.PACK_AB R44, R45, R44 ;  /* 0x0000002c2d2c723e */ /* 0x000fe200000000ff */
[----:B------:R-:W-:Y:S01]  /*b150*/  FMUL.FTZ R77, R3, R77 ;  /* 0x0000004d034d7220 */ /* 0x000fe20000410000 */
[----:B------:R-:W-:Y:S01]  /*b160*/  F2FP.PACK_AB R48, R49, R48 ;  /* 0x000000303130723e */ /* 0x000fe200000000ff */
[C---:B------:R-:W-:Y:S01]  /*b170*/  FMUL.FTZ R80, R3.reuse, R80 ;  /* 0x0000005003507220 */ /* 0x040fe20000410000 */
[----:B------:R-:W-:Y:S01]  /*b180*/  STS [R11], R128 ;  /* 0x000000800b007388 */ /* 0x000fe20000000800 */
[----:B------:R-:W-:Y:S01]  /*b190*/  FMUL.FTZ R81, R3, R81 ;  /* 0x0000005103517220 */ /* 0x000fe20000410000 */
[----:B------:R-:W-:Y:S01]  /*b1a0*/  F2FP.PACK_AB R52, R53, R52 ;  /* 0x000000343534723e */ /* 0x000fe200000000ff */
[C---:B------:R-:W-:Y:S01]  /*b1b0*/  FMUL.FTZ R84, R3.reuse, R84 ;  /* 0x0000005403547220 */ /* 0x040fe20000410000 */
[----:B------:R-:W-:Y:S01]  /*b1c0*/  STS [R11+0x400], R130 ;  /* 0x000400820b007388 */ /* 0x000fe20000000800 */
        /* <DEDUP_REMOVED lines=38> */
[C---:B------:R-:W-:Y:S01]  /*b430*/  FMUL.FTZ R39, R4.reuse, R39 ;  /* 0x0000002704277220 */ /* 0x040fe20000410000 */
[----:B------:R-:W-:Y:S01]  /*b440*/  @P3 MUFU.LG2 R0, R0 ;  /* 0x0000000000003308 */ /* 0x000fe20000000c00 */
[C---:B------:R-:W-:Y:S01]  /*b450*/  FMUL.FTZ R38, R4.reuse, R38 ;  /* 0x0000002604267220 */ /* 0x040fe20000410000 */
[----:B------:R-:W-:Y:S01]  /*b460*/  F2FP.PACK_AB R112, R3, R112 ;  /* 0x000000700370723e */ /* 0x000fe200000000ff */
[C---:B------:R-:W-:Y:S01]  /*b470*/  FMUL.FTZ R43, R4.reuse, R43 ;  /* 0x0000002b042b7220 */ /* 0x040fe20000410000 */
[----:B------:R-:W-:Y:S01]  /*b480*/  MOV R3, 0x40 ;  /* 0x0000004000037802 */ /* 0x000fe20000000f00 */
[C---:B------:R-:W-:Y:S01]  /*b490*/  FMUL.FTZ R42, R4.reuse, R42 ;  /* 0x0000002a042a7220 */ /* 0x040fe20000410000 */
[----:B------:R-:W-:Y:S01]  /*b4a0*/  F2FP.PACK_AB R38, R39, R38 ;  /* 0x000000262726723e */ /* 0x000fe200000000ff */
[C---:B------:R-:W-:Y:S01]  /*b4b0*/  FMUL.FTZ R47, R4.reuse, R47 ;  /* 0x0000002f042f7220 */ /* 0x040fe20000410000 */
[----:B------:R-:W-:Y:S01]  /*b4c0*/  SEL R10, R3, 0xffffffc0, !P2 ;  /* 0xffffffc0030a7807 */ /* 0x000fe20005000000 */
[C---:B------:R-:W-:Y:S01]  /*b4d0*/  FMUL.FTZ R46, R4.reuse, R46 ;  /* 0x0000002e042e7220 */ /* 0x040fe20000410000 */
[----:B------:R-:W-:Y:S01]  /*b4e0*/  F2FP.PACK_AB R42, R43, R42 ;  /* 0x0000002a2b2a723e */ /* 0x000fe200000000ff */
[----:B------:R-:W-:Y:S01]  /*b4f0*/  FMUL.FTZ R51, R4, R51 ;  /* 0x0000003304337220 */ /* 0x000fe20000410000 */
[----:B------:R-:W-:Y:S01]  /*b500*/  IADD3 R3, R8, R13, RZ ;  /* 0x0000000d08037210 */ /* 0x000fe20007ffe0ff */
[C---:B------:R-:W-:Y:S01]  /*b510*/  FMUL.FTZ R50, R4.reuse, R50 ;  /* 0x0000003204327220 */ /* 0x040fe20000410000 */
[----:B------:R-:W-:Y:S01]  /*b520*/  F2FP.PACK_AB R46, R47, R46 ;  /* 0x0000002e2f2e723e */ /* 0x000fe200000000ff */
[C---:B------:R-:W-:Y:S01]  /*b530*/  FMUL.FTZ R55, R4.reuse, R55 ;  /* 0x0000003704377220 */ /* 0x040fe20000410000 */
[----:B------:R-:W-:Y:S01]  /*b540*/  IADD3 R17, R11, R10, RZ ;  /* 0x0000000a0b117210 */ /* 0x000fe20007ffe0ff */
        /* <DEDUP_REMOVED lines=10> */
[C---:B------:R-:W-:Y:S01]  /*b5f0*/  FMUL.FTZ R67, R4.reuse, R67 ;  /* 0x0000004304437220 */ /* 0x040fe20000410000 */
[----:B------:R-:W-:Y:S01]  /*b600*/  STS [R15+0x400], R38 ;  /* 0x000400260f007388 */ /* 0x000fe20000000800 */
[C---:B------:R-:W-:Y:S01]  /*b610*/  FMUL.FTZ R66, R4.reuse, R66 ;  /* 0x0000004204427220 */ /* 0x040fe20000410000 */
[----:B------:R-:W-:Y:S01]  /*b620*/  IADD3 R23, R3, R10, RZ ;  /* 0x0000000a03177210 */ /* 0x000fe20007ffe0ff */
[C---:B------:R-:W-:Y:S01]  /*b630*/  FMUL.FTZ R71, R4.reuse, R71 ;  /* 0x0000004704477220 */ /* 0x040fe20000410000 */
[----:B------:R-:W-:Y:S01]  /*b640*/  F2FP.PACK_AB R62, R63, R62 ;  /* 0x0000003e3f3e723e */ /* 0x000fe200000000ff */
[C---:B------:R-:W-:Y:S01]  /*b650*/  FMUL.FTZ R70, R4.reuse, R70 ;  /* 0x0000004604467220 */ /* 0x040fe20000410000 */
[----:B------:R-:W-:Y:S01]  /*b660*/  STS [R3], R40 ;  /* 0x0000002803007388 */ /* 0x000fe20000000800 */
[C---:B------:R-:W-:Y:S01]  /*b670*/  FMUL.FTZ R75, R4.reuse, R75 ;  /* 0x0000004b044b7220 */ /* 0x040fe20000410000 */
[----:B------:R-:W-:Y:S01]  /*b680*/  F2FP.PACK_AB R66, R67, R66 ;  /* 0x000000424342723e */ /* 0x000fe200000000ff */
[C---:B------:R-:W-:Y:S01]  /*b690*/  FMUL.FTZ R74, R4.reuse, R74 ;  /* 0x0000004a044a7220 */ /* 0x040fe20000410000 */
[----:B------:R-:W-:Y:S01]  /*b6a0*/  STS [R3+0x400], R42 ;  /* 0x0004002a03007388 */ /* 0x000fe20000000800 */
        /* <DEDUP_REMOVED lines=46> */
[----:B------:R-:W-:Y:S01]  /*b990*/  FMUL.FTZ R4, R4, R114 ;  /* 0x0000007204047220 */ /* 0x000fe20000410000 */
[----:B------:R-:W-:Y:S01]  /*b9a0*/  STS [R13+0x2400], R66 ;  /* 0x002400420d007388 */ /* 0x000fe20000000800 */
[----:B------:R-:W-:Y:S01]  /*b9b0*/  F2FP.PACK_AB R118, R119, R118 ;  /* 0x000000767776723e */ /* 0x000fe200000000ff */
[----:B------:R-:W1:Y:S01]  /*b9c0*/  @P4 MUFU.LG2 R8, R2 ;  /* 0x0000000200084308 */ /* 0x000e620000000c00 */
[----:B------:R-:W-:Y:S01]  /*b9d0*/  ISETP.NE.AND P0, PT, RZ, UR4, PT ;  /* 0x00000004ff007c0c */ /* 0x000fe2000bf05270 */
[----:B------:R-:W-:Y:S01]  /*b9e0*/  STS [R15+0x2000], R68 ;  /* 0x002000440f007388 */ /* 0x000fe20000000800 */
[----:B------:R-:W-:-:S03]  /*b9f0*/  F2FP.PACK_AB R4, R115, R4 ;  /* 0x000000047304723e */ /* 0x000fc600000000ff */
[----:B------:R-:W-:Y:S04]  /*ba00*/  STS [R15+0x2400], R70 ;  /* 0x002400460f007388 */ /* 0x000fe80000000800 */
[----:B------:R-:W-:Y:S04]  /*ba10*/  STS [R3+0x2000], R72 ;  /* 0x0020004803007388 */ /* 0x000fe80000000800 */
[----:B------:R-:W-:Y:S01]  /*ba20*/  STS [R3+0x2400], R74 ;  /* 0x0024004a03007388 */ /* 0x000fe20000000800 */
[----:B-1----:R-:W-:Y:S01]  /*ba30*/  @P4 FMUL.FTZ R8, R8, 0.69314718246459960938 ;  /* 0x3f31721808084820 */ /* 0x002fe20000410000 */
[----:B------:R-:W-:-:S02]  /*ba40*/  MOV R2, 0x7f800000 ;  /* 0x7f80000000027802 */ /* 0x000fc40000000f00 */
[----:B------:R-:W-:Y:S01]  /*ba50*/  STS [R17+0x2000], R76 ;  /* 0x0020004c11007388 */ /* 0x000fe20000000800 */
[----:B------:R-:W-:-:S03]  /*ba60*/  @P4 FFMA.FTZ R2, R133, c[0x0][0x238], R8 ;  /* 0x00008e0085024a23 */ /* 0x000fc60000010008 */
        /* <DEDUP_REMOVED lines=14> */
[----:B------:R2:W-:Y:S01]  /*bb50*/  STS [R3+0x4400], R106 ;  /* 0x0044006a03007388 */ /* 0x0005e20000000800 */
[----:B-1----:R-:W-:-:S03]  /*bb60*/  @P3 FMUL.FTZ R11, R0, 0.69314718246459960938 ;  /* 0x3f317218000b3820 */ /* 0x002fc60000410000 */
[----:B------:R1:W-:Y:S04]  /*bb70*/  STS [R17+0x4000], R108 ;  /* 0x0040006c11007388 */ /* 0x0003e80000000800 */
[----:B------:R1:W-:Y:S04]  /*bb80*/  STS [R17+0x4400], R110 ;  /* 0x0044006e11007388 */ /* 0x0003e80000000800 */
[----:B------:R1:W-:Y:S04]  /*bb90*/  STS [R19+0x4000], R120 ;  /* 0x0040007813007388 */ /* 0x0003e80000000800 */
[----:B------:R1:W-:Y:S04]  /*bba0*/  STS [R19+0x4400], R122 ;  /* 0x0044007a13007388 */ /* 0x0003e80000000800 */
[----:B------:R1:W-:Y:S04]  /*bbb0*/  STS [R21+0x4000], R116 ;  /* 0x0040007415007388 */ /* 0x0003e80000000800 */
[----:B------:R1:W-:Y:S01]  /*bbc0*/  STS [R21+0x4400], R118 ;  /* 0x0044007615007388 */ /* 0x0003e20000000800 */
[----:B--2---:R-:W-:Y:S01]  /*bbd0*/  MOV R3, 0x7f800000 ;  /* 0x7f80000000037802 */ /* 0x004fe20000000f00 */
[----:B------:R-:W-:-:S02]  /*bbe0*/  @P3 FFMA.FTZ R3, R132, c[0x0][0x238], R11 ;  /* 0x00008e0084033a23 */ /* 0x000fc4000001000b */
[----:B------:R1:W-:Y:S04]  /*bbf0*/  STS [R23+0x4000], R112 ;  /* 0x0040007017007388 */ /* 0x0003e80000000800 */
[----:B------:R1:W-:Y:S01]  /*bc00*/  STS [R23+0x4400], R4 ;  /* 0x0044000417007388 */ /* 0x0003e20000000800 */
[----:B------:R-:W-:Y:S05]  /*bc10*/  @!P0 BRA `(.L_x_3428) ;  /* 0x0000007000008947 */ /* 0x000fea0003800000 */
[----:B-1----:R-:W1:Y:S01]  /*bc20*/  S2R R4, SR_CTAID.Y ;  /* 0x0000000000047919 */ /* 0x002e620000002600 */
[----:B------:R-:W-:-:S03]  /*bc30*/  ISETP.NE.AND P0, PT, R208, -0x1, PT ;  /* 0xffffffffd000780c */ /* 0x000fc60003f05270 */
[----:B------:R-:W2:Y:S01]  /*bc40*/  S2R R11, SR_CTAID.Z ;  /* 0x00000000000b7919 */ /* 0x000ea20000002700 */
[----:B-1----:R-:W-:-:S05]  /*bc50*/  IMAD R13, R4, c[0x0][0x214], RZ ;  /* 0x00008500040d7a24 */ /* 0x002fca00078e02ff */
[----:B------:R-:W-:-:S05]  /*bc60*/  SEL R8, R13, R208, !P0 ;  /* 0x000000d00d087207 */ /* 0x000fca0004000000 */
[----:B--2---:R-:W-:Y:S01]  /*bc70*/  IMAD R8, R11, c[0x0][0x234], R8 ;  /* 0x00008d000b087a24 */ /* 0x004fe200078e0208 */
[----:B------:R-:W-:Y:S05]  /*bc80*/  BRA `(.L_x_3429) ;  /* 0x0000004000007947 */ /* 0x000fea0003800000 */
.L_x_3428:
[----:B------:R-:W2:Y:S04]  /*bc90*/  S2R R11, SR_CTAID.Z ;  /* 0x00000000000b7919 */ /* 0x000ea80000002700 */
[----:B-1----:R-:W2:Y:S02]  /*bca0*/  S2R R4, SR_CTAID.Y ;  /* 0x0000000000047919 */ /* 0x002ea40000002600 */
[----:B--2---:R-:W-:-:S04]  /*bcb0*/  IMAD R8, R4, c[0x0][0x1c0], R11 ;  /* 0x0000700004087a24 */ /* 0x004fc800078e020b */
[----:B------:R-:W-:Y:S02]  /*bcc0*/  IMAD R8, R8, c[0x0][0x214], RZ ;  /* 0x0000850008087a24 */ /* 0x000fe400078e02ff */
.L_x_3429:
[----:B------:R-:W-:Y:S01]  /*bcd0*/  BAR.SYNC.DEFER_BLOCKING 0x0 ;  /* 0x0000000000007b1d */ /* 0x000fe20000010000 */
[----:B------:R-:W-:Y:S01]  /*bce0*/  LOP3.LUT R10, R9, 0xffffffe0, RZ, 0xc0, !PT ;  /* 0xffffffe0090a7812 */ /* 0x000fe200078ec0ff */
[C---:B------:R-:W-:Y:S01]  /*bcf0*/  IMAD.WIDE.U32 R64, R208.reuse, c[0x0][0x1e8], RZ ;  /* 0x00007a00d0407a25 */ /* 0x040fe200078e00ff */
[----:B------:R-:W-:Y:S02]  /*bd00*/  SHF.R.S32.HI R60, RZ, 0x1f, R7 ;  /* 0x0000001fff3c7819 */ /* 0x000fe40000011407 */
[----:B------:R-:W-:Y:S01]  /*bd10*/  ISETP.NE.AND P0, PT, R208, -0x1, PT ;  /* 0xffffffffd000780c */ /* 0x000fe20003f05270 */
[----:B------:R-:W1:Y:S01]  /*bd20*/  S2R R0, SR_TID.X ;  /* 0x0000000000007919 */ /* 0x000e620000002100 */
[----:B------:R-:W-:Y:S01]  /*bd30*/  IMAD.IADD R9, R5, 0x1, -R10 ;  /* 0x0000000105097824 */ /* 0x000fe200078e0a0a */
[----:B------:R-:W-:Y:S01]  /*bd40*/  LEA.HI R60, R60, R7, RZ, 0x2 ;  /* 0x000000073c3c7211 */ /* 0x000fe200078f10ff */
[----:B------:R-:W-:Y:S01]  /*bd50*/  IMAD.WIDE.U32 R66, R4, c[0x0][0x1e0], RZ ;  /* 0x0000780004427a25 */ /* 0x000fe200078e00ff */
[----:B------:R-:W-:Y:S01]  /*bd60*/  ULDC.64 UR4, c[0x0][0x118] ;  /* 0x0000460000047ab9 */ /* 0x000fe20000000a00 */
[----:B------:R-:W-:Y:S01]  /*bd70*/  BSSY B0, `(.L_x_3430) ;  /* 0x000002b000007945 */ /* 0x000fe20003800000 */
[----:B------:R-:W-:Y:S01]  /*bd80*/  LOP3.LUT P1, RZ, R9, 0x3, RZ, 0xc0, !PT ;  /* 0x0000000309ff7812 */ /* 0x000fe2000782c0ff */
[----:B------:R-:W-:Y:S01]  /*bd90*/  IMAD R208, R208, c[0x0][0x1ec], R65 ;  /* 0x00007b00d0d07a24 */ /* 0x000fe200078e0241 */
[----:B------:R-:W-:-:S05]  /*bda0*/  LOP3.LUT R60, R60, 0xffffffc, RZ, 0xc0, !PT ;  /* 0x0ffffffc3c3c7812 */ /* 0x000fca00078ec0ff */
[----:B------:R-:W-:Y:S01]  /*bdb0*/  IMAD.IADD R60, R7, 0x1, -R60 ;  /* 0x00000001073c7824 */ /* 0x000fe200078e0a3c */
[----:B------:R2:W3:Y:S04]  /*bdc0*/  LDS.128 R52, [R206] ;  /* 0x00000000ce347984 */ /* 0x0004e80000000c00 */
[----:B------:R2:W4:Y:S01]  /*bdd0*/  LDS.128 R48, [R206+0x800] ;  /* 0x00080000ce307984 */ /* 0x0005220000000c00 */
[----:B-1----:R-:W-:-:S03]  /*bde0*/  SHF.R.S32.HI R61, RZ, 0x1f, R0 ;  /* 0x0000001fff3d7819 */ /* 0x002fc60000011400 */
[----:B------:R2:W1:Y:S01]  /*bdf0*/  LDS.128 R44, [R206+0x1000] ;  /* 0x00100000ce2c7984 */ /* 0x0004620000000c00 */
        /* <DEDUP_REMOVED lines=10> */
[----:B------:R2:W1:Y:S01]  /*bea0*/  LDS.128 R24, [R206+0x3800] ;  /* 0x00380000ce187984 */ /* 0x0004620000000c00 */
[----:B------:R-:W-:Y:S01]  /*beb0*/  LEA.HI R9, R9, R10, RZ, 0x2 ;  /* 0x0000000a09097211 */ /* 0x000fe200078f10ff */
[----:B------:R-:W-:Y:S01]  /*bec0*/  IMAD R63, R4, c[0x0][0x1e4], R63 ;  /* 0x00007900043f7a24 */ /* 0x000fe200078e023f */
[----:B------:R-:W-:Y:S01]  /*bed0*/  SEL R4, R66, R64, !P0 ;  /* 0x0000004042047207 */ /* 0x000fe20004000000 */
[----:B------:R2:W1:Y:S01]  /*bee0*/  LDS.128 R20, [R206+0x4000] ;  /* 0x00400000ce147984 */ /* 0x0004620000000c00 */
[----:B------:R-:W-:Y:S01]  /*bef0*/  SHF.R.S32.HI R9, RZ, 0x2, R9 ;  /* 0x00000002ff097819 */ /* 0x000fe20000011409 */
[----:B------:R-:W-:-:S02]  /*bf00*/  @!P0 IMAD.IADD R208, R67, 0x1, R63 ;  /* 0x0000000143d08824 */ /* 0x000fc400078e023f */
[----:B------:R2:W1:Y:S02]  /*bf10*/  LDS.128 R16, [R206+0x4800] ;  /* 0x00480000ce107984 */ /* 0x0004640000000c00 */
[----:B------:R-:W-:Y:S02]  /*bf20*/  IMAD R60, R60, 0x10, R9 ;  /* 0x000000103c3c7824 */ /* 0x000fe400078e0209 */
[----:B------:R2:W1:Y:S04]  /*bf30*/  LDS.128 R12, [R206+0x5000] ;  /* 0x00500000ce0c7984 */ /* 0x0004680000000c00 */
[----:B------:R2:W1:Y:S01]  /*bf40*/  LDS.128 R56, [R206+0x5800] ;  /* 0x00580000ce387984 */ /* 0x0004620000000c00 */
[----:B------:R-:W-:Y:S05]  /*bf50*/  @P1 BRA `(.L_x_3431) ;  /* 0x000000c000001947 */ /* 0x000fea0003800000 */
[----:B---34-:R-:W3:Y:S01]  /*bf60*/  S2R R7, SR_CTAID.X ;  /* 0x0000000000077919 */ /* 0x018ee20000002500 */
[C---:B------:R-:W-:Y:S01]  /*bf70*/  ISETP.GE.AND P2, PT, R60.reuse, R199, PT ;  /* 0x000000c73c00720c */ /* 0x040fe20003f46270 */
[----:B---3--:R-:W-:Y:S01]  /*bf80*/  IMAD R7, R7, 0x40, R8 ;  /* 0x0000004007077824 */ /* 0x008fe200078e0208 */
[----:B------:R-:W-:-:S04]  /*bf90*/  IADD3 R8, R60, 0x8, RZ ;  /* 0x000000083c087810 */ /* 0x000fc80007ffe0ff */
[----:B------:R-:W-:Y:S02]  /*bfa0*/  SHF.R.S32.HI R9, RZ, 0x1f, R7 ;  /* 0x0000001fff097819 */ /* 0x000fe40000011407 */
[----:B------:R-:W-:Y:S02]  /*bfb0*/  IADD3 R7, P0, R60, R7, RZ ;  /* 0x000000073c077210 */ /* 0x000fe40007f1e0ff */
[----:B------:R-:W-:Y:S02]  /*bfc0*/  ISETP.GE.AND P1, PT, R8, R199, PT ;  /* 0x000000c70800720c */ /* 0x000fe40003f26270 */
[----:B------:R-:W-:Y:S02]  /*bfd0*/  LEA.HI.X.SX32 R60, R60, R9, 0x1, P0 ;  /* 0x000000093c3c7211 */ /* 0x000fe400000f0eff */
[----:B------:R-:W-:-:S04]  /*bfe0*/  LEA R8, P0, R7, c[0x0][0x200], 0x2 ;  /* 0x0000800007087a11 */ /* 0x000fc800078010ff */
[----:B------:R-:W-:-:S05]  /*bff0*/  LEA.HI.X R9, R7, c[0x0][0x204], R60, 0x2, P0 ;  /* 0x0000810007097a11 */ /* 0x000fca00000f143c */
[----:B------:R3:W-:Y:S04]  /*c000*/  @!P2 STG.E [R8.64], R2 ;  /* 0x000000020800a986 */ /* 0x0007e8000c101904 */
[----:B------:R3:W-:Y:S02]  /*c010*/  @!P1 STG.E [R8.64+0x20], R3 ;  /* 0x0000200308009986 */ /* 0x0007e4000c101904 */
.L_x_3431:
[----:B---34-:R-:W-:Y:S05]  /*c020*/  BSYNC B0 ;  /* 0x0000000000007941 */ /* 0x018fea0003800000 */
.L_x_3430:
[----:B------:R-:W3:Y:S01]  /*c030*/  S2R R3, SR_CTAID.X ;  /* 0x0000000000037919 */ /* 0x000ee20000002500 */
[----:B------:R-:W-:Y:S01]  /*c040*/  SHF.R.S32.HI R211, RZ, 0x1f, R210 ;  /* 0x0000001fffd37819 */ /* 0x000fe200000114d2 */
[----:B------:R-:W-:Y:S01]  /*c050*/  BSSY B0, `(.L_x_3432) ;  /* 0x0000022000007945 */ /* 0x000fe20003800000 */
[----:B------:R-:W-:Y:S02]  /*c060*/  LEA.HI R5, R6, R5, RZ, 0x3 ;  /* 0x0000000506057211 */ /* 0x000fe400078f18ff */
[----:B------:R-:W-:-:S04]  /*c070*/  LEA.HI R0, R61, R0, RZ, 0x3 ;  /* 0x000000003d007211 */ /* 0x000fc800078f18ff */
[----:B------:R-:W-:-:S04]  /*c080*/  SHF.R.S32.HI R0, RZ, 0x3, R0 ;  /* 0x00000003ff007819 */ /* 0x000fc80000011400 */
[----:B------:R-:W-:Y:S01]  /*c090*/  SHF.R.S32.HI R0, RZ, 0x1f, R0 ;  /* 0x0000001fff007819 */ /* 0x000fe20000011400 */
[----:B---3--:R-:W-:-:S04]  /*c0a0*/  IMAD.SHL.U32 R3, R3, 0x40, RZ ;  /* 0x0000004003037824 */ /* 0x008fc800078e00ff */
[----:B------:R-:W-:Y:S01]  /*c0b0*/  IMAD.WIDE.U32 R8, R3, c[0x0][0x1e8], R210 ;  /* 0x00007a0003087a25 */ /* 0x000fe200078e00d2 */
[----:B------:R-:W-:-:S04]  /*c0c0*/  SHF.R.S32.HI R2, RZ, 0x1f, R3 ;  /* 0x0000001fff027819 */ /* 0x000fc80000011403 */
[----:B------:R-:W-:Y:S01]  /*c0d0*/  IADD3 R6, P0, R4, R8, RZ ;  /* 0x0000000804067210 */ /* 0x000fe20007f1e0ff */
[----:B------:R-:W-:Y:S01]  /*c0e0*/  IMAD R2, R2, c[0x0][0x1e8], RZ ;  /* 0x00007a0002027a24 */ /* 0x000fe200078e02ff */
[----:B------:R-:W-:-:S03]  /*c0f0*/  SHF.R.S32.HI R4, RZ, 0x3, R5 ;  /* 0x00000003ff047819 */ /* 0x000fc60000011405 */
[----:B------:R-:W-:Y:S01]  /*c100*/  IMAD R7, R3, c[0x0][0x1ec], R2 ;  /* 0x00007b0003077a24 */ /* 0x000fe200078e0202 */
[----:B------:R-:W-:Y:S01]  /*c110*/  SHF.R.S32.HI R2, RZ, 0x1f, R11 ;  /* 0x0000001fff027819 */ /* 0x000fe2000001140b */
[----:B------:R-:W-:-:S03]  /*c120*/  IMAD.IADD R3, R207, 0x1, -R3 ;  /* 0x00000001cf037824 */ /* 0x000fc600078e0a03 */
[----:B------:R-:W-:Y:S01]  /*c130*/  IADD3.X R7, R208, R9, R7, P0, !PT ;  /* 0x00000009d0077210 */ /* 0x000fe200007fe407 */
[----:B------:R-:W-:Y:S01]  /*c140*/  IMAD R2, R2, c[0x0][0x1f0], RZ ;  /* 0x00007c0002027a24 */ /* 0x000fe200078e02ff */
[----:B------:R-:W-:-:S03]  /*c150*/  ISETP.GE.AND P0, PT, R4, R3, PT ;  /* 0x000000030400720c */ /* 0x000fc60003f06270 */
[C---:B------:R-:W-:Y:S02]  /*c160*/  IMAD R2, R11.reuse, c[0x0][0x1f4], R2 ;  /* 0x00007d000b027a24 */ /* 0x040fe400078e0202 */
[----:B------:R-:W-:-:S04]  /*c170*/  IMAD.WIDE.U32 R6, R11, c[0x0][0x1f0], R6 ;  /* 0x00007c000b067a25 */ /* 0x000fc800078e0006 */
[----:B------:R-:W-:-:S04]  /*c180*/  IMAD.IADD R9, R2, 0x1, R7 ;  /* 0x0000000102097824 */ /* 0x000fc800078e0207 */
        /* <DEDUP_REMOVED lines=14> */
.L_x_3433:
[----:B------:R-:W-:Y:S05]  /*c270*/  BSYNC B0 ;  /* 0x0000000000007941 */ /* 0x000fea0003800000 */
.L_x_3432:
        /* <DEDUP_REMOVED lines=13> */
[----:B-1-3--:R-:W-:-:S03]  /*c350*/  LEA R20, P3, R10, c[0x0][0x1d0], 0x1 ;  /* 0x000074000a147a11 */ /* 0x00afc600078608ff */
[----:B------:R-:W-:-:S04]  /*c360*/  IMAD R2, R3, c[0x0][0x1ec], R2 ;  /* 0x00007b0003027a24 */ /* 0x000fc800078e0202 */
[----:B------:R-:W-:-:S05]  /*c370*/  IMAD.IADD R2, R2, 0x1, R11 ;  /* 0x0000000102027824 */ /* 0x000fca00078e020b */
[----:B------:R-:W-:-:S05]  /*c380*/  LEA.HI.X R21, R10, c[0x0][0x1d4], R2, 0x1, P3 ;  /* 0x000075000a157a11 */ /* 0x000fca00018f0c02 */
[----:B------:R1:W-:Y:S04]  /*c390*/  @!P2 STG.E.128 [R20.64], R48 ;  /* 0x000000301400a986 */ /* 0x0003e8000c101d04 */
[----:B------:R1:W-:Y:S04]  /*c3a0*/  @!P1 STG.E.128 [R20.64+0x80], R32 ;  /* 0x0000802014009986 */ /* 0x0003e8000c101d04 */
[----:B------:R1:W-:Y:S02]  /*c3b0*/  @!P0 STG.E.128 [R20.64+0x100], R16 ;  /* 0x0001001014008986 */ /* 0x0003e4000c101d04 */
.L_x_3435:
[----:B------:R-:W-:Y:S05]  /*c3c0*/  BSYNC B0 ;  /* 0x0000000000007941 */ /* 0x000fea0003800000 */
.L_x_3434:
        /* <DEDUP_REMOVED lines=17> */
[----:B------:R1:W-:Y:S04]  /*c4e0*/  @!P2 STG.E.128 [R16.64], R44 ;  /* 0x0000002c1000a986 */ /* 0x0003e8000c101d04 */
[----:B------:R1:W-:Y:S04]  /*c4f0*/  @!P1 STG.E.128 [R16.64+0x80], R28 ;  /* 0x0000801c10009986 */ /* 0x0003e8000c101d04 */
[----:B------:R1:W-:Y:S02]  /*c500*/  @!P0 STG.E.128 [R16.64+0x100], R12 ;  /* 0x0001000c10008986 */ /* 0x0003e4000c101d04 */
.L_x_3437:
[----:B------:R-:W-:Y:S05]  /*c510*/  BSYNC B0 ;  /* 0x0000000000007941 */ /* 0x000fea0003800000 */
.L_x_3436:
[----:B------:R-:W-:-:S04]  /*c520*/  IADD3 R2, R4, 0x30, RZ ;  /* 0x0000003004027810 */ /* 0x000fc80007ffe0ff */
[----:B------:R-:W-:-:S13]  /*c530*/  ISETP.GE.AND P0, PT, R2, R199, PT ;  /* 0x000000c70200720c */ /* 0x000fda0003f06270 */
        /* <DEDUP_REMOVED lines=18> */
.L_x_3438:
        /* <DEDUP_REMOVED lines=10> */
.L_x_7370:


//--------------------- .text._ZN5flash24flash_fwd_splitkv_kernelI23Flash_fwd_kernel_traitsILi192ELi64ELi64ELi4ELb0ELb0EN7cutlass6half_tE19Flash_kernel_traitsILi192ELi64ELi64ELi4ES3_EELb0ELb0ELb1ELb0ELb0ELb1ELb0ELb0EEEvNS_16Flash_fwd_paramsE --------------------------
	.section	.text._ZN5flash24flash_fwd_splitkv_kernelI23Flash_fwd_kernel_traitsILi192ELi64ELi64ELi4ELb0ELb0EN7cutlass6half_tE19Flash_kernel_traitsILi192ELi64ELi64ELi4ES3_EELb0ELb0ELb1ELb0ELb0ELb1ELb0ELb0EEEvNS_16Flash_fwd_paramsE,"ax",@progbits
	.sectioninfo	@"SHI_REGISTERS=254"
	.align	128
        .global         _ZN5flash24flash_fwd_splitkv_kernelI23Flash_fwd_kernel_traitsILi192ELi64ELi64ELi4ELb0ELb0EN7cutlass6half_tE19Flash_kernel_traitsILi192ELi64ELi64ELi4ES3_EELb0ELb0ELb1ELb0ELb0ELb1ELb0ELb0EEEvNS_16Flash_fwd_paramsE
        .type           _ZN5flash24flash_fwd_splitkv_kernelI23Flash_fwd_kernel_traitsILi192ELi64ELi64ELi4ELb0ELb0EN7cutlass6half_tE19Flash_kernel_traitsILi192ELi64ELi64ELi4ES3_EELb0ELb0ELb1ELb0ELb0ELb1ELb0ELb0EEEvNS_16Flash_fwd_paramsE,@function
        .size           _ZN5flash24flash_fwd_splitkv_kernelI23Flash_fwd_kernel_traitsILi192ELi64ELi64ELi4ELb0ELb0EN7cutlass6half_tE19Flash_kernel_traitsILi192ELi64ELi64ELi4ES3_EELb0ELb0ELb1ELb0ELb0ELb1ELb0ELb0EEEvNS_16Flash_fwd_paramsE,(.L_x_7371 - _ZN5flash24flash_fwd_splitkv_kernelI23Flash_fwd_kernel_traitsILi192ELi64ELi64ELi4ELb0ELb0EN7cutlass6half_tE19Flash_kernel_traitsILi192ELi64ELi64ELi4ES3_EELb0ELb0ELb1ELb0ELb0ELb1ELb0ELb0EEEvNS_16Flash_fwd_paramsE)
        .other          _ZN5flash24flash_fwd_splitkv_kernelI23Flash_fwd_kernel_traitsILi192ELi64ELi64ELi4ELb0ELb0EN7cutlass6half_tE19Flash_kernel_traitsILi192ELi64ELi64ELi4ES3_EELb0ELb0ELb1ELb0ELb0ELb1ELb0ELb0EEEvNS_16Flash_fwd_paramsE,@"STO_CUDA_ENTRY STV_DEFAULT"
_ZN5flash24flash_fwd_splitkv_kernelI23Flash_fwd_kernel_traitsILi192ELi64ELi64ELi4ELb0ELb0EN7cutlass6half_tE19Flash_kernel_traitsILi192ELi64ELi64ELi4ES3_EELb0ELb0ELb1ELb0ELb0ELb1ELb0ELb0EEEvNS_16Flash_fwd_paramsE:
.text._ZN5flash24flash_fwd_splitkv_kernelI23Flash_fwd_kernel_traitsILi192ELi64ELi64ELi4ELb0ELb0EN7cutlass6half_tE19Flash_kernel_traitsILi192ELi64ELi64ELi4ES3_EELb0ELb0ELb1ELb0ELb0ELb1ELb0ELb0EEEvNS_16Flash_fwd_paramsE:
        /* <DEDUP_REMOVED lines=34> */
.L_x_3439:
[----:B-1-34-:R-:W-:Y:S02]  /*0220*/  MOV R0, c[0x0][0x218] ;  /* 0x0000860000007a02 */ /* 0x01afe40000000f00 */
.L_x_3440:
        /* <DEDUP_REMOVED lines=73> */
.L_x_3443:
[----:B------:R-:W-:Y:S05]  /*06c0*/  BSYNC B0 ;  /* 0x0000000000007941 */ /* 0x000fea0003800000 */
.L_x_3442:
        /* <DEDUP_REMOVED lines=20> */
.L_x_3445:
[----:B------:R-:W-:Y:S05]  /*0810*/  BSYNC B0 ;  /* 0x0000000000007941 */ /* 0x000fea0003800000 */
.L_x_3444:
        /* <DEDUP_REMOVED lines=20> */
.L_x_3447:
[----:B------:R-:W-:Y:S05]  /*0960*/  BSYNC B0 ;  /* 0x0000000000007941 */ /* 0x000fea0003800000 */
.L_x_3446:
        /* <DEDUP_REMOVED lines=19> */
.L_x_3449:
[----:B------:R-:W-:Y:S05]  /*0aa0*/  BSYNC B0 ;  /* 0x0000000000007941 */ /* 0x000fea0003800000 */
.L_x_3448:
        /* <DEDUP_REMOVED lines=19> */
.L_x_3441:
        /* <DEDUP_REMOVED lines=91> */
.L_x_3450:
        /* <DEDUP_REMOVED lines=16> */
.L_x_3452:
        /* <DEDUP_REMOVED lines=49> */
.L_x_3451:
        /* <DEDUP_REMOVED lines=117> */
.L_x_3454:
[----:B------:R-:W-:Y:S05]  /*1cf0*/  BSYNC B0 ;  /* 0x0000000000007941 */ /* 0x000fea0003800000 */
.L_x_3453:
        /* <DEDUP_REMOVED lines=37> */
.L_x_3456:
[----:B------:R-:W-:Y:S05]  /*1f50*/  BSYNC B0 ;  /* 0x0000000000007941 */ /* 0x000fea0003800000 */
.L_x_3455:
        /* <DEDUP_REMOVED lines=37> */
.L_x_3458:
[----:B------:R-:W-:Y:S05]  /*21b0*/  BSYNC B0 ;  /* 0x0000000000007941 */ /* 0x000fea0003800000 */
.L_x_3457:
        /* <DEDUP_REMOVED lines=36> */
.L_x_3460:
[----:B------:R-:W-:Y:S05]  /*2400*/  BSYNC B0 ;  /* 0x0000000000007941 */ /* 0x000fea0003800000 */
.L_x_3459:
        /* <DEDUP_REMOVED lines=31> */
.L_x_3462:
[----:B------:R-:W-:Y:S05]  /*2600*/  BSYNC B0 ;  /* 0x0000000000007941 */ /* 0x000fea0003800000 */
.L_x_3461:
        /* <DEDUP_REMOVED lines=33> */
.L_x_3464:
[----:B------:R-:W-:Y:S05]  /*2820*/  BSYNC B0 ;  /* 0x0000000000007941 */ /* 0x000fea0003800000 */
.L_x_3463:
        /* <DEDUP_REMOVED lines=31> */
.L_x_3466:
[----:B------:R-:W-:Y:S05]  /*2a20*/  BSYNC B0 ;  /* 0x0000000000007941 */ /* 0x000fea0003800000 */
.L_x_3465:
        /* <DEDUP_REMOVED lines=32> */
.L_x_3468:
[----:B------:R-:W-:Y:S05]  /*2c30*/  BSYNC B0 ;  /* 0x0000000000007941 */ /* 0x000fea0003800000 */
.L_x_3467:
        /* <DEDUP_REMOVED lines=43> */
.L_x_3470:
[----:B-1----:R-:W-:Y:S05]  /*2ef0*/  BSYNC B0 ;  /* 0x0000000000007941 */ /* 0x002fea0003800000 */
.L_x_3469:
        /* <DEDUP_REMOVED lines=33> */
.L_x_3472:
[----:B------:R-:W-:Y:S05]  /*3110*/  BSYNC B0 ;  /* 0x0000000000007941 */ /* 0x000fea0003800000 */
.L_x_3471:
        /* <DEDUP_REMOVED lines=36> */
.L_x_3474:
[----:B------:R-:W-:Y:S05]  /*3360*/  BSYNC B0 ;  /* 0x0000000000007941 */ /* 0x000fea0003800000 */
.L_x_3473:
        /* <DEDUP_REMOVED lines=40> */
.L_x_3476:
[----:B------:R-:W-:Y:S05]  /*35f0*/  BSYNC B0 ;  /* 0x0000000000007941 */ /* 0x000fea0003800000 */
.L_x_3475:
[C---:B-1----:R-:W-:Y:S01]  /*3600*/  IMAD.SHL.U32 R8, R4.reuse, 0x40, RZ ;  /* 0x0000004004087824 */ /* 0x042fe200078e00ff */
        /* <DEDUP_REMOVED lines=14> */
[----:B------:R-:W-:Y:S01]  /*36f0*/  LDSM.16.M88.4 R64, [R208] ;  /* 0x00000000d040783b */ /* 0x000fe20000000200 */
[----:B------:R-:W-:-:S02]  /*3700*/  LOP3.LUT R141, R141, 0x6, RZ, 0xc0, !PT ;  /* 0x000000068d8d7812 */ /* 0x000fc400078ec0ff */
[----:B------:R-:W-:Y:S01]  /*3710*/  IMAD R209, R209, 0x200, R8 ;  /* 0x00000200d1d17824 */ /* 0x000fe200078e0208 */
[----:B------:R-:W-:Y:S02]  /*3720*/  LDSM.16.M88.4 R48, [R206] ;  /* 0x00000000ce30783b */ /* 0x000fe40000000200 */
[----:B------:R-:W-:Y:S02]  /*3730*/  IMAD R141, R134, 0x40, R141 ;  /* 0x00000040868d7824 */ /* 0x000fe400078e028d */
[----:B------:R-:W-:Y:S01]  /*3740*/  IMAD.SHL.U32 R209, R209, 0x2, RZ ;  /* 0x00000002d1d17824 */ /* 0x000fe200078e00ff */
[----:B------:R-:W-:Y:S02]  /*3750*/  LDSM.16.M88.4 R72, [R205] ;  /* 0x00000000cd48783b */ /* 0x000fe40000000200 */
[----:B------:R-:W-:Y:S02]  /*3760*/  IADD3 R83, R141, -0x40, RZ ;  /* 0xffffffc08d537810 */ /* 0x000fe40007ffe0ff */
[----:B------:R-:W1:Y:S01]  /*3770*/  LDSM.16.M88.4 R8, [R209+0x6000] ;  /* 0x00600000d108783b */ /* 0x000e620000000200 */
[----:B------:R-:W-:-:S02]  /*3780*/  IADD3 R4, R209, 0x6000, RZ ;  /* 0x00006000d1047810 */ /* 0x000fc40007ffe0ff */
[----:B------:R-:W-:Y:S01]  /*3790*/  IADD3 R207, R209, 0x6020, RZ ;  /* 0x00006020d1cf7810 */ /* 0x000fe20007ffe0ff */
[----:B------:R-:W2:Y:S01]  /*37a0*/  LDSM.16.M88.4 R28, [R209+0x6800] ;  /* 0x00680000d11c783b */ /* 0x000ea20000000200 */
[----:B------:R-:W-:Y:S01]  /*37b0*/  @P1 IADD3 R207, R4, -0x20, RZ ;  /* 0xffffffe004cf1810 */ /* 0x000fe20007ffe0ff */
[----:B------:R-:W-:Y:S01]  /*37c0*/  IMAD.MOV.U32 R4, RZ, RZ, 0x40 ;  /* 0x00000040ff047424 */ /* 0x000fe200078e00ff */
[C---:B------:R-:W-:Y:S01]  /*37d0*/  IADD3 R87, R141.reuse, -0x38, RZ ;  /* 0xffffffc88d577810 */ /* 0x040fe20007ffe0ff */
[----:B------:R-:W5:Y:S01]  /*37e0*/  LDSM.16.M88.4 R56, [R209+0x7000] ;  /* 0x00700000d138783b */ /* 0x000f620000000200 */
[C---:B------:R-:W-:Y:S02]  /*37f0*/  IADD3 R101, R141.reuse, -0x2f, RZ ;  /* 0xffffffd18d657810 */ /* 0x040fe40007ffe0ff */
[----:B------:R-:W-:Y:S01]  /*3800*/  SEL R4, R4, 0xffffffc0, !P2 ;  /* 0xffffffc004047807 */ /* 0x000fe20005000000 */
[----:B------:R-:W3:Y:S01]  /*3810*/  LDSM.16.M88.4 R32, [R209+0x7800] ;  /* 0x00780000d120783b */ /* 0x000ee20000000200 */
[----:B------:R-:W-:-:S02]  /*3820*/  IADD3 R99, R141, -0x28, RZ ;  /* 0xffffffd88d637810 */ /* 0x000fc40007ffe0ff */
[----:B------:R-:W-:Y:S01]  /*3830*/  IADD3 R196, R4, R207, RZ ;  /* 0x000000cf04c47210 */ /* 0x000fe20007ffe0ff */
[----:B------:R-:W4:Y:S01]  /*3840*/  LDSM.16.M88.4 R20, [R207] ;  /* 0x00000000cf14783b */ /* 0x000f220000000200 */
[----:B------:R-:W-:Y:S01]  /*3850*/  IMAD.IADD R203, R209, 0x1, R4 ;  /* 0x00000001d1cb7824 */ /* 0x000fe200078e0204 */
[C---:B------:R-:W-:Y:S02]  /*3860*/  IADD3 R107, R141.reuse, -0x27, RZ ;  /* 0xffffffd98d6b7810 */ /* 0x040fe40007ffe0ff */
[----:B------:R-:W3:Y:S01]  /*3870*/  LDSM.16.M88.4 R44, [R207+0x800] ;  /* 0x00080000cf2c783b */ /* 0x000ee20000000200 */
[C---:B------:R-:W-:Y:S02]  /*3880*/  IADD3 R111, R141.reuse, -0x20, RZ ;  /* 0xffffffe08d6f7810 */ /* 0x040fe40007ffe0ff */
[C---:B------:R-:W-:Y:S01]  /*3890*/  IADD3 R119, R141.reuse, -0x18, RZ ;  /* 0xffffffe88d777810 */ /* 0x040fe20007ffe0ff */
[----:B------:R-:W3:Y:S01]  /*38a0*/  LDSM.16.M88.4 R40, [R207+0x1000] ;  /* 0x00100000cf28783b */ /* 0x000ee20000000200 */
[----:B------:R-:W-:-:S02]  /*38b0*/  IADD3 R123, R141, -0x17, RZ ;  /* 0xffffffe98d7b7810 */ /* 0x000fc40007ffe0ff */
[C---:B------:R-:W-:Y:S01]  /*38c0*/  IADD3 R133, R141.reuse, -0xf, RZ ;  /* 0xfffffff18d857810 */ /* 0x040fe20007ffe0ff */
[----:B------:R-:W3:Y:S01]  /*38d0*/  LDSM.16.M88.4 R68, [R207+0x1800] ;  /* 0x00180000cf44783b */ /* 0x000ee20000000200 */
[C---:B------:R-:W-:Y:S02]  /*38e0*/  IADD3 R115, R141.reuse, -0x1f, RZ ;  /* 0xffffffe18d737810 */ /* 0x040fe40007ffe0ff */
[C---:B------:R-:W-:Y:S01]  /*38f0*/  IADD3 R91, R141.reuse, -0x37, RZ ;  /* 0xffffffc98d5b7810 */ /* 0x040fe20007ffe0ff */
[----:B------:R-:W-:Y:S01]  /*3900*/  LDSM.16.M88.4 R60, [R203+0x6000] ;  /* 0x00600000cb3c783b */ /* 0x000fe20000000200 */
[C---:B------:R-:W-:Y:S02]  /*3910*/  IADD3 R95, R141.reuse, -0x30, RZ ;  /* 0xffffffd08d5f7810 */ /* 0x040fe40007ffe0ff */
[C---:B------:R-:W-:Y:S01]  /*3920*/  IADD3 R129, R141.reuse, -0x10, RZ ;  /* 0xfffffff08d817810 */ /* 0x040fe20007ffe0ff */
[----:B------:R-:W-:Y:S01]  /*3930*/  LDSM.16.M88.4 R76, [R196+0x1800] ;  /* 0x00180000c44c783b */ /* 0x000fe20000000200 */
[----:B------:R-:W-:-:S02]  /*3940*/  IADD3 R139, R141, -0x8, RZ ;  /* 0xfffffff88d8b7810 */ /* 0x000fc40007ffe0ff */
[-C--:B------:R-:W-:Y:S01]  /*3950*/  ISETP.GE.AND P6, PT, R95, R144.reuse, PT ;  /* 0x000000905f00720c */ /* 0x080fe20003fc6270 */
[C---:B-1----:R-:W-:Y:S01]  /*3960*/  HMMA.16816.F32 R12, R24.reuse, R8, RZ ;  /* 0x00000008180c723c */ /* 0x042fe200000018ff */
[-C--:B------:R-:W-:Y:S02]  /*3970*/  ISETP.GE.AND P4, PT, R83, R144.reuse, PT ;  /* 0x000000905300720c */ /* 0x080fe40003f86270 */
[-C--:B------:R-:W-:Y:S02]  /*3980*/  ISETP.GE.AND P2, PT, R87, R144.reuse, PT ;  /* 0x000000905700720c */ /* 0x080fe40003f46270 */
[-C--:B------:R-:W-:Y:S02]  /*3990*/  ISETP.GE.AND P1, PT, R91, R144.reuse, PT ;  /* 0x000000905b00720c */ /* 0x080fe40003f26270 */
[----:B------:R-:W-:Y:S01]  /*39a0*/  ISETP.GE.AND P5, PT, R101, R144, PT ;  /* 0x000000906500720c */ /* 0x000fe20003fa6270 */
[----:B------:R-:W-:Y:S01]  /*39b0*/  HMMA.16816.F32 R8, R24, R10, RZ ;  /* 0x0000000a1808723c */ /* 0x000fe200000018ff */
[----:B------:R-:W-:-:S02]  /*39c0*/  IADD3 R199, R207, 0x800, RZ ;  /* 0x00000800cfc77810 */ /* 0x000fc40007ffe0ff */
[C---:B------:R-:W-:Y:S02]  /*39d0*/  IADD3 R198, R207.reuse, 0x1000, RZ ;  /* 0x00001000cfc67810 */ /* 0x040fe40007ffe0ff */
[C---:B------:R-:W-:Y:S02]  /*39e0*/  IADD3 R197, R207.reuse, 0x1800, RZ ;  /* 0x00001800cfc57810 */ /* 0x040fe40007ffe0ff */
[C---:B------:R-:W-:Y:S01]  /*39f0*/  IADD3 R195, R207.reuse, 0x2000, RZ ;  /* 0x00002000cfc37810 */ /* 0x040fe20007ffe0ff */
[----:B--2---:R-:W-:Y:S01]  /*3a00*/  HMMA.16816.F32 R16, R24, R28, RZ ;  /* 0x0000001c1810723c */ /* 0x004fe200000018ff */
[C---:B------:R-:W-:Y:S02]  /*3a10*/  IADD3 R194, R207.reuse, 0x2800, RZ ;  /* 0x00002800cfc27810 */ /* 0x040fe40007ffe0ff */
[C---:B------:R-:W-:Y:S02]  /*3a20*/  IADD3 R193, R207.reuse, 0x3000, RZ ;  /* 0x00003000cfc17810 */ /* 0x040fe40007ffe0ff */
[----:B------:R-:W-:-:S02]  /*3a30*/  IADD3 R192, R207, 0x3800, RZ ;  /* 0x00003800cfc07810 */ /* 0x000fc40007ffe0ff */
[C---:B------:R-:W-:Y:S01]  /*3a40*/  IADD3 R191, R207.reuse, 0x4000, RZ ;  /* 0x00004000cfbf7810 */ /* 0x040fe20007ffe0ff */
[----:B------:R-:W-:Y:S01]  /*3a50*/  HMMA.16816.F32 R28, R24, R30, RZ ;  /* 0x0000001e181c723c */ /* 0x000fe200000018ff */
[C---:B------:R-:W-:Y:S02]  /*3a60*/  IADD3 R190, R207.reuse, 0x4800, RZ ;  /* 0x00004800cfbe7810 */ /* 0x040fe40007ffe0ff */
[C---:B------:R-:W-:Y:S02]  /*3a70*/  IADD3 R189, R207.reuse, 0x5000, RZ ;  /* 0x00005000cfbd7810 */ /* 0x040fe40007ffe0ff */
[----:B------:R-:W-:-:S03]  /*3a80*/  IADD3 R188, R207, 0x5800, RZ ;  /* 0x00005800cfbc7810 */ /* 0x000fc60007ffe0ff */
[C---:B-----5:R-:W-:Y:S08]  /*3a90*/  HMMA.16816.F32 R36, R24.reuse, R56, RZ ;  /* 0x000000381824723c */ /* 0x060ff000000018ff */
[C---:B------:R-:W-:Y:S08]  /*3aa0*/  HMMA.16816.F32 R56, R24.reuse, R58, RZ ;  /* 0x0000003a1838723c */ /* 0x040ff000000018ff */
[C---:B---3--:R-:W-:Y:S08]  /*3ab0*/  HMMA.16816.F32 R52, R24.reuse, R32, RZ ;  /* 0x000000201834723c */ /* 0x048ff000000018ff */
[----:B------:R-:W-:Y:S01]  /*3ac0*/  HMMA.16816.F32 R24, R24, R34, RZ ;  /* 0x000000221818723c */ /* 0x000fe200000018ff */
[----:B------:R-:W1:Y:S07]  /*3ad0*/  LDSM.16.M88.4 R32, [R203+0x6800] ;  /* 0x00680000cb20783b */ /* 0x000e6e0000000200 */
        /* <DEDUP_REMOVED lines=8> */
[----:B------:R-:W4:Y:S07]  /*3b60*/  LDSM.16.M88.4 R40, [R196] ;  /* 0x00000000c428783b */ /* 0x000f2e0000000200 */
[C---:B------:R-:W-:Y:S08]  /*3b70*/  HMMA.16816.F32 R52, R64.reuse, R68, R52 ;  /* 0x000000444034723c */ /* 0x040ff00000001834 */
[----:B------:R-:W-:Y:S01]  /*3b80*/  HMMA.16816.F32 R24, R64, R70, R24 ;  /* 0x000000464018723c */ /* 0x000fe20000001818 */
[----:B------:R-:W-:Y:S04]  /*3b90*/  LDSM.16.M88.4 R68, [R209+0x8800] ;  /* 0x00880000d144783b */ /* 0x000fe80000000200 */
[----:B------:R-:W-:Y:S03]  /*3ba0*/  LDSM.16.M88.4 R64, [R209+0x9800] ;  /* 0x00980000d140783b */ /* 0x000fe60000000200 */
[C---:B-1----:R-:W-:Y:S08]  /*3bb0*/  HMMA.16816.F32 R16, R48.reuse, R32, R16 ;  /* 0x000000203010723c */ /* 0x042ff00000001810 */
[C---:B------:R-:W-:Y:S01]  /*3bc0*/  HMMA.16816.F32 R28, R48.reuse, R34, R28 ;  /* 0x00000022301c723c */ /* 0x040fe2000000181c */
[----:B------:R-:W1:Y:S07]  /*3bd0*/  LDSM.16.M88.4 R32, [R196+0x800] ;  /* 0x00080000c420783b */ /* 0x000e6e0000000200 */
[C---:B------:R-:W-:Y:S08]  /*3be0*/  HMMA.16816.F32 R12, R48.reuse, R60, R12 ;  /* 0x0000003c300c723c */ /* 0x040ff0000000180c */
[C---:B------:R-:W-:Y:S01]  /*3bf0*/  HMMA.16816.F32 R8, R48.reuse, R62, R8 ;  /* 0x0000003e3008723c */ /* 0x040fe20000001808 */
[----:B------:R-:W-:Y:S07]  /*3c00*/  LDSM.16.M88.4 R60, [R207+0x2800] ;  /* 0x00280000cf3c783b */ /* 0x000fee0000000200 */
[C---:B--2---:R-:W-:Y:S08]  /*3c10*/  HMMA.16816.F32 R36, R48.reuse, R20, R36 ;  /* 0x000000143024723c */ /* 0x044ff00000001824 */
[C---:B------:R-:W-:Y:S01]  /*3c20*/  HMMA.16816.F32 R56, R48.reuse, R22, R56 ;  /* 0x000000163038723c */ /* 0x040fe20000001838 */
[----:B------:R-:W2:Y:S07]  /*3c30*/  LDSM.16.M88.4 R20, [R196+0x1000] ;  /* 0x00100000c414783b */ /* 0x000eae0000000200 */
[C---:B---3--:R-:W-:Y:S08]  /*3c40*/  HMMA.16816.F32 R52, R48.reuse, R44, R52 ;  /* 0x0000002c3034723c */ /* 0x048ff00000001834 */
[----:B------:R-:W-:Y:S01]  /*3c50*/  HMMA.16816.F32 R48, R48, R46, R24 ;  /* 0x0000002e3030723c */ /* 0x000fe20000001818 */
[----:B------:R-:W-:Y:S04]  /*3c60*/  LDSM.16.M88.4 R24, [R210+0x2000] ;  /* 0x00200000d218783b */ /* 0x000fe80000000200 */
[----:B------:R-:W3:Y:S03]  /*3c70*/  LDSM.16.M88.4 R44, [R209+0x8000] ;  /* 0x00800000d12c783b */ /* 0x000ee60000000200 */
[C---:B----4-:R-:W-:Y:S08]  /*3c80*/  HMMA.16816.F32 R12, R72.reuse, R40, R12 ;  /* 0x00000028480c723c */ /* 0x050ff0000000180c */
[C---:B------:R-:W-:Y:S01]  /*3c90*/  HMMA.16816.F32 R8, R72.reuse, R42, R8 ;  /* 0x0000002a4808723c */ /* 0x040fe20000001808 */
[----:B------:R-:W4:Y:S07]  /*3ca0*/  LDSM.16.M88.4 R40, [R209+0x9000] ;  /* 0x00900000d128783b */ /* 0x000f2e0000000200 */
[C---:B-1----:R-:W-:Y:S08]  /*3cb0*/  HMMA.16816.F32 R16, R72.reuse, R32, R16 ;  /* 0x000000204810723c */ /* 0x042ff00000001810 */
[C---:B------:R-:W-:Y:S01]  /*3cc0*/  HMMA.16816.F32 R28, R72.reuse, R34, R28 ;  /* 0x00000022481c723c */ /* 0x040fe2000000181c */
[----:B------:R-:W1:Y:S07]  /*3cd0*/  LDSM.16.M88.4 R32, [R208+0x2000] ;  /* 0x00200000d020783b */ /* 0x000e6e0000000200 */
[C---:B--2---:R-:W-:Y:S08]  /*3ce0*/  HMMA.16816.F32 R36, R72.reuse, R20, R36 ;  /* 0x000000144824723c */ /* 0x044ff00000001824 */
[----:B------:R-:W-:Y:S01]  /*3cf0*/  HMMA.16816.F32 R56, R72, R22, R56 ;  /* 0x000000164838723c */ /* 0x000fe20000001838 */
[----:B------:R-:W2:Y:S07]  /*3d00*/  LDSM.16.M88.4 R20, [R207+0x2000] ;  /* 0x00200000cf14783b */ /* 0x000eae0000000200 */
[C---:B---3--:R-:W-:Y:S08]  /*3d10*/  HMMA.16816.F32 R12, R24.reuse, R44, R12 ;  /* 0x0000002c180c723c */ /* 0x048ff0000000180c */
[C---:B------:R-:W-:Y:S01]  /*3d20*/  HMMA.16816.F32 R8, R24.reuse, R46, R8 ;  /* 0x0000002e1808723c */ /* 0x040fe20000001808 */
[----:B------:R-:W3:Y:S07]  /*3d30*/  LDSM.16.M88.4 R44, [R207+0x3000] ;  /* 0x00300000cf2c783b */ /* 0x000eee0000000200 */
[----:B------:R-:W-:Y:S08]  /*3d40*/  HMMA.16816.F32 R16, R24, R68, R16 ;  /* 0x000000441810723c */ /* 0x000ff00000001810 */
[C---:B------:R-:W-:Y:S08]  /*3d50*/  HMMA.16816.F32 R52, R72.reuse, R76, R52 ;  /* 0x0000004c4834723c */ /* 0x040ff00000001834 */
[----:B------:R-:W-:Y:S01]  /*3d60*/  HMMA.16816.F32 R48, R72, R78, R48 ;  /* 0x0000004e4830723c */ /* 0x000fe20000001830 */
[----:B------:R-:W-:Y:S04]  /*3d70*/  LDSM.16.M88.4 R72, [R207+0x4000] ;  /* 0x00400000cf48783b */ /* 0x000fe80000000200 */
[----:B------:R-:W-:Y:S03]  /*3d80*/  LDSM.16.M88.4 R76, [R209+0xb000] ;  /* 0x00b00000d14c783b */ /* 0x000fe60000000200 */
[C---:B----4-:R-:W-:Y:S08]  /*3d90*/  HMMA.16816.F32 R36, R24.reuse, R40, R36 ;  /* 0x000000281824723c */ /* 0x050ff00000001824 */
[----:B------:R-:W-:Y:S01]  /*3da0*/  HMMA.16816.F32 R56, R24, R42, R56 ;  /* 0x0000002a1838723c */ /* 0x000fe20000001838 */
[----:B------:R-:W4:Y:S07]  /*3db0*/  LDSM.16.M88.4 R40, [R207+0x3800] ;  /* 0x00380000cf28783b */ /* 0x000f2e0000000200 */
[----:B-1----:R-:W-:Y:S07]  /*3dc0*/  HMMA.16816.F32 R16, R32, R60, R16 ;  /* 0x0000003c2010723c */ /* 0x002fee0000001810 */
[----:B------:R-:W-:Y:S01]  /*3dd0*/  SHF.R.S32.HI R61, RZ, 0x1f, R84 ;  /* 0x0000001fff3d7819 */ /* 0x000fe20000011454 */
[----:B------:R-:W-:Y:S03]  /*3de0*/  HMMA.16816.F32 R52, R24, R64, R52 ;  /* 0x000000401834723c */ /* 0x000fe60000001834 */
[----:B------:R-:W-:-:S04]  /*3df0*/  LEA.HI R84, R61, R84, RZ, 0x2 ;  /* 0x000000543d547211 */ /* 0x000fc800078f10ff */
[----:B------:R-:W-:Y:S01]  /*3e00*/  SHF.R.S32.HI R84, RZ, 0x2, R84 ;  /* 0x00000002ff547819 */ /* 0x000fe20000011454 */
[C---:B------:R-:W-:Y:S01]  /*3e10*/  HMMA.16816.F32 R28, R24.reuse, R70, R28 ;  /* 0x00000046181c723c */ /* 0x040fe2000000181c */
[----:B------:R-:W-:Y:S03]  /*3e20*/  LDSM.16.M88.4 R68, [R196+0x4000] ;  /* 0x00400000c444783b */ /* 0x000fe60000000200 */
[----:B------:R-:W-:Y:S01]  /*3e30*/  IMAD R145, R85, 0x10, R84 ;  /* 0x0000001055917824 */ /* 0x000fe200078e0254 */
[C---:B------:R-:W-:Y:S02]  /*3e40*/  IADD3 R85, R141.reuse, -0x3f, RZ ;  /* 0xffffffc18d557810 */ /* 0x040fe40007ffe0ff */
[----:B------:R-:W-:Y:S01]  /*3e50*/  IADD3 R141, R141, -0x7, RZ ;  /* 0xfffffff98d8d7810 */ /* 0x000fe20007ffe0ff */
[----:B------:R-:W-:Y:S01]  /*3e60*/  HMMA.16816.F32 R48, R24, R66, R48 ;  /* 0x000000421830723c */ /* 0x000fe20000001830 */
[----:B------:R-:W-:Y:S01]  /*3e70*/  LDSM.16.M88.4 R24, [R206+0x2000] ;  /* 0x00200000ce18783b */ /* 0x000fe20000000200 */
[----:B------:R-:W-:Y:S01]  /*3e80*/  IMAD.IADD R145, R82, 0x1, R145 ;  /* 0x0000000152917824 */ /* 0x000fe200078e0291 */
[----:B------:R-:W-:-:S02]  /*3e90*/  ISETP.GE.AND P3, PT, R85, R144, PT ;  /* 0x000000905500720c */ /* 0x000fc40003f66270 */
[----:B------:R-:W-:Y:S02]  /*3ea0*/  LDSM.16.M88.4 R64, [R210+0x4000] ;  /* 0x00400000d240783b */ /* 0x000fe40000000200 */
[----:B------:R-:W-:Y:S01]  /*3eb0*/  IADD3 R4, R144, R145, -R219 ;  /* 0x0000009190047210 */ /* 0x000fe20007ffe8db */
[----:B--2---:R-:W-:Y:S03]  /*3ec0*/  HMMA.16816.F32 R12, R32, R20, R12 ;  /* 0x00000014200c723c */ /* 0x004fe6000000180c */
[C---:B------:R-:W-:Y:S01]  /*3ed0*/  IADD3 R103, R4.reuse, -R95, RZ ;  /* 0x8000005f04677210 */ /* 0x040fe20007ffe0ff */
[----:B------:R-:W-:-:S03]  /*3ee0*/  IMAD.IADD R105, R4, 0x1, -R91 ;  /* 0x0000000104697824 */ /* 0x000fc600078e0a5b */
[----:B------:R-:W-:Y:S01]  /*3ef0*/  IABS R103, R103 ;  /* 0x0000006700677213 */ /* 0x000fe20000000000 */
[----:B------:R-:W-:Y:S01]  /*3f00*/  HMMA.16816.F32 R8, R32, R22, R8 ;  /* 0x000000162008723c */ /* 0x000fe20000001808 */
[----:B------:R-:W1:Y:S01]  /*3f10*/  LDSM.16.M88.4 R20, [R203+0x8000] ;  /* 0x00800000cb14783b */ /* 0x000e620000000200 */
[----:B------:R-:W-:-:S03]  /*3f20*/  IABS R105, R105 ;  /* 0x0000006900697213 */ /* 0x000fc60000000000 */
[----:B------:R-:W-:Y:S03]  /*3f30*/  I2F R103, R103 ;  /* 0x0000006700677306 */ /* 0x000fe60000201400 */
[C---:B---3--:R-:W-:Y:S05]  /*3f40*/  HMMA.16816.F32 R36, R32.reuse, R44, R36 ;  /* 0x0000002c2024723c */ /* 0x048fea0000001824 */
[----:B------:R-:W-:Y:S03]  /*3f50*/  I2F R105, R105 ;  /* 0x0000006900697306 */ /* 0x000fe60000201400 */
[C---:B------:R-:W-:Y:S01]  /*3f60*/  HMMA.16816.F32 R56, R32.reuse, R46, R56 ;  /* 0x0000002e2038723c */ /* 0x040fe20000001838 */
[----:B------:R-:W2:Y:S07]  /*3f70*/  LDSM.16.M88.4 R44, [R203+0x8800] ;  /* 0x00880000cb2c783b */ /* 0x000eae0000000200 */
[C---:B----4-:R-:W-:Y:S07]  /*3f80*/  HMMA.16816.F32 R52, R32.reuse, R40, R52 ;  /* 0x000000282034723c */ /* 0x050fee0000001834 */
[----:B------:R-:W-:Y:S01]  /*3f90*/  IMAD.IADD R40, R4, 0x1, -R83 ;  /* 0x0000000104287824 */ /* 0x000fe200078e0a53 */
[----:B------:R-:W-:Y:S04]  /*3fa0*/  HMMA.16816.F32 R48, R32, R42, R48 ;  /* 0x0000002a2030723c */ /* 0x000fe80000001830 */
[----:B------:R-:W-:-:S04]  /*3fb0*/  IABS R40, R40 ;  /* 0x0000002800287213 */ /* 0x000fc80000000000 */
[----:B------:R-:W-:Y:S01]  /*3fc0*/  HMMA.16816.F32 R28, R32, R62, R28 ;  /* 0x0000003e201c723c */ /* 0x000fe2000000181c */
[----:B------:R-:W-:Y:S01]  /*3fd0*/  IMAD.MOV.U32 R89, RZ, RZ, R40 ;  /* 0x000000ffff597224 */ /* 0x000fe200078e0028 */
[----:B------:R-:W3:Y:S04]  /*3fe0*/  LDSM.16.M88.4 R60, [R203+0x9800] ;  /* 0x00980000cb3c783b */ /* 0x000ee80000000200 */
[----:B------:R-:W4:Y:S01]  /*3ff0*/  LDSM.16.M88.4 R40, [R203+0x9000] ;  /* 0x00900000cb28783b */ /* 0x000f220000000200 */
[----:B------:R-:W-:Y:S01]  /*4000*/  IMAD.IADD R32, R4, 0x1, -R85 ;  /* 0x0000000104207824 */ /* 0x000fe200078e0a55 */
[----:B-1----:R-:W-:Y:S01]  /*4010*/  HMMA.16816.F32 R12, R24, R20, R12 ;  /* 0x00000014180c723c */ /* 0x002fe2000000180c */
[----:B------:R-:W-:Y:S03]  /*4020*/  I2F R89, R89 ;  /* 0x0000005900597306 */ /* 0x000fe60000201400 */
[----:B------:R-:W-:-:S03]  /*4030*/  IABS R32, R32 ;  /* 0x0000002000207213 */ /* 0x000fc60000000000 */
[----:B------:R-:W-:Y:S01]  /*4040*/  IMAD.IADD R20, R4, 0x1, -R87 ;  /* 0x0000000104147824 */ /* 0x000fe200078e0a57 */
[----:B------:R-:W-:Y:S01]  /*4050*/  HMMA.16816.F32 R8, R24, R22, R8 ;  /* 0x000000161808723c */ /* 0x000fe20000001808 */
[----:B------:R1:W-:Y:S03]  /*4060*/  I2F R93, R32 ;  /* 0x00000020005d7306 */ /* 0x0003e60000201400 */
[----:B------:R-:W-:-:S04]  /*4070*/  IABS R20, R20 ;  /* 0x0000001400147213 */ /* 0x000fc80000000000 */
[C---:B--2---:R-:W-:Y:S01]  /*4080*/  HMMA.16816.F32 R16, R24.reuse, R44, R16 ;  /* 0x0000002c1810723c */ /* 0x044fe20000001810 */
[----:B------:R2:W-:Y:S06]  /*4090*/  I2F R97, R20 ;  /* 0x0000001400617306 */ /* 0x0005ec0000201400 */
[C---:B------:R-:W-:Y:S01]  /*40a0*/  IMAD.IADD R44, R4.reuse, 0x1, -R101 ;  /* 0x00000001042c7824 */ /* 0x040fe200078e0a65 */
[----:B------:R-:W-:Y:S01]  /*40b0*/  HMMA.16816.F32 R28, R24, R46, R28 ;  /* 0x0000002e181c723c */ /* 0x000fe2000000181c */
[----:B-1----:R-:W-:Y:S01]  /*40c0*/  LDSM.16.M88.4 R32, [R196+0x2000] ;  /* 0x00200000c420783b */ /* 0x002fe20000000200 */
[----:B------:R-:W-:-:S02]  /*40d0*/  IMAD.IADD R45, R4, 0x1, -R99 ;  /* 0x00000001042d7824 */ /* 0x000fc400078e0a63 */
[----:B------:R-:W-:Y:S01]  /*40e0*/  IABS R44, R44 ;  /* 0x0000002c002c7213 */ /* 0x000fe20000000000 */
[----:B--2---:R-:W1:Y:S04]  /*40f0*/  LDSM.16.M88.4 R20, [R205+0x2000] ;  /* 0x00200000cd14783b */ /* 0x004e680000000200 */
[----:B------:R-:W-:Y:S01]  /*4100*/  IMAD.MOV.U32 R109, RZ, RZ, R44 ;  /* 0x000000ffff6d7224 */ /* 0x000fe200078e002c */
[----:B------:R-:W-:Y:S01]  /*4110*/  IABS R44, R45 ;  /* 0x0000002d002c7213 */ /* 0x000fe20000000000 */
[C---:B---3--:R-:W-:Y:S04]  /*4120*/  HMMA.16816.F32 R52, R24.reuse, R60, R52 ;  /* 0x0000003c1834723c */ /* 0x048fe80000001834 */
[----:B------:R-:W-:Y:S01]  /*4130*/  IMAD.MOV.U32 R113, RZ, RZ, R44 ;  /* 0x000000ffff717224 */ /* 0x000fe200078e002c */
[----:B------:R-:W-:Y:S01]  /*4140*/  I2F R109, R109 ;  /* 0x0000006d006d7306 */ /* 0x000fe20000201400 */
[----:B------:R-:W2:Y:S01]  /*4150*/  LDSM.16.M88.4 R44, [R196+0x2800] ;  /* 0x00280000c42c783b */ /* 0x000ea20000000200 */
[C---:B------:R-:W-:Y:S01]  /*4160*/  IMAD.IADD R60, R4.reuse, 0x1, -R115 ;  /* 0x00000001043c7824 */ /* 0x040fe200078e0a73 */
[C---:B----4-:R-:W-:Y:S04]  /*4170*/  HMMA.16816.F32 R36, R24.reuse, R40, R36 ;  /* 0x000000281824723c */ /* 0x050fe80000001824 */
[----:B------:R-:W-:Y:S01]  /*4180*/  IABS R60, R60 ;  /* 0x0000003c003c7213 */ /* 0x000fe20000000000 */
[----:B------:R-:W-:Y:S02]  /*4190*/  I2F R113, R113 ;  /* 0x0000007100717306 */ /* 0x000fe40000201400 */
[C---:B------:R-:W-:Y:S01]  /*41a0*/  IMAD.IADD R40, R4.reuse, 0x1, -R107 ;  /* 0x0000000104287824 */ /* 0x040fe200078e0a6b */
[----:B------:R-:W-:Y:S01]  /*41b0*/  HMMA.16816.F32 R56, R24, R42, R56 ;  /* 0x0000002a1838723c */ /* 0x000fe20000001838 */
[----:B------:R-:W-:-:S03]  /*41c0*/  IMAD.IADD R41, R4, 0x1, -R111 ;  /* 0x0000000104297824 */ /* 0x000fc600078e0a6f */
[----:B------:R-:W-:Y:S01]  /*41d0*/  IABS R40, R40 ;  /* 0x0000002800287213 */ /* 0x000fe20000000000 */
[----:B------:R3:W-:Y:S03]  /*41e0*/  I2F R125, R60 ;  /* 0x0000003c007d7306 */ /* 0x0007e60000201400 */
[----:B------:R-:W-:Y:S01]  /*41f0*/  HMMA.16816.F32 R48, R24, R62, R48 ;  /* 0x0000003e1830723c */ /* 0x000fe20000001830 */
[----:B------:R-:W-:Y:S01]  /*4200*/  IMAD.MOV.U32 R117, RZ, RZ, R40 ;  /* 0x000000ffff757224 */ /* 0x000fe200078e0028 */
[----:B------:R-:W-:-:S05]  /*4210*/  IABS R40, R41 ;  /* 0x0000002900287213 */ /* 0x000fca0000000000 */
[C---:B------:R-:W-:Y:S01]  /*4220*/  IADD3 R24, R4.reuse, -R119, RZ ;  /* 0x8000007704187210 */ /* 0x040fe20007ffe0ff */
[----:B------:R-:W-:Y:S01]  /*4230*/  IMAD.MOV.U32 R121, RZ, RZ, R40 ;  /* 0x000000ffff797224 */ /* 0x000fe200078e0028 */
[----:B------:R-:W-:Y:S01]  /*4240*/  I2F R117, R117 ;  /* 0x0000007500757306 */ /* 0x000fe20000201400 */
[----:B------:R-:W4:Y:S01]  /*4250*/  LDSM.16.M88.4 R40, [R196+0x3000] ;  /* 0x00300000c428783b */ /* 0x000f220000000200 */
[----:B------:R-:W-:Y:S01]  /*4260*/  IABS R24, R24 ;  /* 0x0000001800187213 */ /* 0x000fe20000000000 */
[----:B-1----:R-:W-:Y:S01]  /*4270*/  HMMA.16816.F32 R12, R20, R32, R12 ;  /* 0x00000020140c723c */ /* 0x002fe2000000180c */
[----:B---3--:R-:W-:-:S03]  /*4280*/  IMAD.IADD R60, R4, 0x1, -R129 ;  /* 0x00000001043c7824 */ /* 0x008fc600078e0a81 */
[----:B------:R-:W-:Y:S01]  /*4290*/  IMAD.MOV.U32 R127, RZ, RZ, R24 ;  /* 0x000000ffff7f7224 */ /* 0x000fe200078e0018 */
[----:B------:R-:W-:Y:S01]  /*42a0*/  I2F R121, R121 ;  /* 0x0000007900797306 */ /* 0x000fe20000201400 */
[----:B------:R-:W1:Y:S01]  /*42b0*/  LDSM.16.M88.4 R24, [R209+0xa000] ;  /* 0x00a00000d118783b */ /* 0x000e620000000200 */
[----:B------:R-:W-:Y:S01]  /*42c0*/  IABS R60, R60 ;  /* 0x0000003c003c7213 */ /* 0x000fe20000000000 */
[C---:B------:R-:W-:Y:S01]  /*42d0*/  IMAD.IADD R32, R4.reuse, 0x1, -R123 ;  /* 0x0000000104207824 */ /* 0x040fe200078e0a7b */
[C---:B------:R-:W-:Y:S03]  /*42e0*/  HMMA.16816.F32 R8, R20.reuse, R34, R8 ;  /* 0x000000221408723c */ /* 0x040fe60000001808 */
[----:B------:R-:W-:Y:S01]  /*42f0*/  IMAD.MOV.U32 R137, RZ, RZ, R60 ;  /* 0x000000ffff897224 */ /* 0x000fe200078e003c */
[----:B------:R-:W-:Y:S01]  /*4300*/  IABS R32, R32 ;  /* 0x0000002000207213 */ /* 0x000fe20000000000 */
[C---:B------:R-:W-:Y:S01]  /*4310*/  IMAD.IADD R60, R4.reuse, 0x1, -R139 ;  /* 0x00000001043c7824 */ /* 0x040fe200078e0a8b */
[----:B------:R-:W-:Y:S02]  /*4320*/  I2F R127, R127 ;  /* 0x0000007f007f7306 */ /* 0x000fe40000201400 */
[C---:B--2---:R-:W-:Y:S01]  /*4330*/  HMMA.16816.F32 R16, R20.reuse, R44, R16 ;  /* 0x0000002c1410723c */ /* 0x044fe20000001810 */
[----:B------:R-:W-:Y:S01]  /*4340*/  IMAD.MOV.U32 R131, RZ, RZ, R32 ;  /* 0x000000ffff837224 */ /* 0x000fe200078e0020 */
[----:B------:R-:W-:Y:S01]  /*4350*/  IABS R60, R60 ;  /* 0x0000003c003c7213 */ /* 0x000fe20000000000 */
[----:B------:R-:W2:Y:S03]  /*4360*/  LDSM.16.M88.4 R32, [R196+0x3800] ;  /* 0x00380000c420783b */ /* 0x000ea60000000200 */
[----:B------:R-:W-:Y:S01]  /*4370*/  I2F R137, R137 ;  /* 0x0000008900897306 */ /* 0x000fe20000201400 */
[----:B------:R-:W-:Y:S01]  /*4380*/  IMAD.IADD R44, R4, 0x1, -R133 ;  /* 0x00000001042c7824 */ /* 0x000fe200078e0a85 */
[----:B------:R-:W-:Y:S01]  /*4390*/  HMMA.16816.F32 R28, R20, R46, R28 ;  /* 0x0000002e141c723c */ /* 0x000fe2000000181c */
[----:B------:R-:W-:-:S03]  /*43a0*/  IMAD.MOV.U32 R147, RZ, RZ, R60 ;  /* 0x000000ffff937224 */ /* 0x000fc600078e003c */
[----:B------:R-:W-:Y:S02]  /*43b0*/  IABS R44, R44 ;  /* 0x0000002c002c7213 */ /* 0x000fe40000000000 */
[----:B------:R-:W-:Y:S02]  /*43c0*/  I2F R131, R131 ;  /* 0x0000008300837306 */ /* 0x000fe40000201400 */
[----:B----4-:R-:W-:Y:S06]  /*43d0*/  HMMA.16816.F32 R36, R20, R40, R36 ;  /* 0x000000281424723c */ /* 0x010fec0000001824 */
[----:B------:R3:W-:Y:S01]  /*43e0*/  I2F R143, R44 ;  /* 0x0000002c008f7306 */ /* 0x0007e20000201400 */
[C---:B------:R-:W-:Y:S01]  /*43f0*/  IMAD.IADD R40, R4.reuse, 0x1, -R141 ;  /* 0x0000000104287824 */ /* 0x040fe200078e0a8d */
[----:B-1----:R-:W-:Y:S01]  /*4400*/  HMMA.16816.F32 R12, R64, R24, R12 ;  /* 0x00000018400c723c */ /* 0x002fe2000000180c */
[----:B------:R-:W-:-:S05]  /*4410*/  IADD3 R4, R4, 0x8, RZ ;  /* 0x0000000804047810 */ /* 0x000fca0007ffe0ff */
[----:B------:R-:W-:Y:S01]  /*4420*/  I2F R147, R147 ;  /* 0x0000009300937306 */ /* 0x000fe20000201400 */
[----:B------:R-:W-:Y:S02]  /*4430*/  IABS R40, R40 ;  /* 0x0000002800287213 */ /* 0x000fe40000000000 */
[----:B------:R-:W-:Y:S01]  /*4440*/  IADD3 R60, -R83, R4, RZ ;  /* 0x00000004533c7210 */ /* 0x000fe20007ffe1ff */
[C---:B------:R-:W-:Y:S01]  /*4450*/  IMAD.IADD R24, R4.reuse, 0x1, -R85 ;  /* 0x0000000104187824 */ /* 0x040fe200078e0a55 */
[C---:B------:R-:W-:Y:S01]  /*4460*/  HMMA.16816.F32 R56, R20.reuse, R42, R56 ;  /* 0x0000002a1438723c */ /* 0x040fe20000001838 */
[----:B---3--:R-:W1:Y:S02]  /*4470*/  LDSM.16.M88.4 R44, [R208+0x4000] ;  /* 0x00400000d02c783b */ /* 0x008e640000000200 */
[----:B------:R3:W-:Y:S01]  /*4480*/  I2F R149, R40 ;  /* 0x0000002800957306 */ /* 0x0007e20000201400 */
[C---:B------:R-:W-:Y:S01]  /*4490*/  IMAD.IADD R25, R4.reuse, 0x1, -R87 ;  /* 0x0000000104197824 */ /* 0x040fe200078e0a57 */
[----:B------:R-:W-:Y:S01]  /*44a0*/  IABS R24, R24 ;  /* 0x0000001800187213 */ /* 0x000fe20000000000 */
[C---:B------:R-:W-:Y:S01]  /*44b0*/  IMAD.IADD R163, R4.reuse, 0x1, -R101 ;  /* 0x0000000104a37824 */ /* 0x040fe200078e0a65 */
[----:B------:R-:W-:Y:S01]  /*44c0*/  IABS R60, R60 ;  /* 0x0000003c003c7213 */ /* 0x000fe20000000000 */
[C---:B------:R-:W-:Y:S01]  /*44d0*/  IMAD.IADD R161, R4.reuse, 0x1, -R99 ;  /* 0x0000000104a17824 */ /* 0x040fe200078e0a63 */
[----:B--2---:R-:W-:Y:S01]  /*44e0*/  HMMA.16816.F32 R52, R20, R32, R52 ;  /* 0x000000201434723c */ /* 0x004fe20000001834 */
[----:B------:R-:W-:Y:S01]  /*44f0*/  IMAD.MOV.U32 R153, RZ, RZ, R24 ;  /* 0x000000ffff997224 */ /* 0x000fe200078e0018 */
[----:B------:R-:W-:Y:S01]  /*4500*/  IABS R24, R25 ;  /* 0x0000001900187213 */ /* 0x000fe20000000000 */
[----:B------:R-:W-:Y:S01]  /*4510*/  IMAD.IADD R25, R4, 0x1, -R91 ;  /* 0x0000000104197824 */ /* 0x000fe200078e0a5b */
[----:B------:R2:W-:Y:S01]  /*4520*/  I2F R151, R60 ;  /* 0x0000003c00977306 */ /* 0x0005e20000201400 */
[----:B------:R-:W-:-:S02]  /*4530*/  IABS R163, R163 ;  /* 0x000000a300a37213 */ /* 0x000fc40000000000 */
[----:B------:R-:W-:Y:S01]  /*4540*/  IMAD.MOV.U32 R155, RZ, RZ, R24 ;  /* 0x000000ffff9b7224 */ /* 0x000fe200078e0018 */
[----:B------:R-:W-:Y:S01]  /*4550*/  HMMA.16816.F32 R48, R20, R34, R48 ;  /* 0x000000221430723c */ /* 0x000fe20000001830 */
[----:B------:R-:W-:Y:S01]  /*4560*/  LDSM.16.M88.4 R32, [R206+0x4000] ;  /* 0x00400000ce20783b */ /* 0x000fe20000000200 */
[----:B------:R-:W-:Y:S01]  /*4570*/  IABS R24, R25 ;  /* 0x0000001900187213 */ /* 0x000fe20000000000 */
[----:B------:R-:W-:Y:S01]  /*4580*/  IMAD.IADD R25, R4, 0x1, -R95 ;  /* 0x0000000104197824 */ /* 0x000fe200078e0a5f */
[----:B------:R-:W-:Y:S01]  /*4590*/  IABS R161, R161 ;  /* 0x000000a100a17213 */ /* 0x000fe20000000000 */
[----:B---3--:R-:W3:Y:S01]  /*45a0*/  LDSM.16.M88.4 R40, [R209+0xa800] ;  /* 0x00a80000d128783b */ /* 0x008ee20000000200 */
[----:B------:R-:W-:Y:S01]  /*45b0*/  I2F R153, R153 ;  /* 0x0000009900997306 */ /* 0x000fe20000201400 */
[----:B------:R-:W-:Y:S01]  /*45c0*/  IMAD.MOV.U32 R157, RZ, RZ, R24 ;  /* 0x000000ffff9d7224 */ /* 0x000fe200078e0018 */
[----:B------:R-:W-:Y:S01]  /*45d0*/  HMMA.16816.F32 R8, R64, R26, R8 ;  /* 0x0000001a4008723c */ /* 0x000fe20000001808 */
[----:B------:R-:W4:Y:S01]  /*45e0*/  LDSM.16.M88.4 R20, [R203+0xa000] ;  /* 0x00a00000cb14783b */ /* 0x000f220000000200 */
[----:B------:R-:W-:-:S03]  /*45f0*/  IABS R24, R25 ;  /* 0x0000001900187213 */ /* 0x000fc60000000000 */
[----:B--2---:R-:W2:Y:S01]  /*4600*/  LDSM.16.M88.4 R60, [R207+0x4800] ;  /* 0x00480000cf3c783b */ /* 0x004ea20000000200 */
[----:B------:R5:W-:Y:S02]  /*4610*/  I2F R159, R24 ;  /* 0x00000018009f7306 */ /* 0x000be40000201400 */
[C---:B------:R-:W-:Y:S06]  /*4620*/  HMMA.16816.F32 R36, R64.reuse, R76, R36 ;  /* 0x0000004c4024723c */ /* 0x040fec0000001824 */
[----:B------:R-:W-:Y:S02]  /*4630*/  I2F R155, R155 ;  /* 0x0000009b009b7306 */ /* 0x000fe40000201400 */
[----:B------:R-:W-:Y:S01]  /*4640*/  HMMA.16816.F32 R56, R64, R78, R56 ;  /* 0x0000004e4038723c */ /* 0x000fe20000001838 */
[----:B-----5:R-:W5:Y:S05]  /*4650*/  LDSM.16.M88.4 R24, [R205+0x4000] ;  /* 0x00400000cd18783b */ /* 0x020f6a0000000200 */
[----:B------:R-:W-:Y:S02]  /*4660*/  I2F R157, R157 ;  /* 0x0000009d009d7306 */ /* 0x000fe40000201400 */
[C---:B-1----:R-:W-:Y:S06]  /*4670*/  HMMA.16816.F32 R12, R44.reuse, R72, R12 ;  /* 0x000000482c0c723c */ /* 0x042fec000000180c */
[----:B------:R-:W-:Y:S02]  /*4680*/  I2F R163, R163 ;  /* 0x000000a300a37306 */ /* 0x000fe40000201400 */
[----:B------:R-:W-:Y:S01]  /*4690*/  HMMA.16816.F32 R8, R44, R74, R8 ;  /* 0x0000004a2c08723c */ /* 0x000fe20000001808 */
[----:B------:R-:W1:Y:S05]  /*46a0*/  LDSM.16.M88.4 R72, [R203+0xa800] ;  /* 0x00a80000cb48783b */ /* 0x000e6a0000000200 */
[----:B------:R-:W-:Y:S02]  /*46b0*/  I2F R161, R161 ;  /* 0x000000a100a17306 */ /* 0x000fe40000201400 */
[----:B---3--:R-:W-:Y:S07]  /*46c0*/  HMMA.16816.F32 R16, R64, R40, R16 ;  /* 0x000000284010723c */ /* 0x008fee0000001810 */
[----:B------:R-:W-:Y:S01]  /*46d0*/  IADD3 R40, -R107, R4, RZ ;  /* 0x000000046b287210 */ /* 0x000fe20007ffe1ff */
[----:B----4-:R-:W-:Y:S01]  /*46e0*/  HMMA.16816.F32 R12, R32, R20, R12 ;  /* 0x00000014200c723c */ /* 0x010fe2000000180c */
[----:B------:R-:W-:-:S02]  /*46f0*/  IMAD.IADD R41, R4, 0x1, -R111 ;  /* 0x0000000104297824 */ /* 0x000fc400078e0a6f */
[----:B------:R-:W-:-:S04]  /*4700*/  IABS R40, R40 ;  /* 0x0000002800287213 */ /* 0x000fc80000000000 */
[C---:B------:R-:W-:Y:S01]  /*4710*/  IMAD.IADD R20, R4.reuse, 0x1, -R115 ;  /* 0x0000000104147824 */ /* 0x040fe200078e0a73 */
[----:B------:R-:W-:Y:S01]  /*4720*/  HMMA.16816.F32 R28, R64, R42, R28 ;  /* 0x0000002a401c723c */ /* 0x000fe2000000181c */
[C---:B------:R-:W-:Y:S02]  /*4730*/  IMAD.IADD R21, R4.reuse, 0x1, -R119 ;  /* 0x0000000104157824 */ /* 0x040fe400078e0a77 */
[----:B------:R-:W-:Y:S01]  /*4740*/  IMAD.MOV.U32 R165, RZ, RZ, R40 ;  /* 0x000000ffffa57224 */ /* 0x000fe200078e0028 */
[----:B------:R-:W-:Y:S02]  /*4750*/  IABS R20, R20 ;  /* 0x0000001400147213 */ /* 0x000fe40000000000 */
[----:B------:R-:W-:Y:S02]  /*4760*/  IABS R40, R41 ;  /* 0x0000002900287213 */ /* 0x000fe40000000000 */
[----:B--2---:R-:W-:Y:S01]  /*4770*/  HMMA.16816.F32 R16, R44, R60, R16 ;  /* 0x0000003c2c10723c */ /* 0x004fe20000001810 */
[----:B------:R-:W-:Y:S01]  /*4780*/  IMAD.MOV.U32 R169, RZ, RZ, R20 ;  /* 0x000000ffffa97224 */ /* 0x000fe200078e0014 */
[----:B------:R-:W-:Y:S01]  /*4790*/  IABS R20, R21 ;  /* 0x0000001500147213 */ /* 0x000fe20000000000 */
[C---:B------:R-:W-:Y:S01]  /*47a0*/  IMAD.IADD R21, R4.reuse, 0x1, -R123 ;  /* 0x0000000104157824 */ /* 0x040fe200078e0a7b */
[----:B------:R2:W-:Y:S03]  /*47b0*/  I2F R167, R40 ;  /* 0x0000002800a77306 */ /* 0x0005e60000201400 */
[----:B------:R-:W-:Y:S01]  /*47c0*/  IMAD.MOV.U32 R171, RZ, RZ, R20 ;  /* 0x000000ffffab7224 */ /* 0x000fe200078e0014 */
[----:B------:R-:W-:Y:S01]  /*47d0*/  IABS R20, R21 ;  /* 0x0000001500147213 */ /* 0x000fe20000000000 */
[C---:B------:R-:W-:Y:S01]  /*47e0*/  IMAD.IADD R21, R4.reuse, 0x1, -R129 ;  /* 0x0000000104157824 */ /* 0x040fe200078e0a81 */
[----:B------:R-:W-:Y:S01]  /*47f0*/  HMMA.16816.F32 R8, R32, R22, R8 ;  /* 0x000000162008723c */ /* 0x000fe20000001808 */
[C---:B------:R-:W-:Y:S01]  /*4800*/  IMAD.IADD R60, R4.reuse, 0x1, -R139 ;  /* 0x00000001043c7824 */ /* 0x040fe200078e0a8b */
[----:B------:R-:W-:Y:S01]  /*4810*/  MOV R173, R20 ;  /* 0x0000001400ad7202 */ /* 0x000fe20000000f00 */
[----:B------:R-:W-:Y:S01]  /*4820*/  I2F R169, R169 ;  /* 0x000000a900a97306 */ /* 0x000fe20000201400 */
[----:B------:R-:W-:Y:S01]  /*4830*/  IABS R20, R21 ;  /* 0x0000001500147213 */ /* 0x000fe20000000000 */
[C---:B------:R-:W-:Y:S01]  /*4840*/  IMAD.IADD R21, R4.reuse, 0x1, -R133 ;  /* 0x0000000104157824 */ /* 0x040fe200078e0a85 */
[----:B------:R-:W-:Y:S01]  /*4850*/  IABS R60, R60 ;  /* 0x0000003c003c7213 */ /* 0x000fe20000000000 */
[----:B------:R-:W-:Y:S01]  /*4860*/  IMAD.IADD R4, R4, 0x1, -R141 ;  /* 0x0000000104047824 */ /* 0x000fe200078e0a8d */
[----:B-----5:R-:W-:Y:S01]  /*4870*/  HMMA.16816.F32 R12, R24, R68, R12 ;  /* 0x00000044180c723c */ /* 0x020fe2000000180c */
[----:B------:R-:W-:Y:S01]  /*4880*/  IMAD.MOV.U32 R175, RZ, RZ, R20 ;  /* 0x000000ffffaf7224 */ /* 0x000fe200078e0014 */
[----:B--2---:R-:W2:Y:S01]  /*4890*/  LDSM.16.M88.4 R40, [R207+0x5000] ;  /* 0x00500000cf28783b */ /* 0x004ea20000000200 */
[----:B------:R-:W-:Y:S01]  /*48a0*/  IABS R20, R21 ;  /* 0x0000001500147213 */ /* 0x000fe20000000000 */
[----:B------:R-:W-:Y:S01]  /*48b0*/  IMAD.MOV.U32 R179, RZ, RZ, R60 ;  /* 0x000000ffffb37224 */ /* 0x000fe200078e003c */
[----:B------:R-:W-:Y:S01]  /*48c0*/  IABS R4, R4 ;  /* 0x0000000400047213 */ /* 0x000fe20000000000 */
[----:B------:R-:W-:Y:S02]  /*48d0*/  I2F R171, R171 ;  /* 0x000000ab00ab7306 */ /* 0x000fe40000201400 */
[----:B------:R-:W-:Y:S01]  /*48e0*/  HMMA.16816.F32 R28, R44, R62, R28 ;  /* 0x0000003e2c1c723c */ /* 0x000fe2000000181c */
[----:B------:R-:W3:Y:S01]  /*48f0*/  LDSM.16.M88.4 R60, [R209+0xb800] ;  /* 0x00b80000d13c783b */ /* 0x000ee20000000200 */
[----:B------:R-:W-:-:S02]  /*4900*/  IMAD.MOV.U32 R77, RZ, RZ, R20 ;  /* 0x000000ffff4d7224 */ /* 0x000fc400078e0014 */
[----:B------:R-:W-:Y:S01]  /*4910*/  IMAD.MOV.U32 R181, RZ, RZ, R4 ;  /* 0x000000ffffb57224 */ /* 0x000fe200078e0004 */
[----:B------:R-:W4:Y:S01]  /*4920*/  LDSM.16.M88.4 R20, [R196+0x4800] ;  /* 0x00480000c414783b */ /* 0x000f220000000200 */
[----:B------:R-:W-:Y:S02]  /*4930*/  I2F R175, R175 ;  /* 0x000000af00af7306 */ /* 0x000fe40000201400 */
[----:B-1----:R-:W-:Y:S06]  /*4940*/  HMMA.16816.F32 R16, R32, R72, R16 ;  /* 0x000000482010723c */ /* 0x002fec0000001810 */
[----:B------:R-:W-:Y:S02]  /*4950*/  I2F R165, R165 ;  /* 0x000000a500a57306 */ /* 0x000fe40000201400 */
[----:B------:R-:W-:Y:S01]  /*4960*/  HMMA.16816.F32 R8, R24, R70, R8 ;  /* 0x000000461808723c */ /* 0x000fe20000001808 */
[----:B------:R-:W-:Y:S01]  /*4970*/  FMUL.FTZ R4, R12, c[0x0][0x2ec] ;  /* 0x0000bb000c047a20 */ /* 0x000fe20000410000 */
[----:B------:R-:W1:Y:S01]  /*4980*/  LDSM.16.M88.4 R68, [R203+0xb000] ;  /* 0x00b00000cb44783b */ /* 0x000e620000000200 */
[----:B------:R-:W-:-:S03]  /*4990*/  FMUL.FTZ R76, R13, c[0x0][0x2ec] ;  /* 0x0000bb000d4c7a20 */ /* 0x000fc60000410000 */
[----:B------:R-:W-:Y:S02]  /*49a0*/  I2F R173, R173 ;  /* 0x000000ad00ad7306 */ /* 0x000fe40000201400 */
[----:B------:R-:W-:Y:S01]  /*49b0*/  HMMA.16816.F32 R28, R32, R74, R28 ;  /* 0x0000004a201c723c */ /* 0x000fe2000000181c */
[----:B------:R-:W-:Y:S05]  /*49c0*/  LDSM.16.M88.4 R72, [R196+0x5000] ;  /* 0x00500000c448783b */ /* 0x000fea0000000200 */
[----:B------:R-:W5:Y:S02]  /*49d0*/  MUFU.TANH R4, R4 ;  /* 0x0000000400047308 */ /* 0x000f640000002400 */
[----:B--2---:R-:W-:Y:S06]  /*49e0*/  HMMA.16816.F32 R36, R44, R40, R36 ;  /* 0x000000282c24723c */ /* 0x004fec0000001824 */
[----:B------:R-:W-:Y:S01]  /*49f0*/  MUFU.TANH R76, R76 ;  /* 0x0000004c004c7308 */ /* 0x000fe20000002400 */
[----:B------:R-:W-:Y:S01]  /*4a00*/  FMUL.FTZ R40, R14, c[0x0][0x2ec] ;  /* 0x0000bb000e287a20 */ /* 0x000fe20000410000 */
[----:B---3--:R-:W-:Y:S01]  /*4a10*/  HMMA.16816.F32 R52, R64, R60, R52 ;  /* 0x0000003c4034723c */ /* 0x008fe20000001834 */
[----:B------:R-:W-:-:S02]  /*4a20*/  FMUL.FTZ R41, R15, c[0x0][0x2ec] ;  /* 0x0000bb000f297a20 */ /* 0x000fc40000410000 */
[----:B------:R-:W2:Y:S03]  /*4a30*/  LDSM.16.M88.4 R12, [R207+0x5800] ;  /* 0x00580000cf0c783b */ /* 0x000ea60000000200 */
[----:B------:R-:W-:Y:S01]  /*4a40*/  I2F R77, R77 ;  /* 0x0000004d004d7306 */ /* 0x000fe20000201400 */
[----:B-----5:R-:W-:Y:S01]  /*4a50*/  FFMA.FTZ R4, -R0, R89, R4 ;  /* 0x0000005900047223 */ /* 0x020fe20000010104 */
[----:B----4-:R-:W-:Y:S06]  /*4a60*/  HMMA.16816.F32 R16, R24, R20, R16 ;  /* 0x000000141810723c */ /* 0x010fec0000001810 */
[----:B------:R-:W-:Y:S01]  /*4a70*/  MUFU.TANH R40, R40 ;  /* 0x0000002800287308 */ /* 0x000fe20000002400 */
[----:B------:R-:W-:Y:S01]  /*4a80*/  FMUL.FTZ R20, R8, c[0x0][0x2ec] ;  /* 0x0000bb0008147a20 */ /* 0x000fe20000410000 */
[----:B------:R-:W-:Y:S01]  /*4a90*/  HMMA.16816.F32 R56, R44, R42, R56 ;  /* 0x0000002a2c38723c */ /* 0x000fe20000001838 */
[----:B------:R-:W-:-:S05]  /*4aa0*/  FMUL.FTZ R21, R9, c[0x0][0x2ec] ;  /* 0x0000bb0009157a20 */ /* 0x000fca0000410000 */
[----:B------:R-:W-:Y:S01]  /*4ab0*/  MUFU.TANH R41, R41 ;  /* 0x0000002900297308 */ /* 0x000fe20000002400 */
[----:B------:R-:W-:Y:S01]  /*4ac0*/  FMUL.FTZ R42, R10, c[0x0][0x2ec] ;  /* 0x0000bb000a2a7a20 */ /* 0x000fe20000410000 */
[----:B------:R-:W-:Y:S01]  /*4ad0*/  HMMA.16816.F32 R48, R64, R62, R48 ;  /* 0x0000003e4030723c */ /* 0x000fe20000001830 */
[----:B------:R-:W-:Y:S02]  /*4ae0*/  FMUL.FTZ R43, R11, c[0x0][0x2ec] ;  /* 0x0000bb000b2b7a20 */ /* 0x000fe40000410000 */
[----:B------:R-:W3:Y:S03]  /*4af0*/  LDSM.16.M88.4 R8, [R203+0xb800] ;  /* 0x00b80000cb08783b */ /* 0x000ee60000000200 */
[----:B------:R-:W4:Y:S02]  /*4b00*/  MUFU.TANH R21, R21 ;  /* 0x0000001500157308 */ /* 0x000f240000002400 */
[----:B------:R-:W-:Y:S01]  /*4b10*/  FMUL.FTZ R16, R16, c[0x0][0x2ec] ;  /* 0x0000bb0010107a20 */ /* 0x000fe20000410000 */
[----:B------:R-:W-:Y:S05]  /*4b20*/  HMMA.16816.F32 R28, R24, R22, R28 ;  /* 0x00000016181c723c */ /* 0x000fea000000181c */
[----:B------:R-:W5:Y:S02]  /*4b30*/  MUFU.TANH R22, R16 ;  /* 0x0000001000167308 */ /* 0x000f640000002400 */
[----:B------:R-:W-:Y:S01]  /*4b40*/  FMUL.FTZ R23, R17, c[0x0][0x2ec] ;  /* 0x0000bb0011177a20 */ /* 0x000fe20000410000 */
[----:B-1----:R-:W-:Y:S01]  /*4b50*/  HMMA.16816.F32 R36, R32, R68, R36 ;  /* 0x000000442024723c */ /* 0x002fe20000001824 */
[----:B----4-:R-:W-:-:S04]  /*4b60*/  FFMA.FTZ R105, -R0, R105, R21 ;  /* 0x0000006900697223 */ /* 0x010fc80000010115 */
[----:B------:R-:W1:Y:S03]  /*4b70*/  MUFU.TANH R20, R20 ;  /* 0x0000001400147308 */ /* 0x000e660000002400 */
[----:B--2---:R-:W-:Y:S01]  /*4b80*/  HMMA.16816.F32 R52, R44, R12, R52 ;  /* 0x0000000c2c34723c */ /* 0x004fe20000001834 */
[----:B-----5:R-:W-:-:S04]  /*4b90*/  FFMA.FTZ R103, -R0, R103, R22 ;  /* 0x0000006700677223 */ /* 0x020fc80000010116 */
[----:B------:R-:W-:Y:S02]  /*4ba0*/  MUFU.TANH R23, R23 ;  /* 0x0000001700177308 */ /* 0x000fe40000002400 */
[----:B------:R-:W-:Y:S01]  /*4bb0*/  FMUL.FTZ R12, R18, c[0x0][0x2ec] ;  /* 0x0000bb00120c7a20 */ /* 0x000fe20000410000 */
[----:B------:R-:W-:Y:S01]  /*4bc0*/  HMMA.16816.F32 R48, R44, R14, R48 ;  /* 0x0000000e2c30723c */ /* 0x000fe20000001830 */
[----:B------:R-:W-:Y:S02]  /*4bd0*/  FMUL.FTZ R13, R19, c[0x0][0x2ec] ;  /* 0x0000bb00130d7a20 */ /* 0x000fe40000410000 */
[----:B------:R-:W2:Y:S01]  /*4be0*/  LDSM.16.M88.4 R16, [R196+0x5800] ;  /* 0x00580000c410783b */ /* 0x000ea20000000200 */
[----:B------:R-:W-:Y:S01]  /*4bf0*/  FMUL.FTZ R28, R28, c[0x0][0x2ec] ;  /* 0x0000bb001c1c7a20 */ /* 0x000fe20000410000 */
[----:B------:R-:W4:Y:S01]  /*4c00*/  MUFU.TANH R12, R12 ;  /* 0x0000000c000c7308 */ /* 0x000f220000002400 */
[----:B------:R-:W-:Y:S01]  /*4c10*/  FMUL.FTZ R29, R29, c[0x0][0x2ec] ;  /* 0x0000bb001d1d7a20 */ /* 0x000fe20000410000 */
[----:B------:R-:W-:-:S04]  /*4c20*/  DEPBAR.LE SB0, 0x0 ;  /* 0x000080000000791a */ /* 0x000fc80000000000 */
[C---:B------:R-:W-:Y:S01]  /*4c30*/  HMMA.16816.F32 R56, R32.reuse, R70, R56 ;  /* 0x000000462038723c */ /* 0x040fe20000001838 */
[C---:B-1----:R-:W-:Y:S01]  /*4c40*/  FFMA.FTZ R20, -R0.reuse, R97, R20 ;  /* 0x0000006100147223 */ /* 0x042fe20000010114 */
[----:B------:R-:W1:Y:S06]  /*4c50*/  MUFU.TANH R28, R28 ;  /* 0x0000001c001c7308 */ /* 0x000e6c0000002400 */
[----:B---3--:R-:W-:Y:S02]  /*4c60*/  HMMA.16816.F32 R52, R32, R8, R52 ;  /* 0x000000082034723c */ /* 0x008fe40000001834 */
[----:B------:R-:W-:Y:S01]  /*4c70*/  MUFU.TANH R42, R42 ;  /* 0x0000002a002a7308 */ /* 0x000fe20000002400 */
[----:B----4-:R-:W-:Y:S01]  /*4c80*/  FFMA.FTZ R15, -R0, R159, R12 ;  /* 0x0000009f000f7223 */ /* 0x010fe2000001010c */
[----:B------:R-:W-:-:S03]  /*4c90*/  FSEL R12, R103, -INF , !P6 ;  /* 0xff800000670c7808 */ /* 0x000fc60007000000 */
[----:B------:R-:W-:Y:S01]  /*4ca0*/  FMUL.FTZ R8, R30, c[0x0][0x2ec] ;  /* 0x0000bb001e087a20 */ /* 0x000fe20000410000 */
[----:B------:R-:W-:Y:S01]  /*4cb0*/  HMMA.16816.F32 R48, R32, R10, R48 ;  /* 0x0000000a2030723c */ /* 0x000fe20000001830 */
[----:B------:R-:W-:Y:S01]  /*4cc0*/  FMUL.FTZ R9, R31, c[0x0][0x2ec] ;  /* 0x0000bb001f097a20 */ /* 0x000fe20000410000 */
[----:B------:R-:W-:Y:S01]  /*4cd0*/  MUFU.TANH R43, R43 ;  /* 0x0000002b002b7308 */ /* 0x000fe20000002400 */
[C---:B-1----:R-:W-:Y:S01]  /*4ce0*/  FFMA.FTZ R113, -R0.reuse, R113, R28 ;  /* 0x0000007100717223 */ /* 0x042fe2000001011c */
[----:B------:R-:W-:Y:S02]  /*4cf0*/  FSEL R15, R15, -INF , !P6 ;  /* 0xff8000000f0f7808 */ /* 0x000fe40007000000 */
[----:B------:R-:W-:Y:S01]  /*4d00*/  ISETP.GE.AND P6, PT, R119, R144, PT ;  /* 0x000000907700720c */ /* 0x000fe20003fc6270 */
[----:B------:R-:W-:Y:S01]  /*4d10*/  FFMA.FTZ R10, -R0, R109, R23 ;  /* 0x0000006d000a7223 */ /* 0x000fe20000010117 */
[----:B------:R-:W-:Y:S02]  /*4d20*/  HMMA.16816.F32 R36, R24, R72, R36 ;  /* 0x000000481824723c */ /* 0x000fe40000001824 */
[----:B------:R-:W1:Y:S02]  /*4d30*/  MUFU.TANH R13, R13 ;  /* 0x0000000d000d7308 */ /* 0x000e640000002400 */
[----:B------:R-:W-:-:S04]  /*4d40*/  FSEL R10, R10, -INF , !P5 ;  /* 0xff8000000a0a7808 */ /* 0x000fc80006800000 */
[C---:B------:R-:W-:Y:S02]  /*4d50*/  HMMA.16816.F32 R56, R24.reuse, R74, R56 ;  /* 0x0000004a1838723c */ /* 0x040fe40000001838 */
[----:B------:R-:W-:Y:S06]  /*4d60*/  MUFU.TANH R29, R29 ;  /* 0x0000001d001d7308 */ /* 0x000fec0000002400 */
[----:B--2---:R-:W-:Y:S02]  /*4d70*/  HMMA.16816.F32 R52, R24, R16, R52 ;  /* 0x000000101834723c */ /* 0x004fe40000001834 */
[----:B------:R-:W-:Y:S01]  /*4d80*/  MUFU.TANH R8, R8 ;  /* 0x0000000800087308 */ /* 0x000fe20000002400 */
[----:B-1----:R-:W-:-:S04]  /*4d90*/  FFMA.FTZ R13, -R0, R163, R13 ;  /* 0x000000a3000d7223 */ /* 0x002fc8000001010d */
[----:B------:R-:W-:Y:S01]  /*4da0*/  FFMA.FTZ R17, -R0, R157, R43 ;  /* 0x0000009d00117223 */ /* 0x000fe2000001012b */
[----:B------:R-:W-:Y:S01]  /*4db0*/  HMMA.16816.F32 R48, R24, R18, R48 ;  /* 0x000000121830723c */ /* 0x000fe20000001830 */
[----:B------:R-:W-:Y:S01]  /*4dc0*/  FMUL.FTZ R14, R36, c[0x0][0x2ec] ;  /* 0x0000bb00240e7a20 */ /* 0x000fe20000410000 */
[----:B------:R-:W-:Y:S01]  /*4dd0*/  MUFU.TANH R9, R9 ;  /* 0x0000000900097308 */ /* 0x000fe20000002400 */
[----:B------:R-:W-:Y:S01]  /*4de0*/  FMUL.FTZ R16, R39, c[0x0][0x2ec] ;  /* 0x0000bb0027107a20 */ /* 0x000fe20000410000 */
[----:B------:R-:W-:Y:S01]  /*4df0*/  FSEL R36, R20, -INF , !P2 ;  /* 0xff80000014247808 */ /* 0x000fe20005000000 */
[----:B------:R-:W-:Y:S01]  /*4e00*/  FMUL.FTZ R30, R37, c[0x0][0x2ec] ;  /* 0x0000bb00251e7a20 */ /* 0x000fe20000410000 */
[----:B------:R-:W-:Y:S01]  /*4e10*/  FSEL R20, R105, -INF , !P1 ;  /* 0xff80000069147808 */ /* 0x000fe20004800000 */
[----:B------:R-:W-:Y:S01]  /*4e20*/  FMUL.FTZ R31, R38, c[0x0][0x2ec] ;  /* 0x0000bb00261f7a20 */ /* 0x000fe20000410000 */
[----:B------:R-:W-:Y:S01]  /*4e30*/  FSEL R26, R4, -INF , !P4 ;  /* 0xff800000041a7808 */ /* 0x000fe20006000000 */
[----:B------:R-:W-:Y:S01]  /*4e40*/  FMUL.FTZ R34, R58, c[0x0][0x2ec] ;  /* 0x0000bb003a227a20 */ /* 0x000fe20000410000 */
[----:B------:R-:W1:Y:S01]  /*4e50*/  MUFU.TANH R14, R14 ;  /* 0x0000000e000e7308 */ /* 0x000e620000002400 */
[----:B------:R-:W-:Y:S01]  /*4e60*/  FMUL.FTZ R56, R56, c[0x0][0x2ec] ;  /* 0x0000bb0038387a20 */ /* 0x000fe20000410000 */
[----:B------:R-:W-:Y:S01]  /*4e70*/  FSEL R17, R17, -INF , !P1 ;  /* 0xff80000011117808 */ /* 0x000fe20004800000 */
[----:B------:R-:W-:Y:S01]  /*4e80*/  FMUL.FTZ R33, R57, c[0x0][0x2ec] ;  /* 0x0000bb0039217a20 */ /* 0x000fe20000410000 */
[-C--:B------:R-:W-:Y:S01]  /*4e90*/  ISETP.GE.AND P1, PT, R115, R144.reuse, PT ;  /* 0x000000907300720c */ /* 0x080fe20003f26270 */
[----:B------:R-:W-:Y:S01]  /*4ea0*/  FMUL.FTZ R35, R59, c[0x0][0x2ec] ;  /* 0x0000bb003b237a20 */ /* 0x000fe20000410000 */
[----:B------:R-:W-:Y:S01]  /*4eb0*/  FSEL R13, R13, -INF , !P5 ;  /* 0xff8000000d0d7808 */ /* 0x000fe20006800000 */
[----:B------:R-:W-:Y:S01]  /*4ec0*/  FMUL.FTZ R54, R54, c[0x0][0x2ec] ;  /* 0x0000bb0036367a20 */ /* 0x000fe20000410000 */
[----:B------:R-:W2:Y:S01]  /*4ed0*/  MUFU.TANH R16, R16 ;  /* 0x0000001000107308 */ /* 0x000ea20000002400 */
[----:B------:R-:W-:Y:S01]  /*4ee0*/  FMUL.FTZ R37, R53, c[0x0][0x2ec] ;  /* 0x0000bb0035257a20 */ /* 0x000fe20000410000 */
[----:B------:R-:W-:Y:S01]  /*4ef0*/  ISETP.GE.AND P5, PT, R123, R144, PT ;  /* 0x000000907b00720c */ /* 0x000fe20003fa6270 */
[----:B------:R-:W-:-:S02]  /*4f00*/  FMUL.FTZ R52, R52, c[0x0][0x2ec] ;  /* 0x0000bb0034347a20 */ /* 0x000fc40000410000 */
[----:B------:R-:W-:Y:S02]  /*4f10*/  FMUL.FTZ R55, R55, c[0x0][0x2ec] ;  /* 0x0000bb0037377a20 */ /* 0x000fe40000410000 */
[----:B------:R-:W-:Y:S01]  /*4f20*/  FMUL.FTZ R23, R48, c[0x0][0x2ec] ;  /* 0x0000bb0030177a20 */ /* 0x000fe20000410000 */
[----:B------:R-:W3:Y:S01]  /*4f30*/  MUFU.TANH R32, R56 ;  /* 0x0000003800207308 */ /* 0x000ee20000002400 */
[----:B------:R-:W-:Y:S02]  /*4f40*/  FMUL.FTZ R28, R49, c[0x0][0x2ec] ;  /* 0x0000bb00311c7a20 */ /* 0x000fe40000410000 */
[----:B------:R-:W-:Y:S02]  /*4f50*/  FMUL.FTZ R50, R50, c[0x0][0x2ec] ;  /* 0x0000bb0032327a20 */ /* 0x000fe40000410000 */
[----:B------:R-:W-:Y:S02]  /*4f60*/  FMUL.FTZ R51, R51, c[0x0][0x2ec] ;  /* 0x0000bb0033337a20 */ /* 0x000fe40000410000 */
[C---:B-1----:R-:W-:Y:S01]  /*4f70*/  FFMA.FTZ R121, -R0.reuse, R121, R14 ;  /* 0x0000007900797223 */ /* 0x042fe2000001010e */
[----:B------:R-:W1:Y:S01]  /*4f80*/  MUFU.TANH R34, R34 ;  /* 0x0000002200227308 */ /* 0x000e620000002400 */
[----:B--2---:R-:W-:-:S02]  /*4f90*/  FFMA.FTZ R169, -R0, R169, R16 ;  /* 0x000000a900a97223 */ /* 0x004fc40000010110 */
[C---:B------:R-:W-:Y:S02]  /*4fa0*/  FFMA.FTZ R18, -R0.reuse, R151, R40 ;  /* 0x0000009700127223 */ /* 0x040fe40000010128 */
[C---:B------:R-:W-:Y:S01]  /*4fb0*/  FFMA.FTZ R24, -R0.reuse, R93, R76 ;  /* 0x0000005d00187223 */ /* 0x040fe2000001014c */
[----:B------:R-:W-:Y:S01]  /*4fc0*/  FSEL R177, R169, -INF , !P1 ;  /* 0xff800000a9b17808 */ /* 0x000fe20004800000 */
[C---:B------:R-:W-:Y:S01]  /*4fd0*/  FFMA.FTZ R25, -R0.reuse, R153, R41 ;  /* 0x0000009900197223 */ /* 0x040fe20000010129 */
[----:B------:R-:W2:Y:S01]  /*4fe0*/  MUFU.TANH R21, R54 ;  /* 0x0000003600157308 */ /* 0x000ea20000002400 */
[----:B---3--:R-:W-:Y:S01]  /*4ff0*/  FFMA.FTZ R32, -R0, R127, R32 ;  /* 0x0000007f00207223 */ /* 0x008fe20000010120 */
[----:B------:R-:W-:Y:S01]  /*5000*/  FSEL R18, R18, -INF , !P4 ;  /* 0xff80000012127808 */ /* 0x000fe20006000000 */
[----:B------:R-:W-:Y:S01]  /*5010*/  FFMA.FTZ R19, -R0, R155, R42 ;  /* 0x0000009b00137223 */ /* 0x000fe2000001012a */
[----:B------:R-:W-:Y:S01]  /*5020*/  FSEL R24, R24, -INF , !P3 ;  /* 0xff80000018187808 */ /* 0x000fe20005800000 */
[----:B------:R-:W-:Y:S01]  /*5030*/  FFMA.FTZ R11, -R0, R161, R8 ;  /* 0x000000a1000b7223 */ /* 0x000fe20000010108 */
[----:B------:R-:W-:Y:S01]  /*5040*/  FSEL R162, R32, -INF , !P6 ;  /* 0xff80000020a27808 */ /* 0x000fe20007000000 */
[C---:B------:R-:W-:Y:S01]  /*5050*/  FFMA.FTZ R4, -R0.reuse, R117, R29 ;  /* 0x0000007500047223 */ /* 0x040fe2000001011d */
[----:B------:R-:W3:Y:S01]  /*5060*/  MUFU.TANH R30, R30 ;  /* 0x0000001e001e7308 */ /* 0x000ee20000002400 */
[C---:B-1----:R-:W-:Y:S01]  /*5070*/  FFMA.FTZ R34, -R0.reuse, R171, R34 ;  /* 0x000000ab00227223 */ /* 0x042fe20000010122 */
[----:B------:R-:W-:Y:S01]  /*5080*/  FSEL R25, R25, -INF , !P3 ;  /* 0xff80000019197808 */ /* 0x000fe20005800000 */
[----:B------:R-:W-:Y:S01]  /*5090*/  FFMA.FTZ R9, -R0, R165, R9 ;  /* 0x000000a500097223 */ /* 0x000fe20000010109 */
[----:B------:R-:W-:-:S02]  /*50a0*/  FSEL R19, R19, -INF , !P2 ;  /* 0xff80000013137808 */ /* 0x000fc40005000000 */
[-C--:B------:R-:W-:Y:S02]  /*50b0*/  ISETP.GE.AND P4, PT, R99, R144.reuse, PT ;  /* 0x000000906300720c */ /* 0x080fe40003f86270 */
[----:B------:R-:W1:Y:S01]  /*50c0*/  MUFU.TANH R31, R31 ;  /* 0x0000001f001f7308 */ /* 0x000e620000002400 */
[----:B--2---:R-:W-:Y:S01]  /*50d0*/  FFMA.FTZ R21, -R0, R175, R21 ;  /* 0x000000af00157223 */ /* 0x004fe20000010115 */
[----:B------:R-:W-:Y:S02]  /*50e0*/  FSEL R175, R34, -INF , !P6 ;  /* 0xff80000022af7808 */ /* 0x000fe40007000000 */
[----:B------:R-:W-:Y:S02]  /*50f0*/  ISETP.GE.AND P6, PT, R134, 0x2, PT ;  /* 0x000000028600780c */ /* 0x000fe40003fc6270 */
[-C--:B------:R-:W-:Y:S02]  /*5100*/  ISETP.GE.AND P3, PT, R107, R144.reuse, PT ;  /* 0x000000906b00720c */ /* 0x080fe40003f66270 */
[----:B------:R-:W-:Y:S01]  /*5110*/  I2F R179, R179 ;  /* 0x000000b300b37306 */ /* 0x000fe20000201400 */
[----:B---3--:R-:W-:Y:S01]  /*5120*/  FFMA.FTZ R30, -R0, R125, R30 ;  /* 0x0000007d001e7223 */ /* 0x008fe2000001011e */
[----:B------:R-:W-:-:S02]  /*5130*/  ISETP.GE.AND P2, PT, R111, R144, PT ;  /* 0x000000906f00720c */ /* 0x000fc40003f46270 */
[----:B------:R-:W-:Y:S02]  /*5140*/  FSEL R8, R113, -INF , !P4 ;  /* 0xff80000071087808 */ /* 0x000fe40006000000 */
[----:B------:R-:W-:Y:S02]  /*5150*/  FSEL R11, R11, -INF , !P4 ;  /* 0xff8000000b0b7808 */ /* 0x000fe40006000000 */
[----:B------:R-:W-:Y:S01]  /*5160*/  I2F R181, R181 ;  /* 0x000000b500b57306 */ /* 0x000fe20000201400 */
[----:B-1----:R-:W-:Y:S01]  /*5170*/  FFMA.FTZ R167, -R0, R167, R31 ;  /* 0x000000a700a77223 */ /* 0x002fe2000001011f */
[----:B------:R-:W-:Y:S02]  /*5180*/  FSEL R4, R4, -INF , !P3 ;  /* 0xff80000004047808 */ /* 0x000fe40005800000 */
[----:B------:R-:W-:Y:S02]  /*5190*/  FSEL R9, R9, -INF , !P3 ;  /* 0xff80000009097808 */ /* 0x000fe40005800000 */
[----:B------:R-:W-:-:S02]  /*51a0*/  FSEL R170, R121, -INF , !P2 ;  /* 0xff80000079aa7808 */ /* 0x000fc40005000000 */
[----:B------:R-:W1:Y:S01]  /*51b0*/  MUFU.TANH R33, R33 ;  /* 0x0000002100217308 */ /* 0x000e620000002400 */
[----:B------:R-:W-:Y:S02]  /*51c0*/  FSEL R167, R167, -INF , !P2 ;  /* 0xff800000a7a77808 */ /* 0x000fe40005000000 */
[----:B------:R-:W-:Y:S02]  /*51d0*/  FSEL R164, R30, -INF , !P1 ;  /* 0xff8000001ea47808 */ /* 0x000fe40004800000 */
[-C--:B------:R-:W-:Y:S02]  /*51e0*/  ISETP.GE.AND P4, PT, R129, R144.reuse, PT ;  /* 0x000000908100720c */ /* 0x080fe40003f86270 */
[-C--:B------:R-:W-:Y:S01]  /*51f0*/  ISETP.GE.AND P3, PT, R133, R144.reuse, PT ;  /* 0x000000908500720c */ /* 0x080fe20003f66270 */
[----:B------:R-:W2:Y:S01]  /*5200*/  MUFU.TANH R35, R35 ;  /* 0x0000002300237308 */ /* 0x000ea20000002400 */
[-C--:B------:R-:W-:Y:S02]  /*5210*/  ISETP.GE.AND P2, PT, R139, R144.reuse, PT ;  /* 0x000000908b00720c */ /* 0x080fe40003f46270 */
[----:B------:R-:W-:-:S02]  /*5220*/  ISETP.GE.AND P1, PT, R141, R144, PT ;  /* 0x000000908d00720c */ /* 0x000fc40003f26270 */
[----:B------:R-:W-:-:S03]  /*5230*/  FSEL R169, R21, -INF , !P4 ;  /* 0xff80000015a97808 */ /* 0x000fc60006000000 */
[----:B------:R-:W3:Y:S01]  /*5240*/  MUFU.TANH R27, R52 ;  /* 0x00000034001b7308 */ /* 0x000ee20000002400 */
[----:B-1----:R-:W-:-:S05]  /*5250*/  FFMA.FTZ R33, -R0, R131, R33 ;  /* 0x0000008300217223 */ /* 0x002fca0000010121 */
[----:B------:R-:W-:Y:S02]  /*5260*/  FSEL R168, R33, -INF , !P5 ;  /* 0xff80000021a87808 */ /* 0x000fe40006800000 */
[----:B------:R-:W1:Y:S01]  /*5270*/  MUFU.TANH R37, R37 ;  /* 0x0000002500257308 */ /* 0x000e620000002400 */
[----:B--2---:R-:W-:-:S05]  /*5280*/  FFMA.FTZ R35, -R0, R173, R35 ;  /* 0x000000ad00237223 */ /* 0x004fca0000010123 */
[----:B------:R-:W-:Y:S02]  /*5290*/  FSEL R171, R35, -INF , !P5 ;  /* 0xff80000023ab7808 */ /* 0x000fe40006800000 */
[----:B------:R-:W2:Y:S01]  /*52a0*/  MUFU.TANH R22, R55 ;  /* 0x0000003700167308 */ /* 0x000ea20000002400 */
[----:B---3--:R-:W-:-:S05]  /*52b0*/  FFMA.FTZ R27, -R0, R137, R27 ;  /* 0x00000089001b7223 */ /* 0x008fca000001011b */
[----:B------:R-:W-:Y:S02]  /*52c0*/  FSEL R174, R27, -INF , !P4 ;  /* 0xff8000001bae7808 */ /* 0x000fe40006000000 */
        /* <DEDUP_REMOVED lines=11> */
[----:B------:R-:W-:Y:S01]  /*5380*/  FSEL R140, R28, -INF , !P1 ;  /* 0xff8000001c8c7808 */ /* 0x000fe20004800000 */
[----:B--2---:R-:W-:-:S05]  /*5390*/  FFMA.FTZ R14, -R0, R179, R14 ;  /* 0x000000b3000e7223 */ /* 0x004fca000001010e */
[----:B------:R-:W-:Y:S01]  /*53a0*/  FSEL R141, R14, -INF , !P2 ;  /* 0xff8000000e8d7808 */ /* 0x000fe20005000000 */
[----:B---3--:R-:W-:-:S05]  /*53b0*/  FFMA.FTZ R16, -R0, R181, R16 ;  /* 0x000000b500107223 */ /* 0x008fca0000010110 */
[----:B------:R-:W-:Y:S01]  /*53c0*/  FSEL R165, R16, -INF , !P1 ;  /* 0xff80000010a57808 */ /* 0x000fe20004800000 */
[----:B------:R-:W-:Y:S06]  /*53d0*/  BAR.SYNC.DEFER_BLOCKING 0x0 ;  /* 0x0000000000007b1d */ /* 0x000fec0000010000 */
[----:B------:R-:W-:Y:S05]  /*53e0*/  @!P6 BRA `(.L_x_3477) ;  /* 0x00000b700000e947 */ /* 0x000fea0003800000 */
[----:B------:R-:W-:Y:S05]  /*53f0*/  @!P0 BRA `(.L_x_3478) ;  /* 0x0000039000008947 */ /* 0x000fea0003800000 */
[----:B------:R-:W1:Y:S01]  /*5400*/  I2F.RP R16, R81 ;  /* 0x0000005100107306 */ /* 0x000e620000209400 */
[----:B------:R-:W-:Y:S02]  /*5410*/  IADD3 R23, R6, -0x80, RZ ;  /* 0xffffff8006177810 */ /* 0x000fe40007ffe0ff */
[----:B------:R-:W-:-:S02]  /*5420*/  IABS R21, R7 ;  /* 0x0000000700157213 */ /* 0x000fc40000000000 */
        /* <DEDUP_REMOVED lines=54> */
.L_x_3478:
[----:B------:R-:W-:-:S04]  /*5790*/  LEA R23, -R80, RZ, 0x6 ;  /* 0x000000ff50177211 */ /* 0x000fc800078e31ff */
[----:B------:R-:W-:Y:S02]  /*57a0*/  SHF.R.S32.HI R22, RZ, 0x1f, R23 ;  /* 0x0000001fff167819 */ /* 0x000fe40000011417 */
.L_x_3479:
        /* <DEDUP_REMOVED lines=119> */
.L_x_3481:
[----:B------:R-:W-:Y:S05]  /*5f20*/  BSYNC B0 ;  /* 0x0000000000007941 */ /* 0x000fea0003800000 */
.L_x_3480:
[----:B------:R-:W0:Y:S01]  /*5f30*/  LDGDEPBAR ;  /* 0x00000000000079af */ /* 0x000e220000000000 */
[----:B------:R-:W-:-:S04]  /*5f40*/  IADD3 R146, P1, R23, R146, RZ ;  /* 0x0000009217927210 */ /* 0x000fc80007f3e0ff */
[----:B------:R-:W-:Y:S02]  /*5f50*/  IADD3.X R135, R22, R135, RZ, P1, !PT ;  /* 0x0000008716877210 */ /* 0x000fe40000ffe4ff */
.L_x_3477:
        /* <DEDUP_REMOVED lines=74> */
[----:B------:R-:W1:Y:S01]  /*6400*/  MUFU.EX2 R156, R156 ;  /* 0x0000009c009c7308 */ /* 0x000e620000000800 */
[--C-:B------:R-:W-:Y:S01]  /*6410*/  FFMA.FTZ R3, R4, c[0x0][0x23c], -R173.reuse ;  /* 0x00008f0004037a23 */ /* 0x100fe200000108ad */
[----:B------:R-:W-:Y:S01]  /*6420*/  LDSM.16.MT88.4 R16, [R201+0xe800] ;  /* 0x00e80000c910783b */ /* 0x000fe20000004200 */
[----:B------:R-:W-:-:S02]  /*6430*/  FFMA.FTZ R149, R10, c[0x0][0x23c], -R173 ;  /* 0x00008f000a957a23 */ /* 0x000fc400000108ad */
[--C-:B------:R-:W-:Y:S01]  /*6440*/  FFMA.FTZ R148, R8, c[0x0][0x23c], -R173.reuse ;  /* 0x00008f0008947a23 */ /* 0x100fe200000108ad */
[----:B------:R-:W2:Y:S01]  /*6450*/  LDSM.16.MT88.4 R4, [R200+0x10000] ;  /* 0x01000000c804783b */ /* 0x000ea20000004200 */
[--C-:B------:R-:W-:Y:S01]  /*6460*/  FFMA.FTZ R151, R11, c[0x0][0x23c], -R166.reuse ;  /* 0x00008f000b977a23 */ /* 0x100fe200000108a6 */
[----:B------:R-:W-:Y:S01]  /*6470*/  MUFU.EX2 R155, R155 ;  /* 0x0000009b009b7308 */ /* 0x000fe20000000800 */
[--C-:B------:R-:W-:Y:S01]  /*6480*/  FFMA.FTZ R2, R9, c[0x0][0x23c], -R166.reuse ;  /* 0x00008f0009027a23 */ /* 0x100fe200000108a6 */
[----:B------:R-:W-:Y:S01]  /*6490*/  LDSM.16.MT88.4 R24, [R202+0xe800] ;  /* 0x00e80000ca18783b */ /* 0x000fe20000004200 */
[--C-:B------:R-:W-:Y:S02]  /*64a0*/  FFMA.FTZ R154, R12, c[0x0][0x23c], -R173.reuse ;  /* 0x00008f000c9a7a23 */ /* 0x100fe400000108ad */
[--C-:B------:R-:W-:Y:S01]  /*64b0*/  FFMA.FTZ R152, R15, c[0x0][0x23c], -R166.reuse ;  /* 0x00008f000f987a23 */ /* 0x100fe200000108a6 */
[----:B------:R-:W2:Y:S01]  /*64c0*/  LDSM.16.MT88.4 R8, [R204+0xe800] ;  /* 0x00e80000cc08783b */ /* 0x000ea20000004200 */
[----:B------:R-:W-:Y:S01]  /*64d0*/  FFMA.FTZ R147, R13, c[0x0][0x23c], -R166 ;  /* 0x00008f000d937a23 */ /* 0x000fe200000108a6 */
[----:B------:R-:W3:Y:S01]  /*64e0*/  MUFU.EX2 R150, R150 ;  /* 0x0000009600967308 */ /* 0x000ee20000000800 */
[----:B-1----:R-:W-:Y:S01]  /*64f0*/  F2FP.PACK_AB R96, R156, R157 ;  /* 0x0000009d9c60723e */ /* 0x002fe200000000ff */
[----:B------:R-:W1:Y:S01]  /*6500*/  LDSM.16.MT88.4 R12, [R200+0xe800] ;  /* 0x00e80000c80c783b */ /* 0x000e620000004200 */
        /* <DEDUP_REMOVED lines=227> */
.L_x_3486:
        /* <DEDUP_REMOVED lines=64> */
.L_x_3483:
[----:B------:R-:W-:Y:S02]  /*7740*/  ISETP.GE.AND P5, PT, R222, c[0x0][0x220], PT ;  /* 0x00008800de007a0c */ /* 0x000fe40003fa6270 */
[CC--:B------:R-:W-:Y:S02]  /*7750*/  LEA R138, P1, R134.reuse, R234.reuse, 0x1 ;  /* 0x000000ea868a7211 */ /* 0x0c0fe400078208ff */
[----:B------:R-:W-:Y:S02]  /*7760*/  ISETP.GE.AND P4, PT, R213, c[0x0][0x220], PT ;  /* 0x00008800d5007a0c */ /* 0x000fe40003f86270 */
[----:B------:R-:W-:Y:S02]  /*7770*/  LEA.HI.X R139, R134, R233, R133, 0x1, P1 ;  /* 0x000000e9868b7211 */ /* 0x000fe400008f0c85 */
[----:B------:R-:W-:Y:S02]  /*7780*/  ISETP.GE.AND P3, PT, R212, c[0x0][0x220], PT ;  /* 0x00008800d4007a0c */ /* 0x000fe40003f66270 */
[----:B------:R-:W-:Y:S03]  /*7790*/  IADD3 R3, P2, R134, R215, RZ ;  /* 0x000000d786037210 */ /* 0x000fe60007f5e0ff */
[----:B------:R-:W-:Y:S01]  /*77a0*/  @P5 STS.128 [R218+0xc000], RZ ;  /* 0x00c000ffda005388 */ /* 0x000fe20000000c00 */
[----:B------:R-:W-:Y:S02]  /*77b0*/  @!P5 LEA R238, P6, R3, R234, 0x1 ;  /* 0x000000ea03eed211 */ /* 0x000fe400078c08ff */
[----:B------:R-:W-:Y:S02]  /*77c0*/  IADD3.X R132, R133, R214, RZ, P2, !PT ;  /* 0x000000d685847210 */ /* 0x000fe400017fe4ff */
[CC--:B------:R-:W-:Y:S01]  /*77d0*/  @!P4 LEA R236, P2, R3.reuse, R234.reuse, 0x1 ;  /* 0x000000ea03ecc211 */ /* 0x0c0fe200078408ff */
[----:B------:R-:W-:Y:S01]  /*77e0*/  @!PT LDS RZ, [RZ] ;  /* 0x00000000fffff984 */ /* 0x000fe20000000800 */
[----:B------:R-:W-:Y:S01]  /*77f0*/  @!PT LDS RZ, [RZ] ;  /* 0x00000000fffff984 */ /* 0x000fe20000000800 */
[----:B------:R-:W-:Y:S01]  /*7800*/  @!PT LDS RZ, [RZ] ;  /* 0x00000000fffff984 */ /* 0x000fe20000000800 */
[----:B------:R1:W-:Y:S01]  /*7810*/  @!P5 LDGSTS.E.BYPASS.LTC128B.128 [R218+0xc000], [R138.64] ;  /* 0x0c0000008adadfae */ /* 0x0003e2000b901d46 */
[CCC-:B------:R-:W-:Y:S02]  /*7820*/  @!P5 LEA.HI.X R239, R3.reuse, R233.reuse, R132.reuse, 0x1, P6 ;  /* 0x000000e903efd211 */ /* 0x1c0fe400030f0c84 */
[C-C-:B------:R-:W-:Y:S02]  /*7830*/  @!P4 LEA.HI.X R237, R3.reuse, R233, R132.reuse, 0x1, P2 ;  /* 0x000000e903edc211 */ /* 0x140fe400010f0c84 */
[C---:B------:R-:W-:Y:S01]  /*7840*/  @!P3 LEA R134, P1, R3.reuse, R234, 0x1 ;  /* 0x000000ea0386b211 */ /* 0x040fe200078208ff */
[----:B------:R-:W-:Y:S01]  /*7850*/  @P4 STS.128 [R218+0xe000], RZ ;  /* 0x00e000ffda004388 */ /* 0x000fe20000000c00 */
[C---:B------:R-:W-:Y:S02]  /*7860*/  IADD3 R133, P6, R3.reuse, R215, RZ ;  /* 0x000000d703857210 */ /* 0x040fe40007fde0ff */
[-C--:B------:R-:W-:Y:S02]  /*7870*/  @!P3 LEA.HI.X R135, R3, R233.reuse, R132, 0x1, P1 ;  /* 0x000000e90387b211 */ /* 0x080fe400008f0c84 */
[----:B------:R-:W-:Y:S01]  /*7880*/  IADD3.X R132, R132, R214, RZ, P6, !PT ;  /* 0x000000d684847210 */ /* 0x000fe200037fe4ff */
[----:B------:R-:W-:Y:S01]  /*7890*/  @!PT LDS RZ, [RZ] ;  /* 0x00000000fffff984 */ /* 0x000fe20000000800 */
[----:B------:R-:W-:Y:S01]  /*78a0*/  @!PT LDS RZ, [RZ] ;  /* 0x00000000fffff984 */ /* 0x000fe20000000800 */
[----:B------:R-:W-:Y:S01]  /*78b0*/  @!PT LDS RZ, [RZ] ;  /* 0x00000000fffff984 */ /* 0x000fe20000000800 */
[----:B------:R1:W-:Y:S01]  /*78c0*/  @!P4 LDGSTS.E.BYPASS.LTC128B.128 [R218+0xe000], [R138.64+0x80] ;  /* 0x0e0000808adacfae */ /* 0x0003e2000b901d46 */
[CC--:B------:R-:W-:Y:S02]  /*78d0*/  @!P5 LEA R244, P6, R133.reuse, R234.reuse, 0x1 ;  /* 0x000000ea85f4d211 */ /* 0x0c0fe400078c08ff */
        /* <DEDUP_REMOVED lines=86> */
[C---:B---3--:R-:W-:Y:S03]  /*7e40*/  HMMA.16816.F32 R28, R140.reuse, R156, RZ ;  /* 0x0000009c8c1c723c */ /* 0x048fe600000018ff */
[----:B----4-:R-:W-:Y:S05]  /*7e50*/  LDSM.16.M88.4 R132, [R196+0x800] ;  /* 0x00080000c484783b */ /* 0x010fea0000000200 */
[----:B------:R-:W-:Y:S01]  /*7e60*/  HMMA.16816.F32 R32, R140, R158, RZ ;  /* 0x0000009e8c20723c */ /* 0x000fe200000018ff */
[----:B------:R-:W3:Y:S06]  /*7e70*/  LDSM.16.M88.4 R140, [R203+0x6800] ;  /* 0x00680000cb8c783b */ /* 0x000eec0000000200 */
[----:B------:R-:W4:Y:S01]  /*7e80*/  LDSM.16.M88.4 R156, [R196] ;  /* 0x00000000c49c783b */ /* 0x000f220000000200 */
        /* <DEDUP_REMOVED lines=12> */
[----:B------:R-:W-:Y:S01]  /*7f50*/  LDSM.16.M88.4 R176, [R208+0x2000] ;  /* 0x00200000d0b0783b */ /* 0x000fe20000000200 */
[C---:B--2---:R-:W-:Y:S08]  /*7f60*/  HMMA.16816.F32 R4, R180.reuse, R184, R4 ;  /* 0x000000b8b404723c */ /* 0x044ff00000001804 */
        /* <DEDUP_REMOVED lines=10> */
[----:B------:R-:W2:Y:S01]  /*8010*/  LDSM.16.M88.4 R180, [R195] ;  /* 0x00000000c3b4783b */ /* 0x000ea20000000200 */
[C---:B----4-:R-:W-:Y:S08]  /*8020*/  HMMA.16816.F32 R4, R152.reuse, R156, R4 ;  /* 0x0000009c9804723c */ /* 0x050ff00000001804 */
[C---:B------:R-:W-:Y:S01]  /*8030*/  HMMA.16816.F32 R8, R152.reuse, R158, R8 ;  /* 0x0000009e9808723c */ /* 0x040fe20000001808 */
[----:B------:R-:W-:Y:S07]  /*8040*/  LDSM.16.M88.4 R156, [R192] ;  /* 0x00000000c09c783b */ /* 0x000fee0000000200 */
[C---:B------:R-:W-:Y:S08]  /*8050*/  HMMA.16816.F32 R12, R152.reuse, R132, R12 ;  /* 0x00000084980c723c */ /* 0x040ff0000000180c */
[C---:B------:R-:W-:Y:S01]  /*8060*/  HMMA.16816.F32 R16, R152.reuse, R134, R16 ;  /* 0x000000869810723c */ /* 0x040fe20000001810 */
[----:B------:R-:W4:Y:S07]  /*8070*/  LDSM.16.M88.4 R132, [R194] ;  /* 0x00000000c284783b */ /* 0x000f2e0000000200 */
[C---:B-1----:R-:W-:Y:S08]  /*8080*/  HMMA.16816.F32 R20, R152.reuse, R160, R20 ;  /* 0x000000a09814723c */ /* 0x042ff00000001814 */
        /* <DEDUP_REMOVED lines=22> */
[C---:B----4-:R-:W-:Y:S08]  /*81f0*/  HMMA.16816.F32 R12, R176.reuse, R132, R12 ;  /* 0x00000084b00c723c */ /* 0x050ff0000000180c */
[C---:B------:R-:W-:Y:S01]  /*8200*/  HMMA.16816.F32 R16, R176.reuse, R134, R16 ;  /* 0x00000086b010723c */ /* 0x040fe20000001810 */
[----:B------:R-:W4:Y:S07]  /*8210*/  LDSM.16.M88.4 R132, [R196+0x2800] ;  /* 0x00280000c484783b */ /* 0x000f2e0000000200 */
[C---:B-1----:R-:W-:Y:S08]  /*8220*/  HMMA.16816.F32 R20, R176.reuse, R152, R20 ;  /* 0x00000098b014723c */ /* 0x042ff00000001814 */
        /* <DEDUP_REMOVED lines=24> */
[----:B------:R-:W4:Y:S07]  /*83b0*/  LDSM.16.M88.4 R132, [R190] ;  /* 0x00000000be84783b */ /* 0x000f2e0000000200 */
[C---:B-1----:R-:W-:Y:S08]  /*83c0*/  HMMA.16816.F32 R20, R168.reuse, R152, R20 ;  /* 0x00000098a814723c */ /* 0x042ff00000001814 */
        /* <DEDUP_REMOVED lines=21> */
[C---:B----4-:R-:W-:Y:S08]  /*8520*/  HMMA.16816.F32 R12, R160.reuse, R132, R12 ;  /* 0x00000084a00c723c */ /* 0x050ff0000000180c */
[C---:B------:R-:W-:Y:S01]  /*8530*/  HMMA.16816.F32 R16, R160.reuse, R134, R16 ;  /* 0x00000086a010723c */ /* 0x040fe20000001810 */
[----:B------:R-:W4:Y:S07]  /*8540*/  LDSM.16.M88.4 R132, [R196+0x4800] ;  /* 0x00480000c484783b */ /* 0x000f2e0000000200 */
[C---:B-1----:R-:W-:Y:S08]  /*8550*/  HMMA.16816.F32 R20, R160.reuse, R152, R20 ;  /* 0x00000098a014723c */ /* 0x042ff00000001814 */
        /* <DEDUP_REMOVED lines=10> */
[C---:B------:R-:W-:Y:S08]  /*8600*/  HMMA.16816.F32 R28, R168.reuse, R148, R28 ;  /* 0x00000094a81c723c */ /* 0x040ff0000000181c */
[----:B------:R-:W-:Y:S08]  /*8610*/  HMMA.16816.F32 R32, R168, R150, R32 ;  /* 0x00000096a820723c */ /* 0x000ff00000001820 */
[C---:B------:R-:W-:Y:S08]  /*8620*/  HMMA.16816.F32 R4, R176.reuse, R180, R4 ;  /* 0x000000b4b004723c */ /* 0x040ff00000001804 */
[C---:B------:R-:W-:Y:S08]  /*8630*/  HMMA.16816.F32 R8, R176.reuse, R182, R8 ;  /* 0x000000b6b008723c */ /* 0x040ff00000001808 */
[C---:B----4-:R-:W-:Y:S08]  /*8640*/  HMMA.16816.F32 R12, R176.reuse, R132, R12 ;  /* 0x00000084b00c723c */ /* 0x050ff0000000180c */
[C---:B------:R-:W-:Y:S01]  /*8650*/  HMMA.16816.F32 R16, R176.reuse, R134, R16 ;  /* 0x00000086b010723c */ /* 0x040fe20000001810 */
[----:B------:R-:W2:Y:S01]  /*8660*/  LDSM.16.M88.4 R132, [R196+0x5800] ;  /* 0x00580000c484783b */ /* 0x000ea20000000200 */
[----:B------:R-:W-:Y:S04]  /*8670*/  DEPBAR.LE SB0, 0x0 ;  /* 0x000080000000791a */ /* 0x000fe80000000000 */
[----:B------:R-:W-:Y:S02]  /*8680*/  FMUL.FTZ R3, R4, c[0x0][0x2ec] ;  /* 0x0000bb0004037a20 */ /* 0x000fe40000410000 */
[C---:B-1----:R-:W-:Y:S04]  /*8690*/  HMMA.16816.F32 R20, R176.reuse, R140, R20 ;  /* 0x0000008cb014723c */ /* 0x042fe80000001814 */
[----:B------:R-:W1:Y:S01]  /*86a0*/  MUFU.TANH R3, R3 ;  /* 0x0000000300037308 */ /* 0x000e620000002400 */
        /* <DEDUP_REMOVED lines=9> */
[----:B------:R4:W1:Y:S01]  /*8740*/  MUFU.TANH R161, R233 ;  /* 0x000000e900a17308 */ /* 0x0008620000002400 */
[----:B------:R-:W-:Y:S02]  /*8750*/  FMUL.FTZ R242, R23, c[0x0][0x2ec] ;  /* 0x0000bb0017f27a20 */ /* 0x000fe40000410000 */
[----:B------:R-:W-:Y:S02]  /*8760*/  FMUL.FTZ R243, R9, c[0x0][0x2ec] ;  /* 0x0000bb0009f37a20 */ /* 0x000fe40000410000 */
[----:B-----5:R-:W-:Y:S02]  /*8770*/  FMUL.FTZ R245, R10, c[0x0][0x2ec] ;  /* 0x0000bb000af57a20 */ /* 0x020fe40000410000 */
[----:B------:R-:W-:Y:S01]  /*8780*/  FMUL.FTZ R247, R11, c[0x0][0x2ec] ;  /* 0x0000bb000bf77a20 */ /* 0x000fe20000410000 */
[C---:B--2---:R-:W-:Y:S02]  /*8790*/  HMMA.16816.F32 R28, R176.reuse, R132, R28 ;  /* 0x00000084b01c723c */ /* 0x044fe4000000181c */
[----:B------:R2:W1:Y:S01]  /*87a0*/  MUFU.TANH R141, R234 ;  /* 0x000000ea008d7308 */ /* 0x0004620000002400 */
[----:B------:R-:W-:Y:S02]  /*87b0*/  FMUL.FTZ R251, R12, c[0x0][0x2ec] ;  /* 0x0000bb000cfb7a20 */ /* 0x000fe40000410000 */
[----:B------:R-:W-:Y:S02]  /*87c0*/  FMUL.FTZ R249, R13, c[0x0][0x2ec] ;  /* 0x0000bb000df97a20 */ /* 0x000fe40000410000 */
[----:B------:R-:W-:Y:S01]  /*87d0*/  FMUL.FTZ R133, R27, c[0x0][0x2ec] ;  /* 0x0000bb001b857a20 */ /* 0x000fe20000410000 */
[----:B------:R-:W-:Y:S04]  /*87e0*/  HMMA.16816.F32 R32, R176, R134, R32 ;  /* 0x00000086b020723c */ /* 0x000fe80000001820 */
[----:B------:R5:W1:Y:S01]  /*87f0*/  MUFU.TANH R157, R242 ;  /* 0x000000f2009d7308 */ /* 0x000a620000002400 */
[----:B------:R-:W-:Y:S02]  /*8800*/  FMUL.FTZ R238, R15, c[0x0][0x2ec] ;  /* 0x0000bb000fee7a20 */ /* 0x000fe40000410000 */
[----:B------:R-:W-:Y:S02]  /*8810*/  FMUL.FTZ R236, R16, c[0x0][0x2ec] ;  /* 0x0000bb0010ec7a20 */ /* 0x000fe40000410000 */
[----:B----4-:R-:W-:Y:S03]  /*8820*/  FMUL.FTZ R233, R20, c[0x0][0x2ec] ;  /* 0x0000bb0014e97a20 */ /* 0x010fe60000410000 */
[----:B------:R-:W-:Y:S02]  /*8830*/  FMUL.FTZ R136, R17, c[0x0][0x2ec] ;  /* 0x0000bb0011887a20 */ /* 0x000fe40000410000 */
[----:B------:R4:W1:Y:S01]  /*8840*/  MUFU.TANH R158, R233 ;  /* 0x000000e9009e7308 */ /* 0x0008620000002400 */
[----:B------:R-:W-:Y:S02]  /*8850*/  FMUL.FTZ R240, R19, c[0x0][0x2ec] ;  /* 0x0000bb0013f07a20 */ /* 0x000fe40000410000 */
[----:B------:R-:W-:Y:S02]  /*8860*/  FMUL.FTZ R134, R29, c[0x0][0x2ec] ;  /* 0x0000bb001d867a20 */ /* 0x000fe40000410000 */
[----:B--2---:R-:W-:Y:S02]  /*8870*/  FMUL.FTZ R234, R25, c[0x0][0x2ec] ;  /* 0x0000bb0019ea7a20 */ /* 0x004fe40000410000 */
[----:B------:R-:W-:Y:S02]  /*8880*/  FMUL.FTZ R132, R28, c[0x0][0x2ec] ;  /* 0x0000bb001c847a20 */ /* 0x000fe40000410000 */
[----:B------:R-:W-:Y:S01]  /*8890*/  FMUL.FTZ R246, R21, c[0x0][0x2ec] ;  /* 0x0000bb0015f67a20 */ /* 0x000fe20000410000 */
[----:B------:R2:W1:Y:S01]  /*88a0*/  MUFU.TANH R152, R234 ;  /* 0x000000ea00987308 */ /* 0x0004620000002400 */
[----:B------:R-:W-:Y:S02]  /*88b0*/  FMUL.FTZ R135, R34, c[0x0][0x2ec] ;  /* 0x0000bb0022877a20 */ /* 0x000fe40000410000 */
[----:B------:R-:W-:Y:S02]  /*88c0*/  FMUL.FTZ R244, R22, c[0x0][0x2ec] ;  /* 0x0000bb0016f47a20 */ /* 0x000fe40000410000 */
[----:B------:R-:W-:Y:S02]  /*88d0*/  FMUL.FTZ R248, R24, c[0x0][0x2ec] ;  /* 0x0000bb0018f87a20 */ /* 0x000fe40000410000 */
[----:B-----5:R-:W-:Y:S03]  /*88e0*/  FMUL.FTZ R242, R30, c[0x0][0x2ec] ;  /* 0x0000bb001ef27a20 */ /* 0x020fe60000410000 */
[----:B------:R5:W1:Y:S01]  /*88f0*/  MUFU.TANH R149, R134 ;  /* 0x0000008600957308 */ /* 0x000a620000002400 */
[----:B----4-:R-:W-:Y:S09]  /*8900*/  FMUL.FTZ R233, R26, c[0x0][0x2ec] ;  /* 0x0000bb001ae97a20 */ /* 0x010ff20000410000 */
[----:B------:R4:W1:Y:S01]  /*8910*/  MUFU.TANH R153, R133 ;  /* 0x0000008500997308 */ /* 0x0008620000002400 */
[----:B--2---:R-:W-:Y:S09]  /*8920*/  FMUL.FTZ R234, R31, c[0x0][0x2ec] ;  /* 0x0000bb001fea7a20 */ /* 0x004ff20000410000 */
[----:B------:R2:W1:Y:S01]  /*8930*/  MUFU.TANH R150, R132 ;  /* 0x0000008400967308 */ /* 0x0004620000002400 */
[----:B-----5:R-:W-:Y:S09]  /*8940*/  FMUL.FTZ R134, R35, c[0x0][0x2ec] ;  /* 0x0000bb0023867a20 */ /* 0x020ff20000410000 */
[----:B------:R5:W1:Y:S01]  /*8950*/  MUFU.TANH R155, R233 ;  /* 0x000000e9009b7308 */ /* 0x000a620000002400 */
[----:B----4-:R-:W-:Y:S09]  /*8960*/  FMUL.FTZ R133, R32, c[0x0][0x2ec] ;  /* 0x0000bb0020857a20 */ /* 0x010ff20000410000 */
[----:B------:R4:W1:Y:S01]  /*8970*/  MUFU.TANH R145, R234 ;  /* 0x000000ea00917308 */ /* 0x0008620000002400 */
[----:B--2---:R-:W-:Y:S09]  /*8980*/  FMUL.FTZ R132, R33, c[0x0][0x2ec] ;  /* 0x0000bb0021847a20 */ /* 0x004ff20000410000 */
[----:B------:R-:W2:Y:S01]  /*8990*/  MUFU.TANH R237, R237 ;  /* 0x000000ed00ed7308 */ /* 0x000ea20000002400 */
[----:B-----5:R-:W-:Y:S09]  /*89a0*/  MOV R233, R139 ;  /* 0x0000008b00e97202 */ /* 0x020ff20000000f00 */
[----:B------:R-:W1:Y:S01]  /*89b0*/  MUFU.TANH R239, R239 ;  /* 0x000000ef00ef7308 */ /* 0x000e620000002400 */
[----:B----4-:R-:W-:Y:S09]  /*89c0*/  MOV R234, R138 ;  /* 0x0000008a00ea7202 */ /* 0x010ff20000000f00 */
[----:B------:R-:W4:Y:S10]  /*89d0*/  MUFU.TANH R241, R241 ;  /* 0x000000f100f17308 */ /* 0x000f340000002400 */
        /* <DEDUP_REMOVED lines=9> */
[----:B------:R1:W1:Y:S10]  /*8a70*/  MUFU.TANH R156, R246 ;  /* 0x000000f6009c7308 */ /* 0x0002740000002400 */
[----:B------:R1:W1:Y:S10]  /*8a80*/  MUFU.TANH R159, R244 ;  /* 0x000000f4009f7308 */ /* 0x0002740000002400 */
[----:B------:R1:W1:Y:S10]  /*8a90*/  MUFU.TANH R154, R248 ;  /* 0x000000f8009a7308 */ /* 0x0002740000002400 */
[----:B------:R1:W1:Y:S10]  /*8aa0*/  MUFU.TANH R147, R242 ;  /* 0x000000f200937308 */ /* 0x0002740000002400 */
[----:B------:R1:W1:Y:S10]  /*8ab0*/  MUFU.TANH R148, R133 ;  /* 0x0000008500947308 */ /* 0x0002740000002400 */
[----:B------:R1:W1:Y:S10]  /*8ac0*/  MUFU.TANH R146, R132 ;  /* 0x0000008400927308 */ /* 0x0002740000002400 */
        /* <DEDUP_REMOVED lines=68> */
.L_x_3485:
        /* <DEDUP_REMOVED lines=89> */
.L_x_3484:
[----:B--234-:R-:W-:Y:S01]  /*94a0*/  IMAD R21, R230, -0x40, R227 ;  /* 0xffffffc0e6157824 */ /* 0x01cfe200078e02e3 */
[----:B------:R-:W-:Y:S04]  /*94b0*/  LDSM.16.MT88.4 R28, [R201+0xc000] ;  /* 0x00c00000c91c783b */ /* 0x000fe80000004200 */
[C---:B------:R-:W-:Y:S02]  /*94c0*/  IADD3 R18, R21.reuse, 0x8, RZ ;  /* 0x0000000815127810 */ /* 0x040fe40007ffe0ff */
[C---:B------:R-:W-:Y:S02]  /*94d0*/  IADD3 R14, R21.reuse, -0x1, RZ ;  /* 0xffffffff150e7810 */ /* 0x040fe40007ffe0ff */
        /* <DEDUP_REMOVED lines=9> */
[C---:B------:R-:W-:Y:S02]  /*9570*/  @!P1 IADD3 R14, -R21.reuse, 0x1, RZ ;  /* 0x00000001150e9810 */ /* 0x040fe40007ffe1ff */
[----:B------:R-:W-:Y:S02]  /*9580*/  ISETP.GE.AND P2, PT, R16, RZ, PT ;  /* 0x000000ff1000720c */ /* 0x000fe40003f46270 */
[----:B------:R-:W-:Y:S01]  /*9590*/  ISETP.GE.AND P1, PT, R10, RZ, PT ;  /* 0x000000ff0a00720c */ /* 0x000fe20003f26270 */
[----:B------:R-:W-:Y:S01]  /*95a0*/  I2F R18, R18 ;  /* 0x0000001200127306 */ /* 0x000fe20000201400 */
[C---:B------:R-:W-:Y:S02]  /*95b0*/  IADD3 R17, R21.reuse, -0x18, RZ ;  /* 0xffffffe815117810 */ /* 0x040fe40007ffe0ff */
[----:B------:R-:W-:Y:S02]  /*95c0*/  IABS R20, R21 ;  /* 0x0000001500147213 */ /* 0x000fe40000000000 */
[C---:B------:R-:W-:Y:S02]  /*95d0*/  IADD3 R15, R21.reuse, -0x19, RZ ;  /* 0xffffffe7150f7810 */ /* 0x040fe40007ffe0ff */
[C---:B------:R-:W-:Y:S02]  /*95e0*/  IADD3 R13, R21.reuse, -0x20, RZ ;  /* 0xffffffe0150d7810 */ /* 0x040fe40007ffe0ff */
        /* <DEDUP_REMOVED lines=22> */
[----:B------:R-:W-:Y:S02]  /*9750*/  @!P2 IADD3 R139, -R21, 0x11, RZ ;  /* 0x00000011158ba810 */ /* 0x000fe40007ffe1ff */
[----:B------:R-:W-:Y:S02]  /*9760*/  ISETP.GE.AND P2, PT, R15, RZ, PT ;  /* 0x000000ff0f00720c */ /* 0x000fe40003f46270 */
[----:B------:R-:W-:Y:S01]  /*9770*/  @!P1 IADD3 R17, -R21, 0x18, RZ ;  /* 0x0000001815119810 */ /* 0x000fe20007ffe1ff */
[----:B------:R-:W-:Y:S01]  /*9780*/  I2F R143, R143 ;  /* 0x0000008f008f7306 */ /* 0x000fe20000201400 */
[----:B------:R-:W-:Y:S02]  /*9790*/  ISETP.GE.AND P1, PT, R13, RZ, PT ;  /* 0x000000ff0d00720c */ /* 0x000fe40003f26270 */
[C---:B------:R-:W-:Y:S02]  /*97a0*/  @!P3 IADD3 R12, -R21.reuse, 0x31, RZ ;  /* 0x00000031150cb810 */ /* 0x040fe40007ffe1ff */
[C---:B------:R-:W-:Y:S02]  /*97b0*/  @!P5 IADD3 R7, -R21.reuse, 0x29, RZ ;  /* 0x000000291507d810 */ /* 0x040fe40007ffe1ff */
[C---:B------:R-:W-:Y:S03]  /*97c0*/  @!P4 IADD3 R5, -R21.reuse, 0x30, RZ ;  /* 0x000000301505c810 */ /* 0x040fe60007ffe1ff */
[----:B------:R-:W-:Y:S01]  /*97d0*/  @!P2 IADD3 R15, -R21, 0x19, RZ ;  /* 0x00000019150fa810 */ /* 0x000fe20007ffe1ff */
[----:B------:R-:W-:Y:S01]  /*97e0*/  I2F R8, R8 ;  /* 0x0000000800087306 */ /* 0x000fe20000201400 */
[----:B------:R-:W-:Y:S02]  /*97f0*/  ISETP.GE.AND P2, PT, R11, RZ, PT ;  /* 0x000000ff0b00720c */ /* 0x000fe40003f46270 */
[----:B------:R-:W-:Y:S02]  /*9800*/  @!P1 IADD3 R13, -R21, 0x20, RZ ;  /* 0x00000020150d9810 */ /* 0x000fe40007ffe1ff */
[----:B------:R-:W-:Y:S05]  /*9810*/  ISETP.GE.AND P1, PT, R9, RZ, PT ;  /* 0x000000ff0900720c */ /* 0x000fea0003f26270 */
[----:B------:R-:W-:Y:S04]  /*9820*/  I2F R139, R139 ;  /* 0x0000008b008b7306 */ /* 0x000fe80000201400 */
[----:B------:R-:W-:Y:S02]  /*9830*/  @!P2 IADD3 R11, -R21, 0x21, RZ ;  /* 0x00000021150ba810 */ /* 0x000fe40007ffe1ff */
[----:B------:R-:W-:Y:S02]  /*9840*/  ISETP.GE.AND P2, PT, R19, RZ, PT ;  /* 0x000000ff1300720c */ /* 0x000fe40003f46270 */
[C---:B------:R-:W-:Y:S02]  /*9850*/  @!P1 IADD3 R9, -R21.reuse, 0x28, RZ ;  /* 0x0000002815099810 */ /* 0x040fe40007ffe1ff */
[----:B------:R-:W-:Y:S01]  /*9860*/  I2F R17, R17 ;  /* 0x0000001100117306 */ /* 0x000fe20000201400 */
[----:B------:R-:W-:Y:S08]  /*9870*/  ISETP.GE.AND P1, PT, R4, RZ, PT ;  /* 0x000000ff0400720c */ /* 0x000ff00003f26270 */
[C---:B------:R-:W-:Y:S01]  /*9880*/  @!P2 IADD3 R19, -R21.reuse, 0x38, RZ ;  /* 0x000000381513a810 */ /* 0x040fe20007ffe1ff */
[----:B------:R-:W-:Y:S04]  /*9890*/  I2F R15, R15 ;  /* 0x0000000f000f7306 */ /* 0x000fe80000201400 */
[----:B------:R-:W-:Y:S06]  /*98a0*/  @!P1 IADD3 R4, -R21, 0x39, RZ ;  /* 0x0000003915049810 */ /* 0x000fec0007ffe1ff */
[----:B------:R-:W-:Y:S10]  /*98b0*/  I2F R13, R13 ;  /* 0x0000000d000d7306 */ /* 0x000ff40000201400 */
[----:B------:R-:W-:Y:S10]  /*98c0*/  I2F R11, R11 ;  /* 0x0000000b000b7306 */ /* 0x000ff40000201400 */
[----:B------:R-:W-:Y:S10]  /*98d0*/  I2F R9, R9 ;  /* 0x0000000900097306 */ /* 0x000ff40000201400 */
[----:B------:R-:W-:Y:S10]  /*98e0*/  I2F R7, R7 ;  /* 0x0000000700077306 */ /* 0x000ff40000201400 */
[----:B------:R-:W-:Y:S10]  /*98f0*/  I2F R5, R5 ;  /* 0x0000000500057306 */ /* 0x000ff40000201400 */
[----:B------:R-:W2:Y:S02]  /*9900*/  I2F R19, R19 ;  /* 0x0000001300137306 */ /* 0x000ea40000201400 */
[C---:B-12---:R-:W-:Y:S02]  /*9910*/  FFMA.FTZ R148, -R0.reuse, R19, R148 ;  /* 0x0000001300947223 */ /* 0x046fe40000010194 */
[C---:B------:R-:W-:Y:S02]  /*9920*/  FFMA.FTZ R6, -R0.reuse, R20, R3 ;  /* 0x0000001400067223 */ /* 0x040fe40000010103 */
[C---:B------:R-:W-:Y:S04]  /*9930*/  FFMA.FTZ R235, -R0.reuse, R14, R235 ;  /* 0x0000000e00eb7223 */ /* 0x040fe800000101eb */
[----:B------:R-:W1:Y:S01]  /*9940*/  I2F R3, R12 ;  /* 0x0000000c00037306 */ /* 0x000e620000201400 */
[----:B------:R-:W-:Y:S01]  /*9950*/  FFMA.FTZ R237, -R0, R18, R237 ;  /* 0x0000001200ed7223 */ /* 0x000fe200000101ed */
[----:B------:R-:W-:Y:S01]  /*9960*/  FMNMX.FTZ R18, R6, R2, !PT ;  /* 0x0000000206127209 */ /* 0x000fe20007810000 */
[C---:B------:R-:W-:Y:S02]  /*9970*/  FFMA.FTZ R241, -R0.reuse, R10, R241 ;  /* 0x0000000a00f17223 */ /* 0x040fe400000101f1 */
[C---:B------:R-:W-:Y:S01]  /*9980*/  FFMA.FTZ R239, -R0.reuse, R16, R239 ;  /* 0x0000001000ef7223 */ /* 0x040fe200000101ef */
[----:B------:R-:W-:Y:S01]  /*9990*/  FMNMX.FTZ R16, R235, R18, !PT ;  /* 0x00000012eb107209 */ /* 0x000fe20007810000 */
[C---:B------:R-:W-:Y:S02]  /*99a0*/  FFMA.FTZ R243, -R0.reuse, R143, R243 ;  /* 0x0000008f00f37223 */ /* 0x040fe400000101f3 */
[C---:B------:R-:W-:Y:S01]  /*99b0*/  FFMA.FTZ R247, -R0.reuse, R14, R247 ;  /* 0x0000000e00f77223 */ /* 0x040fe200000101f7 */
[----:B------:R-:W-:Y:S01]  /*99c0*/  FMNMX.FTZ R16, R241, R16, !PT ;  /* 0x00000010f1107209 */ /* 0x000fe20007810000 */
[C---:B------:R-:W-:Y:S01]  /*99d0*/  FFMA.FTZ R142, -R0.reuse, R8, R251 ;  /* 0x00000008008e7223 */ /* 0x040fe200000101fb */
[----:B------:R-:W-:Y:S01]  /*99e0*/  FMNMX.FTZ R14, R237, R137, !PT ;  /* 0x00000089ed0e7209 */ /* 0x000fe20007810000 */
[C---:B------:R-:W-:Y:S01]  /*99f0*/  FFMA.FTZ R245, -R0.reuse, R20, R245 ;  /* 0x0000001400f57223 */ /* 0x040fe200000101f5 */
[----:B------:R-:W-:Y:S01]  /*9a00*/  FMNMX.FTZ R21, R243, R16, !PT ;  /* 0x00000010f3157209 */ /* 0x000fe20007810000 */
[C---:B------:R-:W-:Y:S01]  /*9a10*/  FFMA.FTZ R140, -R0.reuse, R139, R249 ;  /* 0x0000008b008c7223 */ /* 0x040fe200000101f9 */
[----:B------:R-:W-:Y:S01]  /*9a20*/  FMNMX.FTZ R14, R239, R14, !PT ;  /* 0x0000000eef0e7209 */ /* 0x000fe20007810000 */
[----:B------:R-:W-:Y:S01]  /*9a30*/  FFMA.FTZ R138, -R0, R17, R236 ;  /* 0x00000011008a7223 */ /* 0x000fe200000101ec */
        /* <DEDUP_REMOVED lines=15> */
[----:B------:R2:W3:Y:S01]  /*9b30*/  I2F R21, R4 ;  /* 0x0000000400157306 */ /* 0x0004e20000201400 */
        /* <DEDUP_REMOVED lines=14> */
[C---:B-1----:R-:W-:Y:S01]  /*9c20*/  FFMA.FTZ R149, -R0.reuse, R3, R149 ;  /* 0x0000000300957223 */ /* 0x042fe20000010195 */
[----:B------:R-:W-:Y:S01]  /*9c30*/  FMNMX.FTZ R14, R157, R14, !PT ;  /* 0x0000000e9d0e7209 */ /* 0x000fe20007810000 */
[C---:B------:R-:W-:Y:S02]  /*9c40*/  FFMA.FTZ R147, -R0.reuse, R9, R147 ;  /* 0x0000000900937223 */ /* 0x040fe40000010193 */
[C---:B------:R-:W-:Y:S01]  /*9c50*/  FFMA.FTZ R145, -R0.reuse, R7, R145 ;  /* 0x0000000700917223 */ /* 0x040fe20000010191 */
[----:B------:R-:W-:Y:S01]  /*9c60*/  FMNMX.FTZ R14, R155, R14, !PT ;  /* 0x0000000e9b0e7209 */ /* 0x000fe20007810000 */
[C---:B------:R-:W-:Y:S02]  /*9c70*/  FFMA.FTZ R135, -R0.reuse, R5, R135 ;  /* 0x0000000500877223 */ /* 0x040fe40000010187 */
[----:B------:R-:W-:Y:S01]  /*9c80*/  FFMA.FTZ R134, -R0, R3, R134 ;  /* 0x0000000300867223 */ /* 0x000fe20000010186 */
[----:B--2---:R-:W-:Y:S01]  /*9c90*/  FMNMX.FTZ R4, R150, R23, !PT ;  /* 0x0000001796047209 */ /* 0x004fe20007810000 */
[----:B---3--:R-:W-:Y:S01]  /*9ca0*/  FFMA.FTZ R146, -R0, R21, R146 ;  /* 0x0000001500927223 */ /* 0x008fe20000010192 */
        /* <DEDUP_REMOVED lines=8> */
[----:B------:R-:W-:Y:S04]  /*9d30*/  FMNMX.FTZ R3, R135, R4, !PT ;  /* 0x0000000487037209 */ /* 0x000fe80007810000 */
[----:B------:R-:W-:Y:S01]  /*9d40*/  FMNMX.FTZ R7, R134, R3, !PT ;  /* 0x0000000386077209 */ /* 0x000fe20007810000 */
        /* <DEDUP_REMOVED lines=14> */
[C---:B------:R-:W-:Y:S02]  /*9e30*/  FMUL.FTZ R144, R132.reuse, c[0x0][0x23c] ;  /* 0x00008f0084907a20 */ /* 0x040fe40000410000 */
[----:B------:R-:W-:Y:S02]  /*9e40*/  FADD.FTZ R2, -R132, R137 ;  /* 0x0000008984027221 */ /* 0x000fe40000010100 */
[--C-:B------:R-:W-:Y:S01]  /*9e50*/  FFMA.FTZ R175, R6, c[0x0][0x23c], -R151.reuse ;  /* 0x00008f0006af7a23 */ /* 0x100fe20000010897 */
[----:B------:R-:W-:Y:S01]  /*9e60*/  FSEL R144, R144, RZ, P1 ;  /* 0x000000ff90907208 */ /* 0x000fe20000800000 */
[--C-:B------:R-:W-:Y:S01]  /*9e70*/  FFMA.FTZ R174, R235, c[0x0][0x23c], -R151.reuse ;  /* 0x00008f00ebae7a23 */ /* 0x100fe20000010897 */
[----:B------:R-:W1:Y:S01]  /*9e80*/  MUFU.EX2 R3, R3 ;  /* 0x0000000300037308 */ /* 0x000e620000000800 */
[--C-:B------:R-:W-:Y:S01]  /*9e90*/  FFMA.FTZ R173, R241, c[0x0][0x23c], -R151.reuse ;  /* 0x00008f00f1ad7a23 */ /* 0x100fe20000010897 */
[----:B------:R-:W-:Y:S01]  /*9ea0*/  ISETP.GT.AND P1, PT, R230, RZ, PT ;  /* 0x000000ffe600720c */ /* 0x000fe20003f24270 */
[--C-:B------:R-:W-:Y:S02]  /*9eb0*/  FFMA.FTZ R172, R243, c[0x0][0x23c], -R151.reuse ;  /* 0x00008f00f3ac7a23 */ /* 0x100fe40000010897 */
[--C-:B------:R-:W-:Y:S02]  /*9ec0*/  FFMA.FTZ R171, R237, c[0x0][0x23c], -R144.reuse ;  /* 0x00008f00edab7a23 */ /* 0x100fe40000010890 */
[--C-:B------:R-:W-:Y:S02]  /*9ed0*/  FFMA.FTZ R170, R239, c[0x0][0x23c], -R144.reuse ;  /* 0x00008f00efaa7a23 */ /* 0x100fe40000010890 */
[--C-:B------:R-:W-:Y:S01]  /*9ee0*/  FFMA.FTZ R169, R245, c[0x0][0x23c], -R144.reuse ;  /* 0x00008f00f5a97a23 */ /* 0x100fe20000010890 */
[----:B------:R-:W-:Y:S01]  /*9ef0*/  MUFU.EX2 R175, R175 ;  /* 0x000000af00af7308 */ /* 0x000fe20000000800 */
[--C-:B------:R-:W-:Y:S02]  /*9f00*/  FFMA.FTZ R168, R247, c[0x0][0x23c], -R144.reuse ;  /* 0x00008f00f7a87a23 */ /* 0x100fe40000010890 */
[----:B------:R-:W-:Y:S02]  /*9f10*/  FMUL.FTZ R4, R2, c[0x0][0x23c] ;  /* 0x00008f0002047a20 */ /* 0x000fe40000410000 */
[--C-:B------:R-:W-:Y:S02]  /*9f20*/  FFMA.FTZ R176, R142, c[0x0][0x23c], -R151.reuse ;  /* 0x00008f008eb07a23 */ /* 0x100fe40000010897 */
[--C-:B------:R-:W-:Y:S02]  /*9f30*/  FFMA.FTZ R177, R140, c[0x0][0x23c], -R151.reuse ;  /* 0x00008f008cb17a23 */ /* 0x100fe40000010897 */
[--C-:B------:R-:W-:Y:S01]  /*9f40*/  FFMA.FTZ R178, R138, c[0x0][0x23c], -R151.reuse ;  /* 0x00008f008ab27a23 */ /* 0x100fe20000010897 */
[----:B------:R2:W3:Y:S01]  /*9f50*/  MUFU.EX2 R2, R4 ;  /* 0x0000000400027308 */ /* 0x0004e20000000800 */
[--C-:B------:R-:W-:Y:S02]  /*9f60*/  FFMA.FTZ R179, R136, c[0x0][0x23c], -R151.reuse ;  /* 0x00008f0088b37a23 */ /* 0x100fe40000010897 */
[--C-:B------:R-:W-:Y:S02]  /*9f70*/  FFMA.FTZ R180, R161, c[0x0][0x23c], -R144.reuse ;  /* 0x00008f00a1b47a23 */ /* 0x100fe40000010890 */
[C---:B-1----:R-:W-:Y:S01]  /*9f80*/  FMUL.FTZ R5, R3.reuse, R129 ;  /* 0x0000008103057220 */ /* 0x042fe20000410000 */
[----:B------:R-:W-:Y:S01]  /*9f90*/  LDSM.16.MT88.4 R160, [R200+0xf800] ;  /* 0x00f80000c8a0783b */ /* 0x000fe20000004200 */
        /* <DEDUP_REMOVED lines=9> */
[----:B------:R-:W-:Y:S02]  /*a030*/  FMUL.FTZ R33, R3, R101 ;  /* 0x0000006503217220 */ /* 0x000fe40000410000 */
[--C-:B------:R-:W-:Y:S02]  /*a040*/  FFMA.FTZ R181, R143, c[0x0][0x23c], -R144.reuse ;  /* 0x00008f008fb57a23 */ /* 0x100fe40000010890 */
[----:B--2---:R-:W-:Y:S02]  /*a050*/  FMUL.FTZ R4, R3, R128 ;  /* 0x0000008003047220 */ /* 0x004fe40000410000 */
[C---:B---3--:R-:W-:Y:S02]  /*a060*/  FMUL.FTZ R6, R2.reuse, R130 ;  /* 0x0000008202067220 */ /* 0x048fe40000410000 */
[C---:B------:R-:W-:Y:S01]  /*a070*/  FMUL.FTZ R7, R2.reuse, R131 ;  /* 0x0000008302077220 */ /* 0x040fe20000410000 */
[----:B------:R-:W2:Y:S01]  /*a080*/  MUFU.EX2 R172, R172 ;  /* 0x000000ac00ac7308 */ /* 0x000ea20000000800 */
[C---:B------:R-:W-:Y:S02]  /*a090*/  FMUL.FTZ R10, R2.reuse, R126 ;  /* 0x0000007e020a7220 */ /* 0x040fe40000410000 */
[----:B------:R-:W-:Y:S01]  /*a0a0*/  FMUL.FTZ R11, R2, R127 ;  /* 0x0000007f020b7220 */ /* 0x000fe20000410000 */
[----:B-1----:R-:W-:Y:S01]  /*a0b0*/  F2FP.PACK_AB R128, R174, R175 ;  /* 0x000000afae80723e */ /* 0x002fe200000000ff */
[C---:B------:R-:W-:Y:S01]  /*a0c0*/  FMUL.FTZ R18, R2.reuse, R118 ;  /* 0x0000007602127220 */ /* 0x040fe20000410000 */
[----:B------:R-:W-:Y:S01]  /*a0d0*/  LDSM.16.MT88.4 R124, [R204+0xe800] ;  /* 0x00e80000cc7c783b */ /* 0x000fe20000004200 */
[C---:B------:R-:W-:Y:S02]  /*a0e0*/  FMUL.FTZ R19, R2.reuse, R119 ;  /* 0x0000007702137220 */ /* 0x040fe40000410000 */
[C---:B------:R-:W-:Y:S01]  /*a0f0*/  FMUL.FTZ R26, R2.reuse, R110 ;  /* 0x0000006e021a7220 */ /* 0x040fe20000410000 */
[----:B------:R-:W-:Y:S01]  /*a100*/  MUFU.EX2 R171, R171 ;  /* 0x000000ab00ab7308 */ /* 0x000fe20000000800 */
[C---:B------:R-:W-:Y:S02]  /*a110*/  FMUL.FTZ R27, R2.reuse, R111 ;  /* 0x0000006f021b7220 */ /* 0x040fe40000410000 */
[C---:B------:R-:W-:Y:S01]  /*a120*/  FMUL.FTZ R34, R2.reuse, R102 ;  /* 0x0000006602227220 */ /* 0x040fe20000410000 */
[----:B------:R-:W-:Y:S01]  /*a130*/  LDSM.16.MT88.4 R108, [R200+0xe000] ;  /* 0x00e00000c86c783b */ /* 0x000fe20000004200 */
[----:B------:R-:W-:Y:S02]  /*a140*/  FMUL.FTZ R35, R2, R103 ;  /* 0x0000006702237220 */ /* 0x000fe40000410000 */
[--C-:B------:R-:W-:Y:S02]  /*a150*/  FFMA.FTZ R182, R141, c[0x0][0x23c], -R144.reuse ;  /* 0x00008f008db67a23 */ /* 0x100fe40000010890 */
[--C-:B------:R-:W-:Y:S01]  /*a160*/  FFMA.FTZ R183, R139, c[0x0][0x23c], -R144.reuse ;  /* 0x00008f008bb77a23 */ /* 0x100fe20000010890 */
[----:B------:R-:W1:Y:S01]  /*a170*/  MUFU.EX2 R170, R170 ;  /* 0x000000aa00aa7308 */ /* 0x000e620000000800 */
[--C-:B------:R-:W-:Y:S01]  /*a180*/  FFMA.FTZ R184, R158, c[0x0][0x23c], -R151.reuse ;  /* 0x00008f009eb87a23 */ /* 0x100fe20000010897 */
[----:B------:R-:W-:Y:S01]  /*a190*/  LDSM.16.MT88.4 R100, [R201+0xe000] ;  /* 0x00e00000c964783b */ /* 0x000fe20000004200 */
[--C-:B------:R-:W-:Y:S01]  /*a1a0*/  FFMA.FTZ R185, R156, c[0x0][0x23c], -R151.reuse ;  /* 0x00008f009cb97a23 */ /* 0x100fe20000010897 */
[----:B--2---:R-:W-:Y:S01]  /*a1b0*/  F2FP.PACK_AB R130, R172, R173 ;  /* 0x000000adac82723e */ /* 0x004fe200000000ff */
[--C-:B------:R-:W-:Y:S02]  /*a1c0*/  FFMA.FTZ R186, R154, c[0x0][0x23c], -R151.reuse ;  /* 0x00008f009aba7a23 */ /* 0x100fe40000010897 */
[--C-:B------:R-:W-:Y:S02]  /*a1d0*/  FFMA.FTZ R187, R152, c[0x0][0x23c], -R151.reuse ;  /* 0x00008f0098bb7a23 */ /* 0x100fe40000010897 */
[--C-:B------:R-:W-:Y:S01]  /*a1e0*/  FFMA.FTZ R235, R159, c[0x0][0x23c], -R144.reuse ;  /* 0x00008f009feb7a23 */ /* 0x100fe20000010890 */
[----:B------:R-:W-:Y:S01]  /*a1f0*/  MUFU.EX2 R169, R169 ;  /* 0x000000a900a97308 */ /* 0x000fe20000000800 */
[----:B------:R-:W-:Y:S01]  /*a200*/  LDSM.16.MT88.4 R116, [R202+0xc800] ;  /* 0x00c80000ca74783b */ /* 0x000fe20000004200 */
[--C-:B------:R-:W-:Y:S02]  /*a210*/  FFMA.FTZ R236, R157, c[0x0][0x23c], -R144.reuse ;  /* 0x00008f009dec7a23 */ /* 0x100fe40000010890 */
[--C-:B------:R-:W-:Y:S02]  /*a220*/  FFMA.FTZ R237, R155, c[0x0][0x23c], -R144.reuse ;  /* 0x00008f009bed7a23 */ /* 0x100fe40000010890 */
[--C-:B------:R-:W-:Y:S02]  /*a230*/  FFMA.FTZ R238, R153, c[0x0][0x23c], -R144.reuse ;  /* 0x00008f0099ee7a23 */ /* 0x100fe40000010890 */
[--C-:B------:R-:W-:Y:S01]  /*a240*/  FFMA.FTZ R239, R150, c[0x0][0x23c], -R151.reuse ;  /* 0x00008f0096ef7a23 */ /* 0x100fe20000010897 */
        /* <DEDUP_REMOVED lines=8> */
[----:B------:R-:W-:Y:S01]  /*a2d0*/  FFMA.FTZ R151, R146, c[0x0][0x23c], -R151 ;  /* 0x00008f0092977a23 */ /* 0x000fe20000010897 */
[----:B------:R-:W-:Y:S01]  /*a2e0*/  MUFU.EX2 R176, R176 ;  /* 0x000000b000b07308 */ /* 0x000fe20000000800 */
[C---:B------:R-:W-:Y:S02]  /*a2f0*/  FMUL.FTZ R36, R3.reuse, R36 ;  /* 0x0000002403247220 */ /* 0x040fe40000410000 */
[C---:B------:R-:W-:Y:S01]  /*a300*/  FMUL.FTZ R37, R3.reuse, R37 ;  /* 0x0000002503257220 */ /* 0x040fe20000410000 */
[----:B------:R-:W-:Y:S01]  /*a310*/  LDSM.16.MT88.4 R152, [R202+0xf800] ;  /* 0x00f80000ca98783b */ /* 0x000fe20000004200 */
[C---:B------:R-:W-:Y:S02]  /*a320*/  FMUL.FTZ R38, R2.reuse, R38 ;  /* 0x0000002602267220 */ /* 0x040fe40000410000 */
[----:B------:R-:W-:Y:S02]  /*a330*/  FMUL.FTZ R39, R2, R39 ;  /* 0x0000002702277220 */ /* 0x000fe40000410000 */
[C---:B------:R-:W-:Y:S01]  /*a340*/  FMUL.FTZ R40, R3.reuse, R40 ;  /* 0x0000002803287220 */ /* 0x040fe20000410000 */
[----:B------:R1:W-:Y:S01]  /*a350*/  MUFU.EX2 R242, R151 ;  /* 0x0000009700f27308 */ /* 0x0003e20000000800 */
[C---:B------:R-:W-:Y:S01]  /*a360*/  FMUL.FTZ R41, R3.reuse, R41 ;  /* 0x0000002903297220 */ /* 0x040fe20000410000 */
[----:B------:R-:W-:Y:S01]  /*a370*/  LDSM.16.MT88.4 R156, [R201+0xf800] ;  /* 0x00f80000c99c783b */ /* 0x000fe20000004200 */
[----:B--2---:R-:W-:Y:S01]  /*a380*/  F2FP.PACK_AB R131, R168, R169 ;  /* 0x000000a9a883723e */ /* 0x004fe200000000ff */
[C---:B------:R-:W-:Y:S02]  /*a390*/  FMUL.FTZ R42, R2.reuse, R42 ;  /* 0x0000002a022a7220 */ /* 0x040fe40000410000 */
[C---:B------:R-:W-:Y:S02]  /*a3a0*/  FMUL.FTZ R43, R2.reuse, R43 ;  /* 0x0000002b022b7220 */ /* 0x040fe40000410000 */
[C---:B------:R-:W-:Y:S02]  /*a3b0*/  FMUL.FTZ R44, R3.reuse, R44 ;  /* 0x0000002c032c7220 */ /* 0x040fe40000410000 */
[C---:B------:R-:W-:Y:S01]  /*a3c0*/  HMMA.16816.F32 R4, R128.reuse, R12, R4 ;  /* 0x0000000c8004723c */ /* 0x040fe20000001804 */
[----:B------:R-:W2:Y:S04]  /*a3d0*/  MUFU.EX2 R177, R177 ;  /* 0x000000b100b17308 */ /* 0x000ea80000000800 */
[C---:B------:R-:W-:Y:S02]  /*a3e0*/  FMUL.FTZ R45, R3.reuse, R45 ;  /* 0x0000002d032d7220 */ /* 0x040fe40000410000 */
[C---:B------:R-:W-:Y:S01]  /*a3f0*/  FMUL.FTZ R12, R3.reuse, R120 ;  /* 0x00000078030c7220 */ /* 0x040fe20000410000 */
[C---:B------:R-:W-:Y:S03]  /*a400*/  HMMA.16816.F32 R8, R128.reuse, R14, R8 ;  /* 0x0000000e8008723c */ /* 0x040fe60000001808 */
[----:B------:R-:W-:Y:S01]  /*a410*/  MUFU.EX2 R178, R178 ;  /* 0x000000b200b27308 */ /* 0x000fe20000000800 */
[C---:B------:R-:W-:Y:S01]  /*a420*/  FMUL.FTZ R13, R3.reuse, R121 ;  /* 0x00000079030d7220 */ /* 0x040fe20000410000 */
[----:B-1----:R-:W-:Y:S02]  /*a430*/  LDSM.16.MT88.4 R148, [R204+0xf800] ;  /* 0x00f80000cc94783b */ /* 0x002fe40000004200 */
[C---:B------:R-:W-:Y:S02]  /*a440*/  FMUL.FTZ R14, R2.reuse, R122 ;  /* 0x0000007a020e7220 */ /* 0x040fe40000410000 */
[C---:B------:R-:W-:Y:S03]  /*a450*/  FMUL.FTZ R15, R2.reuse, R123 ;  /* 0x0000007b020f7220 */ /* 0x040fe60000410000 */
[C---:B------:R-:W-:Y:S01]  /*a460*/  FMUL.FTZ R46, R2.reuse, R46 ;  /* 0x0000002e022e7220 */ /* 0x040fe20000410000 */
[----:B------:R-:W-:Y:S01]  /*a470*/  MUFU.EX2 R179, R179 ;  /* 0x000000b300b37308 */ /* 0x000fe20000000800 */
[----:B------:R-:W1:Y:S01]  /*a480*/  LDSM.16.MT88.4 R120, [R200+0xc000] ;  /* 0x00c00000c878783b */ /* 0x000e620000004200 */
[C---:B------:R-:W-:Y:S01]  /*a490*/  FMUL.FTZ R47, R2.reuse, R47 ;  /* 0x0000002f022f7220 */ /* 0x040fe20000410000 */
[C---:B------:R-:W-:Y:S03]  /*a4a0*/  HMMA.16816.F32 R12, R128.reuse, R20, R12 ;  /* 0x00000014800c723c */ /* 0x040fe6000000180c */
[C---:B------:R-:W-:Y:S02]  /*a4b0*/  FMUL.FTZ R48, R3.reuse, R48 ;  /* 0x0000003003307220 */ /* 0x040fe40000410000 */
[C---:B------:R-:W-:Y:S02]  /*a4c0*/  FMUL.FTZ R49, R3.reuse, R49 ;  /* 0x0000003103317220 */ /* 0x040fe40000410000 */
[C---:B------:R-:W-:Y:S01]  /*a4d0*/  FMUL.FTZ R20, R3.reuse, R112 ;  /* 0x0000007003147220 */ /* 0x040fe20000410000 */
[C---:B------:R-:W-:Y:S01]  /*a4e0*/  HMMA.16816.F32 R16, R128.reuse, R22, R16 ;  /* 0x000000168010723c */ /* 0x040fe20000001810 */
[----:B------:R-:W-:Y:S03]  /*a4f0*/  MUFU.EX2 R180, R180 ;  /* 0x000000b400b47308 */ /* 0x000fe60000000800 */
[C---:B------:R-:W-:Y:S02]  /*a500*/  FMUL.FTZ R21, R3.reuse, R113 ;  /* 0x0000007103157220 */ /* 0x040fe40000410000 */
[C---:B------:R-:W-:Y:S02]  /*a510*/  FMUL.FTZ R50, R2.reuse, R50 ;  /* 0x0000003202327220 */ /* 0x040fe40000410000 */
[C---:B------:R-:W-:Y:S03]  /*a520*/  FMUL.FTZ R22, R2.reuse, R114 ;  /* 0x0000007202167220 */ /* 0x040fe60000410000 */
[----:B------:R-:W3:Y:S01]  /*a530*/  MUFU.EX2 R181, R181 ;  /* 0x000000b500b57308 */ /* 0x000ee20000000800 */
[C---:B------:R-:W-:Y:S02]  /*a540*/  FMUL.FTZ R23, R2.reuse, R115 ;  /* 0x0000007302177220 */ /* 0x040fe40000410000 */
[----:B------:R-:W4:Y:S01]  /*a550*/  LDSM.16.MT88.4 R112, [R204+0xe000] ;  /* 0x00e00000cc70783b */ /* 0x000f220000004200 */
[C---:B------:R-:W-:Y:S02]  /*a560*/  FMUL.FTZ R51, R2.reuse, R51 ;  /* 0x0000003302337220 */ /* 0x040fe40000410000 */
[C---:B------:R-:W-:Y:S02]  /*a570*/  FMUL.FTZ R52, R3.reuse, R52 ;  /* 0x0000003403347220 */ /* 0x040fe40000410000 */
[C---:B------:R-:W-:Y:S02]  /*a580*/  HMMA.16816.F32 R20, R128.reuse, R28, R20 ;  /* 0x0000001c8014723c */ /* 0x040fe40000001814 */
[----:B------:R-:W-:Y:S01]  /*a590*/  MUFU.EX2 R182, R182 ;  /* 0x000000b600b67308 */ /* 0x000fe20000000800 */
[C---:B------:R-:W-:Y:S02]  /*a5a0*/  FMUL.FTZ R53, R3.reuse, R53 ;  /* 0x0000003503357220 */ /* 0x040fe40000410000 */
[C---:B------:R-:W-:Y:S02]  /*a5b0*/  FMUL.FTZ R54, R2.reuse, R54 ;  /* 0x0000003602367220 */ /* 0x040fe40000410000 */
[C---:B------:R-:W-:Y:S01]  /*a5c0*/  FMUL.FTZ R28, R3.reuse, R104 ;  /* 0x00000068031c7220 */ /* 0x040fe20000410000 */
[C---:B------:R-:W-:Y:S04]  /*a5d0*/  HMMA.16816.F32 R24, R128.reuse, R30, R24 ;  /* 0x0000001e8018723c */ /* 0x040fe80000001818 */
[C---:B------:R-:W-:Y:S01]  /*a5e0*/  FMUL.FTZ R29, R3.reuse, R105 ;  /* 0x00000069031d7220 */ /* 0x040fe20000410000 */
[----:B------:R-:W5:Y:S01]  /*a5f0*/  MUFU.EX2 R183, R183 ;  /* 0x000000b700b77308 */ /* 0x000f620000000800 */
[C---:B------:R-:W-:Y:S02]  /*a600*/  FMUL.FTZ R55, R2.reuse, R55 ;  /* 0x0000003702377220 */ /* 0x040fe40000410000 */
[C---:B------:R-:W-:Y:S04]  /*a610*/  FMUL.FTZ R30, R2.reuse, R106 ;  /* 0x0000006a021e7220 */ /* 0x040fe80000410000 */
[C---:B------:R-:W-:Y:S02]  /*a620*/  FMUL.FTZ R31, R2.reuse, R107 ;  /* 0x0000006b021f7220 */ /* 0x040fe40000410000 */
[----:B------:R-:W2:Y:S01]  /*a630*/  LDSM.16.MT88.4 R104, [R202+0xe000] ;  /* 0x00e00000ca68783b */ /* 0x000ea20000004200 */
[C---:B------:R-:W-:Y:S01]  /*a640*/  FMUL.FTZ R56, R3.reuse, R56 ;  /* 0x0000003803387220 */ /* 0x040fe20000410000 */
[----:B------:R-:W-:Y:S01]  /*a650*/  MUFU.EX2 R184, R184 ;  /* 0x000000b800b87308 */ /* 0x000fe20000000800 */
[C---:B------:R-:W-:Y:S02]  /*a660*/  FMUL.FTZ R57, R3.reuse, R57 ;  /* 0x0000003903397220 */ /* 0x040fe40000410000 */
[C---:B-1----:R-:W-:Y:S03]  /*a670*/  HMMA.16816.F32 R28, R128.reuse, R120, R28 ;  /* 0x00000078801c723c */ /* 0x042fe6000000181c */
[C---:B------:R-:W-:Y:S02]  /*a680*/  FMUL.FTZ R58, R2.reuse, R58 ;  /* 0x0000003a023a7220 */ /* 0x040fe40000410000 */
[C---:B------:R-:W-:Y:S02]  /*a690*/  FMUL.FTZ R59, R2.reuse, R59 ;  /* 0x0000003b023b7220 */ /* 0x040fe40000410000 */
[C---:B------:R-:W-:Y:S01]  /*a6a0*/  FMUL.FTZ R60, R3.reuse, R60 ;  /* 0x0000003c033c7220 */ /* 0x040fe20000410000 */
[C---:B------:R-:W-:Y:S01]  /*a6b0*/  HMMA.16816.F32 R32, R128.reuse, R122, R32 ;  /* 0x0000007a8020723c */ /* 0x040fe20000001820 */
[----:B------:R-:W-:Y:S01]  /*a6c0*/  LDSM.16.MT88.4 R120, [R200+0xc800] ;  /* 0x00c80000c878783b */ /* 0x000fe20000004200 */
[----:B------:R-:W1:Y:S02]  /*a6d0*/  MUFU.EX2 R185, R185 ;  /* 0x000000b900b97308 */ /* 0x000e640000000800 */
[C---:B------:R-:W-:Y:S02]  /*a6e0*/  FMUL.FTZ R61, R3.reuse, R61 ;  /* 0x0000003d033d7220 */ /* 0x040fe40000410000 */
[C---:B------:R-:W-:Y:S02]  /*a6f0*/  FMUL.FTZ R62, R2.reuse, R62 ;  /* 0x0000003e023e7220 */ /* 0x040fe40000410000 */
[C---:B----4-:R-:W-:Y:S04]  /*a700*/  HMMA.16816.F32 R36, R128.reuse, R112, R36 ;  /* 0x000000708024723c */ /* 0x050fe80000001824 */
[C---:B------:R-:W-:Y:S01]  /*a710*/  FMUL.FTZ R63, R2.reuse, R63 ;  /* 0x0000003f023f7220 */ /* 0x040fe20000410000 */
[----:B------:R-:W-:Y:S01]  /*a720*/  MUFU.EX2 R186, R186 ;  /* 0x000000ba00ba7308 */ /* 0x000fe20000000800 */
[C---:B------:R-:W-:Y:S02]  /*a730*/  FMUL.FTZ R64, R3.reuse, R64 ;  /* 0x0000004003407220 */ /* 0x040fe40000410000 */
[C---:B------:R-:W-:Y:S01]  /*a740*/  HMMA.16816.F32 R40, R128.reuse, R114, R40 ;  /* 0x000000728028723c */ /* 0x040fe20000001828 */
[----:B------:R-:W-:Y:S03]  /*a750*/  LDSM.16.MT88.4 R112, [R204+0xc800] ;  /* 0x00c80000cc70783b */ /* 0x000fe60000004200 */
[C---:B------:R-:W-:Y:S02]  /*a760*/  FMUL.FTZ R65, R3.reuse, R65 ;  /* 0x0000004103417220 */ /* 0x040fe40000410000 */
[C---:B------:R-:W-:Y:S01]  /*a770*/  FMUL.FTZ R66, R2.reuse, R66 ;  /* 0x0000004202427220 */ /* 0x040fe20000410000 */
[----:B------:R-:W4:Y:S01]  /*a780*/  MUFU.EX2 R187, R187 ;  /* 0x000000bb00bb7308 */ /* 0x000f220000000800 */
[C---:B------:R-:W-:Y:S01]  /*a790*/  FMUL.FTZ R67, R2.reuse, R67 ;  /* 0x0000004302437220 */ /* 0x040fe20000410000 */
[C---:B--2---:R-:W-:Y:S03]  /*a7a0*/  HMMA.16816.F32 R44, R128.reuse, R104, R44 ;  /* 0x00000068802c723c */ /* 0x044fe6000000182c */
[C---:B------:R-:W-:Y:S02]  /*a7b0*/  FMUL.FTZ R68, R3.reuse, R68 ;  /* 0x0000004403447220 */ /* 0x040fe40000410000 */
[C---:B------:R-:W-:Y:S03]  /*a7c0*/  FMUL.FTZ R69, R3.reuse, R69 ;  /* 0x0000004503457220 */ /* 0x040fe60000410000 */
[----:B------:R-:W-:Y:S01]  /*a7d0*/  MUFU.EX2 R235, R235 ;  /* 0x000000eb00eb7308 */ /* 0x000fe20000000800 */
[C---:B------:R-:W-:Y:S01]  /*a7e0*/  FMUL.FTZ R70, R2.reuse, R70 ;  /* 0x0000004602467220 */ /* 0x040fe20000410000 */
[C---:B------:R-:W-:Y:S01]  /*a7f0*/  HMMA.16816.F32 R48, R128.reuse, R106, R48 ;  /* 0x0000006a8030723c */ /* 0x040fe20000001830 */
[----:B------:R-:W2:Y:S02]  /*a800*/  LDSM.16.MT88.4 R104, [R204+0x10000] ;  /* 0x01000000cc68783b */ /* 0x000ea40000004200 */
[C---:B------:R-:W-:Y:S02]  /*a810*/  FMUL.FTZ R71, R2.reuse, R71 ;  /* 0x0000004702477220 */ /* 0x040fe40000410000 */
[C---:B------:R-:W-:Y:S03]  /*a820*/  FMUL.FTZ R72, R3.reuse, R72 ;  /* 0x0000004803487220 */ /* 0x040fe60000410000 */
[C---:B------:R-:W-:Y:S01]  /*a830*/  HMMA.16816.F32 R52, R128.reuse, R100, R52 ;  /* 0x000000648034723c */ /* 0x040fe20000001834 */
[----:B------:R-:W1:Y:S03]  /*a840*/  MUFU.EX2 R236, R236 ;  /* 0x000000ec00ec7308 */ /* 0x000e660000000800 */
[C---:B------:R-:W-:Y:S02]  /*a850*/  FMUL.FTZ R73, R3.reuse, R73 ;  /* 0x0000004903497220 */ /* 0x040fe40000410000 */
[C---:B------:R-:W-:Y:S02]  /*a860*/  FMUL.FTZ R74, R2.reuse, R74 ;  /* 0x0000004a024a7220 */ /* 0x040fe40000410000 */
[C---:B------:R-:W-:Y:S01]  /*a870*/  HMMA.16816.F32 R56, R128.reuse, R102, R56 ;  /* 0x000000668038723c */ /* 0x040fe20000001838 */
[----:B------:R-:W1:Y:S02]  /*a880*/  LDSM.16.MT88.4 R100, [R202+0x10000] ;  /* 0x01000000ca64783b */ /* 0x000e640000004200 */
[----:B------:R-:W-:Y:S01]  /*a890*/  MUFU.EX2 R237, R237 ;  /* 0x000000ed00ed7308 */ /* 0x000fe20000000800 */
[C---:B------:R-:W-:Y:S02]  /*a8a0*/  FMUL.FTZ R75, R2.reuse, R75 ;  /* 0x0000004b024b7220 */ /* 0x040fe40000410000 */
[C---:B------:R-:W-:Y:S02]  /*a8b0*/  FMUL.FTZ R76, R3.reuse, R76 ;  /* 0x0000004c034c7220 */ /* 0x040fe40000410000 */
[C---:B------:R-:W-:Y:S04]  /*a8c0*/  HMMA.16816.F32 R60, R128.reuse, R108, R60 ;  /* 0x0000006c803c723c */ /* 0x040fe8000000183c */
[C---:B------:R-:W-:Y:S01]  /*a8d0*/  FMUL.FTZ R77, R3.reuse, R77 ;  /* 0x0000004d034d7220 */ /* 0x040fe20000410000 */
[----:B------:R-:W1:Y:S01]  /*a8e0*/  MUFU.EX2 R238, R238 ;  /* 0x000000ee00ee7308 */ /* 0x000e620000000800 */
[C---:B------:R-:W-:Y:S02]  /*a8f0*/  FMUL.FTZ R78, R2.reuse, R78 ;  /* 0x0000004e024e7220 */ /* 0x040fe40000410000 */
[C---:B------:R-:W-:Y:S01]  /*a900*/  HMMA.16816.F32 R64, R128.reuse, R110, R64 ;  /* 0x0000006e8040723c */ /* 0x040fe20000001840 */
[----:B------:R-:W4:Y:S03]  /*a910*/  LDSM.16.MT88.4 R108, [R201+0x10000] ;  /* 0x01000000c96c783b */ /* 0x000f260000004200 */
[C---:B------:R-:W-:Y:S02]  /*a920*/  FMUL.FTZ R79, R2.reuse, R79 ;  /* 0x0000004f024f7220 */ /* 0x040fe40000410000 */
[C---:B------:R-:W-:Y:S01]  /*a930*/  FMUL.FTZ R80, R3.reuse, R80 ;  /* 0x0000005003507220 */ /* 0x040fe20000410000 */
[----:B------:R-:W-:Y:S01]  /*a940*/  MUFU.EX2 R239, R239 ;  /* 0x000000ef00ef7308 */ /* 0x000fe20000000800 */
[C---:B------:R-:W-:Y:S01]  /*a950*/  FMUL.FTZ R81, R3.reuse, R81 ;  /* 0x0000005103517220 */ /* 0x040fe20000410000 */
[C---:B--2---:R-:W-:Y:S03]  /*a960*/  HMMA.16816.F32 R68, R128.reuse, R104, R68 ;  /* 0x000000688044723c */ /* 0x044fe60000001844 */
[C---:B------:R-:W-:Y:S02]  /*a970*/  FMUL.FTZ R82, R2.reuse, R82 ;  /* 0x0000005202527220 */ /* 0x040fe40000410000 */
[C---:B------:R-:W-:Y:S02]  /*a980*/  FMUL.FTZ R83, R2.reuse, R83 ;  /* 0x0000005302537220 */ /* 0x040fe40000410000 */
[C---:B------:R-:W-:Y:S01]  /*a990*/  FMUL.FTZ R84, R3.reuse, R84 ;  /* 0x0000005403547220 */ /* 0x040fe20000410000 */
[C---:B------:R-:W-:Y:S01]  /*a9a0*/  HMMA.16816.F32 R72, R128.reuse, R106, R72 ;  /* 0x0000006a8048723c */ /* 0x040fe20000001848 */
[----:B------:R-:W2:Y:S01]  /*a9b0*/  LDSM.16.MT88.4 R104, [R200+0x10000] ;  /* 0x01000000c868783b */ /* 0x000ea20000004200 */
[----:B------:R-:W2:Y:S02]  /*a9c0*/  MUFU.EX2 R240, R240 ;  /* 0x000000f000f07308 */ /* 0x000ea40000000800 */
[C---:B------:R-:W-:Y:S02]  /*a9d0*/  FMUL.FTZ R85, R3.reuse, R85 ;  /* 0x0000005503557220 */ /* 0x040fe40000410000 */
[C---:B------:R-:W-:Y:S02]  /*a9e0*/  FMUL.FTZ R86, R2.reuse, R86 ;  /* 0x0000005602567220 */ /* 0x040fe40000410000 */
[C---:B-1----:R-:W-:Y:S04]  /*a9f0*/  HMMA.16816.F32 R76, R128.reuse, R100, R76 ;  /* 0x00000064804c723c */ /* 0x042fe8000000184c */
[C---:B------:R-:W-:Y:S01]  /*aa00*/  FMUL.FTZ R87, R2.reuse, R87 ;  /* 0x0000005702577220 */ /* 0x040fe20000410000 */
[----:B------:R-:W-:Y:S01]  /*aa10*/  MUFU.EX2 R241, R241 ;  /* 0x000000f100f17308 */ /* 0x000fe20000000800 */
[----:B------:R-:W-:Y:S01]  /*aa20*/  FMUL.FTZ R88, R3, R88 ;  /* 0x0000005803587220 */ /* 0x000fe20000410000 */
[----:B------:R-:W-:Y:S01]  /*aa30*/  F2FP.PACK_AB R100, R177, R176 ;  /* 0x000000b0b164723e */ /* 0x000fe200000000ff */
[C---:B------:R-:W-:Y:S04]  /*aa40*/  HMMA.16816.F32 R80, R128.reuse, R102, R80 ;  /* 0x000000668050723c */ /* 0x040fe80000001850 */
[----:B------:R-:W-:Y:S01]  /*aa50*/  FMUL.FTZ R89, R3, R89 ;  /* 0x0000005903597220 */ /* 0x000fe20000410000 */
[----:B---3--:R-:W-:Y:S01]  /*aa60*/  F2FP.PACK_AB R101, R181, R180 ;  /* 0x000000b4b565723e */ /* 0x008fe200000000ff */
[C---:B------:R-:W-:Y:S01]  /*aa70*/  FMUL.FTZ R90, R2.reuse, R90 ;  /* 0x0000005a025a7220 */ /* 0x040fe20000410000 */
[----:B------:R-:W-:Y:S01]  /*aa80*/  F2FP.PACK_AB R102, R179, R178 ;  /* 0x000000b2b366723e */ /* 0x000fe200000000ff */
[C---:B----4-:R-:W-:Y:S01]  /*aa90*/  HMMA.16816.F32 R84, R128.reuse, R108, R84 ;  /* 0x0000006c8054723c */ /* 0x050fe20000001854 */
[----:B------:R-:W-:Y:S03]  /*aaa0*/  MUFU.EX2 R243, R243 ;  /* 0x000000f300f37308 */ /* 0x000fe60000000800 */
[C---:B------:R-:W-:Y:S01]  /*aab0*/  FMUL.FTZ R91, R2.reuse, R91 ;  /* 0x0000005b025b7220 */ /* 0x040fe20000410000 */
[----:B-----5:R-:W-:Y:S01]  /*aac0*/  F2FP.PACK_AB R103, R183, R182 ;  /* 0x000000b6b767723e */ /* 0x020fe200000000ff */
[C---:B------:R-:W-:Y:S02]  /*aad0*/  FMUL.FTZ R92, R3.reuse, R92 ;  /* 0x0000005c035c7220 */ /* 0x040fe40000410000 */
[C---:B------:R-:W-:Y:S03]  /*aae0*/  FMUL.FTZ R93, R3.reuse, R93 ;  /* 0x0000005d035d7220 */ /* 0x040fe60000410000 */
[C---:B------:R-:W-:Y:S01]  /*aaf0*/  HMMA.16816.F32 R88, R128.reuse, R110, R88 ;  /* 0x0000006e8058723c */ /* 0x040fe20000001858 */
[----:B------:R-:W1:Y:S01]  /*ab00*/  LDSM.16.MT88.4 R108, [R201+0xc800] ;  /* 0x00c80000c96c783b */ /* 0x000e620000004200 */
[----:B------:R-:W3:Y:S01]  /*ab10*/  MUFU.EX2 R244, R244 ;  /* 0x000000f400f47308 */ /* 0x000ee20000000800 */
[C---:B------:R-:W-:Y:S02]  /*ab20*/  FMUL.FTZ R94, R2.reuse, R94 ;  /* 0x0000005e025e7220 */ /* 0x040fe40000410000 */
[C---:B------:R-:W-:Y:S02]  /*ab30*/  FMUL.FTZ R95, R2.reuse, R95 ;  /* 0x0000005f025f7220 */ /* 0x040fe40000410000 */
[C---:B------:R-:W-:Y:S02]  /*ab40*/  FMUL.FTZ R96, R3.reuse, R96 ;  /* 0x0000006003607220 */ /* 0x040fe40000410000 */
[----:B------:R-:W-:Y:S03]  /*ab50*/  FMUL.FTZ R97, R3, R97 ;  /* 0x0000006103617220 */ /* 0x000fe60000410000 */
[C---:B--2---:R-:W-:Y:S03]  /*ab60*/  HMMA.16816.F32 R92, R128.reuse, R104, R92 ;  /* 0x00000068805c723c */ /* 0x044fe6000000185c */
[C---:B------:R-:W-:Y:S02]  /*ab70*/  FMUL.FTZ R98, R2.reuse, R98 ;  /* 0x0000006202627220 */ /* 0x040fe40000410000 */
[----:B------:R-:W-:Y:S02]  /*ab80*/  FMUL.FTZ R99, R2, R99 ;  /* 0x0000006302637220 */ /* 0x000fe40000410000 */
[--C-:B------:R-:W-:Y:S02]  /*ab90*/  FFMA.FTZ R135, R135, c[0x0][0x23c], -R144.reuse ;  /* 0x00008f0087877a23 */ /* 0x100fe40000010890 */
[----:B------:R-:W-:Y:S03]  /*aba0*/  FFMA.FTZ R144, R134, c[0x0][0x23c], -R144 ;  /* 0x00008f0086907a23 */ /* 0x000fe60000010890 */
[----:B------:R-:W-:Y:S01]  /*abb0*/  HMMA.16816.F32 R96, R128, R106, R96 ;  /* 0x0000006a8060723c */ /* 0x000fe20000001860 */
[----:B------:R-:W2:Y:S01]  /*abc0*/  LDSM.16.MT88.4 R104, [R200+0xe800] ;  /* 0x00e80000c868783b */ /* 0x000ea20000004200 */
[----:B------:R4:W-:Y:S01]  /*abd0*/  MUFU.EX2 R134, R144 ;  /* 0x0000009000867308 */ /* 0x0009e20000000800 */
[----:B------:R-:W-:Y:S02]  /*abe0*/  FFMA.FTZ R175, R3, R232, R175 ;  /* 0x000000e803af7223 */ /* 0x000fe400000100af */
[----:B------:R-:W-:Y:S02]  /*abf0*/  FFMA.FTZ R171, R2, R231, R171 ;  /* 0x000000e702ab7223 */ /* 0x000fe400000100ab */
[----:B------:R-:W-:Y:S01]  /*ac00*/  FADD.FTZ R174, R174, R175 ;  /* 0x000000afaeae7221 */ /* 0x000fe20000010000 */
[C---:B------:R-:W-:Y:S01]  /*ac10*/  HMMA.16816.F32 R4, R100.reuse, R112, R4 ;  /* 0x000000706404723c */ /* 0x040fe20000001804 */
[----:B------:R-:W-:Y:S03]  /*ac20*/  LDSM.16.MT88.4 R128, [R202+0xf000] ;  /* 0x00f00000ca80783b */ /* 0x000fe60000004200 */
[----:B------:R-:W5:Y:S01]  /*ac30*/  MUFU.EX2 R135, R135 ;  /* 0x0000008700877308 */ /* 0x000f620000000800 */
[----:B------:R-:W-:Y:S02]  /*ac40*/  FADD.FTZ R170, R170, R171 ;  /* 0x000000abaaaa7221 */ /* 0x000fe40000010000 */
[----:B------:R-:W-:Y:S01]  /*ac50*/  FADD.FTZ R173, R173, R174 ;  /* 0x000000aeadad7221 */ /* 0x000fe20000010000 */
[C---:B------:R-:W-:Y:S01]  /*ac60*/  HMMA.16816.F32 R8, R100.reuse, R114, R8 ;  /* 0x000000726408723c */ /* 0x040fe20000001808 */
[----:B------:R-:W-:Y:S03]  /*ac70*/  LDSM.16.MT88.4 R112, [R202+0x10800] ;  /* 0x01080000ca70783b */ /* 0x000fe60000004200 */
[----:B------:R-:W-:Y:S02]  /*ac80*/  FADD.FTZ R3, R169, R170 ;  /* 0x000000aaa9037221 */ /* 0x000fe40000010000 */
[----:B------:R-:W-:Y:S02]  /*ac90*/  FADD.FTZ R173, R172, R173 ;  /* 0x000000adacad7221 */ /* 0x000fe40000010000 */
[C---:B------:R-:W-:Y:S01]  /*aca0*/  HMMA.16816.F32 R12, R100.reuse, R116, R12 ;  /* 0x00000074640c723c */ /* 0x040fe2000000180c */
[----:B----4-:R-:W-:Y:S03]  /*acb0*/  LDSM.16.MT88.4 R144, [R200+0xd800] ;  /* 0x00d80000c890783b */ /* 0x010fe60000004200 */
        /* <DEDUP_REMOVED lines=10> */
[----:B------:R-:W1:Y:S03]  /*ad60*/  LDSM.16.MT88.4 R108, [R204+0x10800] ;  /* 0x01080000cc6c783b */ /* 0x000e660000004200 */
[----:B------:R-:W-:Y:S02]  /*ad70*/  FADD.FTZ R2, R182, R181 ;  /* 0x000000b5b6027221 */ /* 0x000fe40000010000 */
[----:B------:R-:W-:Y:S02]  /*ad80*/  FADD.FTZ R179, R179, R178 ;  /* 0x000000b2b3b37221 */ /* 0x000fe40000010000 */
[C---:B------:R-:W-:Y:S04]  /*ad90*/  HMMA.16816.F32 R28, R100.reuse, R120, R28 ;  /* 0x00000078641c723c */ /* 0x040fe8000000181c */
[----:B------:R-:W-:Y:S04]  /*ada0*/  FADD.FTZ R2, R183, R2 ;  /* 0x00000002b7027221 */ /* 0x000fe80000010000 */
        /* <DEDUP_REMOVED lines=19> */
[----:B------:R-:W4:Y:S07]  /*aee0*/  LDSM.16.MT88.4 R112, [R201+0xd000] ;  /* 0x00d00000c970783b */ /* 0x000f2e0000004200 */
[C---:B------:R-:W-:Y:S08]  /*aef0*/  HMMA.16816.F32 R84, R100.reuse, R116, R84 ;  /* 0x000000746454723c */ /* 0x040ff00000001854 */
[C---:B------:R-:W-:Y:S01]  /*af00*/  HMMA.16816.F32 R88, R100.reuse, R118, R88 ;  /* 0x000000766458723c */ /* 0x040fe20000001858 */
[----:B------:R-:W3:Y:S07]  /*af10*/  LDSM.16.MT88.4 R116, [R204+0xf000] ;  /* 0x00f00000cc74783b */ /* 0x000eee0000004200 */
        /* <DEDUP_REMOVED lines=14> */
[C---:B-1----:R-:W-:Y:S03]  /*b000*/  HMMA.16816.F32 R4, R100.reuse, R108, R4 ;  /* 0x0000006c6404723c */ /* 0x042fe60000001804 */
[----:B------:R-:W-:Y:S01]  /*b010*/  FADD.FTZ R237, R237, R236 ;  /* 0x000000eceded7221 */ /* 0x000fe20000010000 */
[----:B------:R-:W-:Y:S01]  /*b020*/  MOV R2, R133 ;  /* 0x0000008500027202 */ /* 0x000fe20000000f00 */
[----:B------:R-:W-:Y:S02]  /*b030*/  FADD.FTZ R186, R187, R186 ;  /* 0x000000babbba7221 */ /* 0x000fe40000010000 */
[----:B------:R-:W-:Y:S01]  /*b040*/  FADD.FTZ R238, R238, R237 ;  /* 0x000000edeeee7221 */ /* 0x000fe20000010000 */
[C---:B------:R-:W-:Y:S01]  /*b050*/  HMMA.16816.F32 R8, R100.reuse, R110, R8 ;  /* 0x0000006e6408723c */ /* 0x040fe20000001808 */
[----:B------:R-:W1:Y:S07]  /*b060*/  LDSM.16.MT88.4 R108, [R204+0x11000] ;  /* 0x01100000cc6c783b */ /* 0x000e6e0000004200 */
[C---:B------:R-:W-:Y:S08]  /*b070*/  HMMA.16816.F32 R12, R100.reuse, R120, R12 ;  /* 0x00000078640c723c */ /* 0x040ff0000000180c */
[C---:B------:R-:W-:Y:S08]  /*b080*/  HMMA.16816.F32 R16, R100.reuse, R122, R16 ;  /* 0x0000007a6410723c */ /* 0x040ff00000001810 */
[C---:B----4-:R-:W-:Y:S08]  /*b090*/  HMMA.16816.F32 R20, R100.reuse, R112, R20 ;  /* 0x000000706414723c */ /* 0x050ff00000001814 */
[C---:B------:R-:W-:Y:S01]  /*b0a0*/  HMMA.16816.F32 R24, R100.reuse, R114, R24 ;  /* 0x000000726418723c */ /* 0x040fe20000001818 */
[----:B------:R-:W4:Y:S07]  /*b0b0*/  LDSM.16.MT88.4 R112, [R202+0x11000] ;  /* 0x01100000ca70783b */ /* 0x000f2e0000004200 */
[C---:B------:R-:W-:Y:S08]  /*b0c0*/  HMMA.16816.F32 R28, R100.reuse, R124, R28 ;  /* 0x0000007c641c723c */ /* 0x040ff0000000181c */
[C---:B------:R-:W-:Y:S01]  /*b0d0*/  HMMA.16816.F32 R32, R100.reuse, R126, R32 ;  /* 0x0000007e6420723c */ /* 0x040fe20000001820 */
[----:B------:R-:W-:Y:S07]  /*b0e0*/  LDSM.16.MT88.4 R124, [R204+0xd800] ;  /* 0x00d80000cc7c783b */ /* 0x000fee0000004200 */
[C---:B---3--:R-:W-:Y:S08]  /*b0f0*/  HMMA.16816.F32 R36, R100.reuse, R116, R36 ;  /* 0x000000746424723c */ /* 0x048ff00000001824 */
        /* <DEDUP_REMOVED lines=10> */
[C---:B--2---:R-:W-:Y:S04]  /*b1a0*/  HMMA.16816.F32 R60, R100.reuse, R104, R60 ;  /* 0x00000068643c723c */ /* 0x044fe8000000183c */
[----:B-----5:R-:W-:Y:S01]  /*b1b0*/  F2FP.PACK_AB R139, R134, R135 ;  /* 0x00000087868b723e */ /* 0x020fe200000000ff */
[----:B------:R-:W-:Y:S02]  /*b1c0*/  FADD.FTZ R243, R243, R238 ;  /* 0x000000eef3f37221 */ /* 0x000fe40000010000 */
[----:B------:R-:W-:Y:S01]  /*b1d0*/  FADD.FTZ R240, R240, R239 ;  /* 0x000000eff0f07221 */ /* 0x000fe20000010000 */
[C---:B------:R-:W-:Y:S01]  /*b1e0*/  HMMA.16816.F32 R64, R100.reuse, R106, R64 ;  /* 0x0000006a6440723c */ /* 0x040fe20000001840 */
[----:B------:R-:W2:Y:S03]  /*b1f0*/  LDSM.16.MT88.4 R104, [R200+0x11000] ;  /* 0x01100000c868783b */ /* 0x000ea60000004200 */
[----:B------:R-:W-:Y:S02]  /*b200*/  FADD.FTZ R244, R244, R243 ;  /* 0x000000f3f4f47221 */ /* 0x000fe40000010000 */
[----:B------:R-:W-:Y:S02]  /*b210*/  FADD.FTZ R241, R241, R240 ;  /* 0x000000f0f1f17221 */ /* 0x000fe40000010000 */
[C---:B-1----:R-:W-:Y:S04]  /*b220*/  HMMA.16816.F32 R68, R100.reuse, R108, R68 ;  /* 0x0000006c6444723c */ /* 0x042fe80000001844 */
[----:B------:R-:W-:Y:S02]  /*b230*/  FADD.FTZ R135, R135, R244 ;  /* 0x000000f487877221 */ /* 0x000fe40000010000 */
[----:B------:R-:W-:Y:S02]  /*b240*/  FADD.FTZ R232, R242, R241 ;  /* 0x000000f1f2e87221 */ /* 0x000fe40000010000 */
[C---:B------:R-:W-:Y:S01]  /*b250*/  HMMA.16816.F32 R72, R100.reuse, R110, R72 ;  /* 0x0000006e6448723c */ /* 0x040fe20000001848 */
[----:B------:R-:W1:Y:S03]  /*b260*/  LDSM.16.MT88.4 R108, [R202+0xd800] ;  /* 0x00d80000ca6c783b */ /* 0x000e660000004200 */
[----:B------:R-:W-:Y:S04]  /*b270*/  FADD.FTZ R231, R134, R135 ;  /* 0x0000008786e77221 */ /* 0x000fe80000010000 */
[C---:B----4-:R-:W-:Y:S08]  /*b280*/  HMMA.16816.F32 R76, R100.reuse, R112, R76 ;  /* 0x00000070644c723c */ /* 0x050ff0000000184c */
[C---:B------:R-:W-:Y:S08]  /*b290*/  HMMA.16816.F32 R80, R100.reuse, R114, R80 ;  /* 0x000000726450723c */ /* 0x040ff00000001850 */
[C---:B---3--:R-:W-:Y:S08]  /*b2a0*/  HMMA.16816.F32 R84, R100.reuse, R116, R84 ;  /* 0x000000746454723c */ /* 0x048ff00000001854 */
[C---:B------:R-:W-:Y:S08]  /*b2b0*/  HMMA.16816.F32 R88, R100.reuse, R118, R88 ;  /* 0x000000766458723c */ /* 0x040ff00000001858 */
[C---:B--2---:R-:W-:Y:S08]  /*b2c0*/  HMMA.16816.F32 R92, R100.reuse, R104, R92 ;  /* 0x00000068645c723c */ /* 0x044ff0000000185c */
        /* <DEDUP_REMOVED lines=22> */
[C---:B--2---:R-:W-:Y:S08]  /*b430*/  HMMA.16816.F32 R76, R136.reuse, R4, R76 ;  /* 0x00000004884c723c */ /* 0x044ff0000000184c */
[C---:B------:R-:W-:Y:S08]  /*b440*/  HMMA.16816.F32 R80, R136.reuse, R6, R80 ;  /* 0x000000068850723c */ /* 0x040ff00000001850 */
[C---:B---3--:R-:W-:Y:S08]  /*b450*/  HMMA.16816.F32 R84, R136.reuse, R8, R84 ;  /* 0x000000088854723c */ /* 0x048ff00000001854 */
[C---:B------:R-:W-:Y:S08]  /*b460*/  HMMA.16816.F32 R88, R136.reuse, R10, R88 ;  /* 0x0000000a8858723c */ /* 0x040ff00000001858 */
[C---:B-1----:R-:W-:Y:S08]  /*b470*/  HMMA.16816.F32 R92, R136.reuse, R12, R92 ;  /* 0x0000000c885c723c */ /* 0x042ff0000000185c */
[----:B------:R-:W-:Y:S07]  /*b480*/  HMMA.16816.F32 R96, R136, R14, R96 ;  /* 0x0000000e8860723c */ /* 0x000fee0000001860 */
[----:B------:R-:W-:Y:S01]  /*b490*/  MOV R137, R132 ;  /* 0x0000008400897202 */ /* 0x000fe20000000f00 */
[----:B------:R-:W-:-:S05]  /*b4a0*/  @P1 BRA `(.L_x_3486) ;  /* 0xffffbe9000001947 */ /* 0x000fca000383ffff */
.L_x_3482:
        /* <DEDUP_REMOVED lines=257> */
.L_x_3487:
[----:B------:R-:W2:Y:S04]  /*c4c0*/  S2R R11, SR_CTAID.Z ;  /* 0x00000000000b7919 */ /* 0x000ea80000002700 */
[----:B-1----:R-:W2:Y:S02]  /*c4d0*/  S2R R4, SR_CTAID.Y ;  /* 0x0000000000047919 */ /* 0x002ea40000002600 */
[----:B--2---:R-:W-:-:S04]  /*c4e0*/  IMAD R8, R4, c[0x0][0x1c0], R11 ;  /* 0x0000700004087a24 */ /* 0x004fc800078e020b */
[----:B------:R-:W-:Y:S02]  /*c4f0*/  IMAD R8, R8, c[0x0][0x214], RZ ;  /* 0x0000850008087a24 */ /* 0x000fe400078e02ff */
.L_x_3488:
        /* <DEDUP_REMOVED lines=53> */
.L_x_3490:
[----:B---34-:R-:W-:Y:S05]  /*c850*/  BSYNC B0 ;  /* 0x0000000000007941 */ /* 0x018fea0003800000 */
.L_x_3489:
        /* <DEDUP_REMOVED lines=36> */
.L_x_3492:
[----:B------:R-:W-:Y:S05]  /*caa0*/  BSYNC B0 ;  /* 0x0000000000007941 */ /* 0x000fea0003800000 */
.L_x_3491:
        /* <DEDUP_REMOVED lines=20> */
.L_x_3494:
[----:B------:R-:W-:Y:S05]  /*cbf0*/  BSYNC B0 ;  /* 0x0000000000007941 */ /* 0x000fea0003800000 */
.L_x_3493:
        /* <DEDUP_REMOVED lines=20> */
.L_x_3496:
[----:B------:R-:W-:Y:S05]  /*cd40*/  BSYNC B0 ;  /* 0x0000000000007941 */ /* 0x000fea0003800000 */
.L_x_3495:
        /* <DEDUP_REMOVED lines=20> */
.L_x_3497:
        /* <DEDUP_REMOVED lines=15> */
.L_x_7371:


//--------------------- .text._ZN5flash24flash_fwd_splitkv_kernelI23Flash_fwd_kernel_traitsILi192ELi64ELi64ELi4ELb0ELb0EN7cutlass6half_tE19Flash_kernel_traitsILi192ELi64ELi64ELi4ES3_EELb0ELb0ELb0ELb0ELb1ELb0ELb0ELb1EEEvNS_16Flash_fwd_paramsE --------------------------
	.section	.text._ZN5flash24flash_fwd_splitkv_kernelI23Flash_fwd_kernel_traitsILi192ELi64ELi64ELi4ELb0ELb0EN7cutlass6half_tE19Flash_kernel_traitsILi192ELi64ELi64ELi4ES3_EELb0ELb0ELb0ELb0ELb1ELb0ELb0ELb1EEEvNS_16Flash_fwd_paramsE,"ax",@progbits
	.sectioninfo	@"SHI_REGISTERS=221"
	.align	128
        .global         _ZN5flash24flash_fwd_splitkv_kernelI23Flash_fwd_kernel_traitsILi192ELi64ELi64ELi4ELb0ELb0EN7cutlass6half_tE19Flash_kernel_traitsILi192ELi64ELi64ELi4ES3_EELb0ELb0ELb0ELb0ELb1ELb0ELb0ELb1EEEvNS_16Flash_fwd_paramsE
        .type           _ZN5flash24flash_fwd_splitkv_kernelI23Flash_fwd_kernel_traitsILi192ELi64ELi64ELi4ELb0ELb0EN7cutlass6half_tE19Flash_kernel_traitsILi192ELi64ELi64ELi4ES3_EELb0ELb0ELb0ELb0ELb1ELb0ELb0ELb1EEEvNS_16Flash_fwd_paramsE,@function
        .size           _ZN5flash24flash_fwd_splitkv_kernelI23Flash_fwd_kernel_traitsILi192ELi64ELi64ELi4ELb0ELb0EN7cutlass6half_tE19Flash_kernel_traitsILi192ELi64ELi64ELi4ES3_EELb0ELb0ELb0ELb0ELb1ELb0ELb0ELb1EEEvNS_16Flash_fwd_paramsE,(.L_x_7372 - _ZN5flash24flash_fwd_splitkv_kernelI23Flash_fwd_kernel_traitsILi192ELi64ELi64ELi4ELb0ELb0EN7cutlass6half_tE19Flash_kernel_traitsILi192ELi64ELi64ELi4ES3_EELb0ELb0ELb0ELb0ELb1ELb0ELb0ELb1EEEvNS_16Flash_fwd_paramsE)
        .other          _ZN5flash24flash_fwd_splitkv_kernelI23Flash_fwd_kernel_traitsILi192ELi64ELi64ELi4ELb0ELb0EN7cutlass6half_tE19Flash_kernel_traitsILi192ELi64ELi64ELi4ES3_EELb0ELb0ELb0ELb0ELb1ELb0ELb0ELb1EEEvNS_16Flash_fwd_paramsE,@"STO_CUDA_ENTRY STV_DEFAULT"
_ZN5flash24flash_fwd_splitkv_kernelI23Flash_fwd_kernel_traitsILi192ELi64ELi64ELi4ELb0ELb0EN7cutlass6half_tE19Flash_kernel_traitsILi192ELi64ELi64ELi4ES3_EELb0ELb0ELb0ELb0ELb1ELb0ELb0ELb1EEEvNS_16Flash_fwd_paramsE:
.text._ZN5flash24flash_fwd_splitkv_kernelI23Flash_fwd_kernel_traitsILi192ELi64ELi64ELi4ELb0ELb0EN7cutlass6half_tE19Flash_kernel_traitsILi192ELi64ELi64ELi4ES3_EELb0ELb0ELb0ELb0ELb1ELb0ELb0ELb1EEEvNS_16Flash_fwd_paramsE:
[----:B------:R-:W-:Y:S02]  /*0000*/  MOV R1, c[0x0][0x28] ;  /* 0x00000a0000017a02 */ /* 0x000fe40000000f00 */
[----:B------:R-:W1:Y:S01]  /*0010*/  LDC.U8 R2, c[0x0][0x312] ;  /* 0x0000c480ff027b82 */ /* 0x000e620000000000 */
[----:B------:R-:W2:Y:S01]  /*0020*/  S2R R0, SR_CTAID.Y ;  /* 0x0000000000007919 */ /* 0x000ea20000002600 */
[----:B------:R-:W-:Y:S01]  /*0030*/  ISETP.NE.U32.AND P1, PT, RZ, c[0x0][0x240], PT ;  /* 0x00009000ff007a0c */ /* 0x000fe20003f25070 */
[----:B------:R-:W-:Y:S01]  /*0040*/  IMAD.MOV.U32 R109, RZ, RZ, 0x4 ;  /* 0x00000004ff6d7424 */ /* 0x000fe200078e00ff */
[----:B------:R-:W-:Y:S01]  /*0050*/  ISETP.NE.U32.AND P5, PT, RZ, c[0x0][0x250], PT ;  /* 0x00009400ff007a0c */ /* 0x000fe20003fa5070 */
[----:B------:R-:W-:Y:S01]  /*0060*/  IMAD.MOV.U32 R205, RZ, RZ, -0x1 ;  /* 0xffffffffffcd7424 */ /* 0x000fe200078e00ff */
[----:B------:R-:W-:Y:S01]  /*0070*/  ISETP.NE.AND.EX P1, PT, RZ, c[0x0][0x244], PT, P1 ;  /* 0x00009100ff007a0c */ /* 0x000fe20003f25310 */
[----:B------:R-:W-:Y:S01]  /*0080*/  ULDC.64 UR6, c[0x0][0x118] ;  /* 0x0000460000067ab9 */ /* 0x000fe20000000a00 */
[----:B------:R-:W-:Y:S01]  /*0090*/  ISETP.NE.AND.EX P5, PT, RZ, c[0x0][0x254], PT, P5 ;  /* 0x00009500ff007a0c */ /* 0x000fe20003fa5350 */
[----:B------:R-:W-:Y:S01]  /*00a0*/  IMAD.MOV.U32 R4, RZ, RZ, RZ ;  /* 0x000000ffff047224 */ /* 0x000fe200078e00ff */
[----:B------:R-:W-:-:S02]  /*00b0*/  ISETP.EQ.U32.AND P0, PT, RZ, c[0x0][0x248], PT ;  /* 0x00009200ff007a0c */ /* 0x000fc40003f02070 */
[----:B-1----:R-:W-:Y:S01]  /*00c0*/  ISETP.NE.AND P2, PT, R2, RZ, PT ;  /* 0x000000ff0200720c */ /* 0x002fe20003f45270 */
[----:B--2---:R-:W-:-:S03]  /*00d0*/  IMAD.WIDE R2, R0, R109, c[0x0][0x240] ;  /* 0x0000900000027625 */ /* 0x004fc600078e026d */
[----:B------:R-:W-:Y:S01]  /*00e0*/  ISETP.EQ.OR.EX P0, PT, RZ, c[0x0][0x24c], !P2, P0 ;  /* 0x00009300ff007a0c */ /* 0x000fe20005702700 */
[CC--:B------:R-:W-:Y:S02]  /*00f0*/  IMAD.WIDE R142, R0.reuse, R109.reuse, c[0x0][0x250] ;  /* 0x00009400008e7625 */ /* 0x0c0fe400078e026d */
[----:B------:R1:W2:Y:S04]  /*0100*/  @P1 LDG.E R205, [R2.64] ;  /* 0x0000000602cd1981 */ /* 0x0002a8000c1e1900 */
[----:B------:R1:W2:Y:S01]  /*0110*/  @P1 LDG.E R204, [R2.64+0x4] ;  /* 0x0000040602cc1981 */ /* 0x0002a2000c1e1900 */
[----:B------:R-:W-:Y:S02]  /*0120*/  IMAD.MOV.U32 R21, RZ, RZ, -0x1 ;  /* 0xffffffffff157424 */ /* 0x000fe400078e00ff */
[----:B------:R-:W-:Y:S01]  /*0130*/  IMAD.WIDE R6, R0, R109, c[0x0][0x248] ;  /* 0x0000920000067625 */ /* 0x000fe200078e026d */
[----:B------:R3:W5:Y:S04]  /*0140*/  @P5 LDG.E R4, [R142.64] ;  /* 0x000000068e045981 */ /* 0x000768000c1e1900 */
[----:B------:R3:W5:Y:S01]  /*0150*/  @!P0 LDG.E R21, [R6.64] ;  /* 0x0000000606158981 */ /* 0x000762000c1e1900 */
[----:B------:R-:W-:-:S02]  /*0160*/  ISETP.NE.U32.AND P0, PT, RZ, c[0x0][0x248], PT ;  /* 0x00009200ff007a0c */ /* 0x000fc40003f05070 */
[----:B------:R-:W-:Y:S01]  /*0170*/  MOV R9, R0 ;  /* 0x0000000000097202 */ /* 0x000fe20000000f00 */
[----:B------:R-:W4:Y:S01]  /*0180*/  S2R R15, SR_CTAID.X ;  /* 0x00000000000f7919 */ /* 0x000f220000002500 */
[----:B------:R-:W-:-:S03]  /*0190*/  ISETP.NE.AND.EX P0, PT, RZ, c[0x0][0x24c], PT, P0 ;  /* 0x00009300ff007a0c */ /* 0x000fc60003f05300 */
[----:B------:R-:W2:Y:S01]  /*01a0*/  S2R R138, SR_CTAID.Z ;  /* 0x00000000008a7919 */ /* 0x000ea20000002700 */
[----:B------:R-:W-:-:S03]  /*01b0*/  IMAD.MOV.U32 R5, RZ, RZ, R9 ;  /* 0x000000ffff057224 */ /* 0x000fc600078e0009 */
[----:B------:R-:W2:Y:S01]  /*01c0*/  S2R R55, SR_TID.X ;  /* 0x0000000000377919 */ /* 0x000ea20000002100 */
[----:B-1----:R-:W-:Y:S01]  /*01d0*/  SHF.R.S32.HI R3, RZ, 0x1f, R9 ;  /* 0x0000001fff037819 */ /* 0x002fe20000011409 */
[----:B--2---:R-:W-:Y:S01]  /*01e0*/  @P1 IMAD.IADD R204, R204, 0x1, -R205 ;  /* 0x00000001cccc1824 */ /* 0x004fe200078e0acd */
[----:B------:R-:W-:-:S03]  /*01f0*/  @!P1 MOV R204, c[0x0][0x214] ;  /* 0x0000850000cc9a02 */ /* 0x000fc60000000f00 */
[----:B------:R-:W-:Y:S05]  /*0200*/  @!P0 BRA `(.L_x_3498) ;  /* 0x0000004000008947 */ /* 0x000fea0003800000 */
[----:B---34-:R-:W2:Y:S02]  /*0210*/  @P2 LDG.E R2, [R6.64+0x4] ;  /* 0x0000040606022981 */ /* 0x018ea4000c1e1900 */
[----:B--2--5:R-:W-:-:S06]  /*0220*/  @P2 IADD3 R79, R2, -R21, RZ ;  /* 0x80000015024f2210 */ /* 0x024fcc0007ffe0ff */
[----:B------:R1:W5:Y:S01]  /*0230*/  @!P2 LDG.E R79, [R6.64] ;  /* 0x00000006064fa981 */ /* 0x000362000c1e1900 */
[----:B------:R-:W-:Y:S05]  /*0240*/  BRA `(.L_x_3499) ;  /* 0x0000001000007947 */ /* 0x000fea0003800000 */
.L_x_3498:
[----:B---34-:R-:W-:Y:S02]  /*0250*/  MOV R79, c[0x0][0x218] ;  /* 0x00008600004f7a02 */ /* 0x018fe40000000f00 */
.L_x_3499:
        /* <DEDUP_REMOVED lines=28> */
[-C--:B------:R-:W-:Y:S02]  /*0420*/  LEA.HI R2, R2, R55.reuse, RZ, 0x3 ;  /* 0x0000003702027211 */ /* 0x080fe400078f18ff */
[----:B------:R-:W-:Y:S02]  /*0430*/  SHF.R.S32.HI R0, RZ, 0x1f, R135 ;  /* 0x0000001fff007819 */ /* 0x000fe40000011487 */
[----:B------:R-:W-:Y:S02]  /*0440*/  LOP3.LUT R4, R2, 0x1ffffff8, RZ, 0xc0, !PT ;  /* 0x1ffffff802047812 */ /* 0x000fe400078ec0ff */
[----:B------:R-:W-:Y:S01]  /*0450*/  IADD3 R204, -R135, R204, RZ ;  /* 0x000000cc87cc7210 */ /* 0x000fe20007ffe1ff */
[----:B------:R-:W-:Y:S01]  /*0460*/  IMAD R0, R0, c[0x0][0x1e8], RZ ;  /* 0x00007a0000007a24 */ /* 0x000fe200078e02ff */
[----:B------:R-:W-:-:S03]  /*0470*/  IADD3 R4, -R4, R55, RZ ;  /* 0x0000003704047210 */ /* 0x000fc60007ffe1ff */
[----:B------:R-:W-:Y:S01]  /*0480*/  @P0 IMAD.WIDE.U32 R10, R205, c[0x0][0x1e8], RZ ;  /* 0x00007a00cd0a0a25 */ /* 0x000fe200078e00ff */
[----:B------:R-:W-:-:S03]  /*0490*/  SHF.L.U32 R4, R4, 0x3, RZ ;  /* 0x0000000304047819 */ /* 0x000fc600000006ff */
[----:B------:R-:W-:Y:S01]  /*04a0*/  @P0 IMAD R205, R205, c[0x0][0x1ec], R11 ;  /* 0x00007b00cdcd0a24 */ /* 0x000fe200078e020b */
[----:B------:R-:W-:Y:S01]  /*04b0*/  SHF.R.S32.HI R5, RZ, 0x1f, R4 ;  /* 0x0000001fff057819 */ /* 0x000fe20000011404 */
[----:B------:R-:W-:Y:S02]  /*04c0*/  @P0 IMAD.MOV.U32 R8, RZ, RZ, R10 ;  /* 0x000000ffff080224 */ /* 0x000fe400078e000a */
[----:B------:R-:W-:Y:S01]  /*04d0*/  @!P0 IMAD R6, R3, c[0x0][0x1e0], RZ ;  /* 0x0000780003068a24 */ /* 0x000fe200078e02ff */
[----:B------:R-:W-:Y:S01]  /*04e0*/  SHF.R.S32.HI R3, RZ, 0x1f, R138 ;  /* 0x0000001fff037819 */ /* 0x000fe2000001148a */
[----:B------:R-:W-:-:S04]  /*04f0*/  @!P0 IMAD.WIDE.U32 R10, R9, c[0x0][0x1e0], RZ ;  /* 0x00007800090a8a25 */ /* 0x000fc800078e00ff */
[----:B------:R-:W-:Y:S01]  /*0500*/  @!P0 IMAD R6, R9, c[0x0][0x1e4], R6 ;  /* 0x0000790009068a24 */ /* 0x000fe200078e0206 */
[----:B------:R-:W-:Y:S01]  /*0510*/  @!P0 MOV R8, R10 ;  /* 0x0000000a00088202 */ /* 0x000fe20000000f00 */
[----:B------:R-:W-:-:S04]  /*0520*/  IMAD.WIDE.U32 R4, R135, c[0x0][0x1e8], R4 ;  /* 0x00007a0087047a25 */ /* 0x000fc800078e0004 */
[----:B------:R-:W-:Y:S01]  /*0530*/  @!P0 IMAD.IADD R205, R11, 0x1, R6 ;  /* 0x000000010bcd8824 */ /* 0x000fe200078e0206 */
[----:B------:R-:W-:Y:S01]  /*0540*/  IADD3 R4, P0, R8, R4, RZ ;  /* 0x0000000408047210 */ /* 0x000fe20007f1e0ff */
[----:B------:R-:W-:Y:S02]  /*0550*/  IMAD R0, R135, c[0x0][0x1ec], R0 ;  /* 0x00007b0087007a24 */ /* 0x000fe400078e0200 */
[----:B------:R-:W-:Y:S01]  /*0560*/  IMAD R7, R3, c[0x0][0x1f0], RZ ;  /* 0x00007c0003077a24 */ /* 0x000fe200078e02ff */
[----:B------:R-:W-:Y:S02]  /*0570*/  SHF.R.S32.HI R3, RZ, 0x3, R2 ;  /* 0x00000003ff037819 */ /* 0x000fe40000011402 */
[----:B------:R-:W-:Y:S01]  /*0580*/  IADD3.X R5, R205, R5, R0, P0, !PT ;  /* 0x00000005cd057210 */ /* 0x000fe200007fe400 */
[----:B------:R-:W-:Y:S01]  /*0590*/  IMAD R0, R9, c[0x0][0x1c0], R138 ;  /* 0x0000700009007a24 */ /* 0x000fe200078e028a */
[----:B------:R-:W-:Y:S01]  /*05a0*/  ISETP.GE.AND P0, PT, R3, R204, PT ;  /* 0x000000cc0300720c */ /* 0x000fe20003f06270 */
[C---:B------:R-:W-:Y:S01]  /*05b0*/  IMAD R15, R138.reuse, c[0x0][0x1f4], R7 ;  /* 0x00007d008a0f7a24 */ /* 0x040fe200078e0207 */
[----:B------:R-:W-:Y:S01]  /*05c0*/  SHF.R.S32.HI R7, RZ, 0x1f, R3 ;  /* 0x0000001fff077819 */ /* 0x000fe20000011403 */
[----:B------:R-:W-:-:S04]  /*05d0*/  IMAD.WIDE.U32 R138, R138, c[0x0][0x1f0], R4 ;  /* 0x00007c008a8a7a25 */ /* 0x000fc800078e0004 */
[----:B------:R-:W-:Y:S02]  /*05e0*/  IMAD R0, R0, c[0x0][0x214], R135 ;  /* 0x0000850000007a24 */ /* 0x000fe400078e0287 */
[----:B------:R-:W-:-:S04]  /*05f0*/  IMAD.IADD R15, R139, 0x1, R15 ;  /* 0x000000018b0f7824 */ /* 0x000fc800078e020f */
        /* <DEDUP_REMOVED lines=11> */
.L_x_3502:
[----:B------:R-:W-:Y:S05]  /*06b0*/  BSYNC B0 ;  /* 0x0000000000007941 */ /* 0x000fea0003800000 */
.L_x_3501:
        /* <DEDUP_REMOVED lines=17> */
.L_x_3504:
[----:B------:R-:W-:Y:S05]  /*07d0*/  BSYNC B0 ;  /* 0x0000000000007941 */ /* 0x000fea0003800000 */
.L_x_3503:
        /* <DEDUP_REMOVED lines=17> */
.L_x_3506:
[----:B------:R-:W-:Y:S05]  /*08f0*/  BSYNC B0 ;  /* 0x0000000000007941 */ /* 0x000fea0003800000 */
.L_x_3505:
[----:B------:R-:W-:Y:S01]  /*0900*/  IADD3 R13, R3, 0x30, RZ ;  /* 0x00000030030d7810 */ /* 0x000fe20007ffe0ff */
[----:B------:R-:W-:Y:S03]  /*0910*/  BSSY B0, `(.L_x_3507) ;  /* 0x000000f000007945 */ /* 0x000fe60003800000 */
[----:B------:R-:W-:-:S13]  /*0920*/  ISETP.GE.AND P0, PT, R13, R204, PT ;  /* 0x000000cc0d00720c */ /* 0x000fda0003f06270 */
[----:B------:R-:W-:Y:S05]  /*0930*/  @P0 BRA `(.L_x_3508) ;  /* 0x000000c000000947 */ /* 0x000fea0003800000 */
[----:B-1----:R-:W-:Y:S02]  /*0940*/  IADD3 R5, P0, R3, 0x30, RZ ;  /* 0x0000003003057810 */ /* 0x002fe40007f1e0ff */
        /* <DEDUP_REMOVED lines=11> */
.L_x_3508:
[----:B------:R-:W-:Y:S05]  /*0a00*/  BSYNC B0 ;  /* 0x0000000000007941 */ /* 0x000fea0003800000 */
.L_x_3507:
[----:B------:R-:W-:-:S04]  /*0a10*/  LOP3.LUT P4, RZ, R55, 0x7, RZ, 0xc0, !PT ;  /* 0x0000000737ff7812 */ /* 0x000fc8000788c0ff */
[-C--:B------:R-:W-:Y:S02]  /*0a20*/  ISETP.GE.OR P3, PT, R3, R204.reuse, P4 ;  /* 0x000000cc0300720c */ /* 0x080fe40002766670 */
[-C--:B------:R-:W-:Y:S02]  /*0a30*/  ISETP.GE.OR P2, PT, R11, R204.reuse, P4 ;  /* 0x000000cc0b00720c */ /* 0x080fe40002746670 */
[-C--:B------:R-:W-:Y:S02]  /*0a40*/  ISETP.GE.OR P1, PT, R9, R204.reuse, P4 ;  /* 0x000000cc0900720c */ /* 0x080fe40002726670 */
[C---:B------:R-:W-:Y:S02]  /*0a50*/  IADD3 R3, P0, R0.reuse, R3, RZ ;  /* 0x0000000300037210 */ /* 0x040fe40007f1e0ff */
[----:B------:R-:W-:Y:S02]  /*0a60*/  ISETP.GE.OR P4, PT, R13, R204, P4 ;  /* 0x000000cc0d00720c */ /* 0x000fe40002786670 */
[----:B------:R-:W-:-:S02]  /*0a70*/  LEA.HI.X.SX32 R0, R0, R7, 0x1, P0 ;  /* 0x0000000700007211 */ /* 0x000fc400000f0eff */
[----:B-1----:R-:W-:-:S03]  /*0a80*/  LEA R4, P0, R3, c[0x0][0x200], 0x2 ;  /* 0x0000800003047a11 */ /* 0x002fc600078010ff */
        /* <DEDUP_REMOVED lines=8> */
[----:B-1----:R-:W-:-:S05]  /*0b10*/  MOV R3, 0x7f800000 ;  /* 0x7f80000000037802 */ /* 0x002fca0000000f00 */
[----:B------:R-:W-:Y:S01]  /*0b20*/  STG.E [R4.64+0xc0], R3 ;  /* 0x0000c00304007986 */ /* 0x000fe2000c101906 */
[----:B------:R-:W-:Y:S05]  /*0b30*/  EXIT ;  /* 0x000000000000794d */ /* 0x000fea0003800000 */
.L_x_3500:
        /* <DEDUP_REMOVED lines=23> */
[----:B-----5:R-:W1:Y:S02]  /*0cb0*/  F2I.FTZ.U32.TRUNC.NTZ R9, R8 ;  /* 0x0000000800097305 */ /* 0x020e64000021f000 */
        /* <DEDUP_REMOVED lines=20> */
[----:B------:R1:W2:Y:S01]  /*0e00*/  LDG.E R0, [R12.64] ;  /* 0x000000060c007981 */ /* 0x0002a2000c1e1900 */
[----:B------:R-:W-:-:S04]  /*0e10*/  IABS R4, c[0x0][0x1c8] ;  /* 0x0000720000047a13 */ /* 0x000fc80000000000 */
[----:B------:R-:W3:Y:S08]  /*0e20*/  I2F.RP R10, R4 ;  /* 0x00000004000a7306 */ /* 0x000ef00000209400 */
[----:B---3--:R-:W3:Y:S02]  /*0e30*/  MUFU.RCP R8, R10 ;  /* 0x0000000a00087308 */ /* 0x008ee40000001000 */
[----:B---3--:R-:W-:-:S06]  /*0e40*/  IADD3 R8, R8, 0xffffffe, RZ ;  /* 0x0ffffffe08087810 */ /* 0x008fcc0007ffe0ff */
[----:B------:R-:W3:Y:S02]  /*0e50*/  F2I.FTZ.U32.TRUNC.NTZ R9, R8 ;  /* 0x0000000800097305 */ /* 0x000ee4000021f000 */
[----:B---3--:R-:W-:Y:S01]  /*0e60*/  IMAD.MOV R2, RZ, RZ, -R9 ;  /* 0x000000ffff027224 */ /* 0x008fe200078e0a09 */
        /* <DEDUP_REMOVED lines=16> */
[----:B-1----:R-:W-:Y:S02]  /*0f70*/  SHF.R.S32.HI R13, RZ, 0x1f, R11 ;  /* 0x0000001fff0d7819 */ /* 0x002fe4000001140b */
[----:B------:R-:W-:Y:S02]  /*0f80*/  @P1 IADD3 R2, R2, 0x1, RZ ;  /* 0x0000000102021810 */ /* 0x000fe40007ffe0ff */
[----:B------:R-:W-:Y:S01]  /*0f90*/  ISETP.NE.AND P1, PT, RZ, c[0x0][0x1c8], PT ;  /* 0x00007200ff007a0c */ /* 0x000fe20003f25270 */
[----:B------:R-:W-:Y:S02]  /*0fa0*/  IMAD R4, R13, c[0x0][0x198], RZ ;  /* 0x000066000d047a24 */ /* 0x000fe400078e02ff */
[----:B------:R-:W-:Y:S02]  /*0fb0*/  @!P0 IMAD.MOV R2, RZ, RZ, -R2 ;  /* 0x000000ffff028224 */ /* 0x000fe400078e0a02 */
        /* <DEDUP_REMOVED lines=11> */
[----:B------:R-:W-:Y:S01]  /*1070*/  IMAD.MOV.U32 R20, RZ, RZ, R16 ;  /* 0x000000ffff147224 */ /* 0x000fe200078e0010 */
[----:B------:R-:W-:Y:S01]  /*1080*/  IADD3 R21, R17, R21, RZ ;  /* 0x0000001511157210 */ /* 0x000fe20007ffe0ff */
[----:B------:R-:W-:-:S04]  /*1090*/  IMAD.WIDE.U32 R6, R11, c[0x0][0x198], R8 ;  /* 0x000066000b067a25 */ /* 0x000fc800078e0008 */
[----:B------:R-:W-:Y:S01]  /*10a0*/  IMAD.IADD R9, R7, 0x1, R4 ;  /* 0x0000000107097824 */ /* 0x000fe200078e0204 */
[----:B------:R-:W-:Y:S01]  /*10b0*/  MOV R8, R6 ;  /* 0x0000000600087202 */ /* 0x000fe20000000f00 */
[----:B------:R-:W-:-:S04]  /*10c0*/  IMAD R7, R119, c[0x0][0x1b0], RZ ;  /* 0x00006c0077077a24 */ /* 0x000fc800078e02ff */
[----:B------:R-:W-:-:S04]  /*10d0*/  IMAD.WIDE.U32 R8, R2, c[0x0][0x1b0], R8 ;  /* 0x00006c0002087a25 */ /* 0x000fc800078e0008 */
[----:B------:R-:W-:Y:S01]  /*10e0*/  IMAD R7, R2, c[0x0][0x1b4], R7 ;  /* 0x00006d0002077a24 */ /* 0x000fe200078e0207 */
[----:B------:R-:W-:-:S03]  /*10f0*/  MOV R0, R8 ;  /* 0x0000000800007202 */ /* 0x000fc60000000f00 */
[----:B------:R-:W-:Y:S01]  /*1100*/  IMAD.IADD R7, R9, 0x1, R7 ;  /* 0x0000000109077824 */ /* 0x000fe200078e0207 */
[----:B------:R-:W-:Y:S05]  /*1110*/  BRA `(.L_x_3510) ;  /* 0x0000043000007947 */ /* 0x000fea0003800000 */
.L_x_3509:
        /* <DEDUP_REMOVED lines=16> */
.L_x_3511:
[----:B------:R-:W-:Y:S02]  /*1220*/  IABS R8, c[0x0][0x1c8] ;  /* 0x0000720000087a13 */ /* 0x000fe40000000000 */
[----:B------:R-:W-:Y:S02]  /*1230*/  @P4 IADD3 R21, R4, R21, RZ ;  /* 0x0000001504154210 */ /* 0x000fe40007ffe0ff */
[----:B------:R-:W1:Y:S03]  /*1240*/  I2F.RP R12, R8 ;  /* 0x00000008000c7306 */ /* 0x000e660000209400 */
[----:B------:R-:W-:-:S04]  /*1250*/  @P4 IMAD.WIDE.U32 R18, R21, c[0x0][0x1a0], RZ ;  /* 0x0000680015124a25 */ /* 0x000fc800078e00ff */
[----:B------:R-:W-:Y:S02]  /*1260*/  @P4 IMAD R21, R21, c[0x0][0x1a4], R19 ;  /* 0x0000690015154a24 */ /* 0x000fe400078e0213 */
[----:B------:R-:W-:Y:S01]  /*1270*/  @P4 IMAD.MOV.U32 R20, RZ, RZ, R18 ;  /* 0x000000ffff144224 */ /* 0x000fe200078e0012 */
        /* <DEDUP_REMOVED lines=22> */
[----:B------:R-:W-:Y:S01]  /*13e0*/  IMAD R0, R13, c[0x0][0x198], RZ ;  /* 0x000066000d007a24 */ /* 0x000fe200078e02ff */
[----:B------:R-:W-:-:S03]  /*13f0*/  MOV R16, R6 ;  /* 0x0000000600107202 */ /* 0x000fc60000000f00 */
[----:B------:R-:W-:Y:S01]  /*1400*/  @!P1 IMAD.MOV R2, RZ, RZ, -R2 ;  /* 0x000000ffff029224 */ /* 0x000fe200078e0a02 */
[----:B------:R-:W-:Y:S01]  /*1410*/  @!P0 LOP3.LUT R2, RZ, c[0x0][0x1c8], RZ, 0x33, !PT ;  /* 0x00007200ff028a12 */ /* 0x000fe200078e33ff */
[----:B------:R-:W-:-:S03]  /*1420*/  IMAD R0, R11, c[0x0][0x19c], R0 ;  /* 0x000067000b007a24 */ /* 0x000fc600078e0200 */
[----:B------:R-:W-:Y:S01]  /*1430*/  SHF.R.S32.HI R119, RZ, 0x1f, R2 ;  /* 0x0000001fff777819 */ /* 0x000fe20000011402 */
[----:B------:R-:W-:-:S04]  /*1440*/  IMAD.IADD R17, R7, 0x1, R0 ;  /* 0x0000000107117824 */ /* 0x000fc800078e0200 */
        /* <DEDUP_REMOVED lines=16> */
.L_x_3510:
[----:B------:R1:W5:Y:S01]  /*1550*/  @P5 LDG.E R10, [R142.64] ;  /* 0x000000068e0a5981 */ /* 0x000362000c1e1900 */
[----:B------:R-:W-:Y:S01]  /*1560*/  ISETP.NE.AND P0, PT, R205, -0x1, PT ;  /* 0xffffffffcd00780c */ /* 0x000fe20003f05270 */
[----:B-----5:R-:W-:Y:S01]  /*1570*/  IMAD.MOV.U32 R9, RZ, RZ, 0x2 ;  /* 0x00000002ff097424 */ /* 0x020fe200078e00ff */
[----:B------:R-:W-:Y:S01]  /*1580*/  SHF.R.S32.HI R12, RZ, 0x1f, R55 ;  /* 0x0000001fff0c7819 */ /* 0x000fe20000011437 */
[----:B------:R-:W-:Y:S01]  /*1590*/  IMAD.MOV.U32 R128, RZ, RZ, c[0x0][0x230] ;  /* 0x00008c00ff807624 */ /* 0x000fe200078e00ff */
[----:B------:R-:W-:Y:S01]  /*15a0*/  MOV R17, c[0x0][0x230] ;  /* 0x00008c0000117a02 */ /* 0x000fe20000000f00 */
[----:B------:R-:W-:Y:S01]  /*15b0*/  IMAD.MOV.U32 R16, RZ, RZ, RZ ;  /* 0x000000ffff107224 */ /* 0x000fe200078e00ff */
[----:B------:R-:W-:Y:S01]  /*15c0*/  LEA.HI R206, R12, R55, RZ, 0x3 ;  /* 0x000000370cce7211 */ /* 0x000fe200078f18ff */
[----:B------:R-:W-:Y:S01]  /*15d0*/  IMAD.MOV.U32 R146, RZ, RZ, c[0x0][0x198] ;  /* 0x00006600ff927624 */ /* 0x000fe200078e00ff */
[----:B------:R-:W-:Y:S01]  /*15e0*/  SHF.R.S32.HI R82, RZ, 0x1f, R79 ;  /* 0x0000001fff527819 */ /* 0x000fe2000001144f */
[----:B------:R-:W-:Y:S01]  /*15f0*/  IMAD.HI.U32 R128, R9, R128, R16 ;  /* 0x0000008009807227 */ /* 0x000fe200078e0010 */
[----:B------:R-:W-:-:S02]  /*1600*/  LOP3.LUT R56, R206, 0xfffffff8, RZ, 0xc0, !PT ;  /* 0xfffffff8ce387812 */ /* 0x000fc400078ec0ff */
[----:B------:R-:W-:Y:S01]  /*1610*/  SHF.R.S32.HI R206, RZ, 0x3, R206 ;  /* 0x00000003ffce7819 */ /* 0x000fe200000114ce */
[----:B------:R-:W-:Y:S01]  /*1620*/  @P0 IMAD.WIDE.U32 R8, R205, c[0x0][0x190], RZ ;  /* 0x00006400cd080a25 */ /* 0x000fe200078e00ff */
[----:B------:R-:W-:Y:S02]  /*1630*/  LEA.HI R130, R12, R55, RZ, 0x4 ;  /* 0x000000370c827211 */ /* 0x000fe400078f20ff */
[----:B------:R-:W-:Y:S01]  /*1640*/  SHF.R.S32.HI R207, RZ, 0x1f, R206 ;  /* 0x0000001fffcf7819 */ /* 0x000fe200000114ce */
[----:B------:R-:W-:Y:S01]  /*1650*/  @!P0 IMAD R6, R3, c[0x0][0x178], RZ ;  /* 0x00005e0003068a24 */ /* 0x000fe200078e02ff */
[----:B------:R-:W-:Y:S01]  /*1660*/  LEA.HI R82, R82, R79, RZ, 0x6 ;  /* 0x0000004f52527211 */ /* 0x000fe200078f30ff */
[----:B------:R-:W-:Y:S01]  /*1670*/  @!P0 IMAD.WIDE.U32 R16, R5, c[0x0][0x178], RZ ;  /* 0x00005e0005108a25 */ /* 0x000fe200078e00ff */
[----:B------:R-:W-:Y:S02]  /*1680*/  LEA.HI R12, R12, R55, RZ, 0x6 ;  /* 0x000000370c0c7211 */ /* 0x000fe400078f30ff */
[----:B------:R-:W-:Y:S01]  /*1690*/  SHF.R.S32.HI R82, RZ, 0x6, R82 ;  /* 0x00000006ff527819 */ /* 0x000fe20000011452 */
[----:B------:R-:W-:Y:S01]  /*16a0*/  IMAD.IADD R56, R55, 0x1, -R56 ;  /* 0x0000000137387824 */ /* 0x000fe200078e0a38 */
[----:B------:R-:W-:Y:S01]  /*16b0*/  SHF.L.U32 R12, R12, 0x3, RZ ;  /* 0x000000030c0c7819 */ /* 0x000fe200000006ff */
[----:B------:R-:W-:Y:S01]  /*16c0*/  @P0 IMAD.MOV.U32 R4, RZ, RZ, R8 ;  /* 0x000000ffff040224 */ /* 0x000fe200078e0008 */
[----:B------:R-:W-:Y:S01]  /*16d0*/  LOP3.LUT R8, R130, 0xfffffff0, RZ, 0xc0, !PT ;  /* 0xfffffff082087812 */ /* 0x000fe200078ec0ff */
[----:B------:R-:W-:Y:S01]  /*16e0*/  @!P0 IMAD R6, R5, c[0x0][0x17c], R6 ;  /* 0x00005f0005068a24 */ /* 0x000fe200078e0206 */
[----:B------:R-:W-:Y:S01]  /*16f0*/  IMNMX R82, RZ, R82, !PT ;  /* 0x00000052ff527217 */ /* 0x000fe20007800200 */
[----:B------:R-:W-:Y:S01]  /*1700*/  @!P0 IMAD.MOV.U32 R4, RZ, RZ, R16 ;  /* 0x000000ffff048224 */ /* 0x000fe200078e0010 */
[----:B------:R-:W-:Y:S01]  /*1710*/  SHF.L.U64.HI R53, R146, R109, c[0x0][0x19c] ;  /* 0x0000670092357619 */ /* 0x000fe2000001026d */
[----:B------:R-:W-:Y:S01]  /*1720*/  IMAD.SHL.U32 R18, R56, 0x8, RZ ;  /* 0x0000000838127824 */ /* 0x000fe200078e00ff */
[----:B------:R-:W-:Y:S01]  /*1730*/  ISETP.GT.AND P2, PT, R133, R82, PT ;  /* 0x000000528500720c */ /* 0x000fe20003f44270 */
[----:B------:R-:W-:Y:S01]  /*1740*/  @P0 IMAD R9, R205, c[0x0][0x194], R9 ;  /* 0x00006500cd090a24 */ /* 0x000fe200078e0209 */
[----:B------:R-:W-:Y:S01]  /*1750*/  @!P0 IADD3 R9, R17, R6, RZ ;  /* 0x0000000611098210 */ /* 0x000fe20007ffe0ff */
[----:B------:R-:W-:Y:S01]  /*1760*/  IMAD.WIDE R14, R15, 0x40, R206 ;  /* 0x000000400f0e7825 */ /* 0x000fe200078e02ce */
[----:B------:R-:W-:-:S02]  /*1770*/  SHF.R.S32.HI R19, RZ, 0x1f, R18 ;  /* 0x0000001fff137819 */ /* 0x000fc40000011412 */
[C---:B------:R-:W-:Y:S01]  /*1780*/  IADD3 R22, P1, R18.reuse, R4, RZ ;  /* 0x0000000412167210 */ /* 0x040fe20007f3e0ff */
[----:B------:R-:W-:Y:S01]  /*1790*/  IMAD R17, R119, c[0x0][0x1b8], RZ ;  /* 0x00006e0077117a24 */ /* 0x000fe200078e02ff */
[----:B------:R-:W-:Y:S01]  /*17a0*/  IADD3 R20, P0, R18, R20, RZ ;  /* 0x0000001412147210 */ /* 0x000fe20007f1e0ff */
[C---:B------:R-:W-:Y:S01]  /*17b0*/  IMAD.SHL.U32 R131, R206.reuse, 0x40, RZ ;  /* 0x00000040ce837824 */ /* 0x040fe200078e00ff */
[----:B------:R-:W-:Y:S01]  /*17c0*/  SHF.R.S32.HI R127, RZ, 0x1, R128 ;  /* 0x00000001ff7f7819 */ /* 0x000fe20000011480 */
[C---:B------:R-:W-:Y:S01]  /*17d0*/  IMAD.X R23, R19.reuse, 0x1, R9, P1 ;  /* 0x0000000113177824 */ /* 0x040fe200008e0609 */
[----:B------:R-:W-:Y:S01]  /*17e0*/  IADD3.X R21, R19, R21, RZ, P0, !PT ;  /* 0x0000001513157210 */ /* 0x000fe200007fe4ff */
[----:B------:R-:W-:Y:S01]  /*17f0*/  IMAD R9, R15, c[0x0][0x190], RZ ;  /* 0x000064000f097a24 */ /* 0x000fe200078e02ff */
[----:B------:R-:W-:Y:S01]  /*1800*/  IADD3 R11, P0, R206, R11, RZ ;  /* 0x0000000bce0b7210 */ /* 0x000fe20007f1e0ff */
[----:B------:R-:W-:Y:S01]  /*1810*/  IMAD R16, R2, c[0x0][0x1bc], R17 ;  /* 0x00006f0002107a24 */ /* 0x000fe200078e0211 */
[----:B------:R-:W-:Y:S01]  /*1820*/  IADD3 R136, P1, R18, R0, RZ ;  /* 0x0000000012887210 */ /* 0x000fe20007f3e0ff */
[----:B------:R-:W-:Y:S01]  /*1830*/  IMAD R9, R14, c[0x0][0x194], R9 ;  /* 0x000065000e097a24 */ /* 0x000fe200078e0209 */
[----:B------:R-:W-:Y:S01]  /*1840*/  IADD3.X R4, R207, R13, RZ, P0, !PT ;  /* 0x0000000dcf047210 */ /* 0x000fe200007fe4ff */
[----:B------:R-:W-:Y:S01]  /*1850*/  IMAD.WIDE.U32 R20, R2, c[0x0][0x1b8], R20 ;  /* 0x00006e0002147a25 */ /* 0x000fe200078e0014 */
[----:B------:R-:W-:-:S02]  /*1860*/  LOP3.LUT R131, R131, 0x1c0, RZ, 0xc0, !PT ;  /* 0x000001c083837812 */ /* 0x000fc400078ec0ff */
[----:B------:R-:W-:Y:S01]  /*1870*/  MOV R0, c[0x0][0x1a0] ;  /* 0x0000680000007a02 */ /* 0x000fe20000000f00 */
[----:B------:R-:W-:Y:S01]  /*1880*/  IMAD.WIDE.U32 R14, R14, c[0x0][0x190], R22 ;  /* 0x000064000e0e7a25 */ /* 0x000fe200078e0016 */
[----:B------:R-:W-:Y:S02]  /*1890*/  LOP3.LUT R6, R131, 0x38, R18, 0xf8, !PT ;  /* 0x0000003883067812 */ /* 0x000fe400078ef812 */
[----:B------:R-:W-:Y:S01]  /*18a0*/  SHF.R.U32.HI R131, RZ, 0x3, R131 ;  /* 0x00000003ff837819 */ /* 0x000fe20000011683 */
[----:B------:R-:W-:Y:S01]  /*18b0*/  IMAD.IADD R17, R21, 0x1, R16 ;  /* 0x0000000115117824 */ /* 0x000fe200078e0210 */
[----:B------:R-:W-:Y:S01]  /*18c0*/  SHF.L.U64.HI R124, R0, R109, c[0x0][0x1a4] ;  /* 0x00006900007c7619 */ /* 0x000fe2000001026d */
[----:B------:R-:W-:Y:S01]  /*18d0*/  IMAD.IADD R15, R15, 0x1, R9 ;  /* 0x000000010f0f7824 */ /* 0x000fe200078e0209 */
[----:B------:R-:W-:Y:S01]  /*18e0*/  LOP3.LUT R131, R6, R131, RZ, 0x3c, !PT ;  /* 0x0000008306837212 */ /* 0x000fe200078e3cff */
[----:B------:R-:W-:Y:S01]  /*18f0*/  IMAD.MOV.U32 R16, RZ, RZ, R20 ;  /* 0x000000ffff107224 */ /* 0x000fe200078e0014 */
[----:B------:R-:W-:Y:S01]  /*1900*/  SHF.R.S32.HI R6, RZ, 0x1f, R138 ;  /* 0x0000001fff067819 */ /* 0x000fe2000001148a */
[----:B------:R-:W-:Y:S01]  /*1910*/  IMAD R4, R4, c[0x0][0x1a0], RZ ;  /* 0x0000680004047a24 */ /* 0x000fe200078e02ff */
[----:B------:R-:W-:Y:S01]  /*1920*/  LOP3.LUT R131, R131, 0xfffffe00, R12, 0xf8, !PT ;  /* 0xfffffe0083837812 */ /* 0x000fe200078ef80c */
[----:B------:R-:W-:-:S02]  /*1930*/  IMAD R9, R207, c[0x0][0x198], RZ ;  /* 0x00006600cf097a24 */ /* 0x000fc400078e02ff */
[----:B------:R-:W-:Y:S02]  /*1940*/  IMAD.X R137, R19, 0x1, R7, P1 ;  /* 0x0000000113897824 */ /* 0x000fe400008e0607 */
[----:B------:R-:W-:Y:S02]  /*1950*/  IMAD.IADD R8, R55, 0x1, -R8 ;  /* 0x0000000137087824 */ /* 0x000fe400078e0a08 */
[C---:B------:R-:W-:Y:S02]  /*1960*/  IMAD R4, R11.reuse, c[0x0][0x1a4], R4 ;  /* 0x000069000b047a24 */ /* 0x040fe400078e0204 */
[----:B------:R-:W-:Y:S01]  /*1970*/  IMAD.WIDE.U32 R16, R11, c[0x0][0x1a0], R16 ;  /* 0x000068000b107a25 */ /* 0x000fe200078e0010 */
[----:B------:R-:W-:-:S03]  /*1980*/  SHF.R.S32.HI R13, RZ, 0x1f, R8 ;  /* 0x0000001fff0d7819 */ /* 0x000fc60000011408 */
[C---:B------:R-:W-:Y:S01]  /*1990*/  IMAD R7, R206.reuse, c[0x0][0x19c], R9 ;  /* 0x00006700ce077a24 */ /* 0x040fe200078e0209 */
[----:B------:R-:W-:Y:S01]  /*19a0*/  IADD3 R87, R17, R4, RZ ;  /* 0x0000000411577210 */ /* 0x000fe20007ffe0ff */
[----:B------:R-:W-:Y:S01]  /*19b0*/  IMAD.WIDE.U32 R136, R206, c[0x0][0x198], R136 ;  /* 0x00006600ce887a25 */ /* 0x000fe200078e0088 */
[----:B------:R-:W-:Y:S02]  /*19c0*/  LEA.HI R58, R13, R8, RZ, 0x3 ;  /* 0x000000080d3a7211 */ /* 0x000fe400078f18ff */
[----:B------:R-:W-:Y:S01]  /*19d0*/  LEA R86, P0, R16, c[0x0][0x170], 0x1 ;  /* 0x00005c0010567a11 */ /* 0x000fe200078008ff */
[----:B------:R-:W-:Y:S01]  /*19e0*/  IMAD R141, R6, c[0x0][0x1a8], RZ ;  /* 0x00006a00068d7a24 */ /* 0x000fe200078e02ff */
[----:B------:R-:W-:Y:S01]  /*19f0*/  IADD3 R52, R137, R7, RZ ;  /* 0x0000000789347210 */ /* 0x000fe20007ffe0ff */
[----:B------:R-:W-:Y:S01]  /*1a00*/  IMAD.SHL.U32 R54, R146, 0x10, RZ ;  /* 0x0000001092367824 */ /* 0x000fe200078e00ff */
[----:B------:R-:W-:Y:S01]  /*1a10*/  SHF.L.U64.HI R87, R16, 0x1, R87 ;  /* 0x0000000110577819 */ /* 0x000fe20000010257 */
[----:B------:R-:W-:Y:S01]  /*1a20*/  IMAD R141, R138, c[0x0][0x1ac], R141 ;  /* 0x00006b008a8d7a24 */ /* 0x000fe200078e028d */
[----:B------:R-:W-:Y:S01]  /*1a30*/  LEA R84, P1, R136, c[0x0][0x168], 0x1 ;  /* 0x00005a0088547a11 */ /* 0x000fe200078208ff */
[----:B------:R-:W-:Y:S01]  /*1a40*/  IMAD.WIDE.U32 R138, R138, c[0x0][0x1a8], R14 ;  /* 0x00006a008a8a7a25 */ /* 0x000fe200078e000e */
[----:B------:R-:W-:-:S02]  /*1a50*/  SHF.L.U64.HI R83, R136, 0x1, R52 ;  /* 0x0000000188537819 */ /* 0x000fc40000010234 */
[----:B------:R-:W-:Y:S01]  /*1a60*/  LOP3.LUT R129, R58, 0xfffffff8, RZ, 0xc0, !PT ;  /* 0xfffffff83a817812 */ /* 0x000fe200078ec0ff */
[----:B------:R-:W-:Y:S01]  /*1a70*/  IMAD.SHL.U32 R125, R0, 0x10, RZ ;  /* 0x00000010007d7824 */ /* 0x000fe200078e00ff */
[----:B------:R-:W-:Y:S01]  /*1a80*/  IADD3.X R83, R83, c[0x0][0x16c], RZ, P1, !PT ;  /* 0x00005b0053537a10 */ /* 0x000fe20000ffe4ff */
[----:B------:R-:W-:Y:S01]  /*1a90*/  IMAD.SHL.U32 R126, R56, 0x4, RZ ;  /* 0x00000004387e7824 */ /* 0x000fe200078e00ff */
[----:B------:R-:W-:Y:S01]  /*1aa0*/  IADD3.X R87, R87, c[0x0][0x174], RZ, P0, !PT ;  /* 0x00005d0057577a10 */ /* 0x000fe200007fe4ff */
[----:B------:R-:W-:Y:S01]  /*1ab0*/  IMAD.IADD R129, R8, 0x1, -R129 ;  /* 0x0000000108817824 */ /* 0x000fe200078e0a81 */
[----:B------:R-:W-:Y:S01]  /*1ac0*/  MOV R200, R84 ;  /* 0x0000005400c87202 */ /* 0x000fe20000000f00 */
[----:B------:R-:W-:Y:S01]  /*1ad0*/  IMAD.IADD R141, R139, 0x1, R141 ;  /* 0x000000018b8d7824 */ /* 0x000fe200078e028d */
[----:B------:R-:W-:Y:S01]  /*1ae0*/  MOV R202, R86 ;  /* 0x0000005600ca7202 */ /* 0x000fe20000000f00 */
[----:B------:R-:W-:Y:S02]  /*1af0*/  IMAD.MOV.U32 R199, RZ, RZ, R83 ;  /* 0x000000ffffc77224 */ /* 0x000fe400078e0053 */
[----:B------:R-:W-:-:S02]  /*1b00*/  IMAD.MOV.U32 R203, RZ, RZ, R87 ;  /* 0x000000ffffcb7224 */ /* 0x000fc400078e0057 */
[----:B------:R-:W-:Y:S01]  /*1b10*/  @!P5 IMAD.MOV.U32 R10, RZ, RZ, RZ ;  /* 0x000000ffff0ad224 */ /* 0x000fe200078e00ff */
[----:B------:R-:W-:Y:S05]  /*1b20*/  @!P2 BRA `(.L_x_3512) ;  /* 0x000088900000a947 */ /* 0x000fea0003800000 */
[----:B-1----:R-:W-:Y:S01]  /*1b30*/  LEA R9, R133, 0xffffffc0, 0x6 ;  /* 0xffffffc085097811 */ /* 0x002fe200078e30ff */
[C---:B------:R-:W-:Y:S01]  /*1b40*/  IMAD R4, R3.reuse, c[0x0][0x280], RZ ;  /* 0x0000a00003047a24 */ /* 0x040fe200078e02ff */
[----:B------:R-:W-:Y:S01]  /*1b50*/  SHF.R.S32.HI R8, RZ, 0x1f, R79 ;  /* 0x0000001fff087819 */ /* 0x000fe2000001144f */
[----:B------:R-:W-:Y:S01]  /*1b60*/  IMAD R3, R3, c[0x0][0x278], RZ ;  /* 0x00009e0003037a24 */ /* 0x000fe200078e02ff */
[----:B------:R-:W-:Y:S01]  /*1b70*/  SHF.R.S32.HI R7, RZ, 0x1f, R9 ;  /* 0x0000001fff077819 */ /* 0x000fe20000011409 */
[----:B------:R-:W-:Y:S01]  /*1b80*/  IMAD R4, R5, c[0x0][0x284], R4 ;  /* 0x0000a10005047a24 */ /* 0x000fe200078e0204 */
[----:B------:R-:W-:Y:S01]  /*1b90*/  IADD3 R6, P1, P0, R9, R206, -R79 ;  /* 0x000000ce09067210 */ /* 0x000fe2000783e84f */
[----:B------:R-:W-:Y:S01]  /*1ba0*/  IMAD.WIDE.U32 R16, R5, c[0x0][0x280], R18 ;  /* 0x0000a00005107a25 */ /* 0x000fe200078e0012 */
[----:B------:R-:W-:Y:S01]  /*1bb0*/  IADD3 R99, P2, R54, R54, RZ ;  /* 0x0000003636637210 */ /* 0x000fe20007f5e0ff */
[----:B------:R-:W-:Y:S01]  /*1bc0*/  UMOV UR9, 0x20 ;  /* 0x0000002000097882 */ /* 0x000fe20000000000 */
[----:B------:R-:W-:Y:S01]  /*1bd0*/  IADD3.X R7, R7, R207, ~R8, P1, P0 ;  /* 0x000000cf07077210 */ /* 0x000fe20000fe0c08 */
[C---:B------:R-:W-:Y:S01]  /*1be0*/  IMAD.WIDE.U32 R12, R5.reuse, c[0x0][0x278], R18 ;  /* 0x00009e00050c7a25 */ /* 0x040fe200078e0012 */
[----:B------:R-:W-:Y:S01]  /*1bf0*/  ULDC.64 UR4, c[0x0][0x1a0] ;  /* 0x0000680000047ab9 */ /* 0x000fe20000000a00 */
[C---:B------:R-:W-:Y:S01]  /*1c00*/  IADD3 R61, R206.reuse, 0x10, RZ ;  /* 0x00000010ce3d7810 */ /* 0x040fe20007ffe0ff */
[----:B------:R-:W-:Y:S01]  /*1c10*/  UIMAD UR8, UR9, UR5, URZ ;  /* 0x00000005090872a4 */ /* 0x000fe2000f8e023f */
[----:B------:R-:W-:Y:S01]  /*1c20*/  IMAD R3, R5, c[0x0][0x27c], R3 ;  /* 0x00009f0005037a24 */ /* 0x000fe200078e0203 */
[----:B------:R-:W-:Y:S01]  /*1c30*/  ULDC UR10, c[0x0][0x19c] ;  /* 0x00006700000a7ab9 */ /* 0x000fe20000000800 */
[----:B------:R-:W-:Y:S01]  /*1c40*/  IMAD.IADD R17, R17, 0x1, R4 ;  /* 0x0000000111117824 */ /* 0x000fe200078e0204 */
[----:B------:R-:W-:Y:S01]  /*1c50*/  UIMAD UR10, UR9, UR10, URZ ;  /* 0x0000000a090a72a4 */ /* 0x000fe2000f8e023f */
[----:B------:R-:W-:Y:S01]  /*1c60*/  IMAD.IADD R13, R13, 0x1, R3 ;  /* 0x000000010d0d7824 */ /* 0x000fe200078e0203 */
[C---:B------:R-:W-:Y:S01]  /*1c70*/  IADD3 R60, R206.reuse, 0x20, RZ ;  /* 0x00000020ce3c7810 */ /* 0x040fe20007ffe0ff */
[C---:B------:R-:W-:Y:S01]  /*1c80*/  IMAD R5, R7.reuse, c[0x0][0x290], RZ ;  /* 0x0000a40007057a24 */ /* 0x040fe200078e02ff */
[----:B------:R-:W-:Y:S01]  /*1c90*/  IADD3 R59, R206, 0x30, RZ ;  /* 0x00000030ce3b7810 */ /* 0x000fe20007ffe0ff */
[----:B------:R-:W-:-:S02]  /*1ca0*/  IMAD R3, R7, c[0x0][0x288], RZ ;  /* 0x0000a20007037a24 */ /* 0x000fc400078e02ff */
[----:B------:R-:W-:-:S04]  /*1cb0*/  IMAD.WIDE.U32 R16, R6, c[0x0][0x290], R16 ;  /* 0x0000a40006107a25 */ /* 0x000fc800078e0010 */
[C---:B------:R-:W-:Y:S02]  /*1cc0*/  IMAD R4, R6.reuse, c[0x0][0x294], R5 ;  /* 0x0000a50006047a24 */ /* 0x040fe400078e0205 */
[----:B------:R-:W-:-:S04]  /*1cd0*/  IMAD.WIDE.U32 R12, R6, c[0x0][0x288], R12 ;  /* 0x0000a200060c7a25 */ /* 0x000fc800078e000c */
[----:B------:R-:W-:Y:S02]  /*1ce0*/  IMAD R6, R6, c[0x0][0x28c], R3 ;  /* 0x0000a30006067a24 */ /* 0x000fe400078e0203 */
[----:B------:R-:W-:Y:S02]  /*1cf0*/  IMAD.IADD R10, R9, 0x1, R10 ;  /* 0x00000001090a7824 */ /* 0x000fe400078e020a */
[----:B------:R-:W-:Y:S02]  /*1d00*/  IMAD R3, R206, R127, R126 ;  /* 0x0000007fce037224 */ /* 0x000fe400078e027e */
[----:B------:R-:W-:-:S04]  /*1d10*/  IMAD.WIDE.U32 R14, R0, 0x20, RZ ;  /* 0x00000020000e7825 */ /* 0x000fc800078e00ff */
[----:B------:R-:W-:Y:S01]  /*1d20*/  IMAD.IADD R5, R17, 0x1, R4 ;  /* 0x0000000111057824 */ /* 0x000fe200078e0204 */
[----:B------:R-:W-:Y:S01]  /*1d30*/  IADD3 R114, R15, UR8, RZ ;  /* 0x000000080f727c10 */ /* 0x000fe2000fffe0ff */
[----:B------:R-:W-:Y:S01]  /*1d40*/  IMAD R122, R127, R10, RZ ;  /* 0x0000000a7f7a7224 */ /* 0x000fe200078e02ff */
[----:B------:R-:W-:Y:S01]  /*1d50*/  UMOV UR8, 0x60 ;  /* 0x0000006000087882 */ /* 0x000fe20000000000 */
[----:B------:R-:W-:Y:S01]  /*1d60*/  IMAD.IADD R7, R13, 0x1, R6 ;  /* 0x000000010d077824 */ /* 0x000fe200078e0206 */
[----:B------:R-:W-:Y:S01]  /*1d70*/  UIMAD UR11, UR8, UR5, URZ ;  /* 0x00000005080b72a4 */ /* 0x000fe2000f8e023f */
[----:B------:R-:W-:Y:S01]  /*1d80*/  IMAD.MOV.U32 R4, RZ, RZ, R16 ;  /* 0x000000ffff047224 */ /* 0x000fe200078e0010 */
[----:B------:R-:W-:Y:S01]  /*1d90*/  SHF.R.S32.HI R123, RZ, 0x1f, R122 ;  /* 0x0000001fff7b7819 */ /* 0x000fe2000001147a */
[----:B------:R-:W-:Y:S01]  /*1da0*/  IMAD R117, R119, c[0x0][0x2a0], RZ ;  /* 0x0000a80077757a24 */ /* 0x000fe200078e02ff */
[----:B------:R-:W-:Y:S01]  /*1db0*/  IADD3 R44, P1, R122, R3, RZ ;  /* 0x000000037a2c7210 */ /* 0x000fe20007f3e0ff */
[----:B------:R-:W-:Y:S01]  /*1dc0*/  IMAD.IADD R0, R126, 0x1, R3 ;  /* 0x000000017e007824 */ /* 0x000fe200078e0203 */
[----:B------:R-:W-:Y:S01]  /*1dd0*/  ULDC UR5, c[0x0][0x294] ;  /* 0x0000a50000057ab9 */ /* 0x000fe20000000800 */
[----:B------:R-:W-:Y:S01]  /*1de0*/  IMAD.MOV.U32 R6, RZ, RZ, R12 ;  /* 0x000000ffff067224 */ /* 0x000fe200078e000c */
[-C--:B------:R-:W-:Y:S01]  /*1df0*/  LEA.HI.X.SX32 R3, R3, R123.reuse, 0x1, P1 ;  /* 0x0000007b03037211 */ /* 0x080fe200008f0eff */
[----:B------:R-:W-:Y:S01]  /*1e00*/  IMAD R119, R119, c[0x0][0x298], RZ ;  /* 0x0000a60077777a24 */ /* 0x000fe200078e02ff */
[----:B------:R-:W-:Y:S01]  /*1e10*/  IADD3 R122, P0, R122, R0, RZ ;  /* 0x000000007a7a7210 */ /* 0x000fe20007f1e0ff */
[C---:B------:R-:W-:Y:S01]  /*1e20*/  IMAD R117, R2.reuse, c[0x0][0x2a4], R117 ;  /* 0x0000a90002757a24 */ /* 0x040fe200078e0275 */
[----:B------:R-:W-:Y:S01]  /*1e30*/  UIMAD UR5, UR8, UR5, URZ ;  /* 0x00000005080572a4 */ /* 0x000fe2000f8e023f */
[----:B------:R-:W-:Y:S01]  /*1e40*/  IMAD.WIDE.U32 R4, R2, c[0x0][0x2a0], R4 ;  /* 0x0000a80002047a25 */ /* 0x000fe200078e0004 */
[----:B------:R-:W-:Y:S01]  /*1e50*/  LEA.HI.X.SX32 R123, R0, R123, 0x1, P0 ;  /* 0x0000007b007b7211 */ /* 0x000fe200000f0eff */
[----:B------:R-:W-:Y:S01]  /*1e60*/  UIMAD.WIDE.U32 UR12, UR8, UR4, URZ ;  /* 0x00000004080c72a5 */ /* 0x000fe2000f8e003f */
[----:B------:R-:W-:Y:S01]  /*1e70*/  SHF.L.U64.HI R0, R44, 0x1, R3 ;  /* 0x000000012c007819 */ /* 0x000fe20000010203 */
[----:B------:R-:W-:Y:S01]  /*1e80*/  IMAD R119, R2, c[0x0][0x29c], R119 ;  /* 0x0000a70002777a24 */ /* 0x000fe200078e0277 */
[----:B------:R-:W-:Y:S01]  /*1e90*/  LEA R116, P1, R4, c[0x0][0x270], 0x1 ;  /* 0x00009c0004747a11 */ /* 0x000fe200078208ff */
[----:B------:R-:W-:Y:S01]  /*1ea0*/  IMAD.WIDE.U32 R6, R2, c[0x0][0x298], R6 ;  /* 0x0000a60002067a25 */ /* 0x000fe200078e0006 */
[C---:B------:R-:W-:Y:S01]  /*1eb0*/  SHF.L.U64.HI R123, R122.reuse, 0x1, R123 ;  /* 0x000000017a7b7819 */ /* 0x040fe2000001027b */
[----:B------:R-:W-:Y:S01]  /*1ec0*/  ULDC UR4, c[0x0][0x230] ;  /* 0x00008c0000047ab9 */ /* 0x000fe20000000800 */
[----:B------:R-:W-:Y:S01]  /*1ed0*/  SHF.L.U32 R122, R122, 0x1, RZ ;  /* 0x000000017a7a7819 */ /* 0x000fe200000006ff */
[----:B------:R-:W-:Y:S01]  /*1ee0*/  IMAD.IADD R117, R5, 0x1, R117 ;  /* 0x0000000105757824 */ /* 0x000fe200078e0275 */
[----:B------:R-:W-:Y:S01]  /*1ef0*/  IADD3 R119, R7, R119, RZ ;  /* 0x0000007707777210 */ /* 0x000fe20007ffe0ff */
[----:B------:R-:W-:Y:S01]  /*1f00*/  IMAD.MOV.U32 R91, RZ, RZ, c[0x0][0x288] ;  /* 0x0000a200ff5b7624 */ /* 0x000fe200078e00ff */
[----:B------:R-:W-:Y:S01]  /*1f10*/  LEA R118, P0, R6, c[0x0][0x268], 0x1 ;  /* 0x00009a0006767a11 */ /* 0x000fe200078008ff */
[----:B------:R-:W-:Y:S01]  /*1f20*/  IMAD.X R100, R53, 0x1, R53, P2 ;  /* 0x0000000135647824 */ /* 0x000fe200010e0635 */
[----:B------:R-:W-:Y:S01]  /*1f30*/  LEA.HI.X R117, R4, c[0x0][0x274], R117, 0x1, P1 ;  /* 0x00009d0004757a11 */ /* 0x000fe200008f0c75 */
[----:B------:R-:W-:Y:S01]  /*1f40*/  IMAD.SHL.U32 R89, R91, 0x10, RZ ;  /* 0x000000105b597824 */ /* 0x000fe200078e00ff */
[----:B------:R-:W-:Y:S01]  /*1f50*/  LEA.HI.X R119, R6, c[0x0][0x26c], R119, 0x1, P0 ;  /* 0x00009b0006777a11 */ /* 0x000fe200000f0c77 */
[----:B------:R-:W-:Y:S01]  /*1f60*/  IMAD.SHL.U32 R80, R127, 0x10, RZ ;  /* 0x000000107f507824 */ /* 0x000fe200078e00ff */
[C---:B------:R-:W-:Y:S01]  /*1f70*/  IADD3 R95, P1, R99.reuse, 0x40, RZ ;  /* 0x00000040635f7810 */ /* 0x040fe20007f3e0ff */
[----:B------:R-:W-:Y:S01]  /*1f80*/  IMAD.MOV.U32 R144, RZ, RZ, c[0x0][0x290] ;  /* 0x0000a400ff907624 */ /* 0x000fe200078e00ff */
[----:B------:R-:W-:Y:S01]  /*1f90*/  IADD3 R99, P0, R99, 0x80, RZ ;  /* 0x0000008063637810 */ /* 0x000fe20007f1e0ff */
[----:B------:R-:W-:Y:S01]  /*1fa0*/  IMAD.MOV.U32 R90, RZ, RZ, 0x5 ;  /* 0x00000005ff5a7424 */ /* 0x000fe200078e00ff */
[----:B------:R-:W-:Y:S01]  /*1fb0*/  SHF.L.U64.HI R88, R91, R109, c[0x0][0x28c] ;  /* 0x0000a3005b587619 */ /* 0x000fe2000001026d */
[--C-:B------:R-:W-:Y:S01]  /*1fc0*/  IMAD.X R96, RZ, RZ, R100.reuse, P1 ;  /* 0x000000ffff607224 */ /* 0x100fe200008e0664 */
[----:B------:R-:W-:Y:S01]  /*1fd0*/  IADD3 R98, P5, R89, R89, RZ ;  /* 0x0000005959627210 */ /* 0x000fe20007fbe0ff */
[----:B------:R-:W-:Y:S01]  /*1fe0*/  IMAD.X R100, RZ, RZ, R100, P0 ;  /* 0x000000ffff647224 */ /* 0x000fe200000e0664 */
[----:B------:R-:W-:Y:S01]  /*1ff0*/  IADD3 R107, P0, R54, R99, RZ ;  /* 0x00000063366b7210 */ /* 0x000fe20007f1e0ff */
[----:B------:R-:W-:Y:S01]  /*2000*/  IMAD.SHL.U32 R44, R44, 0x2, RZ ;  /* 0x000000022c2c7824 */ /* 0x000fe200078e00ff */
[----:B------:R-:W-:Y:S01]  /*2010*/  IADD3 R75, R80, 0x40, RZ ;  /* 0x00000040504b7810 */ /* 0x000fe20007ffe0ff */
[----:B------:R-:W-:Y:S01]  /*2020*/  IMAD.X R97, R88, 0x1, R88, P5 ;  /* 0x0000000158617824 */ /* 0x000fe200028e0658 */
[----:B------:R-:W-:Y:S01]  /*2030*/  IADD3 R71, R80, 0x80, RZ ;  /* 0x0000008050477810 */ /* 0x000fe20007ffe0ff */
[C---:B------:R-:W-:Y:S01]  /*2040*/  IMAD.X R108, R53.reuse, 0x1, R100, P0 ;  /* 0x00000001356c7824 */ /* 0x040fe200000e0664 */
[----:B------:R-:W-:Y:S01]  /*2050*/  IADD3 R94, P4, R98, 0x40, RZ ;  /* 0x00000040625e7810 */ /* 0x000fe20007f9e0ff */
[----:B------:R-:W-:Y:S01]  /*2060*/  IMAD.SHL.U32 R112, R144, 0x20, RZ ;  /* 0x0000002090707824 */ /* 0x000fe200078e00ff */
[----:B------:R-:W-:Y:S01]  /*2070*/  IADD3 R103, P1, R54, R95, RZ ;  /* 0x0000005f36677210 */ /* 0x000fe20007f3e0ff */
[C---:B------:R-:W-:Y:S01]  /*2080*/  IMAD.IADD R67, R80.reuse, 0x1, R71 ;  /* 0x0000000150437824 */ /* 0x040fe200078e0247 */
[----:B------:R-:W-:Y:S01]  /*2090*/  IADD3 R69, R80, R75, RZ ;  /* 0x0000004b50457210 */ /* 0x000fe20007ffe0ff */
[----:B------:R-:W-:Y:S01]  /*20a0*/  IMAD.X R93, RZ, RZ, R97, P4 ;  /* 0x000000ffff5d7224 */ /* 0x000fe200020e0661 */
[----:B------:R-:W-:Y:S01]  /*20b0*/  IADD3 R98, P2, R98, 0x80, RZ ;  /* 0x0000008062627810 */ /* 0x000fe20007f5e0ff */
[----:B------:R-:W-:Y:S01]  /*20c0*/  IMAD.SHL.U32 R110, R144, 0x10, RZ ;  /* 0x00000010906e7824 */ /* 0x000fe200078e00ff */
[----:B------:R-:W-:Y:S01]  /*20d0*/  IADD3 R102, P0, R94, R89, RZ ;  /* 0x000000595e667210 */ /* 0x000fe20007f1e0ff */
[----:B------:R-:W-:Y:S01]  /*20e0*/  IMAD.X R104, R53, 0x1, R96, P1 ;  /* 0x0000000135687824 */ /* 0x000fe200008e0660 */
[----:B------:R-:W-:Y:S01]  /*20f0*/  SHF.L.U64.HI R109, R144, R109, c[0x0][0x294] ;  /* 0x0000a500906d7619 */ /* 0x000fe2000001026d */
[----:B------:R-:W-:Y:S01]  /*2100*/  IMAD.WIDE.U32 R146, R146, 0x20, RZ ;  /* 0x0000002092927825 */ /* 0x000fe200078e00ff */
[-C--:B------:R-:W-:Y:S01]  /*2110*/  SHF.L.U64.HI R111, R144, R90.reuse, c[0x0][0x294] ;  /* 0x0000a500906f7619 */ /* 0x080fe2000001025a */
[----:B------:R-:W-:Y:S01]  /*2120*/  UIADD3 UR11, UR13, UR11, URZ ;  /* 0x0000000b0d0b7290 */ /* 0x000fe2000fffe03f */
[----:B------:R-:W-:Y:S01]  /*2130*/  IADD3 R106, P5, R98, R89, RZ ;  /* 0x00000059626a7210 */ /* 0x000fe20007fbe0ff */
[C---:B------:R-:W-:Y:S01]  /*2140*/  IMAD.SHL.U32 R77, R127.reuse, 0x20, RZ ;  /* 0x000000207f4d7824 */ /* 0x040fe200078e00ff */
[----:B------:R-:W-:Y:S01]  /*2150*/  IADD3 R120, P4, R122, c[0x0][0x2b0], RZ ;  /* 0x0000ac007a787a10 */ /* 0x000fe20007f9e0ff */
[----:B------:R-:W-:Y:S01]  /*2160*/  IMAD R73, R127, 0x30, RZ ;  /* 0x000000307f497824 */ /* 0x000fe200078e02ff */
[----:B------:R-:W-:Y:S01]  /*2170*/  IADD3 R20, P1, R44, c[0x0][0x2b0], RZ ;  /* 0x0000ac002c147a10 */ /* 0x000fe20007f3e0ff */
[----:B------:R-:W-:Y:S01]  /*2180*/  IMAD.WIDE.U32 R144, R144, 0x60, RZ ;  /* 0x0000006090907825 */ /* 0x000fe200078e00ff */
[----:B------:R-:W-:Y:S01]  /*2190*/  SHF.L.U64.HI R114, R14, 0x1, R114 ;  /* 0x000000010e727819 */ /* 0x000fe20000010272 */
[----:B------:R-:W-:Y:S01]  /*21a0*/  ULDC.U8 UR8, c[0x0][0x313] ;  /* 0x0000c4c000087ab9 */ /* 0x000fe20000000000 */
[----:B------:R-:W-:Y:S01]  /*21b0*/  SHF.L.U64.HI R90, R91, R90, c[0x0][0x28c] ;  /* 0x0000a3005b5a7619 */ /* 0x000fe2000001025a */
[----:B------:R-:W-:Y:S01]  /*21c0*/  IMAD.IADD R65, R80, 0x1, R69 ;  /* 0x0000000150417824 */ /* 0x000fe200078e0245 */
[----:B------:R-:W-:Y:S01]  /*21d0*/  SHF.L.U64.HI R111, R112, 0x1, R111 ;  /* 0x00000001706f7819 */ /* 0x000fe2000001026f */
[----:B------:R-:W-:Y:S01]  /*21e0*/  IMAD.IADD R63, R80, 0x1, R67 ;  /* 0x00000001503f7824 */ /* 0x000fe200078e0243 */
[----:B------:R-:W-:Y:S01]  /*21f0*/  SHF.L.U64.HI R109, R110, 0x1, R109 ;  /* 0x000000016e6d7819 */ /* 0x000fe2000001026d */
[----:B------:R-:W-:Y:S01]  /*2200*/  IMAD.X R97, RZ, RZ, R97, P2 ;  /* 0x000000ffff617224 */ /* 0x000fe200010e0661 */
[----:B------:R-:W-:Y:S01]  /*2210*/  IADD3 R122, P2, R122, c[0x0][0x2a8], RZ ;  /* 0x0000aa007a7a7a10 */ /* 0x000fe20007f5e0ff */
[----:B------:R-:W-:Y:S01]  /*2220*/  IMAD.X R101, R93, 0x1, R88, P0 ;  /* 0x000000015d657824 */ /* 0x000fe200000e0658 */
[----:B------:R-:W-:Y:S01]  /*2230*/  IADD3 R44, P0, R44, c[0x0][0x2a8], RZ ;  /* 0x0000aa002c2c7a10 */ /* 0x000fe20007f1e0ff */
[----:B------:R-:W-:Y:S01]  /*2240*/  IMAD.MOV.U32 R81, RZ, RZ, c[0x0][0x290] ;  /* 0x0000a400ff517624 */ /* 0x000fe200078e00ff */
[----:B------:R-:W-:Y:S01]  /*2250*/  IADD3.X R121, R123, c[0x0][0x2b4], RZ, P4, !PT ;  /* 0x0000ad007b797a10 */ /* 0x000fe200027fe4ff */
[----:B------:R-:W-:Y:S01]  /*2260*/  IMAD.SHL.U32 R113, R14, 0x2, RZ ;  /* 0x000000020e717824 */ /* 0x000fe200078e00ff */
[C---:B------:R-:W-:Y:S01]  /*2270*/  IADD3 R15, R18.reuse, 0x40, RZ ;  /* 0x00000040120f7810 */ /* 0x040fe20007ffe0ff */
[----:B------:R-:W-:Y:S01]  /*2280*/  IMAD.MOV.U32 R13, RZ, RZ, R133 ;  /* 0x000000ffff0d7224 */ /* 0x000fe200078e0085 */
[----:B------:R-:W-:Y:S01]  /*2290*/  IADD3 R14, R18, 0x80, RZ ;  /* 0x00000080120e7810 */ /* 0x000fe20007ffe0ff */
[----:B------:R-:W-:Y:S01]  /*22a0*/  IMAD.SHL.U32 R112, R112, 0x2, RZ ;  /* 0x0000000270707824 */ /* 0x000fe200078e00ff */
[----:B------:R-:W-:Y:S01]  /*22b0*/  SHF.L.U32 R91, R91, 0x5, RZ ;  /* 0x000000055b5b7819 */ /* 0x000fe200000006ff */
[----:B------:R-:W-:Y:S01]  /*22c0*/  IMAD.SHL.U32 R110, R110, 0x2, RZ ;  /* 0x000000026e6e7824 */ /* 0x000fe200078e00ff */
[----:B------:R-:W-:Y:S01]  /*22d0*/  SHF.R.S32.HI R78, RZ, 0x1f, R80 ;  /* 0x0000001fff4e7819 */ /* 0x000fe20000011450 */
[----:B------:R-:W-:Y:S01]  /*22e0*/  IMAD.X R105, R97, 0x1, R88, P5 ;  /* 0x0000000161697824 */ /* 0x000fe200028e0658 */
[----:B------:R-:W-:Y:S01]  /*22f0*/  SHF.R.S32.HI R76, RZ, 0x1f, R77 ;  /* 0x0000001fff4c7819 */ /* 0x000fe2000001144d */
[----:B------:R-:W-:Y:S01]  /*2300*/  IMAD.U32 R81, R81, -0x40, RZ ;  /* 0xffffffc051517824 */ /* 0x000fe200078e00ff */
[----:B------:R-:W-:-:S02]  /*2310*/  SHF.R.S32.HI R72, RZ, 0x1f, R73 ;  /* 0x0000001fff487819 */ /* 0x000fc40000011449 */
[----:B------:R-:W-:Y:S02]  /*2320*/  IADD3 R92, R147, UR10, RZ ;  /* 0x0000000a935c7c10 */ /* 0x000fe4000fffe0ff */
[----:B------:R-:W-:Y:S02]  /*2330*/  SHF.R.S32.HI R74, RZ, 0x1f, R75 ;  /* 0x0000001fff4a7819 */ /* 0x000fe4000001144b */
[----:B------:R-:W-:Y:S02]  /*2340*/  SHF.R.S32.HI R70, RZ, 0x1f, R71 ;  /* 0x0000001fff467819 */ /* 0x000fe40000011447 */
[----:B------:R-:W-:Y:S02]  /*2350*/  IADD3 R115, R145, UR5, RZ ;  /* 0x0000000591737c10 */ /* 0x000fe4000fffe0ff */
[----:B------:R-:W-:Y:S02]  /*2360*/  SHF.R.S32.HI R68, RZ, 0x1f, R69 ;  /* 0x0000001fff447819 */ /* 0x000fe40000011445 */
[----:B------:R-:W-:-:S02]  /*2370*/  SHF.R.S32.HI R66, RZ, 0x1f, R67 ;  /* 0x0000001fff427819 */ /* 0x000fc40000011443 */
[----:B------:R-:W-:Y:S02]  /*2380*/  SHF.R.S32.HI R64, RZ, 0x1f, R65 ;  /* 0x0000001fff407819 */ /* 0x000fe40000011441 */
[----:B------:R-:W-:Y:S02]  /*2390*/  SHF.R.S32.HI R62, RZ, 0x1f, R63 ;  /* 0x0000001fff3e7819 */ /* 0x000fe4000001143f */
[----:B------:R-:W-:Y:S02]  /*23a0*/  IADD3.X R123, R123, c[0x0][0x2ac], RZ, P2, !PT ;  /* 0x0000ab007b7b7a10 */ /* 0x000fe400017fe4ff */
[C---:B------:R-:W-:Y:S02]  /*23b0*/  IADD3.X R21, R0.reuse, c[0x0][0x2b4], RZ, P1, !PT ;  /* 0x0000ad0000157a10 */ /* 0x040fe40000ffe4ff */
[----:B------:R-:W-:Y:S02]  /*23c0*/  IADD3.X R45, R0, c[0x0][0x2ac], RZ, P0, !PT ;  /* 0x0000ab00002d7a10 */ /* 0x000fe400007fe4ff */
.L_x_3558:
[----:B------:R-:W-:Y:S01]  /*23d0*/  IMAD.SHL.U32 R17, R13, 0x40, RZ ;  /* 0x000000400d117824 */ /* 0x000fe200078e00ff */
[----:B------:R-:W-:Y:S04]  /*23e0*/  ISETP.NE.AND P6, PT, RZ, UR4, PT ;  /* 0x00000004ff007c0c */ /* 0x000fe8000bfc5270 */
[----:B------:R-:W-:Y:S05]  /*23f0*/  IADD3 R16, R17, -0x40, RZ ;  /* 0xffffffc011107810 */ /* 0x000fea0007ffe0ff */
[--C-:B------:R-:W-:Y:S02]  /*2400*/  IMAD.IADD R2, R57, 0x1, -R16.reuse ;  /* 0x0000000139027824 */ /* 0x100fe400078e0a10 */
[----:B------:R-:W-:Y:S03]  /*2410*/  IMAD.IADD R0, R79, 0x1, -R16 ;  /* 0x000000014f007824 */ /* 0x000fe600078e0a10 */
[CC--:B------:R-:W-:Y:S02]  /*2420*/  ISETP.GE.AND P1, PT, R206.reuse, R2.reuse, PT ;  /* 0x00000002ce00720c */ /* 0x0c0fe40003f26270 */
[C---:B------:R-:W-:Y:S02]  /*2430*/  ISETP.GE.AND P5, PT, R61.reuse, R2, PT ;  /* 0x000000023d00720c */ /* 0x040fe40003fa6270 */
[-C--:B------:R-:W-:Y:S02]  /*2440*/  ISETP.GE.AND P1, PT, R206, R0.reuse, !P1 ;  /* 0x00000000ce00720c */ /* 0x080fe40004f26270 */
[----:B------:R-:W-:Y:S02]  /*2450*/  ISETP.GE.AND P5, PT, R61, R0, !P5 ;  /* 0x000000003d00720c */ /* 0x000fe40006fa6270 */
[CC--:B------:R-:W-:Y:S02]  /*2460*/  ISETP.GE.AND P4, PT, R60.reuse, R2.reuse, PT ;  /* 0x000000023c00720c */ /* 0x0c0fe40003f86270 */
[C---:B------:R-:W-:Y:S02]  /*2470*/  ISETP.GE.AND P2, PT, R59.reuse, R2, PT ;  /* 0x000000023b00720c */ /* 0x040fe40003f46270 */
[-C--:B------:R-:W-:Y:S02]  /*2480*/  ISETP.GE.AND P4, PT, R60, R0.reuse, !P4 ;  /* 0x000000003c00720c */ /* 0x080fe40006786270 */
[----:B------:R-:W-:Y:S03]  /*2490*/  ISETP.GE.AND P2, PT, R59, R0, !P2 ;  /* 0x000000003b00720c */ /* 0x000fe60005746270 */
[----:B-1--4-:R-:W2:Y:S02]  /*24a0*/  @P1 LDG.E.128 R24, [R116.64] ;  /* 0x0000000674181981 */ /* 0x012ea4000c1e1d00 */
[C---:B------:R-:W-:Y:S05]  /*24b0*/  @P5 IADD3 R22, P0, R116.reuse, R110, RZ ;  /* 0x0000006e74165210 */ /* 0x040fea0007f1e0ff */
[----:B------:R-:W-:Y:S01]  /*24c0*/  @P5 IMAD.X R23, R117, 0x1, R109, P0 ;  /* 0x0000000175175824 */ /* 0x000fe200000e066d */
[C---:B------:R-:W-:Y:S04]  /*24d0*/  @P5 LEA R32, P0, R125.reuse, R86, 0x1 ;  /* 0x000000567d205211 */ /* 0x040fe800078008ff */
[----:B------:R-:W-:Y:S02]  /*24e0*/  @P5 LEA.HI.X R33, R125, R87, R124, 0x1, P0 ;  /* 0x000000577d215211 */ /* 0x000fe400000f0c7c */
[----:B------:R-:W-:Y:S05]  /*24f0*/  @P4 IADD3 R34, P0, R116, R112, RZ ;  /* 0x0000007074224210 */ /* 0x000fea0007f1e0ff */
[----:B------:R-:W-:Y:S01]  /*2500*/  @P4 IMAD.X R35, R117, 0x1, R111, P0 ;  /* 0x0000000175234824 */ /* 0x000fe200000e066f */
[----:B------:R-:W-:Y:S05]  /*2510*/  @P4 IADD3 R36, P0, R113, R86, RZ ;  /* 0x0000005671244210 */ /* 0x000fea0007f1e0ff */
[----:B------:R-:W-:Y:S01]  /*2520*/  @P4 IMAD.X R37, R114, 0x1, R87, P0 ;  /* 0x0000000172254824 */ /* 0x000fe200000e0657 */
[----:B------:R-:W-:Y:S05]  /*2530*/  @P2 IADD3 R2, P0, R116, R144, RZ ;  /* 0x0000009074022210 */ /* 0x000fea0007f1e0ff */
[----:B------:R-:W-:Y:S01]  /*2540*/  @P2 IMAD.X R3, R117, 0x1, R115, P0 ;  /* 0x0000000175032824 */ /* 0x000fe200000e0673 */
[----:B--2---:R-:W-:Y:S04]  /*2550*/  @P1 STG.E.128 [R86.64], R24 ;  /* 0x0000001856001986 */ /* 0x004fe8000c101d06 */
[----:B------:R-:W2:Y:S04]  /*2560*/  @P1 LDG.E.128 R4, [R116.64+0x80] ;  /* 0x0000800674041981 */ /* 0x000ea8000c1e1d00 */
[----:B--2---:R1:W-:Y:S04]  /*2570*/  @P1 STG.E.128 [R86.64+0x80], R4 ;  /* 0x0000800456001986 */ /* 0x0043e8000c101d06 */
[----:B------:R-:W2:Y:S04]  /*2580*/  @P1 LDG.E.128 R8, [R116.64+0x100] ;  /* 0x0001000674081981 */ /* 0x000ea8000c1e1d00 */
[----:B--2---:R2:W-:Y:S04]  /*2590*/  @P1 STG.E.128 [R86.64+0x100], R8 ;  /* 0x0001000856001986 */ /* 0x0045e8000c101d06 */
[----:B------:R-:W3:Y:S04]  /*25a0*/  @P5 LDG.E.128 R28, [R22.64] ;  /* 0x00000006161c5981 */ /* 0x000ee8000c1e1d00 */
[----:B---3--:R-:W-:Y:S04]  /*25b0*/  @P5 STG.E.128 [R32.64], R28 ;  /* 0x0000001c20005986 */ /* 0x008fe8000c101d06 */
[----:B-1----:R-:W3:Y:S04]  /*25c0*/  @P5 LDG.E.128 R4, [R22.64+0x80] ;  /* 0x0000800616045981 */ /* 0x002ee8000c1e1d00 */
[----:B---3--:R1:W-:Y:S04]  /*25d0*/  @P5 STG.E.128 [R32.64+0x80], R4 ;  /* 0x0000800420005986 */ /* 0x0083e8000c101d06 */
[----:B------:R3:W4:Y:S02]  /*25e0*/  @P5 LDG.E.128 R24, [R22.64+0x100] ;  /* 0x0001000616185981 */ /* 0x000724000c1e1d00 */
[----:B---3--:R-:W-:Y:S04]  /*25f0*/  @P2 IADD3 R22, P0, R86, UR12, RZ ;  /* 0x0000000c56162c10 */ /* 0x008fe8000ff1e0ff */
[----:B------:R-:W-:Y:S02]  /*2600*/  @P2 IADD3.X R23, R87, UR11, RZ, P0, !PT ;  /* 0x0000000b57172c10 */ /* 0x000fe400087fe4ff */
[C---:B------:R-:W-:Y:S04]  /*2610*/  LEA R116, P0, R81.reuse, R116, 0x1 ;  /* 0x0000007451747211 */ /* 0x040fe800078008ff */
[----:B------:R-:W-:Y:S01]  /*2620*/  LEA.HI.X.SX32 R117, R81, R117, 0x1, P0 ;  /* 0x0000007551757211 */ /* 0x000fe200000f0eff */
[----:B----4-:R3:W-:Y:S04]  /*2630*/  @P5 STG.E.128 [R32.64+0x100], R24 ;  /* 0x0001001820005986 */ /* 0x0107e8000c101d06 */
[----:B--2---:R-:W2:Y:S04]  /*2640*/  @P4 LDG.E.128 R8, [R34.64] ;  /* 0x0000000622084981 */ /* 0x004ea8000c1e1d00 */
[----:B--2---:R2:W-:Y:S04]  /*2650*/  @P4 STG.E.128 [R36.64], R8 ;  /* 0x0000000824004986 */ /* 0x0045e8000c101d06 */
[----:B-1----:R-:W4:Y:S04]  /*2660*/  @P4 LDG.E.128 R4, [R34.64+0x80] ;  /* 0x0000800622044981 */ /* 0x002f28000c1e1d00 */
[----:B----4-:R1:W-:Y:S04]  /*2670*/  @P4 STG.E.128 [R36.64+0x80], R4 ;  /* 0x0000800424004986 */ /* 0x0103e8000c101d06 */
[----:B------:R-:W4:Y:S04]  /*2680*/  @P4 LDG.E.128 R28, [R34.64+0x100] ;  /* 0x00010006221c4981 */ /* 0x000f28000c1e1d00 */
[----:B----4-:R4:W-:Y:S04]  /*2690*/  @P4 STG.E.128 [R36.64+0x100], R28 ;  /* 0x0001001c24004986 */ /* 0x0109e8000c101d06 */
[----:B---3--:R-:W3:Y:S04]  /*26a0*/  @P2 LDG.E.128 R24, [R2.64] ;  /* 0x0000000602182981 */ /* 0x008ee8000c1e1d00 */
[----:B---3--:R4:W-:Y:S04]  /*26b0*/  @P2 STG.E.128 [R22.64], R24 ;  /* 0x0000001816002986 */ /* 0x0089e8000c101d06 */
[----:B--2---:R-:W2:Y:S04]  /*26c0*/  @P2 LDG.E.128 R8, [R2.64+0x80] ;  /* 0x0000800602082981 */ /* 0x004ea8000c1e1d00 */
[----:B--2---:R4:W-:Y:S04]  /*26d0*/  @P2 STG.E.128 [R22.64+0x80], R8 ;  /* 0x0000800816002986 */ /* 0x0049e8000c101d06 */
[----:B-1----:R-:W2:Y:S04]  /*26e0*/  @P2 LDG.E.128 R4, [R2.64+0x100] ;  /* 0x0001000602042981 */ /* 0x002ea8000c1e1d00 */
[----:B--2---:R4:W-:Y:S01]  /*26f0*/  @P2 STG.E.128 [R22.64+0x100], R4 ;  /* 0x0001000416002986 */ /* 0x0049e2000c101d06 */
[----:B------:R-:W-:-:S05]  /*2700*/  @!P6 BRA `(.L_x_3513) ;  /* 0x000074400000e947 */ /* 0x000fca0003800000 */
[----:B------:R-:W-:Y:S11]  /*2710*/  ISETP.NE.AND P0, PT, RZ, UR8, PT ;  /* 0x00000008ff007c0c */ /* 0x000ff6000bf05270 */
[----:B------:R-:W-:Y:S02]  /*2720*/  @!UPT UIADD3 URZ, URZ, URZ, URZ ;  /* 0x0000003f3f3ff290 */ /* 0x000fe4000fffe03f */
[----:B------:R-:W-:-:S05]  /*2730*/  @!P0 BRA `(.L_x_3514) ;  /* 0x0000293000008947 */ /* 0x000fca0003800000 */
[----:B------:R-:W-:Y:S01]  /*2740*/  BSSY B0, `(.L_x_3515) ;  /* 0x0000096000007945 */ /* 0x000fe20003800000 */
[----:B------:R-:W-:-:S05]  /*2750*/  @!P1 BRA `(.L_x_3516) ;  /* 0x0000094000009947 */ /* 0x000fca0003800000 */
[----:B------:R-:W-:Y:S01]  /*2760*/  ISETP.GE.AND P0, PT, R18, UR4, PT ;  /* 0x0000000412007c0c */ /* 0x000fe2000bf06270 */
[----:B----4-:R-:W2:Y:S01]  /*2770*/  LDG.E.128 R24, [R118.64] ;  /* 0x0000000676187981 */ /* 0x010ea2000c1e1d00 */
[----:B------:R-:W-:Y:S02]  /*2780*/  MOV R85, R83 ;  /* 0x0000005300557202 */ /* 0x000fe40000000f00 */
[----:B------:R-:W-:Y:S09]  /*2790*/  ISETP.GE.AND P1, PT, R15, UR4, PT ;  /* 0x000000040f007c0c */ /* 0x000ff2000bf26270 */
[----:B------:R-:W3:Y:S06]  /*27a0*/  @!P0 LDG.E.64 R22, [R20.64] ;  /* 0x0000000614168981 */ /* 0x000eec000c1e1b00 */
[----:B------:R-:W4:Y:S02]  /*27b0*/  @!P0 LDG.E.64 R38, [R44.64] ;  /* 0x000000062c268981 */ /* 0x000f24000c1e1b00 */
[----:B----4-:R-:W-:Y:S01]  /*27c0*/  @!P0 HADD2.F32 R35, -RZ, R38.H0_H0 ;  /* 0x20000026ff238230 */ /* 0x010fe20000004100 */
[----:B--2---:R-:W-:Y:S01]  /*27d0*/  @!P0 MOV R28, R24 ;  /* 0x00000018001c8202 */ /* 0x004fe20000000f00 */
[--C-:B---3--:R-:W-:Y:S01]  /*27e0*/  @!P0 HADD2.F32 R31, -RZ, R22.reuse.H0_H0 ;  /* 0x20000016ff1f8230 */ /* 0x108fe20000004100 */
[----:B------:R-:W-:Y:S01]  /*27f0*/  @!P0 MOV R30, R25 ;  /* 0x00000019001e8202 */ /* 0x000fe20000000f00 */
[----:B------:R-:W-:Y:S02]  /*2800*/  @!P0 HADD2.F32 R29, -RZ, R22.H1_H1 ;  /* 0x30000016ff1d8230 */ /* 0x000fe40000004100 */
[--C-:B------:R-:W-:Y:S02]  /*2810*/  @!P0 HADD2.F32 R34, -RZ, R28.reuse.H1_H1 ;  /* 0x3000001cff228230 */ /* 0x100fe40000004100 */
[----:B------:R-:W-:Y:S02]  /*2820*/  @!P0 HADD2.F32 R28, -RZ, R28.H0_H0 ;  /* 0x2000001cff1c8230 */ /* 0x000fe40000004100 */
[--C-:B------:R-:W-:Y:S01]  /*2830*/  @!P0 HADD2.F32 R22, -RZ, R23.reuse.H0_H0 ;  /* 0x20000017ff168230 */ /* 0x100fe20000004100 */
[-C--:B------:R-:W-:Y:S01]  /*2840*/  @!P0 FMUL.FTZ R41, R34, R31.reuse ;  /* 0x0000001f22298220 */ /* 0x080fe20000410000 */
[----:B------:R-:W-:Y:S01]  /*2850*/  @!P0 HADD2.F32 R23, -RZ, R23.H1_H1 ;  /* 0x30000017ff178230 */ /* 0x000fe20000004100 */
[C---:B------:R-:W-:Y:S01]  /*2860*/  @!P0 FMUL.FTZ R0, R28.reuse, R31 ;  /* 0x0000001f1c008220 */ /* 0x040fe20000410000 */
[----:B------:R-:W-:Y:S01]  /*2870*/  @!P0 MOV R31, R26 ;  /* 0x0000001a001f8202 */ /* 0x000fe20000000f00 */
[----:B------:R-:W-:Y:S01]  /*2880*/  @!P0 FFMA.FTZ R41, R28, R35, -R41 ;  /* 0x000000231c298223 */ /* 0x000fe20000010829 */
[----:B------:R-:W-:Y:S01]  /*2890*/  @!P0 MOV R28, R27 ;  /* 0x0000001b001c8202 */ /* 0x000fe20000000f00 */
[----:B------:R-:W-:Y:S01]  /*28a0*/  @!P0 FFMA.FTZ R0, R34, R35, R0 ;  /* 0x0000002322008223 */ /* 0x000fe20000010000 */
[--C-:B------:R-:W-:Y:S02]  /*28b0*/  @!P0 HADD2.F32 R34, -RZ, R30.reuse.H1_H1 ;  /* 0x3000001eff228230 */ /* 0x100fe40000004100 */
[----:B------:R-:W-:Y:S02]  /*28c0*/  @!P0 HADD2.F32 R30, -RZ, R30.H0_H0 ;  /* 0x2000001eff1e8230 */ /* 0x000fe40000004100 */
[--C-:B------:R-:W-:Y:S01]  /*28d0*/  @!P0 HADD2.F32 R35, -RZ, R31.reuse.H1_H1 ;  /* 0x3000001fff238230 */ /* 0x100fe20000004100 */
[-C--:B------:R-:W-:Y:S01]  /*28e0*/  @!P0 FMUL.FTZ R43, R34, R29.reuse ;  /* 0x0000001d222b8220 */ /* 0x080fe20000410000 */
[----:B------:R-:W-:Y:S01]  /*28f0*/  @!P0 HADD2.F32 R31, -RZ, R31.H0_H0 ;  /* 0x2000001fff1f8230 */ /* 0x000fe20000004100 */
[----:B------:R-:W-:Y:S01]  /*2900*/  @!P0 FMUL.FTZ R2, R30, R29 ;  /* 0x0000001d1e028220 */ /* 0x000fe20000410000 */
[----:B------:R-:W-:Y:S01]  /*2910*/  @!P0 HADD2.F32 R37, -RZ, R38.H1_H1 ;  /* 0x30000026ff258230 */ /* 0x000fe20000004100 */
[-C--:B------:R-:W-:Y:S01]  /*2920*/  @!P0 FMUL.FTZ R40, R35, R22.reuse ;  /* 0x0000001623288220 */ /* 0x080fe20000410000 */
[--C-:B------:R-:W-:Y:S01]  /*2930*/  @!P0 HADD2.F32 R38, -RZ, R28.reuse.H1_H1 ;  /* 0x3000001cff268230 */ /* 0x100fe20000004100 */
[----:B------:R-:W-:Y:S01]  /*2940*/  @!P0 FMUL.FTZ R3, R31, R22 ;  /* 0x000000161f038220 */ /* 0x000fe20000410000 */
[----:B------:R-:W-:Y:S01]  /*2950*/  @!P0 HADD2.F32 R28, -RZ, R28.H0_H0 ;  /* 0x2000001cff1c8230 */ /* 0x000fe20000004100 */
[----:B------:R-:W-:Y:S01]  /*2960*/  @!P0 FFMA.FTZ R2, R34, R37, R2 ;  /* 0x0000002522028223 */ /* 0x000fe20000010002 */
        /* <DEDUP_REMOVED lines=16> */
[----:B------:R-:W-:Y:S02]  /*2a70*/  @!P0 MOV R27, R43 ;  /* 0x0000002b001b8202 */ /* 0x000fe40000000f00 */
[----:B------:R-:W-:Y:S03]  /*2a80*/  ISETP.GE.AND P0, PT, R14, UR4, PT ;  /* 0x000000040e007c0c */ /* 0x000fe6000bf06270 */
[----:B------:R1:W-:Y:S08]  /*2a90*/  STG.E.128 [R84.64], R24 ;  /* 0x0000001854007986 */ /* 0x0003f0000c101d06 */
[----:B------:R-:W2:Y:S08]  /*2aa0*/  LDG.E.128 R28, [R118.64+0x80] ;  /* 0x00008006761c7981 */ /* 0x000eb0000c1e1d00 */
[----:B------:R-:W3:Y:S06]  /*2ab0*/  @!P1 LDG.E.64 R22, [R20.64+0x40] ;  /* 0x0000400614169981 */ /* 0x000eec000c1e1b00 */
[----:B------:R-:W4:Y:S01]  /*2ac0*/  @!P1 LDG.E.64 R38, [R44.64+0x40] ;  /* 0x000040062c269981 */ /* 0x000f22000c1e1b00 */
[----:B--2---:R-:W-:Y:S02]  /*2ad0*/  @!P1 MOV R32, R28 ;  /* 0x0000001c00209202 */ /* 0x004fe40000000f00 */
[----:B-1----:R-:W-:Y:S02]  /*2ae0*/  @!P1 MOV R26, R29 ;  /* 0x0000001d001a9202 */ /* 0x002fe40000000f00 */
[----:B------:R-:W-:Y:S01]  /*2af0*/  @!P1 MOV R27, R30 ;  /* 0x0000001e001b9202 */ /* 0x000fe20000000f00 */
[--C-:B------:R-:W-:Y:S02]  /*2b00*/  @!P1 HADD2.F32 R34, -RZ, R32.reuse.H1_H1 ;  /* 0x30000020ff229230 */ /* 0x100fe40000004100 */
[----:B------:R-:W-:Y:S02]  /*2b10*/  @!P1 HADD2.F32 R24, -RZ, R32.H0_H0 ;  /* 0x20000020ff189230 */ /* 0x000fe40000004100 */
[--C-:B---3--:R-:W-:Y:S02]  /*2b20*/  @!P1 HADD2.F32 R33, -RZ, R22.reuse.H0_H0 ;  /* 0x20000016ff219230 */ /* 0x108fe40000004100 */
[----:B------:R-:W-:Y:S02]  /*2b30*/  @!P1 HADD2.F32 R25, -RZ, R22.H1_H1 ;  /* 0x30000016ff199230 */ /* 0x000fe40000004100 */
[--C-:B------:R-:W-:Y:S01]  /*2b40*/  @!P1 HADD2.F32 R22, -RZ, R23.reuse.H0_H0 ;  /* 0x20000017ff169230 */ /* 0x100fe20000004100 */
[-C--:B------:R-:W-:Y:S01]  /*2b50*/  @!P1 FMUL.FTZ R40, R34, R33.reuse ;  /* 0x0000002122289220 */ /* 0x080fe20000410000 */
[--C-:B----4-:R-:W-:Y:S01]  /*2b60*/  @!P1 HADD2.F32 R35, -RZ, R38.reuse.H0_H0 ;  /* 0x20000026ff239230 */ /* 0x110fe20000004100 */
[C---:B------:R-:W-:Y:S01]  /*2b70*/  @!P1 FMUL.FTZ R5, R24.reuse, R33 ;  /* 0x0000002118059220 */ /* 0x040fe20000410000 */
[----:B------:R-:W-:Y:S02]  /*2b80*/  @!P1 HADD2.F32 R23, -RZ, R23.H1_H1 ;  /* 0x30000017ff179230 */ /* 0x000fe40000004100 */
[----:B------:R-:W-:Y:S01]  /*2b90*/  @!P1 HADD2.F32 R37, -RZ, R38.H1_H1 ;  /* 0x30000026ff259230 */ /* 0x000fe20000004100 */
        /* <DEDUP_REMOVED lines=13> */
[--C-:B------:R-:W-:Y:S01]  /*2c70*/  @!P1 HADD2.F32 R36, -RZ, R39.reuse.H0_H0 ;  /* 0x20000027ff249230 */ /* 0x100fe20000004100 */
[-C--:B------:R-:W-:Y:S01]  /*2c80*/  @!P1 FMUL.FTZ R43, R38, R23.reuse ;  /* 0x00000017262b9220 */ /* 0x080fe20000410000 */
[----:B------:R-:W-:Y:S01]  /*2c90*/  @!P1 HADD2.F32 R39, -RZ, R39.H1_H1 ;  /* 0x30000027ff279230 */ /* 0x000fe20000004100 */
[----:B------:R-:W-:Y:S01]  /*2ca0*/  @!P1 FMUL.FTZ R8, R24, R23 ;  /* 0x0000001718089220 */ /* 0x000fe20000410000 */
[----:B------:R-:W-:Y:S01]  /*2cb0*/  @!P1 F2FP.PACK_AB R40, R5, R40 ;  /* 0x000000280528923e */ /* 0x000fe200000000ff */
[-C--:B------:R-:W-:Y:S02]  /*2cc0*/  @!P1 FFMA.FTZ R6, R34, R37.reuse, R6 ;  /* 0x0000002522069223 */ /* 0x080fe40000010006 */
[----:B------:R-:W-:Y:S01]  /*2cd0*/  @!P1 FFMA.FTZ R7, R35, R36, R7 ;  /* 0x0000002423079223 */ /* 0x000fe20000010007 */
[----:B------:R-:W-:Y:S01]  /*2ce0*/  @!P1 MOV R28, R40 ;  /* 0x00000028001c9202 */ /* 0x000fe20000000f00 */
        /* <DEDUP_REMOVED lines=10> */
[----:B------:R1:W-:Y:S08]  /*2d90*/  STG.E.128 [R84.64+0x80], R28 ;  /* 0x0000801c54007986 */ /* 0x0003f0000c101d06 */
        /* <DEDUP_REMOVED lines=10> */
[----:B------:R-:W-:Y:S01]  /*2e40*/  @!P0 HADD2.F32 R22, -RZ, R23.H0_H0 ;  /* 0x20000017ff168230 */ /* 0x000fe20000004100 */
[-C--:B------:R-:W-:Y:S01]  /*2e50*/  @!P0 FMUL.FTZ R40, R34, R33.reuse ;  /* 0x0000002122288220 */ /* 0x080fe20000410000 */
[--C-:B----4-:R-:W-:Y:S01]  /*2e60*/  @!P0 HADD2.F32 R35, -RZ, R38.reuse.H0_H0 ;  /* 0x20000026ff238230 */ /* 0x110fe20000004100 */
[C---:B------:R-:W-:Y:S01]  /*2e70*/  @!P0 FMUL.FTZ R9, R28.reuse, R33 ;  /* 0x000000211c098220 */ /* 0x040fe20000410000 */
[----:B------:R-:W-:Y:S02]  /*2e80*/  @!P0 HADD2.F32 R37, -RZ, R38.H1_H1 ;  /* 0x30000026ff258230 */ /* 0x000fe40000004100 */
[----:B------:R-:W-:Y:S01]  /*2e90*/  @!P0 HADD2.F32 R36, -RZ, R39.H0_H0 ;  /* 0x20000027ff248230 */ /* 0x000fe20000004100 */
        /* <DEDUP_REMOVED lines=13> */
[----:B------:R-:W-:Y:S01]  /*2f70*/  @!P0 F2FP.PACK_AB R40, R9, R40 ;  /* 0x000000280928823e */ /* 0x000fe200000000ff */
[-C--:B------:R-:W-:Y:S01]  /*2f80*/  @!P0 FFMA.FTZ R10, R34, R37.reuse, R10 ;  /* 0x00000025220a8223 */ /* 0x080fe2000001000a */
[----:B------:R-:W-:Y:S01]  /*2f90*/  @!P0 HADD2.F32 R23, -RZ, R23.H1_H1 ;  /* 0x30000017ff178230 */ /* 0x000fe20000004100 */
[----:B------:R-:W-:Y:S01]  /*2fa0*/  @!P0 FFMA.FTZ R11, R35, R36, R11 ;  /* 0x00000024230b8223 */ /* 0x000fe2000001000b */
[----:B------:R-:W-:Y:S01]  /*2fb0*/  @!P0 MOV R24, R40 ;  /* 0x0000002800188202 */ /* 0x000fe20000000f00 */
[----:B------:R-:W-:Y:S01]  /*2fc0*/  @!P0 HADD2.F32 R39, -RZ, R39.H1_H1 ;  /* 0x30000027ff278230 */ /* 0x000fe20000004100 */
[----:B------:R-:W-:Y:S02]  /*2fd0*/  @!P0 FFMA.FTZ R41, R30, R37, -R41 ;  /* 0x000000251e298223 */ /* 0x000fe40000010829 */
[-C--:B------:R-:W-:Y:S02]  /*2fe0*/  @!P0 FMUL.FTZ R43, R38, R23.reuse ;  /* 0x00000017262b8220 */ /* 0x080fe40000410000 */
[----:B------:R-:W-:Y:S01]  /*2ff0*/  @!P0 FMUL.FTZ R12, R28, R23 ;  /* 0x000000171c0c8220 */ /* 0x000fe20000410000 */
[----:B------:R-:W-:Y:S01]  /*3000*/  @!P0 F2FP.PACK_AB R41, R10, R41 ;  /* 0x000000290a29823e */ /* 0x000fe200000000ff */
[----:B------:R-:W-:Y:S02]  /*3010*/  @!P0 FFMA.FTZ R42, R31, R36, -R42 ;  /* 0x000000241f2a8223 */ /* 0x000fe4000001082a */
[----:B------:R-:W-:Y:S01]  /*3020*/  @!P0 FFMA.FTZ R43, R28, R39, -R43 ;  /* 0x000000271c2b8223 */ /* 0x000fe2000001082b */
[----:B------:R-:W-:Y:S01]  /*3030*/  @!P0 MOV R25, R41 ;  /* 0x0000002900198202 */ /* 0x000fe20000000f00 */
[----:B------:R-:W-:Y:S01]  /*3040*/  @!P0 FFMA.FTZ R12, R38, R39, R12 ;  /* 0x00000027260c8223 */ /* 0x000fe2000001000c */
[----:B------:R-:W-:Y:S04]  /*3050*/  @!P0 F2FP.PACK_AB R42, R11, R42 ;  /* 0x0000002a0b2a823e */ /* 0x000fe800000000ff */
[----:B------:R-:W-:Y:S02]  /*3060*/  @!P0 F2FP.PACK_AB R43, R12, R43 ;  /* 0x0000002b0c2b823e */ /* 0x000fe400000000ff */
[----:B------:R-:W-:Y:S02]  /*3070*/  @!P0 MOV R26, R42 ;  /* 0x0000002a001a8202 */ /* 0x000fe40000000f00 */
[----:B------:R-:W-:Y:S05]  /*3080*/  @!P0 MOV R27, R43 ;  /* 0x0000002b001b8202 */ /* 0x000fea0000000f00 */
[----:B------:R1:W-:Y:S02]  /*3090*/  STG.E.128 [R84.64+0x100], R24 ;  /* 0x0001001854007986 */ /* 0x0003e4000c101d06 */
.L_x_3516:
[----:B------:R-:W-:Y:S05]  /*30a0*/  BSYNC B0 ;  /* 0x0000000000007941 */ /* 0x000fea0003800000 */
.L_x_3515:
[----:B------:R-:W-:Y:S01]  /*30b0*/  BSSY B0, `(.L_x_3517) ;  /* 0x000009f000007945 */ /* 0x000fe20003800000 */
[----:B------:R-:W-:-:S05]  /*30c0*/  @!P5 BRA `(.L_x_3518) ;  /* 0x000009d00000d947 */ /* 0x000fca0003800000 */
[C---:B------:R-:W-:Y:S02]  /*30d0*/  LEA R48, P1, R89.reuse, R118, 0x1 ;  /* 0x0000007659307211 */ /* 0x040fe400078208ff */
[----:B------:R-:W-:Y:S02]  /*30e0*/  ISETP.GE.AND P0, PT, R18, UR4, PT ;  /* 0x0000000412007c0c */ /* 0x000fe4000bf06270 */
[----:B------:R-:W-:Y:S02]  /*30f0*/  SHF.L.U32 R51, R80, 0x1, RZ ;  /* 0x0000000150337819 */ /* 0x000fe400000006ff */
[----:B------:R-:W-:Y:S02]  /*3100*/  LEA.HI.X R49, R89, R119, R88, 0x1, P1 ;  /* 0x0000007759317211 */ /* 0x000fe400008f0c58 */
[-C--:B------:R-:W-:Y:S02]  /*3110*/  IADD3 R32, P1, R20, R51.reuse, RZ ;  /* 0x0000003314207210 */ /* 0x080fe40007f3e0ff */
[----:B------:R-:W-:Y:S01]  /*3120*/  SHF.L.U64.HI R47, R80, 0x1, R78 ;  /* 0x00000001502f7819 */ /* 0x000fe2000001024e */
[----:B-1--4-:R-:W2:Y:S01]  /*3130*/  LDG.E.128 R24, [R48.64] ;  /* 0x0000000630187981 */ /* 0x012ea2000c1e1d00 */
[----:B------:R-:W-:Y:S02]  /*3140*/  IADD3 R42, P5, R44, R51, RZ ;  /* 0x000000332c2a7210 */ /* 0x000fe40007fbe0ff */
[-C--:B------:R-:W-:Y:S02]  /*3150*/  IADD3.X R33, R21, R47.reuse, RZ, P1, !PT ;  /* 0x0000002f15217210 */ /* 0x080fe40000ffe4ff */
[----:B------:R-:W-:Y:S02]  /*3160*/  IADD3.X R43, R45, R47, RZ, P5, !PT ;  /* 0x0000002f2d2b7210 */ /* 0x000fe40002ffe4ff */
[----:B------:R-:W-:Y:S01]  /*3170*/  LEA R46, P5, R54, R84, 0x1 ;  /* 0x00000054362e7211 */ /* 0x000fe200078a08ff */
[----:B------:R-:W3:Y:S01]  /*3180*/  @!P0 LDG.E.64 R22, [R32.64] ;  /* 0x0000000620168981 */ /* 0x000ee2000c1e1b00 */
[----:B------:R-:W-:Y:S05]  /*3190*/  ISETP.GE.AND P1, PT, R15, UR4, PT ;  /* 0x000000040f007c0c */ /* 0x000fea000bf26270 */
[----:B------:R-:W4:Y:S01]  /*31a0*/  @!P0 LDG.E.64 R40, [R42.64] ;  /* 0x000000062a288981 */ /* 0x000f22000c1e1b00 */
[--C-:B---3--:R-:W-:Y:S01]  /*31b0*/  @!P0 HADD2.F32 R31, -RZ, R22.reuse.H0_H0 ;  /* 0x20000016ff1f8230 */ /* 0x108fe20000004100 */
[----:B--2---:R-:W-:Y:S01]  /*31c0*/  @!P0 MOV R28, R24 ;  /* 0x00000018001c8202 */ /* 0x004fe20000000f00 */
[----:B------:R-:W-:Y:S01]  /*31d0*/  @!P0 HADD2.F32 R29, -RZ, R22.H1_H1 ;  /* 0x30000016ff1d8230 */ /* 0x000fe20000004100 */
[----:B------:R-:W-:Y:S01]  /*31e0*/  @!P0 MOV R30, R25 ;  /* 0x00000019001e8202 */ /* 0x000fe20000000f00 */
[--C-:B------:R-:W-:Y:S02]  /*31f0*/  @!P0 HADD2.F32 R22, -RZ, R23.reuse.H0_H0 ;  /* 0x20000017ff168230 */ /* 0x100fe40000004100 */
[--C-:B------:R-:W-:Y:S02]  /*3200*/  @!P0 HADD2.F32 R36, -RZ, R28.reuse.H1_H1 ;  /* 0x3000001cff248230 */ /* 0x100fe40000004100 */
[----:B------:R-:W-:Y:S02]  /*3210*/  @!P0 HADD2.F32 R28, -RZ, R28.H0_H0 ;  /* 0x2000001cff1c8230 */ /* 0x000fe40000004100 */
[----:B----4-:R-:W-:Y:S01]  /*3220*/  @!P0 HADD2.F32 R37, -RZ, R40.H0_H0 ;  /* 0x20000028ff258230 */ /* 0x010fe20000004100 */
        /* <DEDUP_REMOVED lines=24> */
[----:B------:R-:W-:Y:S01]  /*33b0*/  @!P0 FFMA.FTZ R3, R37, R38, R3 ;  /* 0x0000002625038223 */ /* 0x000fe20000010003 */
[----:B------:R-:W-:Y:S01]  /*33c0*/  LEA.HI.X R47, R54, R83, R53, 0x1, P5 ;  /* 0x00000053362f7211 */ /* 0x000fe200028f0c35 */
        /* <DEDUP_REMOVED lines=47> */
[----:B------:R-:W-:Y:S02]  /*36c0*/  @!P1 FFMA.FTZ R51, R26, R39, -R51 ;  /* 0x000000271a339223 */ /* 0x000fe40000010833 */
[----:B------:R-:W-:Y:S01]  /*36d0*/  @!P1 FFMA.FTZ R132, R27, R38, -R132 ;  /* 0x000000261b849223 */ /* 0x000fe20000010884 */
[----:B------:R-:W-:Y:S01]  /*36e0*/  @!P1 MOV R28, R50 ;  /* 0x00000032001c9202 */ /* 0x000fe20000000f00 */
[----:B------:R-:W-:Y:S02]  /*36f0*/  @!P1 FFMA.FTZ R85, R24, R41, -R85 ;  /* 0x0000002918559223 */ /* 0x000fe40000010855 */
[----:B------:R-:W-:Y:S02]  /*3700*/  @!P1 FFMA.FTZ R6, R36, R39, R6 ;  /* 0x0000002724069223 */ /* 0x000fe40000010006 */
[----:B------:R-:W-:Y:S02]  /*3710*/  @!P1 FFMA.FTZ R7, R37, R38, R7 ;  /* 0x0000002625079223 */ /* 0x000fe40000010007 */
[----:B------:R-:W-:Y:S01]  /*3720*/  @!P1 FFMA.FTZ R8, R40, R41, R8 ;  /* 0x0000002928089223 */ /* 0x000fe20000010008 */
[----:B------:R-:W-:Y:S02]  /*3730*/  @!P1 F2FP.PACK_AB R51, R6, R51 ;  /* 0x000000330633923e */ /* 0x000fe400000000ff */
[----:B------:R-:W-:Y:S02]  /*3740*/  @!P1 F2FP.PACK_AB R132, R7, R132 ;  /* 0x000000840784923e */ /* 0x000fe400000000ff */
[----:B------:R-:W-:Y:S02]  /*3750*/  @!P1 F2FP.PACK_AB R85, R8, R85 ;  /* 0x000000550855923e */ /* 0x000fe400000000ff */
[----:B------:R-:W-:Y:S02]  /*3760*/  @!P1 MOV R29, R51 ;  /* 0x00000033001d9202 */ /* 0x000fe40000000f00 */
        /* <DEDUP_REMOVED lines=51> */
.L_x_3518:
[----:B------:R-:W-:Y:S05]  /*3aa0*/  BSYNC B0 ;  /* 0x0000000000007941 */ /* 0x000fea0003800000 */
.L_x_3517:
[----:B------:R-:W-:Y:S01]  /*3ab0*/  BSSY B0, `(.L_x_3519) ;  /* 0x00000a7000007945 */ /* 0x000fe20003800000 */
[----:B------:R-:W-:-:S05]  /*3ac0*/  @!P4 BRA `(.L_x_3520) ;  /* 0x00000a500000c947 */ /* 0x000fca0003800000 */
[----:B------:R-:W-:Y:S02]  /*3ad0*/  LEA R50, P1, R91, R118, 0x1 ;  /* 0x000000765b327211 */ /* 0x000fe400078208ff */
[----:B------:R-:W-:Y:S02]  /*3ae0*/  SHF.L.U32 R49, R77, 0x1, RZ ;  /* 0x000000014d317819 */ /* 0x000fe400000006ff */
[----:B------:R-:W-:Y:S02]  /*3af0*/  ISETP.GE.AND P0, PT, R18, UR4, PT ;  /* 0x0000000412007c0c */ /* 0x000fe4000bf06270 */
[----:B------:R-:W-:Y:S02]  /*3b00*/  LEA.HI.X R51, R91, R119, R90, 0x1, P1 ;  /* 0x000000775b337211 */ /* 0x000fe400008f0c5a */
[-C--:B------:R-:W-:Y:S02]  /*3b10*/  IADD3 R32, P1, R20, R49.reuse, RZ ;  /* 0x0000003114207210 */ /* 0x080fe40007f3e0ff */
[----:B-1----:R-:W-:Y:S01]  /*3b20*/  SHF.L.U64.HI R47, R77, 0x1, R76 ;  /* 0x000000014d2f7819 */ /* 0x002fe2000001024c */
[----:B----4-:R-:W2:Y:S01]  /*3b30*/  LDG.E.128 R24, [R50.64] ;  /* 0x0000000632187981 */ /* 0x010ea2000c1e1d00 */
[----:B------:R-:W-:Y:S02]  /*3b40*/  IADD3 R42, P4, R44, R49, RZ ;  /* 0x000000312c2a7210 */ /* 0x000fe40007f9e0ff */
[-C--:B------:R-:W-:Y:S02]  /*3b50*/  IADD3.X R33, R21, R47.reuse, RZ, P1, !PT ;  /* 0x0000002f15217210 */ /* 0x080fe40000ffe4ff */
[----:B------:R-:W-:Y:S02]  /*3b60*/  IADD3.X R43, R45, R47, RZ, P4, !PT ;  /* 0x0000002f2d2b7210 */ /* 0x000fe400027fe4ff */
[----:B------:R-:W-:Y:S01]  /*3b70*/  LEA R150, P5, R146, R84, 0x1 ;  /* 0x0000005492967211 */ /* 0x000fe200078a08ff */
[----:B------:R-:W3:Y:S01]  /*3b80*/  @!P0 LDG.E.64 R22, [R32.64] ;  /* 0x0000000620168981 */ /* 0x000ee2000c1e1b00 */
[----:B------:R-:W-:Y:S02]  /*3b90*/  LEA R148, P4, R94, R118, 0x1 ;  /* 0x000000765e947211 */ /* 0x000fe400078808ff */
[----:B------:R-:W-:Y:S02]  /*3ba0*/  LEA.HI.X R151, R146, R83, R92, 0x1, P5 ;  /* 0x0000005392977211 */ /* 0x000fe400028f0c5c */
[----:B------:R-:W-:Y:S01]  /*3bb0*/  ISETP.GE.AND P1, PT, R15, UR4, PT ;  /* 0x000000040f007c0c */ /* 0x000fe2000bf26270 */
[----:B------:R-:W4:Y:S01]  /*3bc0*/  @!P0 LDG.E.64 R38, [R42.64] ;  /* 0x000000062a268981 */ /* 0x000f22000c1e1b00 */
[----:B------:R-:W-:Y:S01]  /*3bd0*/  LEA.HI.X R149, R94, R119, R93, 0x1, P4 ;  /* 0x000000775e957211 */ /* 0x000fe200020f0c5d */
        /* <DEDUP_REMOVED lines=11> */
[----:B------:R-:W-:Y:S01]  /*3c90*/  @!P0 HADD2.F32 R23, -RZ, R23.H1_H1 ;  /* 0x30000017ff178230 */ /* 0x000fe20000004100 */
[----:B------:R-:W-:Y:S01]  /*3ca0*/  @!P0 IMAD.MOV.U32 R31, RZ, RZ, R26 ;  /* 0x000000ffff1f8224 */ /* 0x000fe200078e001a */
[----:B------:R-:W-:Y:S01]  /*3cb0*/  @!P0 HADD2.F32 R35, -RZ, R29.H0_H0 ;  /* 0x2000001dff238230 */ /* 0x000fe20000004100 */
[----:B------:R-:W-:Y:S01]  /*3cc0*/  @!P0 FFMA.FTZ R47, R28, R37, -R47 ;  /* 0x000000251c2f8223 */ /* 0x000fe2000001082f */
[----:B------:R-:W-:Y:S01]  /*3cd0*/  @!P0 MOV R28, R27 ;  /* 0x0000001b001c8202 */ /* 0x000fe20000000f00 */
[----:B------:R-:W-:Y:S01]  /*3ce0*/  @!P0 FFMA.FTZ R0, R36, R37, R0 ;  /* 0x0000002524008223 */ /* 0x000fe20000010000 */
[--C-:B------:R-:W-:Y:S01]  /*3cf0*/  @!P0 HADD2.F32 R40, -RZ, R39.reuse.H0_H0 ;  /* 0x20000027ff288230 */ /* 0x100fe20000004100 */
[-C--:B------:R-:W-:Y:S01]  /*3d00*/  @!P0 FMUL.FTZ R2, R35, R30.reuse ;  /* 0x0000001e23028220 */ /* 0x080fe20000410000 */
[----:B------:R-:W-:Y:S02]  /*3d10*/  @!P0 HADD2.F32 R41, -RZ, R39.H1_H1 ;  /* 0x30000027ff298230 */ /* 0x000fe40000004100 */
[----:B------:R-:W-:Y:S01]  /*3d20*/  @!P0 HADD2.F32 R39, -RZ, R29.H1_H1 ;  /* 0x3000001dff278230 */ /* 0x000fe20000004100 */
[----:B------:R-:W-:Y:S01]  /*3d30*/  @!P0 F2FP.PACK_AB R47, R0, R47 ;  /* 0x0000002f002f823e */ /* 0x000fe200000000ff */
[--C-:B------:R-:W-:Y:S02]  /*3d40*/  @!P0 HADD2.F32 R29, -RZ, R31.reuse.H0_H0 ;  /* 0x2000001fff1d8230 */ /* 0x100fe40000004100 */
[--C-:B------:R-:W-:Y:S01]  /*3d50*/  @!P0 HADD2.F32 R37, -RZ, R28.reuse.H1_H1 ;  /* 0x3000001cff258230 */ /* 0x100fe20000004100 */
[----:B------:R-:W-:Y:S01]  /*3d60*/  @!P0 FMUL.FTZ R49, R39, R30 ;  /* 0x0000001e27318220 */ /* 0x000fe20000410000 */
[----:B------:R-:W-:Y:S01]  /*3d70*/  @!P0 HADD2.F32 R28, -RZ, R28.H0_H0 ;  /* 0x2000001cff1c8230 */ /* 0x000fe20000004100 */
[----:B------:R-:W-:Y:S01]  /*3d80*/  @!P0 FMUL.FTZ R3, R29, R22 ;  /* 0x000000161d038220 */ /* 0x000fe20000410000 */
[----:B------:R-:W-:Y:S01]  /*3d90*/  @!P0 HADD2.F32 R36, -RZ, R31.H1_H1 ;  /* 0x3000001fff248230 */ /* 0x000fe20000004100 */
[----:B------:R-:W-:Y:S01]  /*3da0*/  @!P0 FMUL.FTZ R48, R37, R23 ;  /* 0x0000001725308220 */ /* 0x000fe20000410000 */
[----:B------:R-:W-:Y:S01]  /*3db0*/  @!P0 MOV R24, R47 ;  /* 0x0000002f00188202 */ /* 0x000fe20000000f00 */
[----:B------:R-:W-:Y:S02]  /*3dc0*/  @!P0 FFMA.FTZ R2, R39, R38, R2 ;  /* 0x0000002627028223 */ /* 0x000fe40000010002 */
[----:B------:R-:W-:Y:S02]  /*3dd0*/  @!P0 FMUL.FTZ R4, R28, R23 ;  /* 0x000000171c048220 */ /* 0x000fe40000410000 */
[C---:B------:R-:W-:Y:S02]  /*3de0*/  @!P0 FMUL.FTZ R46, R36.reuse, R22 ;  /* 0x00000016242e8220 */ /* 0x040fe40000410000 */
[----:B------:R-:W-:Y:S02]  /*3df0*/  @!P0 FFMA.FTZ R3, R36, R40, R3 ;  /* 0x0000002824038223 */ /* 0x000fe40000010003 */
[----:B------:R-:W-:Y:S02]  /*3e00*/  @!P0 FFMA.FTZ R49, R35, R38, -R49 ;  /* 0x0000002623318223 */ /* 0x000fe40000010831 */
[-C--:B------:R-:W-:Y:S02]  /*3e10*/  @!P0 FFMA.FTZ R48, R28, R41.reuse, -R48 ;  /* 0x000000291c308223 */ /* 0x080fe40000010830 */
[----:B------:R-:W-:Y:S01]  /*3e20*/  @!P0 FFMA.FTZ R4, R37, R41, R4 ;  /* 0x0000002925048223 */ /* 0x000fe20000010004 */
[----:B------:R-:W-:Y:S01]  /*3e30*/  @!P0 F2FP.PACK_AB R50, R2, R49 ;  /* 0x000000310232823e */ /* 0x000fe200000000ff */
[----:B------:R-:W-:Y:S03]  /*3e40*/  @!P0 FFMA.FTZ R46, R29, R40, -R46 ;  /* 0x000000281d2e8223 */ /* 0x000fe6000001082e */
[----:B------:R-:W-:Y:S02]  /*3e50*/  @!P0 F2FP.PACK_AB R49, R4, R48 ;  /* 0x000000300431823e */ /* 0x000fe400000000ff */
[----:B------:R-:W-:Y:S02]  /*3e60*/  @!P0 F2FP.PACK_AB R46, R3, R46 ;  /* 0x0000002e032e823e */ /* 0x000fe400000000ff */
[----:B------:R-:W-:Y:S01]  /*3e70*/  @!P0 MOV R25, R50 ;  /* 0x0000003200198202 */ /* 0x000fe20000000f00 */
[----:B------:R-:W-:Y:S01]  /*3e80*/  @!P0 IMAD.MOV.U32 R27, RZ, RZ, R49 ;  /* 0x000000ffff1b8224 */ /* 0x000fe200078e0031 */
[----:B------:R-:W-:Y:S02]  /*3e90*/  @!P0 MOV R26, R46 ;  /* 0x0000002e001a8202 */ /* 0x000fe40000000f00 */
[----:B------:R-:W-:Y:S02]  /*3ea0*/  LEA R50, P4, R98, R118, 0x1 ;  /* 0x0000007662327211 */ /* 0x000fe400078808ff */
[----:B------:R-:W-:Y:S01]  /*3eb0*/  ISETP.GE.AND P0, PT, R14, UR4, PT ;  /* 0x000000040e007c0c */ /* 0x000fe2000bf06270 */
[----:B------:R1:W-:Y:S01]  /*3ec0*/  STG.E.128 [R150.64], R24 ;  /* 0x0000001896007986 */ /* 0x0003e2000c101d06 */
[----:B------:R-:W-:Y:S07]  /*3ed0*/  LEA.HI.X R51, R98, R119, R97, 0x1, P4 ;  /* 0x0000007762337211 */ /* 0x000fee00020f0c61 */
[----:B------:R2:W3:Y:S08]  /*3ee0*/  LDG.E.128 R28, [R148.64] ;  /* 0x00000006941c7981 */ /* 0x0004f0000c1e1d00 */
[----:B------:R-:W4:Y:S06]  /*3ef0*/  @!P1 LDG.E.64 R22, [R32.64+0x40] ;  /* 0x0000400620169981 */ /* 0x000f2c000c1e1b00 */
[----:B------:R-:W5:Y:S01]  /*3f00*/  @!P1 LDG.E.64 R38, [R42.64+0x40] ;  /* 0x000040062a269981 */ /* 0x000f62000c1e1b00 */
[C---:B--2---:R-:W-:Y:S04]  /*3f10*/  LEA R148, P5, R95.reuse, R84, 0x1 ;  /* 0x000000545f947211 */ /* 0x044fe800078a08ff */
[----:B------:R-:W-:Y:S02]  /*3f20*/  LEA.HI.X R149, R95, R83, R96, 0x1, P5 ;  /* 0x000000535f957211 */ /* 0x000fe400028f0c60 */
[----:B---3--:R-:W-:Y:S02]  /*3f30*/  @!P1 MOV R34, R28 ;  /* 0x0000001c00229202 */ /* 0x008fe40000000f00 */
[----:B-1----:R-:W-:Y:S02]  /*3f40*/  @!P1 MOV R25, R29 ;  /* 0x0000001d00199202 */ /* 0x002fe40000000f00 */
[----:B------:R-:W-:Y:S01]  /*3f50*/  @!P1 MOV R27, R30 ;  /* 0x0000001e001b9202 */ /* 0x000fe20000000f00 */
[--C-:B------:R-:W-:Y:S02]  /*3f60*/  @!P1 HADD2.F32 R36, -RZ, R34.reuse.H1_H1 ;  /* 0x30000022ff249230 */ /* 0x100fe40000004100 */
[----:B------:R-:W-:Y:S02]  /*3f70*/  @!P1 HADD2.F32 R24, -RZ, R34.H0_H0 ;  /* 0x20000022ff189230 */ /* 0x000fe40000004100 */
[--C-:B----4-:R-:W-:Y:S02]  /*3f80*/  @!P1 HADD2.F32 R35, -RZ, R22.reuse.H0_H0 ;  /* 0x20000016ff239230 */ /* 0x110fe40000004100 */
[----:B------:R-:W-:Y:S02]  /*3f90*/  @!P1 HADD2.F32 R26, -RZ, R22.H1_H1 ;  /* 0x30000016ff1a9230 */ /* 0x000fe40000004100 */
[--C-:B------:R-:W-:Y:S01]  /*3fa0*/  @!P1 HADD2.F32 R22, -RZ, R23.reuse.H0_H0 ;  /* 0x20000017ff169230 */ /* 0x100fe20000004100 */
[-C--:B------:R-:W-:Y:S01]  /*3fb0*/  @!P1 FMUL.FTZ R46, R36, R35.reuse ;  /* 0x00000023242e9220 */ /* 0x080fe20000410000 */
[----:B-----5:R-:W-:Y:S01]  /*3fc0*/  @!P1 HADD2.F32 R37, -RZ, R38.H0_H0 ;  /* 0x20000026ff259230 */ /* 0x020fe20000004100 */
[C---:B------:R-:W-:Y:S01]  /*3fd0*/  @!P1 FMUL.FTZ R5, R24.reuse, R35 ;  /* 0x0000002318059220 */ /* 0x040fe20000410000 */
[----:B------:R-:W-:Y:S02]  /*3fe0*/  @!P1 HADD2.F32 R23, -RZ, R23.H1_H1 ;  /* 0x30000017ff179230 */ /* 0x000fe40000004100 */
[----:B------:R-:W-:Y:S01]  /*3ff0*/  @!P1 HADD2.F32 R35, -RZ, R25.H0_H0 ;  /* 0x20000019ff239230 */ /* 0x000fe20000004100 */
[----:B------:R-:W-:Y:S01]  /*4000*/  @!P1 FFMA.FTZ R46, R24, R37, -R46 ;  /* 0x00000025182e9223 */ /* 0x000fe2000001082e */
[----:B------:R-:W-:Y:S01]  /*4010*/  @!P1 MOV R24, R31 ;  /* 0x0000001f00189202 */ /* 0x000fe20000000f00 */
[----:B------:R-:W-:Y:S01]  /*4020*/  @!P1 FFMA.FTZ R5, R36, R37, R5 ;  /* 0x0000002524059223 */ /* 0x000fe20000010005 */
[--C-:B------:R-:W-:Y:S01]  /*4030*/  @!P1 HADD2.F32 R40, -RZ, R39.reuse.H0_H0 ;  /* 0x20000027ff289230 */ /* 0x100fe20000004100 */
[----:B------:R-:W-:Y:S01]  /*4040*/  @!P1 FMUL.FTZ R6, R35, R26 ;  /* 0x0000001a23069220 */ /* 0x000fe20000410000 */
[----:B------:R-:W-:Y:S02]  /*4050*/  @!P1 HADD2.F32 R41, -RZ, R39.H1_H1 ;  /* 0x30000027ff299230 */ /* 0x000fe40000004100 */
[----:B------:R-:W-:Y:S01]  /*4060*/  @!P1 HADD2.F32 R39, -RZ, R25.H1_H1 ;  /* 0x30000019ff279230 */ /* 0x000fe20000004100 */
[----:B------:R-:W-:Y:S01]  /*4070*/  @!P1 F2FP.PACK_AB R46, R5, R46 ;  /* 0x0000002e052e923e */ /* 0x000fe200000000ff */
[--C-:B------:R-:W-:Y:S02]  /*4080*/  @!P1 HADD2.F32 R25, -RZ, R27.reuse.H0_H0 ;  /* 0x2000001bff199230 */ /* 0x100fe40000004100 */
[----:B------:R-:W-:Y:S01]  /*4090*/  @!P1 HADD2.F32 R36, -RZ, R27.H1_H1 ;  /* 0x3000001bff249230 */ /* 0x000fe20000004100 */
[----:B------:R-:W-:Y:S01]  /*40a0*/  @!P1 FMUL.FTZ R47, R39, R26 ;  /* 0x0000001a272f9220 */ /* 0x000fe20000410000 */
[--C-:B------:R-:W-:Y:S01]  /*40b0*/  @!P1 HADD2.F32 R37, -RZ, R24.reuse.H1_H1 ;  /* 0x30000018ff259230 */ /* 0x100fe20000004100 */
[-C--:B------:R-:W-:Y:S01]  /*40c0*/  @!P1 FMUL.FTZ R7, R25, R22.reuse ;  /* 0x0000001619079220 */ /* 0x080fe20000410000 */
[----:B------:R-:W-:Y:S01]  /*40d0*/  @!P1 HADD2.F32 R24, -RZ, R24.H0_H0 ;  /* 0x20000018ff189230 */ /* 0x000fe20000004100 */
[----:B------:R-:W-:Y:S01]  /*40e0*/  @!P1 FMUL.FTZ R48, R36, R22 ;  /* 0x0000001624309220 */ /* 0x000fe20000410000 */
[----:B------:R-:W-:Y:S01]  /*40f0*/  @!P1 HADD2.F32 R38, -RZ, R38.H1_H1 ;  /* 0x30000026ff269230 */ /* 0x000fe20000004100 */
[-C--:B------:R-:W-:Y:S02]  /*4100*/  @!P1 FMUL.FTZ R49, R37, R23.reuse ;  /* 0x0000001725319220 */ /* 0x080fe40000410000 */
[C---:B------:R-:W-:Y:S02]  /*4110*/  @!P1 FMUL.FTZ R8, R24.reuse, R23 ;  /* 0x0000001718089220 */ /* 0x040fe40000410000 */
[----:B------:R-:W-:Y:S02]  /*4120*/  @!P1 FFMA.FTZ R48, R25, R40, -R48 ;  /* 0x0000002819309223 */ /* 0x000fe40000010830 */
[-C--:B------:R-:W-:Y:S02]  /*4130*/  @!P1 FFMA.FTZ R49, R24, R41.reuse, -R49 ;  /* 0x0000002918319223 */ /* 0x080fe40000010831 */
[----:B------:R-:W-:Y:S02]  /*4140*/  @!P1 FFMA.FTZ R6, R39, R38, R6 ;  /* 0x0000002627069223 */ /* 0x000fe40000010006 */
[----:B------:R-:W-:Y:S02]  /*4150*/  @!P1 FFMA.FTZ R7, R36, R40, R7 ;  /* 0x0000002824079223 */ /* 0x000fe40000010007 */
[----:B------:R-:W-:Y:S02]  /*4160*/  @!P1 FFMA.FTZ R47, R35, R38, -R47 ;  /* 0x00000026232f9223 */ /* 0x000fe4000001082f */
[----:B------:R-:W-:Y:S01]  /*4170*/  @!P1 FFMA.FTZ R8, R37, R41, R8 ;  /* 0x0000002925089223 */ /* 0x000fe20000010008 */
[----:B------:R-:W-:Y:S01]  /*4180*/  @!P1 F2FP.PACK_AB R48, R7, R48 ;  /* 0x000000300730923e */ /* 0x000fe200000000ff */
[----:B------:R-:W-:Y:S01]  /*4190*/  @!P1 IMAD.MOV.U32 R28, RZ, RZ, R46 ;  /* 0x000000ffff1c9224 */ /* 0x000fe200078e002e */
[----:B------:R-:W-:Y:S02]  /*41a0*/  @!P1 F2FP.PACK_AB R47, R6, R47 ;  /* 0x0000002f062f923e */ /* 0x000fe400000000ff */
[----:B------:R-:W-:Y:S02]  /*41b0*/  @!P1 F2FP.PACK_AB R49, R8, R49 ;  /* 0x000000310831923e */ /* 0x000fe400000000ff */
[----:B------:R-:W-:Y:S02]  /*41c0*/  @!P1 MOV R29, R47 ;  /* 0x0000002f001d9202 */ /* 0x000fe40000000f00 */
[----:B------:R-:W-:Y:S02]  /*41d0*/  @!P1 MOV R30, R48 ;  /* 0x00000030001e9202 */ /* 0x000fe40000000f00 */
[----:B------:R-:W-:Y:S05]  /*41e0*/  @!P1 MOV R31, R49 ;  /* 0x00000031001f9202 */ /* 0x000fea0000000f00 */
[----:B------:R1:W-:Y:S08]  /*41f0*/  STG.E.128 [R148.64], R28 ;  /* 0x0000001c94007986 */ /* 0x0003f0000c101d06 */
[----:B------:R2:W1:Y:S08]  /*4200*/  LDG.E.128 R24, [R50.64] ;  /* 0x0000000632187981 */ /* 0x000470000c1e1d00 */
[----:B------:R-:W3:Y:S06]  /*4210*/  @!P0 LDG.E.64 R22, [R32.64+0x80] ;  /* 0x0000800620168981 */ /* 0x000eec000c1e1b00 */
[----:B------:R-:W4:Y:S01]  /*4220*/  @!P0 LDG.E.64 R42, [R42.64+0x80] ;  /* 0x000080062a2a8981 */ /* 0x000f22000c1e1b00 */
[C---:B--2---:R-:W-:Y:S04]  /*4230*/  LEA R50, P1, R99.reuse, R84, 0x1 ;  /* 0x0000005463327211 */ /* 0x044fe800078208ff */
[----:B------:R-:W-:Y:S01]  /*4240*/  LEA.HI.X R51, R99, R83, R100, 0x1, P1 ;  /* 0x0000005363337211 */ /* 0x000fe200008f0c64 */
[----:B-1----:R-:W-:Y:S01]  /*4250*/  @!P0 IMAD.MOV.U32 R31, RZ, RZ, R26 ;  /* 0x000000ffff1f8224 */ /* 0x002fe200078e001a */
[----:B------:R-:W-:Y:S02]  /*4260*/  @!P0 MOV R34, R24 ;  /* 0x0000001800228202 */ /* 0x000fe40000000f00 */
[----:B------:R-:W-:Y:S03]  /*4270*/  @!P0 MOV R30, R25 ;  /* 0x00000019001e8202 */ /* 0x000fe60000000f00 */
[----:B------:R-:W-:Y:S02]  /*4280*/  @!P0 HADD2.F32 R36, -RZ, R34.H1_H1 ;  /* 0x30000022ff248230 */ /* 0x000fe40000004100 */
[----:B---3--:R-:W-:Y:S02]  /*4290*/  @!P0 HADD2.F32 R35, -RZ, R22.H0_H0 ;  /* 0x20000016ff238230 */ /* 0x008fe40000004100 */
[----:B------:R-:W-:Y:S02]  /*42a0*/  @!P0 HADD2.F32 R28, -RZ, R34.H0_H0 ;  /* 0x20000022ff1c8230 */ /* 0x000fe40000004100 */
[----:B------:R-:W-:Y:S01]  /*42b0*/  @!P0 HADD2.F32 R29, -RZ, R22.H1_H1 ;  /* 0x30000016ff1d8230 */ /* 0x000fe20000004100 */
        /* <DEDUP_REMOVED lines=16> */
[--C-:B------:R-:W-:Y:S01]  /*43c0*/  @!P0 HADD2.F32 R40, -RZ, R28.reuse.H1_H1 ;  /* 0x3000001cff288230 */ /* 0x100fe20000004100 */
[----:B------:R-:W-:Y:S01]  /*43d0*/  @!P0 FFMA.FTZ R10, R36, R39, R10 ;  /* 0x00000027240a8223 */ /* 0x000fe2000001000a */
[----:B------:R-:W-:Y:S01]  /*43e0*/  @!P0 F2FP.PACK_AB R46, R9, R46 ;  /* 0x0000002e092e823e */ /* 0x000fe200000000ff */
[-C--:B------:R-:W-:Y:S01]  /*43f0*/  @!P0 FMUL.FTZ R11, R31, R22.reuse ;  /* 0x000000161f0b8220 */ /* 0x080fe20000410000 */
[----:B------:R-:W-:Y:S01]  /*4400*/  @!P0 HADD2.F32 R28, -RZ, R28.H0_H0 ;  /* 0x2000001cff1c8230 */ /* 0x000fe20000004100 */
[C---:B------:R-:W-:Y:S01]  /*4410*/  @!P0 FMUL.FTZ R48, R37.reuse, R22 ;  /* 0x0000001625308220 */ /* 0x040fe20000410000 */
[----:B------:R-:W-:Y:S01]  /*4420*/  @!P0 F2FP.PACK_AB R47, R10, R47 ;  /* 0x0000002f0a2f823e */ /* 0x000fe200000000ff */
[----:B------:R-:W-:Y:S01]  /*4430*/  @!P0 HADD2.F32 R23, -RZ, R23.H1_H1 ;  /* 0x30000017ff178230 */ /* 0x000fe20000004100 */
[----:B------:R-:W-:Y:S01]  /*4440*/  @!P0 MOV R24, R46 ;  /* 0x0000002e00188202 */ /* 0x000fe20000000f00 */
[-C--:B------:R-:W-:Y:S01]  /*4450*/  @!P0 FFMA.FTZ R11, R37, R38.reuse, R11 ;  /* 0x00000026250b8223 */ /* 0x080fe2000001000b */
[----:B------:R-:W-:Y:S01]  /*4460*/  @!P0 MOV R25, R47 ;  /* 0x0000002f00198202 */ /* 0x000fe20000000f00 */
[----:B------:R-:W-:Y:S01]  /*4470*/  @!P0 FFMA.FTZ R48, R31, R38, -R48 ;  /* 0x000000261f308223 */ /* 0x000fe20000010830 */
[----:B------:R-:W-:Y:S01]  /*4480*/  @!P0 HADD2.F32 R41, -RZ, R43.H1_H1 ;  /* 0x3000002bff298230 */ /* 0x000fe20000004100 */
[-C--:B------:R-:W-:Y:S02]  /*4490*/  @!P0 FMUL.FTZ R49, R40, R23.reuse ;  /* 0x0000001728318220 */ /* 0x080fe40000410000 */
[C---:B------:R-:W-:Y:S01]  /*44a0*/  @!P0 FMUL.FTZ R12, R28.reuse, R23 ;  /* 0x000000171c0c8220 */ /* 0x040fe20000410000 */
[----:B------:R-:W-:Y:S01]  /*44b0*/  @!P0 F2FP.PACK_AB R48, R11, R48 ;  /* 0x000000300b30823e */ /* 0x000fe200000000ff */
[-C--:B------:R-:W-:Y:S02]  /*44c0*/  @!P0 FFMA.FTZ R49, R28, R41.reuse, -R49 ;  /* 0x000000291c318223 */ /* 0x080fe40000010831 */
[----:B------:R-:W-:Y:S01]  /*44d0*/  @!P0 FFMA.FTZ R12, R40, R41, R12 ;  /* 0x00000029280c8223 */ /* 0x000fe2000001000c */
[----:B------:R-:W-:Y:S04]  /*44e0*/  @!P0 MOV R26, R48 ;  /* 0x00000030001a8202 */ /* 0x000fe80000000f00 */
[----:B------:R-:W-:Y:S04]  /*44f0*/  @!P0 F2FP.PACK_AB R49, R12, R49 ;  /* 0x000000310c31823e */ /* 0x000fe800000000ff */
[----:B------:R-:W-:Y:S05]  /*4500*/  @!P0 MOV R27, R49 ;  /* 0x00000031001b8202 */ /* 0x000fea0000000f00 */
[----:B------:R1:W-:Y:S02]  /*4510*/  STG.E.128 [R50.64], R24 ;  /* 0x0000001832007986 */ /* 0x0003e4000c101d06 */
.L_x_3520:
[----:B------:R-:W-:Y:S05]  /*4520*/  BSYNC B0 ;  /* 0x0000000000007941 */ /* 0x000fea0003800000 */
.L_x_3519:
[----:B------:R-:W-:Y:S01]  /*4530*/  BSSY B0, `(.L_x_3521) ;  /* 0x00000ab000007945 */ /* 0x000fe20003800000 */
[----:B------:R-:W-:-:S05]  /*4540*/  @!P2 BRA `(.L_x_3522) ;  /* 0x00000a900000a947 */ /* 0x000fca0003800000 */
[----:B-1----:R-:W-:Y:S02]  /*4550*/  MOV R47, 0x60 ;  /* 0x00000060002f7802 */ /* 0x002fe40000000f00 */
[----:B------:R-:W-:Y:S02]  /*4560*/  ISETP.GE.AND P0, PT, R18, UR4, PT ;  /* 0x0000000412007c0c */ /* 0x000fe4000bf06270 */
[----:B------:R-:W-:Y:S01]  /*4570*/  SHF.L.U32 R51, R73, 0x1, RZ ;  /* 0x0000000149337819 */ /* 0x000fe200000006ff */
[----:B------:R-:W-:Y:S01]  /*4580*/  IMAD.WIDE.U32 R148, R47, c[0x0][0x288], R118 ;  /* 0x0000a2002f947a25 */ /* 0x000fe200078e0076 */
[----:B------:R-:W-:Y:S02]  /*4590*/  SHF.L.U64.HI R49, R73, 0x1, R72 ;  /* 0x0000000149317819 */ /* 0x000fe40000010248 */
[-C--:B------:R-:W-:Y:S01]  /*45a0*/  IADD3 R32, P1, R20, R51.reuse, RZ ;  /* 0x0000003314207210 */ /* 0x080fe20007f3e0ff */
[----:B------:R-:W-:Y:S01]  /*45b0*/  IMAD R46, R47, c[0x0][0x28c], RZ ;  /* 0x0000a3002f2e7a24 */ /* 0x000fe200078e02ff */
[----:B------:R-:W-:Y:S02]  /*45c0*/  IADD3 R42, P2, R44, R51, RZ ;  /* 0x000000332c2a7210 */ /* 0x000fe40007f5e0ff */
[-C--:B------:R-:W-:Y:S02]  /*45d0*/  IADD3.X R33, R21, R49.reuse, RZ, P1, !PT ;  /* 0x0000003115217210 */ /* 0x080fe40000ffe4ff */
[----:B------:R-:W-:Y:S02]  /*45e0*/  IADD3 R149, R149, R46, RZ ;  /* 0x0000002e95957210 */ /* 0x000fe40007ffe0ff */
[----:B------:R-:W-:Y:S01]  /*45f0*/  IADD3.X R43, R45, R49, RZ, P2, !PT ;  /* 0x000000312d2b7210 */ /* 0x000fe200017fe4ff */
[----:B----4-:R-:W2:Y:S01]  /*4600*/  @!P0 LDG.E.64 R22, [R32.64] ;  /* 0x0000000620168981 */ /* 0x010ea2000c1e1b00 */
[----:B------:R-:W-:Y:S02]  /*4610*/  MOV R85, R83 ;  /* 0x0000005300557202 */ /* 0x000fe40000000f00 */
[C---:B------:R-:W-:Y:S02]  /*4620*/  LEA R150, P2, R102.reuse, R118, 0x1 ;  /* 0x0000007666967211 */ /* 0x040fe400078408ff */
[----:B------:R-:W-:Y:S01]  /*4630*/  ISETP.GE.AND P1, PT, R15, UR4, PT ;  /* 0x000000040f007c0c */ /* 0x000fe2000bf26270 */
[----:B------:R1:W3:Y:S01]  /*4640*/  LDG.E.128 R24, [R148.64] ;  /* 0x0000000694187981 */ /* 0x0002e2000c1e1d00 */
[----:B------:R-:W-:Y:S07]  /*4650*/  LEA.HI.X R151, R102, R119, R101, 0x1, P2 ;  /* 0x0000007766977211 */ /* 0x000fee00010f0c65 */
[----:B------:R-:W4:Y:S01]  /*4660*/  @!P0 LDG.E.64 R40, [R42.64] ;  /* 0x000000062a288981 */ /* 0x000f22000c1e1b00 */
[C---:B-1----:R-:W-:Y:S04]  /*4670*/  IMAD.WIDE.U32 R148, R47.reuse, c[0x0][0x198], R84 ;  /* 0x000066002f947a25 */ /* 0x042fe800078e0054 */
[----:B------:R-:W-:Y:S05]  /*4680*/  IMAD R47, R47, c[0x0][0x19c], RZ ;  /* 0x000067002f2f7a24 */ /* 0x000fea00078e02ff */
[----:B------:R-:W-:Y:S01]  /*4690*/  IADD3 R149, R149, R47, RZ ;  /* 0x0000002f95957210 */ /* 0x000fe20007ffe0ff */
[----:B----4-:R-:W-:Y:S01]  /*46a0*/  @!P0 HADD2.F32 R37, -RZ, R40.H0_H0 ;  /* 0x20000028ff258230 */ /* 0x010fe20000004100 */
[----:B---3--:R-:W-:Y:S01]  /*46b0*/  @!P0 MOV R28, R24 ;  /* 0x00000018001c8202 */ /* 0x008fe20000000f00 */
[--C-:B--2---:R-:W-:Y:S01]  /*46c0*/  @!P0 HADD2.F32 R31, -RZ, R22.reuse.H0_H0 ;  /* 0x20000016ff1f8230 */ /* 0x104fe20000004100 */
[----:B------:R-:W-:Y:S01]  /*46d0*/  @!P0 MOV R30, R25 ;  /* 0x00000019001e8202 */ /* 0x000fe20000000f00 */
[----:B------:R-:W-:Y:S02]  /*46e0*/  @!P0 HADD2.F32 R29, -RZ, R22.H1_H1 ;  /* 0x30000016ff1d8230 */ /* 0x000fe40000004100 */
[--C-:B------:R-:W-:Y:S02]  /*46f0*/  @!P0 HADD2.F32 R36, -RZ, R28.reuse.H1_H1 ;  /* 0x3000001cff248230 */ /* 0x100fe40000004100 */
[----:B------:R-:W-:Y:S02]  /*4700*/  @!P0 HADD2.F32 R28, -RZ, R28.H0_H0 ;  /* 0x2000001cff1c8230 */ /* 0x000fe40000004100 */
[----:B------:R-:W-:Y:S01]  /*4710*/  @!P0 HADD2.F32 R22, -RZ, R23.H0_H0 ;  /* 0x20000017ff168230 */ /* 0x000fe20000004100 */
        /* <DEDUP_REMOVED lines=27> */
[----:B------:R-:W-:Y:S02]  /*48d0*/  @!P0 FFMA.FTZ R4, R40, R41, R4 ;  /* 0x0000002928048223 */ /* 0x000fe40000010004 */
[----:B------:R-:W-:Y:S02]  /*48e0*/  @!P0 FFMA.FTZ R51, R30, R39, -R51 ;  /* 0x000000271e338223 */ /* 0x000fe40000010833 */
[----:B------:R-:W-:Y:S01]  /*48f0*/  @!P0 FFMA.FTZ R46, R31, R38, -R46 ;  /* 0x000000261f2e8223 */ /* 0x000fe2000001082e */
[----:B------:R-:W-:Y:S02]  /*4900*/  @!P0 F2FP.PACK_AB R47, R4, R48 ;  /* 0x00000030042f823e */ /* 0x000fe400000000ff */
[----:B------:R-:W-:Y:S02]  /*4910*/  @!P0 F2FP.PACK_AB R50, R2, R51 ;  /* 0x000000330232823e */ /* 0x000fe400000000ff */
[----:B------:R-:W-:Y:S01]  /*4920*/  @!P0 F2FP.PACK_AB R46, R3, R46 ;  /* 0x0000002e032e823e */ /* 0x000fe200000000ff */
[----:B------:R-:W-:Y:S01]  /*4930*/  @!P0 IMAD.MOV.U32 R27, RZ, RZ, R47 ;  /* 0x000000ffff1b8224 */ /* 0x000fe200078e002f */
[----:B------:R-:W-:Y:S02]  /*4940*/  @!P0 MOV R25, R50 ;  /* 0x0000003200198202 */ /* 0x000fe40000000f00 */
[----:B------:R-:W-:Y:S02]  /*4950*/  @!P0 MOV R26, R46 ;  /* 0x0000002e001a8202 */ /* 0x000fe40000000f00 */
[----:B------:R-:W-:Y:S02]  /*4960*/  LEA R50, P2, R106, R118, 0x1 ;  /* 0x000000766a327211 */ /* 0x000fe400078408ff */
[----:B------:R-:W-:Y:S01]  /*4970*/  ISETP.GE.AND P0, PT, R14, UR4, PT ;  /* 0x000000040e007c0c */ /* 0x000fe2000bf06270 */
[----:B------:R1:W-:Y:S01]  /*4980*/  STG.E.128 [R148.64], R24 ;  /* 0x0000001894007986 */ /* 0x0003e2000c101d06 */
[----:B------:R-:W-:Y:S07]  /*4990*/  LEA.HI.X R51, R106, R119, R105, 0x1, P2 ;  /* 0x000000776a337211 */ /* 0x000fee00010f0c69 */
[----:B------:R-:W2:Y:S08]  /*49a0*/  LDG.E.128 R28, [R150.64] ;  /* 0x00000006961c7981 */ /* 0x000eb0000c1e1d00 */
[----:B------:R-:W3:Y:S06]  /*49b0*/  @!P1 LDG.E.64 R22, [R32.64+0x40] ;  /* 0x0000400620169981 */ /* 0x000eec000c1e1b00 */
[----:B------:R-:W4:Y:S01]  /*49c0*/  @!P1 LDG.E.64 R38, [R42.64+0x40] ;  /* 0x000040062a269981 */ /* 0x000f22000c1e1b00 */
[C---:B-1----:R-:W-:Y:S04]  /*49d0*/  LEA R148, P4, R103.reuse, R84, 0x1 ;  /* 0x0000005467947211 */ /* 0x042fe800078808ff */
[----:B------:R-:W-:Y:S02]  /*49e0*/  LEA.HI.X R149, R103, R83, R104, 0x1, P4 ;  /* 0x0000005367957211 */ /* 0x000fe400020f0c68 */
[----:B--2---:R-:W-:Y:S02]  /*49f0*/  @!P1 MOV R34, R28 ;  /* 0x0000001c00229202 */ /* 0x004fe40000000f00 */
[----:B------:R-:W-:Y:S02]  /*4a00*/  @!P1 MOV R25, R29 ;  /* 0x0000001d00199202 */ /* 0x000fe40000000f00 */
[----:B------:R-:W-:Y:S01]  /*4a10*/  @!P1 MOV R27, R30 ;  /* 0x0000001e001b9202 */ /* 0x000fe20000000f00 */
[--C-:B------:R-:W-:Y:S02]  /*4a20*/  @!P1 HADD2.F32 R36, -RZ, R34.reuse.H1_H1 ;  /* 0x30000022ff249230 */ /* 0x100fe40000004100 */
[----:B------:R-:W-:Y:S02]  /*4a30*/  @!P1 HADD2.F32 R24, -RZ, R34.H0_H0 ;  /* 0x20000022ff189230 */ /* 0x000fe40000004100 */
[--C-:B---3--:R-:W-:Y:S02]  /*4a40*/  @!P1 HADD2.F32 R35, -RZ, R22.reuse.H0_H0 ;  /* 0x20000016ff239230 */ /* 0x108fe40000004100 */
[----:B------:R-:W-:Y:S02]  /*4a50*/  @!P1 HADD2.F32 R26, -RZ, R22.H1_H1 ;  /* 0x30000016ff1a9230 */ /* 0x000fe40000004100 */
[--C-:B------:R-:W-:Y:S01]  /*4a60*/  @!P1 HADD2.F32 R22, -RZ, R23.reuse.H0_H0 ;  /* 0x20000017ff169230 */ /* 0x100fe20000004100 */
[-C--:B------:R-:W-:Y:S01]  /*4a70*/  @!P1 FMUL.FTZ R46, R36, R35.reuse ;  /* 0x00000023242e9220 */ /* 0x080fe20000410000 */
[----:B----4-:R-:W-:Y:S01]  /*4a80*/  @!P1 HADD2.F32 R37, -RZ, R38.H0_H0 ;  /* 0x20000026ff259230 */ /* 0x010fe20000004100 */
        /* <DEDUP_REMOVED lines=17> */
[-C--:B------:R-:W-:Y:S01]  /*4ba0*/  @!P1 FMUL.FTZ R49, R37, R23.reuse ;  /* 0x0000001725319220 */ /* 0x080fe20000410000 */
[----:B------:R-:W-:Y:S01]  /*4bb0*/  @!P1 HADD2.F32 R36, -RZ, R27.H1_H1 ;  /* 0x3000001bff249230 */ /* 0x000fe20000004100 */
[C---:B------:R-:W-:Y:S01]  /*4bc0*/  @!P1 FMUL.FTZ R8, R24.reuse, R23 ;  /* 0x0000001718089220 */ /* 0x040fe20000410000 */
[----:B------:R-:W-:Y:S01]  /*4bd0*/  @!P1 MOV R28, R46 ;  /* 0x0000002e001c9202 */ /* 0x000fe20000000f00 */
[-C--:B------:R-:W-:Y:S02]  /*4be0*/  @!P1 FFMA.FTZ R49, R24, R41.reuse, -R49 ;  /* 0x0000002918319223 */ /* 0x080fe40000010831 */
[C---:B------:R-:W-:Y:S02]  /*4bf0*/  @!P1 FMUL.FTZ R48, R36.reuse, R22 ;  /* 0x0000001624309220 */ /* 0x040fe40000410000 */
[----:B------:R-:W-:Y:S02]  /*4c00*/  @!P1 FFMA.FTZ R6, R39, R38, R6 ;  /* 0x0000002627069223 */ /* 0x000fe40000010006 */
[-C--:B------:R-:W-:Y:S02]  /*4c10*/  @!P1 FFMA.FTZ R48, R25, R40.reuse, -R48 ;  /* 0x0000002819309223 */ /* 0x080fe40000010830 */
[----:B------:R-:W-:Y:S02]  /*4c20*/  @!P1 FFMA.FTZ R7, R36, R40, R7 ;  /* 0x0000002824079223 */ /* 0x000fe40000010007 */
[----:B------:R-:W-:Y:S02]  /*4c30*/  @!P1 FFMA.FTZ R8, R37, R41, R8 ;  /* 0x0000002925089223 */ /* 0x000fe40000010008 */
[----:B------:R-:W-:Y:S01]  /*4c40*/  @!P1 FFMA.FTZ R47, R35, R38, -R47 ;  /* 0x00000026232f9223 */ /* 0x000fe2000001082f */
[----:B------:R-:W-:Y:S02]  /*4c50*/  @!P1 F2FP.PACK_AB R48, R7, R48 ;  /* 0x000000300730923e */ /* 0x000fe400000000ff */
[----:B------:R-:W-:Y:S02]  /*4c60*/  @!P1 F2FP.PACK_AB R49, R8, R49 ;  /* 0x000000310831923e */ /* 0x000fe400000000ff */
[----:B------:R-:W-:Y:S02]  /*4c70*/  @!P1 F2FP.PACK_AB R47, R6, R47 ;  /* 0x0000002f062f923e */ /* 0x000fe400000000ff */
[----:B------:R-:W-:Y:S01]  /*4c80*/  @!P1 MOV R30, R48 ;  /* 0x00000030001e9202 */ /* 0x000fe20000000f00 */
[----:B------:R-:W-:Y:S01]  /*4c90*/  @!P1 IMAD.MOV.U32 R31, RZ, RZ, R49 ;  /* 0x000000ffff1f9224 */ /* 0x000fe200078e0031 */
[----:B------:R-:W-:Y:S05]  /*4ca0*/  @!P1 MOV R29, R47 ;  /* 0x0000002f001d9202 */ /* 0x000fea0000000f00 */
[----:B------:R1:W-:Y:S08]  /*4cb0*/  STG.E.128 [R148.64], R28 ;  /* 0x0000001c94007986 */ /* 0x0003f0000c101d06 */
        /* <DEDUP_REMOVED lines=12> */
[----:B------:R-:W-:Y:S01]  /*4d80*/  @!P0 HADD2.F32 R22, -RZ, R23.H0_H0 ;  /* 0x20000017ff168230 */ /* 0x000fe20000004100 */
[-C--:B------:R-:W-:Y:S01]  /*4d90*/  @!P0 FMUL.FTZ R46, R36, R35.reuse ;  /* 0x00000023242e8220 */ /* 0x080fe20000410000 */
[--C-:B-----5:R-:W-:Y:S01]  /*4da0*/  @!P0 HADD2.F32 R37, -RZ, R42.reuse.H0_H0 ;  /* 0x2000002aff258230 */ /* 0x120fe20000004100 */
        /* <DEDUP_REMOVED lines=34> */
[----:B------:R1:W-:Y:S02]  /*4fd0*/  STG.E.128 [R50.64], R24 ;  /* 0x0000001832007986 */ /* 0x0003e4000c101d06 */
.L_x_3522:
[----:B------:R-:W-:Y:S05]  /*4fe0*/  BSYNC B0 ;  /* 0x0000000000007941 */ /* 0x000fea0003800000 */
.L_x_3521:
        /* <DEDUP_REMOVED lines=8> */
.L_x_3514:
[----:B------:R-:W-:Y:S01]  /*5070*/  BSSY B1, `(.L_x_3524) ;  /* 0x0000116000017945 */ /* 0x000fe20003800000 */
[----:B------:R-:W-:-:S05]  /*5080*/  @!P1 BRA `(.L_x_3525) ;  /* 0x0000114000009947 */ /* 0x000fca0003800000 */
[----:B------:R1:W5:Y:S01]  /*5090*/  LDG.E.128 R48, [R118.64] ;  /* 0x0000000676307981 */ /* 0x000362000c1e1d00 */
[----:B------:R-:W-:Y:S01]  /*50a0*/  ISETP.GE.AND P0, PT, R18, UR4, PT ;  /* 0x0000000412007c0c */ /* 0x000fe2000bf06270 */
[----:B------:R-:W-:Y:S01]  /*50b0*/  @!UPT UIADD3 URZ, URZ, URZ, URZ ;  /* 0x0000003f3f3ff290 */ /* 0x000fe2000fffe03f */
[----:B------:R-:W-:Y:S11]  /*50c0*/  BSSY B0, `(.L_x_3526) ;  /* 0x0000056000007945 */ /* 0x000ff60003800000 */
[----:B------:R-:W-:-:S05]  /*50d0*/  @P0 BRA `(.L_x_3527) ;  /* 0x0000054000000947 */ /* 0x000fca0003800000 */
[--C-:B----45:R-:W-:Y:S01]  /*50e0*/  HADD2.F32 R31, -RZ, R48.reuse.H0_H0 ;  /* 0x20000030ff1f7230 */ /* 0x130fe20000004100 */
        /* <DEDUP_REMOVED lines=13> */
[----:B------:R-:W-:Y:S02]  /*51c0*/  @P6 IADD3 R85, RZ, -UR5, RZ ;  /* 0x80000005ff556c10 */ /* 0x000fe4000fffe0ff */
[----:B------:R-:W-:Y:S02]  /*51d0*/  LEA R22, P1, R151, R118, 0x1 ;  /* 0x0000007697167211 */ /* 0x000fe400078208ff */
[----:B------:R-:W-:Y:S02]  /*51e0*/  LEA.HI.X.SX32 R41, R149, R123, 0x1, P0 ;  /* 0x0000007b95297211 */ /* 0x000fe400000f0eff */
[----:B------:R-:W-:Y:S02]  /*51f0*/  LEA R148, P0, R85, R120, 0x1 ;  /* 0x0000007855947211 */ /* 0x000fe400078008ff */
[----:B------:R-:W-:Y:S02]  /*5200*/  LEA.HI.X.SX32 R23, R151, R119, 0x1, P1 ;  /* 0x0000007797177211 */ /* 0x000fe400008f0eff */
[----:B------:R-:W-:Y:S01]  /*5210*/  LEA.HI.X.SX32 R149, R85, R121, 0x1, P0 ;  /* 0x0000007955957211 */ /* 0x000fe200000f0eff */
[----:B------:R-:W2:Y:S08]  /*5220*/  LDG.E.128 R40, [R40.64] ;  /* 0x0000000628287981 */ /* 0x000eb0000c1e1d00 */
        /* <DEDUP_REMOVED lines=63> */
.L_x_3527:
[----:B------:R-:W-:Y:S05]  /*5620*/  BSYNC B0 ;  /* 0x0000000000007941 */ /* 0x000fea0003800000 */
.L_x_3526:
[----:B------:R-:W-:Y:S01]  /*5630*/  IMAD.MOV.U32 R85, RZ, RZ, R83 ;  /* 0x000000ffff557224 */ /* 0x000fe200078e0053 */
[----:B------:R-:W-:Y:S01]  /*5640*/  ISETP.GE.AND P0, PT, R15, UR4, PT ;  /* 0x000000040f007c0c */ /* 0x000fe2000bf06270 */
[----:B------:R-:W-:Y:S01]  /*5650*/  BSSY B0, `(.L_x_3528) ;  /* 0x000005a000007945 */ /* 0x000fe20003800000 */
[----:B------:R-:W-:Y:S02]  /*5660*/  IADD3 R152, P1, R118, 0x80, RZ ;  /* 0x0000008076987810 */ /* 0x000fe40007f3e0ff */
[----:B-----5:R2:W-:Y:S03]  /*5670*/  STG.E.128 [R84.64], R48 ;  /* 0x0000003054007986 */ /* 0x0205e6000c101d06 */
[----:B------:R-:W-:Y:S01]  /*5680*/  IMAD.X R153, RZ, RZ, R119, P1 ;  /* 0x000000ffff997224 */ /* 0x000fe200008e0677 */
[----:B--2---:R2:W5:Y:S05]  /*5690*/  LDG.E.128 R48, [R118.64+0x80] ;  /* 0x0000800676307981 */ /* 0x00456a000c1e1d00 */
        /* <DEDUP_REMOVED lines=85> */
.L_x_3529:
[----:B------:R-:W-:Y:S05]  /*5bf0*/  BSYNC B0 ;  /* 0x0000000000007941 */ /* 0x000fea0003800000 */
.L_x_3528:
[----:B-----5:R3:W-:Y:S01]  /*5c00*/  STG.E.128 [R84.64+0x80], R48 ;  /* 0x0000803054007986 */ /* 0x0207e2000c101d06 */
[----:B------:R-:W-:Y:S01]  /*5c10*/  ISETP.GE.AND P0, PT, R14, UR4, PT ;  /* 0x000000040e007c0c */ /* 0x000fe2000bf06270 */
[----:B------:R-:W-:Y:S01]  /*5c20*/  BSSY B0, `(.L_x_3530) ;  /* 0x0000059000007945 */ /* 0x000fe20003800000 */
[----:B------:R-:W-:Y:S05]  /*5c30*/  IADD3 R152, P1, R118, 0x100, RZ ;  /* 0x0000010076987810 */ /* 0x000fea0007f3e0ff */
[----:B------:R-:W-:Y:S01]  /*5c40*/  IMAD.X R153, RZ, RZ, R119, P1 ;  /* 0x000000ffff997224 */ /* 0x000fe200008e0677 */
[----:B---3--:R3:W5:Y:S05]  /*5c50*/  LDG.E.128 R48, [R118.64+0x100] ;  /* 0x0001000676307981 */ /* 0x00876a000c1e1d00 */
        /* <DEDUP_REMOVED lines=20> */
[----:B------:R-:W4:Y:S01]  /*5da0*/  LDG.E.128 R40, [R40.64+0x100] ;  /* 0x0001000628287981 */ /* 0x000f22000c1e1d00 */
[----:B------:R-:W-:Y:S07]  /*5db0*/  LEA.HI.X.SX32 R151, R149, R121, 0x1, P0 ;  /* 0x0000007995977211 */ /* 0x000fee00000f0eff */
[----:B--2---:R-:W2:Y:S08]  /*5dc0*/  LDG.E.128 R24, [R22.64] ;  /* 0x0000000616187981 */ /* 0x004eb0000c1e1d00 */
[----:B---3--:R-:W3:Y:S01]  /*5dd0*/  LDG.E.128 R148, [R150.64+0x100] ;  /* 0x0001000696947981 */ /* 0x008ee2000c1e1d00 */
[--C-:B----4-:R-:W-:Y:S02]  /*5de0*/  HADD2.F32 R33, -RZ, R40.reuse.H0_H0 ;  /* 0x20000028ff217230 */ /* 0x110fe40000004100 */
[----:B------:R-:W-:Y:S02]  /*5df0*/  HADD2.F32 R34, -RZ, R40.H1_H1 ;  /* 0x30000028ff227230 */ /* 0x000fe40000004100 */
[--C-:B------:R-:W-:Y:S02]  /*5e00*/  HADD2.F32 R37, -RZ, R41.reuse.H0_H0 ;  /* 0x20000029ff257230 */ /* 0x100fe40000004100 */
[----:B------:R-:W-:Y:S02]  /*5e10*/  HADD2.F32 R38, -RZ, R41.H1_H1 ;  /* 0x30000029ff267230 */ /* 0x000fe40000004100 */
[--C-:B------:R-:W-:Y:S01]  /*5e20*/  HADD2.F32 R39, -RZ, R42.reuse.H0_H0 ;  /* 0x2000002aff277230 */ /* 0x100fe20000004100 */
[----:B--2---:R-:W-:Y:S01]  /*5e30*/  MOV R10, R24 ;  /* 0x00000018000a7202 */ /* 0x004fe20000000f00 */
[----:B------:R-:W-:Y:S01]  /*5e40*/  HADD2.F32 R40, -RZ, R42.H1_H1 ;  /* 0x3000002aff287230 */ /* 0x000fe20000004100 */
[----:B------:R-:W-:Y:S01]  /*5e50*/  MOV R11, R27 ;  /* 0x0000001b000b7202 */ /* 0x000fe20000000f00 */
[----:B------:R-:W-:Y:S01]  /*5e60*/  HADD2.F32 R41, -RZ, R43.H0_H0 ;  /* 0x2000002bff297230 */ /* 0x000fe20000004100 */
[----:B------:R-:W-:Y:S01]  /*5e70*/  MOV R23, R25 ;  /* 0x0000001900177202 */ /* 0x000fe20000000f00 */
[----:B------:R-:W-:Y:S01]  /*5e80*/  HADD2.F32 R32, -RZ, R10.H0_H0 ;  /* 0x2000000aff207230 */ /* 0x000fe20000004100 */
[----:B------:R-:W-:Y:S01]  /*5e90*/  MOV R28, R26 ;  /* 0x0000001a001c7202 */ /* 0x000fe20000000f00 */
[--C-:B---3--:R-:W-:Y:S02]  /*5ea0*/  HADD2.F32 R27, -RZ, R148.reuse.H0_H0 ;  /* 0x20000094ff1b7230 */ /* 0x108fe40000004100 */
        /* <DEDUP_REMOVED lines=48> */
.L_x_3531:
[----:B------:R-:W-:Y:S05]  /*61b0*/  BSYNC B0 ;  /* 0x0000000000007941 */ /* 0x000fea0003800000 */
.L_x_3530:
[----:B-----5:R1:W-:Y:S02]  /*61c0*/  STG.E.128 [R84.64+0x100], R48 ;  /* 0x0001003054007986 */ /* 0x0203e4000c101d06 */
.L_x_3525:
[----:B------:R-:W-:Y:S05]  /*61d0*/  BSYNC B1 ;  /* 0x0000000000017941 */ /* 0x000fea0003800000 */
.L_x_3524:
[----:B------:R-:W-:Y:S01]  /*61e0*/  BSSY B1, `(.L_x_3532) ;  /* 0x0000128000017945 */ /* 0x000fe20003800000 */
[----:B------:R-:W-:-:S05]  /*61f0*/  @!P5 BRA `(.L_x_3533) ;  /* 0x000012600000d947 */ /* 0x000fca0003800000 */
[C---:B------:R-:W-:Y:S01]  /*6200*/  LEA R154, P0, R89.reuse, R118, 0x1 ;  /* 0x00000076599a7211 */ /* 0x040fe200078008ff */
[----:B------:R-:W-:Y:S03]  /*6210*/  BSSY B0, `(.L_x_3534) ;  /* 0x000005d000007945 */ /* 0x000fe60003800000 */
[----:B------:R-:W-:Y:S02]  /*6220*/  LEA.HI.X R155, R89, R119, R88, 0x1, P0 ;  /* 0x00000077599b7211 */ /* 0x000fe400000f0c58 */
[----:B------:R-:W-:Y:S03]  /*6230*/  ISETP.GE.AND P0, PT, R18, UR4, PT ;  /* 0x0000000412007c0c */ /* 0x000fe6000bf06270 */
[----:B-1----:R1:W5:Y:S10]  /*6240*/  LDG.E.128 R48, [R154.64] ;  /* 0x000000069a307981 */ /* 0x002374000c1e1d00 */
[----:B------:R-:W-:-:S05]  /*6250*/  @P0 BRA `(.L_x_3535) ;  /* 0x0000058000000947 */ /* 0x000fca0003800000 */
[--C-:B-----5:R-:W-:Y:S01]  /*6260*/  HADD2.F32 R35, -RZ, R48.reuse.H1_H1 ;  /* 0x30000030ff237230 */ /* 0x120fe20000004100 */
[----:B------:R-:W-:Y:S01]  /*6270*/  ULEA.HI UR5, UR4, UR4, URZ, 0x1 ;  /* 0x0000000404057291 */ /* 0x000fe2000f8f083f */
[----:B----4-:R-:W-:Y:S01]  /*6280*/  HADD2.F32 R36, -RZ, R49.H0_H0 ;  /* 0x20000031ff247230 */ /* 0x010fe20000004100 */
        /* <DEDUP_REMOVED lines=9> */
[C---:B------:R-:W-:Y:S02]  /*6320*/  IADD3 R85, P5, R80.reuse, R151, RZ ;  /* 0x0000009750557210 */ /* 0x040fe40007fbe0ff */
[----:B------:R-:W-:Y:S02]  /*6330*/  LEA R10, P0, R149, R154, 0x1 ;  /* 0x0000009a950a7211 */ /* 0x000fe400078008ff */
[----:B------:R-:W-:Y:S02]  /*6340*/  LEA.HI.X.SX32 R132, R151, R78, 0x1, P5 ;  /* 0x0000004e97847211 */ /* 0x000fe400028f0eff */
[----:B------:R-:W-:Y:S02]  /*6350*/  LEA.HI.X.SX32 R11, R149, R155, 0x1, P0 ;  /* 0x0000009b950b7211 */ /* 0x000fe400000f0eff */
[C---:B------:R-:W-:Y:S02]  /*6360*/  LEA R156, P0, R85.reuse, R120, 0x1 ;  /* 0x00000078559c7211 */ /* 0x040fe400078008ff */
[----:B------:R-:W-:Y:S01]  /*6370*/  @P1 IADD3 R153, RZ, -UR5, RZ ;  /* 0x80000005ff991c10 */ /* 0x000fe2000fffe0ff */
[----:B------:R-:W4:Y:S01]  /*6380*/  LDG.E.128 R28, [R10.64] ;  /* 0x000000060a1c7981 */ /* 0x000f22000c1e1d00 */
[----:B------:R-:W-:Y:S02]  /*6390*/  LEA.HI.X R157, R85, R121, R132, 0x1, P0 ;  /* 0x00000079559d7211 */ /* 0x000fe400000f0c84 */
[----:B------:R-:W-:Y:S04]  /*63a0*/  IADD3 R85, P0, R80, R153, RZ ;  /* 0x0000009950557210 */ /* 0x000fe80007f1e0ff */
[----:B------:R-:W-:Y:S01]  /*63b0*/  LEA.HI.X.SX32 R132, R153, R78, 0x1, P0 ;  /* 0x0000004e99847211 */ /* 0x000fe200000f0eff */
[----:B--2---:R-:W2:Y:S01]  /*63c0*/  LDG.E.128 R148, [R156.64] ;  /* 0x000000069c947981 */ /* 0x004ea2000c1e1d00 */
[C---:B------:R-:W-:Y:S04]  /*63d0*/  LEA R32, P0, R85.reuse, R122, 0x1 ;  /* 0x0000007a55207211 */ /* 0x040fe800078008ff */
[----:B------:R-:W-:Y:S05]  /*63e0*/  LEA.HI.X R33, R85, R123, R132, 0x1, P0 ;  /* 0x0000007b55217211 */ /* 0x000fea00000f0c84 */
[----:B---3--:R1:W3:Y:S02]  /*63f0*/  LDG.E.128 R40, [R32.64] ;  /* 0x0000000620287981 */ /* 0x0082e4000c1e1d00 */
[----:B-1----:R-:W-:Y:S02]  /*6400*/  HADD2.F32 R33, -RZ, R48.H0_H0 ;  /* 0x20000030ff217230 */ /* 0x002fe40000004100 */
[--C-:B--2---:R-:W-:Y:S01]  /*6410*/  HADD2.F32 R25, -RZ, R149.reuse.H0_H0 ;  /* 0x20000095ff197230 */ /* 0x104fe20000004100 */
[----:B----4-:R-:W-:Y:S01]  /*6420*/  MOV R26, R28 ;  /* 0x0000001c001a7202 */ /* 0x010fe20000000f00 */
[--C-:B------:R-:W-:Y:S01]  /*6430*/  HADD2.F32 R28, -RZ, R148.reuse.H1_H1 ;  /* 0x30000094ff1c7230 */ /* 0x100fe20000004100 */
[----:B------:R-:W-:Y:S01]  /*6440*/  MOV R10, R30 ;  /* 0x0000001e000a7202 */ /* 0x000fe20000000f00 */
[----:B------:R-:W-:Y:S01]  /*6450*/  HADD2.F32 R30, -RZ, R148.H0_H0 ;  /* 0x20000094ff1e7230 */ /* 0x000fe20000004100 */
[----:B------:R-:W-:Y:S01]  /*6460*/  MOV R23, R29 ;  /* 0x0000001d00177202 */ /* 0x000fe20000000f00 */
[----:B------:R-:W-:Y:S01]  /*6470*/  HADD2.F32 R12, -RZ, R149.H1_H1 ;  /* 0x30000095ff0c7230 */ /* 0x000fe20000004100 */
[----:B------:R-:W-:Y:S01]  /*6480*/  MOV R27, R31 ;  /* 0x0000001f001b7202 */ /* 0x000fe20000000f00 */
[--C-:B------:R-:W-:Y:S01]  /*6490*/  HADD2.F32 R31, -RZ, R26.reuse.H0_H0 ;  /* 0x2000001aff1f7230 */ /* 0x100fe20000004100 */
[----:B------:R-:W-:Y:S01]  /*64a0*/  @!P1 FADD.FTZ R30, -R30, -RZ ;  /* 0x800000ff1e1e9221 */ /* 0x000fe20000010100 */
[----:B------:R-:W-:Y:S01]  /*64b0*/  HADD2.F32 R29, -RZ, R26.H1_H1 ;  /* 0x3000001aff1d7230 */ /* 0x000fe20000004100 */
[----:B------:R-:W-:Y:S01]  /*64c0*/  @!P1 FADD.FTZ R28, -R28, -RZ ;  /* 0x800000ff1c1c9221 */ /* 0x000fe20000010100 */
[--C-:B------:R-:W-:Y:S01]  /*64d0*/  HADD2.F32 R26, -RZ, R23.reuse.H0_H0 ;  /* 0x20000017ff1a7230 */ /* 0x100fe20000004100 */
[----:B------:R-:W-:Y:S01]  /*64e0*/  @!P1 FADD.FTZ R25, -R25, -RZ ;  /* 0x800000ff19199221 */ /* 0x000fe20000010100 */
[----:B------:R-:W-:Y:S01]  /*64f0*/  HADD2.F32 R24, -RZ, R150.H0_H0 ;  /* 0x20000096ff187230 */ /* 0x000fe20000004100 */
[----:B------:R-:W-:Y:S01]  /*6500*/  FMUL.FTZ R0, R31, R30 ;  /* 0x0000001e1f007220 */ /* 0x000fe20000410000 */
[----:B---3--:R-:W-:Y:S01]  /*6510*/  HADD2.F32 R32, -RZ, R40.H0_H0 ;  /* 0x20000028ff207230 */ /* 0x008fe20000004100 */
[----:B------:R-:W-:Y:S01]  /*6520*/  @!P1 FADD.FTZ R12, -R12, -RZ ;  /* 0x800000ff0c0c9221 */ /* 0x000fe20000010100 */
[----:B------:R-:W-:Y:S01]  /*6530*/  HADD2.F32 R23, -RZ, R23.H1_H1 ;  /* 0x30000017ff177230 */ /* 0x000fe20000004100 */
[----:B------:R-:W-:Y:S01]  /*6540*/  FMUL.FTZ R2, R29, R28 ;  /* 0x0000001c1d027220 */ /* 0x000fe20000410000 */
[----:B------:R-:W-:Y:S01]  /*6550*/  HADD2.F32 R22, -RZ, R150.H1_H1 ;  /* 0x30000096ff167230 */ /* 0x000fe20000004100 */
[----:B------:R-:W-:Y:S01]  /*6560*/  FMUL.FTZ R3, R26, R25 ;  /* 0x000000191a037220 */ /* 0x000fe20000410000 */
[----:B------:R-:W-:Y:S01]  /*6570*/  HADD2.F32 R34, -RZ, R40.H1_H1 ;  /* 0x30000028ff227230 */ /* 0x000fe20000004100 */
[----:B------:R-:W-:Y:S01]  /*6580*/  @!P1 FADD.FTZ R24, -R24, -RZ ;  /* 0x800000ff18189221 */ /* 0x000fe20000010100 */
[----:B------:R-:W-:Y:S01]  /*6590*/  HADD2.F32 R11, -RZ, R151.H0_H0 ;  /* 0x20000097ff0b7230 */ /* 0x000fe20000004100 */
[----:B------:R-:W-:Y:S01]  /*65a0*/  FFMA.FTZ R0, R33, R32, R0 ;  /* 0x0000002021007223 */ /* 0x000fe20000010000 */
[--C-:B------:R-:W-:Y:S01]  /*65b0*/  HADD2.F32 R25, -RZ, R10.reuse.H0_H0 ;  /* 0x2000000aff197230 */ /* 0x100fe20000004100 */
[----:B------:R-:W-:Y:S01]  /*65c0*/  FMUL.FTZ R4, R23, R12 ;  /* 0x0000000c17047220 */ /* 0x000fe20000410000 */
[----:B------:R-:W-:Y:S01]  /*65d0*/  HADD2.F32 R37, -RZ, R41.H0_H0 ;  /* 0x20000029ff257230 */ /* 0x000fe20000004100 */
[----:B------:R-:W-:Y:S01]  /*65e0*/  @!P1 FADD.FTZ R22, -R22, -RZ ;  /* 0x800000ff16169221 */ /* 0x000fe20000010100 */
[----:B------:R-:W-:Y:S01]  /*65f0*/  HADD2.F32 R9, -RZ, R151.H1_H1 ;  /* 0x30000097ff097230 */ /* 0x000fe20000004100 */
[----:B------:R-:W-:Y:S01]  /*6600*/  FFMA.FTZ R2, R35, R34, R2 ;  /* 0x0000002223027223 */ /* 0x000fe20000010002 */
[----:B------:R-:W-:Y:S01]  /*6610*/  HADD2.F32 R23, -RZ, R10.H1_H1 ;  /* 0x3000000aff177230 */ /* 0x000fe20000004100 */
[----:B------:R-:W-:Y:S01]  /*6620*/  @!P1 FADD.FTZ R11, -R11, -RZ ;  /* 0x800000ff0b0b9221 */ /* 0x000fe20000010100 */
[----:B------:R-:W-:Y:S01]  /*6630*/  HADD2.F32 R38, -RZ, R41.H1_H1 ;  /* 0x30000029ff267230 */ /* 0x000fe20000004100 */
[----:B------:R-:W-:Y:S01]  /*6640*/  FMUL.FTZ R5, R25, R24 ;  /* 0x0000001819057220 */ /* 0x000fe20000410000 */
[----:B------:R-:W-:Y:S01]  /*6650*/  HADD2.F32 R33, -RZ, R49.H1_H1 ;  /* 0x30000031ff217230 */ /* 0x000fe20000004100 */
[----:B------:R-:W-:Y:S01]  /*6660*/  FFMA.FTZ R3, R36, R37, R3 ;  /* 0x0000002524037223 */ /* 0x000fe20000010003 */
[--C-:B------:R-:W-:Y:S01]  /*6670*/  HADD2.F32 R12, -RZ, R27.reuse.H0_H0 ;  /* 0x2000001bff0c7230 */ /* 0x100fe20000004100 */
[----:B------:R-:W-:Y:S01]  /*6680*/  @!P1 FADD.FTZ R9, -R9, -RZ ;  /* 0x800000ff09099221 */ /* 0x000fe20000010100 */
[----:B------:R-:W-:Y:S01]  /*6690*/  HADD2.F32 R39, -RZ, R42.H0_H0 ;  /* 0x2000002aff277230 */ /* 0x000fe20000004100 */
[----:B------:R-:W-:Y:S01]  /*66a0*/  FMUL.FTZ R6, R23, R22 ;  /* 0x0000001617067220 */ /* 0x000fe20000410000 */
[----:B------:R-:W-:Y:S01]  /*66b0*/  HADD2.F32 R32, -RZ, R46.H0_H0 ;  /* 0x2000002eff207230 */ /* 0x000fe20000004100 */
[----:B------:R-:W-:Y:S01]  /*66c0*/  FFMA.FTZ R4, R33, R38, R4 ;  /* 0x0000002621047223 */ /* 0x000fe20000010004 */
[----:B------:R-:W-:Y:S01]  /*66d0*/  HADD2.F32 R10, -RZ, R27.H1_H1 ;  /* 0x3000001bff0a7230 */ /* 0x000fe20000004100 */
[----:B------:R-:W-:Y:S01]  /*66e0*/  FMUL.FTZ R7, R12, R11 ;  /* 0x0000000b0c077220 */ /* 0x000fe20000410000 */
[----:B------:R-:W-:Y:S01]  /*66f0*/  HADD2.F32 R40, -RZ, R42.H1_H1 ;  /* 0x3000002aff287230 */ /* 0x000fe20000004100 */
[----:B------:R-:W-:Y:S01]  /*6700*/  FFMA.FTZ R5, R32, R39, R5 ;  /* 0x0000002720057223 */ /* 0x000fe20000010005 */
[----:B------:R-:W-:Y:S01]  /*6710*/  HADD2.F32 R35, -RZ, R46.H1_H1 ;  /* 0x3000002eff237230 */ /* 0x000fe20000004100 */
[----:B------:R-:W-:Y:S01]  /*6720*/  FMUL.FTZ R8, R10, R9 ;  /* 0x000000090a087220 */ /* 0x000fe20000410000 */
[----:B------:R-:W-:Y:S01]  /*6730*/  HADD2.F32 R41, -RZ, R43.H0_H0 ;  /* 0x2000002bff297230 */ /* 0x000fe20000004100 */
[----:B------:R-:W-:Y:S01]  /*6740*/  F2FP.PACK_AB R48, R2, R0 ;  /* 0x000000000230723e */ /* 0x000fe200000000ff */
        /* <DEDUP_REMOVED lines=9> */
.L_x_3535:
[----:B------:R-:W-:Y:S05]  /*67e0*/  BSYNC B0 ;  /* 0x0000000000007941 */ /* 0x000fea0003800000 */
.L_x_3534:
[----:B------:R-:W-:Y:S01]  /*67f0*/  LEA R152, P0, R54, R84, 0x1 ;  /* 0x0000005436987211 */ /* 0x000fe200078008ff */
[----:B------:R-:W-:Y:S01]  /*6800*/  BSSY B0, `(.L_x_3536) ;  /* 0x0000060000007945 */ /* 0x000fe20003800000 */
[----:B------:R-:W-:Y:S02]  /*6810*/  IADD3 R148, P1, R154, 0x80, RZ ;  /* 0x000000809a947810 */ /* 0x000fe40007f3e0ff */
[----:B------:R-:W-:Y:S02]  /*6820*/  LEA.HI.X R153, R54, R83, R53, 0x1, P0 ;  /* 0x0000005336997211 */ /* 0x000fe400000f0c35 */
[----:B------:R-:W-:Y:S01]  /*6830*/  ISETP.GE.AND P0, PT, R15, UR4, PT ;  /* 0x000000040f007c0c */ /* 0x000fe2000bf06270 */
[----:B------:R-:W-:Y:S02]  /*6840*/  IMAD.X R149, RZ, RZ, R155, P1 ;  /* 0x000000ffff957224 */ /* 0x000fe400008e069b */
[----:B-----5:R1:W-:Y:S04]  /*6850*/  STG.E.128 [R152.64], R48 ;  /* 0x0000003098007986 */ /* 0x0203e8000c101d06 */
[----:B-1----:R1:W5:Y:S06]  /*6860*/  LDG.E.128 R48, [R154.64+0x80] ;  /* 0x000080069a307981 */ /* 0x00236c000c1e1d00 */
[----:B------:R-:W-:-:S05]  /*6870*/  @P0 BRA `(.L_x_3537) ;  /* 0x0000058000000947 */ /* 0x000fca0003800000 */
[--C-:B-----5:R-:W-:Y:S01]  /*6880*/  HADD2.F32 R35, -RZ, R48.reuse.H1_H1 ;  /* 0x30000030ff237230 */ /* 0x120fe20000004100 */
[----:B------:R-:W-:Y:S01]  /*6890*/  ULEA.HI UR5, UR4, UR4, URZ, 0x1 ;  /* 0x0000000404057291 */ /* 0x000fe2000f8f083f */
[----:B----4-:R-:W-:Y:S01]  /*68a0*/  HADD2.F32 R36, -RZ, R49.H0_H0 ;  /* 0x20000031ff247230 */ /* 0x010fe20000004100 */
        /* <DEDUP_REMOVED lines=11> */
[C---:B------:R-:W-:Y:S02]  /*6960*/  LEA R148, P0, R85.reuse, R120, 0x1 ;  /* 0x0000007855947211 */ /* 0x040fe400078008ff */
        /* <DEDUP_REMOVED lines=28> */
[----:B------:R-:W-:Y:S01]  /*6b30*/  HADD2.F32 R23, -RZ, R23.H1_H1 ;  /* 0x30000017ff177230 */ /* 0x000fe20000004100 */
[----:B------:R-:W-:Y:S01]  /*6b40*/  @!P1 FADD.FTZ R12, -R12, -RZ ;  /* 0x800000ff0c0c9221 */ /* 0x000fe20000010100 */
[----:B---3--:R-:W-:Y:S01]  /*6b50*/  HADD2.F32 R32, -RZ, R40.H0_H0 ;  /* 0x20000028ff207230 */ /* 0x008fe20000004100 */
        /* <DEDUP_REMOVED lines=42> */
.L_x_3537:
[----:B------:R-:W-:Y:S05]  /*6e00*/  BSYNC B0 ;  /* 0x0000000000007941 */ /* 0x000fea0003800000 */
.L_x_3536:
[----:B-----5:R1:W-:Y:S01]  /*6e10*/  STG.E.128 [R152.64+0x80], R48 ;  /* 0x0000803098007986 */ /* 0x0203e2000c101d06 */
[----:B------:R-:W-:Y:S01]  /*6e20*/  ISETP.GE.AND P0, PT, R14, UR4, PT ;  /* 0x000000040e007c0c */ /* 0x000fe2000bf06270 */
[----:B------:R-:W-:Y:S01]  /*6e30*/  BSSY B0, `(.L_x_3538) ;  /* 0x0000061000007945 */ /* 0x000fe20003800000 */
[----:B----4-:R-:W-:Y:S01]  /*6e40*/  IADD3 R8, P1, R154, 0x100, RZ ;  /* 0x000001009a087810 */ /* 0x010fe20007f3e0ff */
[----:B------:R1:W5:Y:S04]  /*6e50*/  LDG.E.128 R4, [R154.64+0x100] ;  /* 0x000100069a047981 */ /* 0x000368000c1e1d00 */
[----:B------:R-:W-:Y:S06]  /*6e60*/  IMAD.X R9, RZ, RZ, R155, P1 ;  /* 0x000000ffff097224 */ /* 0x000fec00008e069b */
[----:B------:R-:W-:-:S05]  /*6e70*/  @P0 BRA `(.L_x_3539) ;  /* 0x000005c000000947 */ /* 0x000fca0003800000 */
[----:B------:R-:W-:Y:S01]  /*6e80*/  ULEA.HI UR5, UR4, UR4, URZ, 0x1 ;  /* 0x0000000404057291 */ /* 0x000fe2000f8f083f */
[----:B------:R-:W-:Y:S01]  /*6e90*/  MOV R2, RZ ;  /* 0x000000ff00027202 */ /* 0x000fe20000000f00 */
[----:B-----5:R-:W-:Y:S01]  /*6ea0*/  IMAD.MOV.U32 R36, RZ, RZ, R6 ;  /* 0x000000ffff247224 */ /* 0x020fe200078e0006 */
[----:B------:R-:W-:Y:S01]  /*6eb0*/  MOV R22, R4 ;  /* 0x0000000400167202 */ /* 0x000fe20000000f00 */
        /* <DEDUP_REMOVED lines=10> */
[----:B------:R-:W-:Y:S02]  /*6f60*/  LEA R40, P0, R0, R120, 0x1 ;  /* 0x0000007800287211 */ /* 0x000fe400078008ff */
[----:B------:R-:W-:Y:S01]  /*6f70*/  LEA.HI.X.SX32 R2, R2, R70, 0x1, P5 ;  /* 0x0000004602027211 */ /* 0x000fe200028f0eff */
[----:B------:R-:W4:Y:S03]  /*6f80*/  LDG.E.128 R24, [R10.64] ;  /* 0x000000060a187981 */ /* 0x000f26000c1e1d00 */
[----:B------:R-:W-:Y:S01]  /*6f90*/  LEA.HI.X R41, R0, R121, R2, 0x1, P0 ;  /* 0x0000007900297211 */ /* 0x000fe200000f0c02 */
[----:B------:R-:W-:Y:S01]  /*6fa0*/  IMAD.MOV.U32 R0, RZ, RZ, RZ ;  /* 0x000000ffff007224 */ /* 0x000fe200078e00ff */
[----:B------:R-:W-:Y:S04]  /*6fb0*/  @P1 IADD3 R0, RZ, -UR5, RZ ;  /* 0x80000005ff001c10 */ /* 0x000fe8000fffe0ff */
[----:B--2---:R-:W2:Y:S01]  /*6fc0*/  LDG.E.128 R40, [R40.64] ;  /* 0x0000000628287981 */ /* 0x004ea2000c1e1d00 */
        /* <DEDUP_REMOVED lines=8> */
[----:B------:R-:W-:Y:S01]  /*7050*/  HADD2.F32 R4, -RZ, R41.H1_H1 ;  /* 0x30000029ff047230 */ /* 0x000fe20000004100 */
[----:B------:R-:W-:Y:S01]  /*7060*/  MOV R11, R25 ;  /* 0x00000019000b7202 */ /* 0x000fe20000000f00 */
[----:B------:R-:W-:Y:S01]  /*7070*/  HADD2.F32 R5, -RZ, R42.H0_H0 ;  /* 0x2000002aff057230 */ /* 0x000fe20000004100 */
[----:B------:R-:W-:Y:S01]  /*7080*/  IMAD.MOV.U32 R10, RZ, RZ, R26 ;  /* 0x000000ffff0a7224 */ /* 0x000fe200078e001a */
[--C-:B------:R-:W-:Y:S01]  /*7090*/  HADD2.F32 R25, -RZ, R12.reuse.H0_H0 ;  /* 0x2000000cff197230 */ /* 0x100fe20000004100 */
[----:B------:R-:W-:Y:S01]  /*70a0*/  MOV R9, R27 ;  /* 0x0000001b00097202 */ /* 0x000fe20000000f00 */
[----:B------:R-:W-:Y:S01]  /*70b0*/  HADD2.F32 R23, -RZ, R12.H1_H1 ;  /* 0x3000000cff177230 */ /* 0x000fe20000004100 */
[----:B------:R-:W-:Y:S01]  /*70c0*/  @!P1 FADD.FTZ R3, -R3, -RZ ;  /* 0x800000ff03039221 */ /* 0x000fe20000010100 */
[--C-:B------:R-:W-:Y:S01]  /*70d0*/  HADD2.F32 R12, -RZ, R11.reuse.H0_H0 ;  /* 0x2000000bff0c7230 */ /* 0x100fe20000004100 */
        /* <DEDUP_REMOVED lines=17> */
[----:B---3--:R-:W-:Y:S01]  /*71f0*/  HADD2.F32 R12, -RZ, R32.H0_H0 ;  /* 0x20000020ff0c7230 */ /* 0x008fe20000004100 */
[----:B------:R-:W-:Y:S01]  /*7200*/  FMUL.FTZ R2, R23, R2 ;  /* 0x0000000217027220 */ /* 0x000fe20000410000 */
[----:B------:R-:W-:Y:S01]  /*7210*/  HADD2.F32 R6, -RZ, R42.H1_H1 ;  /* 0x3000002aff067230 */ /* 0x000fe20000004100 */
[----:B------:R-:W-:Y:S01]  /*7220*/  FMUL.FTZ R8, R9, R8 ;  /* 0x0000000809087220 */ /* 0x000fe20000410000 */
[--C-:B------:R-:W-:Y:S02]  /*7230*/  HADD2.F32 R9, -RZ, R22.reuse.H0_H0 ;  /* 0x20000016ff097230 */ /* 0x100fe40000004100 */
[----:B------:R-:W-:Y:S01]  /*7240*/  HADD2.F32 R23, -RZ, R22.H1_H1 ;  /* 0x30000016ff177230 */ /* 0x000fe20000004100 */
[----:B------:R-:W-:Y:S01]  /*7250*/  @!P1 FADD.FTZ R6, -R6, -RZ ;  /* 0x800000ff06069221 */ /* 0x000fe20000010100 */
[----:B------:R-:W-:Y:S01]  /*7260*/  HADD2.F32 R22, -RZ, R32.H1_H1 ;  /* 0x30000020ff167230 */ /* 0x000fe20000004100 */
[----:B------:R-:W-:Y:S01]  /*7270*/  FFMA.FTZ R0, R9, R12, R0 ;  /* 0x0000000c09007223 */ /* 0x000fe20000010000 */
[----:B------:R-:W-:Y:S01]  /*7280*/  HADD2.F32 R7, -RZ, R43.H0_H0 ;  /* 0x2000002bff077230 */ /* 0x000fe20000004100 */
[----:B------:R-:W-:Y:S01]  /*7290*/  FMUL.FTZ R6, R11, R6 ;  /* 0x000000060b067220 */ /* 0x000fe20000410000 */
[--C-:B------:R-:W-:Y:S01]  /*72a0*/  HADD2.F32 R29, -RZ, R33.reuse.H0_H0 ;  /* 0x20000021ff1d7230 */ /* 0x100fe20000004100 */
[----:B------:R-:W-:Y:S01]  /*72b0*/  FFMA.FTZ R2, R23, R22, R2 ;  /* 0x0000001617027223 */ /* 0x000fe20000010002 */
[----:B------:R-:W-:Y:S01]  /*72c0*/  HADD2.F32 R30, -RZ, R33.H1_H1 ;  /* 0x30000021ff1e7230 */ /* 0x000fe20000004100 */
[----:B------:R-:W-:Y:S01]  /*72d0*/  @!P1 FADD.FTZ R7, -R7, -RZ ;  /* 0x800000ff07079221 */ /* 0x000fe20000010100 */
[----:B------:R-:W-:Y:S01]  /*72e0*/  HADD2.F32 R9, -RZ, R39.H1_H1 ;  /* 0x30000027ff097230 */ /* 0x000fe20000004100 */
[----:B------:R-:W-:Y:S01]  /*72f0*/  FFMA.FTZ R3, R28, R29, R3 ;  /* 0x0000001d1c037223 */ /* 0x000fe20000010003 */
[----:B------:R-:W-:Y:S01]  /*7300*/  HADD2.F32 R31, -RZ, R34.H0_H0 ;  /* 0x20000022ff1f7230 */ /* 0x000fe20000004100 */
[----:B------:R-:W-:Y:S01]  /*7310*/  FMUL.FTZ R7, R10, R7 ;  /* 0x000000070a077220 */ /* 0x000fe20000410000 */
[----:B------:R-:W-:Y:S01]  /*7320*/  HADD2.F32 R12, -RZ, R36.H0_H0 ;  /* 0x20000024ff0c7230 */ /* 0x000fe20000004100 */
[----:B------:R-:W-:Y:S01]  /*7330*/  FFMA.FTZ R4, R9, R30, R4 ;  /* 0x0000001e09047223 */ /* 0x000fe20000010004 */
[----:B------:R-:W-:Y:S01]  /*7340*/  HADD2.F32 R32, -RZ, R34.H1_H1 ;  /* 0x30000022ff207230 */ /* 0x000fe20000004100 */
[----:B------:R-:W-:Y:S01]  /*7350*/  F2FP.PACK_AB R0, R2, R0 ;  /* 0x000000000200723e */ /* 0x000fe200000000ff */
[----:B------:R-:W-:Y:S01]  /*7360*/  HADD2.F32 R23, -RZ, R36.H1_H1 ;  /* 0x30000024ff177230 */ /* 0x000fe20000004100 */
[----:B------:R-:W-:Y:S01]  /*7370*/  FFMA.FTZ R5, R12, R31, R5 ;  /* 0x0000001f0c057223 */ /* 0x000fe20000010005 */
[----:B------:R-:W-:Y:S01]  /*7380*/  F2FP.PACK_AB R3, R4, R3 ;  /* 0x000000030403723e */ /* 0x000fe200000000ff */
[----:B------:R-:W-:Y:S01]  /*7390*/  HADD2.F32 R33, -RZ, R35.H0_H0 ;  /* 0x20000023ff217230 */ /* 0x000fe20000004100 */
[----:B------:R-:W-:Y:S01]  /*73a0*/  MOV R4, R0 ;  /* 0x0000000000047202 */ /* 0x000fe20000000f00 */
[----:B------:R-:W-:Y:S01]  /*73b0*/  HADD2.F32 R22, -RZ, R37.H0_H0 ;  /* 0x20000025ff167230 */ /* 0x000fe20000004100 */
[----:B------:R-:W-:Y:S01]  /*73c0*/  FFMA.FTZ R6, R23, R32, R6 ;  /* 0x0000002017067223 */ /* 0x000fe20000010006 */
[----:B------:R-:W-:Y:S02]  /*73d0*/  HADD2.F32 R34, -RZ, R35.H1_H1 ;  /* 0x30000023ff227230 */ /* 0x000fe40000004100 */
[----:B------:R-:W-:Y:S01]  /*73e0*/  HADD2.F32 R29, -RZ, R37.H1_H1 ;  /* 0x30000025ff1d7230 */ /* 0x000fe20000004100 */
[----:B------:R-:W-:Y:S01]  /*73f0*/  FFMA.FTZ R7, R22, R33, R7 ;  /* 0x0000002116077223 */ /* 0x000fe20000010007 */
[----:B------:R-:W-:Y:S02]  /*7400*/  F2FP.PACK_AB R6, R6, R5 ;  /* 0x000000050606723e */ /* 0x000fe400000000ff */
[----:B------:R-:W-:Y:S01]  /*7410*/  MOV R5, R3 ;  /* 0x0000000300057202 */ /* 0x000fe20000000f00 */
[----:B------:R-:W-:Y:S05]  /*7420*/  FFMA.FTZ R8, R29, R34, R8 ;  /* 0x000000221d087223 */ /* 0x000fea0000010008 */
[----:B------:R-:W-:Y:S02]  /*7430*/  F2FP.PACK_AB R7, R8, R7 ;  /* 0x000000070807723e */ /* 0x000fe400000000ff */
.L_x_3539:
[----:B------:R-:W-:Y:S05]  /*7440*/  BSYNC B0 ;  /* 0x0000000000007941 */ /* 0x000fea0003800000 */
.L_x_3538:
[----:B-----5:R4:W-:Y:S02]  /*7450*/  STG.E.128 [R152.64+0x100], R4 ;  /* 0x0001000498007986 */ /* 0x0209e4000c101d06 */
.L_x_3533:
[----:B------:R-:W-:Y:S05]  /*7460*/  BSYNC B1 ;  /* 0x0000000000017941 */ /* 0x000fea0003800000 */
.L_x_3532:
[----:B------:R-:W-:Y:S01]  /*7470*/  BSSY B1, `(.L_x_3540) ;  /* 0x0000130000017945 */ /* 0x000fe20003800000 */
[----:B------:R-:W-:-:S05]  /*7480*/  @!P4 BRA `(.L_x_3541) ;  /* 0x000012e00000c947 */ /* 0x000fca0003800000 */
[C---:B------:R-:W-:Y:S01]  /*7490*/  LEA R2, P0, R91.reuse, R118, 0x1 ;  /* 0x000000765b027211 */ /* 0x040fe200078008ff */
[----:B------:R-:W-:Y:S03]  /*74a0*/  BSSY B0, `(.L_x_3542) ;  /* 0x0000060000007945 */ /* 0x000fe60003800000 */
[----:B------:R-:W-:Y:S02]  /*74b0*/  LEA.HI.X R3, R91, R119, R90, 0x1, P0 ;  /* 0x000000775b037211 */ /* 0x000fe400000f0c5a */
[----:B------:R-:W-:Y:S03]  /*74c0*/  ISETP.GE.AND P0, PT, R18, UR4, PT ;  /* 0x0000000412007c0c */ /* 0x000fe6000bf06270 */
[----:B----4-:R4:W5:Y:S10]  /*74d0*/  LDG.E.128 R8, [R2.64] ;  /* 0x0000000602087981 */ /* 0x010974000c1e1d00 */
        /* <DEDUP_REMOVED lines=12> */
[----:B----4-:R-:W-:Y:S02]  /*75a0*/  LEA R2, P0, R5, R2, 0x1 ;  /* 0x0000000205027211 */ /* 0x010fe400078008ff */
[----:B------:R-:W-:Y:S02]  /*75b0*/  IADD3 R0, P4, R77, R4, RZ ;  /* 0x000000044d007210 */ /* 0x000fe40007f9e0ff */
[----:B------:R-:W-:Y:S02]  /*75c0*/  LEA.HI.X.SX32 R3, R5, R3, 0x1, P0 ;  /* 0x0000000305037211 */ /* 0x000fe400000f0eff */
[----:B------:R-:W-:Y:S02]  /*75d0*/  LEA.HI.X.SX32 R4, R4, R76, 0x1, P4 ;  /* 0x0000004c04047211 */ /* 0x000fe400020f0eff */
[C---:B------:R-:W-:Y:S04]  /*75e0*/  LEA R36, P0, R0.reuse, R120, 0x1 ;  /* 0x0000007800247211 */ /* 0x040fe800078008ff */
[----:B------:R-:W-:Y:S01]  /*75f0*/  LEA.HI.X R37, R0, R121, R4, 0x1, P0 ;  /* 0x0000007900257211 */ /* 0x000fe200000f0c04 */
[----:B------:R-:W-:Y:S01]  /*7600*/  IMAD.MOV.U32 R0, RZ, RZ, RZ ;  /* 0x000000ffff007224 */ /* 0x000fe200078e00ff */
[----:B------:R-:W-:Y:S01]  /*7610*/  @P1 IADD3 R0, RZ, -UR5, RZ ;  /* 0x80000005ff001c10 */ /* 0x000fe2000fffe0ff */
[----:B--2---:R4:W2:Y:S03]  /*7620*/  LDG.E.128 R4, [R2.64] ;  /* 0x0000000602047981 */ /* 0x0048a6000c1e1d00 */
[----:B------:R-:W-:Y:S04]  /*7630*/  IADD3 R23, P0, R77, R0, RZ ;  /* 0x000000004d177210 */ /* 0x000fe80007f1e0ff */
[----:B------:R-:W-:Y:S01]  /*7640*/  LEA.HI.X.SX32 R0, R0, R76, 0x1, P0 ;  /* 0x0000004c00007211 */ /* 0x000fe200000f0eff */
[----:B------:R-:W4:Y:S01]  /*7650*/  LDG.E.128 R36, [R36.64] ;  /* 0x0000000624247981 */ /* 0x000f22000c1e1d00 */
[C---:B------:R-:W-:Y:S04]  /*7660*/  LEA R24, P0, R23.reuse, R122, 0x1 ;  /* 0x0000007a17187211 */ /* 0x040fe800078008ff */
[----:B------:R-:W-:Y:S05]  /*7670*/  LEA.HI.X R25, R23, R123, R0, 0x1, P0 ;  /* 0x0000007b17197211 */ /* 0x000fea00000f0c00 */
[----:B---3--:R1:W3:Y:S01]  /*7680*/  LDG.E.128 R28, [R24.64] ;  /* 0x00000006181c7981 */ /* 0x0082e2000c1e1d00 */
[--C-:B----4-:R-:W-:Y:S01]  /*7690*/  HADD2.F32 R3, -RZ, R37.reuse.H0_H0 ;  /* 0x20000025ff037230 */ /* 0x110fe20000004100 */
[----:B--2---:R-:W-:Y:S01]  /*76a0*/  MOV R12, R4 ;  /* 0x00000004000c7202 */ /* 0x004fe20000000f00 */
[----:B------:R-:W-:Y:S01]  /*76b0*/  HADD2.F32 R4, -RZ, R37.H1_H1 ;  /* 0x30000025ff047230 */ /* 0x000fe20000004100 */
[----:B------:R-:W-:Y:S01]  /*76c0*/  IMAD.MOV.U32 R11, RZ, RZ, R5 ;  /* 0x000000ffff0b7224 */ /* 0x000fe200078e0005 */
[----:B------:R-:W-:Y:S01]  /*76d0*/  HADD2.F32 R8, -RZ, R39.H1_H1 ;  /* 0x30000027ff087230 */ /* 0x000fe20000004100 */
[----:B------:R-:W-:Y:S01]  /*76e0*/  MOV R10, R6 ;  /* 0x00000006000a7202 */ /* 0x000fe20000000f00 */
[--C-:B-1----:R-:W-:Y:S01]  /*76f0*/  HADD2.F32 R25, -RZ, R12.reuse.H0_H0 ;  /* 0x2000000cff197230 */ /* 0x102fe20000004100 */
[----:B------:R-:W-:Y:S01]  /*7700*/  MOV R9, R7 ;  /* 0x0000000700097202 */ /* 0x000fe20000000f00 */
[----:B------:R-:W-:Y:S01]  /*7710*/  HADD2.F32 R23, -RZ, R12.H1_H1 ;  /* 0x3000000cff177230 */ /* 0x000fe20000004100 */
[----:B------:R-:W-:Y:S01]  /*7720*/  @!P1 FADD.FTZ R3, -R3, -RZ ;  /* 0x800000ff03039221 */ /* 0x000fe20000010100 */
[--C-:B------:R-:W-:Y:S01]  /*7730*/  HADD2.F32 R12, -RZ, R11.reuse.H0_H0 ;  /* 0x2000000bff0c7230 */ /* 0x100fe20000004100 */
[----:B------:R-:W-:Y:S01]  /*7740*/  @!P1 FADD.FTZ R4, -R4, -RZ ;  /* 0x800000ff04049221 */ /* 0x000fe20000010100 */
[----:B------:R-:W-:Y:S01]  /*7750*/  HADD2.F32 R11, -RZ, R11.H1_H1 ;  /* 0x3000000bff0b7230 */ /* 0x000fe20000004100 */
[----:B------:R-:W-:Y:S01]  /*7760*/  @!P1 FADD.FTZ R8, -R8, -RZ ;  /* 0x800000ff08089221 */ /* 0x000fe20000010100 */
[----:B------:R-:W-:Y:S01]  /*7770*/  HADD2.F32 R7, -RZ, R39.H0_H0 ;  /* 0x20000027ff077230 */ /* 0x000fe20000004100 */
[----:B------:R-:W-:Y:S01]  /*7780*/  FMUL.FTZ R3, R12, R3 ;  /* 0x000000030c037220 */ /* 0x000fe20000410000 */
[----:B------:R-:W-:Y:S01]  /*7790*/  HADD2.F32 R0, -RZ, R36.H0_H0 ;  /* 0x20000024ff007230 */ /* 0x000fe20000004100 */
[----:B------:R-:W-:Y:S01]  /*77a0*/  FMUL.FTZ R4, R11, R4 ;  /* 0x000000040b047220 */ /* 0x000fe20000410000 */
[--C-:B------:R-:W-:Y:S01]  /*77b0*/  HADD2.F32 R5, -RZ, R38.reuse.H0_H0 ;  /* 0x20000026ff057230 */ /* 0x100fe20000004100 */
[----:B------:R-:W-:Y:S01]  /*77c0*/  @!P1 FADD.FTZ R7, -R7, -RZ ;  /* 0x800000ff07079221 */ /* 0x000fe20000010100 */
[----:B------:R-:W-:Y:S01]  /*77d0*/  HADD2.F32 R6, -RZ, R38.H1_H1 ;  /* 0x30000026ff067230 */ /* 0x000fe20000004100 */
[----:B------:R-:W-:Y:S01]  /*77e0*/  @!P1 FADD.FTZ R0, -R0, -RZ ;  /* 0x800000ff00009221 */ /* 0x000fe20000010100 */
        /* <DEDUP_REMOVED lines=18> */
[----:B------:R-:W-:Y:S01]  /*7910*/  HADD2.F32 R22, -RZ, R35.H0_H0 ;  /* 0x20000023ff167230 */ /* 0x000fe20000004100 */
[----:B------:R-:W-:Y:S01]  /*7920*/  FFMA.FTZ R0, R9, R10, R0 ;  /* 0x0000000a09007223 */ /* 0x000fe20000010000 */
[--C-:B------:R-:W-:Y:S01]  /*7930*/  HADD2.F32 R23, -RZ, R29.reuse.H0_H0 ;  /* 0x2000001dff177230 */ /* 0x100fe20000004100 */
[----:B------:R-:W-:Y:S01]  /*7940*/  FFMA.FTZ R2, R11, R12, R2 ;  /* 0x0000000c0b027223 */ /* 0x000fe20000010002 */
[----:B------:R-:W-:Y:S02]  /*7950*/  HADD2.F32 R24, -RZ, R29.H1_H1 ;  /* 0x3000001dff187230 */ /* 0x000fe40000004100 */
[----:B------:R-:W-:Y:S01]  /*7960*/  HADD2.F32 R9, -RZ, R35.H1_H1 ;  /* 0x30000023ff097230 */ /* 0x000fe20000004100 */
[----:B------:R-:W-:Y:S01]  /*7970*/  FFMA.FTZ R3, R22, R23, R3 ;  /* 0x0000001716037223 */ /* 0x000fe20000010003 */
[----:B------:R-:W-:Y:S01]  /*7980*/  HADD2.F32 R25, -RZ, R30.H0_H0 ;  /* 0x2000001eff197230 */ /* 0x000fe20000004100 */
[----:B------:R-:W-:Y:S01]  /*7990*/  F2FP.PACK_AB R0, R2, R0 ;  /* 0x000000000200723e */ /* 0x000fe200000000ff */
[----:B------:R-:W-:Y:S01]  /*79a0*/  HADD2.F32 R10, -RZ, R32.H0_H0 ;  /* 0x20000020ff0a7230 */ /* 0x000fe20000004100 */
        /* <DEDUP_REMOVED lines=11> */
[----:B------:R-:W-:Y:S03]  /*7a60*/  F2FP.PACK_AB R10, R6, R5 ;  /* 0x00000005060a723e */ /* 0x000fe600000000ff */
[----:B------:R-:W-:Y:S05]  /*7a70*/  FFMA.FTZ R8, R23, R28, R8 ;  /* 0x0000001c17087223 */ /* 0x000fea0000010008 */
[----:B------:R-:W-:Y:S02]  /*7a80*/  F2FP.PACK_AB R11, R8, R7 ;  /* 0x00000007080b723e */ /* 0x000fe400000000ff */
[----:B------:R-:W-:Y:S02]  /*7a90*/  MOV R8, R0 ;  /* 0x0000000000087202 */ /* 0x000fe40000000f00 */
.L_x_3543:
[----:B------:R-:W-:Y:S05]  /*7aa0*/  BSYNC B0 ;  /* 0x0000000000007941 */ /* 0x000fea0003800000 */
.L_x_3542:
[----:B------:R-:W-:Y:S01]  /*7ab0*/  LEA R4, P1, R146, R84, 0x1 ;  /* 0x0000005492047211 */ /* 0x000fe200078208ff */
[----:B------:R-:W-:Y:S01]  /*7ac0*/  BSSY B0, `(.L_x_3544) ;  /* 0x0000062000007945 */ /* 0x000fe20003800000 */
[----:B----4-:R-:W-:Y:S02]  /*7ad0*/  LEA R2, P0, R94, R118, 0x1 ;  /* 0x000000765e027211 */ /* 0x010fe400078008ff */
[----:B------:R-:W-:Y:S02]  /*7ae0*/  LEA.HI.X R5, R146, R83, R92, 0x1, P1 ;  /* 0x0000005392057211 */ /* 0x000fe400008f0c5c */
[----:B------:R-:W-:Y:S02]  /*7af0*/  LEA.HI.X R3, R94, R119, R93, 0x1, P0 ;  /* 0x000000775e037211 */ /* 0x000fe400000f0c5d */
[----:B------:R-:W-:Y:S01]  /*7b00*/  ISETP.GE.AND P0, PT, R15, UR4, PT ;  /* 0x000000040f007c0c */ /* 0x000fe2000bf06270 */
[----:B-----5:R4:W-:Y:S04]  /*7b10*/  STG.E.128 [R4.64], R8 ;  /* 0x0000000804007986 */ /* 0x0209e8000c101d06 */
[----:B------:R4:W5:Y:S08]  /*7b20*/  LDG.E.128 R24, [R2.64] ;  /* 0x0000000602187981 */ /* 0x000970000c1e1d00 */
[----:B------:R-:W-:-:S05]  /*7b30*/  @P0 BRA `(.L_x_3545) ;  /* 0x000005a000000947 */ /* 0x000fca0003800000 */
[----:B------:R-:W-:Y:S01]  /*7b40*/  ULEA.HI UR5, UR4, UR4, URZ, 0x1 ;  /* 0x0000000404057291 */ /* 0x000fe2000f8f083f */
[----:B----4-:R-:W-:Y:S01]  /*7b50*/  MOV R4, RZ ;  /* 0x000000ff00047202 */ /* 0x010fe20000000f00 */
        /* <DEDUP_REMOVED lines=13> */
[C---:B------:R-:W-:Y:S04]  /*7c30*/  LEA R36, P0, R0.reuse, R120, 0x1 ;  /* 0x0000007800247211 */ /* 0x040fe800078008ff */
[----:B------:R-:W-:Y:S02]  /*7c40*/  LEA.HI.X R37, R0, R121, R4, 0x1, P0 ;  /* 0x0000007900257211 */ /* 0x000fe400000f0c04 */
[----:B------:R-:W-:Y:S01]  /*7c50*/  MOV R0, RZ ;  /* 0x000000ff00007202 */ /* 0x000fe20000000f00 */
[----:B--2---:R4:W2:Y:S01]  /*7c60*/  LDG.E.128 R4, [R2.64] ;  /* 0x0000000602047981 */ /* 0x0048a2000c1e1d00 */
[----:B------:R-:W-:Y:S04]  /*7c70*/  @P1 IADD3 R0, RZ, -UR5, RZ ;  /* 0x80000005ff001c10 */ /* 0x000fe8000fffe0ff */
[----:B------:R-:W-:Y:S03]  /*7c80*/  IADD3 R9, P0, R69, R0, RZ ;  /* 0x0000000045097210 */ /* 0x000fe60007f1e0ff */
[----:B------:R-:W4:Y:S01]  /*7c90*/  LDG.E.128 R36, [R36.64] ;  /* 0x0000000624247981 */ /* 0x000f22000c1e1d00 */
[----:B------:R-:W-:Y:S02]  /*7ca0*/  LEA.HI.X.SX32 R0, R0, R68, 0x1, P0 ;  /* 0x0000004400007211 */ /* 0x000fe400000f0eff */
[C---:B------:R-:W-:Y:S04]  /*7cb0*/  LEA R28, P0, R9.reuse, R122, 0x1 ;  /* 0x0000007a091c7211 */ /* 0x040fe800078008ff */
[----:B------:R-:W-:Y:S06]  /*7cc0*/  LEA.HI.X R29, R9, R123, R0, 0x1, P0 ;  /* 0x0000007b091d7211 */ /* 0x000fec00000f0c00 */
[----:B---3--:R-:W3:Y:S01]  /*7cd0*/  LDG.E.128 R28, [R28.64] ;  /* 0x000000061c1c7981 */ /* 0x008ee2000c1e1d00 */
[--C-:B----4-:R-:W-:Y:S01]  /*7ce0*/  HADD2.F32 R3, -RZ, R37.reuse.H0_H0 ;  /* 0x20000025ff037230 */ /* 0x110fe20000004100 */
[----:B--2---:R-:W-:Y:S01]  /*7cf0*/  IMAD.MOV.U32 R12, RZ, RZ, R4 ;  /* 0x000000ffff0c7224 */ /* 0x004fe200078e0004 */
[----:B------:R-:W-:Y:S01]  /*7d00*/  HADD2.F32 R4, -RZ, R37.H1_H1 ;  /* 0x30000025ff047230 */ /* 0x000fe20000004100 */
[----:B------:R-:W-:Y:S01]  /*7d10*/  MOV R11, R5 ;  /* 0x00000005000b7202 */ /* 0x000fe20000000f00 */
[----:B------:R-:W-:Y:S01]  /*7d20*/  HADD2.F32 R8, -RZ, R39.H1_H1 ;  /* 0x30000027ff087230 */ /* 0x000fe20000004100 */
[----:B------:R-:W-:Y:S01]  /*7d30*/  MOV R10, R6 ;  /* 0x00000006000a7202 */ /* 0x000fe20000000f00 */
        /* <DEDUP_REMOVED lines=41> */
[----:B------:R-:W-:Y:S02]  /*7fd0*/  HADD2.F32 R25, -RZ, R30.H0_H0 ;  /* 0x2000001eff197230 */ /* 0x000fe40000004100 */
[----:B------:R-:W-:Y:S01]  /*7fe0*/  HADD2.F32 R10, -RZ, R32.H0_H0 ;  /* 0x20000020ff0a7230 */ /* 0x000fe20000004100 */
[----:B------:R-:W-:Y:S01]  /*7ff0*/  FFMA.FTZ R4, R9, R24, R4 ;  /* 0x0000001809047223 */ /* 0x000fe20000010004 */
[----:B------:R-:W-:Y:S01]  /*8000*/  HADD2.F32 R26, -RZ, R30.H1_H1 ;  /* 0x3000001eff1a7230 */ /* 0x000fe20000004100 */
[----:B------:R-:W-:Y:S01]  /*8010*/  F2FP.PACK_AB R24, R2, R0 ;  /* 0x000000000218723e */ /* 0x000fe200000000ff */
        /* <DEDUP_REMOVED lines=12> */
.L_x_3545:
[----:B------:R-:W-:Y:S05]  /*80e0*/  BSYNC B0 ;  /* 0x0000000000007941 */ /* 0x000fea0003800000 */
.L_x_3544:
[C---:B----4-:R-:W-:Y:S01]  /*80f0*/  LEA R4, P1, R95.reuse, R84, 0x1 ;  /* 0x000000545f047211 */ /* 0x050fe200078208ff */
[----:B------:R-:W-:Y:S01]  /*8100*/  BSSY B0, `(.L_x_3546) ;  /* 0x0000063000007945 */ /* 0x000fe20003800000 */
[C---:B------:R-:W-:Y:S02]  /*8110*/  LEA R2, P0, R98.reuse, R118, 0x1 ;  /* 0x0000007662027211 */ /* 0x040fe400078008ff */
        /* <DEDUP_REMOVED lines=97> */
.L_x_3547:
[----:B------:R-:W-:Y:S05]  /*8730*/  BSYNC B0 ;  /* 0x0000000000007941 */ /* 0x000fea0003800000 */
.L_x_3546:
[C---:B----4-:R-:W-:Y:S04]  /*8740*/  LEA R2, P0, R99.reuse, R84, 0x1 ;  /* 0x0000005463027211 */ /* 0x050fe800078008ff */
[----:B------:R-:W-:Y:S05]  /*8750*/  LEA.HI.X R3, R99, R83, R100, 0x1, P0 ;  /* 0x0000005363037211 */ /* 0x000fea00000f0c64 */
[----:B-----5:R4:W-:Y:S04]  /*8760*/  STG.E.128 [R2.64], R8 ;  /* 0x0000000802007986 */ /* 0x0209e8000c101d06 */
.L_x_3541:
[----:B------:R-:W-:Y:S05]  /*8770*/  BSYNC B1 ;  /* 0x0000000000017941 */ /* 0x000fea0003800000 */
.L_x_3540:
[----:B------:R-:W-:Y:S01]  /*8780*/  BSSY B1, `(.L_x_3548) ;  /* 0x0000134000017945 */ /* 0x000fe20003800000 */
[----:B------:R-:W-:-:S05]  /*8790*/  @!P2 BRA `(.L_x_3549) ;  /* 0x000013200000a947 */ /* 0x000fca0003800000 */
[----:B------:R-:W-:Y:S01]  /*87a0*/  MOV R41, 0x60 ;  /* 0x0000006000297802 */ /* 0x000fe20000000f00 */
[----:B------:R-:W-:Y:S01]  /*87b0*/  BSSY B0, `(.L_x_3550) ;  /* 0x0000062000007945 */ /* 0x000fe20003800000 */
[----:B------:R-:W-:Y:S03]  /*87c0*/  ISETP.GE.AND P0, PT, R18, UR4, PT ;  /* 0x0000000412007c0c */ /* 0x000fe6000bf06270 */
[C---:B----4-:R-:W-:Y:S04]  /*87d0*/  IMAD.WIDE.U32 R2, R41.reuse, c[0x0][0x288], R118 ;  /* 0x0000a20029027a25 */ /* 0x050fe800078e0076 */
[----:B------:R-:W-:Y:S05]  /*87e0*/  IMAD R0, R41, c[0x0][0x28c], RZ ;  /* 0x0000a30029007a24 */ /* 0x000fea00078e02ff */
[----:B------:R-:W-:Y:S05]  /*87f0*/  IADD3 R3, R3, R0, RZ ;  /* 0x0000000003037210 */ /* 0x000fea0007ffe0ff */
[----:B------:R4:W5:Y:S01]  /*8800*/  LDG.E.128 R8, [R2.64] ;  /* 0x0000000602087981 */ /* 0x000962000c1e1d00 */
        /* <DEDUP_REMOVED lines=92> */
.L_x_3551:
[----:B------:R-:W-:Y:S05]  /*8dd0*/  BSYNC B0 ;  /* 0x0000000000007941 */ /* 0x000fea0003800000 */
.L_x_3550:
[----:B-1----:R-:W-:Y:S01]  /*8de0*/  IMAD.MOV.U32 R85, RZ, RZ, R83 ;  /* 0x000000ffff557224 */ /* 0x002fe200078e0053 */
[C---:B----4-:R-:W-:Y:S01]  /*8df0*/  LEA R2, P0, R102.reuse, R118, 0x1 ;  /* 0x0000007666027211 */ /* 0x050fe200078008ff */
[C---:B------:R-:W-:Y:S01]  /*8e00*/  IMAD R0, R41.reuse, c[0x0][0x19c], RZ ;  /* 0x0000670029007a24 */ /* 0x040fe200078e02ff */
[----:B------:R-:W-:Y:S01]  /*8e10*/  BSSY B0, `(.L_x_3552) ;  /* 0x0000062000007945 */ /* 0x000fe20003800000 */
[----:B------:R-:W-:Y:S01]  /*8e20*/  IMAD.WIDE.U32 R4, R41, c[0x0][0x198], R84 ;  /* 0x0000660029047a25 */ /* 0x000fe200078e0054 */
[----:B------:R-:W-:Y:S02]  /*8e30*/  LEA.HI.X R3, R102, R119, R101, 0x1, P0 ;  /* 0x0000007766037211 */ /* 0x000fe400000f0c65 */
[----:B------:R-:W-:Y:S02]  /*8e40*/  ISETP.GE.AND P0, PT, R15, UR4, PT ;  /* 0x000000040f007c0c */ /* 0x000fe4000bf06270 */
[----:B------:R-:W-:Y:S05]  /*8e50*/  IADD3 R5, R5, R0, RZ ;  /* 0x0000000005057210 */ /* 0x000fea0007ffe0ff */
[----:B-----5:R1:W-:Y:S04]  /*8e60*/  STG.E.128 [R4.64], R8 ;  /* 0x0000000804007986 */ /* 0x0203e8000c101d06 */
[----:B------:R1:W5:Y:S02]  /*8e70*/  LDG.E.128 R24, [R2.64] ;  /* 0x0000000602187981 */ /* 0x000364000c1e1d00 */
[----:B------:R-:W-:-:S05]  /*8e80*/  @P0 BRA `(.L_x_3553) ;  /* 0x000005a000000947 */ /* 0x000fca0003800000 */
[----:B------:R-:W-:Y:S01]  /*8e90*/  ULEA.HI UR5, UR4, UR4, URZ, 0x1 ;  /* 0x0000000404057291 */ /* 0x000fe2000f8f083f */
[----:B-1----:R-:W-:Y:S01]  /*8ea0*/  MOV R4, RZ ;  /* 0x000000ff00047202 */ /* 0x002fe20000000f00 */
        /* <DEDUP_REMOVED lines=16> */
[----:B------:R1:W4:Y:S01]  /*8fb0*/  LDG.E.128 R4, [R2.64] ;  /* 0x0000000602047981 */ /* 0x000322000c1e1d00 */
[----:B------:R-:W-:Y:S04]  /*8fc0*/  @P1 IADD3 R0, RZ, -UR5, RZ ;  /* 0x80000005ff001c10 */ /* 0x000fe8000fffe0ff */
[----:B------:R-:W-:Y:S03]  /*8fd0*/  IADD3 R9, P0, R65, R0, RZ ;  /* 0x0000000041097210 */ /* 0x000fe60007f1e0ff */
[----:B------:R-:W1:Y:S01]  /*8fe0*/  LDG.E.128 R36, [R36.64] ;  /* 0x0000000624247981 */ /* 0x000e62000c1e1d00 */
[----:B------:R-:W-:Y:S02]  /*8ff0*/  LEA.HI.X.SX32 R0, R0, R64, 0x1, P0 ;  /* 0x0000004000007211 */ /* 0x000fe400000f0eff */
[C---:B------:R-:W-:Y:S04]  /*9000*/  LEA R28, P0, R9.reuse, R122, 0x1 ;  /* 0x0000007a091c7211 */ /* 0x040fe800078008ff */
[----:B------:R-:W-:Y:S06]  /*9010*/  LEA.HI.X R29, R9, R123, R0, 0x1, P0 ;  /* 0x0000007b091d7211 */ /* 0x000fec00000f0c00 */
[----:B--2---:R-:W2:Y:S01]  /*9020*/  LDG.E.128 R28, [R28.64] ;  /* 0x000000061c1c7981 */ /* 0x004ea2000c1e1d00 */
[--C-:B-1----:R-:W-:Y:S01]  /*9030*/  HADD2.F32 R3, -RZ, R37.reuse.H0_H0 ;  /* 0x20000025ff037230 */ /* 0x102fe20000004100 */
[----:B----4-:R-:W-:Y:S01]  /*9040*/  IMAD.MOV.U32 R12, RZ, RZ, R4 ;  /* 0x000000ffff0c7224 */ /* 0x010fe200078e0004 */
        /* <DEDUP_REMOVED lines=30> */
[--C-:B--2---:R-:W-:Y:S01]  /*9230*/  HADD2.F32 R12, -RZ, R28.reuse.H1_H1 ;  /* 0x3000001cff0c7230 */ /* 0x104fe20000004100 */
        /* <DEDUP_REMOVED lines=31> */
.L_x_3553:
[----:B------:R-:W-:Y:S05]  /*9430*/  BSYNC B0 ;  /* 0x0000000000007941 */ /* 0x000fea0003800000 */
.L_x_3552:
[C---:B-1----:R-:W-:Y:S01]  /*9440*/  LEA R4, P1, R103.reuse, R84, 0x1 ;  /* 0x0000005467047211 */ /* 0x042fe200078208ff */
        /* <DEDUP_REMOVED lines=27> */
[----:B------:R1:W4:Y:S03]  /*9600*/  LDG.E.128 R4, [R2.64] ;  /* 0x0000000602047981 */ /* 0x000326000c1e1d00 */
[----:B------:R-:W-:Y:S04]  /*9610*/  IADD3 R23, P0, R63, R0, RZ ;  /* 0x000000003f177210 */ /* 0x000fe80007f1e0ff */
[----:B------:R-:W-:Y:S01]  /*9620*/  LEA.HI.X.SX32 R0, R0, R62, 0x1, P0 ;  /* 0x0000003e00007211 */ /* 0x000fe200000f0eff */
[----:B------:R-:W1:Y:S01]  /*9630*/  LDG.E.128 R36, [R36.64] ;  /* 0x0000000624247981 */ /* 0x000e62000c1e1d00 */
[C---:B------:R-:W-:Y:S04]  /*9640*/  LEA R24, P0, R23.reuse, R122, 0x1 ;  /* 0x0000007a17187211 */ /* 0x040fe800078008ff */
[----:B------:R-:W-:Y:S05]  /*9650*/  LEA.HI.X R25, R23, R123, R0, 0x1, P0 ;  /* 0x0000007b17197211 */ /* 0x000fea00000f0c00 */
[----:B---3--:R2:W3:Y:S01]  /*9660*/  LDG.E.128 R28, [R24.64] ;  /* 0x00000006181c7981 */ /* 0x0084e2000c1e1d00 */
[--C-:B-1----:R-:W-:Y:S01]  /*9670*/  HADD2.F32 R3, -RZ, R37.reuse.H0_H0 ;  /* 0x20000025ff037230 */ /* 0x102fe20000004100 */
[----:B----4-:R-:W-:Y:S01]  /*9680*/  MOV R12, R4 ;  /* 0x00000004000c7202 */ /* 0x010fe20000000f00 */
[----:B------:R-:W-:Y:S01]  /*9690*/  HADD2.F32 R4, -RZ, R37.H1_H1 ;  /* 0x30000025ff047230 */ /* 0x000fe20000004100 */
[----:B------:R-:W-:Y:S01]  /*96a0*/  IMAD.MOV.U32 R11, RZ, RZ, R5 ;  /* 0x000000ffff0b7224 */ /* 0x000fe200078e0005 */
[----:B------:R-:W-:Y:S01]  /*96b0*/  HADD2.F32 R8, -RZ, R39.H1_H1 ;  /* 0x30000027ff087230 */ /* 0x000fe20000004100 */
[----:B------:R-:W-:Y:S01]  /*96c0*/  MOV R10, R6 ;  /* 0x00000006000a7202 */ /* 0x000fe20000000f00 */
[--C-:B--2---:R-:W-:Y:S01]  /*96d0*/  HADD2.F32 R25, -RZ, R12.reuse.H0_H0 ;  /* 0x2000000cff197230 */ /* 0x104fe20000004100 */
        /* <DEDUP_REMOVED lines=58> */
.L_x_3555:
[----:B------:R-:W-:Y:S05]  /*9a80*/  BSYNC B0 ;  /* 0x0000000000007941 */ /* 0x000fea0003800000 */
.L_x_3554:
[C---:B-1----:R-:W-:Y:S04]  /*9a90*/  LEA R2, P0, R107.reuse, R84, 0x1 ;  /* 0x000000546b027211 */ /* 0x042fe800078008ff */
[----:B------:R-:W-:Y:S05]  /*9aa0*/  LEA.HI.X R3, R107, R83, R108, 0x1, P0 ;  /* 0x000000536b037211 */ /* 0x000fea00000f0c6c */
[----:B-----5:R1:W-:Y:S04]  /*9ab0*/  STG.E.128 [R2.64], R8 ;  /* 0x0000000802007986 */ /* 0x0203e8000c101d06 */
.L_x_3549:
[----:B------:R-:W-:Y:S05]  /*9ac0*/  BSYNC B1 ;  /* 0x0000000000017941 */ /* 0x000fea0003800000 */
.L_x_3548:
        /* <DEDUP_REMOVED lines=8> */
.L_x_3513:
[----:B----4-:R-:W2:Y:S01]  /*9b50*/  @P1 LDG.E.128 R28, [R118.64] ;  /* 0x00000006761c1981 */ /* 0x010ea2000c1e1d00 */
[----:B------:R-:W-:Y:S01]  /*9b60*/  @P1 IMAD.MOV.U32 R85, RZ, RZ, R83 ;  /* 0x000000ffff551224 */ /* 0x000fe200078e0053 */
[C---:B------:R-:W-:Y:S01]  /*9b70*/  @P5 LEA R2, P0, R89.reuse, R118, 0x1 ;  /* 0x0000007659025211 */ /* 0x040fe200078008ff */
[----:B------:R-:W-:Y:S03]  /*9b80*/  UMOV UR4, URZ ;  /* 0x0000003f00047c82 */ /* 0x000fe60008000000 */
[----:B------:R-:W-:Y:S02]  /*9b90*/  @P5 LEA.HI.X R3, R89, R119, R88, 0x1, P0 ;  /* 0x0000007759035211 */ /* 0x000fe400000f0c58 */
[C---:B------:R-:W-:Y:S04]  /*9ba0*/  @P5 LEA R34, P0, R54.reuse, R84, 0x1 ;  /* 0x0000005436225211 */ /* 0x040fe800078008ff */
[----:B------:R-:W-:Y:S02]  /*9bb0*/  @P5 LEA.HI.X R35, R54, R83, R53, 0x1, P0 ;  /* 0x0000005336235211 */ /* 0x000fe400000f0c35 */
[C---:B------:R-:W-:Y:S04]  /*9bc0*/  @P4 LEA R36, P0, R91.reuse, R118, 0x1 ;  /* 0x000000765b244211 */ /* 0x040fe800078008ff */
[----:B------:R-:W-:Y:S02]  /*9bd0*/  @P4 LEA.HI.X R37, R91, R119, R90, 0x1, P0 ;  /* 0x000000775b254211 */ /* 0x000fe400000f0c5a */
[C---:B------:R-:W-:Y:S04]  /*9be0*/  @P4 LEA R32, P0, R146.reuse, R84, 0x1 ;  /* 0x0000005492204211 */ /* 0x040fe800078008ff */
[----:B------:R-:W-:Y:S01]  /*9bf0*/  @P4 LEA.HI.X R33, R146, R83, R92, 0x1, P0 ;  /* 0x0000005392214211 */ /* 0x000fe200000f0c5c */
[----:B--2---:R-:W-:Y:S04]  /*9c00*/  @P1 STG.E.128 [R84.64], R28 ;  /* 0x0000001c54001986 */ /* 0x004fe8000c101d06 */
[----:B------:R-:W2:Y:S04]  /*9c10*/  @P1 LDG.E.128 R24, [R118.64+0x80] ;  /* 0x0000800676181981 */ /* 0x000ea8000c1e1d00 */
[----:B--2---:R-:W-:Y:S04]  /*9c20*/  @P1 STG.E.128 [R84.64+0x80], R24 ;  /* 0x0000801854001986 */ /* 0x004fe8000c101d06 */
[----:B------:R-:W2:Y:S04]  /*9c30*/  @P1 LDG.E.128 R8, [R118.64+0x100] ;  /* 0x0001000676081981 */ /* 0x000ea8000c1e1d00 */
[----:B--2---:R1:W-:Y:S04]  /*9c40*/  @P1 STG.E.128 [R84.64+0x100], R8 ;  /* 0x0001000854001986 */ /* 0x0043e8000c101d06 */
[----:B------:R-:W2:Y:S01]  /*9c50*/  @P5 LDG.E.128 R4, [R2.64] ;  /* 0x0000000602045981 */ /* 0x000ea2000c1e1d00 */
[----:B-1----:R-:W-:Y:S03]  /*9c60*/  @P2 IMAD.MOV.U32 R85, RZ, RZ, R83 ;  /* 0x000000ffff552224 */ /* 0x002fe600078e0053 */
[----:B--2---:R-:W-:Y:S04]  /*9c70*/  @P5 STG.E.128 [R34.64], R4 ;  /* 0x0000000422005986 */ /* 0x004fe8000c101d06 */
[----:B------:R-:W2:Y:S04]  /*9c80*/  @P5 LDG.E.128 R28, [R2.64+0x80] ;  /* 0x00008006021c5981 */ /* 0x000ea8000c1e1d00 */
[----:B--2---:R-:W-:Y:S04]  /*9c90*/  @P5 STG.E.128 [R34.64+0x80], R28 ;  /* 0x0000801c22005986 */ /* 0x004fe8000c101d06 */
[----:B------:R1:W2:Y:S02]  /*9ca0*/  @P5 LDG.E.128 R24, [R2.64+0x100] ;  /* 0x0001000602185981 */ /* 0x0002a4000c1e1d00 */
[----:B-1----:R-:W-:Y:S04]  /*9cb0*/  @P2 IMAD.MOV.U32 R3, RZ, RZ, 0x60 ;  /* 0x00000060ff032424 */ /* 0x002fe800078e00ff */
[C---:B------:R-:W-:Y:S04]  /*9cc0*/  @P2 IMAD.WIDE.U32 R22, R3.reuse, c[0x0][0x288], R118 ;  /* 0x0000a20003162a25 */ /* 0x040fe800078e0076 */
[----:B------:R-:W-:Y:S05]  /*9cd0*/  @P2 IMAD R0, R3, c[0x0][0x28c], RZ ;  /* 0x0000a30003002a24 */ /* 0x000fea00078e02ff */
[----:B------:R-:W-:Y:S01]  /*9ce0*/  @P2 IADD3 R23, R23, R0, RZ ;  /* 0x0000000017172210 */ /* 0x000fe20007ffe0ff */
[----:B--2---:R1:W-:Y:S04]  /*9cf0*/  @P5 STG.E.128 [R34.64+0x100], R24 ;  /* 0x0001001822005986 */ /* 0x0043e8000c101d06 */
[----:B------:R-:W2:Y:S01]  /*9d00*/  @P4 LDG.E.128 R8, [R36.64] ;  /* 0x0000000624084981 */ /* 0x000ea2000c1e1d00 */
[C---:B-1----:R-:W-:Y:S04]  /*9d10*/  @P2 IMAD.WIDE.U32 R34, R3.reuse, c[0x0][0x198], R84 ;  /* 0x0000660003222a25 */ /* 0x042fe800078e0054 */
[----:B------:R-:W-:Y:S05]  /*9d20*/  @P2 IMAD R3, R3, c[0x0][0x19c], RZ ;  /* 0x0000670003032a24 */ /* 0x000fea00078e02ff */
[----:B------:R-:W-:Y:S01]  /*9d30*/  @P2 IADD3 R35, R35, R3, RZ ;  /* 0x0000000323232210 */ /* 0x000fe20007ffe0ff */
[----:B--2---:R1:W-:Y:S04]  /*9d40*/  @P4 STG.E.128 [R32.64], R8 ;  /* 0x0000000820004986 */ /* 0x0043e8000c101d06 */
[----:B------:R-:W2:Y:S04]  /*9d50*/  @P4 LDG.E.128 R4, [R36.64+0x80] ;  /* 0x0000800624044981 */ /* 0x000ea8000c1e1d00 */
[----:B--2---:R2:W-:Y:S04]  /*9d60*/  @P4 STG.E.128 [R32.64+0x80], R4 ;  /* 0x0000800420004986 */ /* 0x0045e8000c101d06 */
[----:B------:R-:W3:Y:S04]  /*9d70*/  @P4 LDG.E.128 R28, [R36.64+0x100] ;  /* 0x00010006241c4981 */ /* 0x000ee8000c1e1d00 */
[----:B---3--:R3:W-:Y:S04]  /*9d80*/  @P4 STG.E.128 [R32.64+0x100], R28 ;  /* 0x0001001c20004986 */ /* 0x0087e8000c101d06 */
[----:B------:R-:W4:Y:S04]  /*9d90*/  @P2 LDG.E.128 R24, [R22.64] ;  /* 0x0000000616182981 */ /* 0x000f28000c1e1d00 */
[----:B----4-:R3:W-:Y:S04]  /*9da0*/  @P2 STG.E.128 [R34.64], R24 ;  /* 0x0000001822002986 */ /* 0x0107e8000c101d06 */
[----:B-1----:R-:W4:Y:S04]  /*9db0*/  @P2 LDG.E.128 R8, [R22.64+0x80] ;  /* 0x0000800616082981 */ /* 0x002f28000c1e1d00 */
[----:B----4-:R3:W-:Y:S04]  /*9dc0*/  @P2 STG.E.128 [R34.64+0x80], R8 ;  /* 0x0000800822002986 */ /* 0x0107e8000c101d06 */
[----:B--2---:R-:W2:Y:S04]  /*9dd0*/  @P2 LDG.E.128 R4, [R22.64+0x100] ;  /* 0x0001000616042981 */ /* 0x004ea8000c1e1d00 */
[----:B--2---:R3:W-:Y:S02]  /*9de0*/  @P2 STG.E.128 [R34.64+0x100], R4 ;  /* 0x0001000422002986 */ /* 0x0047e4000c101d06 */
.L_x_3523:
[----:B------:R-:W-:Y:S04]  /*9df0*/  IMAD.MOV.U32 R0, RZ, RZ, c[0x0][0x288] ;  /* 0x0000a200ff007624 */ /* 0x000fe800078e00ff */
[----:B------:R-:W-:Y:S05]  /*9e00*/  IMAD.U32 R3, R0, -0x40, RZ ;  /* 0xffffffc000037824 */ /* 0x000fea00078e00ff */
[C---:B--23--:R-:W-:Y:S04]  /*9e10*/  LEA R118, P0, R3.reuse, R118, 0x1 ;  /* 0x0000007603767211 */ /* 0x04cfe800078008ff */
[----:B------:R-:W-:Y:S01]  /*9e20*/  LEA.HI.X.SX32 R119, R3, R119, 0x1, P0 ;  /* 0x0000007703777211 */ /* 0x000fe200000f0eff */
[----:B------:R-:W-:-:S05]  /*9e30*/  @!P3 BRA `(.L_x_3556) ;  /* 0x000004b00000b947 */ /* 0x000fca0003800000 */
[----:B------:R-:W-:Y:S04]  /*9e40*/  IADD3 R3, R13, -0x1, RZ ;  /* 0xffffffff0d037810 */ /* 0x000fe80007ffe0ff */
[----:B------:R-:W-:Y:S11]  /*9e50*/  ISETP.GT.AND P0, PT, R3, R82, PT ;  /* 0x000000520300720c */ /* 0x000ff60003f04270 */
[----:B------:R-:W-:Y:S02]  /*9e60*/  @!UPT UIADD3 URZ, URZ, URZ, URZ ;  /* 0x0000003f3f3ff290 */ /* 0x000fe4000fffe03f */
[----:B------:R-:W-:-:S05]  /*9e70*/  @!P0 BRA `(.L_x_3557) ;  /* 0x0000050000008947 */ /* 0x000fca0003800000 */
[----:B----4-:R-:W-:Y:S01]  /*9e80*/  IMAD.MOV.U32 R8, RZ, RZ, RZ ;  /* 0x000000ffff087224 */ /* 0x010fe200078e00ff */
[----:B------:R-:W-:Y:S02]  /*9e90*/  IABS R3, c[0x0][0x2d0] ;  /* 0x0000b40000037a13 */ /* 0x000fe40000000000 */
[----:B------:R-:W-:Y:S02]  /*9ea0*/  IADD3 R17, R17, -0x80, RZ ;  /* 0xffffff8011117810 */ /* 0x000fe40007ffe0ff */
[----:B------:R-:W2:Y:S01]  /*9eb0*/  I2F.RP R4, R3 ;  /* 0x0000000300047306 */ /* 0x000ea20000209400 */
[----:B------:R-:W-:Y:S02]  /*9ec0*/  IABS R7, R16 ;  /* 0x0000001000077213 */ /* 0x000fe40000000000 */
[----:B------:R-:W-:Y:S07]  /*9ed0*/  IABS R5, R17 ;  /* 0x0000001100057213 */ /* 0x000fee0000000000 */
[----:B--2---:R-:W2:Y:S02]  /*9ee0*/  MUFU.RCP R0, R4 ;  /* 0x0000000400007308 */ /* 0x004ea40000001000 */
[----:B--2---:R-:W-:Y:S08]  /*9ef0*/  IADD3 R2, R0, 0xffffffe, RZ ;  /* 0x0ffffffe00027810 */ /* 0x004ff00007ffe0ff */
[----:B------:R-:W2:Y:S02]  /*9f00*/  F2I.FTZ.U32.TRUNC.NTZ R9, R2 ;  /* 0x0000000200097305 */ /* 0x000ea4000021f000 */
[--C-:B--2---:R-:W-:Y:S04]  /*9f10*/  IMAD.MOV R0, RZ, RZ, -R9.reuse ;  /* 0x000000ffff007224 */ /* 0x104fe800078e0a09 */
        /* <DEDUP_REMOVED lines=20> */
[----:B------:R-:W-:Y:S02]  /*a060*/  ISETP.GE.AND P1, PT, R3, RZ, PT ;  /* 0x000000ff0300720c */ /* 0x000fe40003f26270 */
[----:B------:R-:W-:Y:S03]  /*a070*/  LOP3.LUT R3, RZ, c[0x0][0x2d0], RZ, 0x33, !PT ;  /* 0x0000b400ff037a12 */ /* 0x000fe600078e33ff */
[----:B------:R-:W-:Y:S02]  /*a080*/  @P5 IADD3 R2, R2, 0x1, RZ ;  /* 0x0000000102025810 */ /* 0x000fe40007ffe0ff */
[----:B------:R-:W-:Y:S05]  /*a090*/  @P6 IADD3 R0, R0, 0x1, RZ ;  /* 0x0000000100006810 */ /* 0x000fea0007ffe0ff */
[----:B------:R-:W-:Y:S02]  /*a0a0*/  @!P2 IMAD.MOV R0, RZ, RZ, -R0 ;  /* 0x000000ffff00a224 */ /* 0x000fe400078e0a00 */
[----:B------:R-:W-:Y:S05]  /*a0b0*/  @!P1 IMAD.MOV R2, RZ, RZ, -R2 ;  /* 0x000000ffff029224 */ /* 0x000fea00078e0a02 */
[C---:B------:R-:W-:Y:S02]  /*a0c0*/  SEL R2, R3.reuse, R2, !P0 ;  /* 0x0000000203027207 */ /* 0x040fe40004000000 */
[----:B------:R-:W-:Y:S01]  /*a0d0*/  SEL R3, R3, R0, !P0 ;  /* 0x0000000003037207 */ /* 0x000fe20004000000 */
[----:B------:R-:W-:Y:S01]  /*a0e0*/  IMAD.IADD R0, R17, 0x1, -R16 ;  /* 0x0000000111007824 */ /* 0x000fe200078e0a10 */
        /* <DEDUP_REMOVED lines=8> */
[----:B------:R-:W-:Y:S04]  /*a170*/  IMAD.WIDE.U32 R8, R0, c[0x0][0x1a0], RZ ;  /* 0x0000680000087a25 */ /* 0x000fe800078e00ff */
[----:B--2---:R-:W-:Y:S01]  /*a180*/  IMAD.IADD R7, R4, 0x1, -R5 ;  /* 0x0000000104077824 */ /* 0x004fe200078e0a05 */
[----:B------:R-:W-:Y:S03]  /*a190*/  SHF.R.S32.HI R4, RZ, 0x1f, R0 ;  /* 0x0000001fff047819 */ /* 0x000fe60000011400 */
[----:B------:R-:W-:Y:S01]  /*a1a0*/  IMAD.WIDE.U32 R10, R7, c[0x0][0x180], RZ ;  /* 0x00006000070a7a25 */ /* 0x000fe200078e00ff */
[----:B------:R-:W-:Y:S03]  /*a1b0*/  SHF.R.S32.HI R5, RZ, 0x1f, R7 ;  /* 0x0000001fff057819 */ /* 0x000fe60000011407 */
[----:B------:R-:W-:Y:S02]  /*a1c0*/  IMAD R3, R4, c[0x0][0x1a0], RZ ;  /* 0x0000680004037a24 */ /* 0x000fe400078e02ff */
[----:B------:R-:W-:Y:S02]  /*a1d0*/  IMAD R2, R5, c[0x0][0x180], RZ ;  /* 0x0000600005027a24 */ /* 0x000fe400078e02ff */
[----:B------:R-:W-:Y:S02]  /*a1e0*/  IMAD R3, R0, c[0x0][0x1a4], R3 ;  /* 0x0000690000037a24 */ /* 0x000fe400078e0203 */
[----:B------:R-:W-:Y:S02]  /*a1f0*/  IMAD R2, R7, c[0x0][0x184], R2 ;  /* 0x0000610007027a24 */ /* 0x000fe400078e0202 */
[----:B------:R-:W-:Y:S02]  /*a200*/  IMAD.IADD R9, R9, 0x1, R3 ;  /* 0x0000000109097824 */ /* 0x000fe400078e0203 */
[----:B------:R-:W-:Y:S02]  /*a210*/  IMAD.IADD R11, R11, 0x1, R2 ;  /* 0x000000010b0b7824 */ /* 0x000fe400078e0202 */
[----:B------:R-:W-:Y:S02]  /*a220*/  IMAD R2, R5, c[0x0][0x188], RZ ;  /* 0x0000620005027a24 */ /* 0x000fe400078e02ff */
[----:B------:R-:W-:Y:S02]  /*a230*/  IMAD R3, R4, c[0x0][0x198], RZ ;  /* 0x0000660004037a24 */ /* 0x000fe400078e02ff */
[C---:B------:R-:W-:Y:S04]  /*a240*/  IMAD.WIDE.U32 R8, R7.reuse, c[0x0][0x188], R8 ;  /* 0x0000620007087a25 */ /* 0x040fe800078e0008 */
[----:B------:R-:W-:Y:S01]  /*a250*/  IMAD.WIDE.U32 R4, R0, c[0x0][0x198], R10 ;  /* 0x0000660000047a25 */ /* 0x000fe200078e000a */
[----:B------:R-:W-:Y:S03]  /*a260*/  LEA R86, P1, R8, R86, 0x1 ;  /* 0x0000005608567211 */ /* 0x000fe600078208ff */
[----:B------:R-:W-:Y:S01]  /*a270*/  IMAD R2, R7, c[0x0][0x18c], R2 ;  /* 0x0000630007027a24 */ /* 0x000fe200078e0202 */
[----:B-1----:R-:W-:Y:S01]  /*a280*/  LEA R84, P0, R4, R84, 0x1 ;  /* 0x0000005404547211 */ /* 0x002fe200078008ff */
[----:B------:R-:W-:Y:S03]  /*a290*/  IMAD R3, R0, c[0x0][0x19c], R3 ;  /* 0x0000670000037a24 */ /* 0x000fe600078e0203 */
[----:B------:R-:W-:Y:S01]  /*a2a0*/  IADD3 R2, R9, R2, RZ ;  /* 0x0000000209027210 */ /* 0x000fe20007ffe0ff */
[----:B------:R-:W-:Y:S03]  /*a2b0*/  IMAD.IADD R0, R5, 0x1, R3 ;  /* 0x0000000105007824 */ /* 0x000fe600078e0203 */
[----:B------:R-:W-:Y:S02]  /*a2c0*/  LEA.HI.X R87, R8, R87, R2, 0x1, P1 ;  /* 0x0000005708577211 */ /* 0x000fe400008f0c02 */
[----:B------:R-:W-:Y:S01]  /*a2d0*/  LEA.HI.X R83, R4, R83, R0, 0x1, P0 ;  /* 0x0000005304537211 */ /* 0x000fe200000f0c00 */
[----:B------:R-:W-:-:S05]  /*a2e0*/  BRA `(.L_x_3557) ;  /* 0x0000009000007947 */ /* 0x000fca0003800000 */
.L_x_3556:
[----:B-1----:R-:W-:Y:S01]  /*a2f0*/  MOV R85, R83 ;  /* 0x0000005300557202 */ /* 0x002fe20000000f00 */
[----:B------:R-:W-:Y:S02]  /*a300*/  IMAD.MOV.U32 R2, RZ, RZ, c[0x0][0x1a0] ;  /* 0x00006800ff027624 */ /* 0x000fe400078e00ff */
[----:B------:R-:W-:Y:S03]  /*a310*/  IMAD.MOV.U32 R0, RZ, RZ, c[0x0][0x198] ;  /* 0x00006600ff007624 */ /* 0x000fe600078e00ff */
[----:B------:R-:W-:Y:S01]  /*a320*/  LEA R3, -R2, RZ, 0x6 ;  /* 0x000000ff02037211 */ /* 0x000fe200078e31ff */
[----:B----4-:R-:W-:Y:S03]  /*a330*/  IMAD.U32 R5, R0, -0x40, RZ ;  /* 0xffffffc000057824 */ /* 0x010fe600078e00ff */
[----:B------:R-:W-:Y:S02]  /*a340*/  LEA R86, P1, R3, R86, 0x1 ;  /* 0x0000005603567211 */ /* 0x000fe400078208ff */
[----:B------:R-:W-:Y:S02]  /*a350*/  LEA R84, P0, R5, R84, 0x1 ;  /* 0x0000005405547211 */ /* 0x000fe400078008ff */
[----:B------:R-:W-:Y:S02]  /*a360*/  LEA.HI.X.SX32 R87, R3, R87, 0x1, P1 ;  /* 0x0000005703577211 */ /* 0x000fe400008f0eff */
[----:B------:R-:W-:Y:S02]  /*a370*/  LEA.HI.X.SX32 R83, R5, R85, 0x1, P0 ;  /* 0x0000005505537211 */ /* 0x000fe400000f0eff */
.L_x_3557:
[----:B------:R-:W-:Y:S04]  /*a380*/  IADD3 R13, R13, -0x1, RZ ;  /* 0xffffffff0d0d7810 */ /* 0x000fe80007ffe0ff */
[----:B------:R-:W-:Y:S11]  /*a390*/  ISETP.GT.AND P0, PT, R13, R82, PT ;  /* 0x000000520d00720c */ /* 0x000ff60003f04270 */
[----:B------:R-:W-:Y:S02]  /*a3a0*/  @!UPT UIADD3 URZ, URZ, URZ, URZ ;  /* 0x0000003f3f3ff290 */ /* 0x000fe4000fffe03f */
[----:B------:R-:W-:-:S05]  /*a3b0*/  @P0 BRA `(.L_x_3558) ;  /* 0xffff801000000947 */ /* 0x000fca000383ffff */
.L_x_3512:
[----:B-1----:R-:W-:Y:S01]  /*a3c0*/  BAR.SYNC.DEFER_BLOCKING 0x0 ;  /* 0x0000000000007b1d */ /* 0x002fe20000010000 */
[----:B------:R-:W-:Y:S01]  /*a3d0*/  ISETP.NE.AND P0, PT, RZ, c[0x0][0x230], PT ;  /* 0x00008c00ff007a0c */ /* 0x000fe20003f05270 */
[----:B----4-:R-:W-:Y:S01]  /*a3e0*/  IMAD.MOV.U32 R5, RZ, RZ, c[0x0][0x190] ;  /* 0x00006400ff057624 */ /* 0x010fe200078e00ff */
[----:B------:R-:W-:Y:S01]  /*a3f0*/  SHF.L.U32 R211, R131, 0x1, RZ ;  /* 0x0000000183d37819 */ /* 0x000fe200000006ff */
[----:B------:R-:W-:Y:S02]  /*a400*/  IMAD.MOV.U32 R0, RZ, RZ, 0x4 ;  /* 0x00000004ff007424 */ /* 0x000fe400078e00ff */
[----:B------:R-:W-:Y:S01]  /*a410*/  BSSY B2, `(.L_x_3559) ;  /* 0x00006c1000027945 */ /* 0x000fe20003800000 */
[C---:B------:R-:W-:Y:S02]  /*a420*/  IMAD.SHL.U32 R9, R5.reuse, 0x10, RZ ;  /* 0x0000001005097824 */ /* 0x040fe400078e00ff */
[----:B------:R-:W-:-:S05]  /*a430*/  SHF.L.U64.HI R7, R5, R0, c[0x0][0x194] ;  /* 0x0000650005077619 */ /* 0x000fca0000010200 */
[----:B------:R-:W-:Y:S05]  /*a440*/  @!P0 BRA `(.L_x_3560) ;  /* 0x0000694000008947 */ /* 0x000fea0003800000 */
[----:B------:R-:W-:Y:S01]  /*a450*/  ISETP.NE.U32.AND P0, PT, RZ, c[0x0][0x250], PT ;  /* 0x00009400ff007a0c */ /* 0x000fe20003f05070 */
[----:B------:R-:W-:-:S03]  /*a460*/  IMAD.MOV.U32 R0, RZ, RZ, RZ ;  /* 0x000000ffff007224 */ /* 0x000fc600078e00ff */
[----:B------:R-:W-:-:S13]  /*a470*/  ISETP.NE.AND.EX P0, PT, RZ, c[0x0][0x254], PT, P0 ;  /* 0x00009500ff007a0c */ /* 0x000fda0003f05300 */
[----:B------:R-:W2:Y:S01]  /*a480*/  @P0 LDG.E R0, [R142.64] ;  /* 0x000000068e000981 */ /* 0x000ea2000c1e1900 */
[----:B------:R-:W-:Y:S01]  /*a490*/  IMAD.MOV.U32 R4, RZ, RZ, c[0x0][0x194] ;  /* 0x00006500ff047624 */ /* 0x000fe200078e00ff */
[-C--:B------:R-:W-:Y:S01]  /*a4a0*/  LEA R2, P0, R5, R138.reuse, 0x5 ;  /* 0x0000008a05027211 */ /* 0x080fe200078028ff */
[----:B------:R-:W-:Y:S01]  /*a4b0*/  ULDC.U8 UR4, c[0x0][0x313] ;  /* 0x0000c4c000047ab9 */ /* 0x000fe20000000000 */
[----:B------:R-:W-:Y:S01]  /*a4c0*/  IADD3 R6, P1, R9, R138, RZ ;  /* 0x0000008a09067210 */ /* 0x000fe20007f3e0ff */
[----:B------:R-:W-:Y:S01]  /*a4d0*/  IMAD.MOV.U32 R140, RZ, RZ, R138 ;  /* 0x000000ffff8c7224 */ /* 0x000fe200078e008a */
[----:B------:R-:W-:Y:S01]  /*a4e0*/  LEA.HI.X R3, R5, R141, R4, 0x5, P0 ;  /* 0x0000008d05037211 */ /* 0x000fe200000f2c04 */
[----:B------:R-:W-:Y:S01]  /*a4f0*/  IMAD.IADD R14, R204, 0x1, -R135 ;  /* 0x00000001cc0e7824 */ /* 0x000fe200078e0a87 */
[----:B------:R-:W-:Y:S01]  /*a500*/  LEA R30, P2, R138, c[0x0][0x160], 0x1 ;  /* 0x000058008a1e7a11 */ /* 0x000fe200078408ff */
[----:B------:R-:W-:Y:S01]  /*a510*/  IMAD.X R7, R7, 0x1, R141, P1 ;  /* 0x0000000107077824 */ /* 0x000fe200008e068d */
[----:B------:R-:W-:-:S02]  /*a520*/  ISETP.NE.AND P0, PT, RZ, UR4, PT ;  /* 0x00000004ff007c0c */ /* 0x000fc4000bf05270 */
[--C-:B------:R-:W-:Y:S01]  /*a530*/  LEA.HI.X R31, R138, c[0x0][0x164], R141.reuse, 0x1, P2 ;  /* 0x000059008a1f7a11 */ /* 0x100fe200010f0c8d */
[----:B------:R-:W-:Y:S01]  /*a540*/  IMAD.WIDE.U32 R140, R5, 0x30, R140 ;  /* 0x00000030058c7825 */ /* 0x000fe200078e008c */
[----:B------:R-:W-:Y:S02]  /*a550*/  LEA R28, P1, R6, c[0x0][0x160], 0x1 ;  /* 0x00005800061c7a11 */ /* 0x000fe400078208ff */
[----:B------:R-:W-:Y:S01]  /*a560*/  LEA R16, P4, R2, c[0x0][0x160], 0x1 ;  /* 0x0000580002107a11 */ /* 0x000fe200078808ff */
[----:B------:R-:W-:Y:S01]  /*a570*/  IMAD R5, R4, 0x30, RZ ;  /* 0x0000003004057824 */ /* 0x000fe200078e02ff */
[----:B------:R-:W-:Y:S02]  /*a580*/  LEA.HI.X R29, R6, c[0x0][0x164], R7, 0x1, P1 ;  /* 0x00005900061d7a11 */ /* 0x000fe400008f0c07 */
[----:B------:R-:W-:Y:S01]  /*a590*/  ISETP.GE.AND P1, PT, R206, R14, PT ;  /* 0x0000000ece00720c */ /* 0x000fe20003f26270 */
[----:B------:R-:W-:Y:S01]  /*a5a0*/  IMAD.IADD R5, R141, 0x1, R5 ;  /* 0x000000018d057824 */ /* 0x000fe200078e0205 */
[----:B------:R-:W-:-:S02]  /*a5b0*/  LEA R12, P2, R140, c[0x0][0x160], 0x1 ;  /* 0x000058008c0c7a11 */ /* 0x000fc400078408ff */
[----:B------:R-:W-:Y:S02]  /*a5c0*/  LEA.HI.X R17, R2, c[0x0][0x164], R3, 0x1, P4 ;  /* 0x0000590002117a11 */ /* 0x000fe400020f0c03 */
[----:B------:R-:W-:Y:S02]  /*a5d0*/  ISETP.GT.AND P1, PT, R55, -0x8, !P1 ;  /* 0xfffffff83700780c */ /* 0x000fe40004f24270 */
[----:B------:R-:W-:Y:S01]  /*a5e0*/  LEA.HI.X R13, R140, c[0x0][0x164], R5, 0x1, P2 ;  /* 0x000059008c0d7a11 */ /* 0x000fe200010f0c05 */
[----:B--2---:R-:W-:-:S04]  /*a5f0*/  IMAD.IADD R0, R79, 0x1, R0 ;  /* 0x000000014f007824 */ /* 0x004fc800078e0200 */
[----:B------:R-:W-:-:S05]  /*a600*/  IMAD R9, R127, R0, RZ ;  /* 0x000000007f097224 */ /* 0x000fca00078e02ff */
[----:B------:R-:W-:Y:S02]  /*a610*/  SHF.R.S32.HI R7, RZ, 0x1f, R9 ;  /* 0x0000001fff077819 */ /* 0x000fe40000011409 */
[-C--:B------:R-:W-:Y:S02]  /*a620*/  IADD3 R0, P5, R18, R9.reuse, RZ ;  /* 0x0000000912007210 */ /* 0x080fe40007fbe0ff */
[----:B------:R-:W-:-:S03]  /*a630*/  IADD3 R4, P6, R126, R9, RZ ;  /* 0x000000097e047210 */ /* 0x000fc60007fde0ff */
[----:B------:R-:W-:Y:S01]  /*a640*/  IMAD.X R2, R19, 0x1, R7, P5 ;  /* 0x0000000113027824 */ /* 0x000fe200028e0607 */
[----:B------:R-:W-:Y:S01]  /*a650*/  LEA.HI.X.SX32 R3, R126, R7, 0x1, P6 ;  /* 0x000000077e037211 */ /* 0x000fe200030f0eff */
        /* <DEDUP_REMOVED lines=9> */
[----:B------:R1:W5:Y:S01]  /*a6f0*/  LDG.E.128 R24, [R30.64] ;  /* 0x000000061e187981 */ /* 0x000362000c1e1d00 */
[----:B------:R-:W-:Y:S01]  /*a700*/  ISETP.GE.AND P0, PT, R18, c[0x0][0x230], PT ;  /* 0x00008c0012007a0c */ /* 0x000fe20003f06270 */
[----:B------:R-:W-:-:S12]  /*a710*/  BSSY B0, `(.L_x_3564) ;  /* 0x0000029000007945 */ /* 0x000fd80003800000 */
[----:B------:R-:W-:Y:S05]  /*a720*/  @P0 BRA `(.L_x_3565) ;  /* 0x0000027000000947 */ /* 0x000fea0003800000 */
[----:B------:R-:W2:Y:S04]  /*a730*/  LDG.E.64 R2, [R8.64] ;  /* 0x0000000608027981 */ /* 0x000ea8000c1e1b00 */
[----:B------:R-:W3:Y:S01]  /*a740*/  LDG.E.64 R4, [R10.64] ;  /* 0x000000060a047981 */ /* 0x000ee2000c1e1b00 */
[----:B-----5:R-:W-:Y:S01]  /*a750*/  MOV R22, R27 ;  /* 0x0000001b00167202 */ /* 0x020fe20000000f00 */
[--C-:B------:R-:W-:Y:S02]  /*a760*/  HADD2.F32 R27, -RZ, R25.reuse.H0_H0 ;  /* 0x20000019ff1b7230 */ /* 0x100fe40000004100 */
        /* <DEDUP_REMOVED lines=15> */
[-C--:B------:R-:W-:Y:S01]  /*a860*/  FFMA.FTZ R6, R23, R21.reuse, -R6 ;  /* 0x0000001517067223 */ /* 0x080fe20000010806 */
[--C-:B------:R-:W-:Y:S01]  /*a870*/  HADD2.F32 R23, -RZ, R24.reuse.H1_H1 ;  /* 0x30000018ff177230 */ /* 0x100fe20000004100 */
[----:B------:R-:W-:Y:S01]  /*a880*/  FFMA.FTZ R20, R25, R20, R7 ;  /* 0x0000001419147223 */ /* 0x000fe20000010007 */
[----:B------:R-:W-:Y:S01]  /*a890*/  HADD2.F32 R7, -RZ, R24.H0_H0 ;  /* 0x20000018ff077230 */ /* 0x000fe20000004100 */
[----:B------:R-:W-:Y:S01]  /*a8a0*/  FFMA.FTZ R21, R22, R21, R0 ;  /* 0x0000001516157223 */ /* 0x000fe20000010000 */
[--C-:B------:R-:W-:Y:S02]  /*a8b0*/  HADD2.F32 R0, -RZ, R26.reuse.H0_H0 ;  /* 0x2000001aff007230 */ /* 0x100fe40000004100 */
        /* <DEDUP_REMOVED lines=14> */
.L_x_3565:
[----:B------:R-:W-:Y:S05]  /*a9a0*/  BSYNC B0 ;  /* 0x0000000000007941 */ /* 0x000fea0003800000 */
.L_x_3564:
[----:B------:R2:W5:Y:S01]  /*a9b0*/  LDG.E.128 R20, [R30.64+0x80] ;  /* 0x000080061e147981 */ /* 0x000562000c1e1d00 */
[----:B------:R-:W-:Y:S01]  /*a9c0*/  IADD3 R0, R18, 0x40, RZ ;  /* 0x0000004012007810 */ /* 0x000fe20007ffe0ff */
[----:B------:R-:W-:Y:S02]  /*a9d0*/  BSSY B0, `(.L_x_3566) ;  /* 0x000002c000007945 */ /* 0x000fe40003800000 */
[----:B-----5:R2:W-:Y:S01]  /*a9e0*/  STS.128 [R211], R24 ;  /* 0x00000018d3007388 */ /* 0x0205e20000000c00 */
[----:B------:R-:W-:-:S13]  /*a9f0*/  ISETP.GE.AND P0, PT, R0, c[0x0][0x230], PT ;  /* 0x00008c0000007a0c */ /* 0x000fda0003f06270 */
[----:B------:R-:W-:Y:S05]  /*aa00*/  @P0 BRA `(.L_x_3567) ;  /* 0x0000028000000947 */ /* 0x000fea0003800000 */
[----:B------:R-:W3:Y:S04]  /*aa10*/  LDG.E.64 R2, [R8.64+0x40] ;  /* 0x0000400608027981 */ /* 0x000ee8000c1e1b00 */
[----:B------:R-:W4:Y:S01]  /*aa20*/  LDG.E.64 R4, [R10.64+0x40] ;  /* 0x000040060a047981 */ /* 0x000f22000c1e1b00 */
[----:B--2---:R-:W-:Y:S01]  /*aa30*/  HADD2.F32 R24, -RZ, R23.H0_H0 ;  /* 0x20000017ff187230 */ /* 0x004fe20000004100 */
[----:B------:R-:W-:Y:S01]  /*aa40*/  MOV R25, R22 ;  /* 0x0000001600197202 */ /* 0x000fe20000000f00 */
[----:B------:R-:W-:Y:S02]  /*aa50*/  HADD2.F32 R26, -RZ, R21.H1_H1 ;  /* 0x30000015ff1a7230 */ /* 0x000fe40000004100 */
[----:B------:R-:W-:Y:S02]  /*aa60*/  HADD2.F32 R23, -RZ, R23.H1_H1 ;  /* 0x30000017ff177230 */ /* 0x000fe40000004100 */
[----:B------:R-:W-:-:S02]  /*aa70*/  HADD2.F32 R27, -RZ, R21.H0_H0 ;  /* 0x20000015ff1b7230 */ /* 0x000fc40000004100 */
[----:B---3--:R-:W-:Y:S02]  /*aa80*/  HADD2.F32 R7, -RZ, R2.H1_H1 ;  /* 0x30000002ff077230 */ /* 0x008fe40000004100 */
[----:B------:R-:W-:Y:S02]  /*aa90*/  HADD2.F32 R0, -RZ, R3.H1_H1 ;  /* 0x30000003ff007230 */ /* 0x000fe40000004100 */
[----:B----4-:R-:W-:Y:S01]  /*aaa0*/  HADD2.F32 R22, -RZ, R4.H1_H1 ;  /* 0x30000004ff167230 */ /* 0x010fe20000004100 */
        /* <DEDUP_REMOVED lines=30> */
.L_x_3567:
[----:B------:R-:W-:Y:S05]  /*ac90*/  BSYNC B0 ;  /* 0x0000000000007941 */ /* 0x000fea0003800000 */
.L_x_3566:
[----:B--2---:R2:W5:Y:S01]  /*aca0*/  LDG.E.128 R24, [R30.64+0x100] ;  /* 0x000100061e187981 */ /* 0x004562000c1e1d00 */
[----:B------:R-:W-:Y:S01]  /*acb0*/  IADD3 R0, R18, 0x80, RZ ;  /* 0x0000008012007810 */ /* 0x000fe20007ffe0ff */
[----:B------:R-:W-:Y:S02]  /*acc0*/  BSSY B0, `(.L_x_3568) ;  /* 0x000002b000007945 */ /* 0x000fe40003800000 */
[----:B------:R2:W-:Y:S01]  /*acd0*/  STS.128 [R211+0x2000], R20 ;  /* 0x00200014d3007388 */ /* 0x0005e20000000c00 */
[----:B------:R-:W-:-:S13]  /*ace0*/  ISETP.GE.AND P0, PT, R0, c[0x0][0x230], PT ;  /* 0x00008c0000007a0c */ /* 0x000fda0003f06270 */
[----:B------:R-:W-:Y:S05]  /*acf0*/  @P0 BRA `(.L_x_3569) ;  /* 0x0000027000000947 */ /* 0x000fea0003800000 */
[----:B------:R-:W3:Y:S04]  /*ad00*/  LDG.E.64 R2, [R8.64+0x80] ;  /* 0x0000800608027981 */ /* 0x000ee8000c1e1b00 */
[----:B------:R-:W4:Y:S01]  /*ad10*/  LDG.E.64 R4, [R10.64+0x80] ;  /* 0x000080060a047981 */ /* 0x000f22000c1e1b00 */
[----:B--2--5:R-:W-:Y:S01]  /*ad20*/  MOV R22, R27 ;  /* 0x0000001b00167202 */ /* 0x024fe20000000f00 */
[--C-:B------:R-:W-:Y:S02]  /*ad30*/  HADD2.F32 R27, -RZ, R25.reuse.H0_H0 ;  /* 0x20000019ff1b7230 */ /* 0x100fe40000004100 */
[----:B------:R-:W-:Y:S02]  /*ad40*/  HADD2.F32 R25, -RZ, R25.H1_H1 ;  /* 0x30000019ff197230 */ /* 0x000fe40000004100 */
[----:B------:R-:W-:-:S02]  /*ad50*/  HADD2.F32 R23, -RZ, R22.H0_H0 ;  /* 0x20000016ff177230 */ /* 0x000fc40000004100 */
[----:B------:R-:W-:Y:S02]  /*ad60*/  HADD2.F32 R22, -RZ, R22.H1_H1 ;  /* 0x30000016ff167230 */ /* 0x000fe40000004100 */
[----:B---3--:R-:W-:Y:S02]  /*ad70*/  HADD2.F32 R6, -RZ, R2.H1_H1 ;  /* 0x30000002ff067230 */ /* 0x008fe40000004100 */
[----:B------:R-:W-:Y:S02]  /*ad80*/  HADD2.F32 R0, -RZ, R3.H1_H1 ;  /* 0x30000003ff007230 */ /* 0x000fe40000004100 */
[----:B----4-:R-:W-:Y:S01]  /*ad90*/  HADD2.F32 R20, -RZ, R4.H1_H1 ;  /* 0x30000004ff147230 */ /* 0x010fe20000004100 */
        /* <DEDUP_REMOVED lines=29> */
.L_x_3569:
[----:B------:R-:W-:Y:S05]  /*af70*/  BSYNC B0 ;  /* 0x0000000000007941 */ /* 0x000fea0003800000 */
.L_x_3568:
[----:B-----5:R3:W-:Y:S02]  /*af80*/  STS.128 [R211+0x4000], R24 ;  /* 0x00400018d3007388 */ /* 0x0207e40000000c00 */
.L_x_3563:
[----:B------:R-:W-:Y:S05]  /*af90*/  BSYNC B1 ;  /* 0x0000000000017941 */ /* 0x000fea0003800000 */
.L_x_3562:
[----:B------:R-:W-:Y:S01]  /*afa0*/  IADD3 R3, R206, 0x10, RZ ;  /* 0x00000010ce037810 */ /* 0x000fe20007ffe0ff */
[----:B------:R-:W-:Y:S03]  /*afb0*/  BSSY B1, `(.L_x_3570) ;  /* 0x000008e000017945 */ /* 0x000fe60003800000 */
[----:B------:R-:W-:-:S04]  /*afc0*/  ISETP.GE.AND P0, PT, R3, R14, PT ;  /* 0x0000000e0300720c */ /* 0x000fc80003f06270 */
[----:B------:R-:W-:-:S13]  /*afd0*/  ISETP.LT.OR P0, PT, R55, -0x87, P0 ;  /* 0xffffff793700780c */ /* 0x000fda0000701670 */
[----:B------:R-:W-:Y:S05]  /*afe0*/  @P0 BRA `(.L_x_3571) ;  /* 0x000008a000000947 */ /* 0x000fea0003800000 */
[----:B---3--:R3:W5:Y:S01]  /*aff0*/  LDG.E.128 R24, [R28.64] ;  /* 0x000000061c187981 */ /* 0x008762000c1e1d00 */
[----:B------:R-:W-:Y:S01]  /*b000*/  ISETP.GE.AND P0, PT, R18, c[0x0][0x230], PT ;  /* 0x00008c0012007a0c */ /* 0x000fe20003f06270 */
[----:B------:R-:W-:-:S12]  /*b010*/  BSSY B0, `(.L_x_3572) ;  /* 0x000002a000007945 */ /* 0x000fd80003800000 */
[----:B------:R-:W-:Y:S05]  /*b020*/  @P0 BRA `(.L_x_3573) ;  /* 0x0000028000000947 */ /* 0x000fea0003800000 */
[----:B------:R-:W4:Y:S04]  /*b030*/  LDG.E.64 R4, [R8.64] ;  /* 0x0000000608047981 */ /* 0x000f28000c1e1b00 */
[----:B--2---:R-:W2:Y:S01]  /*b040*/  LDG.E.64 R6, [R10.64] ;  /* 0x000000060a067981 */ /* 0x004ea2000c1e1b00 */
[----:B-----5:R-:W-:Y:S01]  /*b050*/  MOV R23, R27 ;  /* 0x0000001b00177202 */ /* 0x020fe20000000f00 */
[--C-:B-1----:R-:W-:Y:S02]  /*b060*/  HADD2.F32 R30, -RZ, R25.reuse.H0_H0 ;  /* 0x20000019ff1e7230 */ /* 0x102fe40000004100 */
        /* <DEDUP_REMOVED lines=36> */
.L_x_3573:
[----:B------:R-:W-:Y:S05]  /*b2b0*/  BSYNC B0 ;  /* 0x0000000000007941 */ /* 0x000fea0003800000 */
.L_x_3572:
[----:B--2---:R2:W5:Y:S01]  /*b2c0*/  LDG.E.128 R20, [R28.64+0x80] ;  /* 0x000080061c147981 */ /* 0x004562000c1e1d00 */
[----:B------:R-:W-:Y:S01]  /*b2d0*/  IADD3 R0, R18, 0x40, RZ ;  /* 0x0000004012007810 */ /* 0x000fe20007ffe0ff */
[----:B------:R-:W-:Y:S02]  /*b2e0*/  BSSY B0, `(.L_x_3574) ;  /* 0x000002c000007945 */ /* 0x000fe40003800000 */
[----:B-----5:R2:W-:Y:S01]  /*b2f0*/  STS.128 [R211+0x800], R24 ;  /* 0x00080018d3007388 */ /* 0x0205e20000000c00 */
[----:B------:R-:W-:-:S13]  /*b300*/  ISETP.GE.AND P0, PT, R0, c[0x0][0x230], PT ;  /* 0x00008c0000007a0c */ /* 0x000fda0003f06270 */
[----:B------:R-:W-:Y:S05]  /*b310*/  @P0 BRA `(.L_x_3575) ;  /* 0x0000028000000947 */ /* 0x000fea0003800000 */
[----:B------:R-:W4:Y:S04]  /*b320*/  LDG.E.64 R4, [R8.64+0x40] ;  /* 0x0000400608047981 */ /* 0x000f28000c1e1b00 */
[----:B------:R-:W5:Y:S01]  /*b330*/  LDG.E.64 R6, [R10.64+0x40] ;  /* 0x000040060a067981 */ /* 0x000f62000c1e1b00 */
[--C-:B--2---:R-:W-:Y:S01]  /*b340*/  HADD2.F32 R25, -RZ, R23.reuse.H0_H0 ;  /* 0x20000017ff197230 */ /* 0x104fe20000004100 */
[----:B------:R-:W-:Y:S01]  /*b350*/  MOV R26, R22 ;  /* 0x00000016001a7202 */ /* 0x000fe20000000f00 */
[----:B------:R-:W-:Y:S02]  /*b360*/  HADD2.F32 R23, -RZ, R23.H1_H1 ;  /* 0x30000017ff177230 */ /* 0x000fe40000004100 */
[--C-:B-1----:R-:W-:Y:S02]  /*b370*/  HADD2.F32 R30, -RZ, R21.reuse.H0_H0 ;  /* 0x20000015ff1e7230 */ /* 0x102fe40000004100 */
[----:B------:R-:W-:-:S02]  /*b380*/  HADD2.F32 R27, -RZ, R21.H1_H1 ;  /* 0x30000015ff1b7230 */ /* 0x000fc40000004100 */
[----:B----4-:R-:W-:Y:S02]  /*b390*/  HADD2.F32 R0, -RZ, R5.H1_H1 ;  /* 0x30000005ff007230 */ /* 0x010fe40000004100 */
[----:B------:R-:W-:Y:S02]  /*b3a0*/  HADD2.F32 R22, -RZ, R4.H1_H1 ;  /* 0x30000004ff167230 */ /* 0x000fe40000004100 */
[----:B-----5:R-:W-:Y:S01]  /*b3b0*/  HADD2.F32 R2, -RZ, R7.H1_H1 ;  /* 0x30000007ff027230 */ /* 0x020fe20000004100 */
        /* <DEDUP_REMOVED lines=30> */
.L_x_3575:
[----:B------:R-:W-:Y:S05]  /*b5a0*/  BSYNC B0 ;  /* 0x0000000000007941 */ /* 0x000fea0003800000 */
.L_x_3574:
[----:B-123--:R-:W5:Y:S01]  /*b5b0*/  LDG.E.128 R28, [R28.64+0x100] ;  /* 0x000100061c1c7981 */ /* 0x00ef62000c1e1d00 */
[----:B------:R-:W-:Y:S01]  /*b5c0*/  IADD3 R0, R18, 0x80, RZ ;  /* 0x0000008012007810 */ /* 0x000fe20007ffe0ff */
[----:B------:R-:W-:Y:S02]  /*b5d0*/  BSSY B0, `(.L_x_3576) ;  /* 0x000002a000007945 */ /* 0x000fe40003800000 */
[----:B------:R1:W-:Y:S01]  /*b5e0*/  STS.128 [R211+0x2800], R20 ;  /* 0x00280014d3007388 */ /* 0x0003e20000000c00 */
[----:B------:R-:W-:-:S13]  /*b5f0*/  ISETP.GE.AND P0, PT, R0, c[0x0][0x230], PT ;  /* 0x00008c0000007a0c */ /* 0x000fda0003f06270 */
[----:B------:R-:W-:Y:S05]  /*b600*/  @P0 BRA `(.L_x_3577) ;  /* 0x0000026000000947 */ /* 0x000fea0003800000 */
[----:B------:R-:W2:Y:S04]  /*b610*/  LDG.E.64 R4, [R8.64+0x80] ;  /* 0x0000800608047981 */ /* 0x000ea8000c1e1b00 */
[----:B------:R-:W3:Y:S01]  /*b620*/  LDG.E.64 R6, [R10.64+0x80] ;  /* 0x000080060a067981 */ /* 0x000ee2000c1e1b00 */
[--C-:B-----5:R-:W-:Y:S02]  /*b630*/  HADD2.F32 R26, -RZ, R29.reuse.H0_H0 ;  /* 0x2000001dff1a7230 */ /* 0x120fe40000004100 */
[----:B------:R-:W-:Y:S02]  /*b640*/  HADD2.F32 R24, -RZ, R29.H1_H1 ;  /* 0x3000001dff187230 */ /* 0x000fe40000004100 */
[--C-:B-1----:R-:W-:Y:S02]  /*b650*/  HADD2.F32 R23, -RZ, R31.reuse.H1_H1 ;  /* 0x3000001fff177230 */ /* 0x102fe40000004100 */
[----:B------:R-:W-:-:S02]  /*b660*/  HADD2.F32 R25, -RZ, R31.H0_H0 ;  /* 0x2000001fff197230 */ /* 0x000fc40000004100 */
        /* <DEDUP_REMOVED lines=30> */
[----:B------:R-:W-:-:S04]  /*b850*/  F2FP.PACK_AB R28, R25, R20 ;  /* 0x00000014191c723e */ /* 0x000fc800000000ff */
[----:B------:R-:W-:Y:S02]  /*b860*/  F2FP.PACK_AB R30, R5, R4 ;  /* 0x00000004051e723e */ /* 0x000fe400000000ff */
.L_x_3577:
[----:B------:R-:W-:Y:S05]  /*b870*/  BSYNC B0 ;  /* 0x0000000000007941 */ /* 0x000fea0003800000 */
.L_x_3576:
[----:B-----5:R2:W-:Y:S02]  /*b880*/  STS.128 [R211+0x4800], R28 ;  /* 0x0048001cd3007388 */ /* 0x0205e40000000c00 */
.L_x_3571:
[----:B------:R-:W-:Y:S05]  /*b890*/  BSYNC B1 ;  /* 0x0000000000017941 */ /* 0x000fea0003800000 */
.L_x_3570:
        /* <DEDUP_REMOVED lines=11> */
[----:B-----5:R-:W-:Y:S02]  /*b950*/  HADD2.F32 R29, -RZ, R27.H0_H0 ;  /* 0x2000001bff1d7230 */ /* 0x020fe40000004100 */
[----:B-1----:R-:W-:Y:S02]  /*b960*/  HADD2.F32 R22, -RZ, R25.H1_H1 ;  /* 0x30000019ff167230 */ /* 0x002fe40000004100 */
[----:B------:R-:W-:Y:S02]  /*b970*/  HADD2.F32 R27, -RZ, R27.H1_H1 ;  /* 0x3000001bff1b7230 */ /* 0x000fe40000004100 */
[----:B------:R-:W-:-:S02]  /*b980*/  HADD2.F32 R28, -RZ, R25.H0_H0 ;  /* 0x20000019ff1c7230 */ /* 0x000fc40000004100 */
[----:B----4-:R-:W-:Y:S02]  /*b990*/  HADD2.F32 R23, -RZ, R4.H1_H1 ;  /* 0x30000004ff177230 */ /* 0x010fe40000004100 */
[----:B------:R-:W-:Y:S02]  /*b9a0*/  HADD2.F32 R0, -RZ, R5.H1_H1 ;  /* 0x30000005ff007230 */ /* 0x000fe40000004100 */
[----:B--2---:R-:W-:Y:S01]  /*b9b0*/  HADD2.F32 R20, -RZ, R6.H1_H1 ;  /* 0x30000006ff147230 */ /* 0x004fe20000004100 */
        /* <DEDUP_REMOVED lines=30> */
.L_x_3581:
[----:B------:R-:W-:Y:S05]  /*bba0*/  BSYNC B0 ;  /* 0x0000000000007941 */ /* 0x000fea0003800000 */
.L_x_3580:
[----:B-12---:R1:W5:Y:S01]  /*bbb0*/  LDG.E.128 R20, [R16.64+0x80] ;  /* 0x0000800610147981 */ /* 0x006362000c1e1d00 */
[----:B------:R-:W-:Y:S01]  /*bbc0*/  IADD3 R0, R18, 0x40, RZ ;  /* 0x0000004012007810 */ /* 0x000fe20007ffe0ff */
[----:B------:R-:W-:Y:S02]  /*bbd0*/  BSSY B0, `(.L_x_3582) ;  /* 0x000002b000007945 */ /* 0x000fe40003800000 */
[----:B-----5:R1:W-:Y:S01]  /*bbe0*/  STS.128 [R211+0x1000], R24 ;  /* 0x00100018d3007388 */ /* 0x0203e20000000c00 */
[----:B------:R-:W-:-:S13]  /*bbf0*/  ISETP.GE.AND P0, PT, R0, c[0x0][0x230], PT ;  /* 0x00008c0000007a0c */ /* 0x000fda0003f06270 */
[----:B------:R-:W-:Y:S05]  /*bc00*/  @P0 BRA `(.L_x_3583) ;  /* 0x0000027000000947 */ /* 0x000fea0003800000 */
[----:B------:R-:W2:Y:S04]  /*bc10*/  LDG.E.64 R4, [R8.64+0x40] ;  /* 0x0000400608047981 */ /* 0x000ea8000c1e1b00 */
[----:B------:R-:W4:Y:S01]  /*bc20*/  LDG.E.64 R6, [R10.64+0x40] ;  /* 0x000040060a067981 */ /* 0x000f22000c1e1b00 */
[--C-:B-1----:R-:W-:Y:S01]  /*bc30*/  HADD2.F32 R25, -RZ, R23.reuse.H1_H1 ;  /* 0x30000017ff197230 */ /* 0x102fe20000004100 */
[----:B------:R-:W-:Y:S01]  /*bc40*/  MOV R26, R22 ;  /* 0x00000016001a7202 */ /* 0x000fe20000000f00 */
[----:B------:R-:W-:Y:S02]  /*bc50*/  HADD2.F32 R27, -RZ, R23.H0_H0 ;  /* 0x20000017ff1b7230 */ /* 0x000fe40000004100 */
[--C-:B------:R-:W-:Y:S02]  /*bc60*/  HADD2.F32 R28, -RZ, R21.reuse.H1_H1 ;  /* 0x30000015ff1c7230 */ /* 0x100fe40000004100 */
[----:B------:R-:W-:-:S02]  /*bc70*/  HADD2.F32 R29, -RZ, R21.H0_H0 ;  /* 0x20000015ff1d7230 */ /* 0x000fc40000004100 */
[----:B--2---:R-:W-:Y:S02]  /*bc80*/  HADD2.F32 R0, -RZ, R5.H1_H1 ;  /* 0x30000005ff007230 */ /* 0x004fe40000004100 */
[----:B------:R-:W-:Y:S02]  /*bc90*/  HADD2.F32 R22, -RZ, R4.H1_H1 ;  /* 0x30000004ff167230 */ /* 0x000fe40000004100 */
[----:B----4-:R-:W-:Y:S01]  /*bca0*/  HADD2.F32 R2, -RZ, R7.H1_H1 ;  /* 0x30000007ff027230 */ /* 0x010fe20000004100 */
        /* <DEDUP_REMOVED lines=29> */
.L_x_3583:
[----:B------:R-:W-:Y:S05]  /*be80*/  BSYNC B0 ;  /* 0x0000000000007941 */ /* 0x000fea0003800000 */
.L_x_3582:
[----:B-1----:R1:W5:Y:S01]  /*be90*/  LDG.E.128 R24, [R16.64+0x100] ;  /* 0x0001000610187981 */ /* 0x002362000c1e1d00 */
[----:B------:R-:W-:Y:S01]  /*bea0*/  IADD3 R0, R18, 0x80, RZ ;  /* 0x0000008012007810 */ /* 0x000fe20007ffe0ff */
[----:B------:R-:W-:Y:S02]  /*beb0*/  BSSY B0, `(.L_x_3584) ;  /* 0x000002d000007945 */ /* 0x000fe40003800000 */
[----:B------:R1:W-:Y:S01]  /*bec0*/  STS.128 [R211+0x3000], R20 ;  /* 0x00300014d3007388 */ /* 0x0003e20000000c00 */
[----:B------:R-:W-:-:S13]  /*bed0*/  ISETP.GE.AND P0, PT, R0, c[0x0][0x230], PT ;  /* 0x00008c0000007a0c */ /* 0x000fda0003f06270 */
[----:B------:R-:W-:Y:S05]  /*bee0*/  @P0 BRA `(.L_x_3585) ;  /* 0x0000029000000947 */ /* 0x000fea0003800000 */
[----:B------:R-:W2:Y:S04]  /*bef0*/  LDG.E.64 R4, [R8.64+0x80] ;  /* 0x0000800608047981 */ /* 0x000ea8000c1e1b00 */
[----:B------:R-:W4:Y:S01]  /*bf00*/  LDG.E.64 R6, [R10.64+0x80] ;  /* 0x000080060a067981 */ /* 0x000f22000c1e1b00 */
[----:B-1---5:R-:W-:Y:S02]  /*bf10*/  MOV R20, R25 ;  /* 0x0000001900147202 */ /* 0x022fe40000000f00 */
[----:B------:R-:W-:-:S03]  /*bf20*/  MOV R25, R27 ;  /* 0x0000001b00197202 */ /* 0x000fc60000000f00 */
[--C-:B------:R-:W-:Y:S02]  /*bf30*/  HADD2.F32 R22, -RZ, R20.reuse.H0_H0 ;  /* 0x20000014ff167230 */ /* 0x100fe40000004100 */
[--C-:B------:R-:W-:Y:S02]  /*bf40*/  HADD2.F32 R27, -RZ, R25.reuse.H0_H0 ;  /* 0x20000019ff1b7230 */ /* 0x100fe40000004100 */
[----:B------:R-:W-:Y:S02]  /*bf50*/  HADD2.F32 R20, -RZ, R20.H1_H1 ;  /* 0x30000014ff147230 */ /* 0x000fe40000004100 */
[----:B------:R-:W-:Y:S02]  /*bf60*/  HADD2.F32 R25, -RZ, R25.H1_H1 ;  /* 0x30000019ff197230 */ /* 0x000fe40000004100 */
[----:B--2---:R-:W-:Y:S02]  /*bf70*/  HADD2.F32 R21, -RZ, R4.H1_H1 ;  /* 0x30000004ff157230 */ /* 0x004fe40000004100 */
[----:B------:R-:W-:-:S02]  /*bf80*/  HADD2.F32 R0, -RZ, R5.H1_H1 ;  /* 0x30000005ff007230 */ /* 0x000fc40000004100 */
[----:B---34-:R-:W-:Y:S01]  /*bf90*/  HADD2.F32 R16, -RZ, R6.H1_H1 ;  /* 0x30000006ff107230 */ /* 0x018fe20000004100 */
        /* <DEDUP_REMOVED lines=30> */
.L_x_3585:
[----:B------:R-:W-:Y:S05]  /*c180*/  BSYNC B0 ;  /* 0x0000000000007941 */ /* 0x000fea0003800000 */
.L_x_3584:
[----:B-----5:R2:W-:Y:S02]  /*c190*/  STS.128 [R211+0x5000], R24 ;  /* 0x00500018d3007388 */ /* 0x0205e40000000c00 */
.L_x_3579:
[----:B------:R-:W-:Y:S05]  /*c1a0*/  BSYNC B1 ;  /* 0x0000000000017941 */ /* 0x000fea0003800000 */
.L_x_3578:
[----:B-1-3--:R-:W-:-:S04]  /*c1b0*/  IADD3 R17, R206, 0x30, RZ ;  /* 0x00000030ce117810 */ /* 0x00afc80007ffe0ff */
[----:B------:R-:W-:-:S04]  /*c1c0*/  ISETP.GE.AND P0, PT, R17, R14, PT ;  /* 0x0000000e1100720c */ /* 0x000fc80003f06270 */
[----:B------:R-:W-:-:S13]  /*c1d0*/  ISETP.LT.OR P0, PT, R55, -0x187, P0 ;  /* 0xfffffe793700780c */ /* 0x000fda0000701670 */
[----:B------:R-:W-:Y:S05]  /*c1e0*/  @P0 BRA `(.L_x_3586) ;  /* 0x00004e3000000947 */ /* 0x000fea0003800000 */
[----:B--2---:R1:W5:Y:S01]  /*c1f0*/  LDG.E.128 R24, [R12.64] ;  /* 0x000000060c187981 */ /* 0x004362000c1e1d00 */
[----:B------:R-:W-:Y:S01]  /*c200*/  ISETP.GE.AND P0, PT, R18, c[0x0][0x230], PT ;  /* 0x00008c0012007a0c */ /* 0x000fe20003f06270 */
[----:B------:R-:W-:-:S12]  /*c210*/  BSSY B0, `(.L_x_3587) ;  /* 0x0000029000007945 */ /* 0x000fd80003800000 */
[----:B------:R-:W-:Y:S05]  /*c220*/  @P0 BRA `(.L_x_3588) ;  /* 0x0000027000000947 */ /* 0x000fea0003800000 */
[----:B------:R-:W2:Y:S04]  /*c230*/  LDG.E.64 R4, [R8.64] ;  /* 0x0000000608047981 */ /* 0x000ea8000c1e1b00 */
[----:B------:R-:W3:Y:S01]  /*c240*/  LDG.E.64 R6, [R10.64] ;  /* 0x000000060a067981 */ /* 0x000ee2000c1e1b00 */
        /* <DEDUP_REMOVED lines=37> */
.L_x_3588:
[----:B------:R-:W-:Y:S05]  /*c4a0*/  BSYNC B0 ;  /* 0x0000000000007941 */ /* 0x000fea0003800000 */
.L_x_3587:
[----:B------:R2:W5:Y:S01]  /*c4b0*/  LDG.E.128 R20, [R12.64+0x80] ;  /* 0x000080060c147981 */ /* 0x000562000c1e1d00 */
[----:B------:R-:W-:Y:S01]  /*c4c0*/  IADD3 R0, R18, 0x40, RZ ;  /* 0x0000004012007810 */ /* 0x000fe20007ffe0ff */
[----:B------:R-:W-:Y:S02]  /*c4d0*/  BSSY B0, `(.L_x_3589) ;  /* 0x000002c000007945 */ /* 0x000fe40003800000 */
[----:B-----5:R2:W-:Y:S01]  /*c4e0*/  STS.128 [R211+0x1800], R24 ;  /* 0x00180018d3007388 */ /* 0x0205e20000000c00 */
[----:B------:R-:W-:-:S13]  /*c4f0*/  ISETP.GE.AND P0, PT, R0, c[0x0][0x230], PT ;  /* 0x00008c0000007a0c */ /* 0x000fda0003f06270 */
[----:B------:R-:W-:Y:S05]  /*c500*/  @P0 BRA `(.L_x_3590) ;  /* 0x0000028000000947 */ /* 0x000fea0003800000 */
[----:B------:R-:W3:Y:S04]  /*c510*/  LDG.E.64 R4, [R8.64+0x40] ;  /* 0x0000400608047981 */ /* 0x000ee8000c1e1b00 */
[----:B------:R-:W4:Y:S01]  /*c520*/  LDG.E.64 R6, [R10.64+0x40] ;  /* 0x000040060a067981 */ /* 0x000f22000c1e1b00 */
[----:B--2---:R-:W-:Y:S01]  /*c530*/  MOV R27, R23 ;  /* 0x00000017001b7202 */ /* 0x004fe20000000f00 */
[--C-:B------:R-:W-:Y:S02]  /*c540*/  HADD2.F32 R16, -RZ, R21.reuse.H1_H1 ;  /* 0x30000015ff107230 */ /* 0x100fe40000004100 */
[----:B------:R-:W-:Y:S02]  /*c550*/  HADD2.F32 R24, -RZ, R21.H0_H0 ;  /* 0x20000015ff187230 */ /* 0x000fe40000004100 */
[----:B------:R-:W-:-:S02]  /*c560*/  HADD2.F32 R29, -RZ, R27.H0_H0 ;  /* 0x2000001bff1d7230 */ /* 0x000fc40000004100 */
[----:B------:R-:W-:Y:S02]  /*c570*/  HADD2.F32 R27, -RZ, R27.H1_H1 ;  /* 0x3000001bff1b7230 */ /* 0x000fe40000004100 */
[----:B---3--:R-:W-:Y:S02]  /*c580*/  HADD2.F32 R23, -RZ, R4.H1_H1 ;  /* 0x30000004ff177230 */ /* 0x008fe40000004100 */
[----:B------:R-:W-:Y:S02]  /*c590*/  HADD2.F32 R0, -RZ, R5.H1_H1 ;  /* 0x30000005ff007230 */ /* 0x000fe40000004100 */
[----:B----4-:R-:W-:Y:S01]  /*c5a0*/  HADD2.F32 R14, -RZ, R6.H1_H1 ;  /* 0x30000006ff0e7230 */ /* 0x010fe20000004100 */
        /* <DEDUP_REMOVED lines=19> */
[-C--:B------:R-:W-:Y:S02]  /*c6e0*/  FMUL.FTZ R16, R4, R27.reuse ;  /* 0x0000001b04107220 */ /* 0x080fe40000410000 */
[----:B------:R-:W-:Y:S02]  /*c6f0*/  FFMA.FTZ R27, R6, R27, R20 ;  /* 0x0000001b061b7223 */ /* 0x000fe40000010014 */
[----:B------:R-:W-:-:S02]  /*c700*/  FMUL.FTZ R4, R5, R22 ;  /* 0x0000001605047220 */ /* 0x000fc40000410000 */
[-C--:B------:R-:W-:Y:S02]  /*c710*/  FMUL.FTZ R5, R5, R2.reuse ;  /* 0x0000000205057220 */ /* 0x080fe40000410000 */
[----:B------:R-:W-:Y:S01]  /*c720*/  FFMA.FTZ R16, R6, R23, -R16 ;  /* 0x0000001706107223 */ /* 0x000fe20000010810 */
[----:B------:R-:W-:Y:S01]  /*c730*/  F2FP.PACK_AB R23, R0, R21 ;  /* 0x000000150017723e */ /* 0x000fe200000000ff */
[C---:B------:R-:W-:Y:S01]  /*c740*/  FFMA.FTZ R4, R7.reuse, R2, -R4 ;  /* 0x0000000207047223 */ /* 0x040fe20000010804 */
[----:B------:R-:W-:Y:S01]  /*c750*/  MOV R21, R14 ;  /* 0x0000000e00157202 */ /* 0x000fe20000000f00 */
[----:B------:R-:W-:Y:S01]  /*c760*/  FFMA.FTZ R5, R7, R22, R5 ;  /* 0x0000001607057223 */ /* 0x000fe20000010005 */
[----:B------:R-:W-:-:S04]  /*c770*/  F2FP.PACK_AB R20, R27, R16 ;  /* 0x000000101b14723e */ /* 0x000fc800000000ff */
[----:B------:R-:W-:Y:S02]  /*c780*/  F2FP.PACK_AB R22, R5, R4 ;  /* 0x000000040516723e */ /* 0x000fe400000000ff */
.L_x_3590:
[----:B------:R-:W-:Y:S05]  /*c790*/  BSYNC B0 ;  /* 0x0000000000007941 */ /* 0x000fea0003800000 */
.L_x_3589:
        /* <DEDUP_REMOVED lines=8> */
[----:B-12--5:R-:W-:Y:S02]  /*c820*/  HADD2.F32 R12, -RZ, R25.H1_H1 ;  /* 0x30000019ff0c7230 */ /* 0x026fe40000004100 */
[----:B------:R-:W-:Y:S02]  /*c830*/  HADD2.F32 R19, -RZ, R27.H1_H1 ;  /* 0x3000001bff137230 */ /* 0x000fe40000004100 */
[----:B------:R-:W-:Y:S02]  /*c840*/  HADD2.F32 R14, -RZ, R25.H0_H0 ;  /* 0x20000019ff0e7230 */ /* 0x000fe40000004100 */
[----:B------:R-:W-:-:S02]  /*c850*/  HADD2.F32 R21, -RZ, R27.H0_H0 ;  /* 0x2000001bff157230 */ /* 0x000fc40000004100 */
        /* <DEDUP_REMOVED lines=30> */
[----:B------:R-:W-:-:S04]  /*ca40*/  F2FP.PACK_AB R24, R19, R10 ;  /* 0x0000000a1318723e */ /* 0x000fc800000000ff */
[----:B------:R-:W-:Y:S02]  /*ca50*/  F2FP.PACK_AB R26, R5, R4 ;  /* 0x00000004051a723e */ /* 0x000fe400000000ff */
.L_x_3592:
[----:B------:R-:W-:Y:S05]  /*ca60*/  BSYNC B0 ;  /* 0x0000000000007941 */ /* 0x000fea0003800000 */
.L_x_3591:
[----:B-----5:R3:W-:Y:S01]  /*ca70*/  STS.128 [R211+0x5800], R24 ;  /* 0x00580018d3007388 */ /* 0x0207e20000000c00 */
[----:B------:R-:W-:Y:S05]  /*ca80*/  BRA `(.L_x_3586) ;  /* 0x0000459000007947 */ /* 0x000fea0003800000 */
.L_x_3561:
[----:B------:R-:W-:Y:S01]  /*ca90*/  BSSY B1, `(.L_x_3593) ;  /* 0x0000106000017945 */ /* 0x000fe20003800000 */
[----:B------:R-:W-:Y:S05]  /*caa0*/  @!P1 BRA `(.L_x_3594) ;  /* 0x0000104000009947 */ /* 0x000fea0003800000 */
        /* <DEDUP_REMOVED lines=15> */
[----:B------:R-:W2:Y:S01]  /*cba0*/  LDG.E.128 R20, [R20.64] ;  /* 0x0000000614147981 */ /* 0x000ea2000c1e1d00 */
[----:B------:R-:W-:Y:S02]  /*cbb0*/  LEA.HI.X R7, R4, c[0x0][0x2b4], R5, 0x1, P1 ;  /* 0x0000ad0004077a11 */ /* 0x000fe400008f0c05 */
[----:B------:R-:W-:-:S04]  /*cbc0*/  @P0 IADD3 R9, -R3, RZ, RZ ;  /* 0x000000ff03090210 */ /* 0x000fc80007ffe1ff */
[----:B------:R-:W3:Y:S01]  /*cbd0*/  LDG.E.128 R4, [R6.64] ;  /* 0x0000000606047981 */ /* 0x000ee2000c1e1d00 */
[----:B------:R-:W-:-:S04]  /*cbe0*/  IADD3 R3, P1, R9, R0, RZ ;  /* 0x0000000009037210 */ /* 0x000fc80007f3e0ff */
[----:B------:R-:W-:Y:S02]  /*cbf0*/  LEA.HI.X.SX32 R8, R9, R2, 0x1, P1 ;  /* 0x0000000209087211 */ /* 0x000fe400008f0eff */
[----:B------:R-:W-:-:S04]  /*cc00*/  LEA R10, P1, R3, c[0x0][0x2a8], 0x1 ;  /* 0x0000aa00030a7a11 */ /* 0x000fc800078208ff */
[----:B------:R-:W-:-:S06]  /*cc10*/  LEA.HI.X R11, R3, c[0x0][0x2ac], R8, 0x1, P1 ;  /* 0x0000ab00030b7a11 */ /* 0x000fcc00008f0c08 */
[----:B------:R-:W4:Y:S01]  /*cc20*/  LDG.E.128 R8, [R10.64] ;  /* 0x000000060a087981 */ /* 0x000f22000c1e1d00 */
        /* <DEDUP_REMOVED lines=26> */
[--C-:B----4-:R-:W-:Y:S01]  /*cdd0*/  HADD2.F32 R15, -RZ, R9.reuse.H1_H1 ;  /* 0x30000009ff0f7230 */ /* 0x110fe20000004100 */
[----:B------:R-:W-:Y:S01]  /*cde0*/  FMUL.FTZ R4, R5, R4 ;  /* 0x0000000405047220 */ /* 0x000fe20000410000 */
[----:B------:R-:W-:Y:S01]  /*cdf0*/  HADD2.F32 R5, -RZ, R9.H0_H0 ;  /* 0x20000009ff057230 */ /* 0x000fe20000004100 */
[----:B------:R-:W-:Y:S01]  /*ce00*/  FMUL.FTZ R32, R7, R32 ;  /* 0x0000002007207220 */ /* 0x000fe20000410000 */
[----:B-----5:R-:W-:Y:S01]  /*ce10*/  HADD2.F32 R7, -RZ, R27.H0_H0 ;  /* 0x2000001bff077230 */ /* 0x020fe20000004100 */
[----:B------:R-:W-:Y:S01]  /*ce20*/  FMUL.FTZ R6, R3, R6 ;  /* 0x0000000603067220 */ /* 0x000fe20000410000 */
[----:B------:R-:W-:-:S02]  /*ce30*/  HADD2.F32 R3, -RZ, R25.H0_H0 ;  /* 0x20000019ff037230 */ /* 0x000fc40000004100 */
[----:B------:R-:W-:Y:S01]  /*ce40*/  HADD2.F32 R9, -RZ, R11.H0_H0 ;  /* 0x2000000bff097230 */ /* 0x000fe20000004100 */
[----:B------:R-:W-:Y:S01]  /*ce50*/  @!P0 FADD.FTZ R33, -R33, -RZ ;  /* 0x800000ff21218221 */ /* 0x000fe20000010100 */
[----:B------:R-:W-:Y:S01]  /*ce60*/  HADD2.F32 R20, -RZ, R20.H1_H1 ;  /* 0x30000014ff147230 */ /* 0x000fe20000004100 */
[----:B------:R-:W-:Y:S01]  /*ce70*/  FFMA.FTZ R3, R3, R5, R34 ;  /* 0x0000000503037223 */ /* 0x000fe20000010022 */
[----:B------:R-:W-:Y:S01]  /*ce80*/  HADD2.F32 R21, -RZ, R8.H0_H0 ;  /* 0x20000008ff157230 */ /* 0x000fe20000004100 */
[----:B------:R-:W-:Y:S01]  /*ce90*/  FFMA.FTZ R7, R7, R9, R36 ;  /* 0x0000000907077223 */ /* 0x000fe20000010024 */
[----:B------:R-:W-:Y:S02]  /*cea0*/  HADD2.F32 R5, -RZ, R24.H0_H0 ;  /* 0x20000018ff057230 */ /* 0x000fe40000004100 */
        /* <DEDUP_REMOVED lines=20> */
.L_x_3596:
[----:B------:R-:W-:Y:S05]  /*cff0*/  BSYNC B0 ;  /* 0x0000000000007941 */ /* 0x000fea0003800000 */
.L_x_3595:
[----:B------:R2:W5:Y:S01]  /*d000*/  LDG.E.128 R20, [R30.64+0x80] ;  /* 0x000080061e147981 */ /* 0x000562000c1e1d00 */
[----:B------:R-:W-:Y:S01]  /*d010*/  IADD3 R4, R18, 0x40, RZ ;  /* 0x0000004012047810 */ /* 0x000fe20007ffe0ff */
[----:B------:R-:W-:Y:S02]  /*d020*/  BSSY B0, `(.L_x_3597) ;  /* 0x0000054000007945 */ /* 0x000fe40003800000 */
[----:B-----5:R2:W-:Y:S01]  /*d030*/  STS.128 [R211], R24 ;  /* 0x00000018d3007388 */ /* 0x0205e20000000c00 */
[----:B------:R-:W-:-:S13]  /*d040*/  ISETP.GE.AND P0, PT, R4, c[0x0][0x230], PT ;  /* 0x00008c0004007a0c */ /* 0x000fda0003f06270 */
        /* <DEDUP_REMOVED lines=8> */
[----:B--2---:R-:W-:Y:S01]  /*d0d0*/  IMAD.WIDE R24, R7, 0x2, R30 ;  /* 0x0000000207187825 */ /* 0x004fe200078e021e */
[----:B------:R-:W-:Y:S02]  /*d0e0*/  LEA.HI.X.SX32 R5, R5, R2, 0x1, P1 ;  /* 0x0000000205057211 */ /* 0x000fe400008f0eff */
[C---:B------:R-:W-:Y:S02]  /*d0f0*/  LEA R6, P1, R4.reuse, c[0x0][0x2b0], 0x1 ;  /* 0x0000ac0004067a11 */ /* 0x040fe400078208ff */
[----:B------:R-:W-:Y:S01]  /*d100*/  MOV R9, RZ ;  /* 0x000000ff00097202 */ /* 0x000fe20000000f00 */
[----:B------:R-:W2:Y:S01]  /*d110*/  LDG.E.128 R24, [R24.64+0x80] ;  /* 0x0000800618187981 */ /* 0x000ea2000c1e1d00 */
[----:B------:R-:W-:Y:S02]  /*d120*/  LEA.HI.X R7, R4, c[0x0][0x2b4], R5, 0x1, P1 ;  /* 0x0000ad0004077a11 */ /* 0x000fe400008f0c05 */
[----:B------:R-:W-:-:S04]  /*d130*/  @P0 IADD3 R9, -R3, RZ, RZ ;  /* 0x000000ff03090210 */ /* 0x000fc80007ffe1ff */
[----:B------:R-:W3:Y:S01]  /*d140*/  LDG.E.128 R4, [R6.64+0x80] ;  /* 0x0000800606047981 */ /* 0x000ee2000c1e1d00 */
[----:B------:R-:W-:-:S04]  /*d150*/  IADD3 R3, P1, R9, R0, RZ ;  /* 0x0000000009037210 */ /* 0x000fc80007f3e0ff */
[----:B------:R-:W-:Y:S02]  /*d160*/  LEA.HI.X.SX32 R8, R9, R2, 0x1, P1 ;  /* 0x0000000209087211 */ /* 0x000fe400008f0eff */
[----:B------:R-:W-:-:S04]  /*d170*/  LEA R10, P1, R3, c[0x0][0x2a8], 0x1 ;  /* 0x0000aa00030a7a11 */ /* 0x000fc800078208ff */
[----:B------:R-:W-:-:S06]  /*d180*/  LEA.HI.X R11, R3, c[0x0][0x2ac], R8, 0x1, P1 ;  /* 0x0000ab00030b7a11 */ /* 0x000fcc00008f0c08 */
[----:B------:R-:W4:Y:S01]  /*d190*/  LDG.E.128 R8, [R10.64+0x80] ;  /* 0x000080060a087981 */ /* 0x000f22000c1e1d00 */
        /* <DEDUP_REMOVED lines=10> */
[--C-:B------:R-:W-:Y:S01]  /*d240*/  HADD2.F32 R6, -RZ, R7.reuse.H0_H0 ;  /* 0x20000007ff067230 */ /* 0x100fe20000004100 */
[----:B------:R-:W-:Y:S01]  /*d250*/  @!P0 FADD.FTZ R32, -R32, -RZ ;  /* 0x800000ff20208221 */ /* 0x000fe20000010100 */
[----:B------:R-:W-:Y:S02]  /*d260*/  HADD2.F32 R7, -RZ, R7.H1_H1 ;  /* 0x30000007ff077230 */ /* 0x000fe40000004100 */
[----:B------:R-:W-:Y:S01]  /*d270*/  HADD2.F32 R25, -RZ, R25.H1_H1 ;  /* 0x30000019ff197230 */ /* 0x000fe20000004100 */
[----:B------:R-:W-:Y:S01]  /*d280*/  FMUL.FTZ R34, R34, R3 ;  /* 0x0000000322227220 */ /* 0x000fe20000410000 */
[--C-:B------:R-:W-:Y:S01]  /*d290*/  HADD2.F32 R3, -RZ, R27.reuse.H0_H0 ;  /* 0x2000001bff037230 */ /* 0x100fe20000004100 */
[----:B------:R-:W-:Y:S01]  /*d2a0*/  FMUL.FTZ R35, R35, R4 ;  /* 0x0000000423237220 */ /* 0x000fe20000410000 */
[----:B------:R-:W-:Y:S01]  /*d2b0*/  HADD2.F32 R4, -RZ, R27.H1_H1 ;  /* 0x3000001bff047230 */ /* 0x000fe20000004100 */
[----:B------:R-:W-:Y:S01]  /*d2c0*/  FMUL.FTZ R25, R25, R32 ;  /* 0x0000002019197220 */ /* 0x000fe20000410000 */
[----:B------:R-:W-:Y:S01]  /*d2d0*/  HADD2.F32 R32, -RZ, R26.H0_H0 ;  /* 0x2000001aff207230 */ /* 0x000fe20000004100 */
[----:B------:R-:W-:-:S02]  /*d2e0*/  @!P0 FADD.FTZ R6, -R6, -RZ ;  /* 0x800000ff06068221 */ /* 0x000fc40000010100 */
[----:B------:R-:W-:Y:S01]  /*d2f0*/  @!P0 FADD.FTZ R7, -R7, -RZ ;  /* 0x800000ff07078221 */ /* 0x000fe20000010100 */
[----:B------:R-:W-:Y:S01]  /*d300*/  HADD2.F32 R26, -RZ, R26.H1_H1 ;  /* 0x3000001aff1a7230 */ /* 0x000fe20000004100 */
[----:B------:R-:W-:Y:S01]  /*d310*/  @!P0 FADD.FTZ R33, -R33, -RZ ;  /* 0x800000ff21218221 */ /* 0x000fe20000010100 */
[----:B------:R-:W-:Y:S01]  /*d320*/  HADD2.F32 R24, -RZ, R24.H1_H1 ;  /* 0x30000018ff187230 */ /* 0x000fe20000004100 */
[----:B------:R-:W-:Y:S01]  /*d330*/  FMUL.FTZ R6, R3, R6 ;  /* 0x0000000603067220 */ /* 0x000fe20000410000 */
[----:B------:R-:W-:Y:S01]  /*d340*/  HADD2.F32 R3, -RZ, R20.H0_H0 ;  /* 0x20000014ff037230 */ /* 0x000fe20000004100 */
[----:B------:R-:W-:Y:S01]  /*d350*/  FMUL.FTZ R7, R4, R7 ;  /* 0x0000000704077220 */ /* 0x000fe20000410000 */
[----:B----4-:R-:W-:Y:S01]  /*d360*/  HADD2.F32 R4, -RZ, R8.H0_H0 ;  /* 0x20000008ff047230 */ /* 0x010fe20000004100 */
[----:B------:R-:W-:Y:S02]  /*d370*/  @!P0 FADD.FTZ R15, -R15, -RZ ;  /* 0x800000ff0f0f8221 */ /* 0x000fe40000010100 */
[----:B------:R-:W-:-:S02]  /*d380*/  @!P0 FADD.FTZ R5, -R5, -RZ ;  /* 0x800000ff05058221 */ /* 0x000fc40000010100 */
        /* <DEDUP_REMOVED lines=29> */
.L_x_3598:
[----:B------:R-:W-:Y:S05]  /*d560*/  BSYNC B0 ;  /* 0x0000000000007941 */ /* 0x000fea0003800000 */
.L_x_3597:
[----:B--2---:R2:W5:Y:S01]  /*d570*/  LDG.E.128 R24, [R30.64+0x100] ;  /* 0x000100061e187981 */ /* 0x004562000c1e1d00 */
[----:B------:R-:W-:Y:S01]  /*d580*/  IADD3 R4, R18, 0x80, RZ ;  /* 0x0000008012047810 */ /* 0x000fe20007ffe0ff */
[----:B------:R-:W-:Y:S02]  /*d590*/  BSSY B0, `(.L_x_3599) ;  /* 0x0000054000007945 */ /* 0x000fe40003800000 */
[----:B------:R2:W-:Y:S01]  /*d5a0*/  STS.128 [R211+0x2000], R20 ;  /* 0x00200014d3007388 */ /* 0x0005e20000000c00 */
        /* <DEDUP_REMOVED lines=26> */
[--C-:B-1----:R-:W-:Y:S02]  /*d750*/  HADD2.F32 R30, -RZ, R5.reuse.H1_H1 ;  /* 0x30000005ff1e7230 */ /* 0x102fe40000004100 */
[----:B------:R-:W-:Y:S01]  /*d760*/  HADD2.F32 R4, -RZ, R5.H0_H0 ;  /* 0x20000005ff047230 */ /* 0x000fe20000004100 */
[----:B------:R-:W-:Y:S01]  /*d770*/  @!P0 FADD.FTZ R3, -R3, -RZ ;  /* 0x800000ff03038221 */ /* 0x000fe20000010100 */
        /* <DEDUP_REMOVED lines=11> */
[----:B------:R-:W-:Y:S01]  /*d830*/  FMUL.FTZ R33, R33, R4 ;  /* 0x0000000421217220 */ /* 0x000fe20000410000 */
[----:B------:R-:W-:Y:S01]  /*d840*/  HADD2.F32 R22, -RZ, R22.H1_H1 ;  /* 0x30000016ff167230 */ /* 0x000fe20000004100 */
[----:B------:R-:W-:Y:S01]  /*d850*/  @!P0 FADD.FTZ R6, -R6, -RZ ;  /* 0x800000ff06068221 */ /* 0x000fe20000010100 */
[----:B------:R-:W-:Y:S01]  /*d860*/  HADD2.F32 R4, -RZ, R23.H1_H1 ;  /* 0x30000017ff047230 */ /* 0x000fe20000004100 */
[----:B------:R-:W-:-:S02]  /*d870*/  @!P0 FADD.FTZ R31, -R31, -RZ ;  /* 0x800000ff1f1f8221 */ /* 0x000fc40000010100 */
[----:B------:R-:W-:Y:S02]  /*d880*/  @!P0 FADD.FTZ R7, -R7, -RZ ;  /* 0x800000ff07078221 */ /* 0x000fe40000010100 */
[----:B------:R-:W-:Y:S01]  /*d890*/  FMUL.FTZ R6, R3, R6 ;  /* 0x0000000603067220 */ /* 0x000fe20000410000 */
[----:B----4-:R-:W-:Y:S01]  /*d8a0*/  HADD2.F32 R3, -RZ, R9.H0_H0 ;  /* 0x20000009ff037230 */ /* 0x010fe20000004100 */
[----:B------:R-:W-:Y:S01]  /*d8b0*/  FMUL.FTZ R31, R22, R31 ;  /* 0x0000001f161f7220 */ /* 0x000fe20000410000 */
[----:B------:R-:W-:Y:S01]  /*d8c0*/  HADD2.F32 R20, -RZ, R20.H1_H1 ;  /* 0x30000014ff147230 */ /* 0x000fe20000004100 */
[----:B------:R-:W-:Y:S01]  /*d8d0*/  FMUL.FTZ R7, R4, R7 ;  /* 0x0000000704077220 */ /* 0x000fe20000410000 */
[--C-:B-----5:R-:W-:Y:S01]  /*d8e0*/  HADD2.F32 R4, -RZ, R25.reuse.H0_H0 ;  /* 0x20000019ff047230 */ /* 0x120fe20000004100 */
[----:B------:R-:W-:Y:S01]  /*d8f0*/  @!P0 FADD.FTZ R15, -R15, -RZ ;  /* 0x800000ff0f0f8221 */ /* 0x000fe20000010100 */
[----:B------:R-:W-:Y:S01]  /*d900*/  HADD2.F32 R22, -RZ, R25.H1_H1 ;  /* 0x30000019ff167230 */ /* 0x000fe20000004100 */
[----:B------:R-:W-:Y:S01]  /*d910*/  @!P0 FADD.FTZ R5, -R5, -RZ ;  /* 0x800000ff05058221 */ /* 0x000fe20000010100 */
[----:B------:R-:W-:Y:S01]  /*d920*/  HADD2.F32 R9, -RZ, R9.H1_H1 ;  /* 0x30000009ff097230 */ /* 0x000fe20000004100 */
[----:B------:R-:W-:Y:S01]  /*d930*/  FMUL.FTZ R20, R20, R15 ;  /* 0x0000000f14147220 */ /* 0x000fe20000410000 */
[----:B------:R-:W-:Y:S01]  /*d940*/  HADD2.F32 R15, -RZ, R24.H0_H0 ;  /* 0x20000018ff0f7230 */ /* 0x000fe20000004100 */
[----:B------:R-:W-:Y:S01]  /*d950*/  FMUL.FTZ R5, R30, R5 ;  /* 0x000000051e057220 */ /* 0x000fe20000410000 */
[--C-:B------:R-:W-:Y:S01]  /*d960*/  HADD2.F32 R23, -RZ, R8.reuse.H0_H0 ;  /* 0x20000008ff177230 */ /* 0x100fe20000004100 */
[----:B------:R-:W-:Y:S01]  /*d970*/  FFMA.FTZ R3, R4, R3, R33 ;  /* 0x0000000304037223 */ /* 0x000fe20000010021 */
[----:B------:R-:W-:Y:S01]  /*d980*/  HADD2.F32 R35, -RZ, R8.H1_H1 ;  /* 0x30000008ff237230 */ /* 0x000fe20000004100 */
[----:B------:R-:W-:Y:S01]  /*d990*/  FFMA.FTZ R22, R22, R9, R21 ;  /* 0x0000000916167223 */ /* 0x000fe20000010015 */
[----:B------:R-:W-:-:S02]  /*d9a0*/  HADD2.F32 R30, -RZ, R10.H0_H0 ;  /* 0x2000000aff1e7230 */ /* 0x000fc40000004100 */
[----:B------:R-:W-:Y:S02]  /*d9b0*/  HADD2.F32 R4, -RZ, R27.H0_H0 ;  /* 0x2000001bff047230 */ /* 0x000fe40000004100 */
[----:B------:R-:W-:Y:S02]  /*d9c0*/  HADD2.F32 R9, -RZ, R26.H0_H0 ;  /* 0x2000001aff097230 */ /* 0x000fe40000004100 */
[--C-:B------:R-:W-:Y:S02]  /*d9d0*/  HADD2.F32 R25, -RZ, R11.reuse.H0_H0 ;  /* 0x2000000bff197230 */ /* 0x100fe40000004100 */
        /* <DEDUP_REMOVED lines=15> */
.L_x_3600:
[----:B------:R-:W-:Y:S05]  /*dad0*/  BSYNC B0 ;  /* 0x0000000000007941 */ /* 0x000fea0003800000 */
.L_x_3599:
[----:B-----5:R3:W-:Y:S02]  /*dae0*/  STS.128 [R211+0x4000], R24 ;  /* 0x00400018d3007388 */ /* 0x0207e40000000c00 */
.L_x_3594:
[----:B------:R-:W-:Y:S05]  /*daf0*/  BSYNC B1 ;  /* 0x0000000000017941 */ /* 0x000fea0003800000 */
.L_x_3593:
[----:B------:R-:W-:Y:S01]  /*db00*/  IADD3 R3, R206, 0x10, RZ ;  /* 0x00000010ce037810 */ /* 0x000fe20007ffe0ff */
[----:B------:R-:W-:Y:S03]  /*db10*/  BSSY B1, `(.L_x_3601) ;  /* 0x000010b000017945 */ /* 0x000fe60003800000 */
[----:B------:R-:W-:-:S04]  /*db20*/  ISETP.GE.AND P0, PT, R3, R14, PT ;  /* 0x0000000e0300720c */ /* 0x000fc80003f06270 */
[----:B------:R-:W-:-:S13]  /*db30*/  ISETP.LT.OR P0, PT, R55, -0x87, P0 ;  /* 0xffffff793700780c */ /* 0x000fda0000701670 */
[----:B------:R-:W-:Y:S05]  /*db40*/  @P0 BRA `(.L_x_3602) ;  /* 0x0000107000000947 */ /* 0x000fea0003800000 */
[----:B--2---:R2:W5:Y:S01]  /*db50*/  LDG.E.128 R20, [R28.64] ;  /* 0x000000061c147981 */ /* 0x004562000c1e1d00 */
        /* <DEDUP_REMOVED lines=11> */
[----:B---3--:R-:W-:Y:S01]  /*dc10*/  IMAD.WIDE R24, R9, 0x2, R28 ;  /* 0x0000000209187825 */ /* 0x008fe200078e021c */
[----:B------:R-:W-:Y:S02]  /*dc20*/  LEA.HI.X.SX32 R4, R7, R2, 0x1, P1 ;  /* 0x0000000207047211 */ /* 0x000fe400008f0eff */
[----:B------:R-:W-:-:S02]  /*dc30*/  LEA R6, P1, R5, c[0x0][0x2b0], 0x1 ;  /* 0x0000ac0005067a11 */ /* 0x000fc400078208ff */
[----:B------:R-:W-:Y:S01]  /*dc40*/  MOV R9, RZ ;  /* 0x000000ff00097202 */ /* 0x000fe20000000f00 */
[----:B------:R-:W3:Y:S01]  /*dc50*/  LDG.E.128 R24, [R24.64] ;  /* 0x0000000618187981 */ /* 0x000ee2000c1e1d00 */
[----:B------:R-:W-:Y:S02]  /*dc60*/  LEA.HI.X R7, R5, c[0x0][0x2b4], R4, 0x1, P1 ;  /* 0x0000ad0005077a11 */ /* 0x000fe400008f0c04 */
[----:B------:R-:W-:-:S04]  /*dc70*/  @P0 IADD3 R9, -R8, RZ, RZ ;  /* 0x000000ff08090210 */ /* 0x000fc80007ffe1ff */
[----:B------:R-:W4:Y:S01]  /*dc80*/  LDG.E.128 R4, [R6.64] ;  /* 0x0000000606047981 */ /* 0x000f22000c1e1d00 */
[----:B------:R-:W-:-:S04]  /*dc90*/  IADD3 R8, P1, R9, R0, RZ ;  /* 0x0000000009087210 */ /* 0x000fc80007f3e0ff */
[----:B------:R-:W-:Y:S02]  /*dca0*/  LEA.HI.X.SX32 R9, R9, R2, 0x1, P1 ;  /* 0x0000000209097211 */ /* 0x000fe400008f0eff */
[----:B------:R-:W-:-:S04]  /*dcb0*/  LEA R10, P1, R8, c[0x0][0x2a8], 0x1 ;  /* 0x0000aa00080a7a11 */ /* 0x000fc800078208ff */
[----:B------:R-:W-:-:S06]  /*dcc0*/  LEA.HI.X R11, R8, c[0x0][0x2ac], R9, 0x1, P1 ;  /* 0x0000ab00080b7a11 */ /* 0x000fcc00008f0c09 */
[----:B--2---:R-:W2:Y:S01]  /*dcd0*/  LDG.E.128 R8, [R10.64] ;  /* 0x000000060a087981 */ /* 0x004ea2000c1e1d00 */
[----:B---3--:R-:W-:Y:S02]  /*dce0*/  HADD2.F32 R36, -RZ, R27.H0_H0 ;  /* 0x2000001bff247230 */ /* 0x008fe40000004100 */
[--C-:B----4-:R-:W-:Y:S02]  /*dcf0*/  HADD2.F32 R15, -RZ, R5.reuse.H0_H0 ;  /* 0x20000005ff0f7230 */ /* 0x110fe40000004100 */
[----:B-1----:R-:W-:Y:S02]  /*dd00*/  HADD2.F32 R30, -RZ, R5.H1_H1 ;  /* 0x30000005ff1e7230 */ /* 0x002fe40000004100 */
        /* <DEDUP_REMOVED lines=20> */
[--C-:B------:R-:W-:Y:S01]  /*de50*/  HADD2.F32 R15, -RZ, R24.reuse.H1_H1 ;  /* 0x30000018ff0f7230 */ /* 0x100fe20000004100 */
[----:B------:R-:W-:Y:S01]  /*de60*/  FMUL.FTZ R4, R7, R4 ;  /* 0x0000000407047220 */ /* 0x000fe20000410000 */
[----:B--2---:R-:W-:Y:S01]  /*de70*/  HADD2.F32 R7, -RZ, R9.H0_H0 ;  /* 0x20000009ff077230 */ /* 0x004fe20000004100 */
[----:B------:R-:W-:Y:S01]  /*de80*/  FMUL.FTZ R6, R5, R6 ;  /* 0x0000000605067220 */ /* 0x000fe20000410000 */
[--C-:B-----5:R-:W-:Y:S01]  /*de90*/  HADD2.F32 R5, -RZ, R21.reuse.H0_H0 ;  /* 0x20000015ff057230 */ /* 0x120fe20000004100 */
[----:B------:R-:W-:Y:S02]  /*dea0*/  @!P0 FADD.FTZ R32, -R32, -RZ ;  /* 0x800000ff20208221 */ /* 0x000fe40000010100 */
[----:B------:R-:W-:Y:S01]  /*deb0*/  FMUL.FTZ R25, R25, R30 ;  /* 0x0000001e19197220 */ /* 0x000fe20000410000 */
[----:B------:R-:W-:Y:S01]  /*dec0*/  HADD2.F32 R30, -RZ, R24.H0_H0 ;  /* 0x20000018ff1e7230 */ /* 0x000fe20000004100 */
[----:B------:R-:W-:Y:S01]  /*ded0*/  @!P0 FADD.FTZ R31, -R31, -RZ ;  /* 0x800000ff1f1f8221 */ /* 0x000fe20000010100 */
[----:B------:R-:W-:Y:S01]  /*dee0*/  HADD2.F32 R24, -RZ, R21.H1_H1 ;  /* 0x30000015ff187230 */ /* 0x000fe20000004100 */
[----:B------:R-:W-:Y:S01]  /*def0*/  FMUL.FTZ R32, R15, R32 ;  /* 0x000000200f207220 */ /* 0x000fe20000410000 */
[----:B------:R-:W-:Y:S01]  /*df00*/  HADD2.F32 R21, -RZ, R9.H1_H1 ;  /* 0x30000009ff157230 */ /* 0x000fe20000004100 */
[----:B------:R-:W-:Y:S01]  /*df10*/  FFMA.FTZ R5, R5, R7, R34 ;  /* 0x0000000705057223 */ /* 0x000fe20000010022 */
[----:B------:R-:W-:-:S02]  /*df20*/  HADD2.F32 R26, -RZ, R8.H0_H0 ;  /* 0x20000008ff1a7230 */ /* 0x000fc40000004100 */
[----:B------:R-:W-:Y:S02]  /*df30*/  HADD2.F32 R33, -RZ, R8.H1_H1 ;  /* 0x30000008ff217230 */ /* 0x000fe40000004100 */
[----:B------:R-:W-:Y:S02]  /*df40*/  HADD2.F32 R15, -RZ, R23.H0_H0 ;  /* 0x20000017ff0f7230 */ /* 0x000fe40000004100 */
[--C-:B------:R-:W-:Y:S02]  /*df50*/  HADD2.F32 R9, -RZ, R11.reuse.H0_H0 ;  /* 0x2000000bff097230 */ /* 0x100fe40000004100 */
[----:B------:R-:W-:Y:S02]  /*df60*/  HADD2.F32 R7, -RZ, R20.H0_H0 ;  /* 0x20000014ff077230 */ /* 0x000fe40000004100 */
[----:B------:R-:W-:Y:S01]  /*df70*/  HADD2.F32 R8, -RZ, R22.H0_H0 ;  /* 0x20000016ff087230 */ /* 0x000fe20000004100 */
[----:B------:R-:W-:Y:S01]  /*df80*/  FMUL.FTZ R31, R30, R31 ;  /* 0x0000001f1e1f7220 */ /* 0x000fe20000410000 */
[----:B------:R-:W-:-:S02]  /*df90*/  HADD2.F32 R11, -RZ, R11.H1_H1 ;  /* 0x3000000bff0b7230 */ /* 0x000fc40000004100 */
[--C-:B------:R-:W-:Y:S02]  /*dfa0*/  HADD2.F32 R27, -RZ, R10.reuse.H0_H0 ;  /* 0x2000000aff1b7230 */ /* 0x100fe40000004100 */
[----:B------:R-:W-:Y:S02]  /*dfb0*/  HADD2.F32 R35, -RZ, R10.H1_H1 ;  /* 0x3000000aff237230 */ /* 0x000fe40000004100 */
[----:B------:R-:W-:Y:S02]  /*dfc0*/  HADD2.F32 R23, -RZ, R23.H1_H1 ;  /* 0x30000017ff177230 */ /* 0x000fe40000004100 */
[----:B------:R-:W-:Y:S02]  /*dfd0*/  HADD2.F32 R20, -RZ, R20.H1_H1 ;  /* 0x30000014ff147230 */ /* 0x000fe40000004100 */
[----:B------:R-:W-:Y:S01]  /*dfe0*/  HADD2.F32 R22, -RZ, R22.H1_H1 ;  /* 0x30000016ff167230 */ /* 0x000fe20000004100 */
[----:B------:R-:W-:Y:S02]  /*dff0*/  FFMA.FTZ R24, R24, R21, R25 ;  /* 0x0000001518187223 */ /* 0x000fe40000010019 */
        /* <DEDUP_REMOVED lines=10> */
.L_x_3604:
[----:B------:R-:W-:Y:S05]  /*e0a0*/  BSYNC B0 ;  /* 0x0000000000007941 */ /* 0x000fea0003800000 */
.L_x_3603:
[----:B---3--:R3:W5:Y:S01]  /*e0b0*/  LDG.E.128 R24, [R28.64+0x80] ;  /* 0x000080061c187981 */ /* 0x008762000c1e1d00 */
[----:B------:R-:W-:Y:S01]  /*e0c0*/  IADD3 R4, R18, 0x40, RZ ;  /* 0x0000004012047810 */ /* 0x000fe20007ffe0ff */
[----:B------:R-:W-:Y:S02]  /*e0d0*/  BSSY B0, `(.L_x_3605) ;  /* 0x0000055000007945 */ /* 0x000fe40003800000 */
[----:B-----5:R3:W-:Y:S01]  /*e0e0*/  STS.128 [R211+0x800], R20 ;  /* 0x00080014d3007388 */ /* 0x0207e20000000c00 */
        /* <DEDUP_REMOVED lines=14> */
[----:B------:R-:W3:Y:S01]  /*e1d0*/  LDG.E.128 R20, [R20.64+0x80] ;  /* 0x0000800614147981 */ /* 0x000ee2000c1e1d00 */
[----:B------:R-:W-:Y:S02]  /*e1e0*/  LEA.HI.X R7, R5, c[0x0][0x2b4], R4, 0x1, P1 ;  /* 0x0000ad0005077a11 */ /* 0x000fe400008f0c04 */
[----:B------:R-:W-:-:S04]  /*e1f0*/  @P0 IADD3 R9, -R8, RZ, RZ ;  /* 0x000000ff08090210 */ /* 0x000fc80007ffe1ff */
[----:B------:R-:W4:Y:S01]  /*e200*/  LDG.E.128 R4, [R6.64+0x80] ;  /* 0x0000800606047981 */ /* 0x000f22000c1e1d00 */
[----:B------:R-:W-:-:S04]  /*e210*/  IADD3 R8, P1, R9, R0, RZ ;  /* 0x0000000009087210 */ /* 0x000fc80007f3e0ff */
[----:B------:R-:W-:Y:S02]  /*e220*/  LEA.HI.X.SX32 R9, R9, R2, 0x1, P1 ;  /* 0x0000000209097211 */ /* 0x000fe400008f0eff */
[----:B------:R-:W-:-:S04]  /*e230*/  LEA R10, P1, R8, c[0x0][0x2a8], 0x1 ;  /* 0x0000aa00080a7a11 */ /* 0x000fc800078208ff */
[----:B------:R-:W-:-:S06]  /*e240*/  LEA.HI.X R11, R8, c[0x0][0x2ac], R9, 0x1, P1 ;  /* 0x0000ab00080b7a11 */ /* 0x000fcc00008f0c09 */
[----:B------:R-:W5:Y:S01]  /*e250*/  LDG.E.128 R8, [R10.64+0x80] ;  /* 0x000080060a087981 */ /* 0x000f62000c1e1d00 */
[----:B---3--:R-:W-:Y:S02]  /*e260*/  HADD2.F32 R34, -RZ, R20.H0_H0 ;  /* 0x20000014ff227230 */ /* 0x008fe40000004100 */
[----:B------:R-:W-:Y:S02]  /*e270*/  HADD2.F32 R33, -RZ, R21.H0_H0 ;  /* 0x20000015ff217230 */ /* 0x000fe40000004100 */
[--C-:B----4-:R-:W-:Y:S02]  /*e280*/  HADD2.F32 R15, -RZ, R4.reuse.H0_H0 ;  /* 0x20000004ff0f7230 */ /* 0x110fe40000004100 */
        /* <DEDUP_REMOVED lines=24> */
[----:B------:R-:W-:Y:S01]  /*e410*/  HADD2.F32 R15, -RZ, R24.H0_H0 ;  /* 0x20000018ff0f7230 */ /* 0x000fe20000004100 */
[----:B------:R-:W-:Y:S01]  /*e420*/  FMUL.FTZ R7, R4, R7 ;  /* 0x0000000704077220 */ /* 0x000fe20000410000 */
[----:B-----5:R-:W-:Y:S01]  /*e430*/  HADD2.F32 R4, -RZ, R8.H0_H0 ;  /* 0x20000008ff047230 */ /* 0x020fe20000004100 */
[----:B------:R-:W-:Y:S02]  /*e440*/  @!P0 FADD.FTZ R32, -R32, -RZ ;  /* 0x800000ff20208221 */ /* 0x000fe40000010100 */
[----:B------:R-:W-:Y:S01]  /*e450*/  FMUL.FTZ R20, R20, R31 ;  /* 0x0000001f14147220 */ /* 0x000fe20000410000 */
[--C-:B------:R-:W-:Y:S01]  /*e460*/  HADD2.F32 R31, -RZ, R10.reuse.H1_H1 ;  /* 0x3000000aff1f7230 */ /* 0x100fe20000004100 */
[----:B------:R-:W-:Y:S01]  /*e470*/  FMUL.FTZ R5, R30, R5 ;  /* 0x000000051e057220 */ /* 0x000fe20000410000 */
[----:B------:R-:W-:Y:S01]  /*e480*/  HADD2.F32 R30, -RZ, R10.H0_H0 ;  /* 0x2000000aff1e7230 */ /* 0x000fe20000004100 */
        /* <DEDUP_REMOVED lines=25> */
.L_x_3606:
[----:B------:R-:W-:Y:S05]  /*e620*/  BSYNC B0 ;  /* 0x0000000000007941 */ /* 0x000fea0003800000 */
.L_x_3605:
[----:B---3--:R3:W5:Y:S01]  /*e630*/  LDG.E.128 R20, [R28.64+0x100] ;  /* 0x000100061c147981 */ /* 0x008762000c1e1d00 */
        /* <DEDUP_REMOVED lines=25> */
[----:B--2---:R-:W2:Y:S01]  /*e7d0*/  LDG.E.128 R8, [R10.64+0x100] ;  /* 0x000100060a087981 */ /* 0x004ea2000c1e1d00 */
[----:B---3--:R-:W-:Y:S02]  /*e7e0*/  HADD2.F32 R32, -RZ, R24.H0_H0 ;  /* 0x20000018ff207230 */ /* 0x008fe40000004100 */
        /* <DEDUP_REMOVED lines=20> */
[--C-:B------:R-:W-:Y:S01]  /*e930*/  HADD2.F32 R28, -RZ, R26.reuse.H0_H0 ;  /* 0x2000001aff1c7230 */ /* 0x100fe20000004100 */
[----:B------:R-:W-:Y:S01]  /*e940*/  @!P0 FADD.FTZ R5, -R5, -RZ ;  /* 0x800000ff05058221 */ /* 0x000fe20000010100 */
[----:B------:R-:W-:Y:S01]  /*e950*/  HADD2.F32 R24, -RZ, R25.H1_H1 ;  /* 0x30000019ff187230 */ /* 0x000fe20000004100 */
[----:B------:R-:W-:Y:S01]  /*e960*/  FMUL.FTZ R6, R15, R6 ;  /* 0x000000060f067220 */ /* 0x000fe20000410000 */
[----:B------:R-:W-:Y:S01]  /*e970*/  HADD2.F32 R25, -RZ, R26.H1_H1 ;  /* 0x3000001aff197230 */ /* 0x000fe20000004100 */
[----:B------:R-:W-:Y:S01]  /*e980*/  FMUL.FTZ R7, R4, R7 ;  /* 0x0000000704077220 */ /* 0x000fe20000410000 */
[----:B-----5:R-:W-:Y:S01]  /*e990*/  HADD2.F32 R4, -RZ, R21.H0_H0 ;  /* 0x20000015ff047230 */ /* 0x020fe20000004100 */
[----:B------:R-:W-:Y:S01]  /*e9a0*/  @!P0 FADD.FTZ R30, -R30, -RZ ;  /* 0x800000ff1e1e8221 */ /* 0x000fe20000010100 */
[----:B--2---:R-:W-:Y:S01]  /*e9b0*/  HADD2.F32 R15, -RZ, R9.H0_H0 ;  /* 0x20000009ff0f7230 */ /* 0x004fe20000004100 */
[----:B------:R-:W-:Y:S01]  /*e9c0*/  FMUL.FTZ R5, R28, R5 ;  /* 0x000000051c057220 */ /* 0x000fe20000410000 */
[--C-:B------:R-:W-:Y:S01]  /*e9d0*/  HADD2.F32 R27, -RZ, R11.reuse.H0_H0 ;  /* 0x2000000bff1b7230 */ /* 0x100fe20000004100 */
[----:B------:R-:W-:Y:S01]  /*e9e0*/  @!P0 FADD.FTZ R29, -R29, -RZ ;  /* 0x800000ff1d1d8221 */ /* 0x000fe20000010100 */
        /* <DEDUP_REMOVED lines=27> */
.L_x_3608:
[----:B------:R-:W-:Y:S05]  /*eba0*/  BSYNC B0 ;  /* 0x0000000000007941 */ /* 0x000fea0003800000 */
.L_x_3607:
[----:B-----5:R4:W-:Y:S02]  /*ebb0*/  STS.128 [R211+0x4800], R20 ;  /* 0x00480014d3007388 */ /* 0x0209e40000000c00 */
.L_x_3602:
[----:B------:R-:W-:Y:S05]  /*ebc0*/  BSYNC B1 ;  /* 0x0000000000017941 */ /* 0x000fea0003800000 */
.L_x_3601:
[----:B------:R-:W-:Y:S01]  /*ebd0*/  IADD3 R15, R206, 0x20, RZ ;  /* 0x00000020ce0f7810 */ /* 0x000fe20007ffe0ff */
[----:B------:R-:W-:Y:S03]  /*ebe0*/  BSSY B1, `(.L_x_3609) ;  /* 0x000010d000017945 */ /* 0x000fe60003800000 */
[----:B------:R-:W-:-:S04]  /*ebf0*/  ISETP.GE.AND P0, PT, R15, R14, PT ;  /* 0x0000000e0f00720c */ /* 0x000fc80003f06270 */
[----:B------:R-:W-:-:S13]  /*ec00*/  ISETP.LT.OR P0, PT, R55, -0x107, P0 ;  /* 0xfffffef93700780c */ /* 0x000fda0000701670 */
[----:B------:R-:W-:Y:S05]  /*ec10*/  @P0 BRA `(.L_x_3610) ;  /* 0x0000109000000947 */ /* 0x000fea0003800000 */
[----:B--2-4-:R2:W5:Y:S01]  /*ec20*/  LDG.E.128 R20, [R16.64] ;  /* 0x0000000610147981 */ /* 0x014562000c1e1d00 */
        /* <DEDUP_REMOVED lines=10> */
[----:B---3--:R-:W-:Y:S01]  /*ecd0*/  IMAD.WIDE R24, R9, 0x2, R16 ;  /* 0x0000000209187825 */ /* 0x008fe200078e0210 */
[----:B------:R-:W-:Y:S02]  /*ece0*/  LEA.HI.X.SX32 R4, R7, R2, 0x1, P1 ;  /* 0x0000000207047211 */ /* 0x000fe400008f0eff */
[C---:B------:R-:W-:Y:S02]  /*ecf0*/  LEA R6, P1, R5.reuse, c[0x0][0x2b0], 0x1 ;  /* 0x0000ac0005067a11 */ /* 0x040fe400078208ff */
[----:B------:R-:W-:Y:S01]  /*ed00*/  @P0 SHF.R.S32.HI R8, RZ, 0x1, R128 ;  /* 0x00000001ff080819 */ /* 0x000fe20000011480 */
[----:B------:R-:W3:Y:S01]  /*ed10*/  LDG.E.128 R24, [R24.64] ;  /* 0x0000000618187981 */ /* 0x000ee2000c1e1d00 */
[----:B------:R-:W-:Y:S02]  /*ed20*/  LEA.HI.X R7, R5, c[0x0][0x2b4], R4, 0x1, P1 ;  /* 0x0000ad0005077a11 */ /* 0x000fe400008f0c04 */
[----:B------:R-:W-:Y:S02]  /*ed30*/  MOV R9, RZ ;  /* 0x000000ff00097202 */ /* 0x000fe40000000f00 */
[----:B------:R-:W-:-:S02]  /*ed40*/  @P0 IADD3 R9, -R8, RZ, RZ ;  /* 0x000000ff08090210 */ /* 0x000fc40007ffe1ff */
[----:B------:R-:W4:Y:S02]  /*ed50*/  LDG.E.128 R4, [R6.64] ;  /* 0x0000000606047981 */ /* 0x000f24000c1e1d00 */
[----:B------:R-:W-:-:S04]  /*ed60*/  IADD3 R8, P1, R9, R0, RZ ;  /* 0x0000000009087210 */ /* 0x000fc80007f3e0ff */
[----:B------:R-:W-:Y:S02]  /*ed70*/  LEA.HI.X.SX32 R9, R9, R2, 0x1, P1 ;  /* 0x0000000209097211 */ /* 0x000fe400008f0eff */
[----:B------:R-:W-:-:S04]  /*ed80*/  LEA R10, P1, R8, c[0x0][0x2a8], 0x1 ;  /* 0x0000aa00080a7a11 */ /* 0x000fc800078208ff */
[----:B------:R-:W-:-:S06]  /*ed90*/  LEA.HI.X R11, R8, c[0x0][0x2ac], R9, 0x1, P1 ;  /* 0x0000ab00080b7a11 */ /* 0x000fcc00008f0c09 */
[----:B--2---:R-:W2:Y:S01]  /*eda0*/  LDG.E.128 R8, [R10.64] ;  /* 0x000000060a087981 */ /* 0x004ea2000c1e1d00 */
[----:B---3--:R-:W-:Y:S01]  /*edb0*/  MOV R28, R27 ;  /* 0x0000001b001c7202 */ /* 0x008fe20000000f00 */
[--C-:B----4-:R-:W-:Y:S02]  /*edc0*/  HADD2.F32 R27, -RZ, R5.reuse.H0_H0 ;  /* 0x20000005ff1b7230 */ /* 0x110fe40000004100 */
[----:B------:R-:W-:Y:S02]  /*edd0*/  HADD2.F32 R29, -RZ, R5.H1_H1 ;  /* 0x30000005ff1d7230 */ /* 0x000fe40000004100 */
[--C-:B------:R-:W-:Y:S02]  /*ede0*/  HADD2.F32 R5, -RZ, R7.reuse.H0_H0 ;  /* 0x20000007ff057230 */ /* 0x100fe40000004100 */
[----:B------:R-:W-:Y:S02]  /*edf0*/  HADD2.F32 R7, -RZ, R7.H1_H1 ;  /* 0x30000007ff077230 */ /* 0x000fe40000004100 */
[----:B------:R-:W-:Y:S01]  /*ee00*/  HADD2.F32 R34, -RZ, R28.H0_H0 ;  /* 0x2000001cff227230 */ /* 0x000fe20000004100 */
[----:B------:R-:W-:Y:S01]  /*ee10*/  @!P0 FADD.FTZ R5, -R5, -RZ ;  /* 0x800000ff05058221 */ /* 0x000fe20000010100 */
[--C-:B-1----:R-:W-:Y:S01]  /*ee20*/  HADD2.F32 R30, -RZ, R4.reuse.H0_H0 ;  /* 0x20000004ff1e7230 */ /* 0x102fe20000004100 */
        /* <DEDUP_REMOVED lines=20> */
[----:B--2---:R-:W-:Y:S01]  /*ef70*/  HADD2.F32 R7, -RZ, R9.H0_H0 ;  /* 0x20000009ff077230 */ /* 0x004fe20000004100 */
[----:B------:R-:W-:-:S02]  /*ef80*/  @!P0 FADD.FTZ R30, -R30, -RZ ;  /* 0x800000ff1e1e8221 */ /* 0x000fc40000010100 */
[----:B------:R-:W-:Y:S02]  /*ef90*/  @!P0 FADD.FTZ R31, -R31, -RZ ;  /* 0x800000ff1f1f8221 */ /* 0x000fe40000010100 */
[----:B------:R-:W-:Y:S01]  /*efa0*/  FMUL.FTZ R32, R32, R27 ;  /* 0x0000001b20207220 */ /* 0x000fe20000410000 */
[--C-:B------:R-:W-:Y:S01]  /*efb0*/  HADD2.F32 R33, -RZ, R10.reuse.H1_H1 ;  /* 0x3000000aff217230 */ /* 0x100fe20000004100 */
[----:B------:R-:W-:Y:S01]  /*efc0*/  FMUL.FTZ R36, R36, R29 ;  /* 0x0000001d24247220 */ /* 0x000fe20000410000 */
[----:B------:R-:W-:Y:S01]  /*efd0*/  HADD2.F32 R29, -RZ, R10.H0_H0 ;  /* 0x2000000aff1d7230 */ /* 0x000fe20000004100 */
[----:B------:R-:W-:Y:S01]  /*efe0*/  FMUL.FTZ R30, R25, R30 ;  /* 0x0000001e191e7220 */ /* 0x000fe20000410000 */
[----:B------:R-:W-:Y:S01]  /*eff0*/  HADD2.F32 R25, -RZ, R21.H1_H1 ;  /* 0x30000015ff197230 */ /* 0x000fe20000004100 */
[----:B------:R-:W-:Y:S01]  /*f000*/  FMUL.FTZ R31, R24, R31 ;  /* 0x0000001f181f7220 */ /* 0x000fe20000410000 */
[----:B------:R-:W-:Y:S01]  /*f010*/  HADD2.F32 R24, -RZ, R9.H1_H1 ;  /* 0x30000009ff187230 */ /* 0x000fe20000004100 */
[----:B------:R-:W-:Y:S01]  /*f020*/  FFMA.FTZ R5, R5, R7, R32 ;  /* 0x0000000705057223 */ /* 0x000fe20000010020 */
[----:B------:R-:W-:-:S02]  /*f030*/  HADD2.F32 R21, -RZ, R23.H0_H0 ;  /* 0x20000017ff157230 */ /* 0x000fc40000004100 */
[--C-:B------:R-:W-:Y:S02]  /*f040*/  HADD2.F32 R9, -RZ, R11.reuse.H0_H0 ;  /* 0x2000000bff097230 */ /* 0x100fe40000004100 */
[----:B------:R-:W-:Y:S02]  /*f050*/  HADD2.F32 R27, -RZ, R8.H0_H0 ;  /* 0x20000008ff1b7230 */ /* 0x000fe40000004100 */
[----:B------:R-:W-:Y:S02]  /*f060*/  HADD2.F32 R7, -RZ, R20.H0_H0 ;  /* 0x20000014ff077230 */ /* 0x000fe40000004100 */
[----:B------:R-:W-:Y:S02]  /*f070*/  HADD2.F32 R10, -RZ, R22.H0_H0 ;  /* 0x20000016ff0a7230 */ /* 0x000fe40000004100 */
        /* <DEDUP_REMOVED lines=16> */
.L_x_3612:
[----:B------:R-:W-:Y:S05]  /*f180*/  BSYNC B0 ;  /* 0x0000000000007941 */ /* 0x000fea0003800000 */
.L_x_3611:
        /* <DEDUP_REMOVED lines=27> */
[----:B---3--:R-:W-:Y:S01]  /*f340*/  MOV R28, R23 ;  /* 0x00000017001c7202 */ /* 0x008fe20000000f00 */
[----:B------:R-:W-:Y:S02]  /*f350*/  HADD2.F32 R32, -RZ, R20.H0_H0 ;  /* 0x20000014ff207230 */ /* 0x000fe40000004100 */
[--C-:B----4-:R-:W-:Y:S02]  /*f360*/  HADD2.F32 R23, -RZ, R4.reuse.H0_H0 ;  /* 0x20000004ff177230 */ /* 0x110fe40000004100 */
[----:B------:R-:W-:Y:S02]  /*f370*/  HADD2.F32 R29, -RZ, R4.H1_H1 ;  /* 0x30000004ff1d7230 */ /* 0x000fe40000004100 */
[--C-:B------:R-:W-:Y:S01]  /*f380*/  HADD2.F32 R4, -RZ, R5.reuse.H0_H0 ;  /* 0x20000005ff047230 */ /* 0x100fe20000004100 */
[----:B------:R-:W-:Y:S01]  /*f390*/  @!P0 FADD.FTZ R23, -R23, -RZ ;  /* 0x800000ff17178221 */ /* 0x000fe20000010100 */
[----:B-1----:R-:W-:-:S02]  /*f3a0*/  HADD2.F32 R30, -RZ, R5.H1_H1 ;  /* 0x30000005ff1e7230 */ /* 0x002fc40000004100 */
        /* <DEDUP_REMOVED lines=16> */
[--C-:B------:R-:W-:Y:S01]  /*f4b0*/  HADD2.F32 R29, -RZ, R24.reuse.H1_H1 ;  /* 0x30000018ff1d7230 */ /* 0x100fe20000004100 */
[----:B------:R-:W-:Y:S01]  /*f4c0*/  FMUL.FTZ R6, R23, R6 ;  /* 0x0000000617067220 */ /* 0x000fe20000410000 */
[----:B------:R-:W-:Y:S01]  /*f4d0*/  HADD2.F32 R23, -RZ, R24.H0_H0 ;  /* 0x20000018ff177230 */ /* 0x000fe20000004100 */
[----:B------:R-:W-:Y:S01]  /*f4e0*/  @!P0 FADD.FTZ R30, -R30, -RZ ;  /* 0x800000ff1e1e8221 */ /* 0x000fe20000010100 */
[----:B------:R-:W-:Y:S01]  /*f4f0*/  HADD2.F32 R22, -RZ, R22.H1_H1 ;  /* 0x30000016ff167230 */ /* 0x000fe20000004100 */
[----:B------:R-:W-:Y:S01]  /*f500*/  @!P0 FADD.FTZ R31, -R31, -RZ ;  /* 0x800000ff1f1f8221 */ /* 0x000fe20000010100 */
[----:B------:R-:W-:Y:S01]  /*f510*/  HADD2.F32 R28, -RZ, R28.H1_H1 ;  /* 0x3000001cff1c7230 */ /* 0x000fe20000004100 */
[----:B------:R-:W-:Y:S01]  /*f520*/  @!P0 FADD.FTZ R7, -R7, -RZ ;  /* 0x800000ff07078221 */ /* 0x000fe20000010100 */
[--C-:B-----5:R-:W-:Y:S01]  /*f530*/  HADD2.F32 R24, -RZ, R8.reuse.H1_H1 ;  /* 0x30000008ff187230 */ /* 0x120fe20000004100 */
        /* <DEDUP_REMOVED lines=29> */
.L_x_3614:
[----:B------:R-:W-:Y:S05]  /*f710*/  BSYNC B0 ;  /* 0x0000000000007941 */ /* 0x000fea0003800000 */
.L_x_3613:
        /* <DEDUP_REMOVED lines=27> */
[----:B-1-3--:R-:W-:Y:S02]  /*f8d0*/  HADD2.F32 R31, -RZ, R24.H0_H0 ;  /* 0x20000018ff1f7230 */ /* 0x00afe40000004100 */
        /* <DEDUP_REMOVED lines=24> */
[----:B------:R-:W-:-:S02]  /*fa60*/  @!P0 FADD.FTZ R6, -R6, -RZ ;  /* 0x800000ff06068221 */ /* 0x000fc40000010100 */
[----:B------:R-:W-:Y:S01]  /*fa70*/  FMUL.FTZ R5, R16, R5 ;  /* 0x0000000510057220 */ /* 0x000fe20000410000 */
[----:B--2---:R-:W-:Y:S01]  /*fa80*/  HADD2.F32 R16, -RZ, R9.H0_H0 ;  /* 0x20000009ff107230 */ /* 0x004fe20000004100 */
[----:B------:R-:W-:Y:S01]  /*fa90*/  FMUL.FTZ R7, R4, R7 ;  /* 0x0000000704077220 */ /* 0x000fe20000410000 */
[--C-:B-----5:R-:W-:Y:S01]  /*faa0*/  HADD2.F32 R4, -RZ, R21.reuse.H0_H0 ;  /* 0x20000015ff047230 */ /* 0x120fe20000004100 */
[----:B------:R-:W-:Y:S01]  /*fab0*/  @!P0 FADD.FTZ R28, -R28, -RZ ;  /* 0x800000ff1c1c8221 */ /* 0x000fe20000010100 */
[--C-:B------:R-:W-:Y:S01]  /*fac0*/  HADD2.F32 R27, -RZ, R8.reuse.H1_H1 ;  /* 0x30000008ff1b7230 */ /* 0x100fe20000004100 */
[----:B------:R-:W-:Y:S01]  /*fad0*/  FMUL.FTZ R29, R26, R29 ;  /* 0x0000001d1a1d7220 */ /* 0x000fe20000410000 */
[----:B------:R-:W-:Y:S01]  /*fae0*/  HADD2.F32 R26, -RZ, R21.H1_H1 ;  /* 0x30000015ff1a7230 */ /* 0x000fe20000004100 */
[----:B------:R-:W-:Y:S01]  /*faf0*/  FMUL.FTZ R6, R17, R6 ;  /* 0x0000000611067220 */ /* 0x000fe20000410000 */
[----:B------:R-:W-:Y:S01]  /*fb00*/  HADD2.F32 R17, -RZ, R8.H0_H0 ;  /* 0x20000008ff117230 */ /* 0x000fe20000004100 */
        /* <DEDUP_REMOVED lines=24> */
.L_x_3616:
[----:B------:R-:W-:Y:S05]  /*fc90*/  BSYNC B0 ;  /* 0x0000000000007941 */ /* 0x000fea0003800000 */
.L_x_3615:
[----:B-----5:R4:W-:Y:S02]  /*fca0*/  STS.128 [R211+0x5000], R20 ;  /* 0x00500014d3007388 */ /* 0x0209e40000000c00 */
.L_x_3610:
[----:B------:R-:W-:Y:S05]  /*fcb0*/  BSYNC B1 ;  /* 0x0000000000017941 */ /* 0x000fea0003800000 */
.L_x_3609:
[----:B--23--:R-:W-:-:S04]  /*fcc0*/  IADD3 R17, R206, 0x30, RZ ;  /* 0x00000030ce117810 */ /* 0x00cfc80007ffe0ff */
[----:B------:R-:W-:-:S04]  /*fcd0*/  ISETP.GE.AND P0, PT, R17, R14, PT ;  /* 0x0000000e1100720c */ /* 0x000fc80003f06270 */
[----:B------:R-:W-:-:S13]  /*fce0*/  ISETP.LT.OR P0, PT, R55, -0x187, P0 ;  /* 0xfffffe793700780c */ /* 0x000fda0000701670 */
        /* <DEDUP_REMOVED lines=26> */
[----:B-1-3--:R-:W-:Y:S02]  /*fe90*/  HADD2.F32 R30, -RZ, R27.H0_H0 ;  /* 0x2000001bff1e7230 */ /* 0x00afe40000004100 */
[--C-:B----4-:R-:W-:Y:S02]  /*fea0*/  HADD2.F32 R14, -RZ, R5.reuse.H0_H0 ;  /* 0x20000005ff0e7230 */ /* 0x110fe40000004100 */
[----:B------:R-:W-:Y:S02]  /*feb0*/  HADD2.F32 R16, -RZ, R5.H1_H1 ;  /* 0x30000005ff107230 */ /* 0x000fe40000004100 */
[--C-:B------:R-:W-:Y:S02]  /*fec0*/  HADD2.F32 R5, -RZ, R7.reuse.H0_H0 ;  /* 0x20000007ff057230 */ /* 0x100fe40000004100 */
[----:B------:R-:W-:Y:S02]  /*fed0*/  HADD2.F32 R7, -RZ, R7.H1_H1 ;  /* 0x30000007ff077230 */ /* 0x000fe40000004100 */
        /* <DEDUP_REMOVED lines=8> */
[--C-:B------:R-:W-:Y:S01]  /*ff60*/  HADD2.F32 R31, -RZ, R25.reuse.H0_H0 ;  /* 0x20000019ff1f7230 */ /* 0x100fe20000004100 */
[----:B------:R-:W-:Y:S01]  /*ff70*/  @!P0 FADD.FTZ R14, -R14, -RZ ;  /* 0x800000ff0e0e8221 */ /* 0x000fe20000010100 */
[----:B------:R-:W-:Y:S01]  /*ff80*/  HADD2.F32 R25, -RZ, R25.H1_H1 ;  /* 0x30000019ff197230 */ /* 0x000fe20000004100 */
[----:B------:R-:W-:Y:S01]  /*ff90*/  @!P0 FADD.FTZ R16, -R16, -RZ ;  /* 0x800000ff10108221 */ /* 0x000fe20000010100 */
[--C-:B------:R-:W-:Y:S01]  /*ffa0*/  HADD2.F32 R5, -RZ, R26.reuse.H1_H1 ;  /* 0x3000001aff057230 */ /* 0x100fe20000004100 */
[----:B------:R-:W-:Y:S01]  /*ffb0*/  FMUL.FTZ R32, R32, R7 ;  /* 0x0000000720207220 */ /* 0x000fe20000410000 */
[----:B------:R-:W-:Y:S01]  /*ffc0*/  HADD2.F32 R7, -RZ, R26.H0_H0 ;  /* 0x2000001aff077230 */ /* 0x000fe20000004100 */
[----:B------:R-:W-:-:S02]  /*ffd0*/  @!P0 FADD.FTZ R6, -R6, -RZ ;  /* 0x800000ff06068221 */ /* 0x000fc40000010100 */
[----:B------:R-:W-:Y:S02]  /*ffe0*/  @!P0 FADD.FTZ R4, -R4, -RZ ;  /* 0x800000ff04048221 */ /* 0x000fe40000010100 */
[----:B------:R-:W-:Y:S01]  /*fff0*/  FMUL.FTZ R31, R31, R14 ;  /* 0x0000000e1f1f7220 */ /* 0x000fe20000410000 */
[--C-:B-----5:R-:W-:Y:S01]  /*10000*/  HADD2.F32 R14, -RZ, R21.reuse.H0_H0 ;  /* 0x20000015ff0e7230 */ /* 0x120fe20000004100 */
[----:B------:R-:W-:Y:S01]  /*10010*/  FMUL.FTZ R25, R25, R16 ;  /* 0x0000001019197220 */ /* 0x000fe20000410000 */
[----:B------:R-:W-:Y:S01]  /*10020*/  HADD2.F32 R16, -RZ, R21.H1_H1 ;  /* 0x30000015ff107230 */ /* 0x000fe20000004100 */
[----:B------:R-:W-:Y:S01]  /*10030*/  FMUL.FTZ R6, R5, R6 ;  /* 0x0000000605067220 */ /* 0x000fe20000410000 */
[--C-:B--2---:R-:W-:Y:S01]  /*10040*/  HADD2.F32 R5, -RZ, R9.reuse.H0_H0 ;  /* 0x20000009ff057230 */ /* 0x104fe20000004100 */
[----:B------:R-:W-:Y:S01]  /*10050*/  FMUL.FTZ R4, R7, R4 ;  /* 0x0000000407047220 */ /* 0x000fe20000410000 */
[----:B------:R-:W-:Y:S01]  /*10060*/  HADD2.F32 R21, -RZ, R9.H1_H1 ;  /* 0x30000009ff157230 */ /* 0x000fe20000004100 */
[----:B------:R-:W-:Y:S01]  /*10070*/  @!P0 FADD.FTZ R28, -R28, -RZ ;  /* 0x800000ff1c1c8221 */ /* 0x000fe20000010100 */
[----:B------:R-:W-:-:S02]  /*10080*/  HADD2.F32 R27, -RZ, R24.H0_H0 ;  /* 0x20000018ff1b7230 */ /* 0x000fc40000004100 */
[----:B------:R-:W-:Y:S02]  /*10090*/  HADD2.F32 R7, -RZ, R23.H0_H0 ;  /* 0x20000017ff077230 */ /* 0x000fe40000004100 */
[----:B------:R-:W-:Y:S01]  /*100a0*/  HADD2.F32 R9, -RZ, R11.H0_H0 ;  /* 0x2000000bff097230 */ /* 0x000fe20000004100 */
[----:B------:R-:W-:Y:S01]  /*100b0*/  @!P0 FADD.FTZ R29, -R29, -RZ ;  /* 0x800000ff1d1d8221 */ /* 0x000fe20000010100 */
[----:B------:R-:W-:Y:S01]  /*100c0*/  HADD2.F32 R24, -RZ, R24.H1_H1 ;  /* 0x30000018ff187230 */ /* 0x000fe20000004100 */
[----:B------:R-:W-:Y:S01]  /*100d0*/  FMUL.FTZ R28, R27, R28 ;  /* 0x0000001c1b1c7220 */ /* 0x000fe20000410000 */
[--C-:B------:R-:W-:Y:S01]  /*100e0*/  HADD2.F32 R33, -RZ, R10.reuse.H0_H0 ;  /* 0x2000000aff217230 */ /* 0x100fe20000004100 */
[----:B------:R-:W-:Y:S01]  /*100f0*/  FFMA.FTZ R7, R7, R9, R30 ;  /* 0x0000000907077223 */ /* 0x000fe2000001001e */
[----:B------:R-:W-:Y:S02]  /*10100*/  HADD2.F32 R35, -RZ, R10.H1_H1 ;  /* 0x3000000aff237230 */ /* 0x000fe40000004100 */
[----:B------:R-:W-:-:S02]  /*10110*/  HADD2.F32 R27, -RZ, R8.H0_H0 ;  /* 0x20000008ff1b7230 */ /* 0x000fc40000004100 */
[----:B------:R-:W-:Y:S02]  /*10120*/  HADD2.F32 R9, -RZ, R20.H0_H0 ;  /* 0x20000014ff097230 */ /* 0x000fe40000004100 */
[----:B------:R-:W-:Y:S01]  /*10130*/  HADD2.F32 R10, -RZ, R22.H0_H0 ;  /* 0x20000016ff0a7230 */ /* 0x000fe20000004100 */
[----:B------:R-:W-:Y:S01]  /*10140*/  FMUL.FTZ R29, R24, R29 ;  /* 0x0000001d181d7220 */ /* 0x000fe20000410000 */
[----:B------:R-:W-:Y:S02]  /*10150*/  HADD2.F32 R11, -RZ, R11.H1_H1 ;  /* 0x3000000bff0b7230 */ /* 0x000fe40000004100 */
        /* <DEDUP_REMOVED lines=15> */
.L_x_3618:
[----:B------:R-:W-:Y:S05]  /*10250*/  BSYNC B0 ;  /* 0x0000000000007941 */ /* 0x000fea0003800000 */
.L_x_3617:
[----:B------:R3:W5:Y:S01]  /*10260*/  LDG.E.128 R24, [R12.64+0x80] ;  /* 0x000080060c187981 */ /* 0x000762000c1e1d00 */
        /* <DEDUP_REMOVED lines=39> */
[----:B------:R-:W-:Y:S01]  /*104e0*/  HADD2.F32 R14, -RZ, R22.H0_H0 ;  /* 0x20000016ff0e7230 */ /* 0x000fe20000004100 */
[----:B------:R-:W-:Y:S01]  /*104f0*/  FMUL.FTZ R33, R33, R4 ;  /* 0x0000000421217220 */ /* 0x000fe20000410000 */
[----:B------:R-:W-:Y:S01]  /*10500*/  HADD2.F32 R4, -RZ, R23.H1_H1 ;  /* 0x30000017ff047230 */ /* 0x000fe20000004100 */
[----:B------:R-:W-:Y:S02]  /*10510*/  @!P0 FADD.FTZ R5, -R5, -RZ ;  /* 0x800000ff05058221 */ /* 0x000fe40000010100 */
[----:B------:R-:W-:Y:S01]  /*10520*/  @!P0 FADD.FTZ R7, -R7, -RZ ;  /* 0x800000ff07078221 */ /* 0x000fe20000010100 */
        /* <DEDUP_REMOVED lines=8> */
[--C-:B-----5:R-:W-:Y:S01]  /*105b0*/  HADD2.F32 R14, -RZ, R8.reuse.H0_H0 ;  /* 0x20000008ff0e7230 */ /* 0x120fe20000004100 */
        /* <DEDUP_REMOVED lines=33> */
.L_x_3620:
[----:B------:R-:W-:Y:S05]  /*107d0*/  BSYNC B0 ;  /* 0x0000000000007941 */ /* 0x000fea0003800000 */
.L_x_3619:
[----:B---3--:R3:W5:Y:S01]  /*107e0*/  LDG.E.128 R20, [R12.64+0x100] ;  /* 0x000100060c147981 */ /* 0x008762000c1e1d00 */
[----:B------:R-:W-:Y:S01]  /*107f0*/  IADD3 R18, R18, 0x80, RZ ;  /* 0x0000008012127810 */ /* 0x000fe20007ffe0ff */
[----:B------:R-:W-:Y:S02]  /*10800*/  BSSY B0, `(.L_x_3621) ;  /* 0x0000056000007945 */ /* 0x000fe40003800000 */
[----:B------:R3:W-:Y:S01]  /*10810*/  STS.128 [R211+0x3800], R24 ;  /* 0x00380018d3007388 */ /* 0x0007e20000000c00 */
[----:B------:R-:W-:-:S13]  /*10820*/  ISETP.GE.AND P0, PT, R18, c[0x0][0x230], PT ;  /* 0x00008c0012007a0c */ /* 0x000fda0003f06270 */
        /* <DEDUP_REMOVED lines=23> */
[--C-:B---3--:R-:W-:Y:S02]  /*109a0*/  HADD2.F32 R19, -RZ, R25.reuse.H0_H0 ;  /* 0x20000019ff137230 */ /* 0x108fe40000004100 */
[----:B------:R-:W-:Y:S02]  /*109b0*/  HADD2.F32 R14, -RZ, R25.H1_H1 ;  /* 0x30000019ff0e7230 */ /* 0x000fe40000004100 */
        /* <DEDUP_REMOVED lines=21> */
[----:B--2---:R-:W-:Y:S01]  /*10b10*/  HADD2.F32 R2, -RZ, R9.H0_H0 ;  /* 0x20000009ff027230 */ /* 0x004fe20000004100 */
[----:B------:R-:W-:Y:S01]  /*10b20*/  FMUL.FTZ R29, R29, R12 ;  /* 0x0000000c1d1d7220 */ /* 0x000fe20000410000 */
[----:B-----5:R-:W-:Y:S01]  /*10b30*/  HADD2.F32 R12, -RZ, R20.H0_H0 ;  /* 0x20000014ff0c7230 */ /* 0x020fe20000004100 */
[----:B------:R-:W-:Y:S01]  /*10b40*/  FMUL.FTZ R6, R5, R6 ;  /* 0x0000000605067220 */ /* 0x000fe20000410000 */
[----:B------:R-:W-:Y:S01]  /*10b50*/  HADD2.F32 R5, -RZ, R8.H0_H0 ;  /* 0x20000008ff057230 */ /* 0x000fe20000004100 */
[----:B------:R-:W-:Y:S01]  /*10b60*/  FMUL.FTZ R7, R0, R7 ;  /* 0x0000000700077220 */ /* 0x000fe20000410000 */
[----:B------:R-:W-:Y:S02]  /*10b70*/  HADD2.F32 R0, -RZ, R21.H0_H0 ;  /* 0x20000015ff007230 */ /* 0x000fe40000004100 */
[--C-:B-1----:R-:W-:Y:S01]  /*10b80*/  HADD2.F32 R31, -RZ, R26.reuse.H0_H0 ;  /* 0x2000001aff1f7230 */ /* 0x102fe20000004100 */
[----:B------:R-:W-:Y:S01]  /*10b90*/  @!P0 FADD.FTZ R4, -R4, -RZ ;  /* 0x800000ff04048221 */ /* 0x000fe20000010100 */
[----:B------:R-:W-:Y:S01]  /*10ba0*/  HADD2.F32 R26, -RZ, R26.H1_H1 ;  /* 0x3000001aff1a7230 */ /* 0x000fe20000004100 */
[----:B------:R-:W-:Y:S01]  /*10bb0*/  @!P0 FADD.FTZ R13, -R13, -RZ ;  /* 0x800000ff0d0d8221 */ /* 0x000fe20000010100 */
[--C-:B------:R-:W-:Y:S01]  /*10bc0*/  HADD2.F32 R27, -RZ, R11.reuse.H0_H0 ;  /* 0x2000000bff1b7230 */ /* 0x100fe20000004100 */
[----:B------:R-:W-:Y:S01]  /*10bd0*/  FFMA.FTZ R0, R0, R2, R19 ;  /* 0x0000000200007223 */ /* 0x000fe20000010013 */
[----:B------:R-:W-:Y:S01]  /*10be0*/  HADD2.F32 R16, -RZ, R11.H1_H1 ;  /* 0x3000000bff107230 */ /* 0x000fe20000004100 */
[----:B------:R-:W-:Y:S01]  /*10bf0*/  FFMA.FTZ R5, R12, R5, R25 ;  /* 0x000000050c057223 */ /* 0x000fe20000010019 */
[----:B------:R-:W-:-:S02]  /*10c00*/  HADD2.F32 R11, -RZ, R10.H0_H0 ;  /* 0x2000000aff0b7230 */ /* 0x000fc40000004100 */
[----:B------:R-:W-:Y:S02]  /*10c10*/  HADD2.F32 R2, -RZ, R23.H0_H0 ;  /* 0x20000017ff027230 */ /* 0x000fe40000004100 */
[----:B------:R-:W-:Y:S01]  /*10c20*/  HADD2.F32 R12, -RZ, R22.H0_H0 ;  /* 0x20000016ff0c7230 */ /* 0x000fe20000004100 */
[----:B------:R-:W-:Y:S01]  /*10c30*/  FMUL.FTZ R4, R31, R4 ;  /* 0x000000041f047220 */ /* 0x000fe20000410000 */
[----:B------:R-:W-:Y:S01]  /*10c40*/  HADD2.F32 R21, -RZ, R21.H1_H1 ;  /* 0x30000015ff157230 */ /* 0x000fe20000004100 */
        /* <DEDUP_REMOVED lines=17> */
.L_x_3622:
[----:B------:R-:W-:Y:S05]  /*10d60*/  BSYNC B0 ;  /* 0x0000000000007941 */ /* 0x000fea0003800000 */
.L_x_3621:
[----:B-----5:R4:W-:Y:S01]  /*10d70*/  STS.128 [R211+0x5800], R20 ;  /* 0x00580014d3007388 */ /* 0x0209e20000000c00 */
[----:B------:R-:W-:Y:S05]  /*10d80*/  BRA `(.L_x_3586) ;  /* 0x0000029000007947 */ /* 0x000fea0003800000 */
.L_x_3560:
[----:B------:R-:W-:Y:S01]  /*10d90*/  IMAD.IADD R0, R204, 0x1, -R135 ;  /* 0x00000001cc007824 */ /* 0x000fe200078e0a87 */
[----:B------:R-:W-:-:S02]  /*10da0*/  IADD3 R3, R206, 0x10, RZ ;  /* 0x00000010ce037810 */ /* 0x000fc40007ffe0ff */
[C---:B------:R-:W-:Y:S02]  /*10db0*/  IADD3 R17, R206.reuse, 0x30, RZ ;  /* 0x00000030ce117810 */ /* 0x040fe40007ffe0ff */
[-C--:B------:R-:W-:Y:S02]  /*10dc0*/  ISETP.GE.AND P5, PT, R3, R0.reuse, PT ;  /* 0x000000000300720c */ /* 0x080fe40003fa6270 */
[CC--:B------:R-:W-:Y:S02]  /*10dd0*/  ISETP.GE.AND P6, PT, R206.reuse, R0.reuse, PT ;  /* 0x00000000ce00720c */ /* 0x0c0fe40003fc6270 */
[----:B------:R-:W-:Y:S02]  /*10de0*/  IADD3 R15, R206, 0x20, RZ ;  /* 0x00000020ce0f7810 */ /* 0x000fe40007ffe0ff */
[-C--:B------:R-:W-:Y:S02]  /*10df0*/  ISETP.GE.AND P2, PT, R17, R0.reuse, PT ;  /* 0x000000001100720c */ /* 0x080fe40003f46270 */
[----:B------:R-:W-:-:S05]  /*10e00*/  ISETP.GE.AND P4, PT, R15, R0, PT ;  /* 0x000000000f00720c */ /* 0x000fca0003f86270 */
[----:B------:R-:W-:Y:S02]  /*10e10*/  @!P5 IADD3 R9, P1, R9, R138, RZ ;  /* 0x0000008a0909d210 */ /* 0x000fe40007f3e0ff */
[----:B------:R-:W-:-:S03]  /*10e20*/  @!P6 LEA R10, P0, R138, c[0x0][0x160], 0x1 ;  /* 0x000058008a0aea11 */ /* 0x000fc600078008ff */
[--C-:B------:R-:W-:Y:S01]  /*10e30*/  @!P5 IMAD.X R4, R7, 0x1, R141.reuse, P1 ;  /* 0x000000010704d824 */ /* 0x100fe200008e068d */
[--C-:B------:R-:W-:Y:S01]  /*10e40*/  @!P6 LEA.HI.X R11, R138, c[0x0][0x164], R141.reuse, 0x1, P0 ;  /* 0x000059008a0bea11 */ /* 0x100fe200000f0c8d */
[----:B------:R-:W-:Y:S01]  /*10e50*/  @!P2 IMAD.MOV.U32 R139, RZ, RZ, R141 ;  /* 0x000000ffff8ba224 */ /* 0x000fe200078e008d */
[----:B------:R-:W-:Y:S01]  /*10e60*/  @!P5 LEA R8, P1, R9, c[0x0][0x160], 0x1 ;  /* 0x000058000908da11 */ /* 0x000fe200078208ff */
[----:B------:R-:W-:Y:S01]  /*10e70*/  @!P2 IMAD.MOV.U32 R2, RZ, RZ, c[0x0][0x194] ;  /* 0x00006500ff02a624 */ /* 0x000fe200078e00ff */
[----:B------:R-:W-:Y:S01]  /*10e80*/  @!P4 LEA R0, P0, R5, R138, 0x5 ;  /* 0x0000008a0500c211 */ /* 0x000fe200078028ff */
[----:B------:R-:W-:Y:S01]  /*10e90*/  @!P4 IMAD.MOV.U32 R140, RZ, RZ, c[0x0][0x194] ;  /* 0x00006500ff8cc624 */ /* 0x000fe200078e00ff */
[----:B------:R-:W-:Y:S01]  /*10ea0*/  @!P5 LEA.HI.X R9, R9, c[0x0][0x164], R4, 0x1, P1 ;  /* 0x000059000909da11 */ /* 0x000fe200008f0c04 */
[C---:B------:R-:W-:Y:S01]  /*10eb0*/  @!P2 IMAD.WIDE.U32 R6, R5.reuse, 0x30, R138 ;  /* 0x000000300506a825 */ /* 0x040fe200078e008a */
[----:B------:R-:W-:Y:S01]  /*10ec0*/  @!P4 LEA R4, P1, R0, c[0x0][0x160], 0x1 ;  /* 0x000058000004ca11 */ /* 0x000fe200078208ff */
[----:B------:R-:W-:Y:S01]  /*10ed0*/  @!PT LDS RZ, [RZ] ;  /* 0x00000000fffff984 */ /* 0x000fe20000000800 */
[----:B------:R-:W-:Y:S01]  /*10ee0*/  @!PT LDS RZ, [RZ] ;  /* 0x00000000fffff984 */ /* 0x000fe20000000800 */
[----:B------:R-:W-:Y:S01]  /*10ef0*/  @!PT LDS RZ, [RZ] ;  /* 0x00000000fffff984 */ /* 0x000fe20000000800 */
[----:B------:R1:W-:Y:S01]  /*10f00*/  @!P6 LDGSTS.E.BYPASS.LTC128B.128 [R211], [R10.64] ;  /* 0x000000000ad3efae */ /* 0x0003e2000b901d46 */
[----:B------:R-:W-:Y:S01]  /*10f10*/  @!P4 LEA.HI.X R5, R5, R141, R140, 0x5, P0 ;  /* 0x0000008d0505c211 */ /* 0x000fe200000f2c8c */
[----:B------:R-:W-:Y:S01]  /*10f20*/  @!P2 IMAD R2, R2, 0x30, RZ ;  /* 0x000000300202a824 */ /* 0x000fe200078e02ff */
[----:B------:R-:W-:Y:S01]  /*10f30*/  @!P2 LEA R12, P0, R6, c[0x0][0x160], 0x1 ;  /* 0x00005800060caa11 */ /* 0x000fe200078008ff */
[----:B------:R1:W-:Y:S01]  /*10f40*/  @!P6 LDGSTS.E.BYPASS.LTC128B.128 [R211+0x2000], [R10.64+0x80] ;  /* 0x020000800ad3efae */ /* 0x0003e2000b901d46 */
[----:B------:R-:W-:Y:S01]  /*10f50*/  @!P4 LEA.HI.X R5, R0, c[0x0][0x164], R5, 0x1, P1 ;  /* 0x000059000005ca11 */ /* 0x000fe200008f0c05 */
[----:B------:R-:W-:-:S02]  /*10f60*/  @!P2 IMAD.IADD R7, R7, 0x1, R2 ;  /* 0x000000010707a824 */ /* 0x000fc400078e0202 */
[----:B------:R1:W-:Y:S03]  /*10f70*/  @!P6 LDGSTS.E.BYPASS.LTC128B.128 [R211+0x4000], [R10.64+0x100] ;  /* 0x040001000ad3efae */ /* 0x0003e6000b901d46 */
[----:B------:R-:W-:Y:S01]  /*10f80*/  @!P2 LEA.HI.X R13, R6, c[0x0][0x164], R7, 0x1, P0 ;  /* 0x00005900060daa11 */ /* 0x000fe200000f0c07 */
[----:B------:R1:W-:Y:S04]  /*10f90*/  @!P5 LDGSTS.E.BYPASS.LTC128B.128 [R211+0x800], [R8.64] ;  /* 0x0080000008d3dfae */ /* 0x0003e8000b901d46 */
[----:B------:R1:W-:Y:S04]  /*10fa0*/  @!P5 LDGSTS.E.BYPASS.LTC128B.128 [R211+0x2800], [R8.64+0x80] ;  /* 0x0280008008d3dfae */ /* 0x0003e8000b901d46 */
[----:B------:R1:W-:Y:S04]  /*10fb0*/  @!P5 LDGSTS.E.BYPASS.LTC128B.128 [R211+0x4800], [R8.64+0x100] ;  /* 0x0480010008d3dfae */ /* 0x0003e8000b901d46 */
[----:B------:R1:W-:Y:S04]  /*10fc0*/  @!P4 LDGSTS.E.BYPASS.LTC128B.128 [R211+0x1000], [R4.64] ;  /* 0x0100000004d3cfae */ /* 0x0003e8000b901d46 */
[----:B------:R1:W-:Y:S04]  /*10fd0*/  @!P4 LDGSTS.E.BYPASS.LTC128B.128 [R211+0x3000], [R4.64+0x80] ;  /* 0x0300008004d3cfae */ /* 0x0003e8000b901d46 */
[----:B------:R1:W-:Y:S04]  /*10fe0*/  @!P4 LDGSTS.E.BYPASS.LTC128B.128 [R211+0x5000], [R4.64+0x100] ;  /* 0x0500010004d3cfae */ /* 0x0003e8000b901d46 */
[----:B------:R1:W-:Y:S04]  /*10ff0*/  @!P2 LDGSTS.E.BYPASS.LTC128B.128 [R211+0x1800], [R12.64] ;  /* 0x018000000cd3afae */ /* 0x0003e8000b901d46 */
[----:B------:R1:W-:Y:S04]  /*11000*/  @!P2 LDGSTS.E.BYPASS.LTC128B.128 [R211+0x3800], [R12.64+0x80] ;  /* 0x038000800cd3afae */ /* 0x0003e8000b901d46 */
[----:B------:R1:W-:Y:S02]  /*11010*/  @!P2 LDGSTS.E.BYPASS.LTC128B.128 [R211+0x5800], [R12.64+0x100] ;  /* 0x058001000cd3afae */ /* 0x0003e4000b901d46 */
.L_x_3586:
[----:B------:R-:W-:Y:S05]  /*11020*/  BSYNC B2 ;  /* 0x0000000000027941 */ /* 0x000fea0003800000 */
.L_x_3559:
[----:B-1----:R-:W-:Y:S01]  /*11030*/  LEA R4, R133, 0xffffffc0, 0x6 ;  /* 0xffffffc085047811 */ /* 0x002fe200078e30ff */
[----:B------:R-:W-:Y:S01]  /*11040*/  IMAD.SHL.U32 R8, R56, 0x40, RZ ;  /* 0x0000004038087824 */ /* 0x000fe200078e00ff */
[----:B------:R-:W-:Y:S01]  /*11050*/  LOP3.LUT R5, R130, 0xfffffff0, RZ, 0xc0, !PT ;  /* 0xfffffff082057812 */ /* 0x000fe200078ec0ff */
[----:B------:R-:W-:Y:S01]  /*11060*/  IMAD.SHL.U32 R197, R206, 0x8, RZ ;  /* 0x00000008cec57824 */ /* 0x000fe200078e00ff */
[----:B------:R-:W-:Y:S01]  /*11070*/  LOP3.LUT R0, R58, 0xfffffff8, RZ, 0xc0, !PT ;  /* 0xfffffff83a007812 */ /* 0x000fe200078ec0ff */
[----:B------:R-:W-:Y:S01]  /*11080*/  IMAD.IADD R2, R57, 0x1, -R4 ;  /* 0x0000000139027824 */ /* 0x000fe200078e0a04 */
[----:B------:R-:W-:Y:S01]  /*11090*/  LOP3.LUT R8, R8, 0x1c0, RZ, 0xc0, !PT ;  /* 0x000001c008087812 */ /* 0x000fe200078ec0ff */
[----:B------:R-:W-:Y:S01]  /*110a0*/  IMAD.SHL.U32 R9, R129, 0x40, RZ ;  /* 0x0000004081097824 */ /* 0x000fe200078e00ff */
[----:B------:R-:W-:Y:S01]  /*110b0*/  IADD3 R0, -R0, R55, -R5 ;  /* 0x0000003700007210 */ /* 0x000fe20007ffe905 */
[----:B------:R-:W-:Y:S01]  /*110c0*/  IMAD.SHL.U32 R59, R58, 0x40, RZ ;  /* 0x000000403a3b7824 */ /* 0x000fe200078e00ff */
[----:B------:R-:W-:-:S02]  /*110d0*/  ISETP.GE.AND P0, PT, R3, R2, PT ;  /* 0x000000020300720c */ /* 0x000fc40003f06270 */
[-C--:B------:R-:W-:Y:S02]  /*110e0*/  ISETP.GE.AND P2, PT, R206, R2.reuse, PT ;  /* 0x00000002ce00720c */ /* 0x080fe40003f46270 */
[-C--:B------:R-:W-:Y:S02]  /*110f0*/  ISETP.GE.AND P5, PT, R15, R2.reuse, PT ;  /* 0x000000020f00720c */ /* 0x080fe40003fa6270 */
[-C--:B------:R-:W-:Y:S02]  /*11100*/  ISETP.GE.AND P6, PT, R17, R2.reuse, PT ;  /* 0x000000021100720c */ /* 0x080fe40003fc6270 */
[----:B------:R-:W-:Y:S02]  /*11110*/  ISETP.GE.AND P4, PT, R3, R2, PT ;  /* 0x000000020300720c */ /* 0x000fe40003f86270 */
[----:B------:R-:W-:Y:S02]  /*11120*/  SHF.R.S32.HI R3, RZ, 0x4, R130 ;  /* 0x00000004ff037819 */ /* 0x000fe40000011482 */
[----:B------:R-:W-:-:S02]  /*11130*/  LOP3.LUT R197, R8, 0x8, R197, 0xf8, !PT ;  /* 0x0000000808c57812 */ /* 0x000fc400078ef8c5 */
[----:B------:R-:W-:Y:S01]  /*11140*/  @!P0 LEA R18, P1, R54, R200, 0x1 ;  /* 0x000000c836128211 */ /* 0x000fe200078208ff */
[----:B------:R-:W-:Y:S01]  /*11150*/  @!P2 IMAD.MOV.U32 R198, RZ, RZ, R200 ;  /* 0x000000ffffc6a224 */ /* 0x000fe200078e00c8 */
[----:B------:R-:W-:Y:S01]  /*11160*/  LEA.HI R10, R130, R3, RZ, 0x1 ;  /* 0x00000003820a7211 */ /* 0x000fe200078f08ff */
[----:B------:R-:W-:Y:S01]  /*11170*/  @!P5 IMAD.MOV.U32 R5, RZ, RZ, c[0x0][0x198] ;  /* 0x00006600ff05d624 */ /* 0x000fe200078e00ff */
[----:B------:R-:W-:Y:S01]  /*11180*/  @!P0 LEA.HI.X R19, R54, R199, R53, 0x1, P1 ;  /* 0x000000c736138211 */ /* 0x000fe200008f0c35 */
[----:B------:R-:W-:Y:S01]  /*11190*/  @!P5 IMAD.MOV.U32 R6, RZ, RZ, c[0x0][0x19c] ;  /* 0x00006700ff06d624 */ /* 0x000fe200078e00ff */
[----:B------:R-:W-:Y:S01]  /*111a0*/  @!PT LDS RZ, [RZ] ;  /* 0x00000000fffff984 */ /* 0x000fe20000000800 */
[----:B------:R-:W-:Y:S01]  /*111b0*/  @!PT LDS RZ, [RZ] ;  /* 0x00000000fffff984 */ /* 0x000fe20000000800 */
[----:B------:R-:W-:Y:S01]  /*111c0*/  @!PT LDS RZ, [RZ] ;  /* 0x00000000fffff984 */ /* 0x000fe20000000800 */
[----:B------:R1:W-:Y:S01]  /*111d0*/  @!P2 LDGSTS.E.BYPASS.LTC128B.128 [R211+0x6000], [R198.64] ;  /* 0x06000000c6d3afae */ /* 0x0003e2000b901d46 */
[----:B--23--:R-:W-:Y:S01]  /*111e0*/  @!P6 IMAD.MOV.U32 R12, RZ, RZ, c[0x0][0x198] ;  /* 0x00006600ff0ce624 */ /* 0x00cfe200078e00ff */
[----:B------:R-:W-:Y:S02]  /*111f0*/  ISETP.GE.AND P1, PT, R17, R2, PT ;  /* 0x000000021100720c */ /* 0x000fe40003f26270 */
[----:B------:R1:W-:Y:S01]  /*11200*/  @!P2 LDGSTS.E.BYPASS.LTC128B.128 [R211+0x8000], [R198.64+0x80] ;  /* 0x08000080c6d3afae */ /* 0x0003e2000b901d46 */
[----:B------:R-:W-:-:S02]  /*11210*/  LOP3.LUT R10, R10, 0xfffffffe, RZ, 0xc0, !PT ;  /* 0xfffffffe0a0a7812 */ /* 0x000fc400078ec0ff */
[----:B------:R-:W-:Y:S01]  /*11220*/  SHF.R.U32.HI R8, RZ, 0x3, R8 ;  /* 0x00000003ff087819 */ /* 0x000fe20000011608 */
[----:B------:R1:W-:Y:S01]  /*11230*/  @!P2 LDGSTS.E.BYPASS.LTC128B.128 [R211+0xa000], [R198.64+0x100] ;  /* 0x0a000100c6d3afae */ /* 0x0003e2000b901d46 */
[----:B------:R-:W-:Y:S02]  /*11240*/  ISETP.GE.AND P2, PT, R15, R2, PT ;  /* 0x000000020f00720c */ /* 0x000fe40003f46270 */
[----:B------:R-:W-:Y:S01]  /*11250*/  LOP3.LUT R197, R197, R8, RZ, 0x3c, !PT ;  /* 0x00000008c5c57212 */ /* 0x000fe200078e3cff */
[----:B------:R2:W-:Y:S01]  /*11260*/  @!P0 LDGSTS.E.BYPASS.LTC128B.128 [R211+0x6800], [R18.64] ;  /* 0x0680000012d38fae */ /* 0x0005e2000b901d46 */
[----:B------:R-:W-:Y:S02]  /*11270*/  LOP3.LUT R9, R9, 0x1c0, RZ, 0xc0, !PT ;  /* 0x000001c009097812 */ /* 0x000fe400078ec0ff */
[----:B------:R-:W-:Y:S01]  /*11280*/  LOP3.LUT R59, R59, 0xfffffe00, RZ, 0xc0, !PT ;  /* 0xfffffe003b3b7812 */ /* 0x000fe200078ec0ff */
[----:B------:R2:W-:Y:S04]  /*11290*/  @!P0 LDGSTS.E.BYPASS.LTC128B.128 [R211+0x8800], [R18.64+0x80] ;  /* 0x0880008012d38fae */ /* 0x0005e8000b901d46 */
[----:B------:R2:W-:Y:S01]  /*112a0*/  @!P0 LDGSTS.E.BYPASS.LTC128B.128 [R211+0xa800], [R18.64+0x100] ;  /* 0x0a80010012d38fae */ /* 0x0005e2000b901d46 */
[----:B------:R-:W-:Y:S01]  /*112b0*/  @!P5 LEA R14, P0, R5, R200, 0x6 ;  /* 0x000000c8050ed211 */ /* 0x000fe200078030ff */
[----:B------:R-:W-:-:S03]  /*112c0*/  @!P2 IMAD.MOV.U32 R8, RZ, RZ, c[0x0][0x1a4] ;  /* 0x00006900ff08a624 */ /* 0x000fc600078e00ff */
[----:B------:R-:W-:Y:S01]  /*112d0*/  @!P5 LEA.HI.X R15, R5, R199, R6, 0x6, P0 ;  /* 0x000000c7050fd211 */ /* 0x000fe200000f3406 */
[----:B------:R-:W-:Y:S01]  /*112e0*/  @!P6 IMAD.MOV.U32 R5, RZ, RZ, c[0x0][0x19c] ;  /* 0x00006700ff05e624 */ /* 0x000fe200078e00ff */
[----:B------:R-:W-:-:S03]  /*112f0*/  @!P4 LEA R6, P0, R125, R202, 0x1 ;  /* 0x000000ca7d06c211 */ /* 0x000fc600078008ff */
[----:B------:R-:W-:Y:S01]  /*11300*/  @!P6 IMAD R5, R5, 0x60, RZ ;  /* 0x000000600505e824 */ /* 0x000fe200078e02ff */
[----:B------:R3:W-:Y:S01]  /*11310*/  @!P5 LDGSTS.E.BYPASS.LTC128B.128 [R211+0x7000], [R14.64] ;  /* 0x070000000ed3dfae */ /* 0x0007e2000b901d46 */
[----:B------:R-:W-:Y:S01]  /*11320*/  @!P4 LEA.HI.X R7, R125, R203, R124, 0x1, P0 ;  /* 0x000000cb7d07c211 */ /* 0x000fe200000f0c7c */
[----:B-1----:R-:W-:Y:S02]  /*11330*/  @!P6 IMAD.MOV.U32 R198, RZ, RZ, R200 ;  /* 0x000000ffffc6e224 */ /* 0x002fe400078e00c8 */
[----:B------:R3:W-:Y:S02]  /*11340*/  @!P5 LDGSTS.E.BYPASS.LTC128B.128 [R211+0x9000], [R14.64+0x80] ;  /* 0x090000800ed3dfae */ /* 0x0007e4000b901d46 */
[----:B------:R-:W-:Y:S02]  /*11350*/  @!P6 IMAD.WIDE.U32 R12, R12, 0x60, R198 ;  /* 0x000000600c0ce825 */ /* 0x000fe400078e00c6 */
[----:B------:R3:W-:Y:S01]  /*11360*/  @!P5 LDGSTS.E.BYPASS.LTC128B.128 [R211+0xb000], [R14.64+0x100] ;  /* 0x0b0001000ed3dfae */ /* 0x0007e2000b901d46 */
[----:B------:R-:W-:Y:S01]  /*11370*/  ISETP.GE.AND P5, PT, R206, R2, PT ;  /* 0x00000002ce00720c */ /* 0x000fe20003fa6270 */
[----:B------:R-:W-:-:S02]  /*11380*/  @!P6 IMAD.IADD R17, R13, 0x1, R5 ;  /* 0x000000010d11e824 */ /* 0x000fc400078e0205 */
[----:B------:R-:W-:Y:S02]  /*11390*/  @!P6 IMAD.MOV.U32 R16, RZ, RZ, R12 ;  /* 0x000000ffff10e224 */ /* 0x000fe400078e000c */
[----:B------:R-:W-:Y:S02]  /*113a0*/  IMAD.IADD R2, R3, 0x1, -R10 ;  /* 0x0000000103027824 */ /* 0x000fe400078e0a0a */
[----:B------:R-:W-:Y:S01]  /*113b0*/  @!P2 IMAD.MOV.U32 R3, RZ, RZ, c[0x0][0x1a0] ;  /* 0x00006800ff03a624 */ /* 0x000fe200078e00ff */
[----:B------:R2:W-:Y:S01]  /*113c0*/  @!P6 LDGSTS.E.BYPASS.LTC128B.128 [R211+0x7800], [R16.64] ;  /* 0x0780000010d3efae */ /* 0x0005e2000b901d46 */
[C---:B------:R-:W-:Y:S02]  /*113d0*/  IMAD R197, R2.reuse, 0x200, R197 ;  /* 0x0000020002c57824 */ /* 0x040fe400078e02c5 */
[----:B------:R-:W-:Y:S01]  /*113e0*/  IMAD.SHL.U32 R2, R2, 0x8, RZ ;  /* 0x0000000802027824 */ /* 0x000fe200078e00ff */
[----:B------:R2:W-:Y:S01]  /*113f0*/  @!P6 LDGSTS.E.BYPASS.LTC128B.128 [R211+0x9800], [R16.64+0x80] ;  /* 0x0980008010d3efae */ /* 0x0005e2000b901d46 */
[----:B------:R-:W-:Y:S01]  /*11400*/  @!P2 LEA R10, P0, R3, R202, 0x6 ;  /* 0x000000ca030aa211 */ /* 0x000fe200078030ff */
[----:B------:R-:W-:-:S02]  /*11410*/  @!P1 IMAD.MOV.U32 R12, RZ, RZ, c[0x0][0x1a0] ;  /* 0x00006800ff0c9624 */ /* 0x000fc400078e00ff */
[----:B------:R2:W-:Y:S01]  /*11420*/  @!P6 LDGSTS.E.BYPASS.LTC128B.128 [R211+0xb800], [R16.64+0x100] ;  /* 0x0b80010010d3efae */ /* 0x0005e2000b901d46 */
[----:B------:R-:W-:Y:S01]  /*11430*/  @!P2 LEA.HI.X R11, R3, R203, R8, 0x6, P0 ;  /* 0x000000cb030ba211 */ /* 0x000fe200000f3408 */
[----:B------:R-:W-:Y:S01]  /*11440*/  @!P1 IMAD.MOV.U32 R5, RZ, RZ, c[0x0][0x1a4] ;  /* 0x00006900ff059624 */ /* 0x000fe200078e00ff */
[----:B------:R-:W-:Y:S01]  /*11450*/  SHF.R.S32.HI R8, RZ, 0x1f, R55 ;  /* 0x0000001fff087819 */ /* 0x000fe20000011437 */
[----:B------:R-:W0:Y:S01]  /*11460*/  LDGDEPBAR ;  /* 0x00000000000079af */ /* 0x000e220000000000 */
[----:B------:R-:W-:Y:S01]  /*11470*/  LOP3.LUT R2, R9, 0x8, R2, 0xf8, !PT ;  /* 0x0000000809027812 */ /* 0x000fe200078ef802 */
[----:B------:R-:W-:Y:S01]  /*11480*/  @!P1 IMAD.WIDE.U32 R12, R12, 0x60, R202 ;  /* 0x000000600c0c9825 */ /* 0x000fe200078e00ca */
[----:B------:R-:W-:Y:S02]  /*11490*/  LEA.HI R8, R8, R55, RZ, 0x5 ;  /* 0x0000003708087211 */ /* 0x000fe400078f28ff */
[----:B------:R-:W-:Y:S01]  /*114a0*/  SHF.R.U32.HI R9, RZ, 0x3, R9 ;  /* 0x00000003ff097819 */ /* 0x000fe20000011609 */
[----:B------:R-:W-:Y:S01]  /*114b0*/  @!P1 IMAD R5, R5, 0x60, RZ ;  /* 0x0000006005059824 */ /* 0x000fe200078e02ff */
[----:B------:R-:W-:Y:S01]  /*114c0*/  SHF.R.S32.HI R8, RZ, 0x5, R8 ;  /* 0x00000005ff087819 */ /* 0x000fe20000011408 */
[----:B------:R-:W-:Y:S01]  /*114d0*/  IMAD.SHL.U32 R197, R197, 0x2, RZ ;  /* 0x00000002c5c57824 */ /* 0x000fe200078e00ff */
[----:B------:R-:W-:Y:S01]  /*114e0*/  LOP3.LUT R2, R2, R9, RZ, 0x3c, !PT ;  /* 0x0000000902027212 */ /* 0x000fe200078e3cff */
[----:B------:R-:W-:-:S02]  /*114f0*/  @!P1 IMAD.IADD R13, R13, 0x1, R5 ;  /* 0x000000010d0d9824 */ /* 0x000fc400078e0205 */
[----:B------:R-:W-:Y:S01]  /*11500*/  IMAD R3, R8, 0x400, R59 ;  /* 0x0000040008037824 */ /* 0x000fe200078e023b */
[----:B------:R-:W-:Y:S01]  /*11510*/  IADD3 R195, R197, 0x6020, RZ ;  /* 0x00006020c5c37810 */ /* 0x000fe20007ffe0ff */
[----:B------:R-:W-:Y:S02]  /*11520*/  IMAD.MOV.U32 R5, RZ, RZ, 0x20 ;  /* 0x00000020ff057424 */ /* 0x000fe400078e00ff */
[----:B------:R-:W-:Y:S02]  /*11530*/  IMAD.IADD R198, R2, 0x1, R3 ;  /* 0x0000000102c67824 */ /* 0x000fe400078e0203 */
[----:B------:R-:W-:Y:S02]  /*11540*/  IMAD.SHL.U32 R55, R55, 0x2, RZ ;  /* 0x0000000237377824 */ /* 0x000fe400078e00ff */
[----:B------:R-:W-:Y:S01]  /*11550*/  IMAD.SHL.U32 R198, R198, 0x2, RZ ;  /* 0x00000002c6c67824 */ /* 0x000fe200078e00ff */
[----:B------:R-:W-:-:S04]  /*11560*/  DEPBAR.LE SB0, 0x0 ;  /* 0x000080000000791a */ /* 0x000fc80000000000 */
[----:B------:R-:W-:Y:S06]  /*11570*/  BAR.SYNC.DEFER_BLOCKING 0x0 ;  /* 0x0000000000007b1d */ /* 0x000fec0000010000 */
        /* <DEDUP_REMOVED lines=26> */
[----:B------:R4:W-:Y:S01]  /*11720*/  @!P2 LDGSTS.E.BYPASS.LTC128B.128 [R211+0x11000], [R10.64+0x100] ;  /* 0x110001000ad3afae */ /* 0x0009e2000b901d46 */
[----:B-----5:R-:W-:-:S03]  /*11730*/  IMAD.MOV.U32 R7, RZ, RZ, 0x10 ;  /* 0x00000010ff077424 */ /* 0x020fc600078e00ff */
        /* <DEDUP_REMOVED lines=9> */
[----:B------:R-:W-:-:S02]  /*117d0*/  R2P PR, R0, 0x6 ;  /* 0x0000000600007804 */ /* 0x000fc40000000000 */
[----:B------:R-:W-:Y:S01]  /*117e0*/  IADD3 R0, R197, 0x6000, RZ ;  /* 0x00006000c5007810 */ /* 0x000fe20007ffe0ff */
[----:B------:R-:W-:Y:S02]  /*117f0*/  LDSM.16.M88.4 R76, [R198] ;  /* 0x00000000c64c783b */ /* 0x000fe40000000200 */
[----:B------:R-:W-:Y:S02]  /*11800*/  SEL R7, R7, 0xfffffff0, !P1 ;  /* 0xfffffff007077807 */ /* 0x000fe40004800000 */
[----:B--2---:R-:W2:Y:S01]  /*11810*/  LDSM.16.M88.4 R16, [R197+0x6800] ;  /* 0x00680000c510783b */ /* 0x004ea20000000200 */
[----:B------:R-:W-:Y:S02]  /*11820*/  SEL R5, R5, 0xffffffe0, !P2 ;  /* 0xffffffe005057807 */ /* 0x000fe40005000000 */
[----:B------:R-:W-:Y:S01]  /*11830*/  R2P PR, R56, 0x6 ;  /* 0x0000000638007804 */ /* 0x000fe20000000000 */
[----:B------:R-:W5:Y:S01]  /*11840*/  LDSM.16.M88.4 R40, [R197+0x6000] ;  /* 0x00600000c528783b */ /* 0x000f620000000200 */
[----:B------:R-:W-:-:S02]  /*11850*/  IMAD R196, R7, 0x2, R198 ;  /* 0x0000000207c47824 */ /* 0x000fc400078e02c6 */
[C---:B------:R-:W-:Y:S01]  /*11860*/  IMAD R194, R5.reuse, 0x2, R198 ;  /* 0x0000000205c27824 */ /* 0x040fe200078e02c6 */
[----:B----4-:R-:W-:Y:S01]  /*11870*/  LDSM.16.M88.4 R8, [R197+0x7000] ;  /* 0x00700000c508783b */ /* 0x010fe20000000200 */
[----:B------:R-:W-:-:S03]  /*11880*/  IMAD R193, R5, 0x2, R196 ;  /* 0x0000000205c17824 */ /* 0x000fc600078e02c4 */
[----:B------:R-:W-:Y:S04]  /*11890*/  LDSM.16.M88.4 R36, [R196] ;  /* 0x00000000c424783b */ /* 0x000fe80000000200 */
[----:B------:R-:W-:Y:S01]  /*118a0*/  @P1 IADD3 R195, R0, -0x20, RZ ;  /* 0xffffffe000c31810 */ /* 0x000fe20007ffe0ff */
[----:B------:R-:W-:Y:S01]  /*118b0*/  LDSM.16.M88.4 R68, [R197+0x7800] ;  /* 0x00780000c544783b */ /* 0x000fe20000000200 */
[----:B------:R-:W-:Y:S02]  /*118c0*/  IMAD.MOV.U32 R0, RZ, RZ, 0x40 ;  /* 0x00000040ff007424 */ /* 0x000fe400078e00ff */
[C---:B------:R-:W-:Y:S01]  /*118d0*/  IADD3 R187, R195.reuse, 0x800, RZ ;  /* 0x00000800c3bb7810 */ /* 0x040fe20007ffe0ff */
[----:B------:R-:W4:Y:S01]  /*118e0*/  LDSM.16.M88.4 R24, [R195+0x800] ;  /* 0x00080000c318783b */ /* 0x000f220000000200 */
[----:B------:R-:W-:-:S02]  /*118f0*/  IADD3 R186, R195, 0x1000, RZ ;  /* 0x00001000c3ba7810 */ /* 0x000fc40007ffe0ff */
[----:B------:R-:W-:Y:S01]  /*11900*/  SEL R0, R0, 0xffffffc0, !P2 ;  /* 0xffffffc000007807 */ /* 0x000fe20005000000 */
[----:B------:R-:W1:Y:S01]  /*11910*/  LDSM.16.M88.4 R64, [R195] ;  /* 0x00000000c340783b */ /* 0x000e620000000200 */
[C---:B------:R-:W-:Y:S02]  /*11920*/  IADD3 R185, R195.reuse, 0x1800, RZ ;  /* 0x00001800c3b97810 */ /* 0x040fe40007ffe0ff */
[----:B------:R-:W-:Y:S01]  /*11930*/  IADD3 R183, R195, 0x2000, RZ ;  /* 0x00002000c3b77810 */ /* 0x000fe20007ffe0ff */
[----:B------:R-:W1:Y:S01]  /*11940*/  LDSM.16.M88.4 R60, [R195+0x1000] ;  /* 0x00100000c33c783b */ /* 0x000e620000000200 */
[----:B------:R-:W-:Y:S01]  /*11950*/  IMAD.IADD R191, R197, 0x1, R0 ;  /* 0x00000001c5bf7824 */ /* 0x000fe200078e0200 */
[C---:B------:R-:W-:Y:S01]  /*11960*/  IADD3 R182, R195.reuse, 0x2800, RZ ;  /* 0x00002800c3b67810 */ /* 0x040fe20007ffe0ff */
[----:B------:R-:W-:Y:S01]  /*11970*/  IMAD.IADD R184, R0, 0x1, R195 ;  /* 0x0000000100b87824 */ /* 0x000fe200078e02c3 */
[----:B------:R-:W1:Y:S01]  /*11980*/  LDSM.16.M88.4 R48, [R195+0x1800] ;  /* 0x00180000c330783b */ /* 0x000e620000000200 */
[----:B------:R-:W-:-:S02]  /*11990*/  IADD3 R181, R195, 0x3000, RZ ;  /* 0x00003000c3b57810 */ /* 0x000fc40007ffe0ff */
[C---:B------:R-:W-:Y:S01]  /*119a0*/  IADD3 R180, R195.reuse, 0x3800, RZ ;  /* 0x00003800c3b47810 */ /* 0x040fe20007ffe0ff */
[----:B------:R-:W-:Y:S01]  /*119b0*/  LDSM.16.M88.4 R28, [R194] ;  /* 0x00000000c21c783b */ /* 0x000fe20000000200 */
[C---:B------:R-:W-:Y:S01]  /*119c0*/  IADD3 R179, R195.reuse, 0x4000, RZ ;  /* 0x00004000c3b37810 */ /* 0x040fe20007ffe0ff */
[C---:B--2---:R-:W-:Y:S02]  /*119d0*/  HMMA.16816.F32 R20, R76.reuse, R16, RZ ;  /* 0x000000104c14723c */ /* 0x044fe400000018ff */
[----:B------:R-:W2:Y:S01]  /*119e0*/  LDSM.16.M88.4 R32, [R191+0x6000] ;  /* 0x00600000bf20783b */ /* 0x000ea20000000200 */
[C---:B------:R-:W-:Y:S02]  /*119f0*/  IADD3 R178, R195.reuse, 0x4800, RZ ;  /* 0x00004800c3b27810 */ /* 0x040fe40007ffe0ff */
[C---:B------:R-:W-:Y:S01]  /*11a00*/  IADD3 R177, R195.reuse, 0x5000, RZ ;  /* 0x00005000c3b17810 */ /* 0x040fe20007ffe0ff */
[----:B------:R-:W-:Y:S01]  /*11a10*/  LDSM.16.M88.4 R88, [R191+0x7000] ;  /* 0x00700000bf58783b */ /* 0x000fe20000000200 */
[----:B------:R-:W-:Y:S01]  /*11a20*/  IADD3 R176, R195, 0x5800, RZ ;  /* 0x00005800c3b07810 */ /* 0x000fe20007ffe0ff */
[C---:B------:R-:W-:Y:S02]  /*11a30*/  HMMA.16816.F32 R16, R76.reuse, R18, RZ ;  /* 0x000000124c10723c */ /* 0x040fe400000018ff */
[----:B------:R-:W-:Y:S04]  /*11a40*/  LDSM.16.M88.4 R84, [R191+0x7800] ;  /* 0x00780000bf54783b */ /* 0x000fe80000000200 */
[----:B------:R-:W-:Y:S02]  /*11a50*/  LDSM.16.M88.4 R72, [R193] ;  /* 0x00000000c148783b */ /* 0x000fe40000000200 */
[C---:B-----5:R-:W-:Y:S02]  /*11a60*/  HMMA.16816.F32 R44, R76.reuse, R40, RZ ;  /* 0x000000284c2c723c */ /* 0x060fe400000018ff */
[----:B------:R-:W0:Y:S06]  /*11a70*/  LDGDEPBAR ;  /* 0x00000000000079af */ /* 0x000e2c0000000000 */
[----:B------:R-:W-:Y:S08]  /*11a80*/  HMMA.16816.F32 R40, R76, R42, RZ ;  /* 0x0000002a4c28723c */ /* 0x000ff000000018ff */
[C---:B----4-:R-:W-:Y:S08]  /*11a90*/  HMMA.16816.F32 R20, R36.reuse, R24, R20 ;  /* 0x000000182414723c */ /* 0x050ff00000001814 */
[----:B------:R-:W-:Y:S01]  /*11aa0*/  HMMA.16816.F32 R16, R36, R26, R16 ;  /* 0x0000001a2410723c */ /* 0x000fe20000001810 */
[----:B------:R-:W4:Y:S07]  /*11ab0*/  LDSM.16.M88.4 R24, [R191+0x6800] ;  /* 0x00680000bf18783b */ /* 0x000f2e0000000200 */
[C---:B---3--:R-:W-:Y:S08]  /*11ac0*/  HMMA.16816.F32 R12, R76.reuse, R8, RZ ;  /* 0x000000084c0c723c */ /* 0x048ff000000018ff */
[C---:B------:R-:W-:Y:S08]  /*11ad0*/  HMMA.16816.F32 R8, R76.reuse, R10, RZ ;  /* 0x0000000a4c08723c */ /* 0x040ff000000018ff */
[C---:B------:R-:W-:Y:S08]  /*11ae0*/  HMMA.16816.F32 R80, R76.reuse, R68, RZ ;  /* 0x000000444c50723c */ /* 0x040ff000000018ff */
[----:B------:R-:W-:Y:S01]  /*11af0*/  HMMA.16816.F32 R76, R76, R70, RZ ;  /* 0x000000464c4c723c */ /* 0x000fe200000018ff */
[----:B------:R-:W3:Y:S07]  /*11b00*/  LDSM.16.M88.4 R68, [R184] ;  /* 0x00000000b844783b */ /* 0x000eee0000000200 */
[C---:B-1----:R-:W-:Y:S08]  /*11b10*/  HMMA.16816.F32 R44, R36.reuse, R64, R44 ;  /* 0x00000040242c723c */ /* 0x042ff0000000182c */
[C---:B------:R-:W-:Y:S01]  /*11b20*/  HMMA.16816.F32 R40, R36.reuse, R66, R40 ;  /* 0x000000422428723c */ /* 0x040fe20000001828 */
[----:B------:R-:W1:Y:S07]  /*11b30*/  LDSM.16.M88.4 R64, [R184+0x800] ;  /* 0x00080000b840783b */ /* 0x000e6e0000000200 */
[C---:B------:R-:W-:Y:S08]  /*11b40*/  HMMA.16816.F32 R12, R36.reuse, R60, R12 ;  /* 0x0000003c240c723c */ /* 0x040ff0000000180c */
[C---:B------:R-:W-:Y:S01]  /*11b50*/  HMMA.16816.F32 R8, R36.reuse, R62, R8 ;  /* 0x0000003e2408723c */ /* 0x040fe20000001808 */
[----:B------:R-:W5:Y:S07]  /*11b60*/  LDSM.16.M88.4 R60, [R184+0x1000] ;  /* 0x00100000b83c783b */ /* 0x000f6e0000000200 */
        /* <DEDUP_REMOVED lines=17> */
[C---:B------:R-:W-:Y:S01]  /*11c80*/  HMMA.16816.F32 R40, R72.reuse, R70, R40 ;  /* 0x000000464828723c */ /* 0x040fe20000001828 */
[----:B------:R-:W3:Y:S07]  /*11c90*/  LDSM.16.M88.4 R68, [R197+0x8800] ;  /* 0x00880000c544783b */ /* 0x000eee0000000200 */
[C---:B-1----:R-:W-:Y:S01]  /*11ca0*/  HMMA.16816.F32 R88, R72.reuse, R64, R20 ;  /* 0x000000404858723c */ /* 0x042fe20000001814 */
[----:B------:R-:W1:Y:S07]  /*11cb0*/  LDSM.16.M88.4 R20, [R195+0x2000] ;  /* 0x00200000c314783b */ /* 0x000e6e0000000200 */
[C---:B------:R-:W-:Y:S08]  /*11cc0*/  HMMA.16816.F32 R16, R72.reuse, R66, R16 ;  /* 0x000000424810723c */ /* 0x040ff00000001810 */
[C---:B-----5:R-:W-:Y:S08]  /*11cd0*/  HMMA.16816.F32 R12, R72.reuse, R60, R12 ;  /* 0x0000003c480c723c */ /* 0x060ff0000000180c */
[C---:B------:R-:W-:Y:S01]  /*11ce0*/  HMMA.16816.F32 R8, R72.reuse, R62, R8 ;  /* 0x0000003e4808723c */ /* 0x040fe20000001808 */
[----:B------:R-:W4:Y:S07]  /*11cf0*/  LDSM.16.M88.4 R60, [R195+0x2800] ;  /* 0x00280000c33c783b */ /* 0x000f2e0000000200 */
[C---:B------:R-:W-:Y:S08]  /*11d00*/  HMMA.16816.F32 R80, R72.reuse, R48, R80 ;  /* 0x000000304850723c */ /* 0x040ff00000001850 */
[----:B------:R-:W-:Y:S01]  /*11d10*/  HMMA.16816.F32 R76, R72, R50, R76 ;  /* 0x00000032484c723c */ /* 0x000fe2000000184c */
[----:B------:R-:W5:Y:S04]  /*11d20*/  LDSM.16.M88.4 R48, [R195+0x3000] ;  /* 0x00300000c330783b */ /* 0x000f680000000200 */
[----:B------:R-:W-:Y:S03]  /*11d30*/  LDSM.16.M88.4 R72, [R195+0x3800] ;  /* 0x00380000c348783b */ /* 0x000fe60000000200 */
[C---:B--2---:R-:W-:Y:S08]  /*11d40*/  HMMA.16816.F32 R44, R36.reuse, R32, R44 ;  /* 0x00000020242c723c */ /* 0x044ff0000000182c */
[C---:B------:R-:W-:Y:S01]  /*11d50*/  HMMA.16816.F32 R64, R36.reuse, R34, R40 ;  /* 0x000000222440723c */ /* 0x040fe20000001828 */
[----:B------:R-:W-:Y:S04]  /*11d60*/  LDSM.16.M88.4 R40, [R194+0x2000] ;  /* 0x00200000c228783b */ /* 0x000fe80000000200 */
[----:B------:R-:W2:Y:S03]  /*11d70*/  LDSM.16.M88.4 R32, [R191+0x8000] ;  /* 0x00800000bf20783b */ /* 0x000ea60000000200 */
        /* <DEDUP_REMOVED lines=13> */
[C---:B----4-:R-:W-:Y:S08]  /*11e50*/  HMMA.16816.F32 R88, R84.reuse, R60, R88 ;  /* 0x0000003c5458723c */ /* 0x050ff00000001858 */
[C---:B------:R-:W-:Y:S01]  /*11e60*/  HMMA.16816.F32 R16, R84.reuse, R62, R16 ;  /* 0x0000003e5410723c */ /* 0x040fe20000001810 */
[----:B------:R-:W-:Y:S07]  /*11e70*/  LDSM.16.M88.4 R60, [R184+0x3000] ;  /* 0x00300000b83c783b */ /* 0x000fee0000000200 */
[C---:B-----5:R-:W-:Y:S08]  /*11e80*/  HMMA.16816.F32 R12, R84.reuse, R48, R12 ;  /* 0x00000030540c723c */ /* 0x060ff0000000180c */
[----:B------:R-:W-:Y:S01]  /*11e90*/  HMMA.16816.F32 R8, R84, R50, R8 ;  /* 0x000000325408723c */ /* 0x000fe20000001808 */
[----:B------:R-:W4:Y:S07]  /*11ea0*/  LDSM.16.M88.4 R48, [R193+0x2000] ;  /* 0x00200000c130783b */ /* 0x000f2e0000000200 */
[C---:B--2---:R-:W-:Y:S08]  /*11eb0*/  HMMA.16816.F32 R44, R40.reuse, R32, R44 ;  /* 0x00000020282c723c */ /* 0x044ff0000000182c */
[----:B------:R-:W-:Y:S01]  /*11ec0*/  HMMA.16816.F32 R64, R40, R34, R64 ;  /* 0x000000222840723c */ /* 0x000fe20000001840 */
[----:B------:R-:W2:Y:S07]  /*11ed0*/  LDSM.16.M88.4 R32, [R184+0x2800] ;  /* 0x00280000b820783b */ /* 0x000eae0000000200 */
[C---:B------:R-:W-:Y:S08]  /*11ee0*/  HMMA.16816.F32 R80, R84.reuse, R72, R80 ;  /* 0x000000485450723c */ /* 0x040ff00000001850 */
[----:B------:R-:W-:Y:S08]  /*11ef0*/  HMMA.16816.F32 R76, R84, R74, R76 ;  /* 0x0000004a544c723c */ /* 0x000ff0000000184c */
[C---:B---3--:R-:W-:Y:S08]  /*11f00*/  HMMA.16816.F32 R88, R40.reuse, R24, R88 ;  /* 0x000000182858723c */ /* 0x048ff00000001858 */
[C---:B------:R-:W-:Y:S01]  /*11f10*/  HMMA.16816.F32 R16, R40.reuse, R26, R16 ;  /* 0x0000001a2810723c */ /* 0x040fe20000001810 */
[----:B------:R-:W3:Y:S07]  /*11f20*/  LDSM.16.M88.4 R24, [R184+0x3800] ;  /* 0x00380000b818783b */ /* 0x000eee0000000200 */
[C---:B-1----:R-:W-:Y:S08]  /*11f30*/  HMMA.16816.F32 R12, R40.reuse, R20, R12 ;  /* 0x00000014280c723c */ /* 0x042ff0000000180c */
[C---:B------:R-:W-:Y:S01]  /*11f40*/  HMMA.16816.F32 R72, R40.reuse, R22, R8 ;  /* 0x000000162848723c */ /* 0x040fe20000001808 */
[----:B------:R-:W1:Y:S04]  /*11f50*/  LDSM.16.M88.4 R20, [R197+0xa000] ;  /* 0x00a00000c514783b */ /* 0x000e680000000200 */
[----:B------:R-:W5:Y:S03]  /*11f60*/  LDSM.16.M88.4 R8, [R197+0xa800] ;  /* 0x00a80000c508783b */ /* 0x000f660000000200 */
[C---:B------:R-:W-:Y:S01]  /*11f70*/  HMMA.16816.F32 R84, R40.reuse, R28, R80 ;  /* 0x0000001c2854723c */ /* 0x040fe20000001850 */
[----:B------:R-:W1:Y:S07]  /*11f80*/  LDSM.16.M88.4 R80, [R197+0xb000] ;  /* 0x00b00000c550783b */ /* 0x000e6e0000000200 */
[----:B------:R-:W-:Y:S01]  /*11f90*/  HMMA.16816.F32 R76, R40, R30, R76 ;  /* 0x0000001e284c723c */ /* 0x000fe2000000184c */
[----:B------:R-:W1:Y:S04]  /*11fa0*/  LDSM.16.M88.4 R40, [R197+0xb800] ;  /* 0x00b80000c528783b */ /* 0x000e680000000200 */
[----:B------:R-:W-:Y:S03]  /*11fb0*/  LDSM.16.M88.4 R28, [R195+0x4800] ;  /* 0x00480000c31c783b */ /* 0x000fe60000000200 */
[C---:B----4-:R-:W-:Y:S08]  /*11fc0*/  HMMA.16816.F32 R44, R48.reuse, R36, R44 ;  /* 0x00000024302c723c */ /* 0x050ff0000000182c */
[C---:B------:R-:W-:Y:S01]  /*11fd0*/  HMMA.16816.F32 R64, R48.reuse, R38, R64 ;  /* 0x000000263040723c */ /* 0x040fe20000001840 */
[----:B------:R-:W-:Y:S07]  /*11fe0*/  LDSM.16.M88.4 R36, [R196+0x4000] ;  /* 0x00400000c424783b */ /* 0x000fee0000000200 */
[C---:B--2---:R-:W-:Y:S08]  /*11ff0*/  HMMA.16816.F32 R88, R48.reuse, R32, R88 ;  /* 0x000000203058723c */ /* 0x044ff00000001858 */
[C---:B------:R-:W-:Y:S01]  /*12000*/  HMMA.16816.F32 R16, R48.reuse, R34, R16 ;  /* 0x000000223010723c */ /* 0x040fe20000001810 */
[----:B------:R-:W2:Y:S07]  /*12010*/  LDSM.16.M88.4 R32, [R195+0x4000] ;  /* 0x00400000c320783b */ /* 0x000eae0000000200 */
[C---:B------:R-:W-:Y:S08]  /*12020*/  HMMA.16816.F32 R12, R48.reuse, R60, R12 ;  /* 0x0000003c300c723c */ /* 0x040ff0000000180c */
[C---:B------:R-:W-:Y:S01]  /*12030*/  HMMA.16816.F32 R72, R48.reuse, R62, R72 ;  /* 0x0000003e3048723c */ /* 0x040fe20000001848 */
[----:B------:R-:W4:Y:S07]  /*12040*/  LDSM.16.M88.4 R60, [R195+0x5000] ;  /* 0x00500000c33c783b */ /* 0x000f2e0000000200 */
[C---:B---3--:R-:W-:Y:S08]  /*12050*/  HMMA.16816.F32 R84, R48.reuse, R24, R84 ;  /* 0x000000183054723c */ /* 0x048ff00000001854 */
[----:B------:R-:W-:Y:S01]  /*12060*/  HMMA.16816.F32 R76, R48, R26, R76 ;  /* 0x0000001a304c723c */ /* 0x000fe2000000184c */
[----:B------:R-:W3:Y:S04]  /*12070*/  LDSM.16.M88.4 R24, [R195+0x5800] ;  /* 0x00580000c318783b */ /* 0x000ee80000000200 */
[----:B------:R-:W-:Y:S03]  /*12080*/  LDSM.16.M88.4 R48, [R184+0x4000] ;  /* 0x00400000b830783b */ /* 0x000fe60000000200 */
[C---:B-1----:R-:W-:Y:S08]  /*12090*/  HMMA.16816.F32 R44, R68.reuse, R20, R44 ;  /* 0x00000014442c723c */ /* 0x042ff0000000182c */
[C---:B------:R-:W-:Y:S08]  /*120a0*/  HMMA.16816.F32 R64, R68.reuse, R22, R64 ;  /* 0x000000164440723c */ /* 0x040ff00000001840 */
[C---:B-----5:R-:W-:Y:S08]  /*120b0*/  HMMA.16816.F32 R88, R68.reuse, R8, R88 ;  /* 0x000000084458723c */ /* 0x060ff00000001858 */
[C---:B------:R-:W-:Y:S01]  /*120c0*/  HMMA.16816.F32 R16, R68.reuse, R10, R16 ;  /* 0x0000000a4410723c */ /* 0x040fe20000001810 */
[----:B------:R-:W-:Y:S07]  /*120d0*/  LDSM.16.M88.4 R8, [R191+0xa000] ;  /* 0x00a00000bf08783b */ /* 0x000fee0000000200 */
[C---:B------:R-:W-:Y:S01]  /*120e0*/  HMMA.16816.F32 R20, R68.reuse, R80, R12 ;  /* 0x000000504414723c */ /* 0x040fe2000000180c */
[----:B------:R-:W1:Y:S07]  /*120f0*/  LDSM.16.M88.4 R12, [R194+0x4000] ;  /* 0x00400000c20c783b */ /* 0x000e6e0000000200 */
[C---:B------:R-:W-:Y:S08]  /*12100*/  HMMA.16816.F32 R72, R68.reuse, R82, R72 ;  /* 0x000000524448723c */ /* 0x040ff00000001848 */
[C---:B------:R-:W-:Y:S08]  /*12110*/  HMMA.16816.F32 R84, R68.reuse, R40, R84 ;  /* 0x000000284454723c */ /* 0x040ff00000001854 */
[----:B------:R-:W-:Y:S01]  /*12120*/  HMMA.16816.F32 R76, R68, R42, R76 ;  /* 0x0000002a444c723c */ /* 0x000fe2000000184c */
[----:B------:R-:W-:Y:S07]  /*12130*/  LDSM.16.M88.4 R40, [R191+0xb800] ;  /* 0x00b80000bf28783b */ /* 0x000fee0000000200 */
[C---:B--2---:R-:W-:Y:S08]  /*12140*/  HMMA.16816.F32 R44, R36.reuse, R32, R44 ;  /* 0x00000020242c723c */ /* 0x044ff0000000182c */
[C---:B------:R-:W-:Y:S01]  /*12150*/  HMMA.16816.F32 R64, R36.reuse, R34, R64 ;  /* 0x000000222440723c */ /* 0x040fe20000001840 */
[----:B------:R-:W2:Y:S07]  /*12160*/  LDSM.16.M88.4 R32, [R191+0xa800] ;  /* 0x00a80000bf20783b */ /* 0x000eae0000000200 */
[C---:B------:R-:W-:Y:S08]  /*12170*/  HMMA.16816.F32 R88, R36.reuse, R28, R88 ;  /* 0x0000001c2458723c */ /* 0x040ff00000001858 */
[C---:B------:R-:W-:Y:S01]  /*12180*/  HMMA.16816.F32 R16, R36.reuse, R30, R16 ;  /* 0x0000001e2410723c */ /* 0x040fe20000001810 */
[----:B------:R-:W5:Y:S07]  /*12190*/  LDSM.16.M88.4 R28, [R191+0xb000] ;  /* 0x00b00000bf1c783b */ /* 0x000f6e0000000200 */
[C---:B----4-:R-:W-:Y:S08]  /*121a0*/  HMMA.16816.F32 R20, R36.reuse, R60, R20 ;  /* 0x0000003c2414723c */ /* 0x050ff00000001814 */
[C---:B------:R-:W-:Y:S01]  /*121b0*/  HMMA.16816.F32 R72, R36.reuse, R62, R72 ;  /* 0x0000003e2448723c */ /* 0x040fe20000001848 */
[----:B------:R-:W4:Y:S07]  /*121c0*/  LDSM.16.M88.4 R60, [R193+0x4000] ;  /* 0x00400000c13c783b */ /* 0x000f2e0000000200 */
[C---:B---3--:R-:W-:Y:S08]  /*121d0*/  HMMA.16816.F32 R84, R36.reuse, R24, R84 ;  /* 0x000000182454723c */ /* 0x048ff00000001854 */
[----:B------:R-:W-:Y:S01]  /*121e0*/  HMMA.16816.F32 R76, R36, R26, R76 ;  /* 0x0000001a244c723c */ /* 0x000fe2000000184c */
[----:B------:R-:W3:Y:S07]  /*121f0*/  LDSM.16.M88.4 R24, [R184+0x4800] ;  /* 0x00480000b818783b */ /* 0x000eee0000000200 */
[C---:B-1----:R-:W-:Y:S08]  /*12200*/  HMMA.16816.F32 R44, R12.reuse, R8, R44 ;  /* 0x000000080c2c723c */ /* 0x042ff0000000182c */
[C---:B------:R-:W-:Y:S01]  /*12210*/  HMMA.16816.F32 R64, R12.reuse, R10, R64 ;  /* 0x0000000a0c40723c */ /* 0x040fe20000001840 */
[----:B------:R-:W1:Y:S07]  /*12220*/  LDSM.16.M88.4 R8, [R184+0x5000] ;  /* 0x00500000b808783b */ /* 0x000e6e0000000200 */
[C---:B--2---:R-:W-:Y:S08]  /*12230*/  HMMA.16816.F32 R88, R12.reuse, R32, R88 ;  /* 0x000000200c58723c */ /* 0x044ff00000001858 */
        /* <DEDUP_REMOVED lines=11> */
[----:B------:R-:W2:Y:S01]  /*122f0*/  LDSM.16.M88.4 R12, [R184+0x5800] ;  /* 0x00580000b80c783b */ /* 0x000ea20000000200 */
[----:B------:R-:W-:Y:S01]  /*12300*/  ISETP.GE.AND P2, PT, R6, R57, PT ;  /* 0x000000390600720c */ /* 0x000fe20003f46270 */
[----:B------:R-:W-:-:S04]  /*12310*/  DEPBAR.LE SB0, 0x0 ;  /* 0x000080000000791a */ /* 0x000fc80000000000 */
[----:B------:R-:W-:Y:S01]  /*12320*/  ISETP.GE.AND P6, PT, R0, R57, PT ;  /* 0x000000390000720c */ /* 0x000fe20003fc6270 */
[----:B----4-:R-:W-:Y:S01]  /*12330*/  HMMA.16816.F32 R44, R60, R48, R44 ;  /* 0x000000303c2c723c */ /* 0x010fe2000000182c */
[C---:B------:R-:W-:Y:S02]  /*12340*/  IADD3 R0, R28.reuse, -0x28, RZ ;  /* 0xffffffd81c007810 */ /* 0x040fe40007ffe0ff */
[----:B------:R-:W-:-:S04]  /*12350*/  IADD3 R6, R28, -0x37, RZ ;  /* 0xffffffc91c067810 */ /* 0x000fc80007ffe0ff */
[----:B------:R-:W-:Y:S01]  /*12360*/  ISETP.GE.AND P0, PT, R6, R57, PT ;  /* 0x000000390600720c */ /* 0x000fe20003f06270 */
[----:B------:R-:W-:Y:S01]  /*12370*/  HMMA.16816.F32 R64, R60, R50, R64 ;  /* 0x000000323c40723c */ /* 0x000fe20000001840 */
[----:B------:R-:W-:-:S07]  /*12380*/  IADD3 R6, R28, -0x27, RZ ;  /* 0xffffffd91c067810 */ /* 0x000fce0007ffe0ff */
[C---:B---3--:R-:W-:Y:S07]  /*12390*/  HMMA.16816.F32 R88, R60.reuse, R24, R88 ;  /* 0x000000183c58723c */ /* 0x048fee0000001858 */
[----:B------:R-:W-:Y:S01]  /*123a0*/  IADD3 R24, R28, -0x40, RZ ;  /* 0xffffffc01c187810 */ /* 0x000fe20007ffe0ff */
[----:B------:R-:W-:Y:S01]  /*123b0*/  HMMA.16816.F32 R16, R60, R26, R16 ;  /* 0x0000001a3c10723c */ /* 0x000fe20000001810 */
[----:B------:R-:W-:Y:S02]  /*123c0*/  FSEL R47, R47, -INF , !P2 ;  /* 0xff8000002f2f7808 */ /* 0x000fe40005000000 */
[----:B------:R-:W-:-:S02]  /*123d0*/  ISETP.GE.AND P4, PT, R24, R57, PT ;  /* 0x000000391800720c */ /* 0x000fc40003f86270 */
[----:B------:R-:W-:Y:S02]  /*123e0*/  FSEL R45, R45, -INF , !P2 ;  /* 0xff8000002d2d7808 */ /* 0x000fe40005000000 */
[----:B------:R-:W-:Y:S01]  /*123f0*/  FSEL R46, R46, -INF , !P4 ;  /* 0xff8000002e2e7808 */ /* 0x000fe20006000000 */
[C---:B-1----:R-:W-:Y:S01]  /*12400*/  HMMA.16816.F32 R20, R60.reuse, R8, R20 ;  /* 0x000000083c14723c */ /* 0x042fe20000001814 */
[----:B------:R-:W-:Y:S02]  /*12410*/  FSEL R3, R44, -INF , !P4 ;  /* 0xff8000002c037808 */ /* 0x000fe40006000000 */
[----:B------:R-:W-:Y:S02]  /*12420*/  ISETP.GE.AND P4, PT, R0, R57, PT ;  /* 0x000000390000720c */ /* 0x000fe40003f86270 */
[----:B------:R-:W-:Y:S02]  /*12430*/  IADD3 R0, R28, -0x20, RZ ;  /* 0xffffffe01c007810 */ /* 0x000fe40007ffe0ff */
[----:B------:R-:W-:Y:S01]  /*12440*/  FSEL R66, R66, -INF , !P1 ;  /* 0xff80000042427808 */ /* 0x000fe20004800000 */
[----:B------:R-:W-:Y:S01]  /*12450*/  HMMA.16816.F32 R72, R60, R10, R72 ;  /* 0x0000000a3c48723c */ /* 0x000fe20000001848 */
[----:B------:R-:W-:-:S02]  /*12460*/  FSEL R25, R64, -INF , !P1 ;  /* 0xff80000040197808 */ /* 0x000fc40004800000 */
[----:B------:R-:W-:Y:S02]  /*12470*/  IADD3 R8, R28, -0x1f, RZ ;  /* 0xffffffe11c087810 */ /* 0x000fe40007ffe0ff */
[-C--:B------:R-:W-:Y:S02]  /*12480*/  ISETP.GE.AND P1, PT, R0, R57.reuse, PT ;  /* 0x000000390000720c */ /* 0x080fe40003f26270 */
[----:B------:R-:W-:Y:S01]  /*12490*/  IADD3 R24, R28, -0x2f, RZ ;  /* 0xffffffd11c187810 */ /* 0x000fe20007ffe0ff */
[----:B--2---:R-:W-:Y:S01]  /*124a0*/  HMMA.16816.F32 R76, R60, R14, R76 ;  /* 0x0000000e3c4c723c */ /* 0x004fe2000000184c */
[----:B------:R-:W-:Y:S02]  /*124b0*/  ISETP.GE.AND P2, PT, R6, R57, PT ;  /* 0x000000390600720c */ /* 0x000fe40003f46270 */
[----:B------:R-:W-:Y:S02]  /*124c0*/  IADD3 R0, R28, -0x18, RZ ;  /* 0xffffffe81c007810 */ /* 0x000fe40007ffe0ff */
[----:B------:R-:W-:-:S02]  /*124d0*/  FSEL R6, R67, -INF , !P0 ;  /* 0xff80000043067808 */ /* 0x000fc40004000000 */
[----:B------:R-:W-:Y:S01]  /*124e0*/  FSEL R65, R65, -INF , !P0 ;  /* 0xff80000041417808 */ /* 0x000fe20004000000 */
[----:B------:R-:W-:Y:S01]  /*124f0*/  HMMA.16816.F32 R84, R60, R12, R84 ;  /* 0x0000000c3c54723c */ /* 0x000fe20000001854 */
[-C--:B------:R-:W-:Y:S02]  /*12500*/  ISETP.GE.AND P0, PT, R8, R57.reuse, PT ;  /* 0x000000390800720c */ /* 0x080fe40003f06270 */
[----:B------:R-:W-:Y:S02]  /*12510*/  FSEL R8, R90, -INF , !P6 ;  /* 0xff8000005a087808 */ /* 0x000fe40007000000 */
[----:B------:R-:W-:Y:S02]  /*12520*/  FSEL R11, R88, -INF , !P6 ;  /* 0xff800000580b7808 */ /* 0x000fe40007000000 */
[-C--:B------:R-:W-:Y:S02]  /*12530*/  ISETP.GE.AND P5, PT, R24, R57.reuse, PT ;  /* 0x000000391800720c */ /* 0x080fe40003fa6270 */
[----:B------:R-:W-:-:S02]  /*12540*/  ISETP.GE.AND P6, PT, R0, R57, PT ;  /* 0x000000390000720c */ /* 0x000fc40003fc6270 */
[----:B------:R-:W-:Y:S02]  /*12550*/  IADD3 R0, R28, -0x17, RZ ;  /* 0xffffffe91c007810 */ /* 0x000fe40007ffe0ff */
[----:B------:R-:W-:Y:S02]  /*12560*/  FSEL R10, R91, -INF , !P5 ;  /* 0xff8000005b0a7808 */ /* 0x000fe40006800000 */
[----:B------:R-:W-:Y:S02]  /*12570*/  FSEL R89, R89, -INF , !P5 ;  /* 0xff80000059597808 */ /* 0x000fe40006800000 */
[----:B------:R-:W-:Y:S02]  /*12580*/  ISETP.GE.AND P5, PT, R0, R57, PT ;  /* 0x000000390000720c */ /* 0x000fe40003fa6270 */
[C---:B------:R-:W-:Y:S02]  /*12590*/  IADD3 R0, R28.reuse, -0x10, RZ ;  /* 0xfffffff01c007810 */ /* 0x040fe40007ffe0ff */
[----:B------:R-:W-:-:S02]  /*125a0*/  IADD3 R12, R28, -0xf, RZ ;  /* 0xfffffff11c0c7810 */ /* 0x000fc40007ffe0ff */
[----:B------:R-:W-:Y:S02]  /*125b0*/  FSEL R18, R18, -INF , !P4 ;  /* 0xff80000012127808 */ /* 0x000fe40006000000 */
[----:B------:R-:W-:Y:S02]  /*125c0*/  FSEL R9, R16, -INF , !P4 ;  /* 0xff80000010097808 */ /* 0x000fe40006000000 */
[-C--:B------:R-:W-:Y:S02]  /*125d0*/  ISETP.GE.AND P4, PT, R0, R57.reuse, PT ;  /* 0x000000390000720c */ /* 0x080fe40003f86270 */
[----:B------:R-:W-:Y:S02]  /*125e0*/  FSEL R0, R19, -INF , !P2 ;  /* 0xff80000013007808 */ /* 0x000fe40005000000 */
[----:B------:R-:W-:Y:S02]  /*125f0*/  FSEL R17, R17, -INF , !P2 ;  /* 0xff80000011117808 */ /* 0x000fe40005000000 */
[----:B------:R-:W-:-:S02]  /*12600*/  ISETP.GE.AND P2, PT, R12, R57, PT ;  /* 0x000000390c00720c */ /* 0x000fc40003f46270 */
[C---:B------:R-:W-:Y:S02]  /*12610*/  IADD3 R12, R28.reuse, -0x8, RZ ;  /* 0xfffffff81c0c7810 */ /* 0x040fe40007ffe0ff */
[----:B------:R-:W-:Y:S02]  /*12620*/  IADD3 R28, R28, -0x7, RZ ;  /* 0xfffffff91c1c7810 */ /* 0x000fe40007ffe0ff */
[----:B------:R-:W-:Y:S02]  /*12630*/  FSEL R170, R23, -INF , !P0 ;  /* 0xff80000017aa7808 */ /* 0x000fe40004000000 */
[----:B------:R-:W-:Y:S02]  /*12640*/  FSEL R159, R21, -INF , !P0 ;  /* 0xff800000159f7808 */ /* 0x000fe40004000000 */
[----:B------:R-:W-:Y:S02]  /*12650*/  ISETP.GE.AND P0, PT, R28, R57, PT ;  /* 0x000000391c00720c */ /* 0x000fe40003f06270 */
[----:B------:R-:W-:-:S02]  /*12660*/  FSEL R160, R22, -INF , !P1 ;  /* 0xff80000016a07808 */ /* 0x000fc40004800000 */
[----:B------:R-:W-:Y:S02]  /*12670*/  FSEL R158, R79, -INF , !P0 ;  /* 0xff8000004f9e7808 */ /* 0x000fe40004000000 */
[----:B------:R-:W-:Y:S02]  /*12680*/  FSEL R141, R77, -INF , !P0 ;  /* 0xff8000004d8d7808 */ /* 0x000fe40004000000 */
[----:B------:R-:W-:Y:S02]  /*12690*/  ISETP.GE.AND P0, PT, R133, 0x2, PT ;  /* 0x000000028500780c */ /* 0x000fe40003f06270 */
[----:B------:R-:W-:Y:S02]  /*126a0*/  FSEL R167, R20, -INF , !P1 ;  /* 0xff80000014a77808 */ /* 0x000fe40004800000 */
[----:B------:R-:W-:Y:S02]  /*126b0*/  ISETP.GE.AND P1, PT, R12, R57, PT ;  /* 0x000000390c00720c */ /* 0x000fe40003f26270 */
        /* <DEDUP_REMOVED lines=69> */
[----:B------:R-:W-:Y:S01]  /*12b10*/  IMAD.MOV.U32 R15, RZ, RZ, R14 ;  /* 0x000000ffff0f7224 */ /* 0x000fe200078e000e */
[----:B------:R-:W-:Y:S05]  /*12b20*/  BRA `(.L_x_3625) ;  /* 0x0000003000007947 */ /* 0x000fea0003800000 */
.L_x_3624:
[----:B------:R-:W-:-:S05]  /*12b30*/  IMAD.MOV.U32 R15, RZ, RZ, c[0x0][0x198] ;  /* 0x00006600ff0f7624 */ /* 0x000fca00078e00ff */
[----:B------:R-:W-:-:S04]  /*12b40*/  LEA R15, -R15, RZ, 0x6 ;  /* 0x000000ff0f0f7211 */ /* 0x000fc800078e31ff */
[----:B------:R-:W-:Y:S02]  /*12b50*/  SHF.R.S32.HI R13, RZ, 0x1f, R15 ;  /* 0x0000001fff0d7819 */ /* 0x000fe4000001140f */
.L_x_3625:
[----:B------:R-:W-:Y:S01]  /*12b60*/  IADD3 R54, P2, P1, R136, R15, R54 ;  /* 0x0000000f88367210 */ /* 0x000fe2000795e036 */
[----:B------:R-:W-:Y:S01]  /*12b70*/  ULDC.64 UR4, c[0x0][0x198] ;  /* 0x0000660000047ab9 */ /* 0x000fe20000000a00 */
[C---:B------:R-:W-:Y:S01]  /*12b80*/  IADD3 R136, P4, R15.reuse, R136, RZ ;  /* 0x000000880f887210 */ /* 0x040fe20007f9e0ff */
[----:B------:R-:W-:Y:S01]  /*12b90*/  USHF.L.U32 UR9, UR4, 0x5, URZ ;  /* 0x0000000504097899 */ /* 0x000fe2000800063f */
[----:B------:R-:W-:Y:S01]  /*12ba0*/  LEA R200, P5, R15, R200, 0x1 ;  /* 0x000000c80fc87211 */ /* 0x000fe200078a08ff */
[----:B------:R-:W-:Y:S01]  /*12bb0*/  UMOV UR8, 0x5 ;  /* 0x0000000500087882 */ /* 0x000fe20000000000 */
[----:B------:R-:W-:Y:S01]  /*12bc0*/  IADD3.X R53, R52, R13, R53, P2, P1 ;  /* 0x0000000d34357210 */ /* 0x000fe200017e2435 */
[----:B------:R-:W-:Y:S01]  /*12bd0*/  IMAD.X R19, R13, 0x1, R52, P4 ;  /* 0x000000010d137824 */ /* 0x000fe200020e0634 */
[----:B------:R-:W-:Y:S01]  /*12be0*/  LEA R14, P2, R136, c[0x0][0x168], 0x1 ;  /* 0x00005a00880e7a11 */ /* 0x000fe200078408ff */
[----:B------:R-:W-:Y:S01]  /*12bf0*/  USHF.L.U64.HI UR5, UR4, UR8, UR5 ;  /* 0x0000000804057299 */ /* 0x000fe20008010205 */
[----:B------:R-:W-:-:S02]  /*12c00*/  LEA.HI.X R199, R15, R199, R13, 0x1, P5 ;  /* 0x000000c70fc77211 */ /* 0x000fc400028f0c0d */
[----:B------:R-:W-:Y:S02]  /*12c10*/  LEA.HI.X R15, R136, c[0x0][0x16c], R19, 0x1, P2 ;  /* 0x00005b00880f7a11 */ /* 0x000fe400010f0c13 */
[----:B------:R-:W-:Y:S01]  /*12c20*/  IADD3 R22, P2, R200, UR9, RZ ;  /* 0x00000009c8167c10 */ /* 0x000fe2000ff5e0ff */
[----:B------:R-:W-:Y:S01]  /*12c30*/  IMAD.MOV.U32 R201, RZ, RZ, R199 ;  /* 0x000000ffffc97224 */ /* 0x000fe200078e00c7 */
[C---:B------:R-:W-:Y:S02]  /*12c40*/  LEA R12, P1, R54.reuse, c[0x0][0x168], 0x1 ;  /* 0x00005a00360c7a11 */ /* 0x040fe400078208ff */
[----:B------:R-:W-:Y:S02]  /*12c50*/  IADD3.X R23, R199, UR5, RZ, P2, !PT ;  /* 0x00000005c7177c10 */ /* 0x000fe400097fe4ff */
[----:B------:R-:W-:Y:S01]  /*12c60*/  LEA.HI.X R13, R54, c[0x0][0x16c], R53, 0x1, P1 ;  /* 0x00005b00360d7a11 */ /* 0x000fe200008f0c35 */
[----:B------:R-:W-:Y:S01]  /*12c70*/  @!PT LDS RZ, [RZ] ;  /* 0x00000000fffff984 */ /* 0x000fe20000000800 */
[----:B------:R-:W-:Y:S01]  /*12c80*/  @!PT LDS RZ, [RZ] ;  /* 0x00000000fffff984 */ /* 0x000fe20000000800 */
[----:B------:R-:W-:Y:S01]  /*12c90*/  @!PT LDS RZ, [RZ] ;  /* 0x00000000fffff984 */ /* 0x000fe20000000800 */
[----:B------:R1:W-:Y:S01]  /*12ca0*/  LDGSTS.E.BYPASS.LTC128B.128 [R211+0x6000], [R200.64] ;  /* 0x06000000c8d37fae */ /* 0x0003e2000b901d46 */
[----:B------:R-:W-:-:S02]  /*12cb0*/  IADD3 R28, P2, R22, UR9, RZ ;  /* 0x00000009161c7c10 */ /* 0x000fc4000ff5e0ff */
[----:B------:R-:W-:Y:S01]  /*12cc0*/  IADD3 R20, P1, R12, UR9, RZ ;  /* 0x000000090c147c10 */ /* 0x000fe2000ff3e0ff */
[----:B------:R1:W-:Y:S01]  /*12cd0*/  LDGSTS.E.BYPASS.LTC128B.128 [R211+0x8000], [R14.64+0x80] ;  /* 0x080000800ed37fae */ /* 0x0003e2000b901d46 */
[----:B------:R-:W-:Y:S02]  /*12ce0*/  IADD3.X R29, R23, UR5, RZ, P2, !PT ;  /* 0x00000005171d7c10 */ /* 0x000fe400097fe4ff */
[----:B------:R-:W-:Y:S01]  /*12cf0*/  IADD3.X R21, R13, UR5, RZ, P1, !PT ;  /* 0x000000050d157c10 */ /* 0x000fe20008ffe4ff */
[----:B------:R1:W-:Y:S01]  /*12d00*/  LDGSTS.E.BYPASS.LTC128B.128 [R211+0xa000], [R14.64+0x100] ;  /* 0x0a0001000ed37fae */ /* 0x0003e2000b901d46 */
[----:B------:R-:W-:Y:S02]  /*12d10*/  IADD3 R26, P2, R28, UR9, RZ ;  /* 0x000000091c1a7c10 */ /* 0x000fe4000ff5e0ff */
[----:B------:R-:W-:Y:S01]  /*12d20*/  IADD3 R30, P1, R20, UR9, RZ ;  /* 0x00000009141e7c10 */ /* 0x000fe2000ff3e0ff */
[----:B------:R1:W-:Y:S01]  /*12d30*/  LDGSTS.E.BYPASS.LTC128B.128 [R211+0x6800], [R22.64] ;  /* 0x0680000016d37fae */ /* 0x0003e2000b901d46 */
[----:B------:R-:W-:-:S02]  /*12d40*/  IADD3.X R27, R29, UR5, RZ, P2, !PT ;  /* 0x000000051d1b7c10 */ /* 0x000fc400097fe4ff */
        /* <DEDUP_REMOVED lines=10> */
.L_x_3623:
        /* <DEDUP_REMOVED lines=30> */
[----:B------:R-:W-:Y:S01]  /*12fd0*/  IADD3 R192, R59, R2, RZ ;  /* 0x000000023bc07210 */ /* 0x000fe20007ffe0ff */
[----:B------:R-:W1:Y:S03]  /*12fe0*/  SHFL.BFLY PT, R15, R4, 0x2, 0x1f ;  /* 0x0c401f00040f7f89 */ /* 0x000e6600000e0000 */
[----:B------:R-:W-:Y:S01]  /*12ff0*/  SHF.L.U32 R192, R192, 0x1, RZ ;  /* 0x00000001c0c07819 */ /* 0x000fe200000006ff */
[----:B------:R-:W2:Y:S03]  /*13000*/  SHFL.BFLY PT, R13, R12, 0x2, 0x1f ;  /* 0x0c401f000c0d7f89 */ /* 0x000ea600000e0000 */
[-C--:B------:R-:W-:Y:S01]  /*13010*/  LEA R189, R5, R192.reuse, 0x1 ;  /* 0x000000c005bd7211 */ /* 0x080fe200078e08ff */
[----:B------:R-:W-:Y:S01]  /*13020*/  LDSM.16.MT88.4 R68, [R192+0xe000] ;  /* 0x00e00000c044783b */ /* 0x000fe20000004200 */
[----:B------:R-:W-:-:S03]  /*13030*/  LEA R190, R7, R192, 0x1 ;  /* 0x000000c007be7211 */ /* 0x000fc600078e08ff */
[----:B------:R-:W-:Y:S01]  /*13040*/  LDSM.16.MT88.4 R84, [R189+0xe000] ;  /* 0x00e00000bd54783b */ /* 0x000fe20000004200 */
[----:B------:R-:W-:-:S03]  /*13050*/  LEA R188, R5, R190, 0x1 ;  /* 0x000000be05bc7211 */ /* 0x000fc600078e08ff */
        /* <DEDUP_REMOVED lines=42> */
[----:B------:R-:W3:Y:S01]  /*13300*/  LDSM.16.MT88.4 R4, [R188+0x10000] ;  /* 0x01000000bc04783b */ /* 0x000ee20000004200 */
[--C-:B------:R-:W-:Y:S02]  /*13310*/  FFMA.FTZ R134, R10, c[0x0][0x23c], -R163.reuse ;  /* 0x00008f000a867a23 */ /* 0x100fe400000108a3 */
[--C-:B------:R-:W-:Y:S01]  /*13320*/  FFMA.FTZ R135, R18, c[0x0][0x23c], -R163.reuse ;  /* 0x00008f0012877a23 */ /* 0x100fe200000108a3 */
[----:B------:R-:W4:Y:S01]  /*13330*/  LDSM.16.MT88.4 R8, [R192+0xe800] ;  /* 0x00e80000c008783b */ /* 0x000f220000004200 */
[----:B------:R-:W-:Y:S01]  /*13340*/  FFMA.FTZ R144, R89, c[0x0][0x23c], -R166 ;  /* 0x00008f0059907a23 */ /* 0x000fe200000108a6 */
[----:B------:R-:W5:Y:S01]  /*13350*/  MUFU.EX2 R146, R146 ;  /* 0x0000009200927308 */ /* 0x000f620000000800 */
[----:B-1----:R-:W-:Y:S01]  /*13360*/  F2FP.PACK_AB R116, R150, R153 ;  /* 0x000000999674723e */ /* 0x002fe200000000ff */
[----:B------:R-:W1:Y:S01]  /*13370*/  LDSM.16.MT88.4 R16, [R189+0xe800] ;  /* 0x00e80000bd10783b */ /* 0x000e620000004200 */
[----:B------:R-:W-:-:S02]  /*13380*/  FFMA.FTZ R0, R0, c[0x0][0x23c], -R163 ;  /* 0x00008f0000007a23 */ /* 0x000fc400000108a3 */
[--C-:B------:R-:W-:Y:S02]  /*13390*/  FFMA.FTZ R154, R167, c[0x0][0x23c], -R166.reuse ;  /* 0x00008f00a79a7a23 */ /* 0x100fe400000108a6 */
[--C-:B------:R-:W-:Y:S01]  /*133a0*/  FFMA.FTZ R156, R165, c[0x0][0x23c], -R166.reuse ;  /* 0x00008f00a59c7a23 */ /* 0x100fe200000108a6 */
[----:B------:R-:W-:Y:S01]  /*133b0*/  MUFU.EX2 R152, R152 ;  /* 0x0000009800987308 */ /* 0x000fe20000000800 */
[--C-:B------:R-:W-:Y:S02]  /*133c0*/  FFMA.FTZ R159, R159, c[0x0][0x23c], -R166.reuse ;  /* 0x00008f009f9f7a23 */ /* 0x100fe400000108a6 */
[----:B------:R-:W-:Y:S02]  /*133d0*/  FFMA.FTZ R161, R161, c[0x0][0x23c], -R166 ;  /* 0x00008f00a1a17a23 */ /* 0x000fe400000108a6 */
[--C-:B------:R-:W-:Y:S02]  /*133e0*/  FFMA.FTZ R160, R160, c[0x0][0x23c], -R163.reuse ;  /* 0x00008f00a0a07a23 */ /* 0x100fe400000108a3 */
[--C-:B------:R-:W-:Y:S01]  /*133f0*/  FFMA.FTZ R165, R170, c[0x0][0x23c], -R163.reuse ;  /* 0x00008f00aaa57a23 */ /* 0x100fe200000108a3 */
[----:B------:R-:W2:Y:S01]  /*13400*/  MUFU.EX2 R155, R155 ;  /* 0x0000009b009b7308 */ /* 0x000ea20000000800 */
[----:B-----5:R-:W-:Y:S01]  /*13410*/  F2FP.PACK_AB R118, R146, R151 ;  /* 0x000000979276723e */ /* 0x020fe200000000ff */
        /* <DEDUP_REMOVED lines=8> */
[----:B------:R-:W5:Y:S01]  /*134a0*/  MUFU.EX2 R148, R148 ;  /* 0x0000009400947308 */ /* 0x000f620000000800 */
[----:B--2---:R-:W-:Y:S01]  /*134b0*/  F2FP.PACK_AB R117, R155, R152 ;  /* 0x000000989b75723e */ /* 0x004fe200000000ff */
        /* <DEDUP_REMOVED lines=8> */
[----:B-----5:R-:W-:-:S02]  /*13540*/  F2FP.PACK_AB R119, R148, R157 ;  /* 0x0000009d9477723e */ /* 0x020fc400000000ff */
        /* <DEDUP_REMOVED lines=48> */
[C---:B---3--:R-:W-:Y:S07]  /*13850*/  HMMA.16816.F32 R120, R116.reuse, R4, RZ ;  /* 0x000000047478723c */ /* 0x048fee00000018ff */
[----:B--2---:R-:W-:Y:S01]  /*13860*/  F2FP.PACK_AB R4, R144, R149 ;  /* 0x000000959004723e */ /* 0x004fe200000000ff */
        /* <DEDUP_REMOVED lines=149> */
.L_x_3630:
        /* <DEDUP_REMOVED lines=64> */
.L_x_3627:
        /* <DEDUP_REMOVED lines=35> */
[C---:B--2---:R-:W-:Y:S03]  /*147f0*/  HMMA.16816.F32 R4, R32.reuse, R8, RZ ;  /* 0x000000082004723c */ /* 0x044fe600000018ff */
[----:B------:R-:W-:Y:S04]  /*14800*/  LDSM.16.M88.4 R160, [R194] ;  /* 0x00000000c2a0783b */ /* 0x000fe80000000200 */
[----:B------:R-:W2:Y:S01]  /*14810*/  LDSM.16.M88.4 R164, [R191+0x6000] ;  /* 0x00600000bfa4783b */ /* 0x000ea20000000200 */
[C---:B------:R-:W-:Y:S03]  /*14820*/  HMMA.16816.F32 R8, R32.reuse, R10, RZ ;  /* 0x0000000a2008723c */ /* 0x040fe600000018ff */
[----:B------:R-:W1:Y:S04]  /*14830*/  LDSM.16.M88.4 R168, [R191+0x6800] ;  /* 0x00680000bfa8783b */ /* 0x000e680000000200 */
[----:B------:R-:W-:Y:S01]  /*14840*/  LDSM.16.M88.4 R172, [R191+0x7800] ;  /* 0x00780000bfac783b */ /* 0x000fe20000000200 */
[C---:B---3--:R-:W-:Y:S08]  /*14850*/  HMMA.16816.F32 R12, R32.reuse, R16, RZ ;  /* 0x00000010200c723c */ /* 0x048ff000000018ff */
[C---:B------:R-:W-:Y:S08]  /*14860*/  HMMA.16816.F32 R16, R32.reuse, R18, RZ ;  /* 0x000000122010723c */ /* 0x040ff000000018ff */
[C---:B----4-:R-:W-:Y:S08]  /*14870*/  HMMA.16816.F32 R20, R32.reuse, R24, RZ ;  /* 0x000000182014723c */ /* 0x050ff000000018ff */
[C---:B------:R-:W-:Y:S08]  /*14880*/  HMMA.16816.F32 R24, R32.reuse, R26, RZ ;  /* 0x0000001a2018723c */ /* 0x040ff000000018ff */
[C---:B-----5:R-:W-:Y:S08]  /*14890*/  HMMA.16816.F32 R28, R32.reuse, R136, RZ ;  /* 0x00000088201c723c */ /* 0x060ff000000018ff */
[----:B------:R-:W-:Y:S01]  /*148a0*/  HMMA.16816.F32 R32, R32, R138, RZ ;  /* 0x0000008a2020723c */ /* 0x000fe200000018ff */
[----:B------:R-:W3:Y:S07]  /*148b0*/  LDSM.16.M88.4 R136, [R191+0x7000] ;  /* 0x00700000bf88783b */ /* 0x000eee0000000200 */
        /* <DEDUP_REMOVED lines=8> */
[----:B------:R-:W4:Y:S07]  /*14940*/  LDSM.16.M88.4 R152, [R184+0x800] ;  /* 0x00080000b898783b */ /* 0x000f2e0000000200 */
        /* <DEDUP_REMOVED lines=13> */
[C---:B------:R-:W-:Y:S08]  /*14a20*/  HMMA.16816.F32 R28, R160.reuse, R172, R28 ;  /* 0x000000aca01c723c */ /* 0x040ff0000000181c */
[----:B------:R-:W-:Y:S01]  /*14a30*/  HMMA.16816.F32 R32, R160, R174, R32 ;  /* 0x000000aea020723c */ /* 0x000fe20000001820 */
[----:B------:R-:W3:Y:S04]  /*14a40*/  LDSM.16.M88.4 R160, [R197+0x9000] ;  /* 0x00900000c5a0783b */ /* 0x000ee80000000200 */
[----:B------:R-:W2:Y:S03]  /*14a50*/  LDSM.16.M88.4 R172, [R197+0x9800] ;  /* 0x00980000c5ac783b */ /* 0x000ea60000000200 */
[C---:B-1----:R-:W-:Y:S08]  /*14a60*/  HMMA.16816.F32 R4, R144.reuse, R148, R4 ;  /* 0x000000949004723c */ /* 0x042ff00000001804 */
[C---:B------:R-:W-:Y:S01]  /*14a70*/  HMMA.16816.F32 R8, R144.reuse, R150, R8 ;  /* 0x000000969008723c */ /* 0x040fe20000001808 */
[----:B------:R-:W-:Y:S07]  /*14a80*/  LDSM.16.M88.4 R148, [R183] ;  /* 0x00000000b794783b */ /* 0x000fee0000000200 */
[C---:B----4-:R-:W-:Y:S08]  /*14a90*/  HMMA.16816.F32 R12, R144.reuse, R152, R12 ;  /* 0x00000098900c723c */ /* 0x050ff0000000180c */
[C---:B------:R-:W-:Y:S01]  /*14aa0*/  HMMA.16816.F32 R16, R144.reuse, R154, R16 ;  /* 0x0000009a9010723c */ /* 0x040fe20000001810 */
[----:B------:R-:W-:Y:S07]  /*14ab0*/  LDSM.16.M88.4 R152, [R182] ;  /* 0x00000000b698783b */ /* 0x000fee0000000200 */
[C---:B-----5:R-:W-:Y:S08]  /*14ac0*/  HMMA.16816.F32 R20, R144.reuse, R140, R20 ;  /* 0x0000008c9014723c */ /* 0x060ff00000001814 */
[C---:B------:R-:W-:Y:S01]  /*14ad0*/  HMMA.16816.F32 R24, R144.reuse, R142, R24 ;  /* 0x0000008e9018723c */ /* 0x040fe20000001818 */
[----:B------:R-:W1:Y:S07]  /*14ae0*/  LDSM.16.M88.4 R140, [R196+0x2000] ;  /* 0x00200000c48c783b */ /* 0x000e6e0000000200 */
[C---:B------:R-:W-:Y:S08]  /*14af0*/  HMMA.16816.F32 R28, R144.reuse, R156, R28 ;  /* 0x0000009c901c723c */ /* 0x040ff0000000181c */
[----:B------:R-:W-:Y:S01]  /*14b00*/  HMMA.16816.F32 R32, R144, R158, R32 ;  /* 0x0000009e9020723c */ /* 0x000fe20000001820 */
[----:B------:R-:W4:Y:S04]  /*14b10*/  LDSM.16.M88.4 R144, [R181] ;  /* 0x00000000b590783b */ /* 0x000f280000000200 */
[----:B------:R-:W5:Y:S03]  /*14b20*/  LDSM.16.M88.4 R156, [R180] ;  /* 0x00000000b49c783b */ /* 0x000f660000000200 */
        /* <DEDUP_REMOVED lines=22> */
[C---:B-----5:R-:W-:Y:S08]  /*14c90*/  HMMA.16816.F32 R28, R140.reuse, R156, R28 ;  /* 0x0000009c8c1c723c */ /* 0x060ff0000000181c */
[----:B------:R-:W-:Y:S01]  /*14ca0*/  HMMA.16816.F32 R32, R140, R158, R32 ;  /* 0x0000009e8c20723c */ /* 0x000fe20000001820 */
[----:B------:R-:W4:Y:S04]  /*14cb0*/  LDSM.16.M88.4 R140, [R184+0x3000] ;  /* 0x00300000b88c783b */ /* 0x000f280000000200 */
[----:B------:R-:W5:Y:S03]  /*14cc0*/  LDSM.16.M88.4 R156, [R184+0x3800] ;  /* 0x00380000b89c783b */ /* 0x000f660000000200 */
        /* <DEDUP_REMOVED lines=16> */
[C---:B------:R-:W-:Y:S08]  /*14dd0*/  HMMA.16816.F32 R12, R144.reuse, R152, R12 ;  /* 0x00000098900c723c */ /* 0x040ff0000000180c */
[C---:B------:R-:W-:Y:S01]  /*14de0*/  HMMA.16816.F32 R16, R144.reuse, R154, R16 ;  /* 0x0000009a9010723c */ /* 0x040fe20000001810 */
[----:B------:R-:W-:Y:S07]  /*14df0*/  LDSM.16.M88.4 R152, [R178] ;  /* 0x00000000b298783b */ /* 0x000fee0000000200 */
[C---:B----4-:R-:W-:Y:S08]  /*14e00*/  HMMA.16816.F32 R20, R144.reuse, R140, R20 ;  /* 0x0000008c9014723c */ /* 0x050ff00000001814 */
[C---:B------:R-:W-:Y:S01]  /*14e10*/  HMMA.16816.F32 R24, R144.reuse, R142, R24 ;  /* 0x0000008e9018723c */ /* 0x040fe20000001818 */
[----:B------:R-:W1:Y:S07]  /*14e20*/  LDSM.16.M88.4 R140, [R196+0x4000] ;  /* 0x00400000c48c783b */ /* 0x000e6e0000000200 */
[C---:B-----5:R-:W-:Y:S08]  /*14e30*/  HMMA.16816.F32 R28, R144.reuse, R156, R28 ;  /* 0x0000009c901c723c */ /* 0x060ff0000000181c */
        /* <DEDUP_REMOVED lines=37> */
[C---:B------:R-:W-:Y:S08]  /*15090*/  HMMA.16816.F32 R28, R160.reuse, R172, R28 ;  /* 0x000000aca01c723c */ /* 0x040ff0000000181c */
[----:B------:R-:W-:Y:S08]  /*150a0*/  HMMA.16816.F32 R32, R160, R174, R32 ;  /* 0x000000aea020723c */ /* 0x000ff00000001820 */
[C---:B-1----:R-:W-:Y:S08]  /*150b0*/  HMMA.16816.F32 R4, R144.reuse, R148, R4 ;  /* 0x000000949004723c */ /* 0x042ff00000001804 */
        /* <DEDUP_REMOVED lines=73> */
.L_x_3629:
[C---:B------:R-:W-:Y:S01]  /*15550*/  LEA R200, P0, R136.reuse, R200, 0x1 ;  /* 0x000000c888c87211 */ /* 0x040fe200078008ff */
[----:B------:R-:W-:Y:S02]  /*15560*/  USHF.L.U32 UR5, UR9, 0x5, URZ ;  /* 0x0000000509057899 */ /* 0x000fe4000800063f */
[----:B------:R-:W-:Y:S01]  /*15570*/  USHF.L.U64.HI UR9, UR9, UR10, UR4 ;  /* 0x0000000a09097299 */ /* 0x000fe20008010204 */
[----:B------:R-:W-:Y:S03]  /*15580*/  LEA.HI.X R199, R136, R199, R3, 0x1, P0 ;  /* 0x000000c788c77211 */ /* 0x000fe600000f0c03 */
[----:B------:R-:W-:Y:S02]  /*15590*/  IADD3 R136, P0, R200, UR5, RZ ;  /* 0x00000005c8887c10 */ /* 0x000fe4000ff1e0ff */
[----:B------:R-:W-:Y:S02]  /*155a0*/  IMAD.MOV.U32 R201, RZ, RZ, R199 ;  /* 0x000000ffffc97224 */ /* 0x000fe400078e00c7 */
[----:B------:R-:W-:Y:S02]  /*155b0*/  IADD3.X R137, R199, UR9, RZ, P0, !PT ;  /* 0x00000009c7897c10 */ /* 0x000fe400087fe4ff */
[----:B------:R-:W-:Y:S01]  /*155c0*/  IADD3 R134, P0, R136, UR5, RZ ;  /* 0x0000000588867c10 */ /* 0x000fe2000ff1e0ff */
[----:B------:R-:W-:Y:S01]  /*155d0*/  @!PT LDS RZ, [RZ] ;  /* 0x00000000fffff984 */ /* 0x000fe20000000800 */
[----:B------:R-:W-:Y:S01]  /*155e0*/  @!PT LDS RZ, [RZ] ;  /* 0x00000000fffff984 */ /* 0x000fe20000000800 */
[----:B------:R-:W-:Y:S01]  /*155f0*/  @!PT LDS RZ, [RZ] ;  /* 0x00000000fffff984 */ /* 0x000fe20000000800 */
[----:B------:R1:W-:Y:S03]  /*15600*/  LDGSTS.E.BYPASS.LTC128B.128 [R211+0x6000], [R200.64] ;  /* 0x06000000c8d37fae */ /* 0x0003e6000b901d46 */
[----:B------:R-:W-:Y:S01]  /*15610*/  IADD3.X R135, R137, UR9, RZ, P0, !PT ;  /* 0x0000000989877c10 */ /* 0x000fe200087fe4ff */
[----:B------:R1:W-:Y:S01]  /*15620*/  LDGSTS.E.BYPASS.LTC128B.128 [R211+0x8000], [R200.64+0x80] ;  /* 0x08000080c8d37fae */ /* 0x0003e2000b901d46 */
[----:B------:R-:W-:Y:S03]  /*15630*/  IADD3 R2, P0, R134, UR5, RZ ;  /* 0x0000000586027c10 */ /* 0x000fe6000ff1e0ff */
[----:B------:R1:W-:Y:S01]  /*15640*/  LDGSTS.E.BYPASS.LTC128B.128 [R211+0xa000], [R200.64+0x100] ;  /* 0x0a000100c8d37fae */ /* 0x0003e2000b901d46 */
[----:B------:R-:W-:Y:S03]  /*15650*/  IADD3.X R3, R135, UR9, RZ, P0, !PT ;  /* 0x0000000987037c10 */ /* 0x000fe600087fe4ff */
        /* <DEDUP_REMOVED lines=10> */
.L_x_3628:
        /* <DEDUP_REMOVED lines=410> */
.L_x_3626:
        /* <DEDUP_REMOVED lines=257> */
.L_x_3631:
[----:B------:R-:W2:Y:S04]  /*180b0*/  S2R R3, SR_CTAID.Z ;  /* 0x0000000000037919 */ /* 0x000ea80000002700 */
[----:B------:R-:W2:Y:S02]  /*180c0*/  S2R R0, SR_CTAID.Y ;  /* 0x0000000000007919 */ /* 0x000ea40000002600 */
[----:B--2---:R-:W-:-:S04]  /*180d0*/  IMAD R57, R0, c[0x0][0x1c0], R3 ;  /* 0x0000700000397a24 */ /* 0x004fc800078e0203 */
[----:B------:R-:W-:Y:S02]  /*180e0*/  IMAD R57, R57, c[0x0][0x214], RZ ;  /* 0x0000850039397a24 */ /* 0x000fe400078e02ff */
.L_x_3632:
[----:B------:R-:W-:Y:S01]  /*180f0*/  BAR.SYNC.DEFER_BLOCKING 0x0 ;  /* 0x0000000000007b1d */ /* 0x000fe20000010000 */
[----:B------:R-:W-:Y:S01]  /*18100*/  LOP3.LUT R61, R5, 0xffffffe0, RZ, 0xc0, !PT ;  /* 0xffffffe0053d7812 */ /* 0x000fe200078ec0ff */
[----:B------:R-:W-:Y:S01]  /*18110*/  IMAD.WIDE.U32 R62, R0, c[0x0][0x1e0], RZ ;  /* 0x00007800003e7a25 */ /* 0x000fe200078e00ff */
[----:B------:R-:W-:Y:S02]  /*18120*/  SHF.R.S32.HI R59, RZ, 0x1f, R6 ;  /* 0x0000001fff3b7819 */ /* 0x000fe40000011406 */
[----:B------:R-:W-:Y:S01]  /*18130*/  SHF.R.S32.HI R5, RZ, 0x1f, R0 ;  /* 0x0000001fff057819 */ /* 0x000fe20000011400 */
[----:B------:R-:W-:Y:S01]  /*18140*/  IMAD.IADD R61, R4, 0x1, -R61 ;  /* 0x00000001043d7824 */ /* 0x000fe200078e0a3d */
[----:B------:R-:W-:Y:S01]  /*18150*/  ISETP.NE.AND P0, PT, R205, -0x1, PT ;  /* 0xffffffffcd00780c */ /* 0x000fe20003f05270 */
[----:B------:R-:W-:Y:S01]  /*18160*/  BSSY B0, `(.L_x_3633) ;  /* 0x0000029000007945 */ /* 0x000fe20003800000 */
[----:B------:R-:W-:Y:S01]  /*18170*/  LEA.HI R59, R59, R6, RZ, 0x2 ;  /* 0x000000063b3b7211 */ /* 0x000fe200078f10ff */
[----:B------:R-:W-:Y:S01]  /*18180*/  IMAD R5, R5, c[0x0][0x1e0], RZ ;  /* 0x0000780005057a24 */ /* 0x000fe200078e02ff */
[----:B------:R-:W-:-:S02]  /*18190*/  LOP3.LUT P1, RZ, R61, 0x3, RZ, 0xc0, !PT ;  /* 0x000000033dff7812 */ /* 0x000fc4000782c0ff */
[----:B------:R-:W-:Y:S01]  /*181a0*/  SHF.R.S32.HI R58, RZ, 0x1f, R61 ;  /* 0x0000001fff3a7819 */ /* 0x000fe2000001143d */
[----:B------:R-:W-:Y:S01]  /*181b0*/  IMAD R5, R0, c[0x0][0x1e4], R5 ;  /* 0x0000790000057a24 */ /* 0x000fe200078e0205 */
[----:B------:R-:W-:Y:S02]  /*181c0*/  LOP3.LUT R59, R59, 0xffffffc, RZ, 0xc0, !PT ;  /* 0x0ffffffc3b3b7812 */ /* 0x000fe400078ec0ff */
        /* <DEDUP_REMOVED lines=34> */
.L_x_3634:
[----:B---34-:R-:W-:Y:S05]  /*183f0*/  BSYNC B0 ;  /* 0x0000000000007941 */ /* 0x018fea0003800000 */
.L_x_3633:
[----:B------:R-:W3:Y:S01]  /*18400*/  S2R R5, SR_CTAID.X ;  /* 0x0000000000057919 */ /* 0x000ee20000002500 */
[----:B------:R-:W-:Y:S01]  /*18410*/  LEA.HI R7, R7, R4, RZ, 0x3 ;  /* 0x0000000407077211 */ /* 0x000fe200078f18ff */
[----:B------:R-:W-:Y:S03]  /*18420*/  BSSY B0, `(.L_x_3635) ;  /* 0x000001e000007945 */ /* 0x000fe60003800000 */
[----:B------:R-:W-:-:S05]  /*18430*/  LOP3.LUT R7, R7, 0xfffffff8, RZ, 0xc0, !PT ;  /* 0xfffffff807077812 */ /* 0x000fca00078ec0ff */
[----:B------:R-:W-:-:S04]  /*18440*/  IMAD.IADD R4, R4, 0x1, -R7 ;  /* 0x0000000104047824 */ /* 0x000fc800078e0a07 */
[----:B------:R-:W-:Y:S01]  /*18450*/  IMAD.SHL.U32 R6, R4, 0x8, RZ ;  /* 0x0000000804067824 */ /* 0x000fe200078e00ff */
[----:B------:R-:W-:-:S04]  /*18460*/  SHF.R.S32.HI R4, RZ, 0x1f, R3 ;  /* 0x0000001fff047819 */ /* 0x000fc80000011403 */
[----:B------:R-:W-:Y:S01]  /*18470*/  SHF.R.S32.HI R7, RZ, 0x1f, R6 ;  /* 0x0000001fff077819 */ /* 0x000fe20000011406 */
[----:B------:R-:W-:Y:S01]  /*18480*/  IMAD R4, R4, c[0x0][0x1f0], RZ ;  /* 0x00007c0004047a24 */ /* 0x000fe200078e02ff */
[----:B---3--:R-:W-:-:S03]  /*18490*/  SHF.L.U32 R5, R5, 0x6, RZ ;  /* 0x0000000605057819 */ /* 0x008fc600000006ff */
[----:B------:R-:W-:Y:S01]  /*184a0*/  IMAD R4, R3, c[0x0][0x1f4], R4 ;  /* 0x00007d0003047a24 */ /* 0x000fe200078e0204 */
[----:B------:R-:W-:Y:S01]  /*184b0*/  SHF.R.S32.HI R2, RZ, 0x1f, R5 ;  /* 0x0000001fff027819 */ /* 0x000fe20000011405 */
[----:B------:R-:W-:-:S04]  /*184c0*/  IMAD.WIDE.U32 R6, R5, c[0x0][0x1e8], R6 ;  /* 0x00007a0005067a25 */ /* 0x000fc800078e0006 */
[----:B------:R-:W-:Y:S01]  /*184d0*/  IMAD R2, R2, c[0x0][0x1e8], RZ ;  /* 0x00007a0002027a24 */ /* 0x000fe200078e02ff */
[----:B------:R-:W-:-:S03]  /*184e0*/  IADD3 R6, P0, R0, R6, RZ ;  /* 0x0000000600067210 */ /* 0x000fc60007f1e0ff */
[C---:B------:R-:W-:Y:S01]  /*184f0*/  IMAD R2, R5.reuse, c[0x0][0x1ec], R2 ;  /* 0x00007b0005027a24 */ /* 0x040fe200078e0202 */
[----:B------:R-:W-:-:S04]  /*18500*/  IADD3 R5, -R5, R204, RZ ;  /* 0x000000cc05057210 */ /* 0x000fc80007ffe1ff */
[----:B------:R-:W-:Y:S02]  /*18510*/  IADD3.X R7, R205, R2, R7, P0, !PT ;  /* 0x00000002cd077210 */ /* 0x000fe400007fe407 */
[----:B------:R-:W-:-:S03]  /*18520*/  ISETP.GE.AND P0, PT, R206, R5, PT ;  /* 0x00000005ce00720c */ /* 0x000fc60003f06270 */
[----:B------:R-:W-:-:S04]  /*18530*/  IMAD.WIDE.U32 R6, R3, c[0x0][0x1f0], R6 ;  /* 0x00007c0003067a25 */ /* 0x000fc800078e0006 */
[----:B------:R-:W-:-:S06]  /*18540*/  IMAD.IADD R57, R4, 0x1, R7 ;  /* 0x0000000104397824 */ /* 0x000fcc00078e0207 */
        /* <DEDUP_REMOVED lines=9> */
[----:B------:R3:W-:Y:S04]  /*185e0*/  STG.E.128 [R2.64+0x80], R32 ;  /* 0x0000802002007986 */ /* 0x0007e8000c101d06 */
[----:B-1----:R3:W-:Y:S02]  /*185f0*/  STG.E.128 [R2.64+0x100], R16 ;  /* 0x0001001002007986 */ /* 0x0027e4000c101d06 */
.L_x_3636:
[----:B------:R-:W-:Y:S05]  /*18600*/  BSYNC B0 ;  /* 0x0000000000007941 */ /* 0x000fea0003800000 */
.L_x_3635:
[----:B------:R-:W-:Y:S01]  /*18610*/  IADD3 R0, R206, 0x10, RZ ;  /* 0x00000010ce007810 */ /* 0x000fe20007ffe0ff */
[----:B------:R-:W-:Y:S03]  /*18620*/  BSSY B0, `(.L_x_3637) ;  /* 0x0000010000007945 */ /* 0x000fe60003800000 */
[----:B------:R-:W-:-:S13]  /*18630*/  ISETP.GE.AND P0, PT, R0, R5, PT ;  /* 0x000000050000720c */ /* 0x000fda0003f06270 */
[----:B------:R-:W-:Y:S05]  /*18640*/  @P0 BRA `(.L_x_3638) ;  /* 0x000000d000000947 */ /* 0x000fea0003800000 */
[----:B---3--:R-:W-:Y:S01]  /*18650*/  IADD3 R3, P0, R206, 0x10, RZ ;  /* 0x00000010ce037810 */ /* 0x008fe20007f1e0ff */
        /* <DEDUP_REMOVED lines=10> */
[----:B------:R1:W-:Y:S04]  /*18700*/  STG.E.128 [R2.64+0x80], R28 ;  /* 0x0000801c02007986 */ /* 0x0003e8000c101d06 */
[----:B------:R1:W-:Y:S02]  /*18710*/  STG.E.128 [R2.64+0x100], R12 ;  /* 0x0001000c02007986 */ /* 0x0003e4000c101d06 */
.L_x_3638:
[----:B------:R-:W-:Y:S05]  /*18720*/  BSYNC B0 ;  /* 0x0000000000007941 */ /* 0x000fea0003800000 */
.L_x_3637:
[----:B------:R-:W-:Y:S01]  /*18730*/  IADD3 R0, R206, 0x20, RZ ;  /* 0x00000020ce007810 */ /* 0x000fe20007ffe0ff */
[----:B------:R-:W-:Y:S03]  /*18740*/  BSSY B0, `(.L_x_3639) ;  /* 0x0000010000007945 */ /* 0x000fe60003800000 */
[----:B------:R-:W-:-:S13]  /*18750*/  ISETP.GE.AND P0, PT, R0, R5, PT ;  /* 0x000000050000720c */ /* 0x000fda0003f06270 */
[----:B------:R-:W-:Y:S05]  /*18760*/  @P0 BRA `(.L_x_3640) ;  /* 0x000000d000000947 */ /* 0x000fea0003800000 */
[----:B-1-3--:R-:W-:Y:S01]  /*18770*/  IADD3 R3, P0, R206, 0x20, RZ ;  /* 0x00000020ce037810 */ /* 0x00afe20007f1e0ff */
        /* <DEDUP_REMOVED lines=12> */
.L_x_3640:
[----:B------:R-:W-:Y:S05]  /*18840*/  BSYNC B0 ;  /* 0x0000000000007941 */ /* 0x000fea0003800000 */
.L_x_3639:
[----:B------:R-:W-:-:S04]  /*18850*/  IADD3 R0, R206, 0x30, RZ ;  /* 0x00000030ce007810 */ /* 0x000fc80007ffe0ff */
[----:B------:R-:W-:-:S13]  /*18860*/  ISETP.GE.AND P0, PT, R0, R5, PT ;  /* 0x000000050000720c */ /* 0x000fda0003f06270 */
[----:B------:R-:W-:Y:S05]  /*18870*/  @P0 EXIT ;  /* 0x000000000000094d */ /* 0x000fea0003800000 */
[----:B------:R-:W-:Y:S01]  /*18880*/  IADD3 R0, P0, R206, 0x30, RZ ;  /* 0x00000030ce007810 */ /* 0x000fe20007f1e0ff */
[----:B------:R-:W-:Y:S01]  /*18890*/  IMAD.MOV.U32 R4, RZ, RZ, R6 ;  /* 0x000000ffff047224 */ /* 0x000fe200078e0006 */
[----:B------:R-:W-:-:S03]  /*188a0*/  MOV R5, R57 ;  /* 0x0000003900057202 */ /* 0x000fc60000000f00 */
[----:B-1-3--:R-:W-:Y:S02]  /*188b0*/  IMAD.X R3, RZ, RZ, R207, P0 ;  /* 0x000000ffff037224 */ /* 0x00afe400000e06cf */
        /* <DEDUP_REMOVED lines=10> */
.L_x_3641:
        /* <DEDUP_REMOVED lines=10> */
.L_x_7372:


//--------------------- .text._ZN5flash24flash_fwd_splitkv_kernelI23Flash_fwd_kernel_traitsILi192ELi64ELi64ELi4ELb0ELb0EN7cutlass6half_tE19Flash_kernel_traitsILi192ELi64ELi64ELi4ES3_EELb0ELb0ELb0ELb0ELb1ELb1ELb0ELb1EEEvNS_16Flash_fwd_paramsE --------------------------
	.section	.text._ZN5flash24flash_fwd_splitkv_kernelI23Flash_fwd_kernel_traitsILi192ELi64ELi64ELi4ELb0ELb0EN7cutlass6half_tE19Flash_kernel_traitsILi192ELi64ELi64ELi4ES3_EELb0ELb0ELb0ELb0ELb1ELb1ELb0ELb1EEEvNS_16Flash_fwd_paramsE,"ax",@progbits
	.sectioninfo	@"SHI_REGISTERS=239"
	.align	128
        .global         _ZN5flash24flash_fwd_splitkv_kernelI23Flash_fwd_kernel_traitsILi192ELi64ELi64ELi4ELb0ELb0EN7cutlass6half_tE19Flash_kernel_traitsILi192ELi64ELi64ELi4ES3_EELb0ELb0ELb0ELb0ELb1ELb1ELb0ELb1EEEvNS_16Flash_fwd_paramsE
        .type           _ZN5flash24flash_fwd_splitkv_kernelI23Flash_fwd_kernel_traitsILi192ELi64ELi64ELi4ELb0ELb0EN7cutlass6half_tE19Flash_kernel_traitsILi192ELi64ELi64ELi4ES3_EELb0ELb0ELb0ELb0ELb1ELb1ELb0ELb1EEEvNS_16Flash_fwd_paramsE,@function
        .size           _ZN5flash24flash_fwd_splitkv_kernelI23Flash_fwd_kernel_traitsILi192ELi64ELi64ELi4ELb0ELb0EN7cutlass6half_tE19Flash_kernel_traitsILi192ELi64ELi64ELi4ES3_EELb0ELb0ELb0ELb0ELb1ELb1ELb0ELb1EEEvNS_16Flash_fwd_paramsE,(.L_x_7373 - _ZN5flash24flash_fwd_splitkv_kernelI23Flash_fwd_kernel_traitsILi192ELi64ELi64ELi4ELb0ELb0EN7cutlass6half_tE19Flash_kernel_traitsILi192ELi64ELi64ELi4ES3_EELb0ELb0ELb0ELb0ELb1ELb1ELb0ELb1EEEvNS_16Flash_fwd_paramsE)
        .other          _ZN5flash24flash_fwd_splitkv_kernelI23Flash_fwd_kernel_traitsILi192ELi64ELi64ELi4ELb0ELb0EN7cutlass6half_tE19Flash_kernel_traitsILi192ELi64ELi64ELi4ES3_EELb0ELb0ELb0ELb0ELb1ELb1ELb0ELb1EEEvNS_16Flash_fwd_paramsE,@"STO_CUDA_ENTRY STV_DEFAULT"
_ZN5flash24flash_fwd_splitkv_kernelI23Flash_fwd_kernel_traitsILi192ELi64ELi64ELi4ELb0ELb0EN7cutlass6half_tE19Flash_kernel_traitsILi192ELi64ELi64ELi4ES3_EELb0ELb0ELb0ELb0ELb1ELb1ELb0ELb1EEEvNS_16Flash_fwd_paramsE:
.text._ZN5flash24flash_fwd_splitkv_kernelI23Flash_fwd_kernel_traitsILi192ELi64ELi64ELi4ELb0ELb0EN7cutlass6half_tE19Flash_kernel_traitsILi192ELi64ELi64ELi4ES3_EELb0ELb0ELb0ELb0ELb1ELb1ELb0ELb1EEEvNS_16Flash_fwd_paramsE:
        /* <DEDUP_REMOVED lines=37> */
.L_x_3642:
[----:B---34-:R-:W-:Y:S02]  /*0250*/  MOV R83, c[0x0][0x218] ;  /* 0x0000860000537a02 */ /* 0x018fe40000000f00 */
.L_x_3643:
        /* <DEDUP_REMOVED lines=69> */
.L_x_3646:
[----:B------:R-:W-:Y:S05]  /*06b0*/  BSYNC B0 ;  /* 0x0000000000007941 */ /* 0x000fea0003800000 */
.L_x_3645:
        /* <DEDUP_REMOVED lines=17> */
.L_x_3648:
[----:B------:R-:W-:Y:S05]  /*07d0*/  BSYNC B0 ;  /* 0x0000000000007941 */ /* 0x000fea0003800000 */
.L_x_3647:
        /* <DEDUP_REMOVED lines=17> */
.L_x_3650:
[----:B------:R-:W-:Y:S05]  /*08f0*/  BSYNC B0 ;  /* 0x0000000000007941 */ /* 0x000fea0003800000 */
.L_x_3649:
        /* <DEDUP_REMOVED lines=16> */
.L_x_3652:
[----:B------:R-:W-:Y:S05]  /*0a00*/  BSYNC B0 ;  /* 0x0000000000007941 */ /* 0x000fea0003800000 */
.L_x_3651:
        /* <DEDUP_REMOVED lines=19> */
.L_x_3644:
        /* <DEDUP_REMOVED lines=50> */
[----:B---3--:R-:W-:Y:S01]  /*0e60*/  IADD3 R2, RZ, -R9, RZ ;  /* 0x80000009ff027210 */ /* 0x008fe20007ffe0ff */
[----:B------:R-:W-:-:S04]  /*0e70*/  IMAD.MOV.U32 R8, RZ, RZ, RZ ;  /* 0x000000ffff087224 */ /* 0x000fc800078e00ff */
[----:B------:R-:W-:Y:S01]  /*0e80*/  IMAD R6, R2, R4, RZ ;  /* 0x0000000402067224 */ /* 0x000fe200078e02ff */
[----:B------:R-:W-:-:S03]  /*0e90*/  IABS R2, R136 ;  /* 0x0000008800027213 */ /* 0x000fc60000000000 */
[----:B------:R-:W-:Y:S01]  /*0ea0*/  IMAD.HI.U32 R9, R9, R6, R8 ;  /* 0x0000000609097227 */ /* 0x000fe200078e0008 */
[----:B------:R-:W-:-:S05]  /*0eb0*/  MOV R6, R2 ;  /* 0x0000000200067202 */ /* 0x000fca0000000f00 */
        /* <DEDUP_REMOVED lines=11> */
[----:B-1----:R-:W-:-:S03]  /*0f70*/  SHF.R.S32.HI R13, RZ, 0x1f, R11 ;  /* 0x0000001fff0d7819 */ /* 0x002fc6000001140b */
        /* <DEDUP_REMOVED lines=15> */
[----:B------:R-:W-:Y:S01]  /*1070*/  IMAD.WIDE.U32 R6, R11, c[0x0][0x198], R8 ;  /* 0x000066000b067a25 */ /* 0x000fe200078e0008 */
[----:B------:R-:W-:-:S03]  /*1080*/  IADD3 R21, R23, R21, RZ ;  /* 0x0000001517157210 */ /* 0x000fc60007ffe0ff */
[----:B------:R-:W-:Y:S01]  /*1090*/  IMAD.MOV.U32 R8, RZ, RZ, R6 ;  /* 0x000000ffff087224 */ /* 0x000fe200078e0006 */
[----:B------:R-:W-:Y:S01]  /*10a0*/  IADD3 R9, R7, R4, RZ ;  /* 0x0000000407097210 */ /* 0x000fe20007ffe0ff */
[----:B------:R-:W-:-:S04]  /*10b0*/  IMAD R7, R119, c[0x0][0x1b0], RZ ;  /* 0x00006c0077077a24 */ /* 0x000fc800078e02ff */
[----:B------:R-:W-:-:S04]  /*10c0*/  IMAD.WIDE.U32 R8, R2, c[0x0][0x1b0], R8 ;  /* 0x00006c0002087a25 */ /* 0x000fc800078e0008 */
[----:B------:R-:W-:Y:S01]  /*10d0*/  IMAD R7, R2, c[0x0][0x1b4], R7 ;  /* 0x00006d0002077a24 */ /* 0x000fe200078e0207 */
[----:B------:R-:W-:-:S03]  /*10e0*/  MOV R0, R8 ;  /* 0x0000000800007202 */ /* 0x000fc60000000f00 */
[----:B------:R-:W-:Y:S01]  /*10f0*/  IMAD.IADD R7, R9, 0x1, R7 ;  /* 0x0000000109077824 */ /* 0x000fe200078e0207 */
[----:B------:R-:W-:Y:S05]  /*1100*/  BRA `(.L_x_3654) ;  /* 0x0000042000007947 */ /* 0x000fea0003800000 */
.L_x_3653:
        /* <DEDUP_REMOVED lines=16> */
.L_x_3655:
[----:B------:R-:W-:Y:S01]  /*1210*/  IABS R8, c[0x0][0x1c8] ;  /* 0x0000720000087a13 */ /* 0x000fe20000000000 */
[----:B------:R-:W-:-:S03]  /*1220*/  @P4 IMAD.IADD R21, R4, 0x1, R21 ;  /* 0x0000000104154824 */ /* 0x000fc600078e0215 */
[----:B------:R-:W1:Y:S01]  /*1230*/  I2F.RP R12, R8 ;  /* 0x00000008000c7306 */ /* 0x000e620000209400 */
[----:B------:R-:W-:-:S04]  /*1240*/  @P4 IMAD.WIDE.U32 R22, R21, c[0x0][0x1a0], RZ ;  /* 0x0000680015164a25 */ /* 0x000fc800078e00ff */
[----:B------:R-:W-:-:S03]  /*1250*/  @P4 IMAD R21, R21, c[0x0][0x1a4], R23 ;  /* 0x0000690015154a24 */ /* 0x000fc600078e0217 */
        /* <DEDUP_REMOVED lines=22> */
[----:B------:R-:W-:Y:S01]  /*13c0*/  @P2 IADD3 R2, R2, 0x1, RZ ;  /* 0x0000000102022810 */ /* 0x000fe20007ffe0ff */
[----:B------:R-:W-:Y:S02]  /*13d0*/  IMAD.MOV.U32 R16, RZ, RZ, R6 ;  /* 0x000000ffff107224 */ /* 0x000fe400078e0006 */
[----:B------:R-:W-:Y:S01]  /*13e0*/  IMAD R0, R11, c[0x0][0x19c], R0 ;  /* 0x000067000b007a24 */ /* 0x000fe200078e0200 */
[----:B------:R-:W-:Y:S02]  /*13f0*/  @!P1 IADD3 R2, -R2, RZ, RZ ;  /* 0x000000ff02029210 */ /* 0x000fe40007ffe1ff */
[----:B------:R-:W-:Y:S02]  /*1400*/  @!P0 LOP3.LUT R2, RZ, c[0x0][0x1c8], RZ, 0x33, !PT ;  /* 0x00007200ff028a12 */ /* 0x000fe400078e33ff */
[----:B------:R-:W-:-:S02]  /*1410*/  IADD3 R17, R7, R0, RZ ;  /* 0x0000000007117210 */ /* 0x000fc40007ffe0ff */
[----:B------:R-:W-:-:S03]  /*1420*/  SHF.R.S32.HI R119, RZ, 0x1f, R2 ;  /* 0x0000001fff777819 */ /* 0x000fc60000011402 */
[----:B------:R-:W-:-:S04]  /*1430*/  IMAD.WIDE.U32 R16, R2, c[0x0][0x1b0], R16 ;  /* 0x00006c0002107a25 */ /* 0x000fc800078e0010 */
[----:B------:R-:W-:Y:S01]  /*1440*/  IMAD R7, R119, c[0x0][0x1b0], RZ ;  /* 0x00006c0077077a24 */ /* 0x000fe200078e02ff */
[----:B------:R-:W-:-:S03]  /*1450*/  MOV R0, R16 ;  /* 0x0000001000007202 */ /* 0x000fc60000000f00 */
        /* <DEDUP_REMOVED lines=13> */
.L_x_3654:
        /* <DEDUP_REMOVED lines=16> */
[----:B------:R-:W-:Y:S01]  /*1630*/  @!P0 IMAD.WIDE.U32 R18, R5, c[0x0][0x178], RZ ;  /* 0x00005e0005128a25 */ /* 0x000fe200078e00ff */
[----:B------:R-:W-:Y:S02]  /*1640*/  LEA.HI R80, R80, R83, RZ, 0x6 ;  /* 0x0000005350507211 */ /* 0x000fe400078f30ff */
[----:B------:R-:W-:Y:S01]  /*1650*/  SHF.L.U64.HI R53, R144, R109, c[0x0][0x19c] ;  /* 0x0000670090357619 */ /* 0x000fe2000001026d */
[----:B------:R-:W-:Y:S01]  /*1660*/  @P0 IMAD R9, R213, c[0x0][0x194], R17 ;  /* 0x00006500d5090a24 */ /* 0x000fe200078e0211 */
[----:B------:R-:W-:Y:S01]  /*1670*/  SHF.R.S32.HI R80, RZ, 0x6, R80 ;  /* 0x00000006ff507819 */ /* 0x000fe20000011450 */
[----:B------:R-:W-:Y:S01]  /*1680*/  @!P0 IMAD R8, R3, c[0x0][0x178], RZ ;  /* 0x00005e0003088a24 */ /* 0x000fe200078e02ff */
[----:B------:R-:W-:Y:S01]  /*1690*/  SHF.R.S32.HI R127, RZ, 0x1, R128 ;  /* 0x00000001ff7f7819 */ /* 0x000fe20000011480 */
[----:B------:R-:W-:Y:S01]  /*16a0*/  IMAD.IADD R56, R55, 0x1, -R56 ;  /* 0x0000000137387824 */ /* 0x000fe200078e0a38 */
[----:B------:R-:W-:Y:S01]  /*16b0*/  IMNMX R80, RZ, R80, !PT ;  /* 0x00000050ff507217 */ /* 0x000fe20007800200 */
[----:B------:R-:W-:-:S02]  /*16c0*/  IMAD.SHL.U32 R17, R214, 0x40, RZ ;  /* 0x00000040d6117824 */ /* 0x000fc400078e00ff */
[----:B------:R-:W-:Y:S01]  /*16d0*/  @P0 IMAD.MOV.U32 R4, RZ, RZ, R16 ;  /* 0x000000ffff040224 */ /* 0x000fe200078e0010 */
[----:B------:R-:W-:Y:S01]  /*16e0*/  ISETP.GT.AND P2, PT, R133, R80, PT ;  /* 0x000000508500720c */ /* 0x000fe20003f44270 */
[----:B------:R-:W-:Y:S01]  /*16f0*/  @!P0 IMAD.MOV.U32 R4, RZ, RZ, R18 ;  /* 0x000000ffff048224 */ /* 0x000fe200078e0012 */
[----:B------:R-:W-:Y:S01]  /*1700*/  LOP3.LUT R17, R17, 0x1c0, RZ, 0xc0, !PT ;  /* 0x000001c011117812 */ /* 0x000fe200078ec0ff */
[----:B------:R-:W-:Y:S02]  /*1710*/  @!P0 IMAD R8, R5, c[0x0][0x17c], R8 ;  /* 0x00005f0005088a24 */ /* 0x000fe400078e0208 */
[----:B------:R-:W-:Y:S01]  /*1720*/  IMAD.SHL.U32 R18, R56, 0x8, RZ ;  /* 0x0000000838127824 */ /* 0x000fe200078e00ff */
[----:B------:R-:W-:Y:S01]  /*1730*/  SHF.R.U32.HI R130, RZ, 0x3, R17 ;  /* 0x00000003ff827819 */ /* 0x000fe20000011611 */
[----:B------:R-:W-:Y:S01]  /*1740*/  IMAD.WIDE R14, R15, 0x40, R214 ;  /* 0x000000400f0e7825 */ /* 0x000fe200078e02d6 */
[----:B------:R-:W-:Y:S02]  /*1750*/  @!P0 IADD3 R9, R19, R8, RZ ;  /* 0x0000000813098210 */ /* 0x000fe40007ffe0ff */
[--C-:B------:R-:W-:Y:S01]  /*1760*/  LOP3.LUT R23, R17, 0x38, R18.reuse, 0xf8, !PT ;  /* 0x0000003811177812 */ /* 0x100fe200078ef812 */
[----:B------:R-:W-:Y:S01]  /*1770*/  IMAD R17, R119, c[0x0][0x1b8], RZ ;  /* 0x00006e0077117a24 */ /* 0x000fe200078e02ff */
[----:B------:R-:W-:Y:S01]  /*1780*/  SHF.R.S32.HI R19, RZ, 0x1f, R18 ;  /* 0x0000001fff137819 */ /* 0x000fe20000011412 */
[----:B------:R-:W-:Y:S01]  /*1790*/  IMAD.SHL.U32 R54, R144, 0x10, RZ ;  /* 0x0000001090367824 */ /* 0x000fe200078e00ff */
[----:B------:R-:W-:Y:S01]  /*17a0*/  IADD3 R16, P1, R18, R4, RZ ;  /* 0x0000000412107210 */ /* 0x000fe20007f3e0ff */
[----:B------:R-:W-:Y:S01]  /*17b0*/  IMAD R20, R2, c[0x0][0x1bc], R17 ;  /* 0x00006f0002147a24 */ /* 0x000fe200078e0211 */
[----:B------:R-:W-:Y:S01]  /*17c0*/  IADD3 R22, P0, R18, R22, RZ ;  /* 0x0000001612167210 */ /* 0x000fe20007f1e0ff */
[----:B------:R-:W-:Y:S01]  /*17d0*/  IMAD.SHL.U32 R126, R56, 0x4, RZ ;  /* 0x00000004387e7824 */ /* 0x000fe200078e00ff */
[----:B------:R-:W-:Y:S01]  /*17e0*/  LOP3.LUT R130, R23, R130, RZ, 0x3c, !PT ;  /* 0x0000008217827212 */ /* 0x000fe200078e3cff */
[C---:B------:R-:W-:Y:S01]  /*17f0*/  IMAD.X R17, R19.reuse, 0x1, R9, P1 ;  /* 0x0000000113117824 */ /* 0x040fe200008e0609 */
[----:B------:R-:W-:Y:S01]  /*1800*/  IADD3.X R23, R19, R21, RZ, P0, !PT ;  /* 0x0000001513177210 */ /* 0x000fe200007fe4ff */
[----:B------:R-:W-:Y:S01]  /*1810*/  IMAD R9, R15, c[0x0][0x190], RZ ;  /* 0x000064000f097a24 */ /* 0x000fe200078e02ff */
[----:B------:R-:W-:-:S02]  /*1820*/  IADD3 R11, P0, R214, R11, RZ ;  /* 0x0000000bd60b7210 */ /* 0x000fc40007f1e0ff */
[----:B------:R-:W-:Y:S01]  /*1830*/  IADD3 R134, P1, R18, R0, RZ ;  /* 0x0000000012867210 */ /* 0x000fe20007f3e0ff */
[----:B------:R-:W-:Y:S01]  /*1840*/  IMAD R9, R14, c[0x0][0x194], R9 ;  /* 0x000065000e097a24 */ /* 0x000fe200078e0209 */
[----:B------:R-:W-:Y:S01]  /*1850*/  IADD3.X R4, R215, R13, RZ, P0, !PT ;  /* 0x0000000dd7047210 */ /* 0x000fe200007fe4ff */
[----:B------:R-:W-:Y:S01]  /*1860*/  IMAD.WIDE.U32 R22, R2, c[0x0][0x1b8], R22 ;  /* 0x00006e0002167a25 */ /* 0x000fe200078e0016 */
[----:B------:R-:W-:Y:S02]  /*1870*/  LOP3.LUT R8, R59, 0xfffffff0, RZ, 0xc0, !PT ;  /* 0xfffffff03b087812 */ /* 0x000fe400078ec0ff */
[----:B------:R-:W-:Y:S01]  /*1880*/  LEA.HI R13, R6, R55, RZ, 0x6 ;  /* 0x00000037060d7211 */ /* 0x000fe200078f30ff */
[----:B------:R-:W-:Y:S01]  /*1890*/  IMAD.WIDE.U32 R14, R14, c[0x0][0x190], R16 ;  /* 0x000064000e0e7a25 */ /* 0x000fe200078e0010 */
[----:B------:R-:W-:Y:S02]  /*18a0*/  SHF.R.S32.HI R6, RZ, 0x1f, R136 ;  /* 0x0000001fff067819 */ /* 0x000fe40000011488 */
[----:B------:R-:W-:Y:S01]  /*18b0*/  MOV R0, c[0x0][0x1a0] ;  /* 0x0000680000007a02 */ /* 0x000fe20000000f00 */
[----:B------:R-:W-:Y:S01]  /*18c0*/  IMAD.IADD R21, R23, 0x1, R20 ;  /* 0x0000000117157824 */ /* 0x000fe200078e0214 */
[----:B------:R-:W-:Y:S01]  /*18d0*/  SHF.L.U32 R13, R13, 0x3, RZ ;  /* 0x000000030d0d7819 */ /* 0x000fe200000006ff */
[----:B------:R-:W-:Y:S01]  /*18e0*/  IMAD.IADD R15, R15, 0x1, R9 ;  /* 0x000000010f0f7824 */ /* 0x000fe200078e0209 */
[----:B------:R-:W-:Y:S01]  /*18f0*/  SHF.L.U64.HI R124, R0, R109, c[0x0][0x1a4] ;  /* 0x00006900007c7619 */ /* 0x000fe2000001026d */
[----:B------:R-:W-:Y:S01]  /*1900*/  IMAD.MOV.U32 R20, RZ, RZ, R22 ;  /* 0x000000ffff147224 */ /* 0x000fe200078e0016 */
[----:B------:R-:W-:Y:S01]  /*1910*/  LOP3.LUT R130, R130, 0xfffffe00, R13, 0xf8, !PT ;  /* 0xfffffe0082827812 */ /* 0x000fe200078ef80d */
[----:B------:R-:W-:-:S02]  /*1920*/  IMAD R4, R4, c[0x0][0x1a0], RZ ;  /* 0x0000680004047a24 */ /* 0x000fc400078e02ff */
[----:B------:R-:W-:Y:S02]  /*1930*/  IMAD R9, R215, c[0x0][0x198], RZ ;  /* 0x00006600d7097a24 */ /* 0x000fe400078e02ff */
        /* <DEDUP_REMOVED lines=19> */
[----:B------:R-:W-:Y:S01]  /*1a70*/  IMAD.IADD R139, R137, 0x1, R139 ;  /* 0x00000001898b7824 */ /* 0x000fe200078e028b */
[----:B------:R-:W-:Y:S02]  /*1a80*/  IADD3.X R85, R85, c[0x0][0x16c], RZ, P1, !PT ;  /* 0x00005b0055557a10 */ /* 0x000fe40000ffe4ff */
[----:B------:R-:W-:Y:S01]  /*1a90*/  IADD3.X R87, R87, c[0x0][0x174], RZ, P0, !PT ;  /* 0x00005d0057577a10 */ /* 0x000fe200007fe4ff */
[----:B------:R-:W-:Y:S01]  /*1aa0*/  IMAD.IADD R129, R8, 0x1, -R129 ;  /* 0x0000000108817824 */ /* 0x000fe200078e0a81 */
[----:B------:R-:W-:Y:S01]  /*1ab0*/  MOV R208, R84 ;  /* 0x0000005400d07202 */ /* 0x000fe20000000f00 */
[----:B------:R-:W-:Y:S01]  /*1ac0*/  IMAD.MOV.U32 R207, RZ, RZ, R85 ;  /* 0x000000ffffcf7224 */ /* 0x000fe200078e0055 */
[----:B------:R-:W-:Y:S01]  /*1ad0*/  MOV R210, R86 ;  /* 0x0000005600d27202 */ /* 0x000fe20000000f00 */
[----:B------:R-:W-:Y:S02]  /*1ae0*/  IMAD.MOV.U32 R211, RZ, RZ, R87 ;  /* 0x000000ffffd37224 */ /* 0x000fe400078e0057 */
        /* <DEDUP_REMOVED lines=80> */
[C---:B------:R-:W-:Y:S01]  /*1ff0*/  IADD3 R76, R81.reuse, 0x40, RZ ;  /* 0x00000040514c7810 */ /* 0x040fe20007ffe0ff */
[----:B------:R-:W-:Y:S01]  /*2000*/  IMAD.X R97, R88, 0x1, R88, P5 ;  /* 0x0000000158617824 */ /* 0x000fe200028e0658 */
[----:B------:R-:W-:Y:S01]  /*2010*/  IADD3 R72, R81, 0x80, RZ ;  /* 0x0000008051487810 */ /* 0x000fe20007ffe0ff */
[----:B------:R-:W-:Y:S01]  /*2020*/  IMAD.X R108, R53, 0x1, R100, P0 ;  /* 0x00000001356c7824 */ /* 0x000fe200000e0664 */
        /* <DEDUP_REMOVED lines=23> */
[C---:B------:R-:W-:Y:S01]  /*21a0*/  IMAD.IADD R66, R81.reuse, 0x1, R70 ;  /* 0x0000000151427824 */ /* 0x040fe200078e0246 */
[----:B------:R-:W-:Y:S01]  /*21b0*/  SHF.L.U64.HI R111, R112, 0x1, R111 ;  /* 0x00000001706f7819 */ /* 0x000fe2000001026f */
[----:B------:R-:W-:Y:S01]  /*21c0*/  IMAD.IADD R64, R81, 0x1, R68 ;  /* 0x0000000151407824 */ /* 0x000fe200078e0244 */
[----:B------:R-:W-:Y:S01]  /*21d0*/  SHF.L.U64.HI R109, R110, 0x1, R109 ;  /* 0x000000016e6d7819 */ /* 0x000fe2000001026d */
[----:B------:R-:W-:Y:S01]  /*21e0*/  IMAD.X R97, RZ, RZ, R97, P2 ;  /* 0x000000ffff617224 */ /* 0x000fe200010e0661 */
[----:B------:R-:W-:Y:S01]  /*21f0*/  IADD3 R122, P2, R122, c[0x0][0x2a8], RZ ;  /* 0x0000aa007a7a7a10 */ /* 0x000fe20007f5e0ff */
[--C-:B------:R-:W-:Y:S01]  /*2200*/  IMAD.X R101, R93, 0x1, R88.reuse, P0 ;  /* 0x000000015d657824 */ /* 0x100fe200000e0658 */
        /* <DEDUP_REMOVED lines=26> */
.L_x_3702:
[----:B------:R-:W-:Y:S01]  /*23b0*/  IMAD.SHL.U32 R17, R13, 0x40, RZ ;  /* 0x000000400d117824 */ /* 0x000fe200078e00ff */
[----:B------:R-:W-:Y:S04]  /*23c0*/  ISETP.NE.AND P6, PT, RZ, UR4, PT ;  /* 0x00000004ff007c0c */ /* 0x000fe8000bfc5270 */
[----:B------:R-:W-:Y:S05]  /*23d0*/  IADD3 R16, R17, -0x40, RZ ;  /* 0xffffffc011107810 */ /* 0x000fea0007ffe0ff */
[--C-:B----4-:R-:W-:Y:S02]  /*23e0*/  IMAD.IADD R23, R57, 0x1, -R16.reuse ;  /* 0x0000000139177824 */ /* 0x110fe400078e0a10 */
[----:B------:R-:W-:Y:S03]  /*23f0*/  IMAD.IADD R3, R83, 0x1, -R16 ;  /* 0x0000000153037824 */ /* 0x000fe600078e0a10 */
[-C--:B------:R-:W-:Y:S02]  /*2400*/  ISETP.GE.AND P1, PT, R214, R23.reuse, PT ;  /* 0x00000017d600720c */ /* 0x080fe40003f26270 */
[----:B------:R-:W-:Y:S02]  /*2410*/  ISETP.GE.AND P5, PT, R62, R23, PT ;  /* 0x000000173e00720c */ /* 0x000fe40003fa6270 */
[-C--:B------:R-:W-:Y:S02]  /*2420*/  ISETP.GE.AND P1, PT, R214, R3.reuse, !P1 ;  /* 0x00000003d600720c */ /* 0x080fe40004f26270 */
[----:B------:R-:W-:Y:S02]  /*2430*/  ISETP.GE.AND P5, PT, R62, R3, !P5 ;  /* 0x000000033e00720c */ /* 0x000fe40006fa6270 */
[CC--:B------:R-:W-:Y:S02]  /*2440*/  ISETP.GE.AND P4, PT, R61.reuse, R23.reuse, PT ;  /* 0x000000173d00720c */ /* 0x0c0fe40003f86270 */
[C---:B------:R-:W-:Y:S02]  /*2450*/  ISETP.GE.AND P2, PT, R60.reuse, R23, PT ;  /* 0x000000173c00720c */ /* 0x040fe40003f46270 */
[-C--:B------:R-:W-:Y:S02]  /*2460*/  ISETP.GE.AND P4, PT, R61, R3.reuse, !P4 ;  /* 0x000000033d00720c */ /* 0x080fe40006786270 */
[----:B------:R-:W-:Y:S03]  /*2470*/  ISETP.GE.AND P2, PT, R60, R3, !P2 ;  /* 0x000000033c00720c */ /* 0x000fe60005746270 */
[----:B------:R-:W2:Y:S02]  /*2480*/  @P1 LDG.E.128 R24, [R116.64] ;  /* 0x0000000674181981 */ /* 0x000ea4000c1e1d00 */
        /* <DEDUP_REMOVED lines=10> */
[----:B------:R-:W-:Y:S04]  /*2530*/  @P2 IADD3 R22, P0, R86, UR12, RZ ;  /* 0x0000000c56162c10 */ /* 0x000fe8000ff1e0ff */
[----:B------:R-:W-:Y:S01]  /*2540*/  @P2 IADD3.X R23, R87, UR11, RZ, P0, !PT ;  /* 0x0000000b57172c10 */ /* 0x000fe200087fe4ff */
[----:B--2---:R-:W-:Y:S04]  /*2550*/  @P1 STG.E.128 [R86.64], R24 ;  /* 0x0000001856001986 */ /* 0x004fe8000c101d06 */
[----:B------:R-:W2:Y:S04]  /*2560*/  @P1 LDG.E.128 R4, [R116.64+0x80] ;  /* 0x0000800674041981 */ /* 0x000ea8000c1e1d00 */
[----:B--2---:R1:W-:Y:S04]  /*2570*/  @P1 STG.E.128 [R86.64+0x80], R4 ;  /* 0x0000800456001986 */ /* 0x0043e8000c101d06 */
[----:B------:R2:W3:Y:S02]  /*2580*/  @P1 LDG.E.128 R8, [R116.64+0x100] ;  /* 0x0001000674081981 */ /* 0x0004e4000c1e1d00 */
[C---:B--2---:R-:W-:Y:S04]  /*2590*/  LEA R116, P0, R82.reuse, R116, 0x1 ;  /* 0x0000007452747211 */ /* 0x044fe800078008ff */
[----:B------:R-:W-:Y:S01]  /*25a0*/  LEA.HI.X.SX32 R117, R82, R117, 0x1, P0 ;  /* 0x0000007552757211 */ /* 0x000fe200000f0eff */
[----:B---3--:R2:W-:Y:S04]  /*25b0*/  @P1 STG.E.128 [R86.64+0x100], R8 ;  /* 0x0001000856001986 */ /* 0x0085e8000c101d06 */
[----:B------:R-:W3:Y:S04]  /*25c0*/  @P5 LDG.E.128 R28, [R32.64] ;  /* 0x00000006201c5981 */ /* 0x000ee8000c1e1d00 */
[----:B---3--:R-:W-:Y:S04]  /*25d0*/  @P5 STG.E.128 [R34.64], R28 ;  /* 0x0000001c22005986 */ /* 0x008fe8000c101d06 */
[----:B-1----:R-:W3:Y:S04]  /*25e0*/  @P5 LDG.E.128 R4, [R32.64+0x80] ;  /* 0x0000800620045981 */ /* 0x002ee8000c1e1d00 */
[----:B---3--:R1:W-:Y:S04]  /*25f0*/  @P5 STG.E.128 [R34.64+0x80], R4 ;  /* 0x0000800422005986 */ /* 0x0083e8000c101d06 */
[----:B------:R-:W3:Y:S04]  /*2600*/  @P5 LDG.E.128 R24, [R32.64+0x100] ;  /* 0x0001000620185981 */ /* 0x000ee8000c1e1d00 */
[----:B---3--:R3:W-:Y:S04]  /*2610*/  @P5 STG.E.128 [R34.64+0x100], R24 ;  /* 0x0001001822005986 */ /* 0x0087e8000c101d06 */
        /* <DEDUP_REMOVED lines=20> */
[----:B------:R-:W-:Y:S11]  /*2760*/  ISETP.GE.AND P1, PT, R15, UR4, PT ;  /* 0x000000040f007c0c */ /* 0x000ff6000bf26270 */
        /* <DEDUP_REMOVED lines=144> */
.L_x_3660:
[----:B------:R-:W-:Y:S05]  /*3070*/  BSYNC B0 ;  /* 0x0000000000007941 */ /* 0x000fea0003800000 */
.L_x_3659:
[----:B------:R-:W-:Y:S01]  /*3080*/  BSSY B0, `(.L_x_3661) ;  /* 0x000009f000007945 */ /* 0x000fe20003800000 */
[----:B------:R-:W-:-:S05]  /*3090*/  @!P5 BRA `(.L_x_3662) ;  /* 0x000009d00000d947 */ /* 0x000fca0003800000 */
[----:B------:R-:W-:Y:S02]  /*30a0*/  LEA R48, P1, R89, R118, 0x1 ;  /* 0x0000007659307211 */ /* 0x000fe400078208ff */
        /* <DEDUP_REMOVED lines=156> */
.L_x_3662:
[----:B------:R-:W-:Y:S05]  /*3a70*/  BSYNC B0 ;  /* 0x0000000000007941 */ /* 0x000fea0003800000 */
.L_x_3661:
[----:B------:R-:W-:Y:S01]  /*3a80*/  BSSY B0, `(.L_x_3663) ;  /* 0x00000a7000007945 */ /* 0x000fe20003800000 */
[----:B------:R-:W-:-:S05]  /*3a90*/  @!P4 BRA `(.L_x_3664) ;  /* 0x00000a500000c947 */ /* 0x000fca0003800000 */
[C---:B------:R-:W-:Y:S02]  /*3aa0*/  LEA R50, P1, R91.reuse, R118, 0x1 ;  /* 0x000000765b327211 */ /* 0x040fe400078208ff */
        /* <DEDUP_REMOVED lines=164> */
.L_x_3664:
[----:B------:R-:W-:Y:S05]  /*44f0*/  BSYNC B0 ;  /* 0x0000000000007941 */ /* 0x000fea0003800000 */
.L_x_3663:
[----:B------:R-:W-:Y:S01]  /*4500*/  BSSY B0, `(.L_x_3665) ;  /* 0x00000aa000007945 */ /* 0x000fe20003800000 */
[----:B------:R-:W-:-:S05]  /*4510*/  @!P2 BRA `(.L_x_3666) ;  /* 0x00000a800000a947 */ /* 0x000fca0003800000 */
[----:B-1----:R-:W-:Y:S02]  /*4520*/  MOV R47, 0x60 ;  /* 0x00000060002f7802 */ /* 0x002fe40000000f00 */
[----:B------:R-:W-:Y:S02]  /*4530*/  ISETP.GE.AND P0, PT, R18, UR4, PT ;  /* 0x0000000412007c0c */ /* 0x000fe4000bf06270 */
[C---:B------:R-:W-:Y:S01]  /*4540*/  SHF.L.U32 R51, R74.reuse, 0x1, RZ ;  /* 0x000000014a337819 */ /* 0x040fe200000006ff */
[C---:B------:R-:W-:Y:S01]  /*4550*/  IMAD.WIDE.U32 R146, R47.reuse, c[0x0][0x288], R118 ;  /* 0x0000a2002f927a25 */ /* 0x040fe200078e0076 */
        /* <DEDUP_REMOVED lines=8> */
[C---:B------:R-:W-:Y:S02]  /*45e0*/  LEA R148, P2, R102.reuse, R118, 0x1 ;  /* 0x0000007666947211 */ /* 0x040fe400078408ff */
[----:B------:R-:W-:Y:S02]  /*45f0*/  ISETP.GE.AND P1, PT, R15, UR4, PT ;  /* 0x000000040f007c0c */ /* 0x000fe4000bf26270 */
[----:B------:R-:W-:Y:S01]  /*4600*/  LEA.HI.X R149, R102, R119, R101, 0x1, P2 ;  /* 0x0000007766957211 */ /* 0x000fe200010f0c65 */
[----:B------:R1:W3:Y:S08]  /*4610*/  LDG.E.128 R24, [R146.64] ;  /* 0x0000000692187981 */ /* 0x0002f0000c1e1d00 */
        /* <DEDUP_REMOVED lines=56> */
[----:B------:R-:W-:Y:S01]  /*49a0*/  LEA.HI.X R147, R103, R85, R104, 0x1, P4 ;  /* 0x0000005567937211 */ /* 0x000fe200020f0c68 */
[----:B--2---:R-:W-:Y:S01]  /*49b0*/  @!P1 IMAD.MOV.U32 R34, RZ, RZ, R28 ;  /* 0x000000ffff229224 */ /* 0x004fe200078e001c */
[----:B------:R-:W-:Y:S02]  /*49c0*/  @!P1 MOV R25, R29 ;  /* 0x0000001d00199202 */ /* 0x000fe40000000f00 */
[----:B------:R-:W-:Y:S02]  /*49d0*/  @!P1 MOV R27, R30 ;  /* 0x0000001e001b9202 */ /* 0x000fe40000000f00 */
        /* <DEDUP_REMOVED lines=26> */
[-C--:B------:R-:W-:Y:S01]  /*4b80*/  @!P1 FMUL.FTZ R49, R37, R23.reuse ;  /* 0x0000001725319220 */ /* 0x080fe20000410000 */
[----:B------:R-:W-:Y:S01]  /*4b90*/  @!P1 MOV R28, R46 ;  /* 0x0000002e001c9202 */ /* 0x000fe20000000f00 */
[C---:B------:R-:W-:Y:S02]  /*4ba0*/  @!P1 FMUL.FTZ R8, R24.reuse, R23 ;  /* 0x0000001718089220 */ /* 0x040fe40000410000 */
[----:B------:R-:W-:Y:S02]  /*4bb0*/  @!P1 FFMA.FTZ R48, R25, R40, -R48 ;  /* 0x0000002819309223 */ /* 0x000fe40000010830 */
[-C--:B------:R-:W-:Y:S02]  /*4bc0*/  @!P1 FFMA.FTZ R49, R24, R41.reuse, -R49 ;  /* 0x0000002918319223 */ /* 0x080fe40000010831 */
[----:B------:R-:W-:Y:S02]  /*4bd0*/  @!P1 FFMA.FTZ R6, R39, R38, R6 ;  /* 0x0000002627069223 */ /* 0x000fe40000010006 */
[----:B------:R-:W-:Y:S02]  /*4be0*/  @!P1 FFMA.FTZ R7, R36, R40, R7 ;  /* 0x0000002824079223 */ /* 0x000fe40000010007 */
[----:B------:R-:W-:Y:S02]  /*4bf0*/  @!P1 FFMA.FTZ R47, R35, R38, -R47 ;  /* 0x00000026232f9223 */ /* 0x000fe4000001082f */
[----:B------:R-:W-:Y:S01]  /*4c00*/  @!P1 FFMA.FTZ R8, R37, R41, R8 ;  /* 0x0000002925089223 */ /* 0x000fe20000010008 */
[----:B------:R-:W-:Y:S02]  /*4c10*/  @!P1 F2FP.PACK_AB R48, R7, R48 ;  /* 0x000000300730923e */ /* 0x000fe400000000ff */
[----:B------:R-:W-:Y:S02]  /*4c20*/  @!P1 F2FP.PACK_AB R47, R6, R47 ;  /* 0x0000002f062f923e */ /* 0x000fe400000000ff */
[----:B------:R-:W-:Y:S02]  /*4c30*/  @!P1 F2FP.PACK_AB R49, R8, R49 ;  /* 0x000000310831923e */ /* 0x000fe400000000ff */
[----:B------:R-:W-:Y:S02]  /*4c40*/  @!P1 MOV R29, R47 ;  /* 0x0000002f001d9202 */ /* 0x000fe40000000f00 */
[----:B------:R-:W-:Y:S02]  /*4c50*/  @!P1 MOV R30, R48 ;  /* 0x00000030001e9202 */ /* 0x000fe40000000f00 */
[----:B------:R-:W-:Y:S05]  /*4c60*/  @!P1 MOV R31, R49 ;  /* 0x00000031001f9202 */ /* 0x000fea0000000f00 */
[----:B------:R1:W-:Y:S08]  /*4c70*/  STG.E.128 [R146.64], R28 ;  /* 0x0000001c92007986 */ /* 0x0003f0000c101d06 */
[----:B------:R2:W3:Y:S08]  /*4c80*/  LDG.E.128 R24, [R50.64] ;  /* 0x0000000632187981 */ /* 0x0004f0000c1e1d00 */
[----:B------:R-:W4:Y:S06]  /*4c90*/  @!P0 LDG.E.64 R22, [R32.64+0x80] ;  /* 0x0000800620168981 */ /* 0x000f2c000c1e1b00 */
[----:B------:R-:W5:Y:S01]  /*4ca0*/  @!P0 LDG.E.64 R42, [R42.64+0x80] ;  /* 0x000080062a2a8981 */ /* 0x000f62000c1e1b00 */
[C---:B--2---:R-:W-:Y:S04]  /*4cb0*/  LEA R50, P1, R107.reuse, R84, 0x1 ;  /* 0x000000546b327211 */ /* 0x044fe800078208ff */
[----:B------:R-:W-:Y:S01]  /*4cc0*/  LEA.HI.X R51, R107, R85, R108, 0x1, P1 ;  /* 0x000000556b337211 */ /* 0x000fe200008f0c6c */
[----:B---3--:R-:W-:Y:S01]  /*4cd0*/  @!P0 IMAD.MOV.U32 R34, RZ, RZ, R24 ;  /* 0x000000ffff228224 */ /* 0x008fe200078e0018 */
[----:B-1----:R-:W-:Y:S02]  /*4ce0*/  @!P0 MOV R30, R25 ;  /* 0x00000019001e8202 */ /* 0x002fe40000000f00 */
[----:B------:R-:W-:Y:S02]  /*4cf0*/  @!P0 MOV R31, R26 ;  /* 0x0000001a001f8202 */ /* 0x000fe40000000f00 */
        /* <DEDUP_REMOVED lines=42> */
.L_x_3666:
[----:B------:R-:W-:Y:S05]  /*4fa0*/  BSYNC B0 ;  /* 0x0000000000007941 */ /* 0x000fea0003800000 */
.L_x_3665:
        /* <DEDUP_REMOVED lines=8> */
.L_x_3658:
        /* <DEDUP_REMOVED lines=91> */
.L_x_3671:
[----:B------:R-:W-:Y:S05]  /*55e0*/  BSYNC B0 ;  /* 0x0000000000007941 */ /* 0x000fea0003800000 */
.L_x_3670:
[----:B-----5:R2:W-:Y:S01]  /*55f0*/  STG.E.128 [R84.64], R48 ;  /* 0x0000003054007986 */ /* 0x0205e2000c101d06 */
[----:B------:R-:W-:Y:S01]  /*5600*/  ISETP.GE.AND P0, PT, R15, UR4, PT ;  /* 0x000000040f007c0c */ /* 0x000fe2000bf06270 */
[----:B------:R-:W-:Y:S01]  /*5610*/  BSSY B0, `(.L_x_3672) ;  /* 0x0000059000007945 */ /* 0x000fe20003800000 */
[----:B------:R-:W-:Y:S05]  /*5620*/  IADD3 R150, P1, R118, 0x80, RZ ;  /* 0x0000008076967810 */ /* 0x000fea0007f3e0ff */
        /* <DEDUP_REMOVED lines=18> */
[C---:B------:R-:W-:Y:S02]  /*5750*/  LEA R22, P1, R132.reuse, R150, 0x1 ;  /* 0x0000009684167211 */ /* 0x040fe400078208ff */
[----:B------:R-:W-:Y:S02]  /*5760*/  LEA.HI.X.SX32 R41, R149, R123, 0x1, P0 ;  /* 0x0000007b95297211 */ /* 0x000fe400000f0eff */
[C---:B------:R-:W-:Y:S02]  /*5770*/  LEA R148, P0, R147.reuse, R120, 0x1 ;  /* 0x0000007893947211 */ /* 0x040fe400078008ff */
[----:B------:R-:W-:Y:S02]  /*5780*/  LEA.HI.X.SX32 R23, R132, R151, 0x1, P1 ;  /* 0x0000009784177211 */ /* 0x000fe400008f0eff */
[----:B------:R-:W-:Y:S01]  /*5790*/  LEA.HI.X.SX32 R149, R147, R121, 0x1, P0 ;  /* 0x0000007993957211 */ /* 0x000fe200000f0eff */
[----:B------:R-:W3:Y:S08]  /*57a0*/  LDG.E.128 R40, [R40.64+0x80] ;  /* 0x0000800628287981 */ /* 0x000ef0000c1e1d00 */
        /* <DEDUP_REMOVED lines=63> */
.L_x_3673:
[----:B------:R-:W-:Y:S05]  /*5ba0*/  BSYNC B0 ;  /* 0x0000000000007941 */ /* 0x000fea0003800000 */
.L_x_3672:
        /* <DEDUP_REMOVED lines=27> */
[----:B------:R-:W4:Y:S08]  /*5d60*/  LDG.E.128 R40, [R40.64+0x100] ;  /* 0x0001000628287981 */ /* 0x000f30000c1e1d00 */
        /* <DEDUP_REMOVED lines=63> */
.L_x_3675:
[----:B------:R-:W-:Y:S05]  /*6160*/  BSYNC B0 ;  /* 0x0000000000007941 */ /* 0x000fea0003800000 */
.L_x_3674:
[----:B-----5:R1:W-:Y:S02]  /*6170*/  STG.E.128 [R84.64+0x100], R48 ;  /* 0x0001003054007986 */ /* 0x0203e4000c101d06 */
.L_x_3669:
[----:B------:R-:W-:Y:S05]  /*6180*/  BSYNC B1 ;  /* 0x0000000000017941 */ /* 0x000fea0003800000 */
.L_x_3668:
        /* <DEDUP_REMOVED lines=96> */
.L_x_3679:
[----:B------:R-:W-:Y:S05]  /*6790*/  BSYNC B0 ;  /* 0x0000000000007941 */ /* 0x000fea0003800000 */
.L_x_3678:
        /* <DEDUP_REMOVED lines=20> */
[C---:B----4-:R-:W-:Y:S02]  /*68e0*/  LEA R10, P0, R149.reuse, R150, 0x1 ;  /* 0x00000096950a7211 */ /* 0x050fe400078008ff */
[----:B------:R-:W-:Y:S02]  /*68f0*/  IADD3 R132, P5, R76, R148, RZ ;  /* 0x000000944c847210 */ /* 0x000fe40007fbe0ff */
[----:B------:R-:W-:Y:S02]  /*6900*/  LEA.HI.X.SX32 R11, R149, R151, 0x1, P0 ;  /* 0x00000097950b7211 */ /* 0x000fe400000f0eff */
[----:B------:R-:W-:Y:S02]  /*6910*/  LEA.HI.X.SX32 R148, R148, R75, 0x1, P5 ;  /* 0x0000004b94947211 */ /* 0x000fe400028f0eff */
[C---:B------:R-:W-:Y:S01]  /*6920*/  LEA R150, P0, R132.reuse, R120, 0x1 ;  /* 0x0000007884967211 */ /* 0x040fe200078008ff */
        /* <DEDUP_REMOVED lines=72> */
.L_x_3681:
[----:B------:R-:W-:Y:S05]  /*6db0*/  BSYNC B0 ;  /* 0x0000000000007941 */ /* 0x000fea0003800000 */
.L_x_3680:
        /* <DEDUP_REMOVED lines=99> */
.L_x_3683:
[----:B------:R-:W-:Y:S05]  /*73f0*/  BSYNC B0 ;  /* 0x0000000000007941 */ /* 0x000fea0003800000 */
.L_x_3682:
[----:B-----5:R4:W-:Y:S02]  /*7400*/  STG.E.128 [R146.64+0x100], R4 ;  /* 0x0001000492007986 */ /* 0x0209e4000c101d06 */
.L_x_3677:
[----:B------:R-:W-:Y:S05]  /*7410*/  BSYNC B1 ;  /* 0x0000000000017941 */ /* 0x000fea0003800000 */
.L_x_3676:
        /* <DEDUP_REMOVED lines=99> */
.L_x_3687:
[----:B------:R-:W-:Y:S05]  /*7a50*/  BSYNC B0 ;  /* 0x0000000000007941 */ /* 0x000fea0003800000 */
.L_x_3686:
        /* <DEDUP_REMOVED lines=99> */
.L_x_3689:
[----:B------:R-:W-:Y:S05]  /*8090*/  BSYNC B0 ;  /* 0x0000000000007941 */ /* 0x000fea0003800000 */
.L_x_3688:
        /* <DEDUP_REMOVED lines=100> */
.L_x_3691:
[----:B------:R-:W-:Y:S05]  /*86e0*/  BSYNC B0 ;  /* 0x0000000000007941 */ /* 0x000fea0003800000 */
.L_x_3690:
[C---:B----4-:R-:W-:Y:S04]  /*86f0*/  LEA R2, P0, R99.reuse, R84, 0x1 ;  /* 0x0000005463027211 */ /* 0x050fe800078008ff */
[----:B------:R-:W-:Y:S05]  /*8700*/  LEA.HI.X R3, R99, R85, R100, 0x1, P0 ;  /* 0x0000005563037211 */ /* 0x000fea00000f0c64 */
[----:B-----5:R4:W-:Y:S04]  /*8710*/  STG.E.128 [R2.64], R8 ;  /* 0x0000000802007986 */ /* 0x0209e8000c101d06 */
.L_x_3685:
[----:B------:R-:W-:Y:S05]  /*8720*/  BSYNC B1 ;  /* 0x0000000000017941 */ /* 0x000fea0003800000 */
.L_x_3684:
        /* <DEDUP_REMOVED lines=101> */
.L_x_3695:
[----:B------:R-:W-:Y:S05]  /*8d80*/  BSYNC B0 ;  /* 0x0000000000007941 */ /* 0x000fea0003800000 */
.L_x_3694:
[C---:B------:R-:W-:Y:S01]  /*8d90*/  IMAD.WIDE.U32 R4, R41.reuse, c[0x0][0x198], R84 ;  /* 0x0000660029047a25 */ /* 0x040fe200078e0054 */
[C---:B----4-:R-:W-:Y:S01]  /*8da0*/  LEA R2, P0, R102.reuse, R118, 0x1 ;  /* 0x0000007666027211 */ /* 0x050fe200078008ff */
[----:B------:R-:W-:Y:S02]  /*8db0*/  BSSY B0, `(.L_x_3696) ;  /* 0x0000062000007945 */ /* 0x000fe40003800000 */
[----:B------:R-:W-:Y:S01]  /*8dc0*/  IMAD R0, R41, c[0x0][0x19c], RZ ;  /* 0x0000670029007a24 */ /* 0x000fe200078e02ff */
[----:B------:R-:W-:Y:S02]  /*8dd0*/  LEA.HI.X R3, R102, R119, R101, 0x1, P0 ;  /* 0x0000007766037211 */ /* 0x000fe400000f0c65 */
[----:B------:R-:W-:Y:S02]  /*8de0*/  ISETP.GE.AND P0, PT, R15, UR4, PT ;  /* 0x000000040f007c0c */ /* 0x000fe4000bf06270 */
[----:B------:R-:W-:Y:S05]  /*8df0*/  IADD3 R5, R5, R0, RZ ;  /* 0x0000000005057210 */ /* 0x000fea0007ffe0ff */
[----:B-----5:R4:W-:Y:S04]  /*8e00*/  STG.E.128 [R4.64], R8 ;  /* 0x0000000804007986 */ /* 0x0209e8000c101d06 */
[----:B------:R4:W5:Y:S02]  /*8e10*/  LDG.E.128 R24, [R2.64] ;  /* 0x0000000602187981 */ /* 0x000964000c1e1d00 */
        /* <DEDUP_REMOVED lines=91> */
.L_x_3697:
[----:B------:R-:W-:Y:S05]  /*93d0*/  BSYNC B0 ;  /* 0x0000000000007941 */ /* 0x000fea0003800000 */
.L_x_3696:
        /* <DEDUP_REMOVED lines=100> */
.L_x_3699:
[----:B------:R-:W-:Y:S05]  /*9a20*/  BSYNC B0 ;  /* 0x0000000000007941 */ /* 0x000fea0003800000 */
.L_x_3698:
[C---:B----4-:R-:W-:Y:S04]  /*9a30*/  LEA R2, P0, R107.reuse, R84, 0x1 ;  /* 0x000000546b027211 */ /* 0x050fe800078008ff */
[----:B------:R-:W-:Y:S05]  /*9a40*/  LEA.HI.X R3, R107, R85, R108, 0x1, P0 ;  /* 0x000000556b037211 */ /* 0x000fea00000f0c6c */
[----:B-----5:R4:W-:Y:S04]  /*9a50*/  STG.E.128 [R2.64], R8 ;  /* 0x0000000802007986 */ /* 0x0209e8000c101d06 */
.L_x_3693:
[----:B------:R-:W-:Y:S05]  /*9a60*/  BSYNC B1 ;  /* 0x0000000000017941 */ /* 0x000fea0003800000 */
.L_x_3692:
[----:B----4-:R-:W-:Y:S01]  /*9a70*/  IMAD.MOV.U32 R3, RZ, RZ, c[0x0][0x230] ;  /* 0x00008c00ff037624 */ /* 0x010fe200078e00ff */
[----:B------:R-:W-:Y:S03]  /*9a80*/  ULDC UR4, c[0x0][0x230] ;  /* 0x00008c0000047ab9 */ /* 0x000fe60000000800 */
[----:B------:R-:W-:Y:S05]  /*9a90*/  IMAD.U32 R3, R3, -0x20, RZ ;  /* 0xffffffe003037824 */ /* 0x000fea00078e00ff */
[C---:B------:R-:W-:Y:S02]  /*9aa0*/  LEA R122, P1, R3.reuse, R122, 0x1 ;  /* 0x0000007a037a7211 */ /* 0x040fe400078208ff */
[C---:B------:R-:W-:Y:S02]  /*9ab0*/  LEA R120, P0, R3.reuse, R120, 0x1 ;  /* 0x0000007803787211 */ /* 0x040fe400078008ff */
[C---:B------:R-:W-:Y:S02]  /*9ac0*/  LEA.HI.X.SX32 R123, R3.reuse, R123, 0x1, P1 ;  /* 0x0000007b037b7211 */ /* 0x040fe400008f0eff */
[----:B------:R-:W-:Y:S01]  /*9ad0*/  LEA.HI.X.SX32 R121, R3, R121, 0x1, P0 ;  /* 0x0000007903797211 */ /* 0x000fe200000f0eff */
[----:B------:R-:W-:-:S05]  /*9ae0*/  BRA `(.L_x_3667) ;  /* 0x0000028000007947 */ /* 0x000fca0003800000 */
.L_x_3657:
[----:B----4-:R-:W2:Y:S01]  /*9af0*/  @P1 LDG.E.128 R28, [R118.64] ;  /* 0x00000006761c1981 */ /* 0x010ea2000c1e1d00 */
        /* <DEDUP_REMOVED lines=9> */
[----:B--2---:R1:W-:Y:S04]  /*9b90*/  @P1 STG.E.128 [R84.64], R28 ;  /* 0x0000001c54001986 */ /* 0x0043e8000c101d06 */
[----:B------:R-:W2:Y:S04]  /*9ba0*/  @P1 LDG.E.128 R24, [R118.64+0x80] ;  /* 0x0000800676181981 */ /* 0x000ea8000c1e1d00 */
[----:B--2---:R2:W-:Y:S04]  /*9bb0*/  @P1 STG.E.128 [R84.64+0x80], R24 ;  /* 0x0000801854001986 */ /* 0x0045e8000c101d06 */
[----:B------:R-:W3:Y:S04]  /*9bc0*/  @P1 LDG.E.128 R8, [R118.64+0x100] ;  /* 0x0001000676081981 */ /* 0x000ee8000c1e1d00 */
[----:B---3--:R3:W-:Y:S04]  /*9bd0*/  @P1 STG.E.128 [R84.64+0x100], R8 ;  /* 0x0001000854001986 */ /* 0x0087e8000c101d06 */
[----:B------:R-:W4:Y:S04]  /*9be0*/  @P5 LDG.E.128 R4, [R2.64] ;  /* 0x0000000602045981 */ /* 0x000f28000c1e1d00 */
[----:B----4-:R-:W-:Y:S04]  /*9bf0*/  @P5 STG.E.128 [R34.64], R4 ;  /* 0x0000000422005986 */ /* 0x010fe8000c101d06 */
[----:B-1----:R-:W4:Y:S04]  /*9c00*/  @P5 LDG.E.128 R28, [R2.64+0x80] ;  /* 0x00008006021c5981 */ /* 0x002f28000c1e1d00 */
[----:B----4-:R-:W-:Y:S04]  /*9c10*/  @P5 STG.E.128 [R34.64+0x80], R28 ;  /* 0x0000801c22005986 */ /* 0x010fe8000c101d06 */
[----:B--2---:R1:W2:Y:S02]  /*9c20*/  @P5 LDG.E.128 R24, [R2.64+0x100] ;  /* 0x0001000602185981 */ /* 0x0042a4000c1e1d00 */
[----:B-1----:R-:W-:Y:S04]  /*9c30*/  @P2 IMAD.MOV.U32 R3, RZ, RZ, 0x60 ;  /* 0x00000060ff032424 */ /* 0x002fe800078e00ff */
[C---:B------:R-:W-:Y:S04]  /*9c40*/  @P2 IMAD.WIDE.U32 R22, R3.reuse, c[0x0][0x288], R118 ;  /* 0x0000a20003162a25 */ /* 0x040fe800078e0076 */
[----:B------:R-:W-:Y:S04]  /*9c50*/  @P2 IMAD R0, R3, c[0x0][0x28c], RZ ;  /* 0x0000a30003002a24 */ /* 0x000fe800078e02ff */
[----:B------:R-:W-:Y:S01]  /*9c60*/  @P2 IMAD.IADD R23, R23, 0x1, R0 ;  /* 0x0000000117172824 */ /* 0x000fe200078e0200 */
[----:B--2---:R1:W-:Y:S04]  /*9c70*/  @P5 STG.E.128 [R34.64+0x100], R24 ;  /* 0x0001001822005986 */ /* 0x0043e8000c101d06 */
[----:B---3--:R-:W2:Y:S01]  /*9c80*/  @P4 LDG.E.128 R8, [R36.64] ;  /* 0x0000000624084981 */ /* 0x008ea2000c1e1d00 */
[C---:B-1----:R-:W-:Y:S04]  /*9c90*/  @P2 IMAD.WIDE.U32 R34, R3.reuse, c[0x0][0x198], R84 ;  /* 0x0000660003222a25 */ /* 0x042fe800078e0054 */
[----:B------:R-:W-:Y:S04]  /*9ca0*/  @P2 IMAD R3, R3, c[0x0][0x19c], RZ ;  /* 0x0000670003032a24 */ /* 0x000fe800078e02ff */
[----:B------:R-:W-:Y:S01]  /*9cb0*/  @P2 IMAD.IADD R35, R35, 0x1, R3 ;  /* 0x0000000123232824 */ /* 0x000fe200078e0203 */
        /* <DEDUP_REMOVED lines=11> */
.L_x_3667:
[----:B------:R-:W-:Y:S04]  /*9d70*/  IMAD.MOV.U32 R0, RZ, RZ, c[0x0][0x288] ;  /* 0x0000a200ff007624 */ /* 0x000fe800078e00ff */
[----:B------:R-:W-:Y:S05]  /*9d80*/  IMAD.U32 R3, R0, -0x40, RZ ;  /* 0xffffffc000037824 */ /* 0x000fea00078e00ff */
[C---:B-123--:R-:W-:Y:S04]  /*9d90*/  LEA R118, P0, R3.reuse, R118, 0x1 ;  /* 0x0000007603767211 */ /* 0x04efe800078008ff */
        /* <DEDUP_REMOVED lines=9> */
[----:B------:R-:W1:Y:S01]  /*9e30*/  I2F.RP R4, R3 ;  /* 0x0000000300047306 */ /* 0x000e620000209400 */
[----:B------:R-:W-:Y:S02]  /*9e40*/  IABS R7, R16 ;  /* 0x0000001000077213 */ /* 0x000fe40000000000 */
[----:B------:R-:W-:Y:S07]  /*9e50*/  IABS R5, R17 ;  /* 0x0000001100057213 */ /* 0x000fee0000000000 */
        /* <DEDUP_REMOVED lines=58> */
[----:B------:R-:W-:Y:S01]  /*a200*/  LEA R84, P0, R4, R84, 0x1 ;  /* 0x0000005404547211 */ /* 0x000fe200078008ff */
[----:B------:R-:W-:Y:S03]  /*a210*/  IMAD R3, R0, c[0x0][0x19c], R3 ;  /* 0x0000670000037a24 */ /* 0x000fe600078e0203 */
[----:B------:R-:W-:Y:S01]  /*a220*/  IADD3 R2, R9, R2, RZ ;  /* 0x0000000209027210 */ /* 0x000fe20007ffe0ff */
[----:B------:R-:W-:Y:S03]  /*a230*/  IMAD.IADD R0, R5, 0x1, R3 ;  /* 0x0000000105007824 */ /* 0x000fe600078e0203 */
[----:B------:R-:W-:Y:S02]  /*a240*/  LEA.HI.X R87, R8, R87, R2, 0x1, P1 ;  /* 0x0000005708577211 */ /* 0x000fe400008f0c02 */
[----:B------:R-:W-:Y:S01]  /*a250*/  LEA.HI.X R85, R4, R85, R0, 0x1, P0 ;  /* 0x0000005504557211 */ /* 0x000fe200000f0c00 */
[----:B------:R-:W-:-:S05]  /*a260*/  BRA `(.L_x_3701) ;  /* 0x0000008000007947 */ /* 0x000fca0003800000 */
.L_x_3700:
[----:B------:R-:W-:Y:S02]  /*a270*/  IMAD.MOV.U32 R2, RZ, RZ, c[0x0][0x1a0] ;  /* 0x00006800ff027624 */ /* 0x000fe400078e00ff */
[----:B------:R-:W-:Y:S02]  /*a280*/  IMAD.MOV.U32 R0, RZ, RZ, c[0x0][0x198] ;  /* 0x00006600ff007624 */ /* 0x000fe400078e00ff */
[----:B------:R-:W-:Y:S02]  /*a290*/  IMAD.U32 R3, R2, -0x40, RZ ;  /* 0xffffffc002037824 */ /* 0x000fe400078e00ff */
[----:B----4-:R-:W-:Y:S03]  /*a2a0*/  IMAD.U32 R5, R0, -0x40, RZ ;  /* 0xffffffc000057824 */ /* 0x010fe600078e00ff */
[----:B------:R-:W-:Y:S02]  /*a2b0*/  LEA R86, P1, R3, R86, 0x1 ;  /* 0x0000005603567211 */ /* 0x000fe400078208ff */
[----:B------:R-:W-:Y:S02]  /*a2c0*/  LEA R84, P0, R5, R84, 0x1 ;  /* 0x0000005405547211 */ /* 0x000fe400078008ff */
[----:B------:R-:W-:Y:S02]  /*a2d0*/  LEA.HI.X.SX32 R87, R3, R87, 0x1, P1 ;  /* 0x0000005703577211 */ /* 0x000fe400008f0eff */
[----:B------:R-:W-:Y:S02]  /*a2e0*/  LEA.HI.X.SX32 R85, R5, R85, 0x1, P0 ;  /* 0x0000005505557211 */ /* 0x000fe400000f0eff */
.L_x_3701:
[----:B------:R-:W-:Y:S04]  /*a2f0*/  IADD3 R13, R13, -0x1, RZ ;  /* 0xffffffff0d0d7810 */ /* 0x000fe80007ffe0ff */
[----:B------:R-:W-:Y:S11]  /*a300*/  ISETP.GT.AND P0, PT, R13, R80, PT ;  /* 0x000000500d00720c */ /* 0x000ff60003f04270 */
[----:B------:R-:W-:Y:S02]  /*a310*/  @!UPT UIADD3 URZ, URZ, URZ, URZ ;  /* 0x0000003f3f3ff290 */ /* 0x000fe4000fffe03f */
[----:B------:R-:W-:-:S05]  /*a320*/  @P0 BRA `(.L_x_3702) ;  /* 0xffff808000000947 */ /* 0x000fca000383ffff */
.L_x_3656:
        /* <DEDUP_REMOVED lines=94> */
.L_x_3709:
[----:B------:R-:W-:Y:S05]  /*a910*/  BSYNC B0 ;  /* 0x0000000000007941 */ /* 0x000fea0003800000 */
.L_x_3708:
        /* <DEDUP_REMOVED lines=46> */
.L_x_3711:
[----:B------:R-:W-:Y:S05]  /*ac00*/  BSYNC B0 ;  /* 0x0000000000007941 */ /* 0x000fea0003800000 */
.L_x_3710:
        /* <DEDUP_REMOVED lines=45> */
.L_x_3713:
[----:B------:R-:W-:Y:S05]  /*aee0*/  BSYNC B0 ;  /* 0x0000000000007941 */ /* 0x000fea0003800000 */
.L_x_3712:
[----:B-----5:R3:W-:Y:S02]  /*aef0*/  STS.128 [R219+0x4000], R24 ;  /* 0x00400018db007388 */ /* 0x0207e40000000c00 */
.L_x_3707:
[----:B------:R-:W-:Y:S05]  /*af00*/  BSYNC B1 ;  /* 0x0000000000017941 */ /* 0x000fea0003800000 */
.L_x_3706:
        /* <DEDUP_REMOVED lines=49> */
.L_x_3717:
[----:B------:R-:W-:Y:S05]  /*b220*/  BSYNC B0 ;  /* 0x0000000000007941 */ /* 0x000fea0003800000 */
.L_x_3716:
        /* <DEDUP_REMOVED lines=46> */
.L_x_3719:
[----:B------:R-:W-:Y:S05]  /*b510*/  BSYNC B0 ;  /* 0x0000000000007941 */ /* 0x000fea0003800000 */
.L_x_3718:
        /* <DEDUP_REMOVED lines=44> */
.L_x_3721:
[----:B------:R-:W-:Y:S05]  /*b7e0*/  BSYNC B0 ;  /* 0x0000000000007941 */ /* 0x000fea0003800000 */
.L_x_3720:
[----:B-----5:R2:W-:Y:S02]  /*b7f0*/  STS.128 [R219+0x4800], R28 ;  /* 0x0048001cdb007388 */ /* 0x0205e40000000c00 */
.L_x_3715:
[----:B------:R-:W-:Y:S05]  /*b800*/  BSYNC B1 ;  /* 0x0000000000017941 */ /* 0x000fea0003800000 */
.L_x_3714:
        /* <DEDUP_REMOVED lines=48> */
.L_x_3725:
[----:B------:R-:W-:Y:S05]  /*bb10*/  BSYNC B0 ;  /* 0x0000000000007941 */ /* 0x000fea0003800000 */
.L_x_3724:
        /* <DEDUP_REMOVED lines=45> */
.L_x_3727:
[----:B------:R-:W-:Y:S05]  /*bdf0*/  BSYNC B0 ;  /* 0x0000000000007941 */ /* 0x000fea0003800000 */
.L_x_3726:
        /* <DEDUP_REMOVED lines=47> */
.L_x_3729:
[----:B------:R-:W-:Y:S05]  /*c0f0*/  BSYNC B0 ;  /* 0x0000000000007941 */ /* 0x000fea0003800000 */
.L_x_3728:
[----:B-----5:R2:W-:Y:S02]  /*c100*/  STS.128 [R219+0x5000], R24 ;  /* 0x00500018db007388 */ /* 0x0205e40000000c00 */
.L_x_3723:
[----:B------:R-:W-:Y:S05]  /*c110*/  BSYNC B1 ;  /* 0x0000000000017941 */ /* 0x000fea0003800000 */
.L_x_3722:
        /* <DEDUP_REMOVED lines=47> */
.L_x_3732:
[----:B------:R-:W-:Y:S05]  /*c410*/  BSYNC B0 ;  /* 0x0000000000007941 */ /* 0x000fea0003800000 */
.L_x_3731:
        /* <DEDUP_REMOVED lines=46> */
.L_x_3734:
[----:B------:R-:W-:Y:S05]  /*c700*/  BSYNC B0 ;  /* 0x0000000000007941 */ /* 0x000fea0003800000 */
.L_x_3733:
        /* <DEDUP_REMOVED lines=44> */
.L_x_3736:
[----:B------:R-:W-:Y:S05]  /*c9d0*/  BSYNC B0 ;  /* 0x0000000000007941 */ /* 0x000fea0003800000 */
.L_x_3735:
[----:B-----5:R3:W-:Y:S01]  /*c9e0*/  STS.128 [R219+0x5800], R24 ;  /* 0x00580018db007388 */ /* 0x0207e20000000c00 */
[----:B------:R-:W-:Y:S05]  /*c9f0*/  BRA `(.L_x_3730) ;  /* 0x0000459000007947 */ /* 0x000fea0003800000 */
.L_x_3705:
        /* <DEDUP_REMOVED lines=86> */
.L_x_3740:
[----:B------:R-:W-:Y:S05]  /*cf60*/  BSYNC B0 ;  /* 0x0000000000007941 */ /* 0x000fea0003800000 */
.L_x_3739:
        /* <DEDUP_REMOVED lines=86> */
.L_x_3742:
[----:B------:R-:W-:Y:S05]  /*d4d0*/  BSYNC B0 ;  /* 0x0000000000007941 */ /* 0x000fea0003800000 */
.L_x_3741:
        /* <DEDUP_REMOVED lines=86> */
.L_x_3744:
[----:B------:R-:W-:Y:S05]  /*da40*/  BSYNC B0 ;  /* 0x0000000000007941 */ /* 0x000fea0003800000 */
.L_x_3743:
[----:B-----5:R3:W-:Y:S02]  /*da50*/  STS.128 [R219+0x4000], R24 ;  /* 0x00400018db007388 */ /* 0x0207e40000000c00 */
.L_x_3738:
[----:B------:R-:W-:Y:S05]  /*da60*/  BSYNC B1 ;  /* 0x0000000000017941 */ /* 0x000fea0003800000 */
.L_x_3737:
        /* <DEDUP_REMOVED lines=90> */
.L_x_3748:
[----:B------:R-:W-:Y:S05]  /*e010*/  BSYNC B0 ;  /* 0x0000000000007941 */ /* 0x000fea0003800000 */
.L_x_3747:
        /* <DEDUP_REMOVED lines=87> */
.L_x_3750:
[----:B------:R-:W-:Y:S05]  /*e590*/  BSYNC B0 ;  /* 0x0000000000007941 */ /* 0x000fea0003800000 */
.L_x_3749:
        /* <DEDUP_REMOVED lines=87> */
.L_x_3752:
[----:B------:R-:W-:Y:S05]  /*eb10*/  BSYNC B0 ;  /* 0x0000000000007941 */ /* 0x000fea0003800000 */
.L_x_3751:
[----:B-----5:R4:W-:Y:S02]  /*eb20*/  STS.128 [R219+0x4800], R20 ;  /* 0x00480014db007388 */ /* 0x0209e40000000c00 */
.L_x_3746:
[----:B------:R-:W-:Y:S05]  /*eb30*/  BSYNC B1 ;  /* 0x0000000000017941 */ /* 0x000fea0003800000 */
.L_x_3745:
        /* <DEDUP_REMOVED lines=91> */
.L_x_3756:
[----:B------:R-:W-:Y:S05]  /*f0f0*/  BSYNC B0 ;  /* 0x0000000000007941 */ /* 0x000fea0003800000 */
.L_x_3755:
        /* <DEDUP_REMOVED lines=88> */
.L_x_3758:
[----:B------:R-:W-:Y:S05]  /*f680*/  BSYNC B0 ;  /* 0x0000000000007941 */ /* 0x000fea0003800000 */
.L_x_3757:
        /* <DEDUP_REMOVED lines=87> */
.L_x_3760:
[----:B------:R-:W-:Y:S05]  /*fc00*/  BSYNC B0 ;  /* 0x0000000000007941 */ /* 0x000fea0003800000 */
.L_x_3759:
[----:B-----5:R4:W-:Y:S02]  /*fc10*/  STS.128 [R219+0x5000], R20 ;  /* 0x00500014db007388 */ /* 0x0209e40000000c00 */
.L_x_3754:
[----:B------:R-:W-:Y:S05]  /*fc20*/  BSYNC B1 ;  /* 0x0000000000017941 */ /* 0x000fea0003800000 */
.L_x_3753:
        /* <DEDUP_REMOVED lines=89> */
.L_x_3762:
[----:B------:R-:W-:Y:S05]  /*101c0*/  BSYNC B0 ;  /* 0x0000000000007941 */ /* 0x000fea0003800000 */
.L_x_3761:
        /* <DEDUP_REMOVED lines=87> */
.L_x_3764:
[----:B------:R-:W-:Y:S05]  /*10740*/  BSYNC B0 ;  /* 0x0000000000007941 */ /* 0x000fea0003800000 */
.L_x_3763:
        /* <DEDUP_REMOVED lines=88> */
.L_x_3766:
[----:B------:R-:W-:Y:S05]  /*10cd0*/  BSYNC B0 ;  /* 0x0000000000007941 */ /* 0x000fea0003800000 */
.L_x_3765:
[----:B-----5:R4:W-:Y:S01]  /*10ce0*/  STS.128 [R219+0x5800], R20 ;  /* 0x00580014db007388 */ /* 0x0209e20000000c00 */
[----:B------:R-:W-:Y:S05]  /*10cf0*/  BRA `(.L_x_3730) ;  /* 0x0000029000007947 */ /* 0x000fea0003800000 */
.L_x_3704:
        /* <DEDUP_REMOVED lines=41> */
.L_x_3730:
[----:B------:R-:W-:Y:S05]  /*10f90*/  BSYNC B2 ;  /* 0x0000000000027941 */ /* 0x000fea0003800000 */
.L_x_3703:
[----:B-1----:R-:W-:Y:S01]  /*10fa0*/  LEA R4, R133, 0xffffffc0, 0x6 ;  /* 0xffffffc085047811 */ /* 0x002fe200078e30ff */
[----:B------:R-:W-:Y:S01]  /*10fb0*/  IMAD.SHL.U32 R2, R56, 0x40, RZ ;  /* 0x0000004038027824 */ /* 0x000fe200078e00ff */
[----:B------:R-:W-:Y:S01]  /*10fc0*/  SHF.R.S32.HI R8, RZ, 0x4, R59 ;  /* 0x00000004ff087819 */ /* 0x000fe2000001143b */
[----:B------:R-:W-:-:S02]  /*10fd0*/  IMAD.SHL.U32 R205, R214, 0x8, RZ ;  /* 0x00000008d6cd7824 */ /* 0x000fc400078e00ff */
[----:B------:R-:W-:Y:S01]  /*10fe0*/  IMAD.IADD R0, R57, 0x1, -R4 ;  /* 0x0000000139007824 */ /* 0x000fe200078e0a04 */
[----:B------:R-:W-:Y:S01]  /*10ff0*/  LOP3.LUT R2, R2, 0x1c0, RZ, 0xc0, !PT ;  /* 0x000001c002027812 */ /* 0x000fe200078ec0ff */
[----:B------:R-:W-:Y:S01]  /*11000*/  IMAD.SHL.U32 R101, R58, 0x40, RZ ;  /* 0x000000403a657824 */ /* 0x000fe200078e00ff */
[----:B------:R-:W-:Y:S02]  /*11010*/  LEA.HI R5, R59, R8, RZ, 0x1 ;  /* 0x000000083b057211 */ /* 0x000fe400078f08ff */
[-C--:B------:R-:W-:Y:S02]  /*11020*/  ISETP.GE.AND P0, PT, R3, R0.reuse, PT ;  /* 0x000000000300720c */ /* 0x080fe40003f06270 */
[-C--:B------:R-:W-:Y:S02]  /*11030*/  ISETP.GE.AND P2, PT, R214, R0.reuse, PT ;  /* 0x00000000d600720c */ /* 0x080fe40003f46270 */
[-C--:B------:R-:W-:Y:S02]  /*11040*/  ISETP.GE.AND P5, PT, R15, R0.reuse, PT ;  /* 0x000000000f00720c */ /* 0x080fe40003fa6270 */
[----:B------:R-:W-:-:S02]  /*11050*/  ISETP.GE.AND P6, PT, R17, R0, PT ;  /* 0x000000001100720c */ /* 0x000fc40003fc6270 */
[----:B------:R-:W-:Y:S02]  /*11060*/  ISETP.GE.AND P4, PT, R3, R0, PT ;  /* 0x000000000300720c */ /* 0x000fe40003f86270 */
[----:B------:R-:W-:Y:S02]  /*11070*/  LOP3.LUT R205, R2, 0x8, R205, 0xf8, !PT ;  /* 0x0000000802cd7812 */ /* 0x000fe400078ef8cd */
[----:B------:R-:W-:Y:S02]  /*11080*/  LOP3.LUT R5, R5, 0xfffffffe, RZ, 0xc0, !PT ;  /* 0xfffffffe05057812 */ /* 0x000fe400078ec0ff */
[C---:B------:R-:W-:Y:S01]  /*11090*/  @!P0 LEA R18, P1, R54.reuse, R208, 0x1 ;  /* 0x000000d036128211 */ /* 0x040fe200078208ff */
[----:B------:R-:W-:Y:S01]  /*110a0*/  @!P2 IMAD.MOV.U32 R206, RZ, RZ, R208 ;  /* 0x000000ffffcea224 */ /* 0x000fe200078e00d0 */
[----:B------:R-:W-:Y:S01]  /*110b0*/  SHF.R.U32.HI R2, RZ, 0x3, R2 ;  /* 0x00000003ff027819 */ /* 0x000fe20000011602 */
[----:B------:R-:W-:Y:S01]  /*110c0*/  @!P5 IMAD.MOV.U32 R3, RZ, RZ, c[0x0][0x198] ;  /* 0x00006600ff03d624 */ /* 0x000fe200078e00ff */
[----:B------:R-:W-:Y:S01]  /*110d0*/  @!P0 LEA.HI.X R19, R54, R207, R53, 0x1, P1 ;  /* 0x000000cf36138211 */ /* 0x000fe200008f0c35 */
[----:B------:R-:W-:Y:S01]  /*110e0*/  @!P5 IMAD.MOV.U32 R6, RZ, RZ, c[0x0][0x19c] ;  /* 0x00006700ff06d624 */ /* 0x000fe200078e00ff */
[----:B------:R-:W-:Y:S01]  /*110f0*/  @!PT LDS RZ, [RZ] ;  /* 0x00000000fffff984 */ /* 0x000fe20000000800 */
[----:B------:R-:W-:Y:S01]  /*11100*/  @!PT LDS RZ, [RZ] ;  /* 0x00000000fffff984 */ /* 0x000fe20000000800 */
[----:B------:R-:W-:Y:S01]  /*11110*/  @!PT LDS RZ, [RZ] ;  /* 0x00000000fffff984 */ /* 0x000fe20000000800 */
[----:B------:R1:W-:Y:S01]  /*11120*/  @!P2 LDGSTS.E.BYPASS.LTC128B.128 [R219+0x6000], [R206.64] ;  /* 0x06000000cedbafae */ /* 0x0003e2000b901d46 */
[----:B------:R-:W-:Y:S01]  /*11130*/  @!P6 IMAD.MOV.U32 R10, RZ, RZ, c[0x0][0x198] ;  /* 0x00006600ff0ae624 */ /* 0x000fe200078e00ff */
[----:B------:R-:W-:-:S02]  /*11140*/  ISETP.GE.AND P1, PT, R17, R0, PT ;  /* 0x000000001100720c */ /* 0x000fc40003f26270 */
[----:B------:R1:W-:Y:S01]  /*11150*/  @!P2 LDGSTS.E.BYPASS.LTC128B.128 [R219+0x8000], [R206.64+0x80] ;  /* 0x08000080cedbafae */ /* 0x0003e2000b901d46 */
[----:B------:R-:W-:Y:S02]  /*11160*/  LOP3.LUT R205, R205, R2, RZ, 0x3c, !PT ;  /* 0x00000002cdcd7212 */ /* 0x000fe400078e3cff */
[----:B------:R-:W-:Y:S01]  /*11170*/  LOP3.LUT R101, R101, 0xfffffe00, RZ, 0xc0, !PT ;  /* 0xfffffe0065657812 */ /* 0x000fe200078ec0ff */
[----:B------:R1:W-:Y:S01]  /*11180*/  @!P2 LDGSTS.E.BYPASS.LTC128B.128 [R219+0xa000], [R206.64+0x100] ;  /* 0x0a000100cedbafae */ /* 0x0003e2000b901d46 */
[----:B------:R-:W-:Y:S02]  /*11190*/  ISETP.GE.AND P2, PT, R15, R0, PT ;  /* 0x000000000f00720c */ /* 0x000fe40003f46270 */
[----:B------:R-:W-:Y:S01]  /*111a0*/  LOP3.LUT R58, R58, 0xfffffff8, RZ, 0xc0, !PT ;  /* 0xfffffff83a3a7812 */ /* 0x000fe200078ec0ff */
[----:B------:R5:W-:Y:S04]  /*111b0*/  @!P0 LDGSTS.E.BYPASS.LTC128B.128 [R219+0x6800], [R18.64] ;  /* 0x0680000012db8fae */ /* 0x000be8000b901d46 */
[----:B------:R5:W-:Y:S04]  /*111c0*/  @!P0 LDGSTS.E.BYPASS.LTC128B.128 [R219+0x8800], [R18.64+0x80] ;  /* 0x0880008012db8fae */ /* 0x000be8000b901d46 */
[----:B------:R5:W-:Y:S01]  /*111d0*/  @!P0 LDGSTS.E.BYPASS.LTC128B.128 [R219+0xa800], [R18.64+0x100] ;  /* 0x0a80010012db8fae */ /* 0x000be2000b901d46 */
[----:B--23--:R-:W-:Y:S01]  /*111e0*/  @!P5 LEA R12, P0, R3, R208, 0x6 ;  /* 0x000000d0030cd211 */ /* 0x00cfe200078030ff */
        /* <DEDUP_REMOVED lines=13> */
[----:B------:R-:W-:Y:S01]  /*112c0*/  @!P6 IMAD.MOV.U32 R14, RZ, RZ, R10 ;  /* 0x000000ffff0ee224 */ /* 0x000fe200078e000a */
[----:B------:R-:W-:Y:S01]  /*112d0*/  @!P2 LEA R10, P0, R2, R210, 0x6 ;  /* 0x000000d2020aa211 */ /* 0x000fe200078030ff */
[----:B------:R-:W-:Y:S02]  /*112e0*/  IMAD.IADD R0, R8, 0x1, -R5 ;  /* 0x0000000108007824 */ /* 0x000fe400078e0a05 */
[----:B------:R-:W-:Y:S01]  /*112f0*/  IMAD.SHL.U32 R8, R129, 0x40, RZ ;  /* 0x0000004081087824 */ /* 0x000fe200078e00ff */
[----:B------:R1:W-:Y:S01]  /*11300*/  @!P6 LDGSTS.E.BYPASS.LTC128B.128 [R219+0x7800], [R14.64] ;  /* 0x078000000edbefae */ /* 0x0003e2000b901d46 */
[C---:B------:R-:W-:Y:S02]  /*11310*/  IMAD R205, R0.reuse, 0x200, R205 ;  /* 0x0000020000cd7824 */ /* 0x040fe400078e02cd */
[----:B------:R-:W-:Y:S01]  /*11320*/  IMAD.SHL.U32 R9, R0, 0x8, RZ ;  /* 0x0000000800097824 */ /* 0x000fe200078e00ff */
[----:B------:R1:W-:Y:S01]  /*11330*/  @!P6 LDGSTS.E.BYPASS.LTC128B.128 [R219+0x9800], [R14.64+0x80] ;  /* 0x098000800edbefae */ /* 0x0003e2000b901d46 */
[----:B------:R-:W-:Y:S01]  /*11340*/  SHF.R.S32.HI R0, RZ, 0x1f, R55 ;  /* 0x0000001fff007819 */ /* 0x000fe20000011437 */
[----:B------:R-:W-:Y:S01]  /*11350*/  @!P2 IMAD.MOV.U32 R3, RZ, RZ, c[0x0][0x1a4] ;  /* 0x00006900ff03a624 */ /* 0x000fe200078e00ff */
[----:B------:R-:W-:Y:S01]  /*11360*/  LOP3.LUT R8, R8, 0x1c0, RZ, 0xc0, !PT ;  /* 0x000001c008087812 */ /* 0x000fe200078ec0ff */
[----:B------:R1:W-:Y:S01]  /*11370*/  @!P6 LDGSTS.E.BYPASS.LTC128B.128 [R219+0xb800], [R14.64+0x100] ;  /* 0x0b8001000edbefae */ /* 0x0003e2000b901d46 */
[----:B------:R-:W-:Y:S01]  /*11380*/  LEA.HI R0, R0, R55, RZ, 0x5 ;  /* 0x0000003700007211 */ /* 0x000fe200078f28ff */
[----:B------:R-:W-:Y:S01]  /*11390*/  @!P1 IMAD.MOV.U32 R5, RZ, RZ, c[0x0][0x1a4] ;  /* 0x00006900ff059624 */ /* 0x000fe200078e00ff */
[----:B------:R-:W-:Y:S01]  /*113a0*/  @!P2 LEA.HI.X R11, R2, R211, R3, 0x6, P0 ;  /* 0x000000d3020ba211 */ /* 0x000fe200000f3403 */
[----:B------:R-:W0:Y:S01]  /*113b0*/  LDGDEPBAR ;  /* 0x00000000000079af */ /* 0x000e220000000000 */
[----:B------:R-:W-:Y:S01]  /*113c0*/  LOP3.LUT R2, R8, 0x8, R9, 0xf8, !PT ;  /* 0x0000000808027812 */ /* 0x000fe200078ef809 */
[----:B------:R-:W-:Y:S01]  /*113d0*/  @!P1 IMAD R5, R5, 0x60, RZ ;  /* 0x0000006005059824 */ /* 0x000fe200078e02ff */
[----:B------:R-:W-:Y:S01]  /*113e0*/  SHF.R.U32.HI R3, RZ, 0x3, R8 ;  /* 0x00000003ff037819 */ /* 0x000fe20000011608 */
[----:B------:R-:W-:Y:S01]  /*113f0*/  IMAD.SHL.U32 R205, R205, 0x2, RZ ;  /* 0x00000002cdcd7824 */ /* 0x000fe200078e00ff */
[----:B------:R-:W-:Y:S01]  /*11400*/  SHF.R.S32.HI R0, RZ, 0x5, R0 ;  /* 0x00000005ff007819 */ /* 0x000fe20000011400 */
[----:B--2---:R-:W-:Y:S01]  /*11410*/  @!P1 IMAD.MOV.U32 R12, RZ, RZ, c[0x0][0x1a0] ;  /* 0x00006800ff0c9624 */ /* 0x004fe200078e00ff */
[----:B------:R-:W-:-:S02]  /*11420*/  LOP3.LUT R2, R2, R3, RZ, 0x3c, !PT ;  /* 0x0000000302027212 */ /* 0x000fc400078e3cff */
[----:B------:R-:W-:Y:S01]  /*11430*/  IADD3 R203, R205, 0x6020, RZ ;  /* 0x00006020cdcb7810 */ /* 0x000fe20007ffe0ff */
[----:B------:R-:W-:Y:S01]  /*11440*/  IMAD R3, R0, 0x400, R101 ;  /* 0x0000040000037824 */ /* 0x000fe200078e0265 */
[----:B------:R-:W-:Y:S01]  /*11450*/  LOP3.LUT R0, R59, 0xfffffff0, RZ, 0xc0, !PT ;  /* 0xfffffff03b007812 */ /* 0x000fe200078ec0ff */
[----:B------:R-:W-:-:S03]  /*11460*/  @!P1 IMAD.WIDE.U32 R12, R12, 0x60, R210 ;  /* 0x000000600c0c9825 */ /* 0x000fc600078e00d2 */
[----:B------:R-:W-:Y:S01]  /*11470*/  IADD3 R0, -R58, R55, -R0 ;  /* 0x000000373a007210 */ /* 0x000fe20007ffe900 */
[----:B------:R-:W-:Y:S02]  /*11480*/  IMAD.IADD R206, R2, 0x1, R3 ;  /* 0x0000000102ce7824 */ /* 0x000fe400078e0203 */
[----:B------:R-:W-:Y:S02]  /*11490*/  @!P1 IMAD.IADD R13, R13, 0x1, R5 ;  /* 0x000000010d0d9824 */ /* 0x000fe400078e0205 */
[----:B------:R-:W-:Y:S02]  /*114a0*/  IMAD.SHL.U32 R206, R206, 0x2, RZ ;  /* 0x00000002cece7824 */ /* 0x000fe400078e00ff */
[----:B------:R-:W-:Y:S01]  /*114b0*/  IMAD.MOV.U32 R5, RZ, RZ, 0x20 ;  /* 0x00000020ff057424 */ /* 0x000fe200078e00ff */
[----:B------:R-:W-:-:S04]  /*114c0*/  DEPBAR.LE SB0, 0x0 ;  /* 0x000080000000791a */ /* 0x000fc80000000000 */
[----:B------:R-:W-:Y:S01]  /*114d0*/  BAR.SYNC.DEFER_BLOCKING 0x0 ;  /* 0x0000000000007b1d */ /* 0x000fe20000010000 */
[----:B------:R-:W-:-:S05]  /*114e0*/  IMAD.SHL.U32 R55, R55, 0x2, RZ ;  /* 0x0000000237377824 */ /* 0x000fca00078e00ff */
        /* <DEDUP_REMOVED lines=27> */
[----:B---3--:R-:W-:-:S03]  /*116a0*/  IMAD.MOV.U32 R7, RZ, RZ, 0x10 ;  /* 0x00000010ff077424 */ /* 0x008fc600078e00ff */
        /* <DEDUP_REMOVED lines=11> */
[----:B----4-:R-:W-:Y:S02]  /*11760*/  LDSM.16.M88.4 R20, [R206] ;  /* 0x00000000ce14783b */ /* 0x010fe40000000200 */
[----:B------:R-:W-:Y:S02]  /*11770*/  SEL R7, R7, 0xfffffff0, !P1 ;  /* 0xfffffff007077807 */ /* 0x000fe40004800000 */
[----:B------:R-:W5:Y:S01]  /*11780*/  LDSM.16.M88.4 R28, [R205+0x6000] ;  /* 0x00600000cd1c783b */ /* 0x000f620000000200 */
[----:B------:R-:W-:Y:S02]  /*11790*/  SEL R5, R5, 0xffffffe0, !P2 ;  /* 0xffffffe005057807 */ /* 0x000fe40005000000 */
[----:B------:R-:W-:Y:S01]  /*117a0*/  R2P PR, R56, 0x6 ;  /* 0x0000000638007804 */ /* 0x000fe20000000000 */
[----:B------:R-:W3:Y:S01]  /*117b0*/  LDSM.16.M88.4 R40, [R205+0x6800] ;  /* 0x00680000cd28783b */ /* 0x000ee20000000200 */
[----:B------:R-:W-:-:S02]  /*117c0*/  IMAD R204, R7, 0x2, R206 ;  /* 0x0000000207cc7824 */ /* 0x000fc400078e02ce */
[C---:B------:R-:W-:Y:S01]  /*117d0*/  IMAD R202, R5.reuse, 0x2, R206 ;  /* 0x0000000205ca7824 */ /* 0x040fe200078e02ce */
[----:B------:R-:W-:Y:S01]  /*117e0*/  LDSM.16.M88.4 R68, [R205+0x7000] ;  /* 0x00700000cd44783b */ /* 0x000fe20000000200 */
[----:B------:R-:W-:-:S03]  /*117f0*/  IMAD R201, R5, 0x2, R204 ;  /* 0x0000000205c97824 */ /* 0x000fc600078e02cc */
[----:B------:R-:W-:Y:S04]  /*11800*/  LDSM.16.M88.4 R76, [R204] ;  /* 0x00000000cc4c783b */ /* 0x000fe80000000200 */
[----:B------:R-:W-:Y:S01]  /*11810*/  @P1 IADD3 R203, R0, -0x20, RZ ;  /* 0xffffffe000cb1810 */ /* 0x000fe20007ffe0ff */
[----:B------:R-:W-:Y:S01]  /*11820*/  LDSM.16.M88.4 R24, [R205+0x7800] ;  /* 0x00780000cd18783b */ /* 0x000fe20000000200 */
[----:B------:R-:W-:Y:S02]  /*11830*/  IMAD.MOV.U32 R0, RZ, RZ, 0x40 ;  /* 0x00000040ff007424 */ /* 0x000fe400078e00ff */
[C---:B------:R-:W-:Y:S01]  /*11840*/  IADD3 R195, R203.reuse, 0x800, RZ ;  /* 0x00000800cbc37810 */ /* 0x040fe20007ffe0ff */
[----:B-1----:R-:W1:Y:S01]  /*11850*/  LDSM.16.M88.4 R12, [R203] ;  /* 0x00000000cb0c783b */ /* 0x002e620000000200 */
[----:B------:R-:W-:-:S02]  /*11860*/  IADD3 R194, R203, 0x1000, RZ ;  /* 0x00001000cbc27810 */ /* 0x000fc40007ffe0ff */
[----:B------:R-:W-:Y:S01]  /*11870*/  SEL R0, R0, 0xffffffc0, !P2 ;  /* 0xffffffc000007807 */ /* 0x000fe20005000000 */
[----:B------:R-:W4:Y:S01]  /*11880*/  LDSM.16.M88.4 R8, [R203+0x800] ;  /* 0x00080000cb08783b */ /* 0x000f220000000200 */
[C---:B------:R-:W-:Y:S02]  /*11890*/  IADD3 R193, R203.reuse, 0x1800, RZ ;  /* 0x00001800cbc17810 */ /* 0x040fe40007ffe0ff */
[----:B------:R-:W-:Y:S01]  /*118a0*/  IADD3 R191, R203, 0x2000, RZ ;  /* 0x00002000cbbf7810 */ /* 0x000fe20007ffe0ff */
[----:B------:R-:W-:Y:S01]  /*118b0*/  IMAD.IADD R199, R205, 0x1, R0 ;  /* 0x00000001cdc77824 */ /* 0x000fe200078e0200 */
[----:B------:R-:W-:Y:S01]  /*118c0*/  LDSM.16.M88.4 R84, [R202] ;  /* 0x00000000ca54783b */ /* 0x000fe20000000200 */
[----:B------:R-:W-:Y:S01]  /*118d0*/  IMAD.IADD R192, R0, 0x1, R203 ;  /* 0x0000000100c07824 */ /* 0x000fe200078e02cb */
[C---:B------:R-:W-:Y:S02]  /*118e0*/  IADD3 R190, R203.reuse, 0x2800, RZ ;  /* 0x00002800cbbe7810 */ /* 0x040fe40007ffe0ff */
[----:B------:R-:W2:Y:S01]  /*118f0*/  LDSM.16.M88.4 R48, [R199+0x6000] ;  /* 0x00600000c730783b */ /* 0x000ea20000000200 */
[----:B------:R-:W-:-:S02]  /*11900*/  IADD3 R189, R203, 0x3000, RZ ;  /* 0x00003000cbbd7810 */ /* 0x000fc40007ffe0ff */
[C---:B------:R-:W-:Y:S01]  /*11910*/  IADD3 R188, R203.reuse, 0x3800, RZ ;  /* 0x00003800cbbc7810 */ /* 0x040fe20007ffe0ff */
[----:B------:R-:W2:Y:S01]  /*11920*/  LDSM.16.M88.4 R92, [R203+0x1000] ;  /* 0x00100000cb5c783b */ /* 0x000ea20000000200 */
[C---:B------:R-:W-:Y:S01]  /*11930*/  IADD3 R187, R203.reuse, 0x4000, RZ ;  /* 0x00004000cbbb7810 */ /* 0x040fe20007ffe0ff */
[C---:B-----5:R-:W-:Y:S01]  /*11940*/  HMMA.16816.F32 R16, R20.reuse, R28, RZ ;  /* 0x0000001c1410723c */ /* 0x060fe200000018ff */
[C---:B------:R-:W-:Y:S01]  /*11950*/  IADD3 R186, R203.reuse, 0x4800, RZ ;  /* 0x00004800cbba7810 */ /* 0x040fe20007ffe0ff */
[----:B------:R-:W5:Y:S01]  /*11960*/  LDSM.16.M88.4 R88, [R203+0x1800] ;  /* 0x00180000cb58783b */ /* 0x000f620000000200 */
[C---:B------:R-:W-:Y:S02]  /*11970*/  IADD3 R185, R203.reuse, 0x5000, RZ ;  /* 0x00005000cbb97810 */ /* 0x040fe40007ffe0ff */
[----:B------:R-:W-:Y:S01]  /*11980*/  IADD3 R184, R203, 0x5800, RZ ;  /* 0x00005800cbb87810 */ /* 0x000fe20007ffe0ff */
[----:B------:R-:W2:Y:S02]  /*11990*/  LDSM.16.M88.4 R32, [R199+0x6800] ;  /* 0x00680000c720783b */ /* 0x000ea40000000200 */
[C---:B---3--:R-:W-:Y:S02]  /*119a0*/  HMMA.16816.F32 R44, R20.reuse, R40, RZ ;  /* 0x00000028142c723c */ /* 0x048fe400000018ff */
[----:B------:R-:W-:Y:S04]  /*119b0*/  LDSM.16.M88.4 R36, [R201] ;  /* 0x00000000c924783b */ /* 0x000fe80000000200 */
[----:B------:R-:W-:Y:S02]  /*119c0*/  LDSM.16.M88.4 R80, [R199+0x7000] ;  /* 0x00700000c750783b */ /* 0x000fe40000000200 */
[C---:B------:R-:W-:Y:S02]  /*119d0*/  HMMA.16816.F32 R28, R20.reuse, R30, RZ ;  /* 0x0000001e141c723c */ /* 0x040fe400000018ff */
[----:B------:R-:W-:Y:S04]  /*119e0*/  LDSM.16.M88.4 R60, [R192+0x1000] ;  /* 0x00100000c03c783b */ /* 0x000fe80000000200 */
[----:B------:R-:W-:Y:S02]  /*119f0*/  LDSM.16.M88.4 R96, [R203+0x4000] ;  /* 0x00400000cb60783b */ /* 0x000fe40000000200 */
[----:B------:R-:W-:Y:S02]  /*11a00*/  HMMA.16816.F32 R40, R20, R42, RZ ;  /* 0x0000002a1428723c */ /* 0x000fe400000018ff */
[----:B------:R-:W0:Y:S06]  /*11a10*/  LDGDEPBAR ;  /* 0x00000000000079af */ /* 0x000e2c0000000000 */
[----:B-1----:R-:W-:Y:S08]  /*11a20*/  HMMA.16816.F32 R16, R76, R12, R16 ;  /* 0x0000000c4c10723c */ /* 0x002ff00000001810 */
[C---:B------:R-:W-:Y:S08]  /*11a30*/  HMMA.16816.F32 R72, R20.reuse, R68, RZ ;  /* 0x000000441448723c */ /* 0x040ff000000018ff */
[C---:B------:R-:W-:Y:S08]  /*11a40*/  HMMA.16816.F32 R68, R20.reuse, R70, RZ ;  /* 0x000000461444723c */ /* 0x040ff000000018ff */
[C---:B------:R-:W-:Y:S08]  /*11a50*/  HMMA.16816.F32 R64, R20.reuse, R24, RZ ;  /* 0x000000181440723c */ /* 0x040ff000000018ff */
[----:B------:R-:W-:Y:S01]  /*11a60*/  HMMA.16816.F32 R20, R20, R26, RZ ;  /* 0x0000001a1414723c */ /* 0x000fe200000018ff */
[----:B------:R-:W-:Y:S07]  /*11a70*/  LDSM.16.M88.4 R24, [R199+0x7800] ;  /* 0x00780000c718783b */ /* 0x000fee0000000200 */
[C---:B------:R-:W-:Y:S01]  /*11a80*/  HMMA.16816.F32 R28, R76.reuse, R14, R28 ;  /* 0x0000000e4c1c723c */ /* 0x040fe2000000181c */
[----:B------:R-:W1:Y:S07]  /*11a90*/  LDSM.16.M88.4 R12, [R192] ;  /* 0x00000000c00c783b */ /* 0x000e6e0000000200 */
[C---:B----4-:R-:W-:Y:S08]  /*11aa0*/  HMMA.16816.F32 R44, R76.reuse, R8, R44 ;  /* 0x000000084c2c723c */ /* 0x050ff0000000182c */
[----:B------:R-:W-:Y:S01]  /*11ab0*/  HMMA.16816.F32 R40, R76, R10, R40 ;  /* 0x0000000a4c28723c */ /* 0x000fe20000001828 */
[----:B------:R-:W-:Y:S07]  /*11ac0*/  LDSM.16.M88.4 R8, [R192+0x800] ;  /* 0x00080000c008783b */ /* 0x000fee0000000200 */
[----:B--2---:R-:W-:Y:S08]  /*11ad0*/  HMMA.16816.F32 R16, R84, R48, R16 ;  /* 0x000000305410723c */ /* 0x004ff00000001810 */
[C---:B------:R-:W-:Y:S08]  /*11ae0*/  HMMA.16816.F32 R72, R76.reuse, R92, R72 ;  /* 0x0000005c4c48723c */ /* 0x040ff00000001848 */
[C---:B------:R-:W-:Y:S01]  /*11af0*/  HMMA.16816.F32 R68, R76.reuse, R94, R68 ;  /* 0x0000005e4c44723c */ /* 0x040fe20000001844 */
[----:B------:R-:W-:Y:S07]  /*11b00*/  LDSM.16.M88.4 R92, [R199+0x9800] ;  /* 0x00980000c75c783b */ /* 0x000fee0000000200 */
[C---:B-----5:R-:W-:Y:S08]  /*11b10*/  HMMA.16816.F32 R64, R76.reuse, R88, R64 ;  /* 0x000000584c40723c */ /* 0x060ff00000001840 */
        /* <DEDUP_REMOVED lines=92> */
[----:B------:R-:W-:Y:S02]  /*120e0*/  FMUL.FTZ R3, R17, c[0x0][0x2ec] ;  /* 0x0000bb0011037a20 */ /* 0x000fe40000410000 */
[----:B------:R-:W-:Y:S02]  /*120f0*/  FMUL.FTZ R6, R18, c[0x0][0x2ec] ;  /* 0x0000bb0012067a20 */ /* 0x000fe40000410000 */
[----:B---3--:R-:W-:Y:S01]  /*12100*/  HMMA.16816.F32 R64, R80, R48, R64 ;  /* 0x000000305040723c */ /* 0x008fe20000001840 */
[----:B------:R-:W-:Y:S06]  /*12110*/  MUFU.TANH R0, R0 ;  /* 0x0000000000007308 */ /* 0x000fec0000002400 */
[----:B------:R-:W-:Y:S01]  /*12120*/  FMUL.FTZ R48, R19, c[0x0][0x2ec] ;  /* 0x0000bb0013307a20 */ /* 0x000fe20000410000 */
[C---:B----4-:R-:W-:Y:S01]  /*12130*/  HMMA.16816.F32 R72, R60.reuse, R96, R72 ;  /* 0x000000603c48723c */ /* 0x050fe20000001848 */
[----:B------:R-:W3:Y:S01]  /*12140*/  LDSM.16.M88.4 R16, [R203+0x5800] ;  /* 0x00580000cb10783b */ /* 0x000ee20000000200 */
[----:B------:R-:W-:Y:S06]  /*12150*/  MUFU.TANH R3, R3 ;  /* 0x0000000300037308 */ /* 0x000fec0000002400 */
[----:B------:R-:W-:Y:S02]  /*12160*/  HMMA.16816.F32 R76, R60, R98, R76 ;  /* 0x000000623c4c723c */ /* 0x000fe4000000184c */
[----:B------:R-:W4:Y:S06]  /*12170*/  MUFU.TANH R48, R48 ;  /* 0x0000003000307308 */ /* 0x000f2c0000002400 */
[----:B------:R-:W-:Y:S02]  /*12180*/  HMMA.16816.F32 R88, R80, R50, R88 ;  /* 0x000000325058723c */ /* 0x000fe40000001858 */
[----:B------:R-:W-:Y:S06]  /*12190*/  MUFU.TANH R6, R6 ;  /* 0x0000000600067308 */ /* 0x000fec0000002400 */
[----:B------:R-:W-:Y:S01]  /*121a0*/  HMMA.16816.F32 R28, R12, R10, R28 ;  /* 0x0000000a0c1c723c */ /* 0x000fe2000000181c */
[----:B------:R-:W5:Y:S07]  /*121b0*/  LDSM.16.M88.4 R8, [R199+0xb000] ;  /* 0x00b00000c708783b */ /* 0x000f6e0000000200 */
        /* <DEDUP_REMOVED lines=15> */
[----:B---3--:R-:W-:Y:S02]  /*122b0*/  HMMA.16816.F32 R64, R36, R16, R64 ;  /* 0x000000102440723c */ /* 0x008fe40000001840 */
[----:B------:R-:W3:Y:S06]  /*122c0*/  MUFU.TANH R31, R31 ;  /* 0x0000001f001f7308 */ /* 0x000eec0000002400 */
[C---:B-----5:R-:W-:Y:S08]  /*122d0*/  HMMA.16816.F32 R72, R24.reuse, R8, R72 ;  /* 0x000000081848723c */ /* 0x060ff00000001848 */
[----:B------:R-:W-:Y:S01]  /*122e0*/  HMMA.16816.F32 R76, R24, R10, R76 ;  /* 0x0000000a184c723c */ /* 0x000fe2000000184c */
[----:B------:R-:W5:Y:S01]  /*122f0*/  LDSM.16.M88.4 R8, [R192+0x5800] ;  /* 0x00580000c008783b */ /* 0x000f620000000200 */
[----:B------:R-:W-:-:S06]  /*12300*/  DEPBAR.LE SB0, 0x0 ;  /* 0x000080000000791a */ /* 0x000fcc0000000000 */
[----:B------:R-:W-:Y:S08]  /*12310*/  HMMA.16816.F32 R88, R36, R18, R88 ;  /* 0x000000122458723c */ /* 0x000ff00000001858 */
[----:B-1----:R-:W-:Y:S07]  /*12320*/  HMMA.16816.F32 R64, R24, R20, R64 ;  /* 0x000000141840723c */ /* 0x002fee0000001840 */
[----:B------:R-:W-:Y:S01]  /*12330*/  LOP3.LUT R20, R55, 0x6, RZ, 0xc0, !PT ;  /* 0x0000000637147812 */ /* 0x000fe200078ec0ff */
[----:B------:R-:W-:Y:S04]  /*12340*/  HMMA.16816.F32 R44, R12, R68, R44 ;  /* 0x000000440c2c723c */ /* 0x000fe8000000182c */
[----:B------:R-:W-:-:S04]  /*12350*/  IMAD R20, R133, 0x40, R20 ;  /* 0x0000004085147824 */ /* 0x000fc800078e0214 */
[----:B------:R-:W-:Y:S01]  /*12360*/  HMMA.16816.F32 R88, R24, R22, R88 ;  /* 0x000000161858723c */ /* 0x000fe20000001858 */
[----:B------:R-:W-:-:S04]  /*12370*/  IADD3 R18, R20, -0x38, RZ ;  /* 0xffffffc814127810 */ /* 0x000fc80007ffe0ff */
[-C--:B------:R-:W-:Y:S02]  /*12380*/  ISETP.GE.AND P2, PT, R18, R57.reuse, PT ;  /* 0x000000391200720c */ /* 0x080fe40003f46270 */
[C---:B------:R-:W-:Y:S01]  /*12390*/  IADD3 R22, R20.reuse, -0x3f, RZ ;  /* 0xffffffc114167810 */ /* 0x040fe20007ffe0ff */
[C---:B--2---:R-:W-:Y:S01]  /*123a0*/  HMMA.16816.F32 R76, R12.reuse, R86, R76 ;  /* 0x000000560c4c723c */ /* 0x044fe2000000184c */
[----:B------:R-:W-:Y:S02]  /*123b0*/  IADD3 R18, R20, -0x30, RZ ;  /* 0xffffffd014127810 */ /* 0x000fe40007ffe0ff */
[-C--:B------:R-:W-:Y:S02]  /*123c0*/  ISETP.GE.AND P4, PT, R22, R57.reuse, PT ;  /* 0x000000391600720c */ /* 0x080fe40003f86270 */
[----:B------:R-:W-:Y:S02]  /*123d0*/  IADD3 R22, R20, -0x37, RZ ;  /* 0xffffffc914167810 */ /* 0x000fe40007ffe0ff */
[----:B----4-:R-:W-:Y:S01]  /*123e0*/  FSEL R48, R48, -INF , !P4 ;  /* 0xff80000030307808 */ /* 0x010fe20006000000 */
[C---:B------:R-:W-:Y:S01]  /*123f0*/  HMMA.16816.F32 R40, R12.reuse, R70, R40 ;  /* 0x000000460c28723c */ /* 0x040fe20000001828 */
[----:B------:R-:W-:Y:S01]  /*12400*/  FMUL.FTZ R32, R44, c[0x0][0x2ec] ;  /* 0x0000bb002c207a20 */ /* 0x000fe20000410000 */
[----:B------:R-:W-:Y:S01]  /*12410*/  FSEL R3, R3, -INF , !P4 ;  /* 0xff80000003037808 */ /* 0x000fe20006000000 */
[----:B------:R-:W-:Y:S01]  /*12420*/  FMUL.FTZ R44, R46, c[0x0][0x2ec] ;  /* 0x0000bb002e2c7a20 */ /* 0x000fe20000410000 */
[----:B------:R-:W-:Y:S01]  /*12430*/  FSEL R30, R30, -INF , !P2 ;  /* 0xff8000001e1e7808 */ /* 0x000fe20005000000 */
[----:B------:R-:W-:Y:S01]  /*12440*/  FMUL.FTZ R33, R45, c[0x0][0x2ec] ;  /* 0x0000bb002d217a20 */ /* 0x000fe20000410000 */
[----:B------:R-:W-:Y:S01]  /*12450*/  FSEL R21, R28, -INF , !P2 ;  /* 0xff8000001c157808 */ /* 0x000fe20005000000 */
[----:B------:R-:W-:Y:S01]  /*12460*/  FMUL.FTZ R16, R47, c[0x0][0x2ec] ;  /* 0x0000bb002f107a20 */ /* 0x000fe20000410000 */
[----:B-----5:R-:W-:Y:S01]  /*12470*/  HMMA.16816.F32 R64, R12, R8, R64 ;  /* 0x000000080c40723c */ /* 0x020fe20000001840 */
[----:B------:R-:W-:Y:S01]  /*12480*/  MUFU.TANH R32, R32 ;  /* 0x0000002000207308 */ /* 0x000fe20000002400 */
[----:B------:R-:W-:-:S02]  /*12490*/  ISETP.GE.AND P1, PT, R22, R57, PT ;  /* 0x000000391600720c */ /* 0x000fc40003f26270 */
[-C--:B------:R-:W-:Y:S02]  /*124a0*/  ISETP.GE.AND P0, PT, R18, R57.reuse, PT ;  /* 0x000000391200720c */ /* 0x080fe40003f06270 */
[----:B------:R-:W-:Y:S02]  /*124b0*/  FSEL R29, R29, -INF , !P1 ;  /* 0xff8000001d1d7808 */ /* 0x000fe40004800000 */
        /* <DEDUP_REMOVED lines=18> */
[----:B------:R-:W-:Y:S01]  /*125e0*/  FSEL R18, R6, -INF , !P5 ;  /* 0xff80000006127808 */ /* 0x000fe20006800000 */
[----:B------:R-:W-:Y:S01]  /*125f0*/  FMUL.FTZ R79, R79, c[0x0][0x2ec] ;  /* 0x0000bb004f4f7a20 */ /* 0x000fe20000410000 */
[----:B------:R-:W2:Y:S01]  /*12600*/  MUFU.TANH R16, R16 ;  /* 0x0000001000107308 */ /* 0x000ea20000002400 */
[-C--:B------:R-:W-:Y:S01]  /*12610*/  ISETP.GE.AND P2, PT, R0, R57.reuse, PT ;  /* 0x000000390000720c */ /* 0x080fe20003f46270 */
[----:B------:R-:W-:Y:S01]  /*12620*/  FMUL.FTZ R64, R64, c[0x0][0x2ec] ;  /* 0x0000bb0040407a20 */ /* 0x000fe20000410000 */
[----:B------:R-:W-:Y:S01]  /*12630*/  IADD3 R0, R20, -0x1f, RZ ;  /* 0xffffffe114007810 */ /* 0x000fe20007ffe0ff */
[----:B------:R-:W-:Y:S01]  /*12640*/  FMUL.FTZ R66, R66, c[0x0][0x2ec] ;  /* 0x0000bb0042427a20 */ /* 0x000fe20000410000 */
[----:B---3--:R-:W-:Y:S01]  /*12650*/  FSEL R6, R31, -INF , !P1 ;  /* 0xff8000001f067808 */ /* 0x008fe20004800000 */
[----:B------:R-:W-:Y:S01]  /*12660*/  FMUL.FTZ R72, R72, c[0x0][0x2ec] ;  /* 0x0000bb0048487a20 */ /* 0x000fe20000410000 */
[-C--:B------:R-:W-:Y:S01]  /*12670*/  ISETP.GE.AND P1, PT, R0, R57.reuse, PT ;  /* 0x000000390000720c */ /* 0x080fe20003f26270 */
[----:B------:R-:W-:Y:S01]  /*12680*/  MUFU.TANH R165, R76 ;  /* 0x0000004c00a57308 */ /* 0x000fe20000002400 */
[----:B------:R-:W-:Y:S01]  /*12690*/  IADD3 R0, R20, -0x18, RZ ;  /* 0xffffffe814007810 */ /* 0x000fe20007ffe0ff */
[----:B------:R-:W-:Y:S01]  /*126a0*/  FMUL.FTZ R73, R73, c[0x0][0x2ec] ;  /* 0x0000bb0049497a20 */ /* 0x000fe20000410000 */
[----:B-1----:R-:W-:Y:S01]  /*126b0*/  FSEL R12, R44, -INF , !P0 ;  /* 0xff8000002c0c7808 */ /* 0x002fe20004000000 */
[----:B------:R-:W-:Y:S01]  /*126c0*/  FMUL.FTZ R74, R74, c[0x0][0x2ec] ;  /* 0x0000bb004a4a7a20 */ /* 0x000fe20000410000 */
[----:B------:R-:W-:Y:S01]  /*126d0*/  FSEL R15, R32, -INF , !P0 ;  /* 0xff800000200f7808 */ /* 0x000fe20004000000 */
[----:B------:R-:W-:Y:S01]  /*126e0*/  FMUL.FTZ R75, R75, c[0x0][0x2ec] ;  /* 0x0000bb004b4b7a20 */ /* 0x000fe20000410000 */
[-C--:B------:R-:W-:Y:S01]  /*126f0*/  ISETP.GE.AND P6, PT, R8, R57.reuse, PT ;  /* 0x000000390800720c */ /* 0x080fe20003fc6270 */
[----:B------:R-:W1:Y:S01]  /*12700*/  MUFU.TANH R162, R78 ;  /* 0x0000004e00a27308 */ /* 0x000e620000002400 */
[-C--:B------:R-:W-:Y:S01]  /*12710*/  ISETP.GE.AND P0, PT, R0, R57.reuse, PT ;  /* 0x000000390000720c */ /* 0x080fe20003f06270 */
[----:B------:R-:W-:Y:S01]  /*12720*/  FMUL.FTZ R65, R65, c[0x0][0x2ec] ;  /* 0x0000bb0041417a20 */ /* 0x000fe20000410000 */
[C---:B------:R-:W-:Y:S01]  /*12730*/  IADD3 R8, R20.reuse, -0x28, RZ ;  /* 0xffffffd814087810 */ /* 0x040fe20007ffe0ff */
[----:B------:R-:W-:Y:S01]  /*12740*/  FMUL.FTZ R67, R67, c[0x0][0x2ec] ;  /* 0x0000bb0043437a20 */ /* 0x000fe20000410000 */
[----:B------:R-:W-:Y:S01]  /*12750*/  IADD3 R0, R20, -0x17, RZ ;  /* 0xffffffe914007810 */ /* 0x000fe20007ffe0ff */
[----:B------:R-:W-:Y:S01]  /*12760*/  FMUL.FTZ R88, R88, c[0x0][0x2ec] ;  /* 0x0000bb0058587a20 */ /* 0x000fe20000410000 */
[----:B--2---:R-:W-:Y:S01]  /*12770*/  FSEL R10, R16, -INF , !P6 ;  /* 0xff800000100a7808 */ /* 0x004fe20007000000 */
[----:B------:R-:W2:Y:S01]  /*12780*/  MUFU.TANH R17, R17 ;  /* 0x0000001100117308 */ /* 0x000ea20000002400 */
[----:B------:R-:W-:Y:S01]  /*12790*/  FMUL.FTZ R90, R90, c[0x0][0x2ec] ;  /* 0x0000bb005a5a7a20 */ /* 0x000fe20000410000 */
[----:B------:R-:W-:Y:S01]  /*127a0*/  FSEL R13, R33, -INF , !P6 ;  /* 0xff800000210d7808 */ /* 0x000fe20007000000 */
[----:B------:R-:W-:Y:S01]  /*127b0*/  FMUL.FTZ R89, R89, c[0x0][0x2ec] ;  /* 0x0000bb0059597a20 */ /* 0x000fe20000410000 */
[-C--:B------:R-:W-:Y:S01]  /*127c0*/  ISETP.GE.AND P5, PT, R8, R57.reuse, PT ;  /* 0x000000390800720c */ /* 0x080fe20003fa6270 */
[----:B------:R-:W-:Y:S01]  /*127d0*/  FMUL.FTZ R91, R91, c[0x0][0x2ec] ;  /* 0x0000bb005b5b7a20 */ /* 0x000fe20000410000 */
[----:B------:R-:W-:-:S02]  /*127e0*/  ISETP.GE.AND P6, PT, R0, R57, PT ;  /* 0x000000390000720c */ /* 0x000fc40003fc6270 */
[----:B------:R-:W3:Y:S01]  /*127f0*/  MUFU.TANH R35, R35 ;  /* 0x0000002300237308 */ /* 0x000ee20000002400 */
[----:B------:R-:W-:Y:S02]  /*12800*/  IADD3 R0, R20, -0x10, RZ ;  /* 0xfffffff014007810 */ /* 0x000fe40007ffe0ff */
[----:B-1----:R-:W-:Y:S02]  /*12810*/  FSEL R162, R162, -INF , !P0 ;  /* 0xff800000a2a27808 */ /* 0x002fe40004000000 */
[----:B------:R-:W-:Y:S02]  /*12820*/  FSEL R165, R165, -INF , !P0 ;  /* 0xff800000a5a57808 */ /* 0x000fe40004000000 */
[----:B------:R-:W-:Y:S01]  /*12830*/  ISETP.GE.AND P0, PT, R133, 0x2, PT ;  /* 0x000000028500780c */ /* 0x000fe20003f06270 */
[----:B------:R-:W1:Y:S01]  /*12840*/  MUFU.TANH R40, R40 ;  /* 0x0000002800287308 */ /* 0x000e620000002400 */
[----:B------:R-:W-:Y:S02]  /*12850*/  IADD3 R14, R20, -0xf, RZ ;  /* 0xfffffff1140e7810 */ /* 0x000fe40007ffe0ff */
[----:B--2---:R-:W-:-:S05]  /*12860*/  FSEL R11, R17, -INF , !P5 ;  /* 0xff800000110b7808 */ /* 0x004fca0006800000 */
[----:B------:R-:W2:Y:S01]  /*12870*/  MUFU.TANH R34, R34 ;  /* 0x0000002200227308 */ /* 0x000ea20000002400 */
[----:B---3--:R-:W-:Y:S02]  /*12880*/  FSEL R8, R35, -INF , !P5 ;  /* 0xff80000023087808 */ /* 0x008fe40006800000 */
[----:B------:R-:W-:-:S05]  /*12890*/  ISETP.GE.AND P5, PT, R0, R57, PT ;  /* 0x000000390000720c */ /* 0x000fca0003fa6270 */
[----:B------:R-:W3:Y:S01]  /*128a0*/  MUFU.TANH R167, R72 ;  /* 0x0000004800a77308 */ /* 0x000ee20000002400 */
[----:B-1----:R-:W-:-:S07]  /*128b0*/  FSEL R9, R40, -INF , !P4 ;  /* 0xff80000028097808 */ /* 0x002fce0006000000 */
[----:B------:R-:W1:Y:S01]  /*128c0*/  MUFU.TANH R159, R73 ;  /* 0x00000049009f7308 */ /* 0x000e620000002400 */
[----:B--2---:R-:W-:Y:S02]  /*128d0*/  FSEL R0, R34, -INF , !P4 ;  /* 0xff80000022007808 */ /* 0x004fe40006000000 */
[----:B------:R-:W-:Y:S02]  /*128e0*/  ISETP.GE.AND P4, PT, R14, R57, PT ;  /* 0x000000390e00720c */ /* 0x000fe40003f86270 */
[C---:B------:R-:W-:Y:S02]  /*128f0*/  IADD3 R14, R20.reuse, -0x8, RZ ;  /* 0xfffffff8140e7810 */ /* 0x040fe40007ffe0ff */
[----:B------:R-:W-:Y:S01]  /*12900*/  IADD3 R20, R20, -0x7, RZ ;  /* 0xfffffff914147810 */ /* 0x000fe20007ffe0ff */
[----:B------:R-:W2:Y:S01]  /*12910*/  MUFU.TANH R160, R74 ;  /* 0x0000004a00a07308 */ /* 0x000ea20000002400 */
[----:B---3--:R-:W-:-:S07]  /*12920*/  FSEL R167, R167, -INF , !P2 ;  /* 0xff800000a7a77808 */ /* 0x008fce0005000000 */
[----:B------:R-:W3:Y:S01]  /*12930*/  MUFU.TANH R170, R75 ;  /* 0x0000004b00aa7308 */ /* 0x000ee20000002400 */
[----:B-1----:R-:W-:-:S07]  /*12940*/  FSEL R159, R159, -INF , !P1 ;  /* 0xff8000009f9f7808 */ /* 0x002fce0004800000 */
[----:B------:R-:W1:Y:S01]  /*12950*/  MUFU.TANH R161, R77 ;  /* 0x0000004d00a17308 */ /* 0x000e620000002400 */
[----:B--2---:R-:W-:Y:S02]  /*12960*/  FSEL R160, R160, -INF , !P2 ;  /* 0xff800000a0a07808 */ /* 0x004fe40005000000 */
[----:B------:R-:W-:-:S05]  /*12970*/  ISETP.GE.AND P2, PT, R14, R57, PT ;  /* 0x000000390e00720c */ /* 0x000fca0003f46270 */
[----:B------:R-:W2:Y:S01]  /*12980*/  MUFU.TANH R168, R79 ;  /* 0x0000004f00a87308 */ /* 0x000ea20000002400 */
[----:B---3--:R-:W-:Y:S02]  /*12990*/  FSEL R170, R170, -INF , !P1 ;  /* 0xff800000aaaa7808 */ /* 0x008fe40004800000 */
[----:B------:R-:W-:-:S05]  /*129a0*/  ISETP.GE.AND P1, PT, R20, R57, PT ;  /* 0x000000391400720c */ /* 0x000fca0003f26270 */
        /* <DEDUP_REMOVED lines=75> */
[----:B------:R-:W-:-:S05]  /*12e60*/  IMAD R17, R16, c[0x0][0x184], R17 ;  /* 0x0000610010117a24 */ /* 0x000fca00078e0211 */
[----:B------:R-:W-:Y:S01]  /*12e70*/  IADD3 R17, R23, R17, RZ ;  /* 0x0000001117117210 */ /* 0x000fe20007ffe0ff */
[----:B------:R-:W-:Y:S01]  /*12e80*/  IMAD.MOV.U32 R23, RZ, RZ, R22 ;  /* 0x000000ffff177224 */ /* 0x000fe200078e0016 */
[----:B------:R-:W-:Y:S05]  /*12e90*/  BRA `(.L_x_3769) ;  /* 0x0000003000007947 */ /* 0x000fea0003800000 */
.L_x_3768:
[----:B------:R-:W-:-:S05]  /*12ea0*/  IMAD.MOV.U32 R23, RZ, RZ, c[0x0][0x198] ;  /* 0x00006600ff177624 */ /* 0x000fca00078e00ff */
[----:B------:R-:W-:-:S04]  /*12eb0*/  LEA R23, -R23, RZ, 0x6 ;  /* 0x000000ff17177211 */ /* 0x000fc800078e31ff */
[----:B------:R-:W-:Y:S02]  /*12ec0*/  SHF.R.S32.HI R17, RZ, 0x1f, R23 ;  /* 0x0000001fff117819 */ /* 0x000fe40000011417 */
.L_x_3769:
        /* <DEDUP_REMOVED lines=41> */
.L_x_3767:
        /* <DEDUP_REMOVED lines=73> */
[--C-:B------:R-:W-:Y:S01]  /*135f0*/  FFMA.FTZ R155, R48, c[0x0][0x23c], -R163.reuse ;  /* 0x00008f00309b7a23 */ /* 0x100fe200000108a3 */
[----:B------:R-:W-:Y:S01]  /*13600*/  LDSM.16.MT88.4 R16, [R197+0xe800] ;  /* 0x00e80000c510783b */ /* 0x000fe20000004200 */
[--C-:B------:R-:W-:Y:S02]  /*13610*/  FFMA.FTZ R157, R30, c[0x0][0x23c], -R163.reuse ;  /* 0x00008f001e9d7a23 */ /* 0x100fe400000108a3 */
[--C-:B------:R-:W-:Y:S01]  /*13620*/  FFMA.FTZ R148, R6, c[0x0][0x23c], -R163.reuse ;  /* 0x00008f0006947a23 */ /* 0x100fe200000108a3 */
[----:B------:R-:W2:Y:S01]  /*13630*/  LDSM.16.MT88.4 R48, [R198+0xe000] ;  /* 0x00e00000c630783b */ /* 0x000ea20000004200 */
[----:B------:R-:W-:Y:S01]  /*13640*/  MUFU.EX2 R151, R151 ;  /* 0x0000009700977308 */ /* 0x000fe20000000800 */
[----:B------:R-:W-:-:S02]  /*13650*/  FFMA.FTZ R134, R10, c[0x0][0x23c], -R163 ;  /* 0x00008f000a867a23 */ /* 0x000fc400000108a3 */
[----:B------:R-:W4:Y:S01]  /*13660*/  LDSM.16.MT88.4 R4, [R196+0x10000] ;  /* 0x01000000c404783b */ /* 0x000f220000004200 */
[--C-:B------:R-:W-:Y:S02]  /*13670*/  FFMA.FTZ R135, R8, c[0x0][0x23c], -R163.reuse ;  /* 0x00008f0008877a23 */ /* 0x100fe400000108a3 */
[--C-:B------:R-:W-:Y:S01]  /*13680*/  FFMA.FTZ R144, R13, c[0x0][0x23c], -R166.reuse ;  /* 0x00008f000d907a23 */ /* 0x100fe200000108a6 */
[----:B------:R-:W5:Y:S01]  /*13690*/  LDSM.16.MT88.4 R8, [R200+0xe800] ;  /* 0x00e80000c808783b */ /* 0x000f620000004200 */
[----:B------:R-:W3:Y:S01]  /*136a0*/  MUFU.EX2 R146, R146 ;  /* 0x0000009200927308 */ /* 0x000ee20000000800 */
[----:B-1----:R-:W-:Y:S01]  /*136b0*/  F2FP.PACK_AB R96, R150, R153 ;  /* 0x000000999660723e */ /* 0x002fe200000000ff */
[--C-:B------:R-:W-:Y:S01]  /*136c0*/  FFMA.FTZ R147, R12, c[0x0][0x23c], -R163.reuse ;  /* 0x00008f000c937a23 */ /* 0x100fe200000108a3 */
[----:B------:R-:W-:Y:S01]  /*136d0*/  LDSM.16.MT88.4 R28, [R196+0xc800] ;  /* 0x00c80000c41c783b */ /* 0x000fe20000004200 */
[----:B------:R-:W-:Y:S02]  /*136e0*/  FFMA.FTZ R0, R0, c[0x0][0x23c], -R163 ;  /* 0x00008f0000007a23 */ /* 0x000fe400000108a3 */
[--C-:B------:R-:W-:Y:S01]  /*136f0*/  FFMA.FTZ R154, R167, c[0x0][0x23c], -R166.reuse ;  /* 0x00008f00a79a7a23 */ /* 0x100fe200000108a6 */
[----:B------:R-:W1:Y:S01]  /*13700*/  LDSM.16.MT88.4 R12, [R196+0xe800] ;  /* 0x00e80000c40c783b */ /* 0x000e620000004200 */
[----:B------:R-:W-:Y:S01]  /*13710*/  MUFU.EX2 R152, R152 ;  /* 0x0000009800987308 */ /* 0x000fe20000000800 */
[----:B------:R-:W-:-:S02]  /*13720*/  FFMA.FTZ R156, R165, c[0x0][0x23c], -R166 ;  /* 0x00008f00a59c7a23 */ /* 0x000fc400000108a6 */
[--C-:B------:R-:W-:Y:S02]  /*13730*/  FFMA.FTZ R159, R159, c[0x0][0x23c], -R166.reuse ;  /* 0x00008f009f9f7a23 */ /* 0x100fe400000108a6 */
[----:B------:R-:W-:Y:S02]  /*13740*/  FFMA.FTZ R161, R161, c[0x0][0x23c], -R166 ;  /* 0x00008f00a1a17a23 */ /* 0x000fe400000108a6 */
[--C-:B------:R-:W-:Y:S01]  /*13750*/  FFMA.FTZ R160, R160, c[0x0][0x23c], -R163.reuse ;  /* 0x00008f00a0a07a23 */ /* 0x100fe200000108a3 */
[----:B------:R-:W2:Y:S01]  /*13760*/  MUFU.EX2 R155, R155 ;  /* 0x0000009b009b7308 */ /* 0x000ea20000000800 */
[----:B---3--:R-:W-:Y:S01]  /*13770*/  F2FP.PACK_AB R98, R146, R151 ;  /* 0x000000979262723e */ /* 0x008fe200000000ff */
        /* <DEDUP_REMOVED lines=19> */
[----:B---3--:R-:W-:Y:S01]  /*138b0*/  F2FP.PACK_AB R99, R148, R157 ;  /* 0x0000009d9463723e */ /* 0x008fe200000000ff */
[----:B------:R-:W2:Y:S01]  /*138c0*/  MUFU.EX2 R144, R144 ;  /* 0x0000009000907308 */ /* 0x000ea20000000800 */
        /* <DEDUP_REMOVED lines=47> */
[C---:B----4-:R-:W-:Y:S07]  /*13bc0*/  HMMA.16816.F32 R92, R96.reuse, R4, RZ ;  /* 0x00000004605c723c */ /* 0x050fee00000018ff */
[----:B--2---:R-:W-:Y:S01]  /*13bd0*/  F2FP.PACK_AB R4, R144, R149 ;  /* 0x000000959004723e */ /* 0x004fe200000000ff */
[----:B------:R-:W-:Y:S01]  /*13be0*/  HMMA.16816.F32 R96, R96, R6, RZ ;  /* 0x000000066060723c */ /* 0x000fe200000018ff */
[----:B---3--:R-:W-:Y:S01]  /*13bf0*/  F2FP.PACK_AB R5, R134, R147 ;  /* 0x000000938605723e */ /* 0x008fe200000000ff */
        /* <DEDUP_REMOVED lines=147> */
.L_x_3774:
        /* <DEDUP_REMOVED lines=64> */
.L_x_3771:
        /* <DEDUP_REMOVED lines=25> */
[----:B------:R-:W2:Y:S06]  /*14ac0*/  LDSM.16.M88.4 R8, [R205+0x6000] ;  /* 0x00600000cd08783b */ /* 0x000eac0000000200 */
[----:B------:R-:W3:Y:S06]  /*14ad0*/  LDSM.16.M88.4 R16, [R205+0x6800] ;  /* 0x00680000cd10783b */ /* 0x000eec0000000200 */
[----:B------:R-:W4:Y:S06]  /*14ae0*/  LDSM.16.M88.4 R24, [R205+0x7000] ;  /* 0x00700000cd18783b */ /* 0x000f2c0000000200 */
[----:B------:R-:W0:Y:S06]  /*14af0*/  LDGDEPBAR ;  /* 0x00000000000079af */ /* 0x000e2c0000000000 */
[----:B------:R-:W5:Y:S06]  /*14b00*/  LDSM.16.M88.4 R136, [R205+0x7800] ;  /* 0x00780000cd88783b */ /* 0x000f6c0000000200 */
[----:B------:R-:W-:Y:S06]  /*14b10*/  LDSM.16.M88.4 R140, [R204] ;  /* 0x00000000cc8c783b */ /* 0x000fec0000000200 */
[----:B------:R-:W1:Y:S01]  /*14b20*/  LDSM.16.M88.4 R144, [R203] ;  /* 0x00000000cb90783b */ /* 0x000e620000000200 */
[C---:B--2---:R-:W-:Y:S05]  /*14b30*/  HMMA.16816.F32 R4, R32.reuse, R8, RZ ;  /* 0x000000082004723c */ /* 0x044fea00000018ff */
[----:B------:R-:W2:Y:S03]  /*14b40*/  LDSM.16.M88.4 R148, [R195] ;  /* 0x00000000c394783b */ /* 0x000ea60000000200 */
[C---:B------:R-:W-:Y:S03]  /*14b50*/  HMMA.16816.F32 R8, R32.reuse, R10, RZ ;  /* 0x0000000a2008723c */ /* 0x040fe600000018ff */
[----:B------:R-:W1:Y:S06]  /*14b60*/  LDSM.16.M88.4 R152, [R194] ;  /* 0x00000000c298783b */ /* 0x000e6c0000000200 */
[----:B------:R-:W1:Y:S01]  /*14b70*/  LDSM.16.M88.4 R156, [R193] ;  /* 0x00000000c19c783b */ /* 0x000e620000000200 */
[C---:B---3--:R-:W-:Y:S05]  /*14b80*/  HMMA.16816.F32 R12, R32.reuse, R16, RZ ;  /* 0x00000010200c723c */ /* 0x048fea00000018ff */
[----:B------:R-:W-:Y:S03]  /*14b90*/  LDSM.16.M88.4 R160, [R202] ;  /* 0x00000000caa0783b */ /* 0x000fe60000000200 */
[C---:B------:R-:W-:Y:S03]  /*14ba0*/  HMMA.16816.F32 R16, R32.reuse, R18, RZ ;  /* 0x000000122010723c */ /* 0x040fe600000018ff */
[----:B------:R-:W3:Y:S05]  /*14bb0*/  LDSM.16.M88.4 R164, [R199+0x6000] ;  /* 0x00600000c7a4783b */ /* 0x000eea0000000200 */
[C---:B----4-:R-:W-:Y:S01]  /*14bc0*/  HMMA.16816.F32 R20, R32.reuse, R24, RZ ;  /* 0x000000182014723c */ /* 0x050fe200000018ff */
[----:B------:R-:W-:Y:S06]  /*14bd0*/  LDSM.16.M88.4 R168, [R199+0x7000] ;  /* 0x00700000c7a8783b */ /* 0x000fec0000000200 */
[----:B------:R-:W-:Y:S01]  /*14be0*/  LDSM.16.M88.4 R172, [R199+0x7800] ;  /* 0x00780000c7ac783b */ /* 0x000fe20000000200 */
[C---:B------:R-:W-:Y:S05]  /*14bf0*/  HMMA.16816.F32 R24, R32.reuse, R26, RZ ;  /* 0x0000001a2018723c */ /* 0x040fea00000018ff */
[----:B------:R-:W-:Y:S03]  /*14c00*/  LDSM.16.M88.4 R176, [R201] ;  /* 0x00000000c9b0783b */ /* 0x000fe60000000200 */
[C---:B-----5:R-:W-:Y:S03]  /*14c10*/  HMMA.16816.F32 R28, R32.reuse, R136, RZ ;  /* 0x00000088201c723c */ /* 0x060fe600000018ff */
[----:B------:R-:W-:Y:S05]  /*14c20*/  LDSM.16.M88.4 R180, [R192] ;  /* 0x00000000c0b4783b */ /* 0x000fea0000000200 */
[----:B------:R-:W-:Y:S01]  /*14c30*/  HMMA.16816.F32 R32, R32, R138, RZ ;  /* 0x0000008a2020723c */ /* 0x000fe200000018ff */
[----:B------:R-:W4:Y:S07]  /*14c40*/  LDSM.16.M88.4 R136, [R199+0x6800] ;  /* 0x00680000c788783b */ /* 0x000f2e0000000200 */
[C---:B-1----:R-:W-:Y:S08]  /*14c50*/  HMMA.16816.F32 R4, R140.reuse, R144, R4 ;  /* 0x000000908c04723c */ /* 0x042ff00000001804 */
        /* <DEDUP_REMOVED lines=11> */
[----:B------:R-:W2:Y:S01]  /*14d10*/  LDSM.16.M88.4 R156, [R205+0x8000] ;  /* 0x00800000cd9c783b */ /* 0x000ea20000000200 */
        /* <DEDUP_REMOVED lines=8> */
[----:B------:R-:W-:Y:S07]  /*14da0*/  LDSM.16.M88.4 R168, [R204+0x2000] ;  /* 0x00200000cca8783b */ /* 0x000fee0000000200 */
[C---:B------:R-:W-:Y:S08]  /*14db0*/  HMMA.16816.F32 R28, R160.reuse, R172, R28 ;  /* 0x000000aca01c723c */ /* 0x040ff0000000181c */
[----:B------:R-:W-:Y:S01]  /*14dc0*/  HMMA.16816.F32 R32, R160, R174, R32 ;  /* 0x000000aea020723c */ /* 0x000fe20000001820 */
[----:B------:R-:W4:Y:S06]  /*14dd0*/  LDSM.16.M88.4 R160, [R205+0x9000] ;  /* 0x00900000cda0783b */ /* 0x000f2c0000000200 */
[----:B------:R-:W5:Y:S01]  /*14de0*/  LDSM.16.M88.4 R172, [R191] ;  /* 0x00000000bfac783b */ /* 0x000f620000000200 */
        /* <DEDUP_REMOVED lines=13> */
[C---:B--2---:R-:W-:Y:S08]  /*14ec0*/  HMMA.16816.F32 R4, R152.reuse, R156, R4 ;  /* 0x0000009c9804723c */ /* 0x044ff00000001804 */
[C---:B------:R-:W-:Y:S01]  /*14ed0*/  HMMA.16816.F32 R8, R152.reuse, R158, R8 ;  /* 0x0000009e9808723c */ /* 0x040fe20000001808 */
[----:B------:R-:W-:Y:S07]  /*14ee0*/  LDSM.16.M88.4 R156, [R199+0x9800] ;  /* 0x00980000c79c783b */ /* 0x000fee0000000200 */
[C---:B---3--:R-:W-:Y:S08]  /*14ef0*/  HMMA.16816.F32 R12, R152.reuse, R136, R12 ;  /* 0x00000088980c723c */ /* 0x048ff0000000180c */
[C---:B------:R-:W-:Y:S01]  /*14f00*/  HMMA.16816.F32 R16, R152.reuse, R138, R16 ;  /* 0x0000008a9810723c */ /* 0x040fe20000001810 */
[----:B------:R-:W2:Y:S07]  /*14f10*/  LDSM.16.M88.4 R136, [R199+0x8800] ;  /* 0x00880000c788783b */ /* 0x000eae0000000200 */
[C---:B----4-:R-:W-:Y:S08]  /*14f20*/  HMMA.16816.F32 R20, R152.reuse, R160, R20 ;  /* 0x000000a09814723c */ /* 0x050ff00000001814 */
[C---:B------:R-:W-:Y:S01]  /*14f30*/  HMMA.16816.F32 R24, R152.reuse, R162, R24 ;  /* 0x000000a29818723c */ /* 0x040fe20000001818 */
[----:B------:R-:W-:Y:S07]  /*14f40*/  LDSM.16.M88.4 R160, [R201+0x2000] ;  /* 0x00200000c9a0783b */ /* 0x000fee0000000200 */
[C---:B------:R-:W-:Y:S08]  /*14f50*/  HMMA.16816.F32 R28, R152.reuse, R164, R28 ;  /* 0x000000a4981c723c */ /* 0x040ff0000000181c */
[----:B------:R-:W-:Y:S01]  /*14f60*/  HMMA.16816.F32 R32, R152, R166, R32 ;  /* 0x000000a69820723c */ /* 0x000fe20000001820 */
[----:B------:R-:W3:Y:S06]  /*14f70*/  LDSM.16.M88.4 R152, [R199+0x9000] ;  /* 0x00900000c798783b */ /* 0x000eec0000000200 */
[----:B------:R-:W4:Y:S01]  /*14f80*/  LDSM.16.M88.4 R164, [R192+0x2000] ;  /* 0x00200000c0a4783b */ /* 0x000f220000000200 */
[C---:B-----5:R-:W-:Y:S08]  /*14f90*/  HMMA.16816.F32 R4, R168.reuse, R172, R4 ;  /* 0x000000aca804723c */ /* 0x060ff00000001804 */
[C---:B------:R-:W-:Y:S01]  /*14fa0*/  HMMA.16816.F32 R8, R168.reuse, R174, R8 ;  /* 0x000000aea808723c */ /* 0x040fe20000001808 */
[----:B------:R-:W-:Y:S07]  /*14fb0*/  LDSM.16.M88.4 R172, [R205+0xa000] ;  /* 0x00a00000cdac783b */ /* 0x000fee0000000200 */
        /* <DEDUP_REMOVED lines=23> */
[C---:B----4-:R-:W-:Y:S08]  /*15130*/  HMMA.16816.F32 R4, R160.reuse, R164, R4 ;  /* 0x000000a4a004723c */ /* 0x050ff00000001804 */
[C---:B------:R-:W-:Y:S01]  /*15140*/  HMMA.16816.F32 R8, R160.reuse, R166, R8 ;  /* 0x000000a6a008723c */ /* 0x040fe20000001808 */
[----:B------:R-:W-:Y:S07]  /*15150*/  LDSM.16.M88.4 R164, [R199+0xa000] ;  /* 0x00a00000c7a4783b */ /* 0x000fee0000000200 */
[C---:B-1----:R-:W-:Y:S08]  /*15160*/  HMMA.16816.F32 R12, R160.reuse, R140, R12 ;  /* 0x0000008ca00c723c */ /* 0x042ff0000000180c */
[C---:B------:R-:W-:Y:S01]  /*15170*/  HMMA.16816.F32 R16, R160.reuse, R142, R16 ;  /* 0x0000008ea010723c */ /* 0x040fe20000001810 */
[----:B------:R-:W1:Y:S07]  /*15180*/  LDSM.16.M88.4 R140, [R186] ;  /* 0x00000000ba8c783b */ /* 0x000e6e0000000200 */
[C---:B-----5:R-:W-:Y:S08]  /*15190*/  HMMA.16816.F32 R20, R160.reuse, R144, R20 ;  /* 0x00000090a014723c */ /* 0x060ff00000001814 */
[C---:B------:R-:W-:Y:S01]  /*151a0*/  HMMA.16816.F32 R24, R160.reuse, R146, R24 ;  /* 0x00000092a018723c */ /* 0x040fe20000001818 */
[----:B------:R-:W4:Y:S07]  /*151b0*/  LDSM.16.M88.4 R144, [R185] ;  /* 0x00000000b990783b */ /* 0x000f2e0000000200 */
[C---:B------:R-:W-:Y:S08]  /*151c0*/  HMMA.16816.F32 R28, R160.reuse, R148, R28 ;  /* 0x00000094a01c723c */ /* 0x040ff0000000181c */
[----:B------:R-:W-:Y:S01]  /*151d0*/  HMMA.16816.F32 R32, R160, R150, R32 ;  /* 0x00000096a020723c */ /* 0x000fe20000001820 */
[----:B------:R-:W5:Y:S06]  /*151e0*/  LDSM.16.M88.4 R148, [R184] ;  /* 0x00000000b894783b */ /* 0x000f6c0000000200 */
        /* <DEDUP_REMOVED lines=18> */
[C---:B----4-:R-:W-:Y:S08]  /*15310*/  HMMA.16816.F32 R20, R176.reuse, R144, R20 ;  /* 0x00000090b014723c */ /* 0x050ff00000001814 */
[C---:B------:R-:W-:Y:S08]  /*15320*/  HMMA.16816.F32 R24, R176.reuse, R146, R24 ;  /* 0x00000092b018723c */ /* 0x040ff00000001818 */
[C---:B-----5:R-:W-:Y:S08]  /*15330*/  HMMA.16816.F32 R28, R176.reuse, R148, R28 ;  /* 0x00000094b01c723c */ /* 0x060ff0000000181c */
        /* <DEDUP_REMOVED lines=56> */
[----:B------:R-:W-:Y:S08]  /*156c0*/  HMMA.16816.F32 R32, R168, R10, R32 ;  /* 0x0000000aa820723c */ /* 0x000ff00000001820 */
[----:B------:R3:W1:Y:S08]  /*156d0*/  MUFU.TANH R141, R15 ;  /* 0x0000000f008d7308 */ /* 0x0006700000002400 */
        /* <DEDUP_REMOVED lines=94> */
.L_x_3773:
        /* <DEDUP_REMOVED lines=27> */
.L_x_3772:
        /* <DEDUP_REMOVED lines=58> */
[--C-:B------:R-:W-:Y:S01]  /*16210*/  FFMA.FTZ R173, R160, c[0x0][0x23c], -R151.reuse ;  /* 0x00008f00a0ad7a23 */ /* 0x100fe20000010897 */
[----:B------:R-:W2:Y:S01]  /*16220*/  MUFU.EX2 R2, R6 ;  /* 0x0000000600027308 */ /* 0x000ea20000000800 */
[--C-:B------:R-:W-:Y:S02]  /*16230*/  FFMA.FTZ R171, R163, c[0x0][0x23c], -R144.reuse ;  /* 0x00008f00a3ab7a23 */ /* 0x100fe40000010890 */
[--C-:B------:R-:W-:Y:S02]  /*16240*/  FFMA.FTZ R170, R161, c[0x0][0x23c], -R144.reuse ;  /* 0x00008f00a1aa7a23 */ /* 0x100fe40000010890 */
[--C-:B------:R-:W-:Y:S01]  /*16250*/  FFMA.FTZ R172, R164, c[0x0][0x23c], -R151.reuse ;  /* 0x00008f00a4ac7a23 */ /* 0x100fe20000010897 */
[----:B------:R-:W-:Y:S01]  /*16260*/  LDSM.16.MT88.4 R160, [R196+0xf800] ;  /* 0x00f80000c4a0783b */ /* 0x000fe20000004200 */
[--C-:B------:R-:W-:Y:S02]  /*16270*/  FFMA.FTZ R169, R167, c[0x0][0x23c], -R144.reuse ;  /* 0x00008f00a7a97a23 */ /* 0x100fe40000010890 */
[--C-:B------:R-:W-:Y:S01]  /*16280*/  FFMA.FTZ R168, R165, c[0x0][0x23c], -R144.reuse ;  /* 0x00008f00a5a87a23 */ /* 0x100fe20000010890 */
[----:B------:R-:W-:Y:S01]  /*16290*/  MUFU.EX2 R175, R175 ;  /* 0x000000af00af7308 */ /* 0x000fe20000000800 */
[--C-:B------:R-:W-:Y:S02]  /*162a0*/  FFMA.FTZ R176, R142, c[0x0][0x23c], -R151.reuse ;  /* 0x00008f008eb07a23 */ /* 0x100fe40000010897 */
[C---:B-1----:R-:W-:Y:S01]  /*162b0*/  FMUL.FTZ R7, R0.reuse, R131 ;  /* 0x0000008300077220 */ /* 0x042fe20000410000 */
[----:B------:R-:W-:Y:S01]  /*162c0*/  LDSM.16.MT88.4 R164, [R200+0x11800] ;  /* 0x01180000c8a4783b */ /* 0x000fe20000004200 */
        /* <DEDUP_REMOVED lines=27> */
[--C-:B------:R-:W-:Y:S02]  /*16480*/  FFMA.FTZ R177, R140, c[0x0][0x23c], -R151.reuse ;  /* 0x00008f008cb17a23 */ /* 0x100fe40000010897 */
[--C-:B------:R-:W-:Y:S02]  /*16490*/  FFMA.FTZ R178, R143, c[0x0][0x23c], -R144.reuse ;  /* 0x00008f008fb27a23 */ /* 0x100fe40000010890 */
[----:B------:R-:W1:Y:S01]  /*164a0*/  MUFU.EX2 R172, R172 ;  /* 0x000000ac00ac7308 */ /* 0x000e620000000800 */
[----:B------:R-:W-:Y:S01]  /*164b0*/  LDSM.16.MT88.4 R100, [R197+0xe000] ;  /* 0x00e00000c564783b */ /* 0x000fe20000004200 */
[--C-:B------:R-:W-:Y:S01]  /*164c0*/  FFMA.FTZ R179, R141, c[0x0][0x23c], -R144.reuse ;  /* 0x00008f008db37a23 */ /* 0x100fe20000010890 */
[----:B--2---:R-:W-:Y:S01]  /*164d0*/  F2FP.PACK_AB R129, R170, R171 ;  /* 0x000000abaa81723e */ /* 0x004fe200000000ff */
[--C-:B------:R-:W-:Y:S02]  /*164e0*/  FFMA.FTZ R181, R138, c[0x0][0x23c], -R151.reuse ;  /* 0x00008f008ab57a23 */ /* 0x100fe40000010897 */
[--C-:B------:R-:W-:Y:S03]  /*164f0*/  FFMA.FTZ R180, R136, c[0x0][0x23c], -R151.reuse ;  /* 0x00008f0088b47a23 */ /* 0x100fe60000010897 */
[----:B------:R-:W-:Y:S01]  /*16500*/  LDSM.16.MT88.4 R140, [R197+0xe800] ;  /* 0x00e80000c58c783b */ /* 0x000fe20000004200 */
        /* <DEDUP_REMOVED lines=8> */
[--C-:B------:R-:W-:Y:S01]  /*16590*/  FFMA.FTZ R226, R157, c[0x0][0x23c], -R144.reuse ;  /* 0x00008f009de27a23 */ /* 0x100fe20000010890 */
[----:B-1----:R-:W-:Y:S01]  /*165a0*/  F2FP.PACK_AB R130, R172, R173 ;  /* 0x000000adac82723e */ /* 0x002fe200000000ff */
[----:B------:R-:W-:Y:S01]  /*165b0*/  LDSM.16.MT88.4 R156, [R197+0xf800] ;  /* 0x00f80000c59c783b */ /* 0x000fe20000004200 */
        /* <DEDUP_REMOVED lines=9> */
[--C-:B------:R-:W-:Y:S01]  /*16650*/  FFMA.FTZ R234, R147, c[0x0][0x23c], -R144.reuse ;  /* 0x00008f0093ea7a23 */ /* 0x100fe20000010890 */
[----:B------:R-:W1:Y:S01]  /*16660*/  MUFU.EX2 R177, R177 ;  /* 0x000000b100b17308 */ /* 0x000e620000000800 */
[--C-:B------:R-:W-:Y:S01]  /*16670*/  FFMA.FTZ R235, R146, c[0x0][0x23c], -R151.reuse ;  /* 0x00008f0092eb7a23 */ /* 0x100fe20000010897 */
[----:B--2---:R-:W-:Y:S01]  /*16680*/  F2FP.PACK_AB R131, R168, R169 ;  /* 0x000000a9a883723e */ /* 0x004fe200000000ff */
[----:B------:R-:W-:Y:S02]  /*16690*/  FFMA.FTZ R151, R145, c[0x0][0x23c], -R151 ;  /* 0x00008f0091977a23 */ /* 0x000fe40000010897 */
[C---:B------:R-:W-:Y:S02]  /*166a0*/  FMUL.FTZ R36, R2.reuse, R36 ;  /* 0x0000002402247220 */ /* 0x040fe40000410000 */
[----:B------:R-:W-:Y:S02]  /*166b0*/  FMUL.FTZ R37, R2, R37 ;  /* 0x0000002502257220 */ /* 0x000fe40000410000 */
[C---:B------:R-:W-:Y:S01]  /*166c0*/  HMMA.16816.F32 R4, R128.reuse, R12, R4 ;  /* 0x0000000c8004723c */ /* 0x040fe20000001804 */
[----:B------:R2:W-:Y:S04]  /*166d0*/  MUFU.EX2 R236, R151 ;  /* 0x0000009700ec7308 */ /* 0x0005e80000000800 */
        /* <DEDUP_REMOVED lines=8> */
[----:B------:R-:W3:Y:S01]  /*16760*/  MUFU.EX2 R179, R179 ;  /* 0x000000b300b37308 */ /* 0x000ee20000000800 */
[----:B------:R-:W4:Y:S01]  /*16770*/  LDSM.16.MT88.4 R120, [R196+0xc000] ;  /* 0x00c00000c478783b */ /* 0x000f220000004200 */
[C---:B------:R-:W-:Y:S02]  /*16780*/  FMUL.FTZ R40, R2.reuse, R40 ;  /* 0x0000002802287220 */ /* 0x040fe40000410000 */
[----:B------:R-:W-:Y:S02]  /*16790*/  FMUL.FTZ R41, R2, R41 ;  /* 0x0000002902297220 */ /* 0x000fe40000410000 */
[C---:B------:R-:W-:Y:S03]  /*167a0*/  HMMA.16816.F32 R12, R128.reuse, R20, R12 ;  /* 0x00000014800c723c */ /* 0x040fe6000000180c */
[----:B--2---:R-:W-:Y:S01]  /*167b0*/  LDSM.16.MT88.4 R148, [R200+0xf800] ;  /* 0x00f80000c894783b */ /* 0x004fe20000004200 */
[C---:B------:R-:W-:Y:S01]  /*167c0*/  FMUL.FTZ R42, R0.reuse, R42 ;  /* 0x0000002a002a7220 */ /* 0x040fe20000410000 */
[----:B------:R-:W-:Y:S01]  /*167d0*/  MUFU.EX2 R181, R181 ;  /* 0x000000b500b57308 */ /* 0x000fe20000000800 */
[----:B------:R-:W-:Y:S02]  /*167e0*/  FMUL.FTZ R43, R0, R43 ;  /* 0x0000002b002b7220 */ /* 0x000fe40000410000 */
[C---:B------:R-:W-:Y:S04]  /*167f0*/  HMMA.16816.F32 R16, R128.reuse, R22, R16 ;  /* 0x000000168010723c */ /* 0x040fe80000001810 */
[C---:B------:R-:W-:Y:S02]  /*16800*/  FMUL.FTZ R20, R2.reuse, R112 ;  /* 0x0000007002147220 */ /* 0x040fe40000410000 */
[----:B------:R-:W-:Y:S01]  /*16810*/  FMUL.FTZ R21, R2, R113 ;  /* 0x0000007102157220 */ /* 0x000fe20000410000 */
[----:B------:R-:W2:Y:S01]  /*16820*/  MUFU.EX2 R180, R180 ;  /* 0x000000b400b47308 */ /* 0x000ea20000000800 */
[C---:B------:R-:W-:Y:S04]  /*16830*/  FMUL.FTZ R22, R0.reuse, R114 ;  /* 0x0000007200167220 */ /* 0x040fe80000410000 */
[----:B------:R-:W-:Y:S02]  /*16840*/  FMUL.FTZ R23, R0, R115 ;  /* 0x0000007300177220 */ /* 0x000fe40000410000 */
[----:B------:R-:W5:Y:S01]  /*16850*/  LDSM.16.MT88.4 R112, [R200+0xe000] ;  /* 0x00e00000c870783b */ /* 0x000f620000004200 */
        /* <DEDUP_REMOVED lines=8> */
[----:B------:R-:W1:Y:S03]  /*168e0*/  MUFU.EX2 R183, R183 ;  /* 0x000000b700b77308 */ /* 0x000e660000000800 */
[C---:B------:R-:W-:Y:S02]  /*168f0*/  FMUL.FTZ R29, R2.reuse, R105 ;  /* 0x00000069021d7220 */ /* 0x040fe40000410000 */
[----:B------:R-:W-:Y:S02]  /*16900*/  FMUL.FTZ R48, R2, R48 ;  /* 0x0000003002307220 */ /* 0x000fe40000410000 */
[C---:B------:R-:W-:Y:S03]  /*16910*/  FMUL.FTZ R30, R0.reuse, R106 ;  /* 0x0000006a001e7220 */ /* 0x040fe60000410000 */
[----:B------:R-:W-:Y:S01]  /*16920*/  MUFU.EX2 R209, R209 ;  /* 0x000000d100d17308 */ /* 0x000fe20000000800 */
[----:B------:R-:W-:Y:S02]  /*16930*/  FMUL.FTZ R31, R0, R107 ;  /* 0x0000006b001f7220 */ /* 0x000fe40000410000 */
[----:B------:R-:W1:Y:S01]  /*16940*/  LDSM.16.MT88.4 R104, [R198+0xe000] ;  /* 0x00e00000c668783b */ /* 0x000e620000004200 */
[----:B------:R-:W-:Y:S02]  /*16950*/  FMUL.FTZ R49, R2, R49 ;  /* 0x0000003102317220 */ /* 0x000fe40000410000 */
[C---:B------:R-:W-:Y:S02]  /*16960*/  FMUL.FTZ R50, R0.reuse, R50 ;  /* 0x0000003200327220 */ /* 0x040fe40000410000 */
[C---:B----4-:R-:W-:Y:S02]  /*16970*/  HMMA.16816.F32 R28, R128.reuse, R120, R28 ;  /* 0x00000078801c723c */ /* 0x050fe4000000181c */
[----:B------:R-:W4:Y:S01]  /*16980*/  MUFU.EX2 R224, R224 ;  /* 0x000000e000e07308 */ /* 0x000f220000000800 */
        /* <DEDUP_REMOVED lines=8> */
[C---:B-----5:R-:W-:Y:S04]  /*16a10*/  HMMA.16816.F32 R36, R128.reuse, R112, R36 ;  /* 0x000000708024723c */ /* 0x060fe80000001824 */
[C---:B------:R-:W-:Y:S02]  /*16a20*/  FMUL.FTZ R56, R2.reuse, R56 ;  /* 0x0000003802387220 */ /* 0x040fe40000410000 */
[----:B------:R-:W-:Y:S01]  /*16a30*/  FMUL.FTZ R57, R2, R57 ;  /* 0x0000003902397220 */ /* 0x000fe20000410000 */
[----:B------:R-:W5:Y:S01]  /*16a40*/  MUFU.EX2 R226, R226 ;  /* 0x000000e200e27308 */ /* 0x000f620000000800 */
[C---:B------:R-:W-:Y:S01]  /*16a50*/  HMMA.16816.F32 R40, R128.reuse, R114, R40 ;  /* 0x000000728028723c */ /* 0x040fe20000001828 */
[----:B------:R-:W-:Y:S03]  /*16a60*/  LDSM.16.MT88.4 R112, [R200+0xc800] ;  /* 0x00c80000c870783b */ /* 0x000fe60000004200 */
[C---:B------:R-:W-:Y:S02]  /*16a70*/  FMUL.FTZ R58, R0.reuse, R58 ;  /* 0x0000003a003a7220 */ /* 0x040fe40000410000 */
[----:B------:R-:W-:Y:S02]  /*16a80*/  FMUL.FTZ R59, R0, R59 ;  /* 0x0000003b003b7220 */ /* 0x000fe40000410000 */
[C---:B------:R-:W-:Y:S01]  /*16a90*/  FMUL.FTZ R60, R2.reuse, R60 ;  /* 0x0000003c023c7220 */ /* 0x040fe20000410000 */
[----:B------:R-:W-:Y:S01]  /*16aa0*/  MUFU.EX2 R227, R227 ;  /* 0x000000e300e37308 */ /* 0x000fe20000000800 */
[C---:B-1----:R-:W-:Y:S03]  /*16ab0*/  HMMA.16816.F32 R44, R128.reuse, R104, R44 ;  /* 0x00000068802c723c */ /* 0x042fe6000000182c */
[----:B------:R-:W-:Y:S02]  /*16ac0*/  FMUL.FTZ R61, R2, R61 ;  /* 0x0000003d023d7220 */ /* 0x000fe40000410000 */
[C---:B------:R-:W-:Y:S02]  /*16ad0*/  FMUL.FTZ R62, R0.reuse, R62 ;  /* 0x0000003e003e7220 */ /* 0x040fe40000410000 */
[----:B------:R-:W-:Y:S01]  /*16ae0*/  FMUL.FTZ R63, R0, R63 ;  /* 0x0000003f003f7220 */ /* 0x000fe20000410000 */
[C---:B------:R-:W-:Y:S01]  /*16af0*/  HMMA.16816.F32 R48, R128.reuse, R106, R48 ;  /* 0x0000006a8030723c */ /* 0x040fe20000001830 */
[----:B------:R-:W1:Y:S01]  /*16b00*/  LDSM.16.MT88.4 R104, [R200+0x10000] ;  /* 0x01000000c868783b */ /* 0x000e620000004200 */
[----:B------:R-:W1:Y:S02]  /*16b10*/  MUFU.EX2 R228, R228 ;  /* 0x000000e400e47308 */ /* 0x000e640000000800 */
[C---:B------:R-:W-:Y:S02]  /*16b20*/  FMUL.FTZ R64, R2.reuse, R64 ;  /* 0x0000004002407220 */ /* 0x040fe40000410000 */
[----:B------:R-:W-:Y:S02]  /*16b30*/  FMUL.FTZ R65, R2, R65 ;  /* 0x0000004102417220 */ /* 0x000fe40000410000 */
[C---:B------:R-:W-:Y:S04]  /*16b40*/  HMMA.16816.F32 R52, R128.reuse, R100, R52 ;  /* 0x000000648034723c */ /* 0x040fe80000001834 */
[C---:B------:R-:W-:Y:S01]  /*16b50*/  FMUL.FTZ R66, R0.reuse, R66 ;  /* 0x0000004200427220 */ /* 0x040fe20000410000 */
[----:B------:R-:W-:Y:S01]  /*16b60*/  MUFU.EX2 R229, R229 ;  /* 0x000000e500e57308 */ /* 0x000fe20000000800 */
[----:B------:R-:W-:Y:S02]  /*16b70*/  FMUL.FTZ R67, R0, R67 ;  /* 0x0000004300437220 */ /* 0x000fe40000410000 */
[C---:B------:R-:W-:Y:S01]  /*16b80*/  HMMA.16816.F32 R56, R128.reuse, R102, R56 ;  /* 0x000000668038723c */ /* 0x040fe20000001838 */
[----:B------:R-:W2:Y:S03]  /*16b90*/  LDSM.16.MT88.4 R100, [R198+0x10000] ;  /* 0x01000000c664783b */ /* 0x000ea60000004200 */
[C---:B------:R-:W-:Y:S02]  /*16ba0*/  FMUL.FTZ R68, R2.reuse, R68 ;  /* 0x0000004402447220 */ /* 0x040fe40000410000 */
[----:B------:R-:W-:Y:S01]  /*16bb0*/  FMUL.FTZ R69, R2, R69 ;  /* 0x0000004502457220 */ /* 0x000fe20000410000 */
[----:B------:R-:W2:Y:S01]  /*16bc0*/  MUFU.EX2 R230, R230 ;  /* 0x000000e600e67308 */ /* 0x000ea20000000800 */
[C---:B------:R-:W-:Y:S04]  /*16bd0*/  HMMA.16816.F32 R60, R128.reuse, R108, R60 ;  /* 0x0000006c803c723c */ /* 0x040fe8000000183c */
[C---:B------:R-:W-:Y:S02]  /*16be0*/  FMUL.FTZ R70, R0.reuse, R70 ;  /* 0x0000004600467220 */ /* 0x040fe40000410000 */
[----:B------:R-:W-:Y:S02]  /*16bf0*/  FMUL.FTZ R71, R0, R71 ;  /* 0x0000004700477220 */ /* 0x000fe40000410000 */
[C---:B------:R-:W-:Y:S01]  /*16c00*/  HMMA.16816.F32 R64, R128.reuse, R110, R64 ;  /* 0x0000006e8040723c */ /* 0x040fe20000001840 */
[----:B------:R-:W3:Y:S01]  /*16c10*/  LDSM.16.MT88.4 R108, [R197+0x10000] ;  /* 0x01000000c56c783b */ /* 0x000ee20000004200 */
[----:B------:R-:W-:Y:S02]  /*16c20*/  MUFU.EX2 R231, R231 ;  /* 0x000000e700e77308 */ /* 0x000fe40000000800 */
[C---:B------:R-:W-:Y:S02]  /*16c30*/  FMUL.FTZ R72, R2.reuse, R72 ;  /* 0x0000004802487220 */ /* 0x040fe40000410000 */
[----:B------:R-:W-:Y:S02]  /*16c40*/  FMUL.FTZ R73, R2, R73 ;  /* 0x0000004902497220 */ /* 0x000fe40000410000 */
[C---:B------:R-:W-:Y:S01]  /*16c50*/  FMUL.FTZ R74, R0.reuse, R74 ;  /* 0x0000004a004a7220 */ /* 0x040fe20000410000 */
[C---:B-1----:R-:W-:Y:S03]  /*16c60*/  HMMA.16816.F32 R68, R128.reuse, R104, R68 ;  /* 0x000000688044723c */ /* 0x042fe60000001844 */
[----:B------:R-:W-:Y:S01]  /*16c70*/  FMUL.FTZ R75, R0, R75 ;  /* 0x0000004b004b7220 */ /* 0x000fe20000410000 */
[----:B------:R-:W1:Y:S01]  /*16c80*/  MUFU.EX2 R232, R232 ;  /* 0x000000e800e87308 */ /* 0x000e620000000800 */
[C---:B------:R-:W-:Y:S02]  /*16c90*/  FMUL.FTZ R76, R2.reuse, R76 ;  /* 0x0000004c024c7220 */ /* 0x040fe40000410000 */
[----:B------:R-:W-:Y:S02]  /*16ca0*/  FMUL.FTZ R77, R2, R77 ;  /* 0x0000004d024d7220 */ /* 0x000fe40000410000 */
[C---:B------:R-:W-:Y:S01]  /*16cb0*/  FMUL.FTZ R78, R0.reuse, R78 ;  /* 0x0000004e004e7220 */ /* 0x040fe20000410000 */
[C---:B------:R-:W-:Y:S01]  /*16cc0*/  HMMA.16816.F32 R72, R128.reuse, R106, R72 ;  /* 0x0000006a8048723c */ /* 0x040fe20000001848 */
[----:B------:R-:W1:Y:S02]  /*16cd0*/  LDSM.16.MT88.4 R104, [R196+0x10000] ;  /* 0x01000000c468783b */ /* 0x000e640000004200 */
[----:B------:R-:W-:Y:S01]  /*16ce0*/  FMUL.FTZ R79, R0, R79 ;  /* 0x0000004f004f7220 */ /* 0x000fe20000410000 */
[----:B------:R-:W-:Y:S01]  /*16cf0*/  MUFU.EX2 R233, R233 ;  /* 0x000000e900e97308 */ /* 0x000fe20000000800 */
[C---:B------:R-:W-:Y:S02]  /*16d00*/  FMUL.FTZ R80, R2.reuse, R80 ;  /* 0x0000005002507220 */ /* 0x040fe40000410000 */
[----:B------:R-:W-:Y:S02]  /*16d10*/  FMUL.FTZ R81, R2, R81 ;  /* 0x0000005102517220 */ /* 0x000fe40000410000 */
[C---:B------:R-:W-:Y:S01]  /*16d20*/  FMUL.FTZ R82, R0.reuse, R82 ;  /* 0x0000005200527220 */ /* 0x040fe20000410000 */
[C---:B--2---:R-:W-:Y:S03]  /*16d30*/  HMMA.16816.F32 R76, R128.reuse, R100, R76 ;  /* 0x00000064804c723c */ /* 0x044fe6000000184c */
[----:B------:R-:W-:Y:S01]  /*16d40*/  FMUL.FTZ R83, R0, R83 ;  /* 0x0000005300537220 */ /* 0x000fe20000410000 */
[----:B------:R-:W2:Y:S01]  /*16d50*/  MUFU.EX2 R234, R234 ;  /* 0x000000ea00ea7308 */ /* 0x000ea20000000800 */
[C---:B------:R-:W-:Y:S02]  /*16d60*/  FMUL.FTZ R84, R2.reuse, R84 ;  /* 0x0000005402547220 */ /* 0x040fe40000410000 */
[----:B------:R-:W-:Y:S01]  /*16d70*/  FMUL.FTZ R85, R2, R85 ;  /* 0x0000005502557220 */ /* 0x000fe20000410000 */
[----:B------:R-:W-:Y:S01]  /*16d80*/  F2FP.PACK_AB R100, R177, R176 ;  /* 0x000000b0b164723e */ /* 0x000fe200000000ff */
[C---:B------:R-:W-:Y:S01]  /*16d90*/  FMUL.FTZ R86, R0.reuse, R86 ;  /* 0x0000005600567220 */ /* 0x040fe20000410000 */
[C---:B------:R-:W-:Y:S03]  /*16da0*/  HMMA.16816.F32 R80, R128.reuse, R102, R80 ;  /* 0x000000668050723c */ /* 0x040fe60000001850 */
[----:B------:R-:W-:Y:S01]  /*16db0*/  FMUL.FTZ R87, R0, R87 ;  /* 0x0000005700577220 */ /* 0x000fe20000410000 */
[----:B---3--:R-:W-:Y:S01]  /*16dc0*/  F2FP.PACK_AB R101, R179, R178 ;  /* 0x000000b2b365723e */ /* 0x008fe200000000ff */
[C---:B------:R-:W-:Y:S01]  /*16dd0*/  FMUL.FTZ R88, R2.reuse, R88 ;  /* 0x0000005802587220 */ /* 0x040fe20000410000 */
[----:B------:R-:W3:Y:S01]  /*16de0*/  MUFU.EX2 R235, R235 ;  /* 0x000000eb00eb7308 */ /* 0x000ee20000000800 */
[----:B------:R-:W-:Y:S01]  /*16df0*/  FMUL.FTZ R89, R2, R89 ;  /* 0x0000005902597220 */ /* 0x000fe20000410000 */
[----:B------:R-:W-:Y:S01]  /*16e00*/  F2FP.PACK_AB R102, R180, R181 ;  /* 0x000000b5b466723e */ /* 0x000fe200000000ff */
[C---:B------:R-:W-:Y:S01]  /*16e10*/  FMUL.FTZ R90, R0.reuse, R90 ;  /* 0x0000005a005a7220 */ /* 0x040fe20000410000 */
[C---:B------:R-:W-:Y:S03]  /*16e20*/  HMMA.16816.F32 R84, R128.reuse, R108, R84 ;  /* 0x0000006c8054723c */ /* 0x040fe60000001854 */
[----:B------:R-:W-:Y:S01]  /*16e30*/  FMUL.FTZ R91, R0, R91 ;  /* 0x0000005b005b7220 */ /* 0x000fe20000410000 */
[----:B------:R-:W-:Y:S01]  /*16e40*/  F2FP.PACK_AB R103, R183, R182 ;  /* 0x000000b6b767723e */ /* 0x000fe200000000ff */
[C---:B------:R-:W-:Y:S02]  /*16e50*/  FMUL.FTZ R92, R2.reuse, R92 ;  /* 0x0000005c025c7220 */ /* 0x040fe40000410000 */
[----:B------:R-:W-:Y:S02]  /*16e60*/  FMUL.FTZ R93, R2, R93 ;  /* 0x0000005d025d7220 */ /* 0x000fe40000410000 */
[C---:B------:R-:W-:Y:S01]  /*16e70*/  FMUL.FTZ R94, R0.reuse, R94 ;  /* 0x0000005e005e7220 */ /* 0x040fe20000410000 */
[C---:B------:R-:W-:Y:S01]  /*16e80*/  HMMA.16816.F32 R88, R128.reuse, R110, R88 ;  /* 0x0000006e8058723c */ /* 0x040fe20000001858 */
[----:B------:R-:W2:Y:S02]  /*16e90*/  LDSM.16.MT88.4 R108, [R197+0xc800] ;  /* 0x00c80000c56c783b */ /* 0x000ea40000004200 */
[----:B------:R-:W-:Y:S02]  /*16ea0*/  FMUL.FTZ R95, R0, R95 ;  /* 0x0000005f005f7220 */ /* 0x000fe40000410000 */
[C---:B------:R-:W-:Y:S02]  /*16eb0*/  FMUL.FTZ R96, R2.reuse, R96 ;  /* 0x0000006002607220 */ /* 0x040fe40000410000 */
[----:B------:R-:W-:Y:S02]  /*16ec0*/  FMUL.FTZ R97, R2, R97 ;  /* 0x0000006102617220 */ /* 0x000fe40000410000 */
[C---:B------:R-:W-:Y:S01]  /*16ed0*/  FMUL.FTZ R98, R0.reuse, R98 ;  /* 0x0000006200627220 */ /* 0x040fe20000410000 */
[C---:B-1----:R-:W-:Y:S03]  /*16ee0*/  HMMA.16816.F32 R92, R128.reuse, R104, R92 ;  /* 0x00000068805c723c */ /* 0x042fe6000000185c */
[----:B------:R-:W-:Y:S02]  /*16ef0*/  FMUL.FTZ R99, R0, R99 ;  /* 0x0000006300637220 */ /* 0x000fe40000410000 */
[--C-:B------:R-:W-:Y:S02]  /*16f00*/  FFMA.FTZ R134, R134, c[0x0][0x23c], -R144.reuse ;  /* 0x00008f0086867a23 */ /* 0x100fe40000010890 */
[----:B------:R-:W-:Y:S02]  /*16f10*/  FFMA.FTZ R144, R133, c[0x0][0x23c], -R144 ;  /* 0x00008f0085907a23 */ /* 0x000fe40000010890 */
[----:B------:R-:W-:Y:S01]  /*16f20*/  FFMA.FTZ R175, R2, R223, R175 ;  /* 0x000000df02af7223 */ /* 0x000fe200000100af */
[----:B------:R-:W-:Y:S01]  /*16f30*/  HMMA.16816.F32 R96, R128, R106, R96 ;  /* 0x0000006a8060723c */ /* 0x000fe20000001860 */
[----:B------:R-:W1:Y:S01]  /*16f40*/  LDSM.16.MT88.4 R104, [R196+0xe800] ;  /* 0x00e80000c468783b */ /* 0x000e620000004200 */
[----:B------:R2:W-:Y:S01]  /*16f50*/  MUFU.EX2 R133, R144 ;  /* 0x0000009000857308 */ /* 0x0005e20000000800 */
[----:B------:R-:W-:Y:S02]  /*16f60*/  FFMA.FTZ R171, R0, R221, R171 ;  /* 0x000000dd00ab7223 */ /* 0x000fe400000100ab */
[----:B------:R-:W-:Y:S02]  /*16f70*/  FADD.FTZ R174, R174, R175 ;  /* 0x000000afaeae7221 */ /* 0x000fe40000010000 */
[----:B------:R-:W-:Y:S01]  /*16f80*/  FADD.FTZ R170, R170, R171 ;  /* 0x000000abaaaa7221 */ /* 0x000fe20000010000 */
[C---:B------:R-:W-:Y:S01]  /*16f90*/  HMMA.16816.F32 R4, R100.reuse, R112, R4 ;  /* 0x000000706404723c */ /* 0x040fe20000001804 */
[----:B------:R-:W-:Y:S03]  /*16fa0*/  LDSM.16.MT88.4 R128, [R198+0xf000] ;  /* 0x00f00000c680783b */ /* 0x000fe60000004200 */
[----:B------:R-:W1:Y:S01]  /*16fb0*/  MUFU.EX2 R134, R134 ;  /* 0x0000008600867308 */ /* 0x000e620000000800 */
[----:B------:R-:W-:Y:S03]  /*16fc0*/  FADD.FTZ R173, R173, R174 ;  /* 0x000000aeadad7221 */ /* 0x000fe60000010000 */
[C---:B------:R-:W-:Y:S01]  /*16fd0*/  HMMA.16816.F32 R8, R100.reuse, R114, R8 ;  /* 0x000000726408723c */ /* 0x040fe20000001808 */
[----:B------:R-:W-:Y:S03]  /*16fe0*/  LDSM.16.MT88.4 R112, [R198+0x10800] ;  /* 0x01080000c670783b */ /* 0x000fe60000004200 */
[----:B------:R-:W-:Y:S04]  /*16ff0*/  FADD.FTZ R173, R172, R173 ;  /* 0x000000adacad7221 */ /* 0x000fe80000010000 */
[C---:B------:R-:W-:Y:S01]  /*17000*/  HMMA.16816.F32 R12, R100.reuse, R116, R12 ;  /* 0x00000074640c723c */ /* 0x040fe2000000180c */
[----:B--2---:R-:W-:Y:S03]  /*17010*/  LDSM.16.MT88.4 R144, [R196+0xd800] ;  /* 0x00d80000c490783b */ /* 0x004fe60000004200 */
[----:B------:R-:W-:Y:S04]  /*17020*/  FADD.FTZ R176, R176, R173 ;  /* 0x000000adb0b07221 */ /* 0x000fe80000010000 */
[C---:B------:R-:W-:Y:S01]  /*17030*/  HMMA.16816.F32 R16, R100.reuse, R118, R16 ;  /* 0x000000766410723c */ /* 0x040fe20000001810 */
[----:B------:R-:W-:Y:S03]  /*17040*/  LDSM.16.MT88.4 R116, [R197+0x10800] ;  /* 0x01080000c574783b */ /* 0x000fe60000004200 */
[----:B------:R-:W-:Y:S04]  /*17050*/  FADD.FTZ R176, R177, R176 ;  /* 0x000000b0b1b07221 */ /* 0x000fe80000010000 */
[C---:B------:R-:W-:Y:S04]  /*17060*/  HMMA.16816.F32 R20, R100.reuse, R108, R20 ;  /* 0x0000006c6414723c */ /* 0x040fe80000001814 */
[----:B------:R-:W-:Y:S04]  /*17070*/  FADD.FTZ R181, R181, R176 ;  /* 0x000000b0b5b57221 */ /* 0x000fe80000010000 */
[C---:B------:R-:W-:Y:S01]  /*17080*/  HMMA.16816.F32 R24, R100.reuse, R110, R24 ;  /* 0x0000006e6418723c */ /* 0x040fe20000001818 */
[----:B------:R-:W2:Y:S03]  /*17090*/  LDSM.16.MT88.4 R108, [R200+0x10800] ;  /* 0x01080000c86c783b */ /* 0x000ea60000004200 */
[----:B------:R-:W-:Y:S04]  /*170a0*/  FADD.FTZ R180, R180, R181 ;  /* 0x000000b5b4b47221 */ /* 0x000fe80000010000 */
        /* <DEDUP_REMOVED lines=23> */
[----:B------:R-:W3:Y:S07]  /*17220*/  LDSM.16.MT88.4 R116, [R200+0xf000] ;  /* 0x00f00000c874783b */ /* 0x000eee0000004200 */
[C---:B-1----:R-:W-:Y:S08]  /*17230*/  HMMA.16816.F32 R92, R100.reuse, R104, R92 ;  /* 0x00000068645c723c */ /* 0x042ff0000000185c */
[----:B------:R-:W-:Y:S01]  /*17240*/  HMMA.16816.F32 R96, R100, R106, R96 ;  /* 0x0000006a6460723c */ /* 0x000fe20000001860 */
[----:B------:R-:W1:Y:S06]  /*17250*/  LDSM.16.MT88.4 R104, [R196+0xf000] ;  /* 0x00f00000c468783b */ /* 0x000e6c0000004200 */
[----:B----4-:R-:W-:Y:S01]  /*17260*/  F2FP.PACK_AB R100, R224, R209 ;  /* 0x000000d1e064723e */ /* 0x010fe200000000ff */
        /* <DEDUP_REMOVED lines=39> */
[C---:B----4-:R-:W-:Y:S08]  /*174e0*/  HMMA.16816.F32 R76, R100.reuse, R112, R76 ;  /* 0x00000070644c723c */ /* 0x050ff0000000184c */
[C---:B------:R-:W-:Y:S08]  /*174f0*/  HMMA.16816.F32 R80, R100.reuse, R114, R80 ;  /* 0x000000726450723c */ /* 0x040ff00000001850 */
[C---:B---3--:R-:W-:Y:S08]  /*17500*/  HMMA.16816.F32 R84, R100.reuse, R116, R84 ;  /* 0x000000746454723c */ /* 0x048ff00000001854 */
        /* <DEDUP_REMOVED lines=36> */
[----:B------:R-:W-:Y:S01]  /*17750*/  IADD3 R0, R222, -0x1, RZ ;  /* 0xffffffffde007810 */ /* 0x000fe20007ffe0ff */
[----:B------:R-:W-:Y:S03]  /*17760*/  HMMA.16816.F32 R96, R136, R14, R96 ;  /* 0x0000000e8860723c */ /* 0x000fe60000001860 */
[----:B------:R-:W-:Y:S01]  /*17770*/  FADD.FTZ R226, R226, R225 ;  /* 0x000000e1e2e27221 */ /* 0x000fe20000010000 */
[----:B------:R-:W-:Y:S02]  /*17780*/  MOV R222, R0 ;  /* 0x0000000000de7202 */ /* 0x000fe40000000f00 */
[----:B------:R-:W-:Y:S01]  /*17790*/  MOV R0, R3 ;  /* 0x0000000300007202 */ /* 0x000fe20000000f00 */
[----:B------:R-:W-:Y:S05]  /*177a0*/  FADD.FTZ R229, R229, R226 ;  /* 0x000000e2e5e57221 */ /* 0x000fea0000010000 */
[----:B------:R-:W-:Y:S04]  /*177b0*/  FADD.FTZ R230, R230, R229 ;  /* 0x000000e5e6e67221 */ /* 0x000fe80000010000 */
[----:B------:R-:W-:Y:S04]  /*177c0*/  FADD.FTZ R233, R233, R230 ;  /* 0x000000e6e9e97221 */ /* 0x000fe80000010000 */
[----:B------:R-:W-:Y:S04]  /*177d0*/  FADD.FTZ R233, R234, R233 ;  /* 0x000000e9eae97221 */ /* 0x000fe80000010000 */
[----:B------:R-:W-:Y:S04]  /*177e0*/  FADD.FTZ R134, R134, R233 ;  /* 0x000000e986867221 */ /* 0x000fe80000010000 */
[----:B------:R-:W-:Y:S01]  /*177f0*/  FADD.FTZ R221, R133, R134 ;  /* 0x0000008685dd7221 */ /* 0x000fe20000010000 */
[----:B------:R-:W-:-:S05]  /*17800*/  @P0 BRA `(.L_x_3774) ;  /* 0xffffcd2000000947 */ /* 0x000fca000383ffff */
.L_x_3770:
        /* <DEDUP_REMOVED lines=257> */
.L_x_3775:
[----:B------:R-:W2:Y:S04]  /*18820*/  S2R R3, SR_CTAID.Z ;  /* 0x0000000000037919 */ /* 0x000ea80000002700 */
[----:B------:R-:W2:Y:S02]  /*18830*/  S2R R0, SR_CTAID.Y ;  /* 0x0000000000007919 */ /* 0x000ea40000002600 */
[----:B--2---:R-:W-:-:S04]  /*18840*/  IMAD R57, R0, c[0x0][0x1c0], R3 ;  /* 0x0000700000397a24 */ /* 0x004fc800078e0203 */
[----:B------:R-:W-:Y:S02]  /*18850*/  IMAD R57, R57, c[0x0][0x214], RZ ;  /* 0x0000850039397a24 */ /* 0x000fe400078e02ff */
.L_x_3776:
        /* <DEDUP_REMOVED lines=48> */
.L_x_3778:
[----:B---34-:R-:W-:Y:S05]  /*18b60*/  BSYNC B0 ;  /* 0x0000000000007941 */ /* 0x018fea0003800000 */
.L_x_3777:
        /* <DEDUP_REMOVED lines=32> */
.L_x_3780:
[----:B------:R-:W-:Y:S05]  /*18d70*/  BSYNC B0 ;  /* 0x0000000000007941 */ /* 0x000fea0003800000 */
.L_x_3779:
        /* <DEDUP_REMOVED lines=17> */
.L_x_3782:
[----:B------:R-:W-:Y:S05]  /*18e90*/  BSYNC B0 ;  /* 0x0000000000007941 */ /* 0x000fea0003800000 */
.L_x_3781:
        /* <DEDUP_REMOVED lines=17> */
.L_x_3784:
[----:B------:R-:W-:Y:S05]  /*18fb0*/  BSYNC B0 ;  /* 0x0000000000007941 */ /* 0x000fea0003800000 */
.L_x_3783:
        /* <DEDUP_REMOVED lines=17> */
.L_x_3785:
        /* <DEDUP_REMOVED lines=11> */
.L_x_7373:


//--------------------- .text._ZN5flash24flash_fwd_splitkv_kernelI23Flash_fwd_kernel_traitsILi192ELi64ELi64ELi4ELb0ELb0EN7cutlass6half_tE19Flash_kernel_traitsILi192ELi64ELi64ELi4ES3_EELb0ELb0ELb1ELb0ELb0ELb0ELb0ELb1EEEvNS_16Flash_fwd_paramsE --------------------------
	.section	.text._ZN5flash24flash_fwd_splitkv_kernelI23Flash_fwd_kernel_traitsILi192ELi64ELi64ELi4ELb0ELb0EN7cutlass6half_tE19Flash_kernel_traitsILi192ELi64ELi64ELi4ES3_EELb0ELb0ELb1ELb0ELb0ELb0ELb0ELb1EEEvNS_16Flash_fwd_paramsE,"ax",@progbits
	.sectioninfo	@"SHI_REGISTERS=227"
	.align	128
        .global         _ZN5flash24flash_fwd_splitkv_kernelI23Flash_fwd_kernel_traitsILi192ELi64ELi64ELi4ELb0ELb0EN7cutlass6half_tE19Flash_kernel_traitsILi192ELi64ELi64ELi4ES3_EELb0ELb0ELb1ELb0ELb0ELb0ELb0ELb1EEEvNS_16Flash_fwd_paramsE
        .type           _ZN5flash24flash_fwd_splitkv_kernelI23Flash_fwd_kernel_traitsILi192ELi64ELi64ELi4ELb0ELb0EN7cutlass6half_tE19Flash_kernel_traitsILi192ELi64ELi64ELi4ES3_EELb0ELb0ELb1ELb0ELb0ELb0ELb0ELb1EEEvNS_16Flash_fwd_paramsE,@function
        .size           _ZN5flash24flash_fwd_splitkv_kernelI23Flash_fwd_kernel_traitsILi192ELi64ELi64ELi4ELb0ELb0EN7cutlass6half_tE19Flash_kernel_traitsILi192ELi64ELi64ELi4ES3_EELb0ELb0ELb1ELb0ELb0ELb0ELb0ELb1EEEvNS_16Flash_fwd_paramsE,(.L_x_7374 - _ZN5flash24flash_fwd_splitkv_kernelI23Flash_fwd_kernel_traitsILi192ELi64ELi64ELi4ELb0ELb0EN7cutlass6half_tE19Flash_kernel_traitsILi192ELi64ELi64ELi4ES3_EELb0ELb0ELb1ELb0ELb0ELb0ELb0ELb1EEEvNS_16Flash_fwd_paramsE)
        .other          _ZN5flash24flash_fwd_splitkv_kernelI23Flash_fwd_kernel_traitsILi192ELi64ELi64ELi4ELb0ELb0EN7cutlass6half_tE19Flash_kernel_traitsILi192ELi64ELi64ELi4ES3_EELb0ELb0ELb1ELb0ELb0ELb0ELb0ELb1EEEvNS_16Flash_fwd_paramsE,@"STO_CUDA_ENTRY STV_DEFAULT"
_ZN5flash24flash_fwd_splitkv_kernelI23Flash_fwd_kernel_traitsILi192ELi64ELi64ELi4ELb0ELb0EN7cutlass6half_tE19Flash_kernel_traitsILi192ELi64ELi64ELi4ES3_EELb0ELb0ELb1ELb0ELb0ELb0ELb0ELb1EEEvNS_16Flash_fwd_paramsE:
.text._ZN5flash24flash_fwd_splitkv_kernelI23Flash_fwd_kernel_traitsILi192ELi64ELi64ELi4ELb0ELb0EN7cutlass6half_tE19Flash_kernel_traitsILi192ELi64ELi64ELi4ES3_EELb0ELb0ELb1ELb0ELb0ELb0ELb0ELb1EEEvNS_16Flash_fwd_paramsE:
[----:B------:R-:W-:Y:S02]  /*0000*/  MOV R1, c[0x0][0x28] ;  /* 0x00000a0000017a02 */ /* 0x000fe40000000f00 */
[----:B------:R-:W1:Y:S01]  /*0010*/  S2R R5, SR_CTAID.Y ;  /* 0x0000000000057919 */ /* 0x000e620000002600 */
        /* <DEDUP_REMOVED lines=8> */
[----:B------:R-:W2:Y:S01]  /*00a0*/  LDC.U8 R0, c[0x0][0x312] ;  /* 0x0000c480ff007b82 */ /* 0x000ea20000000000 */
[----:B------:R-:W-:Y:S01]  /*00b0*/  ISETP.EQ.U32.AND P0, PT, RZ, c[0x0][0x248], PT ;  /* 0x00009200ff007a0c */ /* 0x000fe20003f02070 */
[----:B-1----:R-:W-:-:S04]  /*00c0*/  IMAD.WIDE R10, R5, R120, c[0x0][0x240] ;  /* 0x00009000050a7625 */ /* 0x002fc800078e0278 */
[----:B------:R-:W-:-:S03]  /*00d0*/  IMAD.WIDE R170, R5, R120, c[0x0][0x250] ;  /* 0x0000940005aa7625 */ /* 0x000fc600078e0278 */
[----:B------:R-:W3:Y:S04]  /*00e0*/  @P1 LDG.E R204, [R10.64] ;  /* 0x000000060acc1981 */ /* 0x000ee8000c1e1900 */
[----:B------:R-:W3:Y:S01]  /*00f0*/  @P1 LDG.E R203, [R10.64+0x4] ;  /* 0x000004060acb1981 */ /* 0x000ee2000c1e1900 */
[----:B--2---:R-:W-:-:S03]  /*0100*/  ISETP.NE.AND P2, PT, R0, RZ, PT ;  /* 0x000000ff0000720c */ /* 0x004fc60003f45270 */
[----:B------:R1:W5:Y:S01]  /*0110*/  @P5 LDG.E R3, [R170.64] ;  /* 0x00000006aa035981 */ /* 0x000362000c1e1900 */
[----:B------:R-:W-:Y:S01]  /*0120*/  ISETP.EQ.OR.EX P0, PT, RZ, c[0x0][0x24c], !P2, P0 ;  /* 0x00009300ff007a0c */ /* 0x000fe20005702700 */
[----:B------:R-:W-:Y:S02]  /*0130*/  IMAD.MOV.U32 R6, RZ, RZ, -0x1 ;  /* 0xffffffffff067424 */ /* 0x000fe400078e00ff */
[----:B------:R-:W-:Y:S01]  /*0140*/  IMAD.WIDE R8, R5, R120, c[0x0][0x248] ;  /* 0x0000920005087625 */ /* 0x000fe200078e0278 */
[----:B------:R-:W2:Y:S04]  /*0150*/  S2R R19, SR_CTAID.X ;  /* 0x0000000000137919 */ /* 0x000ea80000002500 */
[----:B------:R-:W4:Y:S04]  /*0160*/  S2R R164, SR_CTAID.Z ;  /* 0x0000000000a47919 */ /* 0x000f280000002700 */
[----:B------:R-:W1:Y:S04]  /*0170*/  S2R R59, SR_TID.X ;  /* 0x00000000003b7919 */ /* 0x000e680000002100 */
[----:B------:R1:W5:Y:S01]  /*0180*/  @!P0 LDG.E R6, [R8.64] ;  /* 0x0000000608068981 */ /* 0x000362000c1e1900 */
[----:B------:R-:W-:-:S04]  /*0190*/  ISETP.NE.U32.AND P0, PT, RZ, c[0x0][0x248], PT ;  /* 0x00009200ff007a0c */ /* 0x000fc80003f05070 */
[----:B------:R-:W-:Y:S01]  /*01a0*/  ISETP.NE.AND.EX P0, PT, RZ, c[0x0][0x24c], PT, P0 ;  /* 0x00009300ff007a0c */ /* 0x000fe20003f05300 */
[--C-:B------:R-:W-:Y:S01]  /*01b0*/  IMAD.MOV.U32 R91, RZ, RZ, R5.reuse ;  /* 0x000000ffff5b7224 */ /* 0x100fe200078e0005 */
[----:B------:R-:W-:Y:S01]  /*01c0*/  SHF.R.S32.HI R88, RZ, 0x1f, R5 ;  /* 0x0000001fff587819 */ /* 0x000fe20000011405 */
[----:B---3--:R-:W-:Y:S02]  /*01d0*/  @P1 IMAD.IADD R203, R203, 0x1, -R204 ;  /* 0x00000001cbcb1824 */ /* 0x008fe400078e0acc */
[----:B------:R-:W-:-:S08]  /*01e0*/  @!P1 IMAD.MOV.U32 R203, RZ, RZ, c[0x0][0x214] ;  /* 0x00008500ffcb9624 */ /* 0x000fd000078e00ff */
[----:B------:R-:W-:Y:S05]  /*01f0*/  @!P0 BRA `(.L_x_3786) ;  /* 0x0000004000008947 */ /* 0x000fea0003800000 */
[----:B-12-4-:R-:W2:Y:S02]  /*0200*/  @P2 LDG.E R7, [R8.64+0x4] ;  /* 0x0000040608072981 */ /* 0x016ea4000c1e1900 */
[----:B--2--5:R-:W-:-:S06]  /*0210*/  @P2 IADD3 R0, R7, -R6, RZ ;  /* 0x8000000607002210 */ /* 0x024fcc0007ffe0ff */
[----:B------:R1:W5:Y:S01]  /*0220*/  @!P2 LDG.E R0, [R8.64] ;  /* 0x000000060800a981 */ /* 0x000362000c1e1900 */
[----:B------:R-:W-:Y:S05]  /*0230*/  BRA `(.L_x_3787) ;  /* 0x0000001000007947 */ /* 0x000fea0003800000 */
.L_x_3786:
[----:B-12-4-:R-:W-:Y:S02]  /*0240*/  MOV R0, c[0x0][0x218] ;  /* 0x0000860000007a02 */ /* 0x016fe40000000f00 */
.L_x_3787:
        /* <DEDUP_REMOVED lines=36> */
[----:B------:R-:W-:-:S02]  /*0490*/  @!P0 IMAD R4, R88, c[0x0][0x1e0], RZ ;  /* 0x0000780058048a24 */ /* 0x000fc400078e02ff */
[----:B------:R-:W-:Y:S02]  /*04a0*/  IMAD.SHL.U32 R2, R59, 0x8, RZ ;  /* 0x000000083b027824 */ /* 0x000fe400078e00ff */
[----:B------:R-:W-:-:S03]  /*04b0*/  @!P0 IMAD.WIDE.U32 R12, R5, c[0x0][0x1e0], RZ ;  /* 0x00007800050c8a25 */ /* 0x000fc600078e00ff */
[----:B------:R-:W-:Y:S01]  /*04c0*/  SHF.R.S32.HI R3, RZ, 0x1f, R2 ;  /* 0x0000001fff037819 */ /* 0x000fe20000011402 */
[----:B------:R-:W-:Y:S01]  /*04d0*/  @P0 IMAD.WIDE.U32 R6, R204, c[0x0][0x1e8], RZ ;  /* 0x00007a00cc060a25 */ /* 0x000fe200078e00ff */
[----:B------:R-:W-:-:S03]  /*04e0*/  @!P0 MOV R6, R12 ;  /* 0x0000000c00068202 */ /* 0x000fc60000000f00 */
[----:B------:R-:W-:Y:S02]  /*04f0*/  @!P0 IMAD R4, R5, c[0x0][0x1e4], R4 ;  /* 0x0000790005048a24 */ /* 0x000fe400078e0204 */
[----:B------:R-:W-:-:S04]  /*0500*/  IMAD.WIDE.U32 R10, R60, c[0x0][0x1e8], R2 ;  /* 0x00007a003c0a7a25 */ /* 0x000fc800078e0002 */
[----:B------:R-:W-:Y:S02]  /*0510*/  @P0 IMAD R7, R204, c[0x0][0x1ec], R7 ;  /* 0x00007b00cc070a24 */ /* 0x000fe400078e0207 */
        /* <DEDUP_REMOVED lines=9> */
[----:B------:R-:W-:-:S02]  /*05b0*/  IMAD R5, R5, c[0x0][0x214], R60 ;  /* 0x0000850005057a24 */ /* 0x000fc400078e023c */
[----:B------:R-:W-:Y:S01]  /*05c0*/  IMAD.WIDE.U32 R164, R164, c[0x0][0x1f0], R6 ;  /* 0x00007c00a4a47a25 */ /* 0x000fe200078e0006 */
[----:B------:R-:W-:Y:S02]  /*05d0*/  SHF.R.S32.HI R6, RZ, 0x1f, R0 ;  /* 0x0000001fff067819 */ /* 0x000fe40000011400 */
[----:B------:R-:W-:Y:S02]  /*05e0*/  IADD3 R7, R2, 0x80, RZ ;  /* 0x0000008002077810 */ /* 0x000fe40007ffe0ff */
[----:B------:R-:W-:-:S05]  /*05f0*/  IADD3 R15, R165, R15, RZ ;  /* 0x0000000fa50f7210 */ /* 0x000fca0007ffe0ff */
        /* <DEDUP_REMOVED lines=14> */
.L_x_3790:
[----:B------:R-:W-:Y:S05]  /*06e0*/  BSYNC B0 ;  /* 0x0000000000007941 */ /* 0x000fea0003800000 */
.L_x_3789:
[----:B------:R-:W-:Y:S01]  /*06f0*/  IADD3 R12, R0, 0x10, RZ ;  /* 0x00000010000c7810 */ /* 0x000fe20007ffe0ff */
[----:B------:R-:W-:Y:S03]  /*0700*/  BSSY B0, `(.L_x_3791) ;  /* 0x0000013000007945 */ /* 0x000fe60003800000 */
[----:B------:R-:W-:-:S13]  /*0710*/  ISETP.GE.AND P0, PT, R12, R203, PT ;  /* 0x000000cb0c00720c */ /* 0x000fda0003f06270 */
[----:B------:R-:W-:Y:S05]  /*0720*/  @P0 BRA `(.L_x_3792) ;  /* 0x0000010000000947 */ /* 0x000fea0003800000 */
[----:B-1----:R-:W-:Y:S01]  /*0730*/  IADD3 R11, P0, R0, 0x10, RZ ;  /* 0x00000010000b7810 */ /* 0x002fe20007f1e0ff */
        /* <DEDUP_REMOVED lines=15> */
.L_x_3792:
[----:B------:R-:W-:Y:S05]  /*0830*/  BSYNC B0 ;  /* 0x0000000000007941 */ /* 0x000fea0003800000 */
.L_x_3791:
        /* <DEDUP_REMOVED lines=20> */
.L_x_3794:
[----:B------:R-:W-:Y:S05]  /*0980*/  BSYNC B0 ;  /* 0x0000000000007941 */ /* 0x000fea0003800000 */
.L_x_3793:
        /* <DEDUP_REMOVED lines=19> */
.L_x_3796:
[----:B------:R-:W-:Y:S05]  /*0ac0*/  BSYNC B0 ;  /* 0x0000000000007941 */ /* 0x000fea0003800000 */
.L_x_3795:
[----:B------:R-:W-:-:S04]  /*0ad0*/  ISETP.NE.AND P4, PT, R59, RZ, PT ;  /* 0x000000ff3b00720c */ /* 0x000fc80003f85270 */
[-C--:B------:R-:W-:Y:S02]  /*0ae0*/  ISETP.GE.OR P3, PT, R0, R203.reuse, P4 ;  /* 0x000000cb0000720c */ /* 0x080fe40002766670 */
[-C--:B------:R-:W-:Y:S02]  /*0af0*/  ISETP.GE.OR P2, PT, R12, R203.reuse, P4 ;  /* 0x000000cb0c00720c */ /* 0x080fe40002746670 */
[-C--:B------:R-:W-:Y:S02]  /*0b00*/  ISETP.GE.OR P1, PT, R10, R203.reuse, P4 ;  /* 0x000000cb0a00720c */ /* 0x080fe40002726670 */
[C---:B------:R-:W-:Y:S02]  /*0b10*/  IADD3 R0, P0, R5.reuse, R0, RZ ;  /* 0x0000000005007210 */ /* 0x040fe40007f1e0ff */
        /* <DEDUP_REMOVED lines=14> */
.L_x_3788:
[----:B------:R-:W-:Y:S02]  /*0c00*/  ISETP.NE.U32.AND P1, PT, RZ, c[0x0][0x2c0], PT ;  /* 0x0000b000ff007a0c */ /* 0x000fe40003f25070 */
[----:B------:R-:W-:Y:S02]  /*0c10*/  ISETP.NE.U32.AND P0, PT, RZ, c[0x0][0x2b8], PT ;  /* 0x0000ae00ff007a0c */ /* 0x000fe40003f05070 */
[----:B------:R-:W-:Y:S02]  /*0c20*/  ISETP.NE.AND.EX P1, PT, RZ, c[0x0][0x2c4], PT, P1 ;  /* 0x0000b100ff007a0c */ /* 0x000fe40003f25310 */
[----:B------:R-:W-:-:S11]  /*0c30*/  ISETP.NE.AND.EX P0, PT, RZ, c[0x0][0x2bc], PT, P0 ;  /* 0x0000af00ff007a0c */ /* 0x000fd60003f05300 */
[----:B------:R-:W-:Y:S02]  /*0c40*/  @P1 IMAD R0, R88, c[0x0][0x2c8], RZ ;  /* 0x0000b20058001a24 */ /* 0x000fe400078e02ff */
[----:B------:R-:W-:-:S04]  /*0c50*/  @P1 IMAD.WIDE.U32 R8, R91, c[0x0][0x2c8], RZ ;  /* 0x0000b2005b081a25 */ /* 0x000fc800078e00ff */
[----:B------:R-:W-:Y:S02]  /*0c60*/  @P1 IMAD R0, R91, c[0x0][0x2cc], R0 ;  /* 0x0000b3005b001a24 */ /* 0x000fe400078e0200 */
        /* <DEDUP_REMOVED lines=38> */
[----:B------:R-:W-:Y:S02]  /*0ed0*/  IABS R5, R164 ;  /* 0x000000a400057213 */ /* 0x000fe40000000000 */
[----:B------:R-:W1:Y:S08]  /*0ee0*/  I2F.RP R6, R4 ;  /* 0x0000000400067306 */ /* 0x000e700000209400 */
[----:B-1----:R-:W1:Y:S02]  /*0ef0*/  MUFU.RCP R10, R6 ;  /* 0x00000006000a7308 */ /* 0x002e640000001000 */
[----:B-1----:R-:W-:-:S06]  /*0f00*/  IADD3 R10, R10, 0xffffffe, RZ ;  /* 0x0ffffffe0a0a7810 */ /* 0x002fcc0007ffe0ff */
[----:B------:R-:W1:Y:S02]  /*0f10*/  F2I.FTZ.U32.TRUNC.NTZ R11, R10 ;  /* 0x0000000a000b7305 */ /* 0x000e64000021f000 */
[----:B-1----:R-:W-:Y:S01]  /*0f20*/  IADD3 R0, RZ, -R11, RZ ;  /* 0x8000000bff007210 */ /* 0x002fe20007ffe0ff */
[----:B------:R-:W-:-:S04]  /*0f30*/  IMAD.MOV.U32 R10, RZ, RZ, RZ ;  /* 0x000000ffff0a7224 */ /* 0x000fc800078e00ff */
[----:B------:R-:W-:-:S04]  /*0f40*/  IMAD R2, R0, R4, RZ ;  /* 0x0000000400027224 */ /* 0x000fc800078e02ff */
[----:B------:R-:W-:-:S06]  /*0f50*/  IMAD.HI.U32 R2, R11, R2, R10 ;  /* 0x000000020b027227 */ /* 0x000fcc00078e000a */
[----:B------:R-:W-:-:S05]  /*0f60*/  IMAD.HI.U32 R2, R2, R5, RZ ;  /* 0x0000000502027227 */ /* 0x000fca00078e00ff */
[----:B------:R-:W-:-:S05]  /*0f70*/  IADD3 R0, -R2, RZ, RZ ;  /* 0x000000ff02007210 */ /* 0x000fca0007ffe1ff */
[----:B------:R-:W-:Y:S01]  /*0f80*/  IMAD R5, R4, R0, R5 ;  /* 0x0000000004057224 */ /* 0x000fe200078e0205 */
[----:B------:R-:W-:-:S04]  /*0f90*/  IADD3 R0, -R7, RZ, RZ ;  /* 0x000000ff07007210 */ /* 0x000fc80007ffe1ff */
[----:B------:R-:W-:Y:S01]  /*0fa0*/  ISETP.GT.U32.AND P0, PT, R4, R5, PT ;  /* 0x000000050400720c */ /* 0x000fe20003f04070 */
[----:B------:R-:W-:-:S05]  /*0fb0*/  IMAD R9, R0, c[0x0][0x2d0], R9 ;  /* 0x0000b40000097a24 */ /* 0x000fca00078e0209 */
[----:B------:R-:W-:-:S07]  /*0fc0*/  SHF.R.S32.HI R161, RZ, 0x1f, R9 ;  /* 0x0000001fffa17819 */ /* 0x000fce0000011409 */
[----:B------:R-:W-:Y:S01]  /*0fd0*/  @!P0 IMAD.IADD R5, R5, 0x1, -R4 ;  /* 0x0000000105058824 */ /* 0x000fe200078e0a04 */
[----:B------:R-:W-:-:S04]  /*0fe0*/  @!P0 IADD3 R2, R2, 0x1, RZ ;  /* 0x0000000102028810 */ /* 0x000fc80007ffe0ff */
[----:B------:R-:W-:Y:S02]  /*0ff0*/  ISETP.GE.U32.AND P1, PT, R5, R4, PT ;  /* 0x000000040500720c */ /* 0x000fe40003f26070 */
[----:B------:R-:W-:-:S04]  /*1000*/  LOP3.LUT R4, R164, c[0x0][0x1c8], RZ, 0x3c, !PT ;  /* 0x00007200a4047a12 */ /* 0x000fc800078e3cff */
[----:B------:R-:W-:-:S07]  /*1010*/  ISETP.GE.AND P0, PT, R4, RZ, PT ;  /* 0x000000ff0400720c */ /* 0x000fce0003f06270 */
        /* <DEDUP_REMOVED lines=24> */
.L_x_3797:
        /* <DEDUP_REMOVED lines=17> */
.L_x_3799:
[----:B------:R-:W-:Y:S01]  /*12b0*/  IABS R8, c[0x0][0x1c8] ;  /* 0x0000720000087a13 */ /* 0x000fe20000000000 */
[----:B------:R-:W-:Y:S01]  /*12c0*/  IMAD.MOV.U32 R13, RZ, RZ, R7 ;  /* 0x000000ffff0d7224 */ /* 0x000fe200078e0007 */
[----:B------:R-:W-:Y:S02]  /*12d0*/  IABS R9, R164 ;  /* 0x000000a400097213 */ /* 0x000fe40000000000 */
[----:B------:R-:W1:Y:S01]  /*12e0*/  I2F.RP R4, R8 ;  /* 0x0000000800047306 */ /* 0x000e620000209400 */
[----:B------:R-:W-:Y:S02]  /*12f0*/  MOV R12, R0 ;  /* 0x00000000000c7202 */ /* 0x000fe40000000f00 */
[----:B------:R-:W-:-:S05]  /*1300*/  @P4 IADD3 R15, R3, R6, RZ ;  /* 0x00000006030f4210 */ /* 0x000fca0007ffe0ff */
[----:B-1----:R-:W1:Y:S02]  /*1310*/  MUFU.RCP R10, R4 ;  /* 0x00000004000a7308 */ /* 0x002e640000001000 */
[----:B-1----:R-:W-:-:S06]  /*1320*/  IADD3 R10, R10, 0xffffffe, RZ ;  /* 0x0ffffffe0a0a7810 */ /* 0x002fcc0007ffe0ff */
[----:B------:R-:W1:Y:S02]  /*1330*/  F2I.FTZ.U32.TRUNC.NTZ R11, R10 ;  /* 0x0000000a000b7305 */ /* 0x000e64000021f000 */
[----:B-1----:R-:W-:Y:S01]  /*1340*/  IMAD.MOV R2, RZ, RZ, -R11 ;  /* 0x000000ffff027224 */ /* 0x002fe200078e0a0b */
[----:B------:R-:W-:-:S03]  /*1350*/  MOV R10, RZ ;  /* 0x000000ff000a7202 */ /* 0x000fc60000000f00 */
[----:B------:R-:W-:-:S04]  /*1360*/  IMAD R2, R2, R8, RZ ;  /* 0x0000000802027224 */ /* 0x000fc800078e02ff */
[----:B------:R-:W-:-:S04]  /*1370*/  IMAD.HI.U32 R2, R11, R2, R10 ;  /* 0x000000020b027227 */ /* 0x000fc800078e000a */
[----:B------:R-:W-:-:S04]  /*1380*/  @P4 IMAD.WIDE.U32 R10, R15, c[0x0][0x1a0], RZ ;  /* 0x000068000f0a4a25 */ /* 0x000fc800078e00ff */
[----:B------:R-:W-:Y:S01]  /*1390*/  IMAD.HI.U32 R2, R2, R9, RZ ;  /* 0x0000000902027227 */ /* 0x000fe200078e00ff */
[----:B------:R-:W-:-:S03]  /*13a0*/  @P4 MOV R14, R10 ;  /* 0x0000000a000e4202 */ /* 0x000fc60000000f00 */
[----:B------:R-:W-:Y:S02]  /*13b0*/  IMAD.MOV R4, RZ, RZ, -R2 ;  /* 0x000000ffff047224 */ /* 0x000fe400078e0a02 */
[----:B------:R-:W-:Y:S02]  /*13c0*/  @P4 IMAD R15, R15, c[0x0][0x1a4], R11 ;  /* 0x000069000f0f4a24 */ /* 0x000fe400078e020b */
        /* <DEDUP_REMOVED lines=16> */
[----:B------:R-:W-:Y:S01]  /*14d0*/  SHF.R.S32.HI R0, RZ, 0x1f, R2 ;  /* 0x0000001fff007819 */ /* 0x000fe20000011402 */
[----:B------:R-:W-:-:S04]  /*14e0*/  IMAD.IADD R13, R13, 0x1, R4 ;  /* 0x000000010d0d7824 */ /* 0x000fc800078e0204 */
        /* <DEDUP_REMOVED lines=15> */
.L_x_3798:
        /* <DEDUP_REMOVED lines=13> */
[----:B------:R-:W-:-:S02]  /*16b0*/  LOP3.LUT R6, R63, 0xfffffff0, RZ, 0xc0, !PT ;  /* 0xfffffff03f067812 */ /* 0x000fc400078ec0ff */
[----:B------:R-:W-:Y:S01]  /*16c0*/  SHF.R.S32.HI R162, RZ, 0x3, R162 ;  /* 0x00000003ffa27819 */ /* 0x000fe200000114a2 */
[----:B------:R-:W-:Y:S01]  /*16d0*/  @!P0 IMAD R8, R88, c[0x0][0x178], RZ ;  /* 0x00005e0058088a24 */ /* 0x000fe200078e02ff */
[----:B------:R-:W-:Y:S01]  /*16e0*/  LEA.HI R86, R86, R89, RZ, 0x6 ;  /* 0x0000005956567211 */ /* 0x000fe200078f30ff */
[----:B------:R-:W-:Y:S01]  /*16f0*/  @!P0 IMAD.WIDE.U32 R12, R91, c[0x0][0x178], RZ ;  /* 0x00005e005b0c8a25 */ /* 0x000fe200078e00ff */
[----:B------:R-:W-:Y:S02]  /*1700*/  SHF.R.S32.HI R163, RZ, 0x1f, R162 ;  /* 0x0000001fffa37819 */ /* 0x000fe400000114a2 */
[----:B------:R-:W-:Y:S01]  /*1710*/  SHF.R.S32.HI R86, RZ, 0x6, R86 ;  /* 0x00000006ff567819 */ /* 0x000fe20000011456 */
[----:B------:R-:W-:Y:S01]  /*1720*/  IMAD.IADD R62, R59, 0x1, -R62 ;  /* 0x000000013b3e7824 */ /* 0x000fe200078e0a3e */
[----:B------:R-:W-:Y:S01]  /*1730*/  SHF.R.S32.HI R165, RZ, 0x1f, R164 ;  /* 0x0000001fffa57819 */ /* 0x000fe200000114a4 */
[----:B------:R-:W-:Y:S01]  /*1740*/  @P0 IMAD.WIDE.U32 R16, R204, c[0x0][0x190], RZ ;  /* 0x00006400cc100a25 */ /* 0x000fe200078e00ff */
[----:B------:R-:W-:-:S02]  /*1750*/  IMNMX R86, RZ, R86, !PT ;  /* 0x00000056ff567217 */ /* 0x000fc40007800200 */
[----:B------:R-:W-:Y:S01]  /*1760*/  LEA.HI R61, R4, R59, RZ, 0x5 ;  /* 0x0000003b043d7211 */ /* 0x000fe200078f28ff */
[----:B------:R-:W-:Y:S01]  /*1770*/  @!P0 IMAD R3, R91, c[0x0][0x17c], R8 ;  /* 0x00005f005b038a24 */ /* 0x000fe200078e0208 */
[----:B------:R-:W-:Y:S01]  /*1780*/  SHF.R.S32.HI R8, RZ, 0x4, R63 ;  /* 0x00000004ff087819 */ /* 0x000fe2000001143f */
[----:B------:R-:W-:Y:S01]  /*1790*/  @!P0 IMAD.MOV.U32 R16, RZ, RZ, R12 ;  /* 0x000000ffff108224 */ /* 0x000fe200078e000c */
[----:B------:R-:W-:Y:S01]  /*17a0*/  SHF.R.S32.HI R61, RZ, 0x5, R61 ;  /* 0x00000005ff3d7819 */ /* 0x000fe2000001143d */
[----:B------:R-:W-:Y:S01]  /*17b0*/  IMAD.SHL.U32 R134, R62, 0x8, RZ ;  /* 0x000000083e867824 */ /* 0x000fe200078e00ff */
[----:B------:R-:W-:Y:S01]  /*17c0*/  LEA.HI R63, R63, R8, RZ, 0x1 ;  /* 0x000000083f3f7211 */ /* 0x000fe200078f08ff */
[----:B-----5:R-:W-:Y:S01]  /*17d0*/  @P0 IMAD R5, R204, c[0x0][0x194], R17 ;  /* 0x00006500cc050a24 */ /* 0x020fe200078e0211 */
[----:B------:R-:W-:Y:S01]  /*17e0*/  SHF.R.S32.HI R149, RZ, 0x1, R151 ;  /* 0x00000001ff957819 */ /* 0x000fe20000011497 */
[----:B------:R-:W-:Y:S01]  /*17f0*/  @!P0 IMAD.IADD R5, R13, 0x1, R3 ;  /* 0x000000010d058824 */ /* 0x000fe200078e0203 */
[----:B------:R-:W-:Y:S01]  /*1800*/  IADD3 R16, P0, R134, R16, RZ ;  /* 0x0000001086107210 */ /* 0x000fe20007f1e0ff */
[----:B------:R-:W-:Y:S01]  /*1810*/  IMAD.IADD R13, R59, 0x1, -R6 ;  /* 0x000000013b0d7824 */ /* 0x000fe200078e0a06 */
[----:B------:R-:W-:Y:S01]  /*1820*/  SHF.R.S32.HI R135, RZ, 0x1f, R134 ;  /* 0x0000001fff877819 */ /* 0x000fe20000011486 */
[----:B------:R-:W-:Y:S01]  /*1830*/  IMAD.SHL.U32 R153, R162, 0x40, RZ ;  /* 0x00000040a2997824 */ /* 0x000fe200078e00ff */
[----:B------:R-:W-:Y:S01]  /*1840*/  IADD3 R133, R134, 0x40, RZ ;  /* 0x0000004086857810 */ /* 0x000fe20007ffe0ff */
[----:B------:R-:W-:Y:S01]  /*1850*/  IMAD.WIDE R18, R19, 0x40, R162 ;  /* 0x0000004013127825 */ /* 0x000fe200078e02a2 */
[----:B------:R-:W-:-:S02]  /*1860*/  SHF.R.S32.HI R6, RZ, 0x1f, R13 ;  /* 0x0000001fff067819 */ /* 0x000fc4000001140d */
[----:B------:R-:W-:Y:S01]  /*1870*/  LOP3.LUT R153, R153, 0x1c0, RZ, 0xc0, !PT ;  /* 0x000001c099997812 */ /* 0x000fe200078ec0ff */
[----:B------:R-:W-:Y:S01]  /*1880*/  IMAD.X R17, R135, 0x1, R5, P0 ;  /* 0x0000000187117824 */ /* 0x000fe200000e0605 */
[----:B------:R-:W-:Y:S01]  /*1890*/  ISETP.GE.AND P0, PT, R133, c[0x0][0x220], PT ;  /* 0x0000880085007a0c */ /* 0x000fe20003f06270 */
[----:B------:R-:W-:Y:S01]  /*18a0*/  IMAD R166, R19, c[0x0][0x190], RZ ;  /* 0x0000640013a67a24 */ /* 0x000fe200078e02ff */
[----:B------:R-:W-:Y:S01]  /*18b0*/  LEA.HI R3, R6, R13, RZ, 0x3 ;  /* 0x0000000d06037211 */ /* 0x000fe200078f18ff */
[----:B------:R-:W-:Y:S01]  /*18c0*/  IMAD R169, R165, c[0x0][0x1a8], RZ ;  /* 0x00006a00a5a97a24 */ /* 0x000fe200078e02ff */
[----:B------:R-:W-:Y:S01]  /*18d0*/  SEL R5, RZ, 0xffffffff, P0 ;  /* 0xffffffffff057807 */ /* 0x000fe20000000000 */
[----:B------:R-:W-:Y:S01]  /*18e0*/  IMAD R166, R18, c[0x0][0x194], R166 ;  /* 0x0000650012a67a24 */ /* 0x000fe200078e02a6 */
[----:B------:R-:W-:Y:S01]  /*18f0*/  IADD3 R14, P0, R134, R14, RZ ;  /* 0x0000000e860e7210 */ /* 0x000fe20007f1e0ff */
[----:B------:R-:W-:Y:S01]  /*1900*/  IMAD R157, R163, c[0x0][0x198], RZ ;  /* 0x00006600a39d7a24 */ /* 0x000fe200078e02ff */
[----:B------:R-:W-:Y:S01]  /*1910*/  LOP3.LUT R42, R3, 0xfffffff8, RZ, 0xc0, !PT ;  /* 0xfffffff8032a7812 */ /* 0x000fe200078ec0ff */
[----:B------:R-:W-:Y:S01]  /*1920*/  IMAD.SHL.U32 R5, R5, 0x2, RZ ;  /* 0x0000000205057824 */ /* 0x000fe200078e00ff */
[----:B------:R-:W-:Y:S01]  /*1930*/  LOP3.LUT R6, R153, 0x38, R134, 0xf8, !PT ;  /* 0x0000003899067812 */ /* 0x000fe200078ef886 */
[----:B------:R-:W-:Y:S01]  /*1940*/  IMAD.X R15, R135, 0x1, R15, P0 ;  /* 0x00000001870f7824 */ /* 0x000fe200000e060f */
[----:B------:R-:W-:Y:S01]  /*1950*/  SHF.R.U32.HI R153, RZ, 0x3, R153 ;  /* 0x00000003ff997819 */ /* 0x000fe20000011699 */
[----:B------:R-:W-:Y:S01]  /*1960*/  IMAD.SHL.U32 R3, R3, 0x40, RZ ;  /* 0x0000004003037824 */ /* 0x000fe200078e00ff */
[----:B------:R-:W-:Y:S01]  /*1970*/  IADD3 R158, P0, R162, R9, RZ ;  /* 0x00000009a29e7210 */ /* 0x000fe20007f1e0ff */
[----:B------:R-:W-:Y:S01]  /*1980*/  IMAD.WIDE.U32 R14, R2, c[0x0][0x1b8], R14 ;  /* 0x00006e00020e7a25 */ /* 0x000fe200078e000e */
[----:B------:R-:W-:-:S02]  /*1990*/  ISETP.GE.AND P1, PT, R134, c[0x0][0x220], PT ;  /* 0x0000880086007a0c */ /* 0x000fc40003f26270 */
[----:B------:R-:W-:Y:S01]  /*19a0*/  IADD3 R132, R134, 0x80, RZ ;  /* 0x0000008086847810 */ /* 0x000fe20007ffe0ff */
[----:B------:R-:W-:Y:S01]  /*19b0*/  IMAD.MOV.U32 R175, RZ, RZ, c[0x0][0x198] ;  /* 0x00006600ffaf7624 */ /* 0x000fe200078e00ff */
[----:B------:R-:W-:Y:S01]  /*19c0*/  LOP3.LUT R63, R63, 0xfffffffe, RZ, 0xc0, !PT ;  /* 0xfffffffe3f3f7812 */ /* 0x000fe200078ec0ff */
[----:B------:R-:W-:Y:S01]  /*19d0*/  IMAD R169, R164, c[0x0][0x1ac], R169 ;  /* 0x00006b00a4a97a24 */ /* 0x000fe200078e02a9 */
[----:B------:R-:W-:Y:S01]  /*19e0*/  IADD3 R42, R13, -R42, RZ ;  /* 0x8000002a0d2a7210 */ /* 0x000fe20007ffe0ff */
[----:B------:R-:W-:Y:S01]  /*19f0*/  IMAD.WIDE.U32 R12, R18, c[0x0][0x190], R16 ;  /* 0x00006400120c7a25 */ /* 0x000fe200078e0010 */
[----:B------:R-:W-:Y:S02]  /*1a00*/  LOP3.LUT R153, R6, R153, RZ, 0x3c, !PT ;  /* 0x0000009906997212 */ /* 0x000fe400078e3cff */
[----:B------:R-:W-:Y:S01]  /*1a10*/  IADD3.X R161, R163, R161, RZ, P0, !PT ;  /* 0x000000a1a3a17210 */ /* 0x000fe200007fe4ff */
[----:B------:R-:W-:Y:S01]  /*1a20*/  IMAD.IADD R63, R8, 0x1, -R63 ;  /* 0x00000001083f7824 */ /* 0x000fe200078e0a3f */
[----:B------:R-:W-:Y:S01]  /*1a30*/  SEL R6, RZ, 0x1, P1 ;  /* 0x00000001ff067807 */ /* 0x000fe20000800000 */
[----:B------:R-:W-:Y:S01]  /*1a40*/  IMAD.IADD R167, R13, 0x1, R166 ;  /* 0x000000010da77824 */ /* 0x000fe200078e02a6 */
[----:B------:R-:W-:Y:S01]  /*1a50*/  ISETP.GE.AND P0, PT, R132, c[0x0][0x220], PT ;  /* 0x0000880084007a0c */ /* 0x000fe20003f06270 */
[----:B------:R-:W-:Y:S01]  /*1a60*/  IMAD.SHL.U32 R9, R63, 0x8, RZ ;  /* 0x000000083f097824 */ /* 0x000fe200078e00ff */
[----:B------:R-:W-:Y:S01]  /*1a70*/  LOP3.LUT P2, RZ, R42, 0x4, RZ, 0xc0, !PT ;  /* 0x000000042aff7812 */ /* 0x000fe2000784c0ff */
[----:B------:R-:W-:Y:S01]  /*1a80*/  IMAD R13, R0, c[0x0][0x1b8], RZ ;  /* 0x00006e00000d7a24 */ /* 0x000fe200078e02ff */
[C---:B------:R-:W-:Y:S01]  /*1a90*/  LOP3.LUT P1, RZ, R42.reuse, 0x2, RZ, 0xc0, !PT ;  /* 0x000000022aff7812 */ /* 0x040fe2000782c0ff */
[----:B------:R-:W-:Y:S01]  /*1aa0*/  IMAD.SHL.U32 R42, R42, 0x40, RZ ;  /* 0x000000402a2a7824 */ /* 0x000fe200078e00ff */
[----:B------:R-:W-:Y:S01]  /*1ab0*/  SEL R152, RZ, 0x4, P0 ;  /* 0x00000004ff987807 */ /* 0x000fe20000000000 */
[----:B------:R-:W-:Y:S01]  /*1ac0*/  IMAD.MOV.U32 R166, RZ, RZ, R12 ;  /* 0x000000ffffa67224 */ /* 0x000fe200078e000c */
[----:B------:R-:W-:Y:S01]  /*1ad0*/  IADD3 R154, P0, R134, R154, RZ ;  /* 0x0000009a869a7210 */ /* 0x000fe20007f1e0ff */
[----:B------:R-:W-:Y:S01]  /*1ae0*/  IMAD R12, R2, c[0x0][0x1bc], R13 ;  /* 0x00006f00020c7a24 */ /* 0x000fe200078e020d */
[----:B------:R-:W-:Y:S01]  /*1af0*/  LOP3.LUT R42, R42, 0x1c0, RZ, 0xc0, !PT ;  /* 0x000001c02a2a7812 */ /* 0x000fe200078ec0ff */
[----:B------:R-:W-:Y:S01]  /*1b00*/  IMAD R161, R161, c[0x0][0x1a0], RZ ;  /* 0x00006800a1a17a24 */ /* 0x000fe200078e02ff */
[----:B------:R-:W-:Y:S01]  /*1b10*/  LEA.HI R8, R4, R59, RZ, 0x6 ;  /* 0x0000003b04087211 */ /* 0x000fe200078f30ff */
[----:B------:R-:W-:Y:S01]  /*1b20*/  IMAD.X R155, R135, 0x1, R7, P0 ;  /* 0x00000001879b7824 */ /* 0x000fe200000e0607 */
[----:B------:R-:W-:Y:S01]  /*1b30*/  LOP3.LUT R9, R42, 0x8, R9, 0xf8, !PT ;  /* 0x000000082a097812 */ /* 0x000fe200078ef809 */
[----:B------:R-:W-:Y:S01]  /*1b40*/  IMAD.IADD R13, R15, 0x1, R12 ;  /* 0x000000010f0d7824 */ /* 0x000fe200078e020c */
[----:B------:R-:W-:Y:S01]  /*1b50*/  ISETP.GT.AND P0, PT, R58, R86, PT ;  /* 0x000000563a00720c */ /* 0x000fe20003f04270 */
[----:B------:R-:W-:Y:S01]  /*1b60*/  IMAD.MOV.U32 R12, RZ, RZ, R14 ;  /* 0x000000ffff0c7224 */ /* 0x000fe200078e000e */
[----:B------:R-:W-:Y:S01]  /*1b70*/  SHF.R.U32.HI R42, RZ, 0x3, R42 ;  /* 0x00000003ff2a7819 */ /* 0x000fe2000001162a */
[----:B------:R-:W-:Y:S01]  /*1b80*/  IMAD.SHL.U32 R8, R8, 0x8, RZ ;  /* 0x0000000808087824 */ /* 0x000fe200078e00ff */
[----:B------:R-:W-:Y:S01]  /*1b90*/  LOP3.LUT R5, R5, 0x2, R6, 0xe2, !PT ;  /* 0x0000000205057812 */ /* 0x000fe200078ee206 */
[C---:B------:R-:W-:Y:S01]  /*1ba0*/  IMAD R161, R158.reuse, c[0x0][0x1a4], R161 ;  /* 0x000069009ea17a24 */ /* 0x040fe200078e02a1 */
[----:B------:R-:W-:Y:S01]  /*1bb0*/  LOP3.LUT R42, R9, R42, RZ, 0x3c, !PT ;  /* 0x0000002a092a7212 */ /* 0x000fe200078e3cff */
[----:B------:R-:W-:Y:S01]  /*1bc0*/  IMAD.WIDE.U32 R158, R158, c[0x0][0x1a0], R12 ;  /* 0x000068009e9e7a25 */ /* 0x000fe200078e000c */
[----:B------:R-:W-:-:S02]  /*1bd0*/  LOP3.LUT R152, R5, R152, RZ, 0xfc, !PT ;  /* 0x0000009805987212 */ /* 0x000fc400078efcff */
[----:B------:R-:W-:Y:S01]  /*1be0*/  LOP3.LUT R42, R42, 0xfffffe00, R3, 0xf8, !PT ;  /* 0xfffffe002a2a7812 */ /* 0x000fe200078ef803 */
[----:B------:R-:W-:Y:S01]  /*1bf0*/  IMAD.MOV.U32 R5, RZ, RZ, 0x20 ;  /* 0x00000020ff057424 */ /* 0x000fe200078e00ff */
[----:B------:R-:W-:Y:S01]  /*1c00*/  LOP3.LUT R153, R153, 0xfffffe00, R8, 0xf8, !PT ;  /* 0xfffffe0099997812 */ /* 0x000fe200078ef808 */
[----:B------:R-:W-:Y:S01]  /*1c10*/  IMAD.MOV.U32 R3, RZ, RZ, c[0x0][0x1a0] ;  /* 0x00006800ff037624 */ /* 0x000fe200078e00ff */
[-C--:B------:R-:W-:Y:S01]  /*1c20*/  SHF.L.U64.HI R56, R175, R120.reuse, c[0x0][0x19c] ;  /* 0x00006700af387619 */ /* 0x080fe20000010278 */
[C---:B------:R-:W-:Y:S01]  /*1c30*/  IMAD R157, R162.reuse, c[0x0][0x19c], R157 ;  /* 0x00006700a29d7a24 */ /* 0x040fe200078e029d */
[----:B------:R-:W-:Y:S01]  /*1c40*/  SEL R43, R43, 0xfffffff0, !P1 ;  /* 0xfffffff02b2b7807 */ /* 0x000fe20004800000 */
[----:B------:R-:W-:Y:S01]  /*1c50*/  IMAD.WIDE.U32 R154, R162, c[0x0][0x198], R154 ;  /* 0x00006600a29a7a25 */ /* 0x000fe200078e009a */
[C---:B------:R-:W-:Y:S02]  /*1c60*/  SHF.L.U64.HI R64, R3.reuse, R120, c[0x0][0x1a4] ;  /* 0x0000690003407619 */ /* 0x040fe40000010278 */
[----:B------:R-:W-:Y:S01]  /*1c70*/  SHF.L.U32 R65, R3, 0x4, RZ ;  /* 0x0000000403417819 */ /* 0x000fe200000006ff */
[----:B------:R-:W-:Y:S01]  /*1c80*/  IMAD.WIDE.U32 R166, R164, c[0x0][0x1a8], R166 ;  /* 0x00006a00a4a67a25 */ /* 0x000fe200078e00a6 */
[----:B------:R-:W-:-:S03]  /*1c90*/  SEL R41, R5, 0xffffffe0, !P2 ;  /* 0xffffffe005297807 */ /* 0x000fc60005000000 */
[----:B------:R-:W-:Y:S02]  /*1ca0*/  IMAD.SHL.U32 R57, R175, 0x10, RZ ;  /* 0x00000010af397824 */ /* 0x000fe400078e00ff */
[----:B------:R-:W-:Y:S02]  /*1cb0*/  IMAD.SHL.U32 R150, R62, 0x4, RZ ;  /* 0x000000043e967824 */ /* 0x000fe400078e00ff */
[----:B------:R-:W-:Y:S02]  /*1cc0*/  IMAD.IADD R157, R155, 0x1, R157 ;  /* 0x000000019b9d7824 */ /* 0x000fe400078e029d */
[----:B------:R-:W-:Y:S02]  /*1cd0*/  IMAD.IADD R161, R159, 0x1, R161 ;  /* 0x000000019fa17824 */ /* 0x000fe400078e02a1 */
[----:B------:R-:W-:Y:S02]  /*1ce0*/  IMAD.IADD R169, R167, 0x1, R169 ;  /* 0x00000001a7a97824 */ /* 0x000fe400078e02a9 */
[----:B------:R-:W-:Y:S01]  /*1cf0*/  @!P5 IMAD.MOV.U32 R11, RZ, RZ, RZ ;  /* 0x000000ffff0bd224 */ /* 0x000fe200078e00ff */
[----:B------:R-:W-:Y:S05]  /*1d00*/  @!P0 BRA `(.L_x_3800) ;  /* 0x000093c000008947 */ /* 0x000fea0003800000 */
[----:B-1----:R-:W-:Y:S01]  /*1d10*/  LEA R10, R58, 0xffffffc0, 0x6 ;  /* 0xffffffc03a0a7811 */ /* 0x002fe200078e30ff */
[C---:B------:R-:W-:Y:S01]  /*1d20*/  IMAD R6, R88.reuse, c[0x0][0x280], RZ ;  /* 0x0000a00058067a24 */ /* 0x040fe200078e02ff */
[----:B------:R-:W-:Y:S01]  /*1d30*/  SHF.R.S32.HI R8, RZ, 0x1f, R89 ;  /* 0x0000001fff087819 */ /* 0x000fe20000011459 */
[----:B------:R-:W-:Y:S01]  /*1d40*/  IMAD R4, R88, c[0x0][0x278], RZ ;  /* 0x00009e0058047a24 */ /* 0x000fe200078e02ff */
[----:B------:R-:W-:Y:S01]  /*1d50*/  SHF.R.S32.HI R9, RZ, 0x1f, R10 ;  /* 0x0000001fff097819 */ /* 0x000fe2000001140a */
[----:B------:R-:W-:Y:S01]  /*1d60*/  IMAD.WIDE.U32 R14, R91, c[0x0][0x280], R134 ;  /* 0x0000a0005b0e7a25 */ /* 0x000fe200078e0086 */
[----:B------:R-:W-:Y:S01]  /*1d70*/  IADD3 R7, P1, P0, R10, R162, -R89 ;  /* 0x000000a20a077210 */ /* 0x000fe2000783e859 */
[----:B------:R-:W-:Y:S01]  /*1d80*/  UMOV UR8, 0x60 ;  /* 0x0000006000087882 */ /* 0x000fe20000000000 */
[----:B------:R-:W-:Y:S01]  /*1d90*/  IADD3 R100, P4, R57, 0x40, RZ ;  /* 0x0000004039647810 */ /* 0x000fe20007f9e0ff */
[----:B------:R-:W-:Y:S01]  /*1da0*/  IMAD.WIDE.U32 R12, R91, c[0x0][0x278], R134 ;  /* 0x00009e005b0c7a25 */ /* 0x000fe200078e0086 */
[----:B------:R-:W-:Y:S01]  /*1db0*/  IADD3.X R9, R9, R163, ~R8, P1, P0 ;  /* 0x000000a309097210 */ /* 0x000fe20000fe0c08 */
[----:B------:R-:W-:Y:S01]  /*1dc0*/  ULDC.64 UR4, c[0x0][0x1a0] ;  /* 0x0000680000047ab9 */ /* 0x000fe20000000a00 */
[----:B------:R-:W-:Y:S01]  /*1dd0*/  IADD3 R108, P2, R57, 0x80, RZ ;  /* 0x00000080396c7810 */ /* 0x000fe20007f5e0ff */
[C---:B------:R-:W-:Y:S01]  /*1de0*/  IMAD R6, R91.reuse, c[0x0][0x284], R6 ;  /* 0x0000a1005b067a24 */ /* 0x040fe200078e0206 */
[----:B------:R-:W-:Y:S01]  /*1df0*/  MOV R92, 0x5 ;  /* 0x00000005005c7802 */ /* 0x000fe20000000f00 */
[----:B------:R-:W-:Y:S01]  /*1e00*/  IMAD R4, R91, c[0x0][0x27c], R4 ;  /* 0x00009f005b047a24 */ /* 0x000fe200078e0204 */
[----:B------:R-:W-:Y:S01]  /*1e10*/  IADD3.X R109, RZ, R56, RZ, P2, !PT ;  /* 0x00000038ff6d7210 */ /* 0x000fe200017fe4ff */
[----:B------:R-:W-:Y:S01]  /*1e20*/  IMAD.IADD R15, R15, 0x1, R6 ;  /* 0x000000010f0f7824 */ /* 0x000fe200078e0206 */
[----:B------:R-:W-:Y:S01]  /*1e30*/  IADD3 R110, P2, R108, R57, RZ ;  /* 0x000000396c6e7210 */ /* 0x000fe20007f5e0ff */
[----:B------:R-:W-:Y:S01]  /*1e40*/  IMAD.IADD R13, R13, 0x1, R4 ;  /* 0x000000010d0d7824 */ /* 0x000fe200078e0204 */
[----:B------:R-:W-:Y:S01]  /*1e50*/  UIMAD UR9, UR8, UR5, URZ ;  /* 0x00000005080972a4 */ /* 0x000fe2000f8e023f */
[C---:B------:R-:W-:Y:S01]  /*1e60*/  IMAD R8, R9.reuse, c[0x0][0x290], RZ ;  /* 0x0000a40009087a24 */ /* 0x040fe200078e02ff */
[----:B------:R-:W-:Y:S01]  /*1e70*/  LOP3.LUT R146, R152, 0xffff, RZ, 0xc0, !PT ;  /* 0x0000ffff98927812 */ /* 0x000fe200078ec0ff */
[----:B------:R-:W-:Y:S01]  /*1e80*/  IMAD R4, R9, c[0x0][0x288], RZ ;  /* 0x0000a20009047a24 */ /* 0x000fe200078e02ff */
[----:B------:R-:W-:Y:S01]  /*1e90*/  ULDC UR5, c[0x0][0x294] ;  /* 0x0000a50000057ab9 */ /* 0x000fe20000000800 */
[----:B------:R-:W-:Y:S01]  /*1ea0*/  IMAD.WIDE.U32 R16, R3, 0x20, RZ ;  /* 0x0000002003107825 */ /* 0x000fe200078e00ff */
[----:B------:R-:W-:Y:S01]  /*1eb0*/  UIMAD UR5, UR8, UR5, URZ ;  /* 0x00000005080572a4 */ /* 0x000fe2000f8e023f */
[----:B------:R-:W-:Y:S01]  /*1ec0*/  LOP3.LUT R148, R146, 0x1, RZ, 0xc0, !PT ;  /* 0x0000000192947812 */ /* 0x000fe200078ec0ff */
[----:B------:R-:W-:Y:S01]  /*1ed0*/  UIMAD.WIDE.U32 UR10, UR8, UR4, URZ ;  /* 0x00000004080a72a5 */ /* 0x000fe2000f8e003f */
[----:B------:R-:W-:Y:S01]  /*1ee0*/  IMAD.IADD R144, R10, 0x1, R11 ;  /* 0x000000010a907824 */ /* 0x000fe200078e020b */
[----:B------:R-:W-:Y:S01]  /*1ef0*/  LOP3.LUT R147, R146, 0x2, RZ, 0xc0, !PT ;  /* 0x0000000292937812 */ /* 0x000fe200078ec0ff */
[C---:B------:R-:W-:Y:S01]  /*1f00*/  IMAD.WIDE.U32 R14, R7.reuse, c[0x0][0x290], R14 ;  /* 0x0000a400070e7a25 */ /* 0x040fe200078e000e */
[C---:B------:R-:W-:Y:S01]  /*1f10*/  IADD3 R68, R162.reuse, 0x10, RZ ;  /* 0x00000010a2447810 */ /* 0x040fe20007ffe0ff */
[----:B------:R-:W-:Y:S01]  /*1f20*/  ULDC UR4, c[0x0][0x230] ;  /* 0x00008c0000047ab9 */ /* 0x000fe20000000800 */
[C---:B------:R-:W-:Y:S01]  /*1f30*/  IADD3 R67, R162.reuse, 0x20, RZ ;  /* 0x00000020a2437810 */ /* 0x040fe20007ffe0ff */
[C---:B------:R-:W-:Y:S01]  /*1f40*/  IMAD R8, R7.reuse, c[0x0][0x294], R8 ;  /* 0x0000a50007087a24 */ /* 0x040fe200078e0208 */
[----:B------:R-:W-:Y:S01]  /*1f50*/  IADD3 R66, R162, 0x30, RZ ;  /* 0x00000030a2427810 */ /* 0x000fe20007ffe0ff */
[----:B------:R-:W-:Y:S01]  /*1f60*/  IMAD.WIDE.U32 R12, R7, c[0x0][0x288], R12 ;  /* 0x0000a200070c7a25 */ /* 0x000fe200078e000c */
[----:B------:R-:W-:Y:S01]  /*1f70*/  LOP3.LUT R146, R146, 0x4, RZ, 0xc0, !PT ;  /* 0x0000000492927812 */ /* 0x000fe200078ec0ff */
[----:B------:R-:W-:-:S02]  /*1f80*/  UIADD3 UR9, UR11, UR9, URZ ;  /* 0x000000090b097290 */ /* 0x000fc4000fffe03f */
[----:B------:R-:W-:Y:S01]  /*1f90*/  IMAD R3, R162, R149, R150 ;  /* 0x00000095a2037224 */ /* 0x000fe200078e0296 */
[----:B------:R-:W-:Y:S01]  /*1fa0*/  ULDC.U8 UR8, c[0x0][0x313] ;  /* 0x0000c4c000087ab9 */ /* 0x000fe20000000000 */
[----:B------:R-:W-:Y:S02]  /*1fb0*/  IMAD R7, R7, c[0x0][0x28c], R4 ;  /* 0x0000a30007077a24 */ /* 0x000fe400078e0204 */
[C---:B------:R-:W-:Y:S02]  /*1fc0*/  IMAD R137, R0.reuse, c[0x0][0x2a0], RZ ;  /* 0x0000a80000897a24 */ /* 0x040fe400078e02ff */
[----:B------:R-:W-:Y:S02]  /*1fd0*/  IMAD R139, R0, c[0x0][0x298], RZ ;  /* 0x0000a600008b7a24 */ /* 0x000fe400078e02ff */
[----:B------:R-:W-:Y:S02]  /*1fe0*/  IMAD R144, R149, R144, RZ ;  /* 0x0000009095907224 */ /* 0x000fe400078e02ff */
[----:B------:R-:W-:-:S02]  /*1ff0*/  IMAD.IADD R0, R150, 0x1, R3 ;  /* 0x0000000196007824 */ /* 0x000fc400078e0203 */
[----:B------:R-:W-:Y:S01]  /*2000*/  IMAD.IADD R7, R13, 0x1, R7 ;  /* 0x000000010d077824 */ /* 0x000fe200078e0207 */
[----:B------:R-:W-:Y:S01]  /*2010*/  SHF.R.S32.HI R145, RZ, 0x1f, R144 ;  /* 0x0000001fff917819 */ /* 0x000fe20000011490 */
[----:B------:R-:W-:Y:S01]  /*2020*/  IMAD.MOV.U32 R6, RZ, RZ, R12 ;  /* 0x000000ffff067224 */ /* 0x000fe200078e000c */
[C---:B------:R-:W-:Y:S01]  /*2030*/  IADD3 R44, P1, R144.reuse, R3, RZ ;  /* 0x00000003902c7210 */ /* 0x040fe20007f3e0ff */
[----:B------:R-:W-:Y:S01]  /*2040*/  IMAD.IADD R9, R15, 0x1, R8 ;  /* 0x000000010f097824 */ /* 0x000fe200078e0208 */
[----:B------:R-:W-:Y:S01]  /*2050*/  IADD3 R144, P0, R144, R0, RZ ;  /* 0x0000000090907210 */ /* 0x000fe20007f1e0ff */
[C---:B------:R-:W-:Y:S01]  /*2060*/  IMAD R139, R2.reuse, c[0x0][0x29c], R139 ;  /* 0x0000a700028b7a24 */ /* 0x040fe200078e028b */
[-C--:B------:R-:W-:Y:S01]  /*2070*/  LEA.HI.X.SX32 R3, R3, R145.reuse, 0x1, P1 ;  /* 0x0000009103037211 */ /* 0x080fe200008f0eff */
[----:B------:R-:W-:Y:S01]  /*2080*/  IMAD.WIDE.U32 R6, R2, c[0x0][0x298], R6 ;  /* 0x0000a60002067a25 */ /* 0x000fe200078e0006 */
[----:B------:R-:W-:Y:S02]  /*2090*/  LEA.HI.X.SX32 R145, R0, R145, 0x1, P0 ;  /* 0x0000009100917211 */ /* 0x000fe400000f0eff */
[----:B------:R-:W-:Y:S01]  /*20a0*/  SHF.L.U64.HI R0, R44, 0x1, R3 ;  /* 0x000000012c007819 */ /* 0x000fe20000010203 */
[----:B------:R-:W-:Y:S01]  /*20b0*/  IMAD.MOV.U32 R8, RZ, RZ, R14 ;  /* 0x000000ffff087224 */ /* 0x000fe200078e000e */
[----:B------:R-:W-:Y:S01]  /*20c0*/  LEA R140, P0, R6, c[0x0][0x268], 0x1 ;  /* 0x00009a00068c7a11 */ /* 0x000fe200078008ff */
[----:B------:R-:W-:Y:S01]  /*20d0*/  IMAD.IADD R139, R7, 0x1, R139 ;  /* 0x00000001078b7824 */ /* 0x000fe200078e028b */
[----:B------:R-:W-:Y:S01]  /*20e0*/  SHF.L.U64.HI R145, R144, 0x1, R145 ;  /* 0x0000000190917819 */ /* 0x000fe20000010291 */
[----:B------:R-:W-:-:S02]  /*20f0*/  IMAD R137, R2, c[0x0][0x2a4], R137 ;  /* 0x0000a90002897a24 */ /* 0x000fc400078e0289 */
        /* <DEDUP_REMOVED lines=11> */
[--C-:B------:R-:W-:Y:S01]  /*21b0*/  IMAD.X R101, RZ, RZ, R56.reuse, P4 ;  /* 0x000000ffff657224 */ /* 0x100fe200020e0638 */
[C---:B------:R-:W-:Y:S01]  /*21c0*/  LEA R128, P1, R154.reuse, c[0x0][0x168], 0x1 ;  /* 0x00005a009a807a11 */ /* 0x040fe200078208ff */
[----:B------:R-:W-:Y:S01]  /*21d0*/  IMAD.MOV.U32 R172, RZ, RZ, c[0x0][0x290] ;  /* 0x0000a400ffac7624 */ /* 0x000fe200078e00ff */
[----:B------:R-:W-:Y:S01]  /*21e0*/  IADD3 R96, P0, R93, 0x40, RZ ;  /* 0x000000405d607810 */ /* 0x000fe20007f1e0ff */
[----:B------:R-:W-:Y:S01]  /*21f0*/  IMAD.X R111, R109, 0x1, R56, P2 ;  /* 0x000000016d6f7824 */ /* 0x000fe200010e0638 */
[----:B------:R-:W-:Y:S01]  /*2200*/  LEA.HI.X R127, R154, c[0x0][0x16c], R157, 0x1, P1 ;  /* 0x00005b009a7f7a11 */ /* 0x000fe200008f0c9d */
[----:B------:R-:W-:Y:S01]  /*2210*/  IMAD.SHL.U32 R44, R44, 0x2, RZ ;  /* 0x000000022c2c7824 */ /* 0x000fe200078e00ff */
[----:B------:R-:W-:Y:S01]  /*2220*/  IADD3 R102, P4, R100, R57, RZ ;  /* 0x0000003964667210 */ /* 0x000fe20007f9e0ff */
[----:B------:R-:W-:Y:S01]  /*2230*/  IMAD.X R97, RZ, RZ, R90, P0 ;  /* 0x000000ffff617224 */ /* 0x000fe200000e065a */
[----:B------:R-:W-:Y:S01]  /*2240*/  IADD3 R104, P1, R93, 0x80, RZ ;  /* 0x000000805d687810 */ /* 0x000fe20007f3e0ff */
[----:B------:R-:W-:Y:S01]  /*2250*/  IMAD.SHL.U32 R144, R144, 0x2, RZ ;  /* 0x0000000290907824 */ /* 0x000fe200078e00ff */
[----:B------:R-:W-:Y:S01]  /*2260*/  IADD3 R98, P0, R96, R93, RZ ;  /* 0x0000005d60627210 */ /* 0x000fe20007f1e0ff */
[----:B------:R-:W-:Y:S01]  /*2270*/  IMAD.X R103, R101, 0x1, R56, P4 ;  /* 0x0000000165677824 */ /* 0x000fe200020e0638 */
[C---:B------:R-:W-:Y:S01]  /*2280*/  IADD3 R82, R87.reuse, 0x40, RZ ;  /* 0x0000004057527810 */ /* 0x040fe20007ffe0ff */
[--C-:B------:R-:W-:Y:S01]  /*2290*/  IMAD.X R105, RZ, RZ, R90.reuse, P1 ;  /* 0x000000ffff697224 */ /* 0x100fe200008e065a */
[----:B------:R-:W-:Y:S01]  /*22a0*/  IADD3 R78, R87, 0x80, RZ ;  /* 0x00000080574e7810 */ /* 0x000fe20007ffe0ff */
[----:B------:R-:W-:Y:S01]  /*22b0*/  IMAD.X R99, R97, 0x1, R90, P0 ;  /* 0x0000000161637824 */ /* 0x000fe200000e065a */
[----:B------:R-:W-:Y:S01]  /*22c0*/  IADD3 R115, P4, R102, R57, RZ ;  /* 0x0000003966737210 */ /* 0x000fe20007f9e0ff */
[----:B------:R-:W-:Y:S01]  /*22d0*/  IMAD R124, R5, c[0x0][0x1a4], RZ ;  /* 0x00006900057c7a24 */ /* 0x000fe200078e02ff */
[-C--:B------:R-:W-:Y:S01]  /*22e0*/  IADD3 R106, P1, R104, R93.reuse, RZ ;  /* 0x0000005d686a7210 */ /* 0x080fe20007f3e0ff */
[C---:B------:R-:W-:Y:S01]  /*22f0*/  IMAD.IADD R76, R87.reuse, 0x1, R82 ;  /* 0x00000001574c7824 */ /* 0x040fe200078e0252 */
[----:B------:R-:W-:Y:S01]  /*2300*/  IADD3 R113, P0, R98, R93, RZ ;  /* 0x0000005d62717210 */ /* 0x000fe20007f1e0ff */
[----:B------:R-:W-:Y:S01]  /*2310*/  IMAD.IADD R74, R87, 0x1, R78 ;  /* 0x00000001574a7824 */ /* 0x000fe200078e024e */
[----:B------:R-:W-:Y:S01]  /*2320*/  IADD3 R119, P2, R110, R57, RZ ;  /* 0x000000396e777210 */ /* 0x000fe20007f5e0ff */
[C---:B------:R-:W-:Y:S01]  /*2330*/  IMAD.SHL.U32 R123, R172.reuse, 0x20, RZ ;  /* 0x00000020ac7b7824 */ /* 0x040fe200078e00ff */
[C---:B------:R-:W-:Y:S01]  /*2340*/  SHF.L.U64.HI R120, R172.reuse, R120, c[0x0][0x294] ;  /* 0x0000a500ac787619 */ /* 0x040fe20000010278 */
[C---:B------:R-:W-:Y:S01]  /*2350*/  IMAD.SHL.U32 R121, R172.reuse, 0x10, RZ ;  /* 0x00000010ac797824 */ /* 0x040fe200078e00ff */
[----:B------:R-:W-:Y:S01]  /*2360*/  SHF.L.U64.HI R122, R172, R92, c[0x0][0x294] ;  /* 0x0000a500ac7a7619 */ /* 0x000fe2000001025c */
[----:B------:R-:W-:Y:S01]  /*2370*/  IMAD.X R114, R103, 0x1, R56, P4 ;  /* 0x0000000167727824 */ /* 0x000fe200020e0638 */
[----:B------:R-:W-:Y:S01]  /*2380*/  IADD3.X R118, R111, R56, RZ, P2, !PT ;  /* 0x000000386f767210 */ /* 0x000fe200017fe4ff */
[----:B------:R-:W-:Y:S01]  /*2390*/  IMAD.X R107, R105, 0x1, R90, P1 ;  /* 0x00000001696b7824 */ /* 0x000fe200008e065a */
[----:B------:R-:W-:Y:S01]  /*23a0*/  IADD3 R117, P5, R106, R93, RZ ;  /* 0x0000005d6a757210 */ /* 0x000fe20007fbe0ff */
[----:B------:R-:W-:Y:S01]  /*23b0*/  IMAD.IADD R124, R17, 0x1, R124 ;  /* 0x00000001117c7824 */ /* 0x000fe200078e027c */
        /* <DEDUP_REMOVED lines=15> */
[----:B------:R-:W-:Y:S01]  /*24b0*/  SHF.L.U64.HI R124, R16, 0x1, R124 ;  /* 0x00000001107c7819 */ /* 0x000fe2000001027c */
[----:B------:R-:W-:Y:S01]  /*24c0*/  IMAD.WIDE.U32 R174, R175, 0x20, RZ ;  /* 0x00000020afae7825 */ /* 0x000fe200078e00ff */
[----:B------:R-:W-:-:S02]  /*24d0*/  SHF.R.S32.HI R85, RZ, 0x1f, R87 ;  /* 0x0000001fff557819 */ /* 0x000fc40000011457 */
[----:B------:R-:W-:Y:S01]  /*24e0*/  SHF.R.S32.HI R83, RZ, 0x1f, R84 ;  /* 0x0000001fff537819 */ /* 0x000fe20000011454 */
[----:B------:R-:W-:Y:S01]  /*24f0*/  IMAD.SHL.U32 R125, R16, 0x2, RZ ;  /* 0x00000002107d7824 */ /* 0x000fe200078e00ff */
        /* <DEDUP_REMOVED lines=17> */
.L_x_3893:
        /* <DEDUP_REMOVED lines=18> */
.L_x_3802:
[----:B------:R-:W-:Y:S05]  /*2730*/  BSYNC B0 ;  /* 0x0000000000007941 */ /* 0x000fea0003800000 */
.L_x_3801:
        /* <DEDUP_REMOVED lines=18> */
.L_x_3804:
[----:B------:R-:W-:Y:S05]  /*2860*/  BSYNC B0 ;  /* 0x0000000000007941 */ /* 0x000fea0003800000 */
.L_x_3803:
        /* <DEDUP_REMOVED lines=18> */
.L_x_3806:
[----:B------:R-:W-:Y:S05]  /*2990*/  BSYNC B0 ;  /* 0x0000000000007941 */ /* 0x000fea0003800000 */
.L_x_3805:
        /* <DEDUP_REMOVED lines=18> */
.L_x_3808:
[----:B------:R-:W-:Y:S05]  /*2ac0*/  BSYNC B0 ;  /* 0x0000000000007941 */ /* 0x000fea0003800000 */
.L_x_3807:
        /* <DEDUP_REMOVED lines=15> */
[----:B------:R-:W-:Y:S02]  /*2bc0*/  ISETP.GE.AND P0, PT, R134, UR4, PT ;  /* 0x0000000486007c0c */ /* 0x000fe4000bf06270 */
[----:B------:R-:W-:Y:S02]  /*2bd0*/  MOV R141, R139 ;  /* 0x0000008b008d7202 */ /* 0x000fe40000000f00 */
[----:B------:R-:W-:Y:S03]  /*2be0*/  MOV R129, R127 ;  /* 0x0000007f00817202 */ /* 0x000fe60000000f00 */
[----:B------:R-:W2:Y:S08]  /*2bf0*/  LDG.E.128 R16, [R140.64] ;  /* 0x000000068c107981 */ /* 0x000eb0000c1e1d00 */
        /* <DEDUP_REMOVED lines=47> */
.L_x_3814:
[----:B------:R-:W-:Y:S05]  /*2ef0*/  BSYNC B0 ;  /* 0x0000000000007941 */ /* 0x000fea0003800000 */
.L_x_3813:
[----:B------:R-:W-:Y:S01]  /*2f00*/  ISETP.GE.AND P0, PT, R133, c[0x0][0x220], PT ;  /* 0x0000880085007a0c */ /* 0x000fe20003f06270 */
[----:B------:R-:W-:Y:S01]  /*2f10*/  @!UPT UIADD3 URZ, URZ, URZ, URZ ;  /* 0x0000003f3f3ff290 */ /* 0x000fe2000fffe03f */
[----:B------:R-:W-:Y:S11]  /*2f20*/  BSSY B0, `(.L_x_3815) ;  /* 0x0000035000007945 */ /* 0x000ff60003800000 */
[----:B------:R-:W-:-:S05]  /*2f30*/  @P0 BRA `(.L_x_3816) ;  /* 0x0000033000000947 */ /* 0x000fca0003800000 */
[----:B------:R-:W-:Y:S02]  /*2f40*/  ISETP.GE.AND P0, PT, R133, UR4, PT ;  /* 0x0000000485007c0c */ /* 0x000fe4000bf06270 */
[----:B------:R-:W-:Y:S02]  /*2f50*/  MOV R141, R139 ;  /* 0x0000008b008d7202 */ /* 0x000fe40000000f00 */
[----:B-1----:R-:W-:Y:S03]  /*2f60*/  MOV R129, R127 ;  /* 0x0000007f00817202 */ /* 0x002fe60000000f00 */
[----:B------:R-:W2:Y:S08]  /*2f70*/  LDG.E.128 R16, [R140.64+0x80] ;  /* 0x000080068c107981 */ /* 0x000eb0000c1e1d00 */
        /* <DEDUP_REMOVED lines=47> */
.L_x_3816:
[----:B------:R-:W-:Y:S05]  /*3270*/  BSYNC B0 ;  /* 0x0000000000007941 */ /* 0x000fea0003800000 */
.L_x_3815:
[----:B------:R-:W-:Y:S11]  /*3280*/  ISETP.GE.AND P0, PT, R132, c[0x0][0x220], PT ;  /* 0x0000880084007a0c */ /* 0x000ff60003f06270 */
[----:B------:R-:W-:Y:S02]  /*3290*/  @!UPT UIADD3 URZ, URZ, URZ, URZ ;  /* 0x0000003f3f3ff290 */ /* 0x000fe4000fffe03f */
        /* <DEDUP_REMOVED lines=52> */
.L_x_3812:
[----:B------:R-:W-:Y:S05]  /*35e0*/  BSYNC B1 ;  /* 0x0000000000017941 */ /* 0x000fea0003800000 */
.L_x_3811:
        /* <DEDUP_REMOVED lines=64> */
.L_x_3820:
[----:B------:R-:W-:Y:S05]  /*39f0*/  BSYNC B0 ;  /* 0x0000000000007941 */ /* 0x000fea0003800000 */
.L_x_3819:
        /* <DEDUP_REMOVED lines=57> */
.L_x_3822:
[----:B------:R-:W-:Y:S05]  /*3d90*/  BSYNC B0 ;  /* 0x0000000000007941 */ /* 0x000fea0003800000 */
.L_x_3821:
        /* <DEDUP_REMOVED lines=56> */
.L_x_3818:
[----:B------:R-:W-:Y:S05]  /*4120*/  BSYNC B1 ;  /* 0x0000000000017941 */ /* 0x000fea0003800000 */
.L_x_3817:
        /* <DEDUP_REMOVED lines=64> */
.L_x_3826:
[----:B------:R-:W-:Y:S05]  /*4530*/  BSYNC B0 ;  /* 0x0000000000007941 */ /* 0x000fea0003800000 */
.L_x_3825:
        /* <DEDUP_REMOVED lines=57> */
.L_x_3828:
[----:B------:R-:W-:Y:S05]  /*48d0*/  BSYNC B0 ;  /* 0x0000000000007941 */ /* 0x000fea0003800000 */
.L_x_3827:
        /* <DEDUP_REMOVED lines=56> */
.L_x_3824:
[----:B------:R-:W-:Y:S05]  /*4c60*/  BSYNC B1 ;  /* 0x0000000000017941 */ /* 0x000fea0003800000 */
.L_x_3823:
        /* <DEDUP_REMOVED lines=12> */
[----:B------:R-:W-:Y:S02]  /*4d30*/  MOV R141, R139 ;  /* 0x0000008b008d7202 */ /* 0x000fe40000000f00 */
[----:B------:R-:W-:Y:S01]  /*4d40*/  ISETP.GE.AND P0, PT, R134, UR4, PT ;  /* 0x0000000486007c0c */ /* 0x000fe2000bf06270 */
[C---:B------:R-:W-:Y:S01]  /*4d50*/  IMAD R30, R31.reuse, c[0x0][0x28c], RZ ;  /* 0x0000a3001f1e7a24 */ /* 0x040fe200078e02ff */
[----:B-1----:R-:W-:Y:S01]  /*4d60*/  MOV R129, R127 ;  /* 0x0000007f00817202 */ /* 0x002fe20000000f00 */
[C---:B------:R-:W-:Y:S04]  /*4d70*/  IMAD.WIDE.U32 R32, R31.reuse, c[0x0][0x288], R140 ;  /* 0x0000a2001f207a25 */ /* 0x040fe800078e008c */
[----:B------:R-:W-:Y:S01]  /*4d80*/  IMAD.WIDE.U32 R36, R31, c[0x0][0x198], R128 ;  /* 0x000066001f247a25 */ /* 0x000fe200078e0080 */
[----:B------:R-:W-:Y:S03]  /*4d90*/  IADD3 R33, R33, R30, RZ ;  /* 0x0000001e21217210 */ /* 0x000fe60007ffe0ff */
[----:B------:R-:W-:Y:S02]  /*4da0*/  IMAD R31, R31, c[0x0][0x19c], RZ ;  /* 0x000067001f1f7a24 */ /* 0x000fe400078e02ff */
[----:B------:R-:W2:Y:S03]  /*4db0*/  LDG.E.128 R16, [R32.64] ;  /* 0x0000000620107981 */ /* 0x000ea6000c1e1d00 */
[----:B------:R-:W-:Y:S05]  /*4dc0*/  IADD3 R37, R37, R31, RZ ;  /* 0x0000001f25257210 */ /* 0x000fea0007ffe0ff */
        /* <DEDUP_REMOVED lines=47> */
.L_x_3832:
[----:B------:R-:W-:Y:S05]  /*50c0*/  BSYNC B0 ;  /* 0x0000000000007941 */ /* 0x000fea0003800000 */
.L_x_3831:
        /* <DEDUP_REMOVED lines=57> */
.L_x_3834:
[----:B------:R-:W-:Y:S05]  /*5460*/  BSYNC B0 ;  /* 0x0000000000007941 */ /* 0x000fea0003800000 */
.L_x_3833:
        /* <DEDUP_REMOVED lines=56> */
.L_x_3830:
[----:B------:R-:W-:Y:S05]  /*57f0*/  BSYNC B1 ;  /* 0x0000000000017941 */ /* 0x000fea0003800000 */
.L_x_3829:
        /* <DEDUP_REMOVED lines=8> */
.L_x_3810:
[----:B------:R-:W-:Y:S01]  /*5880*/  BSSY B2, `(.L_x_3836) ;  /* 0x0000127000027945 */ /* 0x000fe20003800000 */
[----:B------:R-:W-:-:S05]  /*5890*/  @!P6 BRA `(.L_x_3837) ;  /* 0x000012500000e947 */ /* 0x000fca0003800000 */
[----:B------:R-:W-:Y:S01]  /*58a0*/  ISETP.GE.AND P0, PT, R134, c[0x0][0x220], PT ;  /* 0x0000880086007a0c */ /* 0x000fe20003f06270 */
[----:B------:R-:W-:Y:S01]  /*58b0*/  @!UPT UIADD3 URZ, URZ, URZ, URZ ;  /* 0x0000003f3f3ff290 */ /* 0x000fe2000fffe03f */
[----:B------:R-:W-:Y:S11]  /*58c0*/  BSSY B1, `(.L_x_3838) ;  /* 0x000005e000017945 */ /* 0x000ff60003800000 */
[----:B------:R-:W-:-:S05]  /*58d0*/  @P0 BRA `(.L_x_3839) ;  /* 0x000005c000000947 */ /* 0x000fca0003800000 */
[----:B------:R-:W-:Y:S01]  /*58e0*/  MOV R141, R139 ;  /* 0x0000008b008d7202 */ /* 0x000fe20000000f00 */
[----:B------:R-:W-:Y:S01]  /*58f0*/  BSSY B0, `(.L_x_3840) ;  /* 0x0000058000007945 */ /* 0x000fe20003800000 */
[----:B------:R-:W-:Y:S03]  /*5900*/  ISETP.GE.AND P0, PT, R134, UR4, PT ;  /* 0x0000000486007c0c */ /* 0x000fe6000bf06270 */
[----:B------:R1:W5:Y:S10]  /*5910*/  LDG.E.128 R48, [R140.64] ;  /* 0x000000068c307981 */ /* 0x000374000c1e1d00 */
        /* <DEDUP_REMOVED lines=85> */
.L_x_3841:
[----:B------:R-:W-:Y:S05]  /*5e70*/  BSYNC B0 ;  /* 0x0000000000007941 */ /* 0x000fea0003800000 */
.L_x_3840:
[----:B------:R-:W-:Y:S05]  /*5e80*/  MOV R129, R127 ;  /* 0x0000007f00817202 */ /* 0x000fea0000000f00 */
[----:B-----5:R2:W-:Y:S02]  /*5e90*/  STG.E.128 [R128.64], R48 ;  /* 0x0000003080007986 */ /* 0x0205e4000c101d06 */
.L_x_3839:
[----:B------:R-:W-:Y:S05]  /*5ea0*/  BSYNC B1 ;  /* 0x0000000000017941 */ /* 0x000fea0003800000 */
.L_x_3838:
[----:B------:R-:W-:Y:S01]  /*5eb0*/  ISETP.GE.AND P0, PT, R133, c[0x0][0x220], PT ;  /* 0x0000880085007a0c */ /* 0x000fe20003f06270 */
[----:B------:R-:W-:Y:S01]  /*5ec0*/  @!UPT UIADD3 URZ, URZ, URZ, URZ ;  /* 0x0000003f3f3ff290 */ /* 0x000fe2000fffe03f */
[----:B------:R-:W-:Y:S11]  /*5ed0*/  BSSY B1, `(.L_x_3842) ;  /* 0x0000060000017945 */ /* 0x000ff60003800000 */
[----:B------:R-:W-:-:S05]  /*5ee0*/  @P0 BRA `(.L_x_3843) ;  /* 0x000005e000000947 */ /* 0x000fca0003800000 */
[--C-:B-1----:R-:W-:Y:S01]  /*5ef0*/  IMAD.MOV.U32 R141, RZ, RZ, R139.reuse ;  /* 0x000000ffff8d7224 */ /* 0x102fe200078e008b */
[----:B------:R-:W-:Y:S01]  /*5f00*/  ISETP.GE.AND P0, PT, R133, UR4, PT ;  /* 0x0000000485007c0c */ /* 0x000fe2000bf06270 */
[----:B------:R-:W-:Y:S01]  /*5f10*/  BSSY B0, `(.L_x_3844) ;  /* 0x0000059000007945 */ /* 0x000fe20003800000 */
[----:B------:R-:W-:Y:S02]  /*5f20*/  IADD3 R176, P5, R140, 0x80, RZ ;  /* 0x000000808cb07810 */ /* 0x000fe40007fbe0ff */
[----:B--2---:R1:W5:Y:S03]  /*5f30*/  LDG.E.128 R48, [R140.64+0x80] ;  /* 0x000080068c307981 */ /* 0x004366000c1e1d00 */
        /* <DEDUP_REMOVED lines=21> */
[----:B------:R-:W2:Y:S01]  /*6090*/  LDG.E.128 R36, [R36.64+0x80] ;  /* 0x0000800624247981 */ /* 0x000ea2000c1e1d00 */
[----:B------:R-:W-:Y:S07]  /*60a0*/  LEA.HI.X.SX32 R55, R53, R143, 0x1, P0 ;  /* 0x0000008f35377211 */ /* 0x000fee00000f0eff */
[----:B------:R-:W3:Y:S08]  /*60b0*/  LDG.E.128 R20, [R16.64] ;  /* 0x0000000610147981 */ /* 0x000ef0000c1e1d00 */
[----:B------:R-:W4:Y:S01]  /*60c0*/  LDG.E.128 R52, [R54.64+0x80] ;  /* 0x0000800636347981 */ /* 0x000f22000c1e1d00 */
        /* <DEDUP_REMOVED lines=61> */
.L_x_3845:
[----:B------:R-:W-:Y:S05]  /*64a0*/  BSYNC B0 ;  /* 0x0000000000007941 */ /* 0x000fea0003800000 */
.L_x_3844:
[----:B------:R-:W-:Y:S05]  /*64b0*/  MOV R129, R127 ;  /* 0x0000007f00817202 */ /* 0x000fea0000000f00 */
[----:B-----5:R2:W-:Y:S02]  /*64c0*/  STG.E.128 [R128.64+0x80], R48 ;  /* 0x0000803080007986 */ /* 0x0205e4000c101d06 */
.L_x_3843:
[----:B------:R-:W-:Y:S05]  /*64d0*/  BSYNC B1 ;  /* 0x0000000000017941 */ /* 0x000fea0003800000 */
.L_x_3842:
[----:B------:R-:W-:Y:S11]  /*64e0*/  ISETP.GE.AND P0, PT, R132, c[0x0][0x220], PT ;  /* 0x0000880084007a0c */ /* 0x000ff60003f06270 */
[----:B------:R-:W-:Y:S02]  /*64f0*/  @!UPT UIADD3 URZ, URZ, URZ, URZ ;  /* 0x0000003f3f3ff290 */ /* 0x000fe4000fffe03f */
        /* <DEDUP_REMOVED lines=92> */
.L_x_3847:
[----:B------:R-:W-:Y:S05]  /*6ac0*/  BSYNC B0 ;  /* 0x0000000000007941 */ /* 0x000fea0003800000 */
.L_x_3846:
[----:B------:R-:W-:Y:S05]  /*6ad0*/  MOV R129, R127 ;  /* 0x0000007f00817202 */ /* 0x000fea0000000f00 */
[----:B-----5:R2:W-:Y:S02]  /*6ae0*/  STG.E.128 [R128.64+0x100], R48 ;  /* 0x0001003080007986 */ /* 0x0205e4000c101d06 */
.L_x_3837:
[----:B------:R-:W-:Y:S05]  /*6af0*/  BSYNC B2 ;  /* 0x0000000000027941 */ /* 0x000fea0003800000 */
.L_x_3836:
        /* <DEDUP_REMOVED lines=21> */
[----:B-1----:R-:W-:Y:S11]  /*6c50*/  MOV R141, UR5 ;  /* 0x00000005008d7c02 */ /* 0x002ff60008000f00 */
[----:B------:R-:W-:Y:S02]  /*6c60*/  @P4 IADD3 R141, RZ, -UR5, RZ ;  /* 0x80000005ff8d4c10 */ /* 0x000fe4000fffe0ff */
[----:B------:R-:W-:Y:S02]  /*6c70*/  @P4 IADD3 R176, RZ, -UR5, RZ ;  /* 0x80000005ffb04c10 */ /* 0x000fe4000fffe0ff */
[----:B------:R-:W-:Y:S02]  /*6c80*/  LEA R14, P0, R141, R178, 0x1 ;  /* 0x000000b28d0e7211 */ /* 0x000fe400078008ff */
[----:B--2---:R-:W-:Y:S02]  /*6c90*/  IADD3 R129, P5, R87, R176, RZ ;  /* 0x000000b057817210 */ /* 0x004fe40007fbe0ff */
[----:B------:R-:W-:Y:S02]  /*6ca0*/  LEA.HI.X.SX32 R15, R141, R179, 0x1, P0 ;  /* 0x000000b38d0f7211 */ /* 0x000fe400000f0eff */
[----:B------:R-:W-:Y:S02]  /*6cb0*/  LEA.HI.X.SX32 R176, R176, R85, 0x1, P5 ;  /* 0x00000055b0b07211 */ /* 0x000fe400028f0eff */
[C---:B---3--:R-:W-:Y:S01]  /*6cc0*/  LEA R178, P0, R129.reuse, R142, 0x1 ;  /* 0x0000008e81b27211 */ /* 0x048fe200078008ff */
[----:B------:R-:W2:Y:S01]  /*6cd0*/  LDG.E.128 R24, [R14.64] ;  /* 0x000000060e187981 */ /* 0x000ea2000c1e1d00 */
        /* <DEDUP_REMOVED lines=68> */
.L_x_3853:
[----:B------:R-:W-:Y:S05]  /*7120*/  BSYNC B0 ;  /* 0x0000000000007941 */ /* 0x000fea0003800000 */
.L_x_3852:
[C---:B------:R-:W-:Y:S04]  /*7130*/  LEA R2, P0, R57.reuse, R128, 0x1 ;  /* 0x0000008039027211 */ /* 0x040fe800078008ff */
[----:B------:R-:W-:Y:S05]  /*7140*/  LEA.HI.X R3, R57, R127, R56, 0x1, P0 ;  /* 0x0000007f39037211 */ /* 0x000fea00000f0c38 */
[----:B-----5:R4:W-:Y:S04]  /*7150*/  STG.E.128 [R2.64], R52 ;  /* 0x0000003402007986 */ /* 0x0209e8000c101d06 */
.L_x_3851:
[----:B------:R-:W-:Y:S05]  /*7160*/  BSYNC B1 ;  /* 0x0000000000017941 */ /* 0x000fea0003800000 */
.L_x_3850:
[----:B------:R-:W-:Y:S01]  /*7170*/  ISETP.GE.AND P0, PT, R133, c[0x0][0x220], PT ;  /* 0x0000880085007a0c */ /* 0x000fe20003f06270 */
[----:B------:R-:W-:Y:S01]  /*7180*/  @!UPT UIADD3 URZ, URZ, URZ, URZ ;  /* 0x0000003f3f3ff290 */ /* 0x000fe2000fffe03f */
[----:B------:R-:W-:Y:S11]  /*7190*/  BSSY B1, `(.L_x_3854) ;  /* 0x0000062000017945 */ /* 0x000ff60003800000 */
[----:B------:R-:W-:-:S05]  /*71a0*/  @P0 BRA `(.L_x_3855) ;  /* 0x0000060000000947 */ /* 0x000fca0003800000 */
[C---:B---3--:R-:W-:Y:S01]  /*71b0*/  LEA R178, P0, R96.reuse, R140, 0x1 ;  /* 0x0000008c60b27211 */ /* 0x048fe200078008ff */
[----:B------:R-:W-:Y:S03]  /*71c0*/  BSSY B0, `(.L_x_3856) ;  /* 0x000005b000007945 */ /* 0x000fe60003800000 */
[----:B------:R-:W-:Y:S02]  /*71d0*/  LEA.HI.X R179, R96, R139, R97, 0x1, P0 ;  /* 0x0000008b60b37211 */ /* 0x000fe400000f0c61 */
[----:B------:R-:W-:Y:S03]  /*71e0*/  ISETP.GE.AND P0, PT, R133, UR4, PT ;  /* 0x0000000485007c0c */ /* 0x000fe6000bf06270 */
[----:B----4-:R3:W5:Y:S10]  /*71f0*/  LDG.E.128 R52, [R178.64] ;  /* 0x00000006b2347981 */ /* 0x010774000c1e1d00 */
[----:B------:R-:W-:-:S05]  /*7200*/  @P0 BRA `(.L_x_3857) ;  /* 0x0000056000000947 */ /* 0x000fca0003800000 */
[--C-:B-----5:R-:W-:Y:S01]  /*7210*/  HADD2.F32 R29, -RZ, R52.reuse.H0_H0 ;  /* 0x20000034ff1d7230 */ /* 0x120fe20000004100 */
[----:B------:R-:W-:Y:S01]  /*7220*/  ULEA.HI UR5, UR4, UR4, URZ, 0x1 ;  /* 0x0000000404057291 */ /* 0x000fe2000f8f083f */
[----:B------:R-:W-:Y:S01]  /*7230*/  HADD2.F32 R34, -RZ, R53.H0_H0 ;  /* 0x20000035ff227230 */ /* 0x000fe20000004100 */
[----:B-1----:R-:W-:Y:S02]  /*7240*/  MOV R141, RZ ;  /* 0x000000ff008d7202 */ /* 0x002fe40000000f00 */
        /* <DEDUP_REMOVED lines=82> */
.L_x_3857:
[----:B------:R-:W-:Y:S05]  /*7770*/  BSYNC B0 ;  /* 0x0000000000007941 */ /* 0x000fea0003800000 */
.L_x_3856:
[C---:B------:R-:W-:Y:S04]  /*7780*/  LEA R2, P0, R100.reuse, R128, 0x1 ;  /* 0x0000008064027211 */ /* 0x040fe800078008ff */
[----:B------:R-:W-:Y:S05]  /*7790*/  LEA.HI.X R3, R100, R127, R101, 0x1, P0 ;  /* 0x0000007f64037211 */ /* 0x000fea00000f0c65 */
[----:B-----5:R4:W-:Y:S04]  /*77a0*/  STG.E.128 [R2.64], R52 ;  /* 0x0000003402007986 */ /* 0x0209e8000c101d06 */
.L_x_3855:
[----:B------:R-:W-:Y:S05]  /*77b0*/  BSYNC B1 ;  /* 0x0000000000017941 */ /* 0x000fea0003800000 */
.L_x_3854:
[----:B------:R-:W-:Y:S11]  /*77c0*/  ISETP.GE.AND P0, PT, R132, c[0x0][0x220], PT ;  /* 0x0000880084007a0c */ /* 0x000ff60003f06270 */
[----:B------:R-:W-:Y:S02]  /*77d0*/  @!UPT UIADD3 URZ, URZ, URZ, URZ ;  /* 0x0000003f3f3ff290 */ /* 0x000fe4000fffe03f */
        /* <DEDUP_REMOVED lines=93> */
.L_x_3859:
[----:B------:R-:W-:Y:S05]  /*7db0*/  BSYNC B0 ;  /* 0x0000000000007941 */ /* 0x000fea0003800000 */
.L_x_3858:
[C---:B------:R-:W-:Y:S04]  /*7dc0*/  LEA R2, P0, R108.reuse, R128, 0x1 ;  /* 0x000000806c027211 */ /* 0x040fe800078008ff */
[----:B------:R-:W-:Y:S05]  /*7dd0*/  LEA.HI.X R3, R108, R127, R109, 0x1, P0 ;  /* 0x0000007f6c037211 */ /* 0x000fea00000f0c6d */
[----:B-----5:R4:W-:Y:S04]  /*7de0*/  STG.E.128 [R2.64], R52 ;  /* 0x0000003402007986 */ /* 0x0209e8000c101d06 */
.L_x_3849:
[----:B------:R-:W-:Y:S05]  /*7df0*/  BSYNC B2 ;  /* 0x0000000000027941 */ /* 0x000fea0003800000 */
.L_x_3848:
[----:B------:R-:W-:Y:S01]  /*7e00*/  BSSY B2, `(.L_x_3860) ;  /* 0x000012f000027945 */ /* 0x000fe20003800000 */
[----:B------:R-:W-:-:S05]  /*7e10*/  @!P2 BRA `(.L_x_3861) ;  /* 0x000012d00000a947 */ /* 0x000fca0003800000 */
        /* <DEDUP_REMOVED lines=96> */
.L_x_3865:
[----:B------:R-:W-:Y:S05]  /*8420*/  BSYNC B0 ;  /* 0x0000000000007941 */ /* 0x000fea0003800000 */
.L_x_3864:
[C---:B------:R-:W-:Y:S04]  /*8430*/  LEA R2, P0, R174.reuse, R128, 0x1 ;  /* 0x00000080ae027211 */ /* 0x040fe800078008ff */
[----:B------:R-:W-:Y:S05]  /*8440*/  LEA.HI.X R3, R174, R127, R94, 0x1, P0 ;  /* 0x0000007fae037211 */ /* 0x000fea00000f0c5e */
[----:B-----5:R4:W-:Y:S04]  /*8450*/  STG.E.128 [R2.64], R52 ;  /* 0x0000003402007986 */ /* 0x0209e8000c101d06 */
.L_x_3863:
[----:B------:R-:W-:Y:S05]  /*8460*/  BSYNC B1 ;  /* 0x0000000000017941 */ /* 0x000fea0003800000 */
.L_x_3862:
        /* <DEDUP_REMOVED lines=96> */
.L_x_3869:
[----:B------:R-:W-:Y:S05]  /*8a70*/  BSYNC B0 ;  /* 0x0000000000007941 */ /* 0x000fea0003800000 */
.L_x_3868:
[C---:B------:R-:W-:Y:S04]  /*8a80*/  LEA R2, P0, R102.reuse, R128, 0x1 ;  /* 0x0000008066027211 */ /* 0x040fe800078008ff */
[----:B------:R-:W-:Y:S05]  /*8a90*/  LEA.HI.X R3, R102, R127, R103, 0x1, P0 ;  /* 0x0000007f66037211 */ /* 0x000fea00000f0c67 */
[----:B-----5:R4:W-:Y:S04]  /*8aa0*/  STG.E.128 [R2.64], R52 ;  /* 0x0000003402007986 */ /* 0x0209e8000c101d06 */
.L_x_3867:
[----:B------:R-:W-:Y:S05]  /*8ab0*/  BSYNC B1 ;  /* 0x0000000000017941 */ /* 0x000fea0003800000 */
.L_x_3866:
        /* <DEDUP_REMOVED lines=95> */
.L_x_3871:
[----:B------:R-:W-:Y:S05]  /*90b0*/  BSYNC B0 ;  /* 0x0000000000007941 */ /* 0x000fea0003800000 */
.L_x_3870:
[C---:B------:R-:W-:Y:S04]  /*90c0*/  LEA R2, P0, R110.reuse, R128, 0x1 ;  /* 0x000000806e027211 */ /* 0x040fe800078008ff */
[----:B------:R-:W-:Y:S05]  /*90d0*/  LEA.HI.X R3, R110, R127, R111, 0x1, P0 ;  /* 0x0000007f6e037211 */ /* 0x000fea00000f0c6f */
[----:B-----5:R4:W-:Y:S04]  /*90e0*/  STG.E.128 [R2.64], R52 ;  /* 0x0000003402007986 */ /* 0x0209e8000c101d06 */
.L_x_3861:
[----:B------:R-:W-:Y:S05]  /*90f0*/  BSYNC B2 ;  /* 0x0000000000027941 */ /* 0x000fea0003800000 */
.L_x_3860:
        /* <DEDUP_REMOVED lines=8> */
[----:B-1----:R-:W-:Y:S02]  /*9180*/  MOV R141, R139 ;  /* 0x0000008b008d7202 */ /* 0x002fe40000000f00 */
[----:B------:R-:W-:Y:S01]  /*9190*/  ISETP.GE.AND P0, PT, R134, UR4, PT ;  /* 0x0000000486007c0c */ /* 0x000fe2000bf06270 */
[C---:B------:R-:W-:Y:S02]  /*91a0*/  IMAD R0, R181.reuse, c[0x0][0x28c], RZ ;  /* 0x0000a300b5007a24 */ /* 0x040fe400078e02ff */
[----:B---3--:R-:W-:Y:S05]  /*91b0*/  IMAD.WIDE.U32 R178, R181, c[0x0][0x288], R140 ;  /* 0x0000a200b5b27a25 */ /* 0x008fea00078e008c */
[----:B------:R-:W-:Y:S05]  /*91c0*/  IADD3 R179, R179, R0, RZ ;  /* 0x00000000b3b37210 */ /* 0x000fea0007ffe0ff */
[----:B----4-:R1:W5:Y:S01]  /*91d0*/  LDG.E.128 R52, [R178.64] ;  /* 0x00000006b2347981 */ /* 0x010362000c1e1d00 */
        /* <DEDUP_REMOVED lines=17> */
[C---:B-1----:R-:W-:Y:S01]  /*92f0*/  LEA R178, P0, R129.reuse, R142, 0x1 ;  /* 0x0000008e81b27211 */ /* 0x042fe200078008ff */
        /* <DEDUP_REMOVED lines=69> */
.L_x_3877:
[----:B------:R-:W-:Y:S05]  /*9750*/  BSYNC B0 ;  /* 0x0000000000007941 */ /* 0x000fea0003800000 */
.L_x_3876:
[C---:B------:R-:W-:Y:S01]  /*9760*/  IMAD R0, R181.reuse, c[0x0][0x19c], RZ ;  /* 0x00006700b5007a24 */ /* 0x040fe200078e02ff */
[----:B--2---:R-:W-:Y:S05]  /*9770*/  MOV R129, R127 ;  /* 0x0000007f00817202 */ /* 0x004fea0000000f00 */
[----:B------:R-:W-:Y:S05]  /*9780*/  IMAD.WIDE.U32 R2, R181, c[0x0][0x198], R128 ;  /* 0x00006600b5027a25 */ /* 0x000fea00078e0080 */
[----:B------:R-:W-:Y:S05]  /*9790*/  IADD3 R3, R3, R0, RZ ;  /* 0x0000000003037210 */ /* 0x000fea0007ffe0ff */
[----:B-----5:R2:W-:Y:S02]  /*97a0*/  STG.E.128 [R2.64], R52 ;  /* 0x0000003402007986 */ /* 0x0205e4000c101d06 */
.L_x_3875:
[----:B------:R-:W-:Y:S05]  /*97b0*/  BSYNC B1 ;  /* 0x0000000000017941 */ /* 0x000fea0003800000 */
.L_x_3874:
[----:B------:R-:W-:Y:S01]  /*97c0*/  ISETP.GE.AND P0, PT, R133, c[0x0][0x220], PT ;  /* 0x0000880085007a0c */ /* 0x000fe20003f06270 */
[----:B------:R-:W-:Y:S01]  /*97d0*/  @!UPT UIADD3 URZ, URZ, URZ, URZ ;  /* 0x0000003f3f3ff290 */ /* 0x000fe2000fffe03f */
[----:B------:R-:W-:Y:S11]  /*97e0*/  BSSY B1, `(.L_x_3878) ;  /* 0x0000062000017945 */ /* 0x000ff60003800000 */
[----:B------:R-:W-:-:S05]  /*97f0*/  @P0 BRA `(.L_x_3879) ;  /* 0x0000060000000947 */ /* 0x000fca0003800000 */
[C---:B-1-3--:R-:W-:Y:S01]  /*9800*/  LEA R178, P0, R113.reuse, R140, 0x1 ;  /* 0x0000008c71b27211 */ /* 0x04afe200078008ff */
[----:B------:R-:W-:Y:S03]  /*9810*/  BSSY B0, `(.L_x_3880) ;  /* 0x000005b000007945 */ /* 0x000fe60003800000 */
[----:B------:R-:W-:Y:S02]  /*9820*/  LEA.HI.X R179, R113, R139, R112, 0x1, P0 ;  /* 0x0000008b71b37211 */ /* 0x000fe400000f0c70 */
[----:B------:R-:W-:Y:S03]  /*9830*/  ISETP.GE.AND P0, PT, R133, UR4, PT ;  /* 0x0000000485007c0c */ /* 0x000fe6000bf06270 */
[----:B--2-4-:R1:W5:Y:S10]  /*9840*/  LDG.E.128 R52, [R178.64] ;  /* 0x00000006b2347981 */ /* 0x014374000c1e1d00 */
        /* <DEDUP_REMOVED lines=87> */
.L_x_3881:
[----:B------:R-:W-:Y:S05]  /*9dc0*/  BSYNC B0 ;  /* 0x0000000000007941 */ /* 0x000fea0003800000 */
.L_x_3880:
[C---:B------:R-:W-:Y:S04]  /*9dd0*/  LEA R2, P0, R115.reuse, R128, 0x1 ;  /* 0x0000008073027211 */ /* 0x040fe800078008ff */
[----:B------:R-:W-:Y:S05]  /*9de0*/  LEA.HI.X R3, R115, R127, R114, 0x1, P0 ;  /* 0x0000007f73037211 */ /* 0x000fea00000f0c72 */
[----:B-----5:R2:W-:Y:S04]  /*9df0*/  STG.E.128 [R2.64], R52 ;  /* 0x0000003402007986 */ /* 0x0205e8000c101d06 */
.L_x_3879:
[----:B------:R-:W-:Y:S05]  /*9e00*/  BSYNC B1 ;  /* 0x0000000000017941 */ /* 0x000fea0003800000 */
.L_x_3878:
[----:B------:R-:W-:Y:S11]  /*9e10*/  ISETP.GE.AND P0, PT, R132, c[0x0][0x220], PT ;  /* 0x0000880084007a0c */ /* 0x000ff60003f06270 */
[----:B------:R-:W-:Y:S02]  /*9e20*/  @!UPT UIADD3 URZ, URZ, URZ, URZ ;  /* 0x0000003f3f3ff290 */ /* 0x000fe4000fffe03f */
        /* <DEDUP_REMOVED lines=93> */
.L_x_3883:
[----:B------:R-:W-:Y:S05]  /*a400*/  BSYNC B0 ;  /* 0x0000000000007941 */ /* 0x000fea0003800000 */
.L_x_3882:
[C---:B------:R-:W-:Y:S04]  /*a410*/  LEA R2, P0, R119.reuse, R128, 0x1 ;  /* 0x0000008077027211 */ /* 0x040fe800078008ff */
[----:B------:R-:W-:Y:S05]  /*a420*/  LEA.HI.X R3, R119, R127, R118, 0x1, P0 ;  /* 0x0000007f77037211 */ /* 0x000fea00000f0c76 */
[----:B-----5:R2:W-:Y:S04]  /*a430*/  STG.E.128 [R2.64], R52 ;  /* 0x0000003402007986 */ /* 0x0205e8000c101d06 */
.L_x_3873:
[----:B------:R-:W-:Y:S05]  /*a440*/  BSYNC B2 ;  /* 0x0000000000027941 */ /* 0x000fea0003800000 */
.L_x_3872:
[----:B--2-4-:R-:W-:Y:S01]  /*a450*/  IMAD.MOV.U32 R3, RZ, RZ, c[0x0][0x230] ;  /* 0x00008c00ff037624 */ /* 0x014fe200078e00ff */
[----:B------:R-:W-:Y:S03]  /*a460*/  ULDC UR4, c[0x0][0x230] ;  /* 0x00008c0000047ab9 */ /* 0x000fe60000000800 */
[----:B------:R-:W-:Y:S05]  /*a470*/  IMAD.U32 R3, R3, -0x20, RZ ;  /* 0xffffffe003037824 */ /* 0x000fea00078e00ff */
[C---:B------:R-:W-:Y:S02]  /*a480*/  LEA R144, P1, R3.reuse, R144, 0x1 ;  /* 0x0000009003907211 */ /* 0x040fe400078208ff */
[C---:B------:R-:W-:Y:S02]  /*a490*/  LEA R142, P0, R3.reuse, R142, 0x1 ;  /* 0x0000008e038e7211 */ /* 0x040fe400078008ff */
[C---:B------:R-:W-:Y:S02]  /*a4a0*/  LEA.HI.X.SX32 R145, R3.reuse, R145, 0x1, P1 ;  /* 0x0000009103917211 */ /* 0x040fe400008f0eff */
[----:B------:R-:W-:Y:S01]  /*a4b0*/  LEA.HI.X.SX32 R143, R3, R143, 0x1, P0 ;  /* 0x0000008f038f7211 */ /* 0x000fe200000f0eff */
[----:B------:R-:W-:-:S05]  /*a4c0*/  BRA `(.L_x_3835) ;  /* 0x0000062000007947 */ /* 0x000fca0003800000 */
.L_x_3809:
[----:B------:R-:W-:Y:S01]  /*a4d0*/  BSSY B0, `(.L_x_3884) ;  /* 0x0000011000007945 */ /* 0x000fe20003800000 */
[----:B------:R-:W-:-:S05]  /*a4e0*/  @!P6 BRA `(.L_x_3885) ;  /* 0x000000f00000e947 */ /* 0x000fca0003800000 */
[----:B------:R-:W-:Y:S02]  /*a4f0*/  ISETP.NE.AND P0, PT, R148, RZ, PT ;  /* 0x000000ff9400720c */ /* 0x000fe40003f05270 */
[----:B------:R-:W-:Y:S11]  /*a500*/  ISETP.NE.AND P5, PT, R147, RZ, PT ;  /* 0x000000ff9300720c */ /* 0x000ff60003fa5270 */
[----:B------:R-:W-:Y:S02]  /*a510*/  @P0 IMAD.MOV.U32 R141, RZ, RZ, R139 ;  /* 0x000000ffff8d0224 */ /* 0x000fe400078e008b */
[--C-:B------:R-:W-:Y:S03]  /*a520*/  @P0 IMAD.MOV.U32 R129, RZ, RZ, R127.reuse ;  /* 0x000000ffff810224 */ /* 0x100fe600078e007f */
[----:B------:R1:W2:Y:S02]  /*a530*/  @P0 LDG.E.128 R20, [R140.64] ;  /* 0x000000068c140981 */ /* 0x0002a4000c1e1d00 */
[-C--:B-1----:R-:W-:Y:S02]  /*a540*/  @P5 MOV R141, R139.reuse ;  /* 0x0000008b008d5202 */ /* 0x082fe40000000f00 */
[----:B--2---:R1:W-:Y:S01]  /*a550*/  @P0 STG.E.128 [R128.64], R20 ;  /* 0x0000001480000986 */ /* 0x0043e2000c101d06 */
[----:B------:R-:W-:Y:S03]  /*a560*/  ISETP.NE.AND P0, PT, R146, RZ, PT ;  /* 0x000000ff9200720c */ /* 0x000fe60003f05270 */
[----:B------:R2:W3:Y:S10]  /*a570*/  @P5 LDG.E.128 R16, [R140.64+0x80] ;  /* 0x000080068c105981 */ /* 0x0004f4000c1e1d00 */
[----:B--2---:R-:W-:Y:S01]  /*a580*/  @P0 MOV R141, R139 ;  /* 0x0000008b008d0202 */ /* 0x004fe20000000f00 */
[--C-:B-1----:R-:W-:Y:S05]  /*a590*/  @P5 IMAD.MOV.U32 R129, RZ, RZ, R127.reuse ;  /* 0x000000ffff815224 */ /* 0x102fea00078e007f */
[----:B---3--:R1:W-:Y:S04]  /*a5a0*/  @P5 STG.E.128 [R128.64+0x80], R16 ;  /* 0x0000801080005986 */ /* 0x0083e8000c101d06 */
[----:B------:R-:W2:Y:S01]  /*a5b0*/  @P0 LDG.E.128 R4, [R140.64+0x100] ;  /* 0x000100068c040981 */ /* 0x000ea2000c1e1d00 */
[----:B-1----:R-:W-:Y:S05]  /*a5c0*/  @P0 IMAD.MOV.U32 R129, RZ, RZ, R127 ;  /* 0x000000ffff810224 */ /* 0x002fea00078e007f */
[----:B--2---:R1:W-:Y:S02]  /*a5d0*/  @P0 STG.E.128 [R128.64+0x100], R4 ;  /* 0x0001000480000986 */ /* 0x0043e4000c101d06 */
.L_x_3885:
[----:B------:R-:W-:Y:S05]  /*a5e0*/  BSYNC B0 ;  /* 0x0000000000007941 */ /* 0x000fea0003800000 */
.L_x_3884:
        /* <DEDUP_REMOVED lines=24> */
.L_x_3887:
[----:B------:R-:W-:Y:S05]  /*a770*/  BSYNC B0 ;  /* 0x0000000000007941 */ /* 0x000fea0003800000 */
.L_x_3886:
        /* <DEDUP_REMOVED lines=24> */
.L_x_3889:
[----:B------:R-:W-:Y:S05]  /*a900*/  BSYNC B0 ;  /* 0x0000000000007941 */ /* 0x000fea0003800000 */
.L_x_3888:
[----:B------:R-:W-:Y:S01]  /*a910*/  UMOV UR4, URZ ;  /* 0x0000003f00047c82 */ /* 0x000fe20008000000 */
[----:B------:R-:W-:Y:S01]  /*a920*/  BSSY B0, `(.L_x_3835) ;  /* 0x000001c000007945 */ /* 0x000fe20003800000 */
[----:B------:R-:W-:-:S05]  /*a930*/  @!P1 BRA `(.L_x_3890) ;  /* 0x000001a000009947 */ /* 0x000fca0003800000 */
[----:B------:R-:W-:Y:S02]  /*a940*/  ISETP.NE.AND P1, PT, R148, RZ, PT ;  /* 0x000000ff9400720c */ /* 0x000fe40003f25270 */
[----:B------:R-:W-:Y:S11]  /*a950*/  ISETP.NE.AND P4, PT, R147, RZ, PT ;  /* 0x000000ff9300720c */ /* 0x000ff60003f85270 */
[----:B------:R-:W-:Y:S02]  /*a960*/  @P1 IMAD.MOV.U32 R3, RZ, RZ, 0x60 ;  /* 0x00000060ff031424 */ /* 0x000fe400078e00ff */
[----:B------:R-:W-:Y:S01]  /*a970*/  @P1 IMAD.MOV.U32 R141, RZ, RZ, R139 ;  /* 0x000000ffff8d1224 */ /* 0x000fe200078e008b */
[----:B------:R-:W-:Y:S01]  /*a980*/  @P4 LEA R2, P0, R113, R140, 0x1 ;  /* 0x0000008c71024211 */ /* 0x000fe200078008ff */
[----:B------:R-:W-:Y:S01]  /*a990*/  @P1 IMAD R0, R3, c[0x0][0x28c], RZ ;  /* 0x0000a30003001a24 */ /* 0x000fe200078e02ff */
[----:B------:R-:W-:Y:S01]  /*a9a0*/  @P4 LEA R24, P2, R115, R128, 0x1 ;  /* 0x0000008073184211 */ /* 0x000fe200078408ff */
[----:B-1----:R-:W-:Y:S03]  /*a9b0*/  @P1 IMAD.WIDE.U32 R4, R3, c[0x0][0x288], R140 ;  /* 0x0000a20003041a25 */ /* 0x002fe600078e008c */
[----:B------:R-:W-:Y:S01]  /*a9c0*/  @P4 LEA.HI.X R25, R115, R127, R114, 0x1, P2 ;  /* 0x0000007f73194211 */ /* 0x000fe200010f0c72 */
[----:B------:R-:W-:Y:S02]  /*a9d0*/  @P1 IMAD.IADD R5, R5, 0x1, R0 ;  /* 0x0000000105051824 */ /* 0x000fe400078e0200 */
[----:B------:R-:W-:Y:S02]  /*a9e0*/  @P1 IMAD.MOV.U32 R129, RZ, RZ, R127 ;  /* 0x000000ffff811224 */ /* 0x000fe400078e007f */
[C---:B------:R-:W-:Y:S01]  /*a9f0*/  @P1 IMAD R0, R3.reuse, c[0x0][0x19c], RZ ;  /* 0x0000670003001a24 */ /* 0x040fe200078e02ff */
        /* <DEDUP_REMOVED lines=14> */
.L_x_3890:
[----:B------:R-:W-:Y:S05]  /*aae0*/  BSYNC B0 ;  /* 0x0000000000007941 */ /* 0x000fea0003800000 */
.L_x_3835:
[----:B------:R-:W-:Y:S02]  /*aaf0*/  IMAD.MOV.U32 R0, RZ, RZ, c[0x0][0x288] ;  /* 0x0000a200ff007624 */ /* 0x000fe400078e00ff */
[----:B-1----:R-:W-:Y:S03]  /*ab00*/  IMAD.MOV.U32 R141, RZ, RZ, R139 ;  /* 0x000000ffff8d7224 */ /* 0x002fe600078e008b */
[----:B------:R-:W-:Y:S04]  /*ab10*/  LEA R3, -R0, RZ, 0x6 ;  /* 0x000000ff00037211 */ /* 0x000fe800078e31ff */
[C---:B------:R-:W-:Y:S04]  /*ab20*/  LEA R140, P0, R3.reuse, R140, 0x1 ;  /* 0x0000008c038c7211 */ /* 0x040fe800078008ff */
[----:B------:R-:W-:Y:S01]  /*ab30*/  LEA.HI.X.SX32 R139, R3, R141, 0x1, P0 ;  /* 0x0000008d038b7211 */ /* 0x000fe200000f0eff */
[----:B------:R-:W-:-:S05]  /*ab40*/  @!P3 BRA `(.L_x_3891) ;  /* 0x000004b00000b947 */ /* 0x000fca0003800000 */
[----:B------:R-:W-:Y:S04]  /*ab50*/  IADD3 R3, R9, -0x1, RZ ;  /* 0xffffffff09037810 */ /* 0x000fe80007ffe0ff */
[----:B------:R-:W-:Y:S11]  /*ab60*/  ISETP.GT.AND P0, PT, R3, R86, PT ;  /* 0x000000560300720c */ /* 0x000ff60003f04270 */
[----:B------:R-:W-:Y:S02]  /*ab70*/  @!UPT UIADD3 URZ, URZ, URZ, URZ ;  /* 0x0000003f3f3ff290 */ /* 0x000fe4000fffe03f */
[----:B------:R-:W-:-:S05]  /*ab80*/  @!P0 BRA `(.L_x_3892) ;  /* 0x0000050000008947 */ /* 0x000fca0003800000 */
[----:B--2---:R-:W-:Y:S01]  /*ab90*/  IMAD.MOV.U32 R16, RZ, RZ, RZ ;  /* 0x000000ffff107224 */ /* 0x004fe200078e00ff */
        /* <DEDUP_REMOVED lines=70> */
.L_x_3891:
[----:B------:R-:W-:Y:S01]  /*b000*/  MOV R129, R127 ;  /* 0x0000007f00817202 */ /* 0x000fe20000000f00 */
        /* <DEDUP_REMOVED lines=8> */
.L_x_3892:
[----:B------:R-:W-:Y:S04]  /*b090*/  IADD3 R9, R9, -0x1, RZ ;  /* 0xffffffff09097810 */ /* 0x000fe80007ffe0ff */
[----:B------:R-:W-:Y:S11]  /*b0a0*/  ISETP.GT.AND P0, PT, R9, R86, PT ;  /* 0x000000560900720c */ /* 0x000ff60003f04270 */
[----:B------:R-:W-:Y:S02]  /*b0b0*/  @!UPT UIADD3 URZ, URZ, URZ, URZ ;  /* 0x0000003f3f3ff290 */ /* 0x000fe4000fffe03f */
[----:B------:R-:W-:-:S05]  /*b0c0*/  @P0 BRA `(.L_x_3893) ;  /* 0xffff754000000947 */ /* 0x000fca000383ffff */
.L_x_3800:
        /* <DEDUP_REMOVED lines=100> */
.L_x_3902:
[----:B------:R-:W-:Y:S05]  /*b710*/  BSYNC B0 ;  /* 0x0000000000007941 */ /* 0x000fea0003800000 */
.L_x_3901:
[----:B-----5:R4:W-:Y:S02]  /*b720*/  STS.128 [R205], R20 ;  /* 0x00000014cd007388 */ /* 0x0209e40000000c00 */
.L_x_3900:
[----:B------:R-:W-:Y:S05]  /*b730*/  BSYNC B1 ;  /* 0x0000000000017941 */ /* 0x000fea0003800000 */
.L_x_3899:
        /* <DEDUP_REMOVED lines=46> */
.L_x_3906:
[----:B------:R-:W-:Y:S05]  /*ba20*/  BSYNC B0 ;  /* 0x0000000000007941 */ /* 0x000fea0003800000 */
.L_x_3905:
[----:B-----5:R1:W-:Y:S02]  /*ba30*/  STS.128 [R205+0x2000], R20 ;  /* 0x00200014cd007388 */ /* 0x0203e40000000c00 */
.L_x_3904:
[----:B------:R-:W-:Y:S05]  /*ba40*/  BSYNC B1 ;  /* 0x0000000000017941 */ /* 0x000fea0003800000 */
.L_x_3903:
        /* <DEDUP_REMOVED lines=46> */
.L_x_3908:
[----:B------:R-:W-:Y:S05]  /*bd30*/  BSYNC B0 ;  /* 0x0000000000007941 */ /* 0x000fea0003800000 */
.L_x_3907:
[----:B-----5:R4:W-:Y:S02]  /*bd40*/  STS.128 [R205+0x4000], R20 ;  /* 0x00400014cd007388 */ /* 0x0209e40000000c00 */
.L_x_3898:
[----:B------:R-:W-:Y:S05]  /*bd50*/  BSYNC B2 ;  /* 0x0000000000027941 */ /* 0x000fea0003800000 */
.L_x_3897:
        /* <DEDUP_REMOVED lines=53> */
.L_x_3914:
[----:B------:R-:W-:Y:S05]  /*c0b0*/  BSYNC B0 ;  /* 0x0000000000007941 */ /* 0x000fea0003800000 */
.L_x_3913:
[----:B-----5:R4:W-:Y:S02]  /*c0c0*/  STS.128 [R205+0x800], R20 ;  /* 0x00080014cd007388 */ /* 0x0209e40000000c00 */
.L_x_3912:
[----:B------:R-:W-:Y:S05]  /*c0d0*/  BSYNC B1 ;  /* 0x0000000000017941 */ /* 0x000fea0003800000 */
.L_x_3911:
        /* <DEDUP_REMOVED lines=47> */
.L_x_3918:
[----:B------:R-:W-:Y:S05]  /*c3d0*/  BSYNC B0 ;  /* 0x0000000000007941 */ /* 0x000fea0003800000 */
.L_x_3917:
[----:B-----5:R1:W-:Y:S02]  /*c3e0*/  STS.128 [R205+0x2800], R20 ;  /* 0x00280014cd007388 */ /* 0x0203e40000000c00 */
.L_x_3916:
[----:B------:R-:W-:Y:S05]  /*c3f0*/  BSYNC B1 ;  /* 0x0000000000017941 */ /* 0x000fea0003800000 */
.L_x_3915:
        /* <DEDUP_REMOVED lines=48> */
.L_x_3920:
[----:B------:R-:W-:Y:S05]  /*c700*/  BSYNC B0 ;  /* 0x0000000000007941 */ /* 0x000fea0003800000 */
.L_x_3919:
[----:B-----5:R4:W-:Y:S02]  /*c710*/  STS.128 [R205+0x4800], R20 ;  /* 0x00480014cd007388 */ /* 0x0209e40000000c00 */
.L_x_3910:
[----:B------:R-:W-:Y:S05]  /*c720*/  BSYNC B2 ;  /* 0x0000000000027941 */ /* 0x000fea0003800000 */
.L_x_3909:
        /* <DEDUP_REMOVED lines=54> */
.L_x_3926:
[----:B------:R-:W-:Y:S05]  /*ca90*/  BSYNC B0 ;  /* 0x0000000000007941 */ /* 0x000fea0003800000 */
.L_x_3925:
[----:B-----5:R4:W-:Y:S02]  /*caa0*/  STS.128 [R205+0x1000], R20 ;  /* 0x00100014cd007388 */ /* 0x0209e40000000c00 */
.L_x_3924:
[----:B------:R-:W-:Y:S05]  /*cab0*/  BSYNC B1 ;  /* 0x0000000000017941 */ /* 0x000fea0003800000 */
.L_x_3923:
        /* <DEDUP_REMOVED lines=48> */
.L_x_3930:
[----:B------:R-:W-:Y:S05]  /*cdc0*/  BSYNC B0 ;  /* 0x0000000000007941 */ /* 0x000fea0003800000 */
.L_x_3929:
[----:B-----5:R1:W-:Y:S02]  /*cdd0*/  STS.128 [R205+0x3000], R20 ;  /* 0x00300014cd007388 */ /* 0x0203e40000000c00 */
.L_x_3928:
[----:B------:R-:W-:Y:S05]  /*cde0*/  BSYNC B1 ;  /* 0x0000000000017941 */ /* 0x000fea0003800000 */
.L_x_3927:
        /* <DEDUP_REMOVED lines=47> */
.L_x_3932:
[----:B------:R-:W-:Y:S05]  /*d0e0*/  BSYNC B0 ;  /* 0x0000000000007941 */ /* 0x000fea0003800000 */
.L_x_3931:
[----:B-----5:R4:W-:Y:S02]  /*d0f0*/  STS.128 [R205+0x5000], R20 ;  /* 0x00500014cd007388 */ /* 0x0209e40000000c00 */
.L_x_3922:
[----:B------:R-:W-:Y:S05]  /*d100*/  BSYNC B2 ;  /* 0x0000000000027941 */ /* 0x000fea0003800000 */
.L_x_3921:
        /* <DEDUP_REMOVED lines=54> */
.L_x_3937:
[----:B------:R-:W-:Y:S05]  /*d470*/  BSYNC B0 ;  /* 0x0000000000007941 */ /* 0x000fea0003800000 */
.L_x_3936:
[----:B-----5:R4:W-:Y:S02]  /*d480*/  STS.128 [R205+0x1800], R20 ;  /* 0x00180014cd007388 */ /* 0x0209e40000000c00 */
.L_x_3935:
[----:B------:R-:W-:Y:S05]  /*d490*/  BSYNC B1 ;  /* 0x0000000000017941 */ /* 0x000fea0003800000 */
.L_x_3934:
        /* <DEDUP_REMOVED lines=49> */
.L_x_3941:
[----:B------:R-:W-:Y:S05]  /*d7b0*/  BSYNC B0 ;  /* 0x0000000000007941 */ /* 0x000fea0003800000 */
.L_x_3940:
[----:B-----5:R1:W-:Y:S02]  /*d7c0*/  STS.128 [R205+0x3800], R20 ;  /* 0x00380014cd007388 */ /* 0x0203e40000000c00 */
.L_x_3939:
[----:B------:R-:W-:Y:S05]  /*d7d0*/  BSYNC B1 ;  /* 0x0000000000017941 */ /* 0x000fea0003800000 */
.L_x_3938:
        /* <DEDUP_REMOVED lines=44> */
.L_x_3943:
[----:B------:R-:W-:Y:S05]  /*daa0*/  BSYNC B0 ;  /* 0x0000000000007941 */ /* 0x000fea0003800000 */
.L_x_3942:
[----:B-----5:R4:W-:Y:S01]  /*dab0*/  STS.128 [R205+0x5800], R20 ;  /* 0x00580014cd007388 */ /* 0x0209e20000000c00 */
[----:B------:R-:W-:Y:S05]  /*dac0*/  BRA `(.L_x_3933) ;  /* 0x00004d0000007947 */ /* 0x000fea0003800000 */
.L_x_3896:
        /* <DEDUP_REMOVED lines=92> */
.L_x_3949:
[----:B------:R-:W-:Y:S05]  /*e090*/  BSYNC B0 ;  /* 0x0000000000007941 */ /* 0x000fea0003800000 */
.L_x_3948:
[----:B-----5:R4:W-:Y:S02]  /*e0a0*/  STS.128 [R205], R24 ;  /* 0x00000018cd007388 */ /* 0x0209e40000000c00 */
.L_x_3947:
[----:B------:R-:W-:Y:S05]  /*e0b0*/  BSYNC B1 ;  /* 0x0000000000017941 */ /* 0x000fea0003800000 */
.L_x_3946:
        /* <DEDUP_REMOVED lines=89> */
.L_x_3953:
[----:B------:R-:W-:Y:S05]  /*e650*/  BSYNC B0 ;  /* 0x0000000000007941 */ /* 0x000fea0003800000 */
.L_x_3952:
[----:B-----5:R1:W-:Y:S02]  /*e660*/  STS.128 [R205+0x2000], R24 ;  /* 0x00200018cd007388 */ /* 0x0203e40000000c00 */
.L_x_3951:
[----:B------:R-:W-:Y:S05]  /*e670*/  BSYNC B1 ;  /* 0x0000000000017941 */ /* 0x000fea0003800000 */
.L_x_3950:
        /* <DEDUP_REMOVED lines=87> */
.L_x_3955:
[----:B------:R-:W-:Y:S05]  /*ebf0*/  BSYNC B0 ;  /* 0x0000000000007941 */ /* 0x000fea0003800000 */
.L_x_3954:
[----:B-----5:R4:W-:Y:S02]  /*ec00*/  STS.128 [R205+0x4000], R24 ;  /* 0x00400018cd007388 */ /* 0x0209e40000000c00 */
.L_x_3945:
[----:B------:R-:W-:Y:S05]  /*ec10*/  BSYNC B2 ;  /* 0x0000000000027941 */ /* 0x000fea0003800000 */
.L_x_3944:
        /* <DEDUP_REMOVED lines=94> */
.L_x_3961:
[----:B------:R-:W-:Y:S05]  /*f200*/  BSYNC B0 ;  /* 0x0000000000007941 */ /* 0x000fea0003800000 */
.L_x_3960:
[----:B-----5:R4:W-:Y:S02]  /*f210*/  STS.128 [R205+0x800], R24 ;  /* 0x00080018cd007388 */ /* 0x0209e40000000c00 */
.L_x_3959:
[----:B------:R-:W-:Y:S05]  /*f220*/  BSYNC B1 ;  /* 0x0000000000017941 */ /* 0x000fea0003800000 */
.L_x_3958:
        /* <DEDUP_REMOVED lines=88> */
.L_x_3965:
[----:B------:R-:W-:Y:S05]  /*f7b0*/  BSYNC B0 ;  /* 0x0000000000007941 */ /* 0x000fea0003800000 */
.L_x_3964:
[----:B-----5:R1:W-:Y:S02]  /*f7c0*/  STS.128 [R205+0x2800], R24 ;  /* 0x00280018cd007388 */ /* 0x0203e40000000c00 */
.L_x_3963:
[----:B------:R-:W-:Y:S05]  /*f7d0*/  BSYNC B1 ;  /* 0x0000000000017941 */ /* 0x000fea0003800000 */
.L_x_3962:
        /* <DEDUP_REMOVED lines=87> */
.L_x_3967:
[----:B------:R-:W-:Y:S05]  /*fd50*/  BSYNC B0 ;  /* 0x0000000000007941 */ /* 0x000fea0003800000 */
.L_x_3966:
[----:B-----5:R4:W-:Y:S02]  /*fd60*/  STS.128 [R205+0x4800], R24 ;  /* 0x00480018cd007388 */ /* 0x0209e40000000c00 */
.L_x_3957:
[----:B------:R-:W-:Y:S05]  /*fd70*/  BSYNC B2 ;  /* 0x0000000000027941 */ /* 0x000fea0003800000 */
.L_x_3956:
        /* <DEDUP_REMOVED lines=94> */
.L_x_3973:
[----:B------:R-:W-:Y:S05]  /*10360*/  BSYNC B0 ;  /* 0x0000000000007941 */ /* 0x000fea0003800000 */
.L_x_3972:
[----:B-----5:R4:W-:Y:S02]  /*10370*/  STS.128 [R205+0x1000], R24 ;  /* 0x00100018cd007388 */ /* 0x0209e40000000c00 */
.L_x_3971:
[----:B------:R-:W-:Y:S05]  /*10380*/  BSYNC B1 ;  /* 0x0000000000017941 */ /* 0x000fea0003800000 */
.L_x_3970:
        /* <DEDUP_REMOVED lines=88> */
.L_x_3977:
[----:B------:R-:W-:Y:S05]  /*10910*/  BSYNC B0 ;  /* 0x0000000000007941 */ /* 0x000fea0003800000 */
.L_x_3976:
[----:B-----5:R1:W-:Y:S02]  /*10920*/  STS.128 [R205+0x3000], R24 ;  /* 0x00300018cd007388 */ /* 0x0203e40000000c00 */
.L_x_3975:
[----:B------:R-:W-:Y:S05]  /*10930*/  BSYNC B1 ;  /* 0x0000000000017941 */ /* 0x000fea0003800000 */
.L_x_3974:
        /* <DEDUP_REMOVED lines=87> */
.L_x_3979:
[----:B------:R-:W-:Y:S05]  /*10eb0*/  BSYNC B0 ;  /* 0x0000000000007941 */ /* 0x000fea0003800000 */
.L_x_3978:
[----:B-----5:R1:W-:Y:S02]  /*10ec0*/  STS.128 [R205+0x5000], R20 ;  /* 0x00500014cd007388 */ /* 0x0203e40000000c00 */
.L_x_3969:
[----:B------:R-:W-:Y:S05]  /*10ed0*/  BSYNC B2 ;  /* 0x0000000000027941 */ /* 0x000fea0003800000 */
.L_x_3968:
        /* <DEDUP_REMOVED lines=92> */
.L_x_3983:
[----:B------:R-:W-:Y:S05]  /*114a0*/  BSYNC B0 ;  /* 0x0000000000007941 */ /* 0x000fea0003800000 */
.L_x_3982:
[----:B-----5:R4:W-:Y:S02]  /*114b0*/  STS.128 [R205+0x1800], R24 ;  /* 0x00180018cd007388 */ /* 0x0209e40000000c00 */
.L_x_3981:
[----:B------:R-:W-:Y:S05]  /*114c0*/  BSYNC B1 ;  /* 0x0000000000017941 */ /* 0x000fea0003800000 */
.L_x_3980:
        /* <DEDUP_REMOVED lines=87> */
.L_x_3987:
[----:B------:R-:W-:Y:S05]  /*11a40*/  BSYNC B0 ;  /* 0x0000000000007941 */ /* 0x000fea0003800000 */
.L_x_3986:
[----:B-----5:R1:W-:Y:S02]  /*11a50*/  STS.128 [R205+0x3800], R24 ;  /* 0x00380018cd007388 */ /* 0x0203e40000000c00 */
.L_x_3985:
[----:B------:R-:W-:Y:S05]  /*11a60*/  BSYNC B1 ;  /* 0x0000000000017941 */ /* 0x000fea0003800000 */
.L_x_3984:
        /* <DEDUP_REMOVED lines=90> */
.L_x_3989:
[----:B------:R-:W-:Y:S05]  /*12010*/  BSYNC B0 ;  /* 0x0000000000007941 */ /* 0x000fea0003800000 */
.L_x_3988:
[----:B-----5:R1:W-:Y:S01]  /*12020*/  STS.128 [R205+0x5800], R20 ;  /* 0x00580014cd007388 */ /* 0x0203e20000000c00 */
[----:B------:R-:W-:Y:S05]  /*12030*/  BRA `(.L_x_3933) ;  /* 0x0000079000007947 */ /* 0x000fea0003800000 */
.L_x_3895:
        /* <DEDUP_REMOVED lines=27> */
.L_x_3991:
[----:B------:R-:W-:Y:S05]  /*121f0*/  BSYNC B0 ;  /* 0x0000000000007941 */ /* 0x000fea0003800000 */
.L_x_3990:
        /* <DEDUP_REMOVED lines=29> */
.L_x_3993:
[----:B------:R-:W-:Y:S05]  /*123d0*/  BSYNC B0 ;  /* 0x0000000000007941 */ /* 0x000fea0003800000 */
.L_x_3992:
        /* <DEDUP_REMOVED lines=30> */
.L_x_3995:
[----:B------:R-:W-:Y:S05]  /*125c0*/  BSYNC B0 ;  /* 0x0000000000007941 */ /* 0x000fea0003800000 */
.L_x_3994:
        /* <DEDUP_REMOVED lines=32> */
.L_x_3933:
[----:B------:R-:W-:Y:S05]  /*127d0*/  BSYNC B3 ;  /* 0x0000000000037941 */ /* 0x000fea0003800000 */
.L_x_3894:
        /* <DEDUP_REMOVED lines=29> */
.L_x_3998:
[----:B------:R2:W-:Y:S02]  /*129b0*/  STS.128 [R205+0xa000], RZ ;  /* 0x00a000ffcd007388 */ /* 0x0005e40000000c00 */
.L_x_3997:
[----:B------:R-:W-:Y:S05]  /*129c0*/  BSYNC B0 ;  /* 0x0000000000007941 */ /* 0x000fea0003800000 */
.L_x_3996:
        /* <DEDUP_REMOVED lines=31> */
.L_x_4001:
[----:B------:R1:W-:Y:S02]  /*12bc0*/  STS.128 [R205+0xa800], RZ ;  /* 0x00a800ffcd007388 */ /* 0x0003e40000000c00 */
.L_x_4000:
[----:B------:R-:W-:Y:S05]  /*12bd0*/  BSYNC B0 ;  /* 0x0000000000007941 */ /* 0x000fea0003800000 */
.L_x_3999:
        /* <DEDUP_REMOVED lines=35> */
.L_x_4004:
[----:B------:R1:W-:Y:S02]  /*12e10*/  STS.128 [R205+0xb000], RZ ;  /* 0x00b000ffcd007388 */ /* 0x0003e40000000c00 */
.L_x_4003:
[----:B------:R-:W-:Y:S05]  /*12e20*/  BSYNC B0 ;  /* 0x0000000000007941 */ /* 0x000fea0003800000 */
.L_x_4002:
[----:B------:R-:W-:Y:S01]  /*12e30*/  ISETP.GE.AND P0, PT, R18, R5, PT ;  /* 0x000000051200720c */ /* 0x000fe20003f06270 */
[----:B------:R-:W-:-:S12]  /*12e40*/  BSSY B0, `(.L_x_4005) ;  /* 0x0000022000007945 */ /* 0x000fd80003800000 */
[----:B------:R-:W-:Y:S05]  /*12e50*/  @P0 BRA `(.L_x_4006) ;  /* 0x0000020000000947 */ /* 0x000fea0003800000 */
[C---:B------:R-:W-:Y:S01]  /*12e60*/  LOP3.LUT R0, R40.reuse, 0x1, RZ, 0xc0, !PT ;  /* 0x0000000128007812 */ /* 0x040fe200078ec0ff */
[----:B-1----:R-:W-:Y:S01]  /*12e70*/  IMAD.MOV.U32 R7, RZ, RZ, c[0x0][0x198] ;  /* 0x00006600ff077624 */ /* 0x002fe200078e00ff */
[----:B------:R-:W-:Y:S02]  /*12e80*/  LOP3.LUT P2, RZ, R40, 0x2, RZ, 0xc0, !PT ;  /* 0x0000000228ff7812 */ /* 0x000fe4000784c0ff */
        /* <DEDUP_REMOVED lines=29> */
.L_x_4006:
[----:B------:R-:W-:Y:S05]  /*13060*/  BSYNC B0 ;  /* 0x0000000000007941 */ /* 0x000fea0003800000 */
.L_x_4005:
[----:B------:R-:W-:Y:S01]  /*13070*/  IMAD R88, R88, c[0x0][0x320], RZ ;  /* 0x0000c80058587a24 */ /* 0x000fe200078e02ff */
[----:B------:R-:W0:Y:S01]  /*13080*/  LDGDEPBAR ;  /* 0x00000000000079af */ /* 0x000e220000000000 */
[----:B------:R-:W-:-:S04]  /*13090*/  IMAD.WIDE.U32 R164, R91, c[0x0][0x320], R164 ;  /* 0x0000c8005ba47a25 */ /* 0x000fc800078e00a4 */
[----:B------:R-:W-:Y:S01]  /*130a0*/  IMAD R88, R91, c[0x0][0x324], R88 ;  /* 0x0000c9005b587a24 */ /* 0x000fe200078e0258 */
[----:B-1----:R-:W-:-:S04]  /*130b0*/  LEA R6, P0, R164, c[0x0][0x318], 0x2 ;  /* 0x0000c600a4067a11 */ /* 0x002fc800078010ff */
[----:B------:R-:W-:-:S04]  /*130c0*/  IADD3 R88, R165, R88, RZ ;  /* 0x00000058a5587210 */ /* 0x000fc80007ffe0ff */
[----:B------:R-:W-:-:S06]  /*130d0*/  LEA.HI.X R7, R164, c[0x0][0x31c], R88, 0x2, P0 ;  /* 0x0000c700a4077a11 */ /* 0x000fcc00000f1458 */
[----:B------:R-:W5:Y:S01]  /*130e0*/  LDG.E R7, [R6.64] ;  /* 0x0000000606077981 */ /* 0x000f62000c1e1900 */
[----:B------:R-:W-:Y:S01]  /*130f0*/  ISETP.GE.AND P1, PT, R162, R5, PT ;  /* 0x00000005a200720c */ /* 0x000fe20003f26270 */
[----:B------:R-:W5:Y:S01]  /*13100*/  MUFU.RCP R0, c[0x0][0x238] ;  /* 0x00008e0000007b08 */ /* 0x000f620000001000 */
[----:B------:R-:W-:Y:S01]  /*13110*/  LEA R164, P0, R158, c[0x0][0x170], 0x1 ;  /* 0x00005c009ea47a11 */ /* 0x000fe200078008ff */
[----:B------:R-:W-:-:S04]  /*13120*/  DEPBAR.LE SB0, 0x0 ;  /* 0x000080000000791a */ /* 0x000fc80000000000 */
[----:B------:R-:W-:Y:S01]  /*13130*/  BAR.SYNC.DEFER_BLOCKING 0x0 ;  /* 0x0000000000007b1d */ /* 0x000fe20000010000 */
[----:B------:R-:W-:-:S05]  /*13140*/  LEA.HI.X R165, R158, c[0x0][0x174], R161, 0x1, P0 ;  /* 0x00005d009ea57a11 */ /* 0x000fca00000f0ca1 */
[----:B------:R-:W-:Y:S01]  /*13150*/  BSSY B0, `(.L_x_4007) ;  /* 0x000001c000007945 */ /* 0x000fe20003800000 */
[----:B------:R1:W-:Y:S04]  /*13160*/  @P1 STS.128 [R205+0xc000], RZ ;  /* 0x00c000ffcd001388 */ /* 0x0003e80000000c00 */
[----:B------:R1:W-:Y:S04]  /*13170*/  @P1 STS.128 [R205+0xe000], RZ ;  /* 0x00e000ffcd001388 */ /* 0x0003e80000000c00 */
[----:B------:R1:W-:Y:S01]  /*13180*/  @P1 STS.128 [R205+0x10000], RZ ;  /* 0x010000ffcd001388 */ /* 0x0003e20000000c00 */
[----:B-----5:R-:W-:Y:S01]  /*13190*/  FMUL.FTZ R0, R7, R0 ;  /* 0x0000000007007220 */ /* 0x020fe20000410000 */
        /* <DEDUP_REMOVED lines=22> */
.L_x_4009:
[----:B------:R1:W-:Y:S02]  /*13300*/  STS.128 [R205+0x10000], RZ ;  /* 0x010000ffcd007388 */ /* 0x0003e40000000c00 */
.L_x_4008:
[----:B-1----:R-:W-:Y:S05]  /*13310*/  BSYNC B0 ;  /* 0x0000000000007941 */ /* 0x002fea0003800000 */
.L_x_4007:
        /* <DEDUP_REMOVED lines=9> */
[----:B------:R-:W-:-:S05]  /*133b0*/  IADD3 R7, P2, R65, R158, RZ ;  /* 0x0000009e41077210 */ /* 0x000fca0007f5e0ff */
        /* <DEDUP_REMOVED lines=24> */
.L_x_4012:
[----:B------:R1:W-:Y:S02]  /*13540*/  STS.128 [R205+0x10800], RZ ;  /* 0x010800ffcd007388 */ /* 0x0003e40000000c00 */
.L_x_4011:
[----:B------:R-:W-:Y:S05]  /*13550*/  BSYNC B0 ;  /* 0x0000000000007941 */ /* 0x000fea0003800000 */
.L_x_4010:
        /* <DEDUP_REMOVED lines=38> */
.L_x_4015:
[----:B------:R1:W-:Y:S02]  /*137c0*/  STS.128 [R205+0x11000], RZ ;  /* 0x011000ffcd007388 */ /* 0x0003e40000000c00 */
.L_x_4014:
[----:B------:R-:W-:Y:S05]  /*137d0*/  BSYNC B0 ;  /* 0x0000000000007941 */ /* 0x000fea0003800000 */
.L_x_4013:
[----:B------:R-:W-:Y:S01]  /*137e0*/  ISETP.GE.AND P0, PT, R18, R5, PT ;  /* 0x000000051200720c */ /* 0x000fe20003f06270 */
[----:B------:R-:W-:Y:S01]  /*137f0*/  BSSY B0, `(.L_x_4016) ;  /* 0x0000029000007945 */ /* 0x000fe20003800000 */
[----:B------:R-:W-:-:S04]  /*13800*/  SHF.R.S32.HI R2, RZ, 0x1f, R59 ;  /* 0x0000001fff027819 */ /* 0x000fc8000001143b */
[----:B------:R-:W-:-:S04]  /*13810*/  LEA.HI R2, R2, R59, RZ, 0x5 ;  /* 0x0000003b02027211 */ /* 0x000fc800078f28ff */
[----:B------:R-:W-:-:S03]  /*13820*/  LOP3.LUT R2, R2, 0xffffffe0, RZ, 0xc0, !PT ;  /* 0xffffffe002027812 */ /* 0x000fc600078ec0ff */
[----:B------:R1:W-:Y:S02]  /*13830*/  @P0 STS.128 [R205+0xd800], RZ ;  /* 0x00d800ffcd000388 */ /* 0x0003e40000000c00 */
[----:B------:R-:W-:Y:S02]  /*13840*/  IMAD.IADD R84, R59, 0x1, -R2 ;  /* 0x000000013b547824 */ /* 0x000fe400078e0a02 */
        /* <DEDUP_REMOVED lines=12> */
[----:B-1----:R-:W-:Y:S01]  /*13910*/  @!P4 IMAD.WIDE.U32 R6, R5, 0x60, R164 ;  /* 0x000000600506c825 */ /* 0x002fe200078e00a4 */
        /* <DEDUP_REMOVED lines=22> */
.L_x_4017:
[----:B------:R-:W-:Y:S05]  /*13a80*/  BSYNC B0 ;  /* 0x0000000000007941 */ /* 0x000fea0003800000 */
.L_x_4016:
[C---:B------:R-:W-:Y:S01]  /*13a90*/  IMAD.SHL.U32 R2, R62.reuse, 0x40, RZ ;  /* 0x000000403e027824 */ /* 0x040fe200078e00ff */
[----:B------:R-:W-:Y:S01]  /*13aa0*/  R2P PR, R62, 0x6 ;  /* 0x000000063e007804 */ /* 0x000fe20000000000 */
[----:B------:R-:W-:Y:S01]  /*13ab0*/  IMAD.SHL.U32 R162, R162, 0x8, RZ ;  /* 0x00000008a2a27824 */ /* 0x000fe200078e00ff */
[----:B------:R-:W-:Y:S01]  /*13ac0*/  ISETP.GE.AND P4, PT, R58, 0x2, PT ;  /* 0x000000023a00780c */ /* 0x000fe20003f86270 */
[----:B------:R-:W-:Y:S01]  /*13ad0*/  IMAD R202, R61, 0x400, R42 ;  /* 0x000004003dca7824 */ /* 0x000fe200078e022a */
[----:B------:R-:W-:Y:S01]  /*13ae0*/  LOP3.LUT R5, R2, 0x1c0, RZ, 0xc0, !PT ;  /* 0x000001c002057812 */ /* 0x000fe200078ec0ff */
[----:B------:R-:W0:Y:S02]  /*13af0*/  LDGDEPBAR ;  /* 0x00000000000079af */ /* 0x000e240000000000 */
        /* <DEDUP_REMOVED lines=8> */
[----:B-1----:R-:W-:Y:S03]  /*13b80*/  LDSM.16.M88.4 R8, [R200] ;  /* 0x00000000c808783b */ /* 0x002fe60000000200 */
[----:B------:R-:W-:Y:S01]  /*13b90*/  IMAD R201, R63, 0x200, R2 ;  /* 0x000002003fc97824 */ /* 0x000fe200078e0202 */
[----:B------:R-:W-:Y:S03]  /*13ba0*/  LDSM.16.M88.4 R68, [R198] ;  /* 0x00000000c644783b */ /* 0x000fe60000000200 */
[----:B------:R-:W-:Y:S01]  /*13bb0*/  IMAD.SHL.U32 R201, R201, 0x2, RZ ;  /* 0x00000002c9c97824 */ /* 0x000fe200078e00ff */
[----:B------:R-:W-:Y:S04]  /*13bc0*/  LDSM.16.M88.4 R80, [R200+0x2000] ;  /* 0x00200000c850783b */ /* 0x000fe80000000200 */
[----:B------:R-:W1:Y:S01]  /*13bd0*/  LDSM.16.M88.4 R28, [R201+0x6000] ;  /* 0x00600000c91c783b */ /* 0x000e620000000200 */
[----:B------:R-:W-:-:S02]  /*13be0*/  IADD3 R2, R201, 0x6000, RZ ;  /* 0x00006000c9027810 */ /* 0x000fc40007ffe0ff */
[----:B------:R-:W-:Y:S01]  /*13bf0*/  IADD3 R199, R201, 0x6020, RZ ;  /* 0x00006020c9c77810 */ /* 0x000fe20007ffe0ff */
[----:B----4-:R-:W4:Y:S01]  /*13c00*/  LDSM.16.M88.4 R20, [R201+0x6800] ;  /* 0x00680000c914783b */ /* 0x010f220000000200 */
        /* <DEDUP_REMOVED lines=21> */
[----:B------:R-:W-:Y:S01]  /*13d60*/  LDSM.16.M88.4 R76, [R188+0x1800] ;  /* 0x00180000bc4c783b */ /* 0x000fe20000000200 */
[----:B------:R-:W-:Y:S01]  /*13d70*/  IADD3 R180, R199, 0x5800, RZ ;  /* 0x00005800c7b47810 */ /* 0x000fe20007ffe0ff */
[C---:B-1----:R-:W-:Y:S08]  /*13d80*/  HMMA.16816.F32 R32, R44.reuse, R28, RZ ;  /* 0x0000001c2c20723c */ /* 0x042ff000000018ff */
[C---:B------:R-:W-:Y:S08]  /*13d90*/  HMMA.16816.F32 R28, R44.reuse, R30, RZ ;  /* 0x0000001e2c1c723c */ /* 0x040ff000000018ff */
[----:B----4-:R-:W-:Y:S08]  /*13da0*/  HMMA.16816.F32 R24, R44, R20, RZ ;  /* 0x000000142c18723c */ /* 0x010ff000000018ff */
[C---:B-----5:R-:W-:Y:S08]  /*13db0*/  HMMA.16816.F32 R32, R8.reuse, R4, R32 ;  /* 0x000000040820723c */ /* 0x060ff00000001820 */
[----:B------:R-:W-:Y:S01]  /*13dc0*/  HMMA.16816.F32 R28, R8, R6, R28 ;  /* 0x00000006081c723c */ /* 0x000fe2000000181c */
[----:B------:R-:W1:Y:S07]  /*13dd0*/  LDSM.16.M88.4 R4, [R195+0x6000] ;  /* 0x00600000c304783b */ /* 0x000e6e0000000200 */
[C---:B------:R-:W-:Y:S08]  /*13de0*/  HMMA.16816.F32 R20, R44.reuse, R22, RZ ;  /* 0x000000162c14723c */ /* 0x040ff000000018ff */
[C---:B------:R-:W-:Y:S08]  /*13df0*/  HMMA.16816.F32 R16, R44.reuse, R12, RZ ;  /* 0x0000000c2c10723c */ /* 0x040ff000000018ff */
[C---:B------:R-:W-:Y:S08]  /*13e00*/  HMMA.16816.F32 R12, R44.reuse, R14, RZ ;  /* 0x0000000e2c0c723c */ /* 0x040ff000000018ff */
[C---:B--2---:R-:W-:Y:S08]  /*13e10*/  HMMA.16816.F32 R72, R44.reuse, R36, RZ ;  /* 0x000000242c48723c */ /* 0x044ff000000018ff */
[----:B------:R-:W-:Y:S01]  /*13e20*/  HMMA.16816.F32 R44, R44, R38, RZ ;  /* 0x000000262c2c723c */ /* 0x000fe200000018ff */
[----:B------:R-:W2:Y:S07]  /*13e30*/  LDSM.16.M88.4 R36, [R195+0x6800] ;  /* 0x00680000c324783b */ /* 0x000eae0000000200 */
[C---:B---3--:R-:W-:Y:S08]  /*13e40*/  HMMA.16816.F32 R24, R8.reuse, R64, R24 ;  /* 0x000000400818723c */ /* 0x048ff00000001818 */
[C---:B------:R-:W-:Y:S01]  /*13e50*/  HMMA.16816.F32 R20, R8.reuse, R66, R20 ;  /* 0x000000420814723c */ /* 0x040fe20000001814 */
[----:B------:R-:W3:Y:S07]  /*13e60*/  LDSM.16.M88.4 R64, [R195+0x7000] ;  /* 0x00700000c340783b */ /* 0x000eee0000000200 */
[C---:B------:R-:W-:Y:S08]  /*13e70*/  HMMA.16816.F32 R16, R8.reuse, R52, R16 ;  /* 0x000000340810723c */ /* 0x040ff00000001810 */
[C---:B------:R-:W-:Y:S01]  /*13e80*/  HMMA.16816.F32 R12, R8.reuse, R54, R12 ;  /* 0x00000036080c723c */ /* 0x040fe2000000180c */
[----:B------:R-:W4:Y:S07]  /*13e90*/  LDSM.16.M88.4 R52, [R195+0x7800] ;  /* 0x00780000c334783b */ /* 0x000f2e0000000200 */
[C---:B------:R-:W-:Y:S08]  /*13ea0*/  HMMA.16816.F32 R72, R8.reuse, R48, R72 ;  /* 0x000000300848723c */ /* 0x040ff00000001848 */
[----:B------:R-:W-:Y:S01]  /*13eb0*/  HMMA.16816.F32 R44, R8, R50, R44 ;  /* 0x00000032082c723c */ /* 0x000fe2000000182c */
[----:B------:R-:W-:Y:S04]  /*13ec0*/  LDSM.16.M88.4 R8, [R197] ;  /* 0x00000000c508783b */ /* 0x000fe80000000200 */
[----:B------:R-:W-:Y:S03]  /*13ed0*/  LDSM.16.M88.4 R48, [R188] ;  /* 0x00000000bc30783b */ /* 0x000fe60000000200 */
        /* <DEDUP_REMOVED lines=18> */
[----:B------:R-:W3:Y:S07]  /*14000*/  LDSM.16.M88.4 R48, [R201+0x9800] ;  /* 0x00980000c930783b */ /* 0x000eee0000000200 */
[C---:B--2---:R-:W-:Y:S08]  /*14010*/  HMMA.16816.F32 R16, R8.reuse, R36, R16 ;  /* 0x000000240810723c */ /* 0x044ff00000001810 */
[C---:B------:R-:W-:Y:S01]  /*14020*/  HMMA.16816.F32 R12, R8.reuse, R38, R12 ;  /* 0x00000026080c723c */ /* 0x040fe2000000180c */
[----:B------:R-:W-:Y:S07]  /*14030*/  LDSM.16.M88.4 R36, [R199+0x2000] ;  /* 0x00200000c724783b */ /* 0x000fee0000000200 */
[C---:B------:R-:W-:Y:S08]  /*14040*/  HMMA.16816.F32 R72, R8.reuse, R76, R72 ;  /* 0x0000004c0848723c */ /* 0x040ff00000001848 */
[----:B------:R-:W-:Y:S01]  /*14050*/  HMMA.16816.F32 R68, R8, R78, R68 ;  /* 0x0000004e0844723c */ /* 0x000fe20000001844 */
[----:B------:R-:W2:Y:S04]  /*14060*/  LDSM.16.M88.4 R8, [R199+0x2800] ;  /* 0x00280000c708783b */ /* 0x000ea80000000200 */
[----:B------:R-:W-:Y:S03]  /*14070*/  LDSM.16.M88.4 R76, [R199+0x3800] ;  /* 0x00380000c74c783b */ /* 0x000fe60000000200 */
[C---:B-1----:R-:W-:Y:S08]  /*14080*/  HMMA.16816.F32 R16, R44.reuse, R4, R16 ;  /* 0x000000042c10723c */ /* 0x042ff00000001810 */
[C---:B------:R-:W-:Y:S01]  /*14090*/  HMMA.16816.F32 R12, R44.reuse, R6, R12 ;  /* 0x000000062c0c723c */ /* 0x040fe2000000180c */
[----:B------:R-:W1:Y:S07]  /*140a0*/  LDSM.16.M88.4 R4, [R199+0x3000] ;  /* 0x00300000c704783b */ /* 0x000e6e0000000200 */
[C---:B------:R-:W-:Y:S08]  /*140b0*/  HMMA.16816.F32 R24, R44.reuse, R52, R24 ;  /* 0x000000342c18723c */ /* 0x040ff00000001818 */
[C---:B------:R-:W-:Y:S01]  /*140c0*/  HMMA.16816.F32 R20, R44.reuse, R54, R20 ;  /* 0x000000362c14723c */ /* 0x040fe20000001814 */
[----:B------:R-:W-:Y:S07]  /*140d0*/  LDSM.16.M88.4 R52, [R195+0x8000] ;  /* 0x00800000c334783b */ /* 0x000fee0000000200 */
[C---:B------:R-:W-:Y:S08]  /*140e0*/  HMMA.16816.F32 R32, R44.reuse, R64, R32 ;  /* 0x000000402c20723c */ /* 0x040ff00000001820 */
[C---:B------:R-:W-:Y:S01]  /*140f0*/  HMMA.16816.F32 R28, R44.reuse, R66, R28 ;  /* 0x000000422c1c723c */ /* 0x040fe2000000181c */
[----:B------:R-:W-:Y:S07]  /*14100*/  LDSM.16.M88.4 R64, [R198+0x2000] ;  /* 0x00200000c640783b */ /* 0x000fee0000000200 */
[C---:B---3--:R-:W-:Y:S08]  /*14110*/  HMMA.16816.F32 R72, R44.reuse, R48, R72 ;  /* 0x000000302c48723c */ /* 0x048ff00000001848 */
        /* <DEDUP_REMOVED lines=11> */
[----:B------:R-:W-:Y:S07]  /*141d0*/  LDSM.16.M88.4 R4, [R188+0x2000] ;  /* 0x00200000bc04783b */ /* 0x000fee0000000200 */
[C---:B------:R-:W-:Y:S08]  /*141e0*/  HMMA.16816.F32 R72, R80.reuse, R76, R72 ;  /* 0x0000004c5048723c */ /* 0x040ff00000001848 */
[----:B------:R-:W-:Y:S01]  /*141f0*/  HMMA.16816.F32 R68, R80, R78, R68 ;  /* 0x0000004e5044723c */ /* 0x000fe20000001844 */
[----:B------:R-:W-:Y:S07]  /*14200*/  LDSM.16.M88.4 R80, [R188+0x3800] ;  /* 0x00380000bc50783b */ /* 0x000fee0000000200 */
[C---:B---3--:R-:W-:Y:S08]  /*14210*/  HMMA.16816.F32 R24, R64.reuse, R48, R24 ;  /* 0x000000304018723c */ /* 0x048ff00000001818 */
[C---:B------:R-:W-:Y:S01]  /*14220*/  HMMA.16816.F32 R20, R64.reuse, R50, R20 ;  /* 0x000000324014723c */ /* 0x040fe20000001814 */
[----:B------:R-:W1:Y:S07]  /*14230*/  LDSM.16.M88.4 R48, [R188+0x2800] ;  /* 0x00280000bc30783b */ /* 0x000e6e0000000200 */
[C---:B----4-:R-:W-:Y:S08]  /*14240*/  HMMA.16816.F32 R16, R64.reuse, R44, R16 ;  /* 0x0000002c4010723c */ /* 0x050ff00000001810 */
[C---:B------:R-:W-:Y:S01]  /*14250*/  HMMA.16816.F32 R12, R64.reuse, R46, R12 ;  /* 0x0000002e400c723c */ /* 0x040fe2000000180c */
[----:B------:R-:W3:Y:S07]  /*14260*/  LDSM.16.M88.4 R44, [R188+0x3000] ;  /* 0x00300000bc2c783b */ /* 0x000eee0000000200 */
[C---:B------:R-:W-:Y:S08]  /*14270*/  HMMA.16816.F32 R32, R64.reuse, R52, R32 ;  /* 0x000000344020723c */ /* 0x040ff00000001820 */
[C---:B------:R-:W-:Y:S01]  /*14280*/  HMMA.16816.F32 R28, R64.reuse, R54, R28 ;  /* 0x00000036401c723c */ /* 0x040fe2000000181c */
[----:B------:R-:W-:Y:S07]  /*14290*/  LDSM.16.M88.4 R52, [R202+0x4000] ;  /* 0x00400000ca34783b */ /* 0x000fee0000000200 */
[C---:B--2---:R-:W-:Y:S01]  /*142a0*/  HMMA.16816.F32 R76, R64.reuse, R36, R72 ;  /* 0x00000024404c723c */ /* 0x044fe20000001848 */
[----:B------:R-:W-:Y:S07]  /*142b0*/  LDSM.16.M88.4 R72, [R201+0xa000] ;  /* 0x00a00000c948783b */ /* 0x000fee0000000200 */
[----:B------:R-:W-:Y:S01]  /*142c0*/  HMMA.16816.F32 R68, R64, R38, R68 ;  /* 0x000000264044723c */ /* 0x000fe20000001844 */
[----:B------:R-:W2:Y:S07]  /*142d0*/  LDSM.16.M88.4 R36, [R201+0xa800] ;  /* 0x00a80000c924783b */ /* 0x000eae0000000200 */
[C---:B-1----:R-:W-:Y:S08]  /*142e0*/  HMMA.16816.F32 R24, R8.reuse, R48, R24 ;  /* 0x000000300818723c */ /* 0x042ff00000001818 */
[C---:B------:R-:W-:Y:S08]  /*142f0*/  HMMA.16816.F32 R32, R8.reuse, R4, R32 ;  /* 0x000000040820723c */ /* 0x040ff00000001820 */
[C---:B------:R-:W-:Y:S01]  /*14300*/  HMMA.16816.F32 R28, R8.reuse, R6, R28 ;  /* 0x00000006081c723c */ /* 0x040fe2000000181c */
[----:B------:R-:W1:Y:S07]  /*14310*/  LDSM.16.M88.4 R4, [R201+0xb000] ;  /* 0x00b00000c904783b */ /* 0x000e6e0000000200 */
[C---:B------:R-:W-:Y:S01]  /*14320*/  HMMA.16816.F32 R20, R8.reuse, R50, R20 ;  /* 0x000000320814723c */ /* 0x040fe20000001814 */
[----:B------:R-:W-:Y:S07]  /*14330*/  LDSM.16.M88.4 R48, [R200+0x4000] ;  /* 0x00400000c830783b */ /* 0x000fee0000000200 */
[C---:B---3--:R-:W-:Y:S07]  /*14340*/  HMMA.16816.F32 R16, R8.reuse, R44, R16 ;  /* 0x0000002c0810723c */ /* 0x048fee0000001810 */
        /* <DEDUP_REMOVED lines=8> */
[----:B------:R-:W3:Y:S01]  /*143d0*/  LDSM.16.M88.4 R8, [R201+0xb800] ;  /* 0x00b80000c908783b */ /* 0x000ee20000000200 */
[----:B------:R-:W-:-:S05]  /*143e0*/  IMAD.IADD R2, R60, 0x1, R61 ;  /* 0x000000013c027824 */ /* 0x000fca00078e023d */
[----:B------:R-:W-:Y:S01]  /*143f0*/  IADD3 R80, R138, R2, -R203 ;  /* 0x000000028a507210 */ /* 0x000fe20007ffe8cb */
[C---:B--2---:R-:W-:Y:S07]  /*14400*/  HMMA.16816.F32 R24, R52.reuse, R36, R24 ;  /* 0x000000243418723c */ /* 0x044fee0000001818 */
[----:B------:R-:W-:Y:S01]  /*14410*/  IMAD.SHL.U32 R37, R59, 0x2, RZ ;  /* 0x000000023b257824 */ /* 0x000fe200078e00ff */
[----:B------:R-:W-:Y:S04]  /*14420*/  HMMA.16816.F32 R28, R52, R74, R28 ;  /* 0x0000004a341c723c */ /* 0x000fe8000000181c */
[----:B------:R-:W-:-:S04]  /*14430*/  LOP3.LUT R37, R37, 0x6, RZ, 0xc0, !PT ;  /* 0x0000000625257812 */ /* 0x000fc800078ec0ff */
[----:B-1----:R-:W-:Y:S01]  /*14440*/  HMMA.16816.F32 R16, R52, R4, R16 ;  /* 0x000000043410723c */ /* 0x002fe20000001810 */
[----:B------:R-:W-:-:S05]  /*14450*/  IMAD R82, R58, 0x40, R37 ;  /* 0x000000403a527824 */ /* 0x000fca00078e0225 */
[C---:B------:R-:W-:Y:S02]  /*14460*/  IADD3 R75, R82.reuse, -0x40, RZ ;  /* 0xffffffc0524b7810 */ /* 0x040fe40007ffe0ff */
[C---:B------:R-:W-:Y:S01]  /*14470*/  IADD3 R91, R82.reuse, -0x38, RZ ;  /* 0xffffffc8525b7810 */ /* 0x040fe20007ffe0ff */
[C---:B------:R-:W-:Y:S01]  /*14480*/  HMMA.16816.F32 R12, R52.reuse, R6, R12 ;  /* 0x00000006340c723c */ /* 0x040fe2000000180c */
[----:B------:R-:W-:Y:S01]  /*14490*/  IADD3 R81, R82, -0x3f, RZ ;  /* 0xffffffc152517810 */ /* 0x000fe20007ffe0ff */
[----:B------:R-:W-:Y:S01]  /*144a0*/  IMAD.IADD R4, R80, 0x1, -R75 ;  /* 0x0000000150047824 */ /* 0x000fe200078e0a4b */
[C---:B------:R-:W-:Y:S02]  /*144b0*/  IADD3 R103, R82.reuse, -0x37, RZ ;  /* 0xffffffc952677810 */ /* 0x040fe40007ffe0ff */
[----:B------:R-:W-:Y:S01]  /*144c0*/  IADD3 R107, R82, -0x30, RZ ;  /* 0xffffffd0526b7810 */ /* 0x000fe20007ffe0ff */
[C---:B------:R-:W-:Y:S01]  /*144d0*/  IMAD.IADD R36, R80.reuse, 0x1, -R81 ;  /* 0x0000000150247824 */ /* 0x040fe200078e0a51 */
[----:B------:R-:W-:Y:S01]  /*144e0*/  IABS R4, R4 ;  /* 0x0000000400047213 */ /* 0x000fe20000000000 */
[----:B---3--:R-:W-:Y:S01]  /*144f0*/  HMMA.16816.F32 R76, R52, R8, R76 ;  /* 0x00000008344c723c */ /* 0x008fe2000000184c */
[----:B------:R-:W-:Y:S01]  /*14500*/  IMAD.IADD R37, R80, 0x1, -R103 ;  /* 0x0000000150257824 */ /* 0x000fe200078e0a67 */
[----:B------:R-:W-:-:S02]  /*14510*/  IADD3 R89, R82, -0x27, RZ ;  /* 0xffffffd952597810 */ /* 0x000fc40007ffe0ff */
[----:B------:R-:W-:Y:S01]  /*14520*/  IMAD.MOV.U32 R85, RZ, RZ, R4 ;  /* 0x000000ffff557224 */ /* 0x000fe200078e0004 */
[----:B------:R-:W-:Y:S01]  /*14530*/  IABS R36, R36 ;  /* 0x0000002400247213 */ /* 0x000fe20000000000 */
[----:B------:R-:W1:Y:S01]  /*14540*/  LDSM.16.M88.4 R4, [R199+0x4800] ;  /* 0x00480000c704783b */ /* 0x000e620000000200 */
[----:B------:R-:W-:Y:S01]  /*14550*/  IMAD.IADD R8, R80, 0x1, -R91 ;  /* 0x0000000150087824 */ /* 0x000fe200078e0a5b */
[----:B------:R-:W-:Y:S01]  /*14560*/  HMMA.16816.F32 R32, R52, R72, R32 ;  /* 0x000000483420723c */ /* 0x000fe20000001820 */
[----:B------:R2:W-:Y:S01]  /*14570*/  I2F R66, R36 ;  /* 0x0000002400427306 */ /* 0x0005e20000201400 */
[----:B------:R-:W-:Y:S02]  /*14580*/  IABS R37, R37 ;  /* 0x0000002500257213 */ /* 0x000fe40000000000 */
[----:B------:R-:W-:Y:S02]  /*14590*/  IABS R8, R8 ;  /* 0x0000000800087213 */ /* 0x000fe40000000000 */
[----:B------:R-:W-:-:S02]  /*145a0*/  IADD3 R101, R82, -0x20, RZ ;  /* 0xffffffe052657810 */ /* 0x000fc40007ffe0ff */
[C---:B------:R-:W-:Y:S01]  /*145b0*/  HMMA.16816.F32 R68, R52.reuse, R10, R68 ;  /* 0x0000000a3444723c */ /* 0x040fe20000001844 */
[----:B------:R-:W-:Y:S01]  /*145c0*/  IMAD.MOV.U32 R73, RZ, RZ, R8 ;  /* 0x000000ffff497224 */ /* 0x000fe200078e0008 */
[----:B------:R3:W-:Y:S01]  /*145d0*/  I2F R74, R37 ;  /* 0x00000025004a7306 */ /* 0x0007e20000201400 */
[----:B------:R-:W4:Y:S01]  /*145e0*/  LDSM.16.M88.4 R8, [R199+0x5000] ;  /* 0x00500000c708783b */ /* 0x000f220000000200 */
[C---:B------:R-:W-:Y:S02]  /*145f0*/  IADD3 R99, R82.reuse, -0x1f, RZ ;  /* 0xffffffe152637810 */ /* 0x040fe40007ffe0ff */
[----:B------:R-:W-:Y:S02]  /*14600*/  IADD3 R95, R82, -0x17, RZ ;  /* 0xffffffe9525f7810 */ /* 0x000fe40007ffe0ff */
[----:B------:R-:W-:Y:S01]  /*14610*/  HMMA.16816.F32 R20, R52, R38, R20 ;  /* 0x000000263414723c */ /* 0x000fe20000001814 */
[----:B--2---:R-:W-:Y:S01]  /*14620*/  IMAD.IADD R36, R80, 0x1, -R107 ;  /* 0x0000000150247824 */ /* 0x004fe200078e0a6b */
[----:B------:R-:W-:Y:S01]  /*14630*/  LDSM.16.M88.4 R52, [R198+0x4000] ;  /* 0x00400000c634783b */ /* 0x000fe20000000200 */
[C---:B------:R-:W-:Y:S01]  /*14640*/  IADD3 R93, R82.reuse, -0x10, RZ ;  /* 0xfffffff0525d7810 */ /* 0x040fe20007ffe0ff */
[----:B------:R-:W2:Y:S01]  /*14650*/  I2F R85, R85 ;  /* 0x0000005500557306 */ /* 0x000ea20000201400 */
[----:B------:R-:W-:-:S02]  /*14660*/  IADD3 R109, R82, -0x8, RZ ;  /* 0xfffffff8526d7810 */ /* 0x000fc40007ffe0ff */
[----:B------:R-:W-:Y:S01]  /*14670*/  IABS R83, R36 ;  /* 0x0000002400537213 */ /* 0x000fe20000000000 */
[C---:B------:R-:W-:Y:S01]  /*14680*/  HMMA.16816.F32 R32, R48.reuse, R44, R32 ;  /* 0x0000002c3020723c */ /* 0x040fe20000001820 */
[C---:B------:R-:W-:Y:S01]  /*14690*/  IADD3 R113, R82.reuse, -0x7, RZ ;  /* 0xfffffff952717810 */ /* 0x040fe20007ffe0ff */
[----:B---3--:R-:W3:Y:S01]  /*146a0*/  LDSM.16.M88.4 R36, [R199+0x5800] ;  /* 0x00580000c724783b */ /* 0x008ee20000000200 */
[C---:B------:R-:W-:Y:S01]  /*146b0*/  IADD3 R111, R82.reuse, -0x2f, RZ ;  /* 0xffffffd1526f7810 */ /* 0x040fe20007ffe0ff */
[----:B------:R-:W-:Y:S01]  /*146c0*/  I2F R73, R73 ;  /* 0x0000004900497306 */ /* 0x000fe20000201400 */
[C---:B------:R-:W-:Y:S02]  /*146d0*/  IADD3 R105, R82.reuse, -0x28, RZ ;  /* 0xffffffd852697810 */ /* 0x040fe40007ffe0ff */
[----:B------:R-:W-:Y:S01]  /*146e0*/  IADD3 R97, R82, -0x18, RZ ;  /* 0xffffffe852617810 */ /* 0x000fe20007ffe0ff */
[C---:B------:R-:W-:Y:S01]  /*146f0*/  HMMA.16816.F32 R28, R48.reuse, R46, R28 ;  /* 0x0000002e301c723c */ /* 0x040fe2000000181c */
[----:B------:R-:W5:Y:S01]  /*14700*/  LDSM.16.M88.4 R44, [R195+0xa000] ;  /* 0x00a00000c32c783b */ /* 0x000f620000000200 */
[C---:B------:R-:W-:Y:S01]  /*14710*/  IMAD.IADD R64, R80.reuse, 0x1, -R111 ;  /* 0x0000000150407824 */ /* 0x040fe200078e0a6f */
[-C--:B------:R-:W-:Y:S01]  /*14720*/  ISETP.GE.AND P0, PT, R75, R138.reuse, PT ;  /* 0x0000008a4b00720c */ /* 0x080fe20003f06270 */
[C---:B------:R-:W-:Y:S01]  /*14730*/  IMAD.IADD R65, R80.reuse, 0x1, -R105 ;  /* 0x0000000150417824 */ /* 0x040fe200078e0a69 */
[-C--:B------:R-:W-:Y:S01]  /*14740*/  ISETP.GE.AND P1, PT, R107, R138.reuse, PT ;  /* 0x0000008a6b00720c */ /* 0x080fe20003f26270 */
[----:B------:R-:W-:Y:S01]  /*14750*/  IMAD.IADD R84, R80, 0x1, -R97 ;  /* 0x0000000150547824 */ /* 0x000fe200078e0a61 */
[----:B------:R-:W-:Y:S01]  /*14760*/  ISETP.GE.AND P6, PT, R81, R138, PT ;  /* 0x0000008a5100720c */ /* 0x000fe20003fc6270 */
[----:B-1----:R-:W-:Y:S01]  /*14770*/  HMMA.16816.F32 R24, R48, R4, R24 ;  /* 0x000000043018723c */ /* 0x002fe20000001818 */
[----:B------:R-:W-:Y:S01]  /*14780*/  IABS R64, R64 ;  /* 0x0000004000407213 */ /* 0x000fe20000000000 */
[----:B------:R-:W-:Y:S01]  /*14790*/  I2F R83, R83 ;  /* 0x0000005300537306 */ /* 0x000fe20000201400 */
[----:B------:R-:W-:-:S02]  /*147a0*/  IABS R84, R84 ;  /* 0x0000005400547213 */ /* 0x000fc40000000000 */
[----:B------:R-:W-:Y:S02]  /*147b0*/  IABS R65, R65 ;  /* 0x0000004100417213 */ /* 0x000fe40000000000 */
[C---:B------:R-:W-:Y:S01]  /*147c0*/  IMAD.IADD R4, R80.reuse, 0x1, -R89 ;  /* 0x0000000150047824 */ /* 0x040fe200078e0a59 */
[C---:B------:R-:W-:Y:S01]  /*147d0*/  HMMA.16816.F32 R20, R48.reuse, R6, R20 ;  /* 0x000000063014723c */ /* 0x040fe20000001814 */
[C---:B------:R-:W-:Y:S01]  /*147e0*/  IMAD.IADD R5, R80.reuse, 0x1, -R101 ;  /* 0x0000000150057824 */ /* 0x040fe200078e0a65 */
[----:B------:R-:W-:Y:S01]  /*147f0*/  I2F R87, R84 ;  /* 0x0000005400577306 */ /* 0x000fe20000201400 */
[----:B------:R-:W-:Y:S02]  /*14800*/  ISETP.GE.AND P2, PT, R103, R138, PT ;  /* 0x0000008a6700720c */ /* 0x000fe40003f46270 */
[----:B------:R-:W-:Y:S02]  /*14810*/  IABS R4, R4 ;  /* 0x0000000400047213 */ /* 0x000fe40000000000 */
[----:B------:R-:W-:Y:S01]  /*14820*/  ISETP.GE.AND P5, PT, R91, R138, PT ;  /* 0x0000008a5b00720c */ /* 0x000fe20003fa6270 */
[C---:B----4-:R-:W-:Y:S02]  /*14830*/  HMMA.16816.F32 R16, R48.reuse, R8, R16 ;  /* 0x000000083010723c */ /* 0x050fe40000001810 */
[----:B------:R-:W-:Y:S01]  /*14840*/  IMAD.MOV.U32 R59, RZ, RZ, R4 ;  /* 0x000000ffff3b7224 */ /* 0x000fe200078e0004 */
[----:B------:R-:W-:Y:S01]  /*14850*/  IABS R4, R5 ;  /* 0x0000000500047213 */ /* 0x000fe20000000000 */
[----:B------:R-:W-:Y:S03]  /*14860*/  I2F R64, R64 ;  /* 0x0000004000407306 */ /* 0x000fe60000201400 */
[C---:B------:R-:W-:Y:S01]  /*14870*/  IMAD.IADD R8, R80.reuse, 0x1, -R99 ;  /* 0x0000000150087824 */ /* 0x040fe200078e0a63 */
[C---:B------:R-:W-:Y:S01]  /*14880*/  HMMA.16816.F32 R60, R48.reuse, R10, R12 ;  /* 0x0000000a303c723c */ /* 0x040fe2000000180c */
[----:B------:R-:W-:Y:S01]  /*14890*/  IMAD.MOV.U32 R67, RZ, RZ, R4 ;  /* 0x000000ffff437224 */ /* 0x000fe200078e0004 */
[----:B------:R-:W-:Y:S02]  /*148a0*/  LDSM.16.M88.4 R12, [R197+0x4000] ;  /* 0x00400000c50c783b */ /* 0x000fe40000000200 */
[----:B------:R-:W-:Y:S01]  /*148b0*/  IABS R8, R8 ;  /* 0x0000000800087213 */ /* 0x000fe20000000000 */
[----:B------:R-:W-:Y:S01]  /*148c0*/  I2F R65, R65 ;  /* 0x0000004100417306 */ /* 0x000fe20000201400 */
[----:B------:R-:W1:Y:S02]  /*148d0*/  LDSM.16.M88.4 R4, [R195+0xa800] ;  /* 0x00a80000c304783b */ /* 0x000e640000000200 */
[C---:B---3--:R-:W-:Y:S05]  /*148e0*/  HMMA.16816.F32 R76, R48.reuse, R36, R76 ;  /* 0x00000024304c723c */ /* 0x048fea000000184c */
[----:B------:R3:W-:Y:S02]  /*148f0*/  I2F R72, R8 ;  /* 0x0000000800487306 */ /* 0x0007e40000201400 */
[C---:B------:R-:W-:Y:S01]  /*14900*/  IMAD.IADD R36, R80.reuse, 0x1, -R95 ;  /* 0x0000000150247824 */ /* 0x040fe200078e0a5f */
[----:B------:R-:W-:Y:S01]  /*14910*/  HMMA.16816.F32 R68, R48, R38, R68 ;  /* 0x000000263044723c */ /* 0x000fe20000001844 */
[----:B------:R-:W-:-:S03]  /*14920*/  IMAD.IADD R37, R80, 0x1, -R93 ;  /* 0x0000000150257824 */ /* 0x000fc600078e0a5d */
[----:B------:R-:W-:Y:S01]  /*14930*/  IABS R36, R36 ;  /* 0x0000002400247213 */ /* 0x000fe20000000000 */
[----:B------:R-:W-:Y:S02]  /*14940*/  I2F R59, R59 ;  /* 0x0000003b003b7306 */ /* 0x000fe40000201400 */
[----:B------:R-:W-:Y:S01]  /*14950*/  IADD3 R49, R82, -0xf, RZ ;  /* 0xfffffff152317810 */ /* 0x000fe20007ffe0ff */
[C---:B-----5:R-:W-:Y:S01]  /*14960*/  HMMA.16816.F32 R32, R52.reuse, R44, R32 ;  /* 0x0000002c3420723c */ /* 0x060fe20000001820 */
[----:B------:R-:W-:Y:S01]  /*14970*/  IMAD.MOV.U32 R48, RZ, RZ, R36 ;  /* 0x000000ffff307224 */ /* 0x000fe200078e0024 */
[----:B------:R-:W-:Y:S02]  /*14980*/  IABS R36, R37 ;  /* 0x0000002500247213 */ /* 0x000fe40000000000 */
[C---:B------:R-:W-:Y:S01]  /*14990*/  IADD3 R82, R80.reuse, 0x8, RZ ;  /* 0x0000000850527810 */ /* 0x040fe20007ffe0ff */
[----:B---3--:R-:W3:Y:S01]  /*149a0*/  LDSM.16.M88.4 R8, [R188+0x4000] ;  /* 0x00400000bc08783b */ /* 0x008ee20000000200 */
[----:B------:R-:W-:Y:S01]  /*149b0*/  I2F R67, R67 ;  /* 0x0000004300437306 */ /* 0x000fe20000201400 */
[----:B------:R-:W-:Y:S01]  /*149c0*/  IMAD.MOV.U32 R51, RZ, RZ, R36 ;  /* 0x000000ffff337224 */ /* 0x000fe200078e0024 */
[----:B------:R-:W-:Y:S01]  /*149d0*/  HMMA.16816.F32 R28, R52, R46, R28 ;  /* 0x0000002e341c723c */ /* 0x000fe2000000181c */
[----:B------:R-:W4:Y:S01]  /*149e0*/  LDSM.16.M88.4 R36, [R195+0xb000] ;  /* 0x00b00000c324783b */ /* 0x000f220000000200 */
[----:B------:R-:W-:-:S02]  /*149f0*/  IMAD.IADD R44, R80, 0x1, -R49 ;  /* 0x00000001502c7824 */ /* 0x000fc400078e0a31 */
[----:B------:R-:W-:Y:S02]  /*14a00*/  IMAD.IADD R45, R80, 0x1, -R109 ;  /* 0x00000001502d7824 */ /* 0x000fe400078e0a6d */
[C---:B------:R-:W-:Y:S01]  /*14a10*/  IMAD.IADD R86, R82.reuse, 0x1, -R91 ;  /* 0x0000000152567824 */ /* 0x040fe200078e0a5b */
[----:B------:R-:W-:Y:S01]  /*14a20*/  IABS R44, R44 ;  /* 0x0000002c002c7213 */ /* 0x000fe20000000000 */
[C---:B------:R-:W-:Y:S01]  /*14a30*/  IMAD.IADD R107, R82.reuse, 0x1, -R107 ;  /* 0x00000001526b7824 */ /* 0x040fe200078e0a6b */
[----:B------:R-:W-:Y:S01]  /*14a40*/  IABS R45, R45 ;  /* 0x0000002d002d7213 */ /* 0x000fe20000000000 */
[----:B------:R-:W-:Y:S01]  /*14a50*/  I2F R48, R48 ;  /* 0x0000003000307306 */ /* 0x000fe20000201400 */
[C---:B-1----:R-:W-:Y:S07]  /*14a60*/  HMMA.16816.F32 R24, R52.reuse, R4, R24 ;  /* 0x000000043418723c */ /* 0x042fee0000001818 */
[----:B------:R1:W-:Y:S01]  /*14a70*/  I2F R50, R44 ;  /* 0x0000002c00327306 */ /* 0x0003e20000201400 */
[----:B------:R-:W-:Y:S01]  /*14a80*/  IMAD.IADD R4, R82, 0x1, -R75 ;  /* 0x0000000152047824 */ /* 0x000fe200078e0a4b */
[----:B------:R-:W-:Y:S06]  /*14a90*/  HMMA.16816.F32 R20, R52, R6, R20 ;  /* 0x000000063414723c */ /* 0x000fec0000001814 */
[----:B------:R5:W-:Y:S01]  /*14aa0*/  I2F R115, R45 ;  /* 0x0000002d00737306 */ /* 0x000be20000201400 */
[----:B-1----:R-:W-:-:S07]  /*14ab0*/  IMAD.IADD R44, R80, 0x1, -R113 ;  /* 0x00000001502c7824 */ /* 0x002fce00078e0a71 */
[----:B------:R-:W-:Y:S01]  /*14ac0*/  I2F R51, R51 ;  /* 0x0000003300337306 */ /* 0x000fe20000201400 */
[----:B---3--:R-:W-:Y:S01]  /*14ad0*/  HMMA.16816.F32 R32, R12, R8, R32 ;  /* 0x000000080c20723c */ /* 0x008fe20000001820 */
[----:B------:R-:W-:Y:S02]  /*14ae0*/  IABS R80, R44 ;  /* 0x0000002c00507213 */ /* 0x000fe40000000000 */
[----:B-----5:R-:W1:Y:S04]  /*14af0*/  LDSM.16.M88.4 R44, [R195+0xb800] ;  /* 0x00b80000c32c783b */ /* 0x020e680000000200 */
[----:B------:R-:W-:Y:S01]  /*14b00*/  IABS R9, R4 ;  /* 0x0000000400097213 */ /* 0x000fe20000000000 */
[----:B------:R-:W-:Y:S01]  /*14b10*/  IMAD.IADD R8, R82, 0x1, -R81 ;  /* 0x0000000152087824 */ /* 0x000fe200078e0a51 */
[----:B------:R-:W3:Y:S01]  /*14b20*/  LDSM.16.M88.4 R4, [R188+0x4800] ;  /* 0x00480000bc04783b */ /* 0x000ee20000000200 */
[----:B----4-:R-:W-:Y:S01]  /*14b30*/  HMMA.16816.F32 R16, R52, R36, R16 ;  /* 0x000000243410723c */ /* 0x010fe20000001810 */
[----:B------:R-:W-:Y:S02]  /*14b40*/  I2F R80, R80 ;  /* 0x0000005000507306 */ /* 0x000fe40000201400 */
[----:B------:R-:W-:-:S04]  /*14b50*/  IABS R8, R8 ;  /* 0x0000000800087213 */ /* 0x000fc80000000000 */
[----:B------:R-:W-:Y:S01]  /*14b60*/  IMAD.IADD R36, R82, 0x1, -R103 ;  /* 0x0000000152247824 */ /* 0x000fe200078e0a67 */
[----:B------:R-:W-:Y:S01]  /*14b70*/  HMMA.16816.F32 R28, R12, R10, R28 ;  /* 0x0000000a0c1c723c */ /* 0x000fe2000000181c */
[----:B------:R-:W4:Y:S01]  /*14b80*/  I2F R9, R9 ;  /* 0x0000000900097306 */ /* 0x000f220000201400 */
[----:B------:R-:W-:Y:S01]  /*14b90*/  IMAD.MOV.U32 R84, RZ, RZ, R8 ;  /* 0x000000ffff547224 */ /* 0x000fe200078e0008 */
[----:B------:R-:W-:-:S03]  /*14ba0*/  IABS R8, R86 ;  /* 0x0000005600087213 */ /* 0x000fc60000000000 */
[----:B--2---:R-:W-:Y:S02]  /*14bb0*/  FFMA.FTZ R32, -R0, R85, R32 ;  /* 0x0000005500207223 */ /* 0x004fe40000010120 */
[----:B------:R-:W-:Y:S01]  /*14bc0*/  IMAD.MOV.U32 R75, RZ, RZ, R8 ;  /* 0x000000ffff4b7224 */ /* 0x000fe200078e0008 */
[----:B------:R-:W-:Y:S01]  /*14bd0*/  IABS R8, R36 ;  /* 0x0000002400087213 */ /* 0x000fe20000000000 */
[----:B------:R-:W-:Y:S01]  /*14be0*/  IMAD.IADD R10, R82, 0x1, -R111 ;  /* 0x00000001520a7824 */ /* 0x000fe200078e0a6f */
[----:B------:R-:W2:Y:S01]  /*14bf0*/  I2F R58, R84 ;  /* 0x00000054003a7306 */ /* 0x000ea20000201400 */
[----:B------:R-:W-:Y:S01]  /*14c00*/  HMMA.16816.F32 R60, R52, R38, R60 ;  /* 0x00000026343c723c */ /* 0x000fe2000000183c */
[----:B------:R-:W-:Y:S01]  /*14c10*/  FSEL R36, R32, -INF , !P0 ;  /* 0xff80000020247808 */ /* 0x000fe20004000000 */
[C---:B------:R-:W-:Y:S01]  /*14c20*/  FFMA.FTZ R33, -R0.reuse, R66, R33 ;  /* 0x0000004200217223 */ /* 0x040fe20000010121 */
[----:B------:R-:W-:Y:S01]  /*14c30*/  IABS R32, R10 ;  /* 0x0000000a00207213 */ /* 0x000fe20000000000 */
[----:B----4-:R-:W-:-:S03]  /*14c40*/  FFMA.FTZ R9, -R0, R9, R34 ;  /* 0x0000000900097223 */ /* 0x010fc60000010122 */
[----:B------:R-:W-:Y:S01]  /*14c50*/  IMAD.MOV.U32 R38, RZ, RZ, R8 ;  /* 0x000000ffff267224 */ /* 0x000fe200078e0008 */
[----:B------:R-:W-:Y:S01]  /*14c60*/  IABS R8, R107 ;  /* 0x0000006b00087213 */ /* 0x000fe20000000000 */
[----:B------:R-:W-:Y:S01]  /*14c70*/  IMAD.IADD R34, R82, 0x1, -R105 ;  /* 0x0000000152227824 */ /* 0x000fe200078e0a69 */
[----:B------:R-:W-:Y:S01]  /*14c80*/  FSEL R37, R9, -INF , !P0 ;  /* 0xff80000009257808 */ /* 0x000fe20004000000 */
[----:B------:R-:W4:Y:S01]  /*14c90*/  I2F R75, R75 ;  /* 0x0000004b004b7306 */ /* 0x000f220000201400 */
[C---:B------:R-:W-:Y:S01]  /*14ca0*/  FFMA.FTZ R29, -R0.reuse, R74, R29 ;  /* 0x0000004a001d7223 */ /* 0x040fe2000001011d */
[----:B------:R-:W-:Y:S01]  /*14cb0*/  ISETP.GE.AND P0, PT, R111, R138, PT ;  /* 0x0000008a6f00720c */ /* 0x000fe20003f06270 */
[C---:B------:R-:W-:Y:S01]  /*14cc0*/  FFMA.FTZ R28, -R0.reuse, R73, R28 ;  /* 0x00000049001c7223 */ /* 0x040fe2000001011c */
[----:B-1----:R-:W-:Y:S01]  /*14cd0*/  HMMA.16816.F32 R76, R52, R44, R76 ;  /* 0x0000002c344c723c */ /* 0x002fe2000000184c */
[----:B--2---:R-:W-:-:S03]  /*14ce0*/  FFMA.FTZ R35, -R0, R58, R35 ;  /* 0x0000003a00237223 */ /* 0x004fc60000010123 */
[----:B------:R1:W-:Y:S01]  /*14cf0*/  I2F R81, R8 ;  /* 0x0000000800517306 */ /* 0x0003e20000201400 */
[----:B------:R-:W-:Y:S02]  /*14d00*/  FSEL R28, R28, -INF , !P5 ;  /* 0xff8000001c1c7808 */ /* 0x000fe40006800000 */
[----:B------:R-:W-:Y:S01]  /*14d10*/  IMAD.MOV.U32 R44, RZ, RZ, R32 ;  /* 0x000000ffff2c7224 */ /* 0x000fe200078e0020 */
[----:B------:R-:W-:Y:S01]  /*14d20*/  IABS R32, R34 ;  /* 0x0000002200207213 */ /* 0x000fe20000000000 */
[----:B------:R-:W-:Y:S01]  /*14d30*/  IMAD.IADD R34, R82, 0x1, -R89 ;  /* 0x0000000152227824 */ /* 0x000fe200078e0a59 */
[----:B---3--:R-:W-:Y:S02]  /*14d40*/  HMMA.16816.F32 R24, R12, R4, R24 ;  /* 0x000000040c18723c */ /* 0x008fe40000001818 */
[----:B------:R-:W2:Y:S01]  /*14d50*/  I2F R38, R38 ;  /* 0x0000002600267306 */ /* 0x000ea20000201400 */
[----:B------:R-:W-:Y:S01]  /*14d60*/  IMAD.MOV.U32 R45, RZ, RZ, R32 ;  /* 0x000000ffff2d7224 */ /* 0x000fe200078e0020 */
[----:B------:R-:W-:Y:S01]  /*14d70*/  IABS R32, R34 ;  /* 0x0000002200207213 */ /* 0x000fe20000000000 */
[----:B----4-:R-:W-:-:S02]  /*14d80*/  FFMA.FTZ R39, -R0, R75, R30 ;  /* 0x0000004b00277223 */ /* 0x010fc4000001011e */
[----:B------:R-:W-:Y:S01]  /*14d90*/  FSEL R5, R33, -INF , !P6 ;  /* 0xff80000021057808 */ /* 0x000fe20007000000 */
[----:B------:R-:W-:Y:S01]  /*14da0*/  HMMA.16816.F32 R68, R52, R46, R68 ;  /* 0x0000002e3444723c */ /* 0x000fe20000001844 */
[----:B------:R-:W-:Y:S01]  /*14db0*/  FSEL R4, R35, -INF , !P6 ;  /* 0xff80000023047808 */ /* 0x000fe20007000000 */
[----:B-1----:R-:W1:Y:S01]  /*14dc0*/  LDSM.16.M88.4 R8, [R188+0x5000] ;  /* 0x00500000bc08783b */ /* 0x002e620000000200 */
[----:B------:R-:W3:Y:S01]  /*14dd0*/  I2F R44, R44 ;  /* 0x0000002c002c7306 */ /* 0x000ee20000201400 */
[----:B------:R-:W-:Y:S02]  /*14de0*/  FSEL R39, R39, -INF , !P5 ;  /* 0xff80000027277808 */ /* 0x000fe40006800000 */
[-C--:B------:R-:W-:Y:S01]  /*14df0*/  ISETP.GE.AND P6, PT, R105, R138.reuse, PT ;  /* 0x0000008a6900720c */ /* 0x080fe20003fc6270 */
[----:B------:R-:W-:Y:S01]  /*14e00*/  IMAD.MOV.U32 R52, RZ, RZ, R32 ;  /* 0x000000ffff347224 */ /* 0x000fe200078e0020 */
[----:B------:R-:W-:Y:S01]  /*14e10*/  HMMA.16816.F32 R20, R12, R6, R20 ;  /* 0x000000060c14723c */ /* 0x000fe20000001814 */
[----:B------:R-:W4:Y:S01]  /*14e20*/  LDSM.16.M88.4 R32, [R188+0x5800] ;  /* 0x00580000bc20783b */ /* 0x000f220000000200 */
[C---:B------:R-:W-:Y:S01]  /*14e30*/  IMAD.IADD R46, R82.reuse, 0x1, -R101 ;  /* 0x00000001522e7824 */ /* 0x040fe200078e0a65 */
[----:B------:R-:W5:Y:S01]  /*14e40*/  I2F R45, R45 ;  /* 0x0000002d002d7306 */ /* 0x000f620000201400 */
[----:B------:R-:W-:Y:S01]  /*14e50*/  IMAD.IADD R47, R82, 0x1, -R99 ;  /* 0x00000001522f7824 */ /* 0x000fe200078e0a63 */
[----:B------:R-:W-:Y:S01]  /*14e60*/  ISETP.GE.AND P5, PT, R89, R138, PT ;  /* 0x0000008a5900720c */ /* 0x000fe20003fa6270 */
[C---:B--2---:R-:W-:Y:S01]  /*14e70*/  FFMA.FTZ R31, -R0.reuse, R38, R31 ;  /* 0x00000026001f7223 */ /* 0x044fe2000001011f */
[----:B------:R-:W-:Y:S01]  /*14e80*/  IABS R46, R46 ;  /* 0x0000002e002e7213 */ /* 0x000fe20000000000 */
[----:B------:R-:W-:Y:S01]  /*14e90*/  FFMA.FTZ R24, -R0, R83, R24 ;  /* 0x0000005300187223 */ /* 0x000fe20000010118 */
[----:B------:R-:W-:Y:S01]  /*14ea0*/  FSEL R6, R29, -INF , !P2 ;  /* 0xff8000001d067808 */ /* 0x000fe20005000000 */
[----:B------:R-:W-:Y:S01]  /*14eb0*/  IMAD.IADD R29, R82, 0x1, -R97 ;  /* 0x00000001521d7824 */ /* 0x000fe200078e0a61 */
[----:B------:R-:W-:Y:S01]  /*14ec0*/  I2F R7, R46 ;  /* 0x0000002e00077306 */ /* 0x000fe20000201400 */
[----:B------:R-:W-:Y:S01]  /*14ed0*/  IABS R47, R47 ;  /* 0x0000002f002f7213 */ /* 0x000fe20000000000 */
[C---:B------:R-:W-:Y:S01]  /*14ee0*/  FFMA.FTZ R81, -R0.reuse, R81, R26 ;  /* 0x0000005100517223 */ /* 0x040fe2000001011a */
[----:B------:R-:W-:Y:S01]  /*14ef0*/  FSEL R31, R31, -INF , !P2 ;  /* 0xff8000001f1f7808 */ /* 0x000fe20005000000 */
[----:B---3--:R-:W-:Y:S01]  /*14f00*/  FFMA.FTZ R44, -R0, R44, R27 ;  /* 0x0000002c002c7223 */ /* 0x008fe2000001011b */
[----:B------:R-:W-:Y:S01]  /*14f10*/  ISETP.GE.AND P2, PT, R101, R138, PT ;  /* 0x0000008a6500720c */ /* 0x000fe20003f46270 */
[----:B------:R-:W-:-:S04]  /*14f20*/  DEPBAR.LE SB0, 0x0 ;  /* 0x000080000000791a */ /* 0x000fc80000000000 */
[----:B------:R-:W2:Y:S03]  /*14f30*/  I2F R30, R52 ;  /* 0x00000034001e7306 */ /* 0x000ea60000201400 */
[----:B-----5:R-:W-:-:S05]  /*14f40*/  FFMA.FTZ R22, -R0, R45, R22 ;  /* 0x0000002d00167223 */ /* 0x020fca0000010116 */
[----:B------:R-:W3:Y:S01]  /*14f50*/  I2F R26, R47 ;  /* 0x0000002f001a7306 */ /* 0x000ee20000201400 */
[----:B-1----:R-:W-:Y:S01]  /*14f60*/  HMMA.16816.F32 R16, R12, R8, R16 ;  /* 0x000000080c10723c */ /* 0x002fe20000001810 */
[----:B--2---:R-:W-:-:S06]  /*14f70*/  FFMA.FTZ R23, -R0, R30, R23 ;  /* 0x0000001e00177223 */ /* 0x004fcc0000010117 */
[----:B------:R-:W-:Y:S01]  /*14f80*/  FSEL R8, R24, -INF , !P1 ;  /* 0xff80000018087808 */ /* 0x000fe20004800000 */
[C---:B------:R-:W-:Y:S01]  /*14f90*/  HMMA.16816.F32 R60, R12.reuse, R10, R60 ;  /* 0x0000000a0c3c723c */ /* 0x040fe2000000183c */
[----:B------:R-:W-:Y:S01]  /*14fa0*/  FFMA.FTZ R24, -R0, R64, R25 ;  /* 0x0000004000187223 */ /* 0x000fe20000010119 */
[----:B------:R-:W-:Y:S01]  /*14fb0*/  IABS R9, R29 ;  /* 0x0000001d00097213 */ /* 0x000fe20000000000 */
[C---:B------:R-:W-:Y:S01]  /*14fc0*/  IMAD.IADD R25, R82.reuse, 0x1, -R95 ;  /* 0x0000000152197824 */ /* 0x040fe200078e0a5f */
[----:B------:R-:W-:Y:S02]  /*14fd0*/  FSEL R29, R81, -INF , !P1 ;  /* 0xff800000511d7808 */ /* 0x000fe40004800000 */
[----:B------:R1:W2:Y:S01]  /*14fe0*/  I2F R27, R9 ;  /* 0x00000009001b7306 */ /* 0x0002a20000201400 */
[----:B------:R-:W-:Y:S01]  /*14ff0*/  IMAD.IADD R11, R82, 0x1, -R93 ;  /* 0x00000001520b7824 */ /* 0x000fe200078e0a5d */
[----:B----4-:R-:W-:Y:S01]  /*15000*/  HMMA.16816.F32 R76, R12, R32, R76 ;  /* 0x000000200c4c723c */ /* 0x010fe2000000184c */
[----:B------:R-:W-:-:S02]  /*15010*/  IABS R10, R25 ;  /* 0x00000019000a7213 */ /* 0x000fc40000000000 */
[----:B------:R-:W-:Y:S02]  /*15020*/  FSEL R24, R24, -INF , !P0 ;  /* 0xff80000018187808 */ /* 0x000fe40004000000 */
[----:B------:R-:W-:Y:S01]  /*15030*/  IABS R11, R11 ;  /* 0x0000000b000b7213 */ /* 0x000fe20000000000 */
[----:B------:R-:W-:Y:S01]  /*15040*/  IMAD.MOV.U32 R38, RZ, RZ, R10 ;  /* 0x000000ffff267224 */ /* 0x000fe200078e000a */
[----:B------:R-:W-:Y:S01]  /*15050*/  FSEL R25, R44, -INF , !P0 ;  /* 0xff8000002c197808 */ /* 0x000fe20004000000 */
[----:B------:R-:W-:Y:S01]  /*15060*/  HMMA.16816.F32 R68, R12, R34, R68 ;  /* 0x000000220c44723c */ /* 0x000fe20000001844 */
[----:B------:R-:W-:Y:S01]  /*15070*/  IMAD.IADD R32, R82, 0x1, -R49 ;  /* 0x0000000152207824 */ /* 0x000fe200078e0a31 */
[-C--:B------:R-:W-:Y:S01]  /*15080*/  ISETP.GE.AND P1, PT, R99, R138.reuse, PT ;  /* 0x0000008a6300720c */ /* 0x080fe20003f26270 */
[----:B------:R-:W-:Y:S01]  /*15090*/  IMAD.MOV.U32 R33, RZ, RZ, R11 ;  /* 0x000000ffff217224 */ /* 0x000fe200078e000b */
[----:B------:R-:W-:Y:S01]  /*150a0*/  ISETP.GE.AND P0, PT, R97, R138, PT ;  /* 0x0000008a6100720c */ /* 0x000fe20003f06270 */
[----:B------:R-:W-:Y:S01]  /*150b0*/  FFMA.FTZ R10, -R0, R65, R20 ;  /* 0x00000041000a7223 */ /* 0x000fe20000010114 */
[----:B------:R-:W-:Y:S01]  /*150c0*/  IABS R11, R32 ;  /* 0x00000020000b7213 */ /* 0x000fe20000000000 */
[C---:B------:R-:W-:Y:S01]  /*150d0*/  IMAD.IADD R13, R82.reuse, 0x1, -R109 ;  /* 0x00000001520d7824 */ /* 0x040fe200078e0a6d */
[----:B------:R-:W4:Y:S01]  /*150e0*/  I2F R20, R38 ;  /* 0x0000002600147306 */ /* 0x000f220000201400 */
[----:B------:R-:W-:Y:S01]  /*150f0*/  IMAD.IADD R82, R82, 0x1, -R113 ;  /* 0x0000000152527824 */ /* 0x000fe200078e0a71 */
[----:B------:R-:W-:Y:S01]  /*15100*/  FSEL R10, R10, -INF , !P6 ;  /* 0xff8000000a0a7808 */ /* 0x000fe20007000000 */
[C---:B------:R-:W-:Y:S01]  /*15110*/  FFMA.FTZ R18, -R0.reuse, R7, R18 ;  /* 0x0000000700127223 */ /* 0x040fe20000010112 */
[----:B------:R-:W-:Y:S01]  /*15120*/  IABS R14, R13 ;  /* 0x0000000d000e7213 */ /* 0x000fe20000000000 */
[C---:B------:R-:W-:Y:S01]  /*15130*/  FFMA.FTZ R12, -R0.reuse, R59, R21 ;  /* 0x0000003b000c7223 */ /* 0x040fe20000010115 */
[----:B------:R-:W-:Y:S01]  /*15140*/  IABS R82, R82 ;  /* 0x0000005200527213 */ /* 0x000fe20000000000 */
[C---:B------:R-:W-:Y:S01]  /*15150*/  FFMA.FTZ R16, -R0.reuse, R67, R16 ;  /* 0x0000004300107223 */ /* 0x040fe20000010110 */
[----:B------:R-:W5:Y:S01]  /*15160*/  I2F R33, R33 ;  /* 0x0000002100217306 */ /* 0x000f620000201400 */
[----:B------:R-:W-:Y:S01]  /*15170*/  FFMA.FTZ R17, -R0, R72, R17 ;  /* 0x0000004800117223 */ /* 0x000fe20000010111 */
[----:B-1----:R-:W-:Y:S01]  /*15180*/  FSEL R9, R22, -INF , !P6 ;  /* 0xff80000016097808 */ /* 0x002fe20007000000 */
[----:B------:R-:W-:Y:S01]  /*15190*/  FFMA.FTZ R60, -R0, R87, R60 ;  /* 0x00000057003c7223 */ /* 0x000fe2000001013c */
[----:B------:R-:W-:Y:S01]  /*151a0*/  FSEL R12, R12, -INF , !P5 ;  /* 0xff8000000c0c7808 */ /* 0x000fe20006800000 */
[----:B---3--:R-:W-:Y:S01]  /*151b0*/  FFMA.FTZ R19, -R0, R26, R19 ;  /* 0x0000001a00137223 */ /* 0x008fe20000010113 */
[----:B------:R-:W-:Y:S01]  /*151c0*/  FSEL R174, R16, -INF , !P2 ;  /* 0xff80000010ae7808 */ /* 0x000fe20005000000 */
[----:B--2---:R-:W-:Y:S01]  /*151d0*/  FFMA.FTZ R27, -R0, R27, R62 ;  /* 0x0000001b001b7223 */ /* 0x004fe2000001013e */
[----:B------:R1:W2:Y:S01]  /*151e0*/  I2F R13, R11 ;  /* 0x0000000b000d7306 */ /* 0x0002a20000201400 */
[----:B------:R-:W-:Y:S01]  /*151f0*/  FSEL R169, R18, -INF , !P2 ;  /* 0xff80000012a97808 */ /* 0x000fe20005000000 */
[C---:B------:R-:W-:Y:S01]  /*15200*/  FFMA.FTZ R48, -R0.reuse, R48, R61 ;  /* 0x0000003000307223 */ /* 0x040fe2000001013d */
[----:B------:R-:W-:Y:S01]  /*15210*/  FSEL R166, R17, -INF , !P1 ;  /* 0xff80000011a67808 */ /* 0x000fe20004800000 */
[C---:B------:R-:W-:Y:S01]  /*15220*/  FFMA.FTZ R51, -R0.reuse, R51, R76 ;  /* 0x0000003300337223 */ /* 0x040fe2000001014c */
[----:B------:R-:W-:Y:S01]  /*15230*/  FSEL R179, R19, -INF , !P1 ;  /* 0xff80000013b37808 */ /* 0x000fe20004800000 */
[----:B------:R-:W-:Y:S01]  /*15240*/  FFMA.FTZ R50, -R0, R50, R77 ;  /* 0x0000003200327223 */ /* 0x000fe2000001014d */
[----:B------:R-:W-:Y:S01]  /*15250*/  FSEL R172, R60, -INF , !P0 ;  /* 0xff8000003cac7808 */ /* 0x000fe20004000000 */
[----:B------:R-:W3:Y:S01]  /*15260*/  I2F R7, R14 ;  /* 0x0000000e00077306 */ /* 0x000ee20000201400 */
[----:B------:R-:W-:Y:S01]  /*15270*/  FSEL R173, R27, -INF , !P0 ;  /* 0xff8000001bad7808 */ /* 0x000fe20004000000 */
[C---:B------:R-:W-:Y:S01]  /*15280*/  FFMA.FTZ R68, -R0.reuse, R115, R68 ;  /* 0x0000007300447223 */ /* 0x040fe20000010144 */
[----:B------:R-:W-:Y:S01]  /*15290*/  ISETP.GE.AND P6, PT, R95, R138, PT ;  /* 0x0000008a5f00720c */ /* 0x000fe20003fc6270 */
[C---:B------:R-:W-:Y:S01]  /*152a0*/  FFMA.FTZ R69, -R0.reuse, R80, R69 ;  /* 0x0000005000457223 */ /* 0x040fe20000010145 */
[----:B------:R-:W-:Y:S01]  /*152b0*/  ISETP.GE.AND P2, PT, R49, R138, PT ;  /* 0x0000008a3100720c */ /* 0x000fe20003f46270 */
[C---:B----4-:R-:W-:Y:S01]  /*152c0*/  FFMA.FTZ R20, -R0.reuse, R20, R63 ;  /* 0x0000001400147223 */ /* 0x050fe2000001013f */
[-C--:B------:R-:W-:Y:S01]  /*152d0*/  ISETP.GE.AND P1, PT, R109, R138.reuse, PT ;  /* 0x0000008a6d00720c */ /* 0x080fe20003f26270 */
[----:B------:R-:W4:Y:S01]  /*152e0*/  I2F R15, R82 ;  /* 0x00000052000f7306 */ /* 0x000f220000201400 */
[----:B-1----:R-:W-:Y:S01]  /*152f0*/  FSEL R11, R23, -INF , !P5 ;  /* 0xff800000170b7808 */ /* 0x002fe20006800000 */
[C---:B-----5:R-:W-:Y:S01]  /*15300*/  FFMA.FTZ R33, -R0.reuse, R33, R78 ;  /* 0x0000002100217223 */ /* 0x060fe2000001014e */
[-C--:B------:R-:W-:Y:S01]  /*15310*/  ISETP.GE.AND P5, PT, R93, R138.reuse, PT ;  /* 0x0000008a5d00720c */ /* 0x080fe20003fa6270 */
[----:B--2---:R-:W-:Y:S01]  /*15320*/  FFMA.FTZ R13, -R0, R13, R79 ;  /* 0x0000000d000d7223 */ /* 0x004fe2000001014f */
[----:B------:R-:W-:-:S02]  /*15330*/  ISETP.GE.AND P0, PT, R113, R138, PT ;  /* 0x0000008a7100720c */ /* 0x000fc40003f06270 */
[----:B------:R-:W-:Y:S01]  /*15340*/  FSEL R168, R48, -INF , !P6 ;  /* 0xff80000030a87808 */ /* 0x000fe20007000000 */
[----:B---3--:R-:W-:Y:S01]  /*15350*/  FFMA.FTZ R7, -R0, R7, R70 ;  /* 0x0000000700077223 */ /* 0x008fe20000010146 */
[----:B------:R-:W-:Y:S02]  /*15360*/  FSEL R177, R20, -INF , !P6 ;  /* 0xff80000014b17808 */ /* 0x000fe40007000000 */
[----:B------:R-:W-:Y:S02]  /*15370*/  FSEL R178, R51, -INF , !P5 ;  /* 0xff80000033b27808 */ /* 0x000fe40006800000 */
[----:B------:R-:W-:Y:S02]  /*15380*/  FSEL R171, R33, -INF , !P5 ;  /* 0xff80000021ab7808 */ /* 0x000fe40006800000 */
[----:B------:R-:W-:Y:S01]  /*15390*/  FSEL R176, R50, -INF , !P2 ;  /* 0xff80000032b07808 */ /* 0x000fe20005000000 */
[----:B----4-:R-:W-:Y:S01]  /*153a0*/  FFMA.FTZ R15, -R0, R15, R71 ;  /* 0x0000000f000f7223 */ /* 0x010fe20000010147 */
[----:B------:R-:W-:-:S02]  /*153b0*/  FSEL R147, R13, -INF , !P2 ;  /* 0xff8000000d937808 */ /* 0x000fc40005000000 */
[----:B------:R-:W-:Y:S02]  /*153c0*/  FSEL R146, R68, -INF , !P1 ;  /* 0xff80000044927808 */ /* 0x000fe40004800000 */
        /* <DEDUP_REMOVED lines=36> */
[----:B------:R-:W-:-:S02]  /*15610*/  ISETP.NE.AND P1, PT, RZ, c[0x0][0x2d0], PT ;  /* 0x0000b400ff007a0c */ /* 0x000fc40003f25270 */
[----:B------:R-:W-:-:S05]  /*15620*/  LOP3.LUT R7, RZ, c[0x0][0x2d0], RZ, 0x33, !PT ;  /* 0x0000b400ff077a12 */ /* 0x000fca00078e33ff */
        /* <DEDUP_REMOVED lines=10> */
[----:B------:R-:W-:Y:S01]  /*156d0*/  MOV R14, 0x40 ;  /* 0x00000040000e7802 */ /* 0x000fe20000000f00 */
[----:B------:R-:W-:-:S04]  /*156e0*/  IMAD.IADD R3, R3, 0x1, -R7 ;  /* 0x0000000103037824 */ /* 0x000fc800078e0a07 */
        /* <DEDUP_REMOVED lines=12> */
[----:B------:R-:W-:Y:S05]  /*157b0*/  BRA `(.L_x_4020) ;  /* 0x0000003000007947 */ /* 0x000fea0003800000 */
.L_x_4019:
[----:B------:R-:W-:-:S05]  /*157c0*/  IMAD.MOV.U32 R20, RZ, RZ, c[0x0][0x198] ;  /* 0x00006600ff147624 */ /* 0x000fca00078e00ff */
[----:B------:R-:W-:-:S04]  /*157d0*/  LEA R20, -R20, RZ, 0x6 ;  /* 0x000000ff14147211 */ /* 0x000fc800078e31ff */
[----:B------:R-:W-:Y:S02]  /*157e0*/  SHF.R.S32.HI R7, RZ, 0x1f, R20 ;  /* 0x0000001fff077819 */ /* 0x000fe40000011414 */
.L_x_4020:
[C---:B------:R-:W-:Y:S02]  /*157f0*/  LOP3.LUT P2, RZ, R40.reuse, 0x2, RZ, 0xc0, !PT ;  /* 0x0000000228ff7812 */ /* 0x040fe4000784c0ff */
[----:B------:R-:W-:Y:S02]  /*15800*/  LOP3.LUT P1, RZ, R40, 0x4, RZ, 0xc0, !PT ;  /* 0x0000000428ff7812 */ /* 0x000fe4000782c0ff */
[----:B------:R-:W-:Y:S02]  /*15810*/  IADD3 R3, P5, R20, R154, RZ ;  /* 0x0000009a14037210 */ /* 0x000fe40007fbe0ff */
[----:B------:R-:W-:Y:S02]  /*15820*/  LOP3.LUT P6, RZ, R40, 0x1, RZ, 0xc0, !PT ;  /* 0x0000000128ff7812 */ /* 0x000fe400078cc0ff */
[----:B------:R-:W-:Y:S01]  /*15830*/  LEA R16, P0, R20, R208, 0x1 ;  /* 0x000000d014107211 */ /* 0x000fe200078008ff */
[----:B------:R-:W-:-:S03]  /*15840*/  IMAD.X R14, R7, 0x1, R157, P5 ;  /* 0x00000001070e7824 */ /* 0x000fc600028e069d */
[C---:B------:R-:W-:Y:S02]  /*15850*/  LEA.HI.X R17, R20.reuse, R209, R7, 0x1, P0 ;  /* 0x000000d114117211 */ /* 0x040fe400000f0c07 */
        /* <DEDUP_REMOVED lines=12> */
[----:B------:R-:W-:Y:S01]  /*15920*/  @P6 LEA R22, P5, R13, R208, 0x1 ;  /* 0x000000d00d166211 */ /* 0x000fe200078a08ff */
        /* <DEDUP_REMOVED lines=8> */
[-C--:B------:R-:W-:Y:S01]  /*159b0*/  @P1 IADD3 R3, P0, R13, R154.reuse, RZ ;  /* 0x0000009a0d031210 */ /* 0x080fe20007f1e0ff */
        /* <DEDUP_REMOVED lines=16> */
[C---:B------:R-:W-:Y:S01]  /*15ac0*/  @P6 LEA R44, P5, R13.reuse, R208, 0x1 ;  /* 0x000000d00d2c6211 */ /* 0x040fe200078a08ff */
[----:B------:R1:W-:Y:S02]  /*15ad0*/  @!P6 STS.128 [R205+0x6800], RZ ;  /* 0x006800ffcd00e388 */ /* 0x0003e40000000c00 */
[----:B------:R-:W-:Y:S01]  /*15ae0*/  @P2 IMAD.X R7, R156, 0x1, R157, P0 ;  /* 0x000000019c072824 */ /* 0x000fe200000e069d */
[C---:B------:R-:W-:Y:S01]  /*15af0*/  @P2 LEA R34, P0, R14.reuse, c[0x0][0x168], 0x1 ;  /* 0x00005a000e222a11 */ /* 0x040fe200078008ff */
        /* <DEDUP_REMOVED lines=9> */
[C---:B------:R-:W-:Y:S01]  /*15b90*/  @P1 IMAD.X R14, R156.reuse, 0x1, R157, P5 ;  /* 0x000000019c0e1824 */ /* 0x040fe200028e069d */
[----:B------:R-:W-:Y:S01]  /*15ba0*/  @P1 LEA R46, P5, R3, c[0x0][0x168], 0x1 ;  /* 0x00005a00032e1a11 */ /* 0x000fe200078a08ff */
[----:B------:R-:W-:Y:S01]  /*15bb0*/  @!PT LDS RZ, [RZ] ;  /* 0x00000000fffff984 */ /* 0x000fe20000000800 */
[----:B------:R-:W-:Y:S01]  /*15bc0*/  @!PT LDS RZ, [RZ] ;  /* 0x00000000fffff984 */ /* 0x000fe20000000800 */
[----:B------:R-:W-:Y:S01]  /*15bd0*/  @!PT LDS RZ, [RZ] ;  /* 0x00000000fffff984 */ /* 0x000fe20000000800 */
[----:B------:R1:W-:Y:S02]  /*15be0*/  @P1 LDGSTS.E.BYPASS.LTC128B.128 [R205+0xa800], [R32.64+0x100] ;  /* 0x0a80010020cd1fae */ /* 0x0003e4000b901d46 */
[----:B------:R-:W-:Y:S01]  /*15bf0*/  IMAD.X R156, R156, 0x1, R56, P0 ;  /* 0x000000019c9c7824 */ /* 0x000fe200000e0638 */
[----:B------:R-:W-:Y:S01]  /*15c00*/  @P6 LEA R48, P0, R13, R208, 0x1 ;  /* 0x000000d00d306211 */ /* 0x000fe200078008ff */
        /* <DEDUP_REMOVED lines=11> */
[C-C-:B------:R-:W-:Y:S01]  /*15cc0*/  @P2 IMAD.X R14, R156.reuse, 0x1, R157.reuse, P5 ;  /* 0x000000019c0e2824 */ /* 0x140fe200028e069d */
        /* <DEDUP_REMOVED lines=32> */
.L_x_4018:
        /* <DEDUP_REMOVED lines=64> */
[--C-:B------:R-:W-:Y:S01]  /*162d0*/  FFMA.FTZ R160, R4, c[0x0][0x23c], -R170.reuse ;  /* 0x00008f0004a07a23 */ /* 0x100fe200000108aa */
[----:B------:R-:W-:Y:S01]  /*162e0*/  MUFU.EX2 R157, R157 ;  /* 0x0000009d009d7308 */ /* 0x000fe20000000800 */
[----:B------:R-:W1:Y:S01]  /*162f0*/  LDSM.16.MT88.4 R4, [R194+0xc000] ;  /* 0x00c00000c204783b */ /* 0x000e620000004200 */
[----:B------:R-:W-:Y:S02]  /*16300*/  FFMA.FTZ R155, R28, c[0x0][0x23c], -R175 ;  /* 0x00008f001c9b7a23 */ /* 0x000fe400000108af */
[--C-:B------:R-:W-:Y:S01]  /*16310*/  FFMA.FTZ R159, R37, c[0x0][0x23c], -R170.reuse ;  /* 0x00008f00259f7a23 */ /* 0x100fe200000108aa */
[----:B------:R-:W-:Y:S01]  /*16320*/  LDSM.16.MT88.4 R32, [R193+0xc800] ;  /* 0x00c80000c120783b */ /* 0x000fe20000004200 */
[----:B------:R-:W-:-:S02]  /*16330*/  FFMA.FTZ R162, R39, c[0x0][0x23c], -R170 ;  /* 0x00008f0027a27a23 */ /* 0x000fc400000108aa */
[--C-:B------:R-:W-:Y:S01]  /*16340*/  FFMA.FTZ R153, R31, c[0x0][0x23c], -R170.reuse ;  /* 0x00008f001f997a23 */ /* 0x100fe200000108aa */
[----:B------:R-:W2:Y:S01]  /*16350*/  MUFU.EX2 R158, R158 ;  /* 0x0000009e009e7308 */ /* 0x000ea20000000800 */
[--C-:B------:R-:W-:Y:S02]  /*16360*/  FFMA.FTZ R156, R8, c[0x0][0x23c], -R175.reuse ;  /* 0x00008f00089c7a23 */ /* 0x100fe400000108af */
[--C-:B------:R-:W-:Y:S02]  /*16370*/  FFMA.FTZ R150, R10, c[0x0][0x23c], -R175.reuse ;  /* 0x00008f000a967a23 */ /* 0x100fe400000108af */
[--C-:B------:R-:W-:Y:S02]  /*16380*/  FFMA.FTZ R148, R9, c[0x0][0x23c], -R170.reuse ;  /* 0x00008f0009947a23 */ /* 0x100fe400000108aa */
[----:B------:R-:W-:Y:S01]  /*16390*/  FFMA.FTZ R3, R11, c[0x0][0x23c], -R170 ;  /* 0x00008f000b037a23 */ /* 0x000fe200000108aa */
[----:B------:R-:W-:Y:S01]  /*163a0*/  MUFU.EX2 R155, R155 ;  /* 0x0000009b009b7308 */ /* 0x000fe20000000800 */
[----:B------:R-:W-:Y:S01]  /*163b0*/  LDSM.16.MT88.4 R8, [R196+0xe800] ;  /* 0x00e80000c408783b */ /* 0x000fe20000004200 */
[----:B------:R-:W-:-:S02]  /*163c0*/  FFMA.FTZ R151, R24, c[0x0][0x23c], -R175 ;  /* 0x00008f0018977a23 */ /* 0x000fc400000108af */
[--C-:B------:R-:W-:Y:S02]  /*163d0*/  FFMA.FTZ R139, R12, c[0x0][0x23c], -R175.reuse ;  /* 0x00008f000c8b7a23 */ /* 0x100fe400000108af */
[--C-:B------:R-:W-:Y:S01]  /*163e0*/  FFMA.FTZ R154, R29, c[0x0][0x23c], -R170.reuse ;  /* 0x00008f001d9a7a23 */ /* 0x100fe200000108aa */
[----:B------:R-:W-:Y:S01]  /*163f0*/  LDSM.16.MT88.4 R12, [R192+0xe800] ;  /* 0x00e80000c00c783b */ /* 0x000fe20000004200 */
[----:B------:R-:W3:Y:S01]  /*16400*/  MUFU.EX2 R152, R152 ;  /* 0x0000009800987308 */ /* 0x000ee20000000800 */
[----:B--2---:R-:W-:Y:S01]  /*16410*/  F2FP.PACK_AB R112, R157, R158 ;  /* 0x0000009e9d70723e */ /* 0x004fe200000000ff */
[----:B------:R-:W-:Y:S01]  /*16420*/  FFMA.FTZ R149, R25, c[0x0][0x23c], -R170 ;  /* 0x00008f0019957a23 */ /* 0x000fe200000108aa */
[----:B------:R-:W-:Y:S01]  /*16430*/  LDSM.16.MT88.4 R28, [R192+0xc800] ;  /* 0x00c80000c01c783b */ /* 0x000fe20000004200 */
[--C-:B------:R-:W-:Y:S02]  /*16440*/  FFMA.FTZ R161, R174, c[0x0][0x23c], -R175.reuse ;  /* 0x00008f00aea17a23 */ /* 0x100fe400000108af */
[--C-:B------:R-:W-:Y:S01]  /*16450*/  FFMA.FTZ R163, R172, c[0x0][0x23c], -R175.reuse ;  /* 0x00008f00aca37a23 */ /* 0x100fe200000108af */
[----:B------:R-:W-:Y:S01]  /*16460*/  LDSM.16.MT88.4 R24, [R194+0xe800] ;  /* 0x00e80000c218783b */ /* 0x000fe20000004200 */
[----:B------:R-:W-:Y:S01]  /*16470*/  MUFU.EX2 R159, R159 ;  /* 0x0000009f009f7308 */ /* 0x000fe20000000800 */
[----:B------:R-:W-:-:S02]  /*16480*/  FFMA.FTZ R166, R166, c[0x0][0x23c], -R175 ;  /* 0x00008f00a6a67a23 */ /* 0x000fc400000108af */
[--C-:B------:R-:W-:Y:S02]  /*16490*/  FFMA.FTZ R168, R168, c[0x0][0x23c], -R175.reuse ;  /* 0x00008f00a8a87a23 */ /* 0x100fe400000108af */
[--C-:B------:R-:W-:Y:S02]  /*164a0*/  FFMA.FTZ R169, R169, c[0x0][0x23c], -R170.reuse ;  /* 0x00008f00a9a97a23 */ /* 0x100fe400000108aa */
[--C-:B------:R-:W-:Y:S01]  /*164b0*/  FFMA.FTZ R172, R179, c[0x0][0x23c], -R170.reuse ;  /* 0x00008f00b3ac7a23 */ /* 0x100fe200000108aa */
[----:B------:R-:W2:Y:S01]  /*164c0*/  MUFU.EX2 R160, R160 ;  /* 0x000000a000a07308 */ /* 0x000ea20000000800 */
[----:B---3--:R-:W-:Y:S01]  /*164d0*/  F2FP.PACK_AB R114, R152, R155 ;  /* 0x0000009b9872723e */ /* 0x008fe200000000ff */
[--C-:B------:R-:W-:Y:S02]  /*164e0*/  FFMA.FTZ R173, R173, c[0x0][0x23c], -R170.reuse ;  /* 0x00008f00adad7a23 */ /* 0x100fe400000108aa */
[----:B------:R-:W-:Y:S02]  /*164f0*/  FFMA.FTZ R174, R177, c[0x0][0x23c], -R170 ;  /* 0x00008f00b1ae7a23 */ /* 0x000fe400000108aa */
[----:B------:R-:W-:-:S02]  /*16500*/  FFMA.FTZ R177, R178, c[0x0][0x23c], -R175 ;  /* 0x00008f00b2b17a23 */ /* 0x000fc400000108af */
[----:B------:R-:W-:Y:S01]  /*16510*/  MUFU.EX2 R162, R162 ;  /* 0x000000a200a27308 */ /* 0x000fe20000000800 */
[--C-:B------:R-:W-:Y:S02]  /*16520*/  FFMA.FTZ R176, R176, c[0x0][0x23c], -R175.reuse ;  /* 0x00008f00b0b07a23 */ /* 0x100fe400000108af */
[----:B------:R-:W-:Y:S02]  /*16530*/  FFMA.FTZ R178, R146, c[0x0][0x23c], -R175 ;  /* 0x00008f0092b27a23 */ /* 0x000fe400000108af */
[--C-:B------:R-:W-:Y:S02]  /*16540*/  FFMA.FTZ R171, R171, c[0x0][0x23c], -R170.reuse ;  /* 0x00008f00abab7a23 */ /* 0x100fe400000108aa */
[--C-:B------:R-:W-:Y:S01]  /*16550*/  FFMA.FTZ R210, R147, c[0x0][0x23c], -R170.reuse ;  /* 0x00008f0093d27a23 */ /* 0x100fe200000108aa */
[----:B------:R-:W3:Y:S01]  /*16560*/  MUFU.EX2 R153, R153 ;  /* 0x0000009900997308 */ /* 0x000ee20000000800 */
        /* <DEDUP_REMOVED lines=9> */
[----:B---3--:R-:W-:-:S02]  /*16600*/  F2FP.PACK_AB R115, R153, R162 ;  /* 0x000000a29973723e */ /* 0x008fc400000000ff */
[----:B------:R-:W2:Y:S01]  /*16610*/  MUFU.EX2 R151, R151 ;  /* 0x0000009700977308 */ /* 0x000ea20000000800 */
[----:B------:R-:W-:Y:S02]  /*16620*/  FADD.FTZ R162, R162, R159 ;  /* 0x0000009fa2a27221 */ /* 0x000fe40000010000 */
[----:B------:R-:W-:Y:S02]  /*16630*/  FADD.FTZ R155, R152, R155 ;  /* 0x0000009b989b7221 */ /* 0x000fe40000010000 */
[----:B------:R-:W-:Y:S01]  /*16640*/  FADD.FTZ R153, R153, R162 ;  /* 0x000000a299997221 */ /* 0x000fe20000010000 */
[C---:B-1----:R-:W-:Y:S02]  /*16650*/  HMMA.16816.F32 R36, R112.reuse, R4, RZ ;  /* 0x000000047024723c */ /* 0x042fe400000018ff */
[----:B------:R-:W-:Y:S06]  /*16660*/  MUFU.EX2 R150, R150 ;  /* 0x0000009600967308 */ /* 0x000fec0000000800 */
[C---:B------:R-:W-:Y:S01]  /*16670*/  HMMA.16816.F32 R40, R112.reuse, R6, RZ ;  /* 0x000000067028723c */ /* 0x040fe200000018ff */
[----:B------:R-:W1:Y:S01]  /*16680*/  LDSM.16.MT88.4 R4, [R192+0x10000] ;  /* 0x01000000c004783b */ /* 0x000e620000004200 */
        /* <DEDUP_REMOVED lines=41> */
[C---:B-1----:R-:W-:Y:S07]  /*16920*/  HMMA.16816.F32 R116, R112.reuse, R4, RZ ;  /* 0x000000047074723c */ /* 0x042fee00000018ff */
        /* <DEDUP_REMOVED lines=8> */
[----:B----4-:R-:W-:Y:S01]  /*169b0*/  F2FP.PACK_AB R7, R3, R148 ;  /* 0x000000940307723e */ /* 0x010fe200000000ff */
        /* <DEDUP_REMOVED lines=40> */
[----:B-----5:R-:W-:Y:S01]  /*16c40*/  F2FP.PACK_AB R4, R166, R161 ;  /* 0x000000a1a604723e */ /* 0x020fe200000000ff */
        /* <DEDUP_REMOVED lines=87> */
[----:B------:R-:W1:Y:S01]  /*171c0*/  S2R R7, SR_TID.X ;  /* 0x0000000000077919 */ /* 0x000e620000002100 */
[----:B------:R-:W-:Y:S01]  /*171d0*/  IMAD.MOV.U32 R6, RZ, RZ, c[0x0][0x218] ;  /* 0x00008600ff067624 */ /* 0x000fe200078e00ff */
[----:B------:R-:W-:Y:S01]  /*171e0*/  IADD3 R4, R138, 0x3f, RZ ;  /* 0x0000003f8a047810 */ /* 0x000fe20007ffe0ff */
[----:B------:R-:W-:Y:S01]  /*171f0*/  ULDC UR4, c[0x0][0x1a0] ;  /* 0x0000680000047ab9 */ /* 0x000fe20000000800 */
[----:B------:R-:W-:Y:S01]  /*17200*/  IMAD.MOV.U32 R139, RZ, RZ, R136 ;  /* 0x000000ffff8b7224 */ /* 0x000fe200078e0088 */
[----:B------:R-:W-:Y:S01]  /*17210*/  ULEA UR4, -UR4, URZ, 0x6 ;  /* 0x0000003f04047291 */ /* 0x000fe2000f8e313f */
[----:B------:R-:W-:Y:S01]  /*17220*/  IADD3 R6, R6, 0x3f, RZ ;  /* 0x0000003f06067810 */ /* 0x000fe20007ffe0ff */
[----:B------:R-:W-:Y:S01]  /*17230*/  ULDC.64 UR8, c[0x0][0x118] ;  /* 0x0000460000087ab9 */ /* 0x000fe20000000a00 */
[----:B------:R-:W-:Y:S01]  /*17240*/  SHF.R.S32.HI R3, RZ, 0x1f, R4 ;  /* 0x0000001fff037819 */ /* 0x000fe20000011404 */
[----:B------:R-:W-:Y:S01]  /*17250*/  USHF.R.S32.HI UR5, URZ, 0x1f, UR4 ;  /* 0x0000001f3f057899 */ /* 0x000fe20008011404 */
[----:B------:R-:W-:Y:S01]  /*17260*/  SHF.R.S32.HI R5, RZ, 0x1f, R6 ;  /* 0x0000001fff057819 */ /* 0x000fe20000011406 */
[----:B------:R-:W-:Y:S01]  /*17270*/  IMAD.U32 R212, RZ, RZ, UR4 ;  /* 0x00000004ffd47e24 */ /* 0x000fe2000f8e00ff */
[----:B------:R-:W-:Y:S01]  /*17280*/  LEA.HI R3, R3, R4, RZ, 0x6 ;  /* 0x0000000403037211 */ /* 0x000fe200078f30ff */
[----:B------:R-:W-:Y:S01]  /*17290*/  UMOV UR6, 0x4 ;  /* 0x0000000400067882 */ /* 0x000fe20000000000 */
[----:B------:R-:W-:Y:S01]  /*172a0*/  LEA.HI R5, R5, R6, RZ, 0x6 ;  /* 0x0000000605057211 */ /* 0x000fe200078f30ff */
[----:B------:R-:W-:Y:S01]  /*172b0*/  IMAD.U32 R210, RZ, RZ, UR5 ;  /* 0x00000005ffd27e24 */ /* 0x000fe2000f8e00ff */
[----:B------:R-:W-:-:S02]  /*172c0*/  SHF.R.S32.HI R3, RZ, 0x6, R3 ;  /* 0x00000006ff037819 */ /* 0x000fc40000011403 */
[----:B------:R-:W-:-:S04]  /*172d0*/  SHF.R.S32.HI R214, RZ, 0x6, R5 ;  /* 0x00000006ffd67819 */ /* 0x000fc80000011405 */
[----:B------:R-:W-:Y:S02]  /*172e0*/  IMNMX R214, R214, R3, PT ;  /* 0x00000003d6d67217 */ /* 0x000fe40003800200 */
[----:B-1----:R-:W-:Y:S02]  /*172f0*/  LOP3.LUT R7, R7, 0x3, RZ, 0xc0, !PT ;  /* 0x0000000307077812 */ /* 0x002fe400078ec0ff */
[----:B------:R-:W-:-:S03]  /*17300*/  IADD3 R214, R214, -0x2, RZ ;  /* 0xfffffffed6d67810 */ /* 0x000fc60007ffe0ff */
[----:B------:R-:W-:Y:S02]  /*17310*/  IMAD R7, R7, -0x2, R2 ;  /* 0xfffffffe07077824 */ /* 0x000fe400078e0202 */
[----:B------:R-:W-:-:S03]  /*17320*/  IMAD.MOV.U32 R2, RZ, RZ, R137 ;  /* 0x000000ffff027224 */ /* 0x000fc600078e0089 */
[----:B------:R-:W-:Y:S02]  /*17330*/  IADD3 R213, R138, R7, -R203 ;  /* 0x000000078ad57210 */ /* 0x000fe40007ffe8cb */
.L_x_4025:
        /* <DEDUP_REMOVED lines=65> */
.L_x_4022:
[----:B------:R-:W-:Y:S01]  /*17750*/  ISETP.GE.AND P4, PT, R134, c[0x0][0x220], PT ;  /* 0x0000880086007a0c */ /* 0x000fe20003f86270 */
[----:B------:R-:W-:Y:S01]  /*17760*/  ULDC.64 UR4, c[0x0][0x1a0] ;  /* 0x0000680000047ab9 */ /* 0x000fe20000000a00 */
[CC--:B------:R-:W-:Y:S01]  /*17770*/  LEA R136, P2, R5.reuse, R164.reuse, 0x1 ;  /* 0x000000a405887211 */ /* 0x0c0fe200078408ff */
[----:B------:R-:W-:Y:S01]  /*17780*/  USHF.L.U32 UR7, UR4, 0x4, URZ ;  /* 0x0000000404077899 */ /* 0x000fe2000800063f */
[----:B------:R-:W-:Y:S01]  /*17790*/  ISETP.GE.AND P0, PT, R132, c[0x0][0x220], PT ;  /* 0x0000880084007a0c */ /* 0x000fe20003f06270 */
[----:B------:R-:W-:Y:S01]  /*177a0*/  USHF.L.U64.HI UR5, UR4, UR6, UR5 ;  /* 0x0000000604057299 */ /* 0x000fe20008010205 */
[-C--:B------:R-:W-:Y:S02]  /*177b0*/  LEA.HI.X R137, R5, R165.reuse, R4, 0x1, P2 ;  /* 0x000000a505897211 */ /* 0x080fe400010f0c04 */
[----:B------:R-:W-:Y:S02]  /*177c0*/  SEL R3, RZ, 0x3fffc, P0 ;  /* 0x0003fffcff037807 */ /* 0x000fe40000000000 */
[----:B------:R-:W-:Y:S02]  /*177d0*/  ISETP.GE.AND P0, PT, R133, c[0x0][0x220], PT ;  /* 0x0000880085007a0c */ /* 0x000fe40003f06270 */
[----:B------:R-:W-:Y:S01]  /*177e0*/  LOP3.LUT P6, RZ, R3, 0x4, RZ, 0xc0, !PT ;  /* 0x0000000403ff7812 */ /* 0x000fe200078cc0ff */
[----:B------:R-:W-:Y:S01]  /*177f0*/  @!PT LDS RZ, [RZ] ;  /* 0x00000000fffff984 */ /* 0x000fe20000000800 */
[----:B------:R-:W-:Y:S01]  /*17800*/  @!PT LDS RZ, [RZ] ;  /* 0x00000000fffff984 */ /* 0x000fe20000000800 */
[----:B------:R-:W-:Y:S01]  /*17810*/  @!PT LDS RZ, [RZ] ;  /* 0x00000000fffff984 */ /* 0x000fe20000000800 */
[----:B------:R1:W-:Y:S01]  /*17820*/  @!P4 LDGSTS.E.BYPASS.LTC128B.128 [R205+0xc000], [R136.64] ;  /* 0x0c00000088cdcfae */ /* 0x0003e2000b901d48 */
[----:B------:R-:W-:Y:S03]  /*17830*/  IADD3 R3, P1, R5, UR7, RZ ;  /* 0x0000000705037c10 */ /* 0x000fe6000ff3e0ff */
[----:B------:R-:W-:Y:S01]  /*17840*/  @P4 STS.128 [R205+0xc000], RZ ;  /* 0x00c000ffcd004388 */ /* 0x000fe20000000c00 */
[CC--:B------:R-:W-:Y:S02]  /*17850*/  @!P4 LEA R10, P5, R3.reuse, R164.reuse, 0x1 ;  /* 0x000000a4030ac211 */ /* 0x0c0fe400078a08ff */
[----:B------:R-:W-:Y:S03]  /*17860*/  IADD3.X R4, R4, UR5, RZ, P1, !PT ;  /* 0x0000000504047c10 */ /* 0x000fe60008ffe4ff */
[----:B------:R-:W-:Y:S01]  /*17870*/  @!PT LDS RZ, [RZ] ;  /* 0x00000000fffff984 */ /* 0x000fe20000000800 */
[----:B------:R-:W-:Y:S01]  /*17880*/  @!PT LDS RZ, [RZ] ;  /* 0x00000000fffff984 */ /* 0x000fe20000000800 */
[----:B------:R-:W-:Y:S01]  /*17890*/  @!PT LDS RZ, [RZ] ;  /* 0x00000000fffff984 */ /* 0x000fe20000000800 */
[----:B------:R1:W-:Y:S01]  /*178a0*/  @!P0 LDGSTS.E.BYPASS.LTC128B.128 [R205+0xe000], [R136.64+0x80] ;  /* 0x0e00008088cd8fae */ /* 0x0003e2000b901d48 */
[CCC-:B------:R-:W-:Y:S02]  /*178b0*/  @!P4 LEA.HI.X R11, R3.reuse, R165.reuse, R4.reuse, 0x1, P5 ;  /* 0x000000a5030bc211 */ /* 0x1c0fe400028f0c04 */
[CC--:B------:R-:W-:Y:S01]  /*178c0*/  @!P0 LEA R8, P2, R3.reuse, R164.reuse, 0x1 ;  /* 0x000000a403088211 */ /* 0x0c0fe200078408ff */
[----:B------:R-:W-:Y:S01]  /*178d0*/  @P0 STS.128 [R205+0xe000], RZ ;  /* 0x00e000ffcd000388 */ /* 0x000fe20000000c00 */
[CC--:B------:R-:W-:Y:S02]  /*178e0*/  @P6 LEA R6, P1, R3.reuse, R164.reuse, 0x1 ;  /* 0x000000a403066211 */ /* 0x0c0fe400078208ff */
[CCC-:B------:R-:W-:Y:S01]  /*178f0*/  @!P0 LEA.HI.X R9, R3.reuse, R165.reuse, R4.reuse, 0x1, P2 ;  /* 0x000000a503098211 */ /* 0x1c0fe200010f0c04 */
[----:B------:R-:W-:Y:S01]  /*17900*/  @!PT LDS RZ, [RZ] ;  /* 0x00000000fffff984 */ /* 0x000fe20000000800 */
[----:B------:R-:W-:Y:S01]  /*17910*/  @!PT LDS RZ, [RZ] ;  /* 0x00000000fffff984 */ /* 0x000fe20000000800 */
[----:B------:R-:W-:Y:S01]  /*17920*/  @!PT LDS RZ, [RZ] ;  /* 0x00000000fffff984 */ /* 0x000fe20000000800 */
[----:B------:R1:W-:Y:S01]  /*17930*/  @P6 LDGSTS.E.BYPASS.LTC128B.128 [R205+0x10000], [R136.64+0x100] ;  /* 0x1000010088cd6fae */ /* 0x0003e2000b901d48 */
[CC--:B------:R-:W-:Y:S02]  /*17940*/  @P6 LEA.HI.X R7, R3.reuse, R165.reuse, R4, 0x1, P1 ;  /* 0x000000a503076211 */ /* 0x0c0fe400008f0c04 */
[----:B------:R-:W-:Y:S01]  /*17950*/  IADD3 R5, P5, R3, UR7, RZ ;  /* 0x0000000703057c10 */ /* 0x000fe2000ffbe0ff */
[----:B------:R-:W-:Y:S03]  /*17960*/  @!P6 STS.128 [R205+0x10000], RZ ;  /* 0x010000ffcd00e388 */ /* 0x000fe60000000c00 */
[----:B------:R-:W-:Y:S01]  /*17970*/  IADD3.X R4, R4, UR5, RZ, P5, !PT ;  /* 0x0000000504047c10 */ /* 0x000fe2000affe4ff */
[----:B------:R-:W-:Y:S01]  /*17980*/  @!PT LDS RZ, [RZ] ;  /* 0x00000000fffff984 */ /* 0x000fe20000000800 */
[----:B------:R-:W-:Y:S01]  /*17990*/  @!PT LDS RZ, [RZ] ;  /* 0x00000000fffff984 */ /* 0x000fe20000000800 */
[----:B------:R-:W-:Y:S01]  /*179a0*/  @!PT LDS RZ, [RZ] ;  /* 0x00000000fffff984 */ /* 0x000fe20000000800 */
[----:B------:R2:W-:Y:S01]  /*179b0*/  @!P4 LDGSTS.E.BYPASS.LTC128B.128 [R205+0xc800], [R10.64] ;  /* 0x0c8000000acdcfae */ /* 0x0005e2000b901d48 */
[CC--:B------:R-:W-:Y:S02]  /*179c0*/  @!P4 LEA R16, P5, R5.reuse, R164.reuse, 0x1 ;  /* 0x000000a40510c211 */ /* 0x0c0fe400078a08ff */
[CC--:B------:R-:W-:Y:S01]  /*179d0*/  @!P0 LEA R14, P2, R5.reuse, R164.reuse, 0x1 ;  /* 0x000000a4050e8211 */ /* 0x0c0fe200078408ff */
[----:B------:R-:W-:Y:S01]  /*179e0*/  @P4 STS.128 [R205+0xc800], RZ ;  /* 0x00c800ffcd004388 */ /* 0x000fe20000000c00 */
[CCC-:B------:R-:W-:Y:S02]  /*179f0*/  @!P4 LEA.HI.X R17, R5.reuse, R165.reuse, R4.reuse, 0x1, P5 ;  /* 0x000000a50511c211 */ /* 0x1c0fe400028f0c04 */
[CCC-:B------:R-:W-:Y:S01]  /*17a00*/  @!P0 LEA.HI.X R15, R5.reuse, R165.reuse, R4.reuse, 0x1, P2 ;  /* 0x000000a5050f8211 */ /* 0x1c0fe200010f0c04 */
[----:B------:R-:W-:Y:S01]  /*17a10*/  @!PT LDS RZ, [RZ] ;  /* 0x00000000fffff984 */ /* 0x000fe20000000800 */
[----:B------:R-:W-:Y:S01]  /*17a20*/  @!PT LDS RZ, [RZ] ;  /* 0x00000000fffff984 */ /* 0x000fe20000000800 */
[----:B------:R-:W-:Y:S01]  /*17a30*/  @!PT LDS RZ, [RZ] ;  /* 0x00000000fffff984 */ /* 0x000fe20000000800 */
[----:B------:R2:W-:Y:S01]  /*17a40*/  @!P0 LDGSTS.E.BYPASS.LTC128B.128 [R205+0xe800], [R8.64+0x80] ;  /* 0x0e80008008cd8fae */ /* 0x0005e2000b901d48 */
[CC--:B------:R-:W-:Y:S02]  /*17a50*/  @P6 LEA R12, P1, R5.reuse, R164.reuse, 0x1 ;  /* 0x000000a4050c6211 */ /* 0x0c0fe400078208ff */
[C---:B------:R-:W-:Y:S01]  /*17a60*/  IADD3 R3, P5, R5.reuse, UR7, RZ ;  /* 0x0000000705037c10 */ /* 0x040fe2000ffbe0ff */
[----:B------:R-:W-:Y:S01]  /*17a70*/  @P0 STS.128 [R205+0xe800], RZ ;  /* 0x00e800ffcd000388 */ /* 0x000fe20000000c00 */
[-C--:B------:R-:W-:Y:S02]  /*17a80*/  @P6 LEA.HI.X R13, R5, R165.reuse, R4, 0x1, P1 ;  /* 0x000000a5050d6211 */ /* 0x080fe400008f0c04 */
[----:B------:R-:W-:Y:S01]  /*17a90*/  IADD3.X R4, R4, UR5, RZ, P5, !PT ;  /* 0x0000000504047c10 */ /* 0x000fe2000affe4ff */
[----:B------:R-:W-:Y:S01]  /*17aa0*/  @!PT LDS RZ, [RZ] ;  /* 0x00000000fffff984 */ /* 0x000fe20000000800 */
[----:B------:R-:W-:Y:S01]  /*17ab0*/  @!PT LDS RZ, [RZ] ;  /* 0x00000000fffff984 */ /* 0x000fe20000000800 */
[----:B------:R-:W-:Y:S01]  /*17ac0*/  @!PT LDS RZ, [RZ] ;  /* 0x00000000fffff984 */ /* 0x000fe20000000800 */
[----:B------:R3:W-:Y:S01]  /*17ad0*/  @P6 LDGSTS.E.BYPASS.LTC128B.128 [R205+0x10800], [R6.64+0x100] ;  /* 0x1080010006cd6fae */ /* 0x0007e2000b901d48 */
[CC--:B------:R-:W-:Y:S02]  /*17ae0*/  @!P4 LEA R22, P5, R3.reuse, R164.reuse, 0x1 ;  /* 0x000000a40316c211 */ /* 0x0c0fe400078a08ff */
[CC--:B------:R-:W-:Y:S01]  /*17af0*/  @!P0 LEA R20, P2, R3.reuse, R164.reuse, 0x1 ;  /* 0x000000a403148211 */ /* 0x0c0fe200078408ff */
[----:B------:R-:W-:Y:S01]  /*17b00*/  @!P6 STS.128 [R205+0x10800], RZ ;  /* 0x010800ffcd00e388 */ /* 0x000fe20000000c00 */
[CCC-:B------:R-:W-:Y:S02]  /*17b10*/  @!P4 LEA.HI.X R23, R3.reuse, R165.reuse, R4.reuse, 0x1, P5 ;  /* 0x000000a50317c211 */ /* 0x1c0fe400028f0c04 */
[CCC-:B------:R-:W-:Y:S01]  /*17b20*/  @!P0 LEA.HI.X R21, R3.reuse, R165.reuse, R4.reuse, 0x1, P2 ;  /* 0x000000a503158211 */ /* 0x1c0fe200010f0c04 */
[----:B------:R-:W-:Y:S01]  /*17b30*/  @!PT LDS RZ, [RZ] ;  /* 0x00000000fffff984 */ /* 0x000fe20000000800 */
[----:B------:R-:W-:Y:S01]  /*17b40*/  @!PT LDS RZ, [RZ] ;  /* 0x00000000fffff984 */ /* 0x000fe20000000800 */
[----:B------:R-:W-:Y:S01]  /*17b50*/  @!PT LDS RZ, [RZ] ;  /* 0x00000000fffff984 */ /* 0x000fe20000000800 */
[----:B------:R4:W-:Y:S01]  /*17b60*/  @!P4 LDGSTS.E.BYPASS.LTC128B.128 [R205+0xd000], [R16.64] ;  /* 0x0d00000010cdcfae */ /* 0x0009e2000b901d48 */
[C---:B------:R-:W-:Y:S03]  /*17b70*/  @P6 LEA R28, P1, R3.reuse, R164, 0x1 ;  /* 0x000000a4031c6211 */ /* 0x040fe600078208ff */
[----:B------:R-:W-:Y:S01]  /*17b80*/  @P4 STS.128 [R205+0xd000], RZ ;  /* 0x00d000ffcd004388 */ /* 0x000fe20000000c00 */
[----:B------:R-:W-:Y:S03]  /*17b90*/  @P6 LEA.HI.X R29, R3, R165, R4, 0x1, P1 ;  /* 0x000000a5031d6211 */ /* 0x000fe600008f0c04 */
        /* <DEDUP_REMOVED lines=27> */
[----:B--2---:R-:W3:Y:S04]  /*17d50*/  LDSM.16.M88.4 R8, [R201+0x6000] ;  /* 0x00600000c908783b */ /* 0x004ee80000000200 */
[----:B----4-:R-:W5:Y:S04]  /*17d60*/  LDSM.16.M88.4 R16, [R201+0x6800] ;  /* 0x00680000c910783b */ /* 0x010f680000000200 */
[----:B------:R-:W1:Y:S04]  /*17d70*/  LDSM.16.M88.4 R24, [R201+0x7000] ;  /* 0x00700000c918783b */ /* 0x000e680000000200 */
[----:B------:R-:W0:Y:S04]  /*17d80*/  LDGDEPBAR ;  /* 0x00000000000079af */ /* 0x000e280000000000 */
[----:B------:R-:W2:Y:S04]  /*17d90*/  LDSM.16.M88.4 R32, [R201+0x7800] ;  /* 0x00780000c920783b */ /* 0x000ea80000000200 */
[----:B------:R-:W-:Y:S04]  /*17da0*/  LDSM.16.M88.4 R144, [R200] ;  /* 0x00000000c890783b */ /* 0x000fe80000000200 */
[----:B------:R-:W4:Y:S04]  /*17db0*/  LDSM.16.M88.4 R148, [R199] ;  /* 0x00000000c794783b */ /* 0x000f280000000200 */
[----:B------:R-:W1:Y:S04]  /*17dc0*/  LDSM.16.M88.4 R152, [R191] ;  /* 0x00000000bf98783b */ /* 0x000e680000000200 */
[----:B------:R-:W1:Y:S04]  /*17dd0*/  LDSM.16.M88.4 R156, [R190] ;  /* 0x00000000be9c783b */ /* 0x000e680000000200 */
[----:B------:R-:W2:Y:S01]  /*17de0*/  LDSM.16.M88.4 R160, [R189] ;  /* 0x00000000bda0783b */ /* 0x000ea20000000200 */
[C---:B---3--:R-:W-:Y:S03]  /*17df0*/  HMMA.16816.F32 R4, R140.reuse, R8, RZ ;  /* 0x000000088c04723c */ /* 0x048fe600000018ff */
[----:B------:R-:W-:Y:S04]  /*17e00*/  LDSM.16.M88.4 R164, [R198] ;  /* 0x00000000c6a4783b */ /* 0x000fe80000000200 */
[----:B------:R-:W3:Y:S01]  /*17e10*/  LDSM.16.M88.4 R168, [R195+0x6000] ;  /* 0x00600000c3a8783b */ /* 0x000ee20000000200 */
[C---:B------:R-:W-:Y:S03]  /*17e20*/  HMMA.16816.F32 R8, R140.reuse, R10, RZ ;  /* 0x0000000a8c08723c */ /* 0x040fe600000018ff */
[----:B------:R-:W3:Y:S04]  /*17e30*/  LDSM.16.M88.4 R172, [R195+0x6800] ;  /* 0x00680000c3ac783b */ /* 0x000ee80000000200 */
[----:B------:R-:W-:Y:S01]  /*17e40*/  LDSM.16.M88.4 R176, [R195+0x7800] ;  /* 0x00780000c3b0783b */ /* 0x000fe20000000200 */
[C---:B-----5:R-:W-:Y:S08]  /*17e50*/  HMMA.16816.F32 R12, R140.reuse, R16, RZ ;  /* 0x000000108c0c723c */ /* 0x060ff000000018ff */
[C---:B------:R-:W-:Y:S08]  /*17e60*/  HMMA.16816.F32 R16, R140.reuse, R18, RZ ;  /* 0x000000128c10723c */ /* 0x040ff000000018ff */
[C---:B-1----:R-:W-:Y:S08]  /*17e70*/  HMMA.16816.F32 R20, R140.reuse, R24, RZ ;  /* 0x000000188c14723c */ /* 0x042ff000000018ff */
        /* <DEDUP_REMOVED lines=130> */
[----:B------:R-:W-:Y:S07]  /*186a0*/  HMMA.16816.F32 R32, R164, R178, R32 ;  /* 0x000000b2a420723c */ /* 0x000fee0000001820 */
[----:B------:R-:W-:Y:S01]  /*186b0*/  IMAD.MOV.U32 R164, RZ, RZ, R136 ;  /* 0x000000ffffa47224 */ /* 0x000fe200078e0088 */
[C---:B--2---:R-:W-:Y:S05]  /*186c0*/  HMMA.16816.F32 R4, R148.reuse, R152, R4 ;  /* 0x000000989404723c */ /* 0x044fea0000001804 */
[----:B------:R-:W-:Y:S03]  /*186d0*/  IMAD.MOV.U32 R165, RZ, RZ, R137 ;  /* 0x000000ffffa57224 */ /* 0x000fe600078e0089 */
        /* <DEDUP_REMOVED lines=41> */
[----:B------:R-:W-:Y:S01]  /*18970*/  @!P0 IADD3 R142, R142, 0x1, RZ ;  /* 0x000000018e8e8810 */ /* 0x000fe20007ffe0ff */
[----:B------:R-:W-:Y:S01]  /*18980*/  IMAD.MOV.U32 R136, RZ, RZ, 0x40 ;  /* 0x00000040ff887424 */ /* 0x000fe200078e00ff */
[-C--:B------:R-:W-:Y:S02]  /*18990*/  ISETP.GE.U32.AND P5, PT, R141, R3.reuse, PT ;  /* 0x000000038d00720c */ /* 0x080fe40003fa6070 */
[----:B------:R-:W-:Y:S02]  /*189a0*/  ISETP.GE.U32.AND P2, PT, R137, R3, PT ;  /* 0x000000038900720c */ /* 0x000fe40003f46070 */
[----:B------:R-:W-:Y:S02]  /*189b0*/  ISETP.GE.AND P0, PT, R143, RZ, PT ;  /* 0x000000ff8f00720c */ /* 0x000fe40003f06270 */
[----:B------:R-:W-:Y:S07]  /*189c0*/  LOP3.LUT R3, RZ, c[0x0][0x2d0], RZ, 0x33, !PT ;  /* 0x0000b400ff037a12 */ /* 0x000fee00078e33ff */
[----:B------:R-:W-:Y:S02]  /*189d0*/  @P5 IADD3 R144, R144, 0x1, RZ ;  /* 0x0000000190905810 */ /* 0x000fe40007ffe0ff */
[----:B------:R-:W-:Y:S02]  /*189e0*/  @P2 IADD3 R142, R142, 0x1, RZ ;  /* 0x000000018e8e2810 */ /* 0x000fe40007ffe0ff */
[----:B------:R-:W-:Y:S01]  /*189f0*/  ISETP.NE.AND P2, PT, RZ, c[0x0][0x2d0], PT ;  /* 0x0000b400ff007a0c */ /* 0x000fe20003f45270 */
        /* <DEDUP_REMOVED lines=24> */
.L_x_4024:
[-C--:B------:R-:W-:Y:S01]  /*18b80*/  LEA R146, P2, R137, R208.reuse, 0x1 ;  /* 0x000000d089927211 */ /* 0x080fe200078408ff */
[----:B------:R-:W-:Y:S01]  /*18b90*/  ULDC.64 UR4, c[0x0][0x198] ;  /* 0x0000660000047ab9 */ /* 0x000fe20000000a00 */
[----:B------:R-:W-:Y:S01]  /*18ba0*/  ISETP.GE.AND P0, PT, R133, c[0x0][0x220], PT ;  /* 0x0000880085007a0c */ /* 0x000fe20003f06270 */
[----:B------:R-:W-:Y:S01]  /*18bb0*/  USHF.L.U32 UR7, UR4, 0x4, URZ ;  /* 0x0000000404077899 */ /* 0x000fe2000800063f */
[CC--:B------:R-:W-:Y:S01]  /*18bc0*/  LEA.HI.X R147, R137.reuse, R209.reuse, R136, 0x1, P2 ;  /* 0x000000d189937211 */ /* 0x0c0fe200010f0c88 */
[----:B------:R-:W-:Y:S04]  /*18bd0*/  USHF.L.U64.HI UR5, UR4, UR6, UR5 ;  /* 0x0000000604057299 */ /* 0x000fe80008010205 */
[----:B------:R-:W-:Y:S01]  /*18be0*/  @!PT LDS RZ, [RZ] ;  /* 0x00000000fffff984 */ /* 0x000fe20000000800 */
[----:B------:R-:W-:Y:S01]  /*18bf0*/  @!PT LDS RZ, [RZ] ;  /* 0x00000000fffff984 */ /* 0x000fe20000000800 */
[----:B------:R-:W-:Y:S01]  /*18c00*/  @!PT LDS RZ, [RZ] ;  /* 0x00000000fffff984 */ /* 0x000fe20000000800 */
[----:B------:R1:W-:Y:S01]  /*18c10*/  @!P4 LDGSTS.E.BYPASS.LTC128B.128 [R205+0x6000], [R146.64] ;  /* 0x0600000092cdcfae */ /* 0x0003e2000b901d48 */
[----:B------:R-:W-:Y:S03]  /*18c20*/  IADD3 R3, P1, R137, UR7, RZ ;  /* 0x0000000789037c10 */ /* 0x000fe6000ff3e0ff */
[----:B------:R1:W-:Y:S01]  /*18c30*/  @P4 STS.128 [R205+0x6000], RZ ;  /* 0x006000ffcd004388 */ /* 0x0003e20000000c00 */
[CC--:B------:R-:W-:Y:S02]  /*18c40*/  @!P4 LEA R144, P5, R3.reuse, R208.reuse, 0x1 ;  /* 0x000000d00390c211 */ /* 0x0c0fe400078a08ff */
[CC--:B------:R-:W-:Y:S01]  /*18c50*/  @!P0 LEA R142, P2, R3.reuse, R208.reuse, 0x1 ;  /* 0x000000d0038e8211 */ /* 0x0c0fe200078408ff */
[----:B------:R-:W-:Y:S01]  /*18c60*/  @!PT LDS RZ, [RZ] ;  /* 0x00000000fffff984 */ /* 0x000fe20000000800 */
[----:B------:R-:W-:Y:S01]  /*18c70*/  @!PT LDS RZ, [RZ] ;  /* 0x00000000fffff984 */ /* 0x000fe20000000800 */
[----:B------:R-:W-:Y:S01]  /*18c80*/  @!PT LDS RZ, [RZ] ;  /* 0x00000000fffff984 */ /* 0x000fe20000000800 */
[----:B------:R1:W-:Y:S01]  /*18c90*/  @!P0 LDGSTS.E.BYPASS.LTC128B.128 [R205+0x8000], [R146.64+0x80] ;  /* 0x0800008092cd8fae */ /* 0x0003e2000b901d48 */
[----:B------:R-:W-:Y:S02]  /*18ca0*/  IADD3.X R136, R136, UR5, RZ, P1, !PT ;  /* 0x0000000588887c10 */ /* 0x000fe40008ffe4ff */
[CC--:B------:R-:W-:Y:S01]  /*18cb0*/  @P6 LEA R140, P1, R3.reuse, R208.reuse, 0x1 ;  /* 0x000000d0038c6211 */ /* 0x0c0fe200078208ff */
[----:B------:R1:W-:Y:S01]  /*18cc0*/  @P0 STS.128 [R205+0x8000], RZ ;  /* 0x008000ffcd000388 */ /* 0x0003e20000000c00 */
[CCC-:B------:R-:W-:Y:S02]  /*18cd0*/  @!P4 LEA.HI.X R145, R3.reuse, R209.reuse, R136.reuse, 0x1, P5 ;  /* 0x000000d10391c211 */ /* 0x1c0fe400028f0c88 */
[CCC-:B------:R-:W-:Y:S01]  /*18ce0*/  @!P0 LEA.HI.X R143, R3.reuse, R209.reuse, R136.reuse, 0x1, P2 ;  /* 0x000000d1038f8211 */ /* 0x1c0fe200010f0c88 */
[----:B------:R-:W-:Y:S01]  /*18cf0*/  @!PT LDS RZ, [RZ] ;  /* 0x00000000fffff984 */ /* 0x000fe20000000800 */
[----:B------:R-:W-:Y:S01]  /*18d00*/  @!PT LDS RZ, [RZ] ;  /* 0x00000000fffff984 */ /* 0x000fe20000000800 */
[----:B------:R-:W-:Y:S01]  /*18d10*/  @!PT LDS RZ, [RZ] ;  /* 0x00000000fffff984 */ /* 0x000fe20000000800 */
[----:B------:R1:W-:Y:S01]  /*18d20*/  @P6 LDGSTS.E.BYPASS.LTC128B.128 [R205+0xa000], [R146.64+0x100] ;  /* 0x0a00010092cd6fae */ /* 0x0003e2000b901d48 */
[CC--:B------:R-:W-:Y:S02]  /*18d30*/  @P6 LEA.HI.X R141, R3.reuse, R209.reuse, R136, 0x1, P1 ;  /* 0x000000d1038d6211 */ /* 0x0c0fe400008f0c88 */
[----:B------:R-:W-:Y:S01]  /*18d40*/  IADD3 R137, P5, R3, UR7, RZ ;  /* 0x0000000703897c10 */ /* 0x000fe2000ffbe0ff */
[----:B------:R1:W-:Y:S03]  /*18d50*/  @!P6 STS.128 [R205+0xa000], RZ ;  /* 0x00a000ffcd00e388 */ /* 0x0003e60000000c00 */
[CC--:B------:R-:W-:Y:S01]  /*18d60*/  @!P0 LEA R150, P2, R137.reuse, R208.reuse, 0x1 ;  /* 0x000000d089968211 */ /* 0x0c0fe200078408ff */
[----:B------:R-:W-:Y:S01]  /*18d70*/  @!PT LDS RZ, [RZ] ;  /* 0x00000000fffff984 */ /* 0x000fe20000000800 */
[----:B------:R-:W-:Y:S01]  /*18d80*/  @!PT LDS RZ, [RZ] ;  /* 0x00000000fffff984 */ /* 0x000fe20000000800 */
[----:B------:R-:W-:Y:S01]  /*18d90*/  @!PT LDS RZ, [RZ] ;  /* 0x00000000fffff984 */ /* 0x000fe20000000800 */
[----:B------:R1:W-:Y:S01]  /*18da0*/  @!P4 LDGSTS.E.BYPASS.LTC128B.128 [R205+0x6800], [R144.64] ;  /* 0x0680000090cdcfae */ /* 0x0003e2000b901d48 */
[CC--:B------:R-:W-:Y:S02]  /*18db0*/  @P6 LEA R148, P1, R137.reuse, R208.reuse, 0x1 ;  /* 0x000000d089946211 */ /* 0x0c0fe400078208ff */
[----:B------:R-:W-:Y:S01]  /*18dc0*/  IADD3.X R136, R136, UR5, RZ, P5, !PT ;  /* 0x0000000588887c10 */ /* 0x000fe2000affe4ff */
[----:B------:R1:W-:Y:S01]  /*18dd0*/  @P4 STS.128 [R205+0x6800], RZ ;  /* 0x006800ffcd004388 */ /* 0x0003e20000000c00 */
[CC--:B------:R-:W-:Y:S02]  /*18de0*/  @!P4 LEA R152, P5, R137.reuse, R208.reuse, 0x1 ;  /* 0x000000d08998c211 */ /* 0x0c0fe400078a08ff */
[CCC-:B------:R-:W-:Y:S01]  /*18df0*/  @!P0 LEA.HI.X R151, R137.reuse, R209.reuse, R136.reuse, 0x1, P2 ;  /* 0x000000d189978211 */ /* 0x1c0fe200010f0c88 */
[----:B------:R-:W-:Y:S01]  /*18e00*/  @!PT LDS RZ, [RZ] ;  /* 0x00000000fffff984 */ /* 0x000fe20000000800 */
[----:B------:R-:W-:Y:S01]  /*18e10*/  @!PT LDS RZ, [RZ] ;  /* 0x00000000fffff984 */ /* 0x000fe20000000800 */
[----:B------:R-:W-:Y:S01]  /*18e20*/  @!PT LDS RZ, [RZ] ;  /* 0x00000000fffff984 */ /* 0x000fe20000000800 */
[----:B------:R1:W-:Y:S01]  /*18e30*/  @!P0 LDGSTS.E.BYPASS.LTC128B.128 [R205+0x8800], [R142.64+0x80] ;  /* 0x088000808ecd8fae */ /* 0x0003e2000b901d48 */
[CCC-:B------:R-:W-:Y:S02]  /*18e40*/  @!P4 LEA.HI.X R153, R137.reuse, R209.reuse, R136.reuse, 0x1, P5 ;  /* 0x000000d18999c211 */ /* 0x1c0fe400028f0c88 */
[CC--:B------:R-:W-:Y:S01]  /*18e50*/  @P6 LEA.HI.X R149, R137.reuse, R209.reuse, R136, 0x1, P1 ;  /* 0x000000d189956211 */ /* 0x0c0fe200008f0c88 */
[----:B------:R1:W-:Y:S01]  /*18e60*/  @P0 STS.128 [R205+0x8800], RZ ;  /* 0x008800ffcd000388 */ /* 0x0003e20000000c00 */
[----:B------:R-:W-:Y:S03]  /*18e70*/  IADD3 R3, P5, R137, UR7, RZ ;  /* 0x0000000789037c10 */ /* 0x000fe6000ffbe0ff */
[----:B------:R-:W-:Y:S01]  /*18e80*/  @!PT LDS RZ, [RZ] ;  /* 0x00000000fffff984 */ /* 0x000fe20000000800 */
[----:B------:R-:W-:Y:S01]  /*18e90*/  @!PT LDS RZ, [RZ] ;  /* 0x00000000fffff984 */ /* 0x000fe20000000800 */
[----:B------:R-:W-:Y:S01]  /*18ea0*/  @!PT LDS RZ, [RZ] ;  /* 0x00000000fffff984 */ /* 0x000fe20000000800 */
[----:B------:R1:W-:Y:S01]  /*18eb0*/  @P6 LDGSTS.E.BYPASS.LTC128B.128 [R205+0xa800], [R140.64+0x100] ;  /* 0x0a8001008ccd6fae */ /* 0x0003e2000b901d48 */
[CC--:B------:R-:W-:Y:S02]  /*18ec0*/  @!P0 LEA R154, P2, R3.reuse, R208.reuse, 0x1 ;  /* 0x000000d0039a8211 */ /* 0x0c0fe400078408ff */
[CC--:B------:R-:W-:Y:S01]  /*18ed0*/  @P6 LEA R158, P1, R3.reuse, R208.reuse, 0x1 ;  /* 0x000000d0039e6211 */ /* 0x0c0fe200078208ff */
[----:B------:R1:W-:Y:S01]  /*18ee0*/  @!P6 STS.128 [R205+0xa800], RZ ;  /* 0x00a800ffcd00e388 */ /* 0x0003e20000000c00 */
[----:B------:R-:W-:Y:S02]  /*18ef0*/  IADD3.X R136, R136, UR5, RZ, P5, !PT ;  /* 0x0000000588887c10 */ /* 0x000fe4000affe4ff */
[C---:B------:R-:W-:Y:S01]  /*18f00*/  @!P4 LEA R156, P5, R3.reuse, R208, 0x1 ;  /* 0x000000d0039cc211 */ /* 0x040fe200078a08ff */
[----:B------:R-:W-:Y:S01]  /*18f10*/  @!PT LDS RZ, [RZ] ;  /* 0x00000000fffff984 */ /* 0x000fe20000000800 */
[----:B------:R-:W-:Y:S01]  /*18f20*/  @!PT LDS RZ, [RZ] ;  /* 0x00000000fffff984 */ /* 0x000fe20000000800 */
[----:B------:R-:W-:Y:S01]  /*18f30*/  @!PT LDS RZ, [RZ] ;  /* 0x00000000fffff984 */ /* 0x000fe20000000800 */
[----:B------:R1:W-:Y:S01]  /*18f40*/  @!P4 LDGSTS.E.BYPASS.LTC128B.128 [R205+0x7000], [R152.64] ;  /* 0x0700000098cdcfae */ /* 0x0003e2000b901d48 */
[CC--:B------:R-:W-:Y:S01]  /*18f50*/  @!P0 LEA.HI.X R155, R3.reuse, R209.reuse, R136, 0x1, P2 ;  /* 0x000000d1039b8211 */ /* 0x0c0fe200010f0c88 */
[----:B------:R-:W-:Y:S01]  /*18f60*/  IMAD.MOV.U32 R208, RZ, RZ, R146 ;  /* 0x000000ffffd07224 */ /* 0x000fe200078e0092 */
[CCC-:B------:R-:W-:Y:S01]  /*18f70*/  @!P4 LEA.HI.X R157, R3.reuse, R209.reuse, R136.reuse, 0x1, P5 ;  /* 0x000000d1039dc211 */ /* 0x1c0fe200028f0c88 */
[----:B------:R1:W-:Y:S01]  /*18f80*/  @P4 STS.128 [R205+0x7000], RZ ;  /* 0x007000ffcd004388 */ /* 0x0003e20000000c00 */
[----:B------:R-:W-:Y:S01]  /*18f90*/  @P6 LEA.HI.X R159, R3, R209, R136, 0x1, P1 ;  /* 0x000000d1039f6211 */ /* 0x000fe200008f0c88 */
[----:B------:R-:W-:Y:S02]  /*18fa0*/  IMAD.MOV.U32 R209, RZ, RZ, R147 ;  /* 0x000000ffffd17224 */ /* 0x000fe400078e0093 */
        /* <DEDUP_REMOVED lines=26> */
.L_x_4023:
        /* <DEDUP_REMOVED lines=344> */
[----:B------:R-:W5:Y:S01]  /*1a6d0*/  MUFU.EX2 R215, R215 ;  /* 0x000000d700d77308 */ /* 0x000f620000000800 */
        /* <DEDUP_REMOVED lines=17> */
[----:B------:R-:W-:Y:S02]  /*1a7f0*/  FADD.FTZ R176, R176, R175 ;  /* 0x000000afb0b07221 */ /* 0x000fe40000010000 */
[----:B-----5:R-:W-:Y:S02]  /*1a800*/  FADD.FTZ R3, R215, R2 ;  /* 0x00000002d7037221 */ /* 0x020fe40000010000 */
[----:B------:R-:W-:Y:S01]  /*1a810*/  FADD.FTZ R177, R177, R176 ;  /* 0x000000b0b1b17221 */ /* 0x000fe20000010000 */
[C---:B---3--:R-:W-:Y:S01]  /*1a820*/  F2FP.PACK_AB R119, R218.reuse, R215 ;  /* 0x000000d7da77723e */ /* 0x048fe200000000ff */
[----:B------:R-:W-:Y:S06]  /*1a830*/  FADD.FTZ R3, R218, R3 ;  /* 0x00000003da037221 */ /* 0x000fec0000010000 */
        /* <DEDUP_REMOVED lines=146> */
.L_x_4021:
        /* <DEDUP_REMOVED lines=257> */
.L_x_4026:
[----:B------:R-:W2:Y:S04]  /*1c170*/  S2R R11, SR_CTAID.Z ;  /* 0x00000000000b7919 */ /* 0x000ea80000002700 */
[----:B-1----:R-:W2:Y:S02]  /*1c180*/  S2R R4, SR_CTAID.Y ;  /* 0x0000000000047919 */ /* 0x002ea40000002600 */
[----:B--2---:R-:W-:-:S04]  /*1c190*/  IMAD R8, R4, c[0x0][0x1c0], R11 ;  /* 0x0000700004087a24 */ /* 0x004fc800078e020b */
[----:B------:R-:W-:Y:S02]  /*1c1a0*/  IMAD R8, R8, c[0x0][0x214], RZ ;  /* 0x0000850008087a24 */ /* 0x000fe400078e02ff */
.L_x_4027:
[----:B------:R-:W-:Y:S01]  /*1c1b0*/  BAR.SYNC.DEFER_BLOCKING 0x0 ;  /* 0x0000000000007b1d */ /* 0x000fe20000010000 */
[----:B------:R-:W-:Y:S01]  /*1c1c0*/  LOP3.LUT R10, R9, 0xffffffe0, RZ, 0xc0, !PT ;  /* 0xffffffe0090a7812 */ /* 0x000fe200078ec0ff */
[C---:B------:R-:W-:Y:S01]  /*1c1d0*/  IMAD.WIDE.U32 R64, R204.reuse, c[0x0][0x1e8], RZ ;  /* 0x00007a00cc407a25 */ /* 0x040fe200078e00ff */
[----:B------:R-:W-:Y:S02]  /*1c1e0*/  SHF.R.S32.HI R62, RZ, 0x1f, R7 ;  /* 0x0000001fff3e7819 */ /* 0x000fe40000011407 */
[----:B------:R-:W-:Y:S01]  /*1c1f0*/  SHF.R.S32.HI R60, RZ, 0x1f, R4 ;  /* 0x0000001fff3c7819 */ /* 0x000fe20000011404 */
[----:B------:R-:W1:Y:S01]  /*1c200*/  S2R R0, SR_TID.X ;  /* 0x0000000000007919 */ /* 0x000e620000002100 */
[----:B------:R-:W-:Y:S01]  /*1c210*/  IMAD.IADD R9, R5, 0x1, -R10 ;  /* 0x0000000105097824 */ /* 0x000fe200078e0a0a */
[----:B------:R-:W-:Y:S01]  /*1c220*/  ISETP.NE.AND P0, PT, R204, -0x1, PT ;  /* 0xffffffffcc00780c */ /* 0x000fe20003f05270 */
[----:B------:R-:W-:Y:S01]  /*1c230*/  IMAD.WIDE.U32 R66, R4, c[0x0][0x1e0], RZ ;  /* 0x0000780004427a25 */ /* 0x000fe200078e00ff */
[----:B------:R-:W-:Y:S01]  /*1c240*/  LEA.HI R62, R62, R7, RZ, 0x2 ;  /* 0x000000073e3e7211 */ /* 0x000fe200078f10ff */
[----:B------:R-:W-:Y:S01]  /*1c250*/  ULDC.64 UR4, c[0x0][0x118] ;  /* 0x0000460000047ab9 */ /* 0x000fe20000000a00 */
[----:B------:R-:W-:Y:S01]  /*1c260*/  LOP3.LUT P1, RZ, R9, 0x3, RZ, 0xc0, !PT ;  /* 0x0000000309ff7812 */ /* 0x000fe2000782c0ff */
[----:B------:R-:W-:Y:S01]  /*1c270*/  BSSY B0, `(.L_x_4028) ;  /* 0x000002a000007945 */ /* 0x000fe20003800000 */
[----:B------:R-:W-:Y:S01]  /*1c280*/  LOP3.LUT R62, R62, 0xffffffc, RZ, 0xc0, !PT ;  /* 0x0ffffffc3e3e7812 */ /* 0x000fe200078ec0ff */
[----:B------:R-:W-:-:S04]  /*1c290*/  IMAD R204, R204, c[0x0][0x1ec], R65 ;  /* 0x00007b00cccc7a24 */ /* 0x000fc800078e0241 */
        /* <DEDUP_REMOVED lines=11> */
[----:B------:R-:W-:-:S03]  /*1c350*/  IMAD R61, R60, c[0x0][0x1e0], RZ ;  /* 0x000078003c3d7a24 */ /* 0x000fc600078e02ff */
[----:B------:R2:W1:Y:S01]  /*1c360*/  LDS.128 R28, [R205+0x3000] ;  /* 0x00300000cd1c7984 */ /* 0x0004620000000c00 */
[----:B------:R-:W-:Y:S01]  /*1c370*/  SHF.R.S32.HI R9, RZ, 0x1f, R10 ;  /* 0x0000001fff097819 */ /* 0x000fe2000001140a */
[----:B------:R-:W-:Y:S01]  /*1c380*/  IMAD R61, R4, c[0x0][0x1e4], R61 ;  /* 0x00007900043d7a24 */ /* 0x000fe200078e023d */
[----:B------:R-:W-:Y:S01]  /*1c390*/  SEL R4, R66, R64, !P0 ;  /* 0x0000004042047207 */ /* 0x000fe20004000000 */
[----:B------:R2:W1:Y:S01]  /*1c3a0*/  LDS.128 R24, [R205+0x3800] ;  /* 0x00380000cd187984 */ /* 0x0004620000000c00 */
[----:B------:R-:W-:Y:S01]  /*1c3b0*/  LEA.HI R9, R9, R10, RZ, 0x2 ;  /* 0x0000000a09097211 */ /* 0x000fe200078f10ff */
[----:B------:R-:W-:Y:S02]  /*1c3c0*/  @!P0 IMAD.IADD R204, R67, 0x1, R61 ;  /* 0x0000000143cc8824 */ /* 0x000fe400078e023d */
[----:B------:R2:W1:Y:S01]  /*1c3d0*/  LDS.128 R20, [R205+0x4000] ;  /* 0x00400000cd147984 */ /* 0x0004620000000c00 */
[----:B------:R-:W-:-:S03]  /*1c3e0*/  SHF.R.S32.HI R10, RZ, 0x2, R9 ;  /* 0x00000002ff0a7819 */ /* 0x000fc60000011409 */
[----:B------:R2:W1:Y:S02]  /*1c3f0*/  LDS.128 R16, [R205+0x4800] ;  /* 0x00480000cd107984 */ /* 0x0004640000000c00 */
[----:B------:R-:W-:Y:S02]  /*1c400*/  IMAD R7, R7, 0x10, R10 ;  /* 0x0000001007077824 */ /* 0x000fe400078e020a */
        /* <DEDUP_REMOVED lines=16> */
.L_x_4029:
[----:B---34-:R-:W-:Y:S05]  /*1c510*/  BSYNC B0 ;  /* 0x0000000000007941 */ /* 0x018fea0003800000 */
.L_x_4028:
[----:B------:R-:W3:Y:S01]  /*1c520*/  S2R R2, SR_CTAID.X ;  /* 0x0000000000027919 */ /* 0x000ee20000002500 */
[----:B------:R-:W-:Y:S01]  /*1c530*/  LEA.HI R6, R6, R5, RZ, 0x3 ;  /* 0x0000000506067211 */ /* 0x000fe200078f18ff */
[----:B------:R-:W-:Y:S01]  /*1c540*/  BSSY B0, `(.L_x_4030) ;  /* 0x0000025000007945 */ /* 0x000fe20003800000 */
[----:B------:R-:W-:Y:S02]  /*1c550*/  SHF.R.S32.HI R3, RZ, 0x1f, R0 ;  /* 0x0000001fff037819 */ /* 0x000fe40000011400 */
[----:B------:R-:W-:Y:S02]  /*1c560*/  LOP3.LUT R6, R6, 0xfffffff8, RZ, 0xc0, !PT ;  /* 0xfffffff806067812 */ /* 0x000fe400078ec0ff */
[----:B------:R-:W-:-:S03]  /*1c570*/  LEA.HI R3, R3, R0, RZ, 0x3 ;  /* 0x0000000003037211 */ /* 0x000fc600078f18ff */
[----:B------:R-:W-:Y:S01]  /*1c580*/  IMAD.IADD R5, R5, 0x1, -R6 ;  /* 0x0000000105057824 */ /* 0x000fe200078e0a06 */
[----:B------:R-:W-:Y:S02]  /*1c590*/  SHF.R.S32.HI R3, RZ, 0x3, R3 ;  /* 0x00000003ff037819 */ /* 0x000fe40000011403 */
[----:B------:R-:W-:Y:S01]  /*1c5a0*/  SHF.R.S32.HI R6, RZ, 0x1f, R11 ;  /* 0x0000001fff067819 */ /* 0x000fe2000001140b */
[----:B------:R-:W-:Y:S01]  /*1c5b0*/  IMAD.SHL.U32 R8, R5, 0x8, RZ ;  /* 0x0000000805087824 */ /* 0x000fe200078e00ff */
[----:B------:R-:W-:-:S03]  /*1c5c0*/  SHF.R.S32.HI R0, RZ, 0x1f, R3 ;  /* 0x0000001fff007819 */ /* 0x000fc60000011403 */
[----:B------:R-:W-:Y:S01]  /*1c5d0*/  IMAD R6, R6, c[0x0][0x1f0], RZ ;  /* 0x00007c0006067a24 */ /* 0x000fe200078e02ff */
[----:B------:R-:W-:-:S03]  /*1c5e0*/  SHF.R.S32.HI R9, RZ, 0x1f, R8 ;  /* 0x0000001fff097819 */ /* 0x000fc60000011408 */
[----:B------:R-:W-:Y:S02]  /*1c5f0*/  IMAD R6, R11, c[0x0][0x1f4], R6 ;  /* 0x00007d000b067a24 */ /* 0x000fe400078e0206 */
[----:B---3--:R-:W-:-:S04]  /*1c600*/  IMAD.SHL.U32 R2, R2, 0x40, RZ ;  /* 0x0000004002027824 */ /* 0x008fc800078e00ff */
[----:B------:R-:W-:Y:S01]  /*1c610*/  IMAD.WIDE.U32 R60, R2, c[0x0][0x1e8], R8 ;  /* 0x00007a00023c7a25 */ /* 0x000fe200078e0008 */
[----:B------:R-:W-:-:S04]  /*1c620*/  SHF.R.S32.HI R5, RZ, 0x1f, R2 ;  /* 0x0000001fff057819 */ /* 0x000fc80000011402 */
[----:B------:R-:W-:Y:S01]  /*1c630*/  IADD3 R4, P0, R4, R60, RZ ;  /* 0x0000003c04047210 */ /* 0x000fe20007f1e0ff */
[----:B------:R-:W-:-:S04]  /*1c640*/  IMAD R5, R5, c[0x0][0x1e8], RZ ;  /* 0x00007a0005057a24 */ /* 0x000fc800078e02ff */
[----:B------:R-:W-:Y:S02]  /*1c650*/  IMAD R5, R2, c[0x0][0x1ec], R5 ;  /* 0x00007b0002057a24 */ /* 0x000fe400078e0205 */
        /* <DEDUP_REMOVED lines=19> */
.L_x_4031:
[----:B------:R-:W-:Y:S05]  /*1c790*/  BSYNC B0 ;  /* 0x0000000000007941 */ /* 0x000fea0003800000 */
.L_x_4030:
        /* <DEDUP_REMOVED lines=20> */
.L_x_4033:
[----:B------:R-:W-:Y:S05]  /*1c8e0*/  BSYNC B0 ;  /* 0x0000000000007941 */ /* 0x000fea0003800000 */
.L_x_4032:
        /* <DEDUP_REMOVED lines=20> */
.L_x_4035:
[----:B------:R-:W-:Y:S05]  /*1ca30*/  BSYNC B0 ;  /* 0x0000000000007941 */ /* 0x000fea0003800000 */
.L_x_4034:
        /* <DEDUP_REMOVED lines=21> */
.L_x_4036:
        /* <DEDUP_REMOVED lines=15> */
.L_x_7374:


//--------------------- .text._ZN5flash24flash_fwd_splitkv_kernelI23Flash_fwd_kernel_traitsILi192ELi64ELi64ELi4ELb0ELb0EN7cutlass6half_tE19Flash_kernel_traitsILi192ELi64ELi64ELi4ES3_EELb0ELb0ELb1ELb0ELb0ELb1ELb0ELb1EEEvNS_16Flash_fwd_paramsE --------------------------
	.section	.text._ZN5flash24flash_fwd_splitkv_kernelI23Flash_fwd_kernel_traitsILi192ELi64ELi64ELi4ELb0ELb0EN7cutlass6half_tE19Flash_kernel_traitsILi192ELi64ELi64ELi4ES3_EELb0ELb0ELb1ELb0ELb0ELb1ELb0ELb1EEEvNS_16Flash_fwd_paramsE,"ax",@progbits
	.sectioninfo	@"SHI_REGISTERS=243"
	.align	128
        .global         _ZN5flash24flash_fwd_splitkv_kernelI23Flash_fwd_kernel_traitsILi192ELi64ELi64ELi4ELb0ELb0EN7cutlass6half_tE19Flash_kernel_traitsILi192ELi64ELi64ELi4ES3_EELb0ELb0ELb1ELb0ELb0ELb1ELb0ELb1EEEvNS_16Flash_fwd_paramsE
        .type           _ZN5flash24flash_fwd_splitkv_kernelI23Flash_fwd_kernel_traitsILi192ELi64ELi64ELi4ELb0ELb0EN7cutlass6half_tE19Flash_kernel_traitsILi192ELi64ELi64ELi4ES3_EELb0ELb0ELb1ELb0ELb0ELb1ELb0ELb1EEEvNS_16Flash_fwd_paramsE,@function
        .size           _ZN5flash24flash_fwd_splitkv_kernelI23Flash_fwd_kernel_traitsILi192ELi64ELi64ELi4ELb0ELb0EN7cutlass6half_tE19Flash_kernel_traitsILi192ELi64ELi64ELi4ES3_EELb0ELb0ELb1ELb0ELb0ELb1ELb0ELb1EEEvNS_16Flash_fwd_paramsE,(.L_x_7375 - _ZN5flash24flash_fwd_splitkv_kernelI23Flash_fwd_kernel_traitsILi192ELi64ELi64ELi4ELb0ELb0EN7cutlass6half_tE19Flash_kernel_traitsILi192ELi64ELi64ELi4ES3_EELb0ELb0ELb1ELb0ELb0ELb1ELb0ELb1EEEvNS_16Flash_fwd_paramsE)
        .other          _ZN5flash24flash_fwd_splitkv_kernelI23Flash_fwd_kernel_traitsILi192ELi64ELi64ELi4ELb0ELb0EN7cutlass6half_tE19Flash_kernel_traitsILi192ELi64ELi64ELi4ES3_EELb0ELb0ELb1ELb0ELb0ELb1ELb0ELb1EEEvNS_16Flash_fwd_paramsE,@"STO_CUDA_ENTRY STV_DEFAULT"
_ZN5flash24flash_fwd_splitkv_kernelI23Flash_fwd_kernel_traitsILi192ELi64ELi64ELi4ELb0ELb0EN7cutlass6half_tE19Flash_kernel_traitsILi192ELi64ELi64ELi4ES3_EELb0ELb0ELb1ELb0ELb0ELb1ELb0ELb1EEEvNS_16Flash_fwd_paramsE:
.text._ZN5flash24flash_fwd_splitkv_kernelI23Flash_fwd_kernel_traitsILi192ELi64ELi64ELi4ELb0ELb0EN7cutlass6half_tE19Flash_kernel_traitsILi192ELi64ELi64ELi4ES3_EELb0ELb0ELb1ELb0ELb0ELb1ELb0ELb1EEEvNS_16Flash_fwd_paramsE:
        /* <DEDUP_REMOVED lines=36> */
.L_x_4037:
[----:B-12-4-:R-:W-:Y:S02]  /*0240*/  MOV R0, c[0x0][0x218] ;  /* 0x0000860000007a02 */ /* 0x016fe40000000f00 */
.L_x_4038:
        /* <DEDUP_REMOVED lines=73> */
.L_x_4041:
[----:B------:R-:W-:Y:S05]  /*06e0*/  BSYNC B0 ;  /* 0x0000000000007941 */ /* 0x000fea0003800000 */
.L_x_4040:
        /* <DEDUP_REMOVED lines=20> */
.L_x_4043:
[----:B------:R-:W-:Y:S05]  /*0830*/  BSYNC B0 ;  /* 0x0000000000007941 */ /* 0x000fea0003800000 */
.L_x_4042:
        /* <DEDUP_REMOVED lines=20> */
.L_x_4045:
[----:B------:R-:W-:Y:S05]  /*0980*/  BSYNC B0 ;  /* 0x0000000000007941 */ /* 0x000fea0003800000 */
.L_x_4044:
        /* <DEDUP_REMOVED lines=19> */
.L_x_4047:
[----:B------:R-:W-:Y:S05]  /*0ac0*/  BSYNC B0 ;  /* 0x0000000000007941 */ /* 0x000fea0003800000 */
.L_x_4046:
        /* <DEDUP_REMOVED lines=19> */
.L_x_4039:
        /* <DEDUP_REMOVED lines=90> */
.L_x_4048:
        /* <DEDUP_REMOVED lines=17> */
.L_x_4050:
        /* <DEDUP_REMOVED lines=51> */
.L_x_4049:
        /* <DEDUP_REMOVED lines=259> */
.L_x_4144:
        /* <DEDUP_REMOVED lines=18> */
.L_x_4053:
[----:B------:R-:W-:Y:S05]  /*2730*/  BSYNC B0 ;  /* 0x0000000000007941 */ /* 0x000fea0003800000 */
.L_x_4052:
        /* <DEDUP_REMOVED lines=18> */
.L_x_4055:
[----:B------:R-:W-:Y:S05]  /*2860*/  BSYNC B0 ;  /* 0x0000000000007941 */ /* 0x000fea0003800000 */
.L_x_4054:
        /* <DEDUP_REMOVED lines=18> */
.L_x_4057:
[----:B------:R-:W-:Y:S05]  /*2990*/  BSYNC B0 ;  /* 0x0000000000007941 */ /* 0x000fea0003800000 */
.L_x_4056:
        /* <DEDUP_REMOVED lines=18> */
.L_x_4059:
[----:B------:R-:W-:Y:S05]  /*2ac0*/  BSYNC B0 ;  /* 0x0000000000007941 */ /* 0x000fea0003800000 */
.L_x_4058:
        /* <DEDUP_REMOVED lines=66> */
.L_x_4065:
[----:B------:R-:W-:Y:S05]  /*2ef0*/  BSYNC B0 ;  /* 0x0000000000007941 */ /* 0x000fea0003800000 */
.L_x_4064:
        /* <DEDUP_REMOVED lines=55> */
.L_x_4067:
[----:B------:R-:W-:Y:S05]  /*3270*/  BSYNC B0 ;  /* 0x0000000000007941 */ /* 0x000fea0003800000 */
.L_x_4066:
        /* <DEDUP_REMOVED lines=54> */
.L_x_4063:
[----:B------:R-:W-:Y:S05]  /*35e0*/  BSYNC B1 ;  /* 0x0000000000017941 */ /* 0x000fea0003800000 */
.L_x_4062:
        /* <DEDUP_REMOVED lines=64> */
.L_x_4071:
[----:B------:R-:W-:Y:S05]  /*39f0*/  BSYNC B0 ;  /* 0x0000000000007941 */ /* 0x000fea0003800000 */
.L_x_4070:
        /* <DEDUP_REMOVED lines=57> */
.L_x_4073:
[----:B------:R-:W-:Y:S05]  /*3d90*/  BSYNC B0 ;  /* 0x0000000000007941 */ /* 0x000fea0003800000 */
.L_x_4072:
        /* <DEDUP_REMOVED lines=56> */
.L_x_4069:
[----:B------:R-:W-:Y:S05]  /*4120*/  BSYNC B1 ;  /* 0x0000000000017941 */ /* 0x000fea0003800000 */
.L_x_4068:
        /* <DEDUP_REMOVED lines=64> */
.L_x_4077:
[----:B------:R-:W-:Y:S05]  /*4530*/  BSYNC B0 ;  /* 0x0000000000007941 */ /* 0x000fea0003800000 */
.L_x_4076:
        /* <DEDUP_REMOVED lines=57> */
.L_x_4079:
[----:B------:R-:W-:Y:S05]  /*48d0*/  BSYNC B0 ;  /* 0x0000000000007941 */ /* 0x000fea0003800000 */
.L_x_4078:
        /* <DEDUP_REMOVED lines=56> */
.L_x_4075:
[----:B------:R-:W-:Y:S05]  /*4c60*/  BSYNC B1 ;  /* 0x0000000000017941 */ /* 0x000fea0003800000 */
.L_x_4074:
        /* <DEDUP_REMOVED lines=69> */
.L_x_4083:
[----:B------:R-:W-:Y:S05]  /*50c0*/  BSYNC B0 ;  /* 0x0000000000007941 */ /* 0x000fea0003800000 */
.L_x_4082:
        /* <DEDUP_REMOVED lines=57> */
.L_x_4085:
[----:B------:R-:W-:Y:S05]  /*5460*/  BSYNC B0 ;  /* 0x0000000000007941 */ /* 0x000fea0003800000 */
.L_x_4084:
        /* <DEDUP_REMOVED lines=56> */
.L_x_4081:
[----:B------:R-:W-:Y:S05]  /*57f0*/  BSYNC B1 ;  /* 0x0000000000017941 */ /* 0x000fea0003800000 */
.L_x_4080:
        /* <DEDUP_REMOVED lines=8> */
.L_x_4061:
        /* <DEDUP_REMOVED lines=95> */
.L_x_4092:
[----:B------:R-:W-:Y:S05]  /*5e70*/  BSYNC B0 ;  /* 0x0000000000007941 */ /* 0x000fea0003800000 */
.L_x_4091:
[----:B------:R-:W-:Y:S05]  /*5e80*/  MOV R129, R127 ;  /* 0x0000007f00817202 */ /* 0x000fea0000000f00 */
[----:B-----5:R2:W-:Y:S02]  /*5e90*/  STG.E.128 [R128.64], R48 ;  /* 0x0000003080007986 */ /* 0x0205e4000c101d06 */
.L_x_4090:
[----:B------:R-:W-:Y:S05]  /*5ea0*/  BSYNC B1 ;  /* 0x0000000000017941 */ /* 0x000fea0003800000 */
.L_x_4089:
        /* <DEDUP_REMOVED lines=95> */
.L_x_4096:
[----:B------:R-:W-:Y:S05]  /*64a0*/  BSYNC B0 ;  /* 0x0000000000007941 */ /* 0x000fea0003800000 */
.L_x_4095:
[----:B------:R-:W-:Y:S05]  /*64b0*/  MOV R129, R127 ;  /* 0x0000007f00817202 */ /* 0x000fea0000000f00 */
[----:B-----5:R2:W-:Y:S02]  /*64c0*/  STG.E.128 [R128.64+0x80], R48 ;  /* 0x0000803080007986 */ /* 0x0205e4000c101d06 */
.L_x_4094:
[----:B------:R-:W-:Y:S05]  /*64d0*/  BSYNC B1 ;  /* 0x0000000000017941 */ /* 0x000fea0003800000 */
.L_x_4093:
        /* <DEDUP_REMOVED lines=94> */
.L_x_4098:
[----:B------:R-:W-:Y:S05]  /*6ac0*/  BSYNC B0 ;  /* 0x0000000000007941 */ /* 0x000fea0003800000 */
.L_x_4097:
[----:B------:R-:W-:Y:S05]  /*6ad0*/  MOV R129, R127 ;  /* 0x0000007f00817202 */ /* 0x000fea0000000f00 */
[----:B-----5:R2:W-:Y:S02]  /*6ae0*/  STG.E.128 [R128.64+0x100], R48 ;  /* 0x0001003080007986 */ /* 0x0205e4000c101d06 */
.L_x_4088:
[----:B------:R-:W-:Y:S05]  /*6af0*/  BSYNC B2 ;  /* 0x0000000000027941 */ /* 0x000fea0003800000 */
.L_x_4087:
        /* <DEDUP_REMOVED lines=98> */
.L_x_4104:
[----:B------:R-:W-:Y:S05]  /*7120*/  BSYNC B0 ;  /* 0x0000000000007941 */ /* 0x000fea0003800000 */
.L_x_4103:
[C---:B------:R-:W-:Y:S04]  /*7130*/  LEA R2, P0, R57.reuse, R128, 0x1 ;  /* 0x0000008039027211 */ /* 0x040fe800078008ff */
[----:B------:R-:W-:Y:S05]  /*7140*/  LEA.HI.X R3, R57, R127, R56, 0x1, P0 ;  /* 0x0000007f39037211 */ /* 0x000fea00000f0c38 */
[----:B-----5:R4:W-:Y:S04]  /*7150*/  STG.E.128 [R2.64], R52 ;  /* 0x0000003402007986 */ /* 0x0209e8000c101d06 */
.L_x_4102:
[----:B------:R-:W-:Y:S05]  /*7160*/  BSYNC B1 ;  /* 0x0000000000017941 */ /* 0x000fea0003800000 */
.L_x_4101:
        /* <DEDUP_REMOVED lines=96> */
.L_x_4108:
[----:B------:R-:W-:Y:S05]  /*7770*/  BSYNC B0 ;  /* 0x0000000000007941 */ /* 0x000fea0003800000 */
.L_x_4107:
[C---:B------:R-:W-:Y:S04]  /*7780*/  LEA R2, P0, R100.reuse, R128, 0x1 ;  /* 0x0000008064027211 */ /* 0x040fe800078008ff */
[----:B------:R-:W-:Y:S05]  /*7790*/  LEA.HI.X R3, R100, R127, R101, 0x1, P0 ;  /* 0x0000007f64037211 */ /* 0x000fea00000f0c65 */
[----:B-----5:R4:W-:Y:S04]  /*77a0*/  STG.E.128 [R2.64], R52 ;  /* 0x0000003402007986 */ /* 0x0209e8000c101d06 */
.L_x_4106:
[----:B------:R-:W-:Y:S05]  /*77b0*/  BSYNC B1 ;  /* 0x0000000000017941 */ /* 0x000fea0003800000 */
.L_x_4105:
        /* <DEDUP_REMOVED lines=95> */
.L_x_4110:
[----:B------:R-:W-:Y:S05]  /*7db0*/  BSYNC B0 ;  /* 0x0000000000007941 */ /* 0x000fea0003800000 */
.L_x_4109:
[C---:B------:R-:W-:Y:S04]  /*7dc0*/  LEA R2, P0, R108.reuse, R128, 0x1 ;  /* 0x000000806c027211 */ /* 0x040fe800078008ff */
[----:B------:R-:W-:Y:S05]  /*7dd0*/  LEA.HI.X R3, R108, R127, R109, 0x1, P0 ;  /* 0x0000007f6c037211 */ /* 0x000fea00000f0c6d */
[----:B-----5:R4:W-:Y:S04]  /*7de0*/  STG.E.128 [R2.64], R52 ;  /* 0x0000003402007986 */ /* 0x0209e8000c101d06 */
.L_x_4100:
[----:B------:R-:W-:Y:S05]  /*7df0*/  BSYNC B2 ;  /* 0x0000000000027941 */ /* 0x000fea0003800000 */
.L_x_4099:
        /* <DEDUP_REMOVED lines=98> */
.L_x_4116:
[----:B------:R-:W-:Y:S05]  /*8420*/  BSYNC B0 ;  /* 0x0000000000007941 */ /* 0x000fea0003800000 */
.L_x_4115:
[C---:B------:R-:W-:Y:S04]  /*8430*/  LEA R2, P0, R174.reuse, R128, 0x1 ;  /* 0x00000080ae027211 */ /* 0x040fe800078008ff */
[----:B------:R-:W-:Y:S05]  /*8440*/  LEA.HI.X R3, R174, R127, R94, 0x1, P0 ;  /* 0x0000007fae037211 */ /* 0x000fea00000f0c5e */
[----:B-----5:R4:W-:Y:S04]  /*8450*/  STG.E.128 [R2.64], R52 ;  /* 0x0000003402007986 */ /* 0x0209e8000c101d06 */
.L_x_4114:
[----:B------:R-:W-:Y:S05]  /*8460*/  BSYNC B1 ;  /* 0x0000000000017941 */ /* 0x000fea0003800000 */
.L_x_4113:
        /* <DEDUP_REMOVED lines=96> */
.L_x_4120:
[----:B------:R-:W-:Y:S05]  /*8a70*/  BSYNC B0 ;  /* 0x0000000000007941 */ /* 0x000fea0003800000 */
.L_x_4119:
[C---:B------:R-:W-:Y:S04]  /*8a80*/  LEA R2, P0, R102.reuse, R128, 0x1 ;  /* 0x0000008066027211 */ /* 0x040fe800078008ff */
[----:B------:R-:W-:Y:S05]  /*8a90*/  LEA.HI.X R3, R102, R127, R103, 0x1, P0 ;  /* 0x0000007f66037211 */ /* 0x000fea00000f0c67 */
[----:B-----5:R4:W-:Y:S04]  /*8aa0*/  STG.E.128 [R2.64], R52 ;  /* 0x0000003402007986 */ /* 0x0209e8000c101d06 */
.L_x_4118:
[----:B------:R-:W-:Y:S05]  /*8ab0*/  BSYNC B1 ;  /* 0x0000000000017941 */ /* 0x000fea0003800000 */
.L_x_4117:
        /* <DEDUP_REMOVED lines=95> */
.L_x_4122:
[----:B------:R-:W-:Y:S05]  /*90b0*/  BSYNC B0 ;  /* 0x0000000000007941 */ /* 0x000fea0003800000 */
.L_x_4121:
[C---:B------:R-:W-:Y:S04]  /*90c0*/  LEA R2, P0, R110.reuse, R128, 0x1 ;  /* 0x000000806e027211 */ /* 0x040fe800078008ff */
[----:B------:R-:W-:Y:S05]  /*90d0*/  LEA.HI.X R3, R110, R127, R111, 0x1, P0 ;  /* 0x0000007f6e037211 */ /* 0x000fea00000f0c6f */
[----:B-----5:R4:W-:Y:S04]  /*90e0*/  STG.E.128 [R2.64], R52 ;  /* 0x0000003402007986 */ /* 0x0209e8000c101d06 */
.L_x_4112:
[----:B------:R-:W-:Y:S05]  /*90f0*/  BSYNC B2 ;  /* 0x0000000000027941 */ /* 0x000fea0003800000 */
.L_x_4111:
        /* <DEDUP_REMOVED lines=101> */
.L_x_4128:
[----:B------:R-:W-:Y:S05]  /*9750*/  BSYNC B0 ;  /* 0x0000000000007941 */ /* 0x000fea0003800000 */
.L_x_4127:
[C---:B------:R-:W-:Y:S01]  /*9760*/  IMAD R0, R181.reuse, c[0x0][0x19c], RZ ;  /* 0x00006700b5007a24 */ /* 0x040fe200078e02ff */
[----:B--2---:R-:W-:Y:S05]  /*9770*/  MOV R129, R127 ;  /* 0x0000007f00817202 */ /* 0x004fea0000000f00 */
[----:B------:R-:W-:Y:S05]  /*9780*/  IMAD.WIDE.U32 R2, R181, c[0x0][0x198], R128 ;  /* 0x00006600b5027a25 */ /* 0x000fea00078e0080 */
[----:B------:R-:W-:Y:S05]  /*9790*/  IADD3 R3, R3, R0, RZ ;  /* 0x0000000003037210 */ /* 0x000fea0007ffe0ff */
[----:B-----5:R2:W-:Y:S02]  /*97a0*/  STG.E.128 [R2.64], R52 ;  /* 0x0000003402007986 */ /* 0x0205e4000c101d06 */
.L_x_4126:
[----:B------:R-:W-:Y:S05]  /*97b0*/  BSYNC B1 ;  /* 0x0000000000017941 */ /* 0x000fea0003800000 */
.L_x_4125:
        /* <DEDUP_REMOVED lines=96> */
.L_x_4132:
[----:B------:R-:W-:Y:S05]  /*9dc0*/  BSYNC B0 ;  /* 0x0000000000007941 */ /* 0x000fea0003800000 */
.L_x_4131:
[C---:B------:R-:W-:Y:S04]  /*9dd0*/  LEA R2, P0, R115.reuse, R128, 0x1 ;  /* 0x0000008073027211 */ /* 0x040fe800078008ff */
[----:B------:R-:W-:Y:S05]  /*9de0*/  LEA.HI.X R3, R115, R127, R114, 0x1, P0 ;  /* 0x0000007f73037211 */ /* 0x000fea00000f0c72 */
[----:B-----5:R2:W-:Y:S04]  /*9df0*/  STG.E.128 [R2.64], R52 ;  /* 0x0000003402007986 */ /* 0x0205e8000c101d06 */
.L_x_4130:
[----:B------:R-:W-:Y:S05]  /*9e00*/  BSYNC B1 ;  /* 0x0000000000017941 */ /* 0x000fea0003800000 */
.L_x_4129:
        /* <DEDUP_REMOVED lines=95> */
.L_x_4134:
[----:B------:R-:W-:Y:S05]  /*a400*/  BSYNC B0 ;  /* 0x0000000000007941 */ /* 0x000fea0003800000 */
.L_x_4133:
[C---:B------:R-:W-:Y:S04]  /*a410*/  LEA R2, P0, R119.reuse, R128, 0x1 ;  /* 0x0000008077027211 */ /* 0x040fe800078008ff */
[----:B------:R-:W-:Y:S05]  /*a420*/  LEA.HI.X R3, R119, R127, R118, 0x1, P0 ;  /* 0x0000007f77037211 */ /* 0x000fea00000f0c76 */
[----:B-----5:R2:W-:Y:S04]  /*a430*/  STG.E.128 [R2.64], R52 ;  /* 0x0000003402007986 */ /* 0x0205e8000c101d06 */
.L_x_4124:
[----:B------:R-:W-:Y:S05]  /*a440*/  BSYNC B2 ;  /* 0x0000000000027941 */ /* 0x000fea0003800000 */
.L_x_4123:
        /* <DEDUP_REMOVED lines=8> */
.L_x_4060:
        /* <DEDUP_REMOVED lines=17> */
.L_x_4136:
[----:B------:R-:W-:Y:S05]  /*a5e0*/  BSYNC B0 ;  /* 0x0000000000007941 */ /* 0x000fea0003800000 */
.L_x_4135:
        /* <DEDUP_REMOVED lines=24> */
.L_x_4138:
[----:B------:R-:W-:Y:S05]  /*a770*/  BSYNC B0 ;  /* 0x0000000000007941 */ /* 0x000fea0003800000 */
.L_x_4137:
        /* <DEDUP_REMOVED lines=24> */
.L_x_4140:
[----:B------:R-:W-:Y:S05]  /*a900*/  BSYNC B0 ;  /* 0x0000000000007941 */ /* 0x000fea0003800000 */
.L_x_4139:
        /* <DEDUP_REMOVED lines=29> */
.L_x_4141:
[----:B------:R-:W-:Y:S05]  /*aae0*/  BSYNC B0 ;  /* 0x0000000000007941 */ /* 0x000fea0003800000 */
.L_x_4086:
        /* <DEDUP_REMOVED lines=81> */
.L_x_4142:
        /* <DEDUP_REMOVED lines=9> */
.L_x_4143:
[----:B------:R-:W-:Y:S04]  /*b090*/  IADD3 R9, R9, -0x1, RZ ;  /* 0xffffffff09097810 */ /* 0x000fe80007ffe0ff */
[----:B------:R-:W-:Y:S11]  /*b0a0*/  ISETP.GT.AND P0, PT, R9, R86, PT ;  /* 0x000000560900720c */ /* 0x000ff60003f04270 */
[----:B------:R-:W-:Y:S02]  /*b0b0*/  @!UPT UIADD3 URZ, URZ, URZ, URZ ;  /* 0x0000003f3f3ff290 */ /* 0x000fe4000fffe03f */
[----:B------:R-:W-:-:S05]  /*b0c0*/  @P0 BRA `(.L_x_4144) ;  /* 0xffff754000000947 */ /* 0x000fca000383ffff */
.L_x_4051:
        /* <DEDUP_REMOVED lines=100> */
.L_x_4153:
[----:B------:R-:W-:Y:S05]  /*b710*/  BSYNC B0 ;  /* 0x0000000000007941 */ /* 0x000fea0003800000 */
.L_x_4152:
[----:B-----5:R4:W-:Y:S02]  /*b720*/  STS.128 [R213], R20 ;  /* 0x00000014d5007388 */ /* 0x0209e40000000c00 */
.L_x_4151:
[----:B------:R-:W-:Y:S05]  /*b730*/  BSYNC B1 ;  /* 0x0000000000017941 */ /* 0x000fea0003800000 */
.L_x_4150:
        /* <DEDUP_REMOVED lines=46> */
.L_x_4157:
[----:B------:R-:W-:Y:S05]  /*ba20*/  BSYNC B0 ;  /* 0x0000000000007941 */ /* 0x000fea0003800000 */
.L_x_4156:
[----:B-----5:R1:W-:Y:S02]  /*ba30*/  STS.128 [R213+0x2000], R20 ;  /* 0x00200014d5007388 */ /* 0x0203e40000000c00 */
.L_x_4155:
[----:B------:R-:W-:Y:S05]  /*ba40*/  BSYNC B1 ;  /* 0x0000000000017941 */ /* 0x000fea0003800000 */
.L_x_4154:
        /* <DEDUP_REMOVED lines=46> */
.L_x_4159:
[----:B------:R-:W-:Y:S05]  /*bd30*/  BSYNC B0 ;  /* 0x0000000000007941 */ /* 0x000fea0003800000 */
.L_x_4158:
[----:B-----5:R4:W-:Y:S02]  /*bd40*/  STS.128 [R213+0x4000], R20 ;  /* 0x00400014d5007388 */ /* 0x0209e40000000c00 */
.L_x_4149:
[----:B------:R-:W-:Y:S05]  /*bd50*/  BSYNC B2 ;  /* 0x0000000000027941 */ /* 0x000fea0003800000 */
.L_x_4148:
        /* <DEDUP_REMOVED lines=53> */
.L_x_4165:
[----:B------:R-:W-:Y:S05]  /*c0b0*/  BSYNC B0 ;  /* 0x0000000000007941 */ /* 0x000fea0003800000 */
.L_x_4164:
[----:B-----5:R4:W-:Y:S02]  /*c0c0*/  STS.128 [R213+0x800], R20 ;  /* 0x00080014d5007388 */ /* 0x0209e40000000c00 */
.L_x_4163:
[----:B------:R-:W-:Y:S05]  /*c0d0*/  BSYNC B1 ;  /* 0x0000000000017941 */ /* 0x000fea0003800000 */
.L_x_4162:
        /* <DEDUP_REMOVED lines=47> */
.L_x_4169:
[----:B------:R-:W-:Y:S05]  /*c3d0*/  BSYNC B0 ;  /* 0x0000000000007941 */ /* 0x000fea0003800000 */
.L_x_4168:
[----:B-----5:R1:W-:Y:S02]  /*c3e0*/  STS.128 [R213+0x2800], R20 ;  /* 0x00280014d5007388 */ /* 0x0203e40000000c00 */
.L_x_4167:
[----:B------:R-:W-:Y:S05]  /*c3f0*/  BSYNC B1 ;  /* 0x0000000000017941 */ /* 0x000fea0003800000 */
.L_x_4166:
        /* <DEDUP_REMOVED lines=48> */
.L_x_4171:
[----:B------:R-:W-:Y:S05]  /*c700*/  BSYNC B0 ;  /* 0x0000000000007941 */ /* 0x000fea0003800000 */
.L_x_4170:
[----:B-----5:R4:W-:Y:S02]  /*c710*/  STS.128 [R213+0x4800], R20 ;  /* 0x00480014d5007388 */ /* 0x0209e40000000c00 */
.L_x_4161:
[----:B------:R-:W-:Y:S05]  /*c720*/  BSYNC B2 ;  /* 0x0000000000027941 */ /* 0x000fea0003800000 */
.L_x_4160:
        /* <DEDUP_REMOVED lines=54> */
.L_x_4177:
[----:B------:R-:W-:Y:S05]  /*ca90*/  BSYNC B0 ;  /* 0x0000000000007941 */ /* 0x000fea0003800000 */
.L_x_4176:
[----:B-----5:R4:W-:Y:S02]  /*caa0*/  STS.128 [R213+0x1000], R20 ;  /* 0x00100014d5007388 */ /* 0x0209e40000000c00 */
.L_x_4175:
[----:B------:R-:W-:Y:S05]  /*cab0*/  BSYNC B1 ;  /* 0x0000000000017941 */ /* 0x000fea0003800000 */
.L_x_4174:
        /* <DEDUP_REMOVED lines=48> */
.L_x_4181:
[----:B------:R-:W-:Y:S05]  /*cdc0*/  BSYNC B0 ;  /* 0x0000000000007941 */ /* 0x000fea0003800000 */
.L_x_4180:
[----:B-----5:R1:W-:Y:S02]  /*cdd0*/  STS.128 [R213+0x3000], R20 ;  /* 0x00300014d5007388 */ /* 0x0203e40000000c00 */
.L_x_4179:
[----:B------:R-:W-:Y:S05]  /*cde0*/  BSYNC B1 ;  /* 0x0000000000017941 */ /* 0x000fea0003800000 */
.L_x_4178:
        /* <DEDUP_REMOVED lines=47> */
.L_x_4183:
[----:B------:R-:W-:Y:S05]  /*d0e0*/  BSYNC B0 ;  /* 0x0000000000007941 */ /* 0x000fea0003800000 */
.L_x_4182:
[----:B-----5:R4:W-:Y:S02]  /*d0f0*/  STS.128 [R213+0x5000], R20 ;  /* 0x00500014d5007388 */ /* 0x0209e40000000c00 */
.L_x_4173:
[----:B------:R-:W-:Y:S05]  /*d100*/  BSYNC B2 ;  /* 0x0000000000027941 */ /* 0x000fea0003800000 */
.L_x_4172:
        /* <DEDUP_REMOVED lines=54> */
.L_x_4188:
[----:B------:R-:W-:Y:S05]  /*d470*/  BSYNC B0 ;  /* 0x0000000000007941 */ /* 0x000fea0003800000 */
.L_x_4187:
[----:B-----5:R4:W-:Y:S02]  /*d480*/  STS.128 [R213+0x1800], R20 ;  /* 0x00180014d5007388 */ /* 0x0209e40000000c00 */
.L_x_4186:
[----:B------:R-:W-:Y:S05]  /*d490*/  BSYNC B1 ;  /* 0x0000000000017941 */ /* 0x000fea0003800000 */
.L_x_4185:
        /* <DEDUP_REMOVED lines=49> */
.L_x_4192:
[----:B------:R-:W-:Y:S05]  /*d7b0*/  BSYNC B0 ;  /* 0x0000000000007941 */ /* 0x000fea0003800000 */
.L_x_4191:
[----:B-----5:R1:W-:Y:S02]  /*d7c0*/  STS.128 [R213+0x3800], R20 ;  /* 0x00380014d5007388 */ /* 0x0203e40000000c00 */
.L_x_4190:
[----:B------:R-:W-:Y:S05]  /*d7d0*/  BSYNC B1 ;  /* 0x0000000000017941 */ /* 0x000fea0003800000 */
.L_x_4189:
        /* <DEDUP_REMOVED lines=44> */
.L_x_4194:
[----:B------:R-:W-:Y:S05]  /*daa0*/  BSYNC B0 ;  /* 0x0000000000007941 */ /* 0x000fea0003800000 */
.L_x_4193:
[----:B-----5:R4:W-:Y:S01]  /*dab0*/  STS.128 [R213+0x5800], R20 ;  /* 0x00580014d5007388 */ /* 0x0209e20000000c00 */
[----:B------:R-:W-:Y:S05]  /*dac0*/  BRA `(.L_x_4184) ;  /* 0x00004d0000007947 */ /* 0x000fea0003800000 */
.L_x_4147:
        /* <DEDUP_REMOVED lines=92> */
.L_x_4200:
[----:B------:R-:W-:Y:S05]  /*e090*/  BSYNC B0 ;  /* 0x0000000000007941 */ /* 0x000fea0003800000 */
.L_x_4199:
[----:B-----5:R4:W-:Y:S02]  /*e0a0*/  STS.128 [R213], R24 ;  /* 0x00000018d5007388 */ /* 0x0209e40000000c00 */
.L_x_4198:
[----:B------:R-:W-:Y:S05]  /*e0b0*/  BSYNC B1 ;  /* 0x0000000000017941 */ /* 0x000fea0003800000 */
.L_x_4197:
        /* <DEDUP_REMOVED lines=89> */
.L_x_4204:
[----:B------:R-:W-:Y:S05]  /*e650*/  BSYNC B0 ;  /* 0x0000000000007941 */ /* 0x000fea0003800000 */
.L_x_4203:
[----:B-----5:R1:W-:Y:S02]  /*e660*/  STS.128 [R213+0x2000], R24 ;  /* 0x00200018d5007388 */ /* 0x0203e40000000c00 */
.L_x_4202:
[----:B------:R-:W-:Y:S05]  /*e670*/  BSYNC B1 ;  /* 0x0000000000017941 */ /* 0x000fea0003800000 */
.L_x_4201:
        /* <DEDUP_REMOVED lines=87> */
.L_x_4206:
[----:B------:R-:W-:Y:S05]  /*ebf0*/  BSYNC B0 ;  /* 0x0000000000007941 */ /* 0x000fea0003800000 */
.L_x_4205:
[----:B-----5:R4:W-:Y:S02]  /*ec00*/  STS.128 [R213+0x4000], R24 ;  /* 0x00400018d5007388 */ /* 0x0209e40000000c00 */
.L_x_4196:
[----:B------:R-:W-:Y:S05]  /*ec10*/  BSYNC B2 ;  /* 0x0000000000027941 */ /* 0x000fea0003800000 */
.L_x_4195:
        /* <DEDUP_REMOVED lines=94> */
.L_x_4212:
[----:B------:R-:W-:Y:S05]  /*f200*/  BSYNC B0 ;  /* 0x0000000000007941 */ /* 0x000fea0003800000 */
.L_x_4211:
[----:B-----5:R4:W-:Y:S02]  /*f210*/  STS.128 [R213+0x800], R24 ;  /* 0x00080018d5007388 */ /* 0x0209e40000000c00 */
.L_x_4210:
[----:B------:R-:W-:Y:S05]  /*f220*/  BSYNC B1 ;  /* 0x0000000000017941 */ /* 0x000fea0003800000 */
.L_x_4209:
        /* <DEDUP_REMOVED lines=88> */
.L_x_4216:
[----:B------:R-:W-:Y:S05]  /*f7b0*/  BSYNC B0 ;  /* 0x0000000000007941 */ /* 0x000fea0003800000 */
.L_x_4215:
[----:B-----5:R1:W-:Y:S02]  /*f7c0*/  STS.128 [R213+0x2800], R24 ;  /* 0x00280018d5007388 */ /* 0x0203e40000000c00 */
.L_x_4214:
[----:B------:R-:W-:Y:S05]  /*f7d0*/  BSYNC B1 ;  /* 0x0000000000017941 */ /* 0x000fea0003800000 */
.L_x_4213:
        /* <DEDUP_REMOVED lines=87> */
.L_x_4218:
[----:B------:R-:W-:Y:S05]  /*fd50*/  BSYNC B0 ;  /* 0x0000000000007941 */ /* 0x000fea0003800000 */
.L_x_4217:
[----:B-----5:R4:W-:Y:S02]  /*fd60*/  STS.128 [R213+0x4800], R24 ;  /* 0x00480018d5007388 */ /* 0x0209e40000000c00 */
.L_x_4208:
[----:B------:R-:W-:Y:S05]  /*fd70*/  BSYNC B2 ;  /* 0x0000000000027941 */ /* 0x000fea0003800000 */
.L_x_4207:
        /* <DEDUP_REMOVED lines=94> */
.L_x_4224:
[----:B------:R-:W-:Y:S05]  /*10360*/  BSYNC B0 ;  /* 0x0000000000007941 */ /* 0x000fea0003800000 */
.L_x_4223:
[----:B-----5:R4:W-:Y:S02]  /*10370*/  STS.128 [R213+0x1000], R24 ;  /* 0x00100018d5007388 */ /* 0x0209e40000000c00 */
.L_x_4222:
[----:B------:R-:W-:Y:S05]  /*10380*/  BSYNC B1 ;  /* 0x0000000000017941 */ /* 0x000fea0003800000 */
.L_x_4221:
        /* <DEDUP_REMOVED lines=88> */
.L_x_4228:
[----:B------:R-:W-:Y:S05]  /*10910*/  BSYNC B0 ;  /* 0x0000000000007941 */ /* 0x000fea0003800000 */
.L_x_4227:
[----:B-----5:R1:W-:Y:S02]  /*10920*/  STS.128 [R213+0x3000], R24 ;  /* 0x00300018d5007388 */ /* 0x0203e40000000c00 */
.L_x_4226:
[----:B------:R-:W-:Y:S05]  /*10930*/  BSYNC B1 ;  /* 0x0000000000017941 */ /* 0x000fea0003800000 */
.L_x_4225:
        /* <DEDUP_REMOVED lines=87> */
.L_x_4230:
[----:B------:R-:W-:Y:S05]  /*10eb0*/  BSYNC B0 ;  /* 0x0000000000007941 */ /* 0x000fea0003800000 */
.L_x_4229:
[----:B-----5:R1:W-:Y:S02]  /*10ec0*/  STS.128 [R213+0x5000], R20 ;  /* 0x00500014d5007388 */ /* 0x0203e40000000c00 */
.L_x_4220:
[----:B------:R-:W-:Y:S05]  /*10ed0*/  BSYNC B2 ;  /* 0x0000000000027941 */ /* 0x000fea0003800000 */
.L_x_4219:
        /* <DEDUP_REMOVED lines=92> */
.L_x_4234:
[----:B------:R-:W-:Y:S05]  /*114a0*/  BSYNC B0 ;  /* 0x0000000000007941 */ /* 0x000fea0003800000 */
.L_x_4233:
[----:B-----5:R4:W-:Y:S02]  /*114b0*/  STS.128 [R213+0x1800], R24 ;  /* 0x00180018d5007388 */ /* 0x0209e40000000c00 */
.L_x_4232:
[----:B------:R-:W-:Y:S05]  /*114c0*/  BSYNC B1 ;  /* 0x0000000000017941 */ /* 0x000fea0003800000 */
.L_x_4231:
        /* <DEDUP_REMOVED lines=87> */
.L_x_4238:
[----:B------:R-:W-:Y:S05]  /*11a40*/  BSYNC B0 ;  /* 0x0000000000007941 */ /* 0x000fea0003800000 */
.L_x_4237:
[----:B-----5:R1:W-:Y:S02]  /*11a50*/  STS.128 [R213+0x3800], R24 ;  /* 0x00380018d5007388 */ /* 0x0203e40000000c00 */
.L_x_4236:
[----:B------:R-:W-:Y:S05]  /*11a60*/  BSYNC B1 ;  /* 0x0000000000017941 */ /* 0x000fea0003800000 */
.L_x_4235:
        /* <DEDUP_REMOVED lines=90> */
.L_x_4240:
[----:B------:R-:W-:Y:S05]  /*12010*/  BSYNC B0 ;  /* 0x0000000000007941 */ /* 0x000fea0003800000 */
.L_x_4239:
[----:B-----5:R1:W-:Y:S01]  /*12020*/  STS.128 [R213+0x5800], R20 ;  /* 0x00580014d5007388 */ /* 0x0203e20000000c00 */
[----:B------:R-:W-:Y:S05]  /*12030*/  BRA `(.L_x_4184) ;  /* 0x0000079000007947 */ /* 0x000fea0003800000 */
.L_x_4146:
        /* <DEDUP_REMOVED lines=27> */
.L_x_4242:
[----:B------:R-:W-:Y:S05]  /*121f0*/  BSYNC B0 ;  /* 0x0000000000007941 */ /* 0x000fea0003800000 */
.L_x_4241:
        /* <DEDUP_REMOVED lines=29> */
.L_x_4244:
[----:B------:R-:W-:Y:S05]  /*123d0*/  BSYNC B0 ;  /* 0x0000000000007941 */ /* 0x000fea0003800000 */
.L_x_4243:
        /* <DEDUP_REMOVED lines=30> */
.L_x_4246:
[----:B------:R-:W-:Y:S05]  /*125c0*/  BSYNC B0 ;  /* 0x0000000000007941 */ /* 0x000fea0003800000 */
.L_x_4245:
        /* <DEDUP_REMOVED lines=32> */
.L_x_4184:
[----:B------:R-:W-:Y:S05]  /*127d0*/  BSYNC B3 ;  /* 0x0000000000037941 */ /* 0x000fea0003800000 */
.L_x_4145:
        /* <DEDUP_REMOVED lines=29> */
.L_x_4249:
[----:B------:R2:W-:Y:S02]  /*129b0*/  STS.128 [R213+0xa000], RZ ;  /* 0x00a000ffd5007388 */ /* 0x0005e40000000c00 */
.L_x_4248:
[----:B------:R-:W-:Y:S05]  /*129c0*/  BSYNC B0 ;  /* 0x0000000000007941 */ /* 0x000fea0003800000 */
.L_x_4247:
        /* <DEDUP_REMOVED lines=31> */
.L_x_4252:
[----:B------:R1:W-:Y:S02]  /*12bc0*/  STS.128 [R213+0xa800], RZ ;  /* 0x00a800ffd5007388 */ /* 0x0003e40000000c00 */
.L_x_4251:
[----:B------:R-:W-:Y:S05]  /*12bd0*/  BSYNC B0 ;  /* 0x0000000000007941 */ /* 0x000fea0003800000 */
.L_x_4250:
        /* <DEDUP_REMOVED lines=35> */
.L_x_4255:
[----:B------:R1:W-:Y:S02]  /*12e10*/  STS.128 [R213+0xb000], RZ ;  /* 0x00b000ffd5007388 */ /* 0x0003e40000000c00 */
.L_x_4254:
[----:B------:R-:W-:Y:S05]  /*12e20*/  BSYNC B0 ;  /* 0x0000000000007941 */ /* 0x000fea0003800000 */
.L_x_4253:
        /* <DEDUP_REMOVED lines=35> */
.L_x_4257:
[----:B------:R-:W-:Y:S05]  /*13060*/  BSYNC B0 ;  /* 0x0000000000007941 */ /* 0x000fea0003800000 */
.L_x_4256:
        /* <DEDUP_REMOVED lines=41> */
.L_x_4260:
[----:B------:R1:W-:Y:S02]  /*13300*/  STS.128 [R213+0x10000], RZ ;  /* 0x010000ffd5007388 */ /* 0x0003e40000000c00 */
.L_x_4259:
[----:B-1----:R-:W-:Y:S05]  /*13310*/  BSYNC B0 ;  /* 0x0000000000007941 */ /* 0x002fea0003800000 */
.L_x_4258:
        /* <DEDUP_REMOVED lines=34> */
.L_x_4263:
[----:B------:R1:W-:Y:S02]  /*13540*/  STS.128 [R213+0x10800], RZ ;  /* 0x010800ffd5007388 */ /* 0x0003e40000000c00 */
.L_x_4262:
[----:B------:R-:W-:Y:S05]  /*13550*/  BSYNC B0 ;  /* 0x0000000000007941 */ /* 0x000fea0003800000 */
.L_x_4261:
        /* <DEDUP_REMOVED lines=38> */
.L_x_4266:
[----:B------:R1:W-:Y:S02]  /*137c0*/  STS.128 [R213+0x11000], RZ ;  /* 0x011000ffd5007388 */ /* 0x0003e40000000c00 */
.L_x_4265:
[----:B------:R-:W-:Y:S05]  /*137d0*/  BSYNC B0 ;  /* 0x0000000000007941 */ /* 0x000fea0003800000 */
.L_x_4264:
        /* <DEDUP_REMOVED lines=42> */
.L_x_4268:
[----:B------:R-:W-:Y:S05]  /*13a80*/  BSYNC B0 ;  /* 0x0000000000007941 */ /* 0x000fea0003800000 */
.L_x_4267:
[C---:B------:R-:W-:Y:S01]  /*13a90*/  IMAD.SHL.U32 R2, R62.reuse, 0x40, RZ ;  /* 0x000000403e027824 */ /* 0x040fe200078e00ff */
[----:B------:R-:W-:Y:S01]  /*13aa0*/  R2P PR, R62, 0x6 ;  /* 0x000000063e007804 */ /* 0x000fe20000000000 */
[----:B------:R-:W-:Y:S01]  /*13ab0*/  IMAD.SHL.U32 R162, R162, 0x8, RZ ;  /* 0x00000008a2a27824 */ /* 0x000fe200078e00ff */
[----:B------:R-:W0:Y:S01]  /*13ac0*/  LDGDEPBAR ;  /* 0x00000000000079af */ /* 0x000e220000000000 */
[----:B------:R-:W-:Y:S01]  /*13ad0*/  IMAD R210, R61, 0x400, R42 ;  /* 0x000004003dd27824 */ /* 0x000fe200078e022a */
[----:B------:R-:W-:Y:S01]  /*13ae0*/  LOP3.LUT R5, R2, 0x1c0, RZ, 0xc0, !PT ;  /* 0x000001c002057812 */ /* 0x000fe200078ec0ff */
[----:B------:R-:W-:Y:S01]  /*13af0*/  IMAD.SHL.U32 R147, R59, 0x2, RZ ;  /* 0x000000023b937824 */ /* 0x000fe200078e00ff */
[----:B------:R-:W-:Y:S01]  /*13b00*/  ISETP.GE.AND P4, PT, R58, 0x2, PT ;  /* 0x000000023a00780c */ /* 0x000fe20003f86270 */
[----:B------:R-:W-:Y:S01]  /*13b10*/  IMAD.SHL.U32 R210, R210, 0x2, RZ ;  /* 0x00000002d2d27824 */ /* 0x000fe200078e00ff */
[----:B------:R-:W-:-:S02]  /*13b20*/  LOP3.LUT R2, R5, 0x8, R162, 0xf8, !PT ;  /* 0x0000000805027812 */ /* 0x000fc400078ef8a2 */
[----:B------:R-:W-:Y:S01]  /*13b30*/  SHF.R.U32.HI R5, RZ, 0x3, R5 ;  /* 0x00000003ff057819 */ /* 0x000fe20000011605 */
[--C-:B------:R-:W-:Y:S01]  /*13b40*/  IMAD R208, R43, 0x2, R210.reuse ;  /* 0x000000022bd07824 */ /* 0x100fe200078e02d2 */
[----:B------:R-:W-:Y:S01]  /*13b50*/  LDSM.16.M88.4 R36, [R210] ;  /* 0x00000000d224783b */ /* 0x000fe20000000200 */
[C---:B------:R-:W-:Y:S01]  /*13b60*/  IMAD R206, R41.reuse, 0x2, R210 ;  /* 0x0000000229ce7824 */ /* 0x040fe200078e02d2 */
[----:B------:R-:W-:Y:S02]  /*13b70*/  LOP3.LUT R2, R2, R5, RZ, 0x3c, !PT ;  /* 0x0000000502027212 */ /* 0x000fe400078e3cff */
[----:B------:R-:W-:Y:S01]  /*13b80*/  LDSM.16.M88.4 R16, [R208] ;  /* 0x00000000d010783b */ /* 0x000fe20000000200 */
[----:B------:R-:W-:Y:S02]  /*13b90*/  LEA R205, R41, R208, 0x1 ;  /* 0x000000d029cd7211 */ /* 0x000fe400078e08ff */
[----:B------:R-:W-:Y:S01]  /*13ba0*/  IMAD R209, R63, 0x200, R2 ;  /* 0x000002003fd17824 */ /* 0x000fe200078e0202 */
[----:B------:R-:W-:-:S03]  /*13bb0*/  LOP3.LUT R147, R147, 0x6, RZ, 0xc0, !PT ;  /* 0x0000000693937812 */ /* 0x000fc600078ec0ff */
[----:B------:R-:W-:Y:S02]  /*13bc0*/  IMAD.SHL.U32 R209, R209, 0x2, RZ ;  /* 0x00000002d1d17824 */ /* 0x000fe400078e00ff */
[----:B------:R-:W-:-:S03]  /*13bd0*/  IMAD R147, R58, 0x40, R147 ;  /* 0x000000403a937824 */ /* 0x000fc600078e0293 */
[----:B-1----:R-:W1:Y:S01]  /*13be0*/  LDSM.16.M88.4 R4, [R209+0x6000] ;  /* 0x00600000d104783b */ /* 0x002e620000000200 */
[C---:B------:R-:W-:Y:S02]  /*13bf0*/  IADD3 R2, R209.reuse, 0x6000, RZ ;  /* 0x00006000d1027810 */ /* 0x040fe40007ffe0ff */
[----:B------:R-:W-:Y:S01]  /*13c00*/  IADD3 R207, R209, 0x6020, RZ ;  /* 0x00006020d1cf7810 */ /* 0x000fe20007ffe0ff */
[----:B----4-:R-:W4:Y:S01]  /*13c10*/  LDSM.16.M88.4 R24, [R209+0x6800] ;  /* 0x00680000d118783b */ /* 0x010f220000000200 */
[----:B------:R-:W-:Y:S01]  /*13c20*/  @P1 IADD3 R207, R2, -0x20, RZ ;  /* 0xffffffe002cf1810 */ /* 0x000fe20007ffe0ff */
[----:B------:R-:W-:Y:S01]  /*13c30*/  IMAD.MOV.U32 R2, RZ, RZ, 0x40 ;  /* 0x00000040ff027424 */ /* 0x000fe200078e00ff */
[C---:B------:R-:W-:Y:S01]  /*13c40*/  IADD3 R89, R147.reuse, -0x3f, RZ ;  /* 0xffffffc193597810 */ /* 0x040fe20007ffe0ff */
[----:B------:R-:W5:Y:S01]  /*13c50*/  LDSM.16.M88.4 R48, [R209+0x7000] ;  /* 0x00700000d130783b */ /* 0x000f620000000200 */
[C---:B------:R-:W-:Y:S02]  /*13c60*/  IADD3 R91, R147.reuse, -0x38, RZ ;  /* 0xffffffc8935b7810 */ /* 0x040fe40007ffe0ff */
[----:B------:R-:W-:Y:S01]  /*13c70*/  SEL R2, R2, 0xffffffc0, !P2 ;  /* 0xffffffc002027807 */ /* 0x000fe20005000000 */
[----:B------:R-:W2:Y:S01]  /*13c80*/  LDSM.16.M88.4 R44, [R209+0x7800] ;  /* 0x00780000d12c783b */ /* 0x000ea20000000200 */
[----:B------:R-:W-:-:S02]  /*13c90*/  IADD3 R59, R147, -0x40, RZ ;  /* 0xffffffc0933b7810 */ /* 0x000fc40007ffe0ff */
[----:B------:R-:W-:Y:S01]  /*13ca0*/  IADD3 R99, R147, -0x30, RZ ;  /* 0xffffffd093637810 */ /* 0x000fe20007ffe0ff */
[----:B------:R-:W3:Y:S01]  /*13cb0*/  LDSM.16.M88.4 R68, [R207] ;  /* 0x00000000cf44783b */ /* 0x000ee20000000200 */
[----:B------:R-:W-:Y:S01]  /*13cc0*/  IMAD.IADD R203, R209, 0x1, R2 ;  /* 0x00000001d1cb7824 */ /* 0x000fe200078e0202 */
[C---:B------:R-:W-:Y:S01]  /*13cd0*/  IADD3 R103, R147.reuse, -0x2f, RZ ;  /* 0xffffffd193677810 */ /* 0x040fe20007ffe0ff */
[----:B------:R-:W-:Y:S01]  /*13ce0*/  IMAD.IADD R196, R2, 0x1, R207 ;  /* 0x0000000102c47824 */ /* 0x000fe200078e02cf */
[----:B------:R-:W2:Y:S01]  /*13cf0*/  LDSM.16.M88.4 R52, [R207+0x800] ;  /* 0x00080000cf34783b */ /* 0x000ea20000000200 */
[C---:B------:R-:W-:Y:S02]  /*13d00*/  IADD3 R107, R147.reuse, -0x28, RZ ;  /* 0xffffffd8936b7810 */ /* 0x040fe40007ffe0ff */
[C---:B------:R-:W-:Y:S01]  /*13d10*/  IADD3 R111, R147.reuse, -0x27, RZ ;  /* 0xffffffd9936f7810 */ /* 0x040fe20007ffe0ff */
[----:B------:R-:W2:Y:S01]  /*13d20*/  LDSM.16.M88.4 R28, [R207+0x1000] ;  /* 0x00100000cf1c783b */ /* 0x000ea20000000200 */
[----:B------:R-:W-:-:S02]  /*13d30*/  IADD3 R115, R147, -0x20, RZ ;  /* 0xffffffe093737810 */ /* 0x000fc40007ffe0ff */
[C---:B------:R-:W-:Y:S01]  /*13d40*/  IADD3 R119, R147.reuse, -0x1f, RZ ;  /* 0xffffffe193777810 */ /* 0x040fe20007ffe0ff */
[----:B------:R-:W2:Y:S01]  /*13d50*/  LDSM.16.M88.4 R20, [R207+0x1800] ;  /* 0x00180000cf14783b */ /* 0x000ea20000000200 */
[C---:B------:R-:W-:Y:S02]  /*13d60*/  IADD3 R123, R147.reuse, -0x18, RZ ;  /* 0xffffffe8937b7810 */ /* 0x040fe40007ffe0ff */
[C---:B------:R-:W-:Y:S01]  /*13d70*/  IADD3 R141, R147.reuse, -0xf, RZ ;  /* 0xfffffff1938d7810 */ /* 0x040fe20007ffe0ff */
[----:B------:R-:W-:Y:S01]  /*13d80*/  LDSM.16.M88.4 R76, [R203+0x6800] ;  /* 0x00680000cb4c783b */ /* 0x000fe20000000200 */
[C---:B------:R-:W-:Y:S02]  /*13d90*/  IADD3 R129, R147.reuse, -0x17, RZ ;  /* 0xffffffe993817810 */ /* 0x040fe40007ffe0ff */
[C---:B------:R-:W-:Y:S01]  /*13da0*/  IADD3 R145, R147.reuse, -0x8, RZ ;  /* 0xfffffff893917810 */ /* 0x040fe20007ffe0ff */
[----:B------:R-:W-:Y:S01]  /*13db0*/  LDSM.16.M88.4 R80, [R203+0x6000] ;  /* 0x00600000cb50783b */ /* 0x000fe20000000200 */
[----:B------:R-:W-:-:S02]  /*13dc0*/  IADD3 R137, R147, -0x10, RZ ;  /* 0xfffffff093897810 */ /* 0x000fc40007ffe0ff */
[C---:B------:R-:W-:Y:S01]  /*13dd0*/  IADD3 R95, R147.reuse, -0x37, RZ ;  /* 0xffffffc9935f7810 */ /* 0x040fe20007ffe0ff */
[C---:B-1----:R-:W-:Y:S01]  /*13de0*/  HMMA.16816.F32 R8, R36.reuse, R4, RZ ;  /* 0x000000042408723c */ /* 0x042fe200000018ff */
[----:B------:R-:W-:Y:S01]  /*13df0*/  LDSM.16.M88.4 R72, [R203+0x7000] ;  /* 0x00700000cb48783b */ /* 0x000fe20000000200 */
[----:B------:R-:W-:Y:S02]  /*13e00*/  IADD3 R147, R147, -0x7, RZ ;  /* 0xfffffff993937810 */ /* 0x000fe40007ffe0ff */
[-C--:B------:R-:W-:Y:S02]  /*13e10*/  ISETP.GE.AND P0, PT, R59, R138.reuse, PT ;  /* 0x0000008a3b00720c */ /* 0x080fe40003f06270 */
[-C--:B------:R-:W-:Y:S02]  /*13e20*/  ISETP.GE.AND P2, PT, R95, R138.reuse, PT ;  /* 0x0000008a5f00720c */ /* 0x080fe40003f46270 */
[----:B------:R-:W-:Y:S01]  /*13e30*/  HMMA.16816.F32 R4, R36, R6, RZ ;  /* 0x000000062404723c */ /* 0x000fe200000018ff */
[----:B------:R-:W-:-:S02]  /*13e40*/  ISETP.GE.AND P6, PT, R89, R138, PT ;  /* 0x0000008a5900720c */ /* 0x000fc40003fc6270 */
[-C--:B------:R-:W-:Y:S02]  /*13e50*/  ISETP.GE.AND P5, PT, R91, R138.reuse, PT ;  /* 0x0000008a5b00720c */ /* 0x080fe40003fa6270 */
[----:B------:R-:W-:Y:S02]  /*13e60*/  ISETP.GE.AND P1, PT, R99, R138, PT ;  /* 0x0000008a6300720c */ /* 0x000fe40003f26270 */
[C---:B------:R-:W-:Y:S01]  /*13e70*/  IADD3 R199, R207.reuse, 0x800, RZ ;  /* 0x00000800cfc77810 */ /* 0x040fe20007ffe0ff */
[----:B----4-:R-:W-:Y:S01]  /*13e80*/  HMMA.16816.F32 R12, R36, R24, RZ ;  /* 0x00000018240c723c */ /* 0x010fe200000018ff */
[C---:B------:R-:W-:Y:S02]  /*13e90*/  IADD3 R198, R207.reuse, 0x1000, RZ ;  /* 0x00001000cfc67810 */ /* 0x040fe40007ffe0ff */
[C---:B------:R-:W-:Y:S02]  /*13ea0*/  IADD3 R197, R207.reuse, 0x1800, RZ ;  /* 0x00001800cfc57810 */ /* 0x040fe40007ffe0ff */
[----:B------:R-:W-:-:S02]  /*13eb0*/  IADD3 R195, R207, 0x2000, RZ ;  /* 0x00002000cfc37810 */ /* 0x000fc40007ffe0ff */
[C---:B------:R-:W-:Y:S01]  /*13ec0*/  IADD3 R194, R207.reuse, 0x2800, RZ ;  /* 0x00002800cfc27810 */ /* 0x040fe20007ffe0ff */
[C---:B------:R-:W-:Y:S01]  /*13ed0*/  HMMA.16816.F32 R24, R36.reuse, R26, RZ ;  /* 0x0000001a2418723c */ /* 0x040fe200000018ff */
[C---:B------:R-:W-:Y:S02]  /*13ee0*/  IADD3 R193, R207.reuse, 0x3000, RZ ;  /* 0x00003000cfc17810 */ /* 0x040fe40007ffe0ff */
[C---:B------:R-:W-:Y:S02]  /*13ef0*/  IADD3 R192, R207.reuse, 0x3800, RZ ;  /* 0x00003800cfc07810 */ /* 0x040fe40007ffe0ff */
[C---:B------:R-:W-:Y:S02]  /*13f00*/  IADD3 R191, R207.reuse, 0x4000, RZ ;  /* 0x00004000cfbf7810 */ /* 0x040fe40007ffe0ff */
[C---:B------:R-:W-:Y:S01]  /*13f10*/  IADD3 R190, R207.reuse, 0x4800, RZ ;  /* 0x00004800cfbe7810 */ /* 0x040fe20007ffe0ff */
[----:B-----5:R-:W-:Y:S01]  /*13f20*/  HMMA.16816.F32 R32, R36, R48, RZ ;  /* 0x000000302420723c */ /* 0x020fe200000018ff */
[----:B------:R-:W-:-:S07]  /*13f30*/  IADD3 R188, R207, 0x5800, RZ ;  /* 0x00005800cfbc7810 */ /* 0x000fce0007ffe0ff */
[C---:B------:R-:W-:Y:S08]  /*13f40*/  HMMA.16816.F32 R48, R36.reuse, R50, RZ ;  /* 0x000000322430723c */ /* 0x040ff000000018ff */
[C---:B--2---:R-:W-:Y:S08]  /*13f50*/  HMMA.16816.F32 R64, R36.reuse, R44, RZ ;  /* 0x0000002c2440723c */ /* 0x044ff000000018ff */
[----:B------:R-:W-:Y:S01]  /*13f60*/  HMMA.16816.F32 R36, R36, R46, RZ ;  /* 0x0000002e2424723c */ /* 0x000fe200000018ff */
[----:B------:R-:W1:Y:S07]  /*13f70*/  LDSM.16.M88.4 R44, [R206] ;  /* 0x00000000ce2c783b */ /* 0x000e6e0000000200 */
[C---:B---3--:R-:W-:Y:S08]  /*13f80*/  HMMA.16816.F32 R8, R16.reuse, R68, R8 ;  /* 0x000000441008723c */ /* 0x048ff00000001808 */
[C---:B------:R-:W-:Y:S01]  /*13f90*/  HMMA.16816.F32 R4, R16.reuse, R70, R4 ;  /* 0x000000461004723c */ /* 0x040fe20000001804 */
[----:B------:R-:W2:Y:S07]  /*13fa0*/  LDSM.16.M88.4 R68, [R203+0x7800] ;  /* 0x00780000cb44783b */ /* 0x000eae0000000200 */
        /* <DEDUP_REMOVED lines=16> */
[C---:B------:R-:W-:Y:S08]  /*140b0*/  HMMA.16816.F32 R32, R44.reuse, R72, R32 ;  /* 0x000000482c20723c */ /* 0x040ff00000001820 */
[C---:B------:R-:W-:Y:S01]  /*140c0*/  HMMA.16816.F32 R48, R44.reuse, R74, R48 ;  /* 0x0000004a2c30723c */ /* 0x040fe20000001830 */
[----:B------:R-:W-:Y:S07]  /*140d0*/  LDSM.16.M88.4 R72, [R209+0x8800] ;  /* 0x00880000d148783b */ /* 0x000fee0000000200 */
[C---:B--2---:R-:W-:Y:S08]  /*140e0*/  HMMA.16816.F32 R64, R44.reuse, R68, R64 ;  /* 0x000000442c40723c */ /* 0x044ff00000001840 */
[----:B------:R-:W-:Y:S01]  /*140f0*/  HMMA.16816.F32 R44, R44, R70, R36 ;  /* 0x000000462c2c723c */ /* 0x000fe20000001824 */
[----:B------:R-:W1:Y:S04]  /*14100*/  LDSM.16.M88.4 R36, [R210+0x2000] ;  /* 0x00200000d224783b */ /* 0x000e680000000200 */
[----:B------:R-:W-:Y:S03]  /*14110*/  LDSM.16.M88.4 R68, [R209+0x9800] ;  /* 0x00980000d144783b */ /* 0x000fe60000000200 */
[C---:B---3--:R-:W-:Y:S08]  /*14120*/  HMMA.16816.F32 R12, R28.reuse, R20, R12 ;  /* 0x000000141c0c723c */ /* 0x048ff0000000180c */
[C---:B------:R-:W-:Y:S01]  /*14130*/  HMMA.16816.F32 R24, R28.reuse, R22, R24 ;  /* 0x000000161c18723c */ /* 0x040fe20000001818 */
[----:B------:R-:W2:Y:S07]  /*14140*/  LDSM.16.M88.4 R20, [R209+0x9000] ;  /* 0x00900000d114783b */ /* 0x000eae0000000200 */
[C---:B------:R-:W-:Y:S08]  /*14150*/  HMMA.16816.F32 R8, R28.reuse, R52, R8 ;  /* 0x000000341c08723c */ /* 0x040ff00000001808 */
[C---:B------:R-:W-:Y:S01]  /*14160*/  HMMA.16816.F32 R4, R28.reuse, R54, R4 ;  /* 0x000000361c04723c */ /* 0x040fe20000001804 */
[----:B------:R-:W-:Y:S07]  /*14170*/  LDSM.16.M88.4 R52, [R208+0x2000] ;  /* 0x00200000d034783b */ /* 0x000fee0000000200 */
[C---:B----4-:R-:W-:Y:S08]  /*14180*/  HMMA.16816.F32 R32, R28.reuse, R16, R32 ;  /* 0x000000101c20723c */ /* 0x050ff00000001820 */
[----:B------:R-:W-:Y:S01]  /*14190*/  HMMA.16816.F32 R48, R28, R18, R48 ;  /* 0x000000121c30723c */ /* 0x000fe20000001830 */
[----:B------:R-:W3:Y:S07]  /*141a0*/  LDSM.16.M88.4 R16, [R207+0x2000] ;  /* 0x00200000cf10783b */ /* 0x000eee0000000200 */
[----:B-1----:R-:W-:Y:S08]  /*141b0*/  HMMA.16816.F32 R8, R36, R76, R8 ;  /* 0x0000004c2408723c */ /* 0x002ff00000001808 */
[C---:B------:R-:W-:Y:S08]  /*141c0*/  HMMA.16816.F32 R64, R28.reuse, R80, R64 ;  /* 0x000000501c40723c */ /* 0x040ff00000001840 */
[----:B------:R-:W-:Y:S01]  /*141d0*/  HMMA.16816.F32 R44, R28, R82, R44 ;  /* 0x000000521c2c723c */ /* 0x000fe2000000182c */
[----:B------:R-:W-:Y:S04]  /*141e0*/  LDSM.16.M88.4 R28, [R207+0x2800] ;  /* 0x00280000cf1c783b */ /* 0x000fe80000000200 */
[----:B------:R-:W-:Y:S03]  /*141f0*/  LDSM.16.M88.4 R80, [R207+0x4000] ;  /* 0x00400000cf50783b */ /* 0x000fe60000000200 */
[C---:B------:R-:W-:Y:S01]  /*14200*/  HMMA.16816.F32 R4, R36.reuse, R78, R4 ;  /* 0x0000004e2404723c */ /* 0x040fe20000001804 */
[----:B------:R-:W-:Y:S07]  /*14210*/  LDSM.16.M88.4 R76, [R196+0x4000] ;  /* 0x00400000c44c783b */ /* 0x000fee0000000200 */
[C---:B--2---:R-:W-:Y:S08]  /*14220*/  HMMA.16816.F32 R32, R36.reuse, R20, R32 ;  /* 0x000000142420723c */ /* 0x044ff00000001820 */
[----:B------:R-:W-:Y:S01]  /*14230*/  HMMA.16816.F32 R48, R36, R22, R48 ;  /* 0x000000162430723c */ /* 0x000fe20000001830 */
[----:B------:R-:W1:Y:S07]  /*14240*/  LDSM.16.M88.4 R20, [R207+0x3000] ;  /* 0x00300000cf14783b */ /* 0x000e6e0000000200 */
[----:B---3--:R-:W-:Y:S07]  /*14250*/  HMMA.16816.F32 R8, R52, R16, R8 ;  /* 0x000000103408723c */ /* 0x008fee0000001808 */
[----:B------:R-:W-:Y:S01]  /*14260*/  SHF.R.S32.HI R17, RZ, 0x1f, R84 ;  /* 0x0000001fff117819 */ /* 0x000fe20000011454 */
[----:B------:R-:W-:Y:S03]  /*14270*/  HMMA.16816.F32 R64, R36, R68, R64 ;  /* 0x000000442440723c */ /* 0x000fe60000001840 */
[----:B------:R-:W-:-:S04]  /*14280*/  LEA.HI R84, R17, R84, RZ, 0x2 ;  /* 0x0000005411547211 */ /* 0x000fc800078f10ff */
[----:B------:R-:W-:Y:S01]  /*14290*/  SHF.R.S32.HI R84, RZ, 0x2, R84 ;  /* 0x00000002ff547819 */ /* 0x000fe20000011454 */
[C---:B------:R-:W-:Y:S01]  /*142a0*/  HMMA.16816.F32 R44, R36.reuse, R70, R44 ;  /* 0x00000046242c723c */ /* 0x040fe2000000182c */
[----:B------:R-:W2:Y:S03]  /*142b0*/  LDSM.16.M88.4 R68, [R207+0x3800] ;  /* 0x00380000cf44783b */ /* 0x000ea60000000200 */
[----:B------:R-:W-:Y:S02]  /*142c0*/  IMAD R61, R61, 0x10, R84 ;  /* 0x000000103d3d7824 */ /* 0x000fe400078e0254 */
[----:B------:R-:W-:Y:S02]  /*142d0*/  LDSM.16.M88.4 R84, [R209+0xb000] ;  /* 0x00b00000d154783b */ /* 0x000fe40000000200 */
[----:B------:R-:W-:Y:S01]  /*142e0*/  HMMA.16816.F32 R12, R36, R72, R12 ;  /* 0x00000048240c723c */ /* 0x000fe2000000180c */
[----:B------:R-:W-:-:S05]  /*142f0*/  IMAD.IADD R2, R60, 0x1, R61 ;  /* 0x000000013c027824 */ /* 0x000fca00078e023d */
[----:B------:R-:W-:Y:S02]  /*14300*/  IADD3 R88, R138, R2, -R211 ;  /* 0x000000028a587210 */ /* 0x000fe40007ffe8d3 */
[----:B------:R-:W-:Y:S01]  /*14310*/  HMMA.16816.F32 R24, R36, R74, R24 ;  /* 0x0000004a2418723c */ /* 0x000fe20000001818 */
[----:B------:R-:W-:Y:S02]  /*14320*/  LDSM.16.M88.4 R36, [R203+0x8000] ;  /* 0x00800000cb24783b */ /* 0x000fe40000000200 */
[----:B------:R-:W-:Y:S02]  /*14330*/  IMAD.IADD R60, R88, 0x1, -R59 ;  /* 0x00000001583c7824 */ /* 0x000fe400078e0a3b */
[----:B------:R-:W-:Y:S03]  /*14340*/  LDSM.16.M88.4 R72, [R205+0x2000] ;  /* 0x00200000cd48783b */ /* 0x000fe60000000200 */
[----:B------:R-:W-:Y:S01]  /*14350*/  HMMA.16816.F32 R4, R52, R18, R4 ;  /* 0x000000123404723c */ /* 0x000fe20000001804 */
[----:B------:R-:W3:Y:S01]  /*14360*/  LDSM.16.M88.4 R16, [R206+0x2000] ;  /* 0x00200000ce10783b */ /* 0x000ee20000000200 */
[----:B------:R-:W-:-:S04]  /*14370*/  IABS R60, R60 ;  /* 0x0000003c003c7213 */ /* 0x000fc80000000000 */
[----:B------:R2:W-:Y:S02]  /*14380*/  I2F R93, R60 ;  /* 0x0000003c005d7306 */ /* 0x0005e40000201400 */
[C---:B-1----:R-:W-:Y:S07]  /*14390*/  HMMA.16816.F32 R32, R52.reuse, R20, R32 ;  /* 0x000000143420723c */ /* 0x042fee0000001820 */
[C---:B------:R-:W-:Y:S01]  /*143a0*/  IMAD.IADD R20, R88.reuse, 0x1, -R89 ;  /* 0x0000000158147824 */ /* 0x040fe200078e0a59 */
[----:B------:R-:W-:Y:S01]  /*143b0*/  HMMA.16816.F32 R12, R52, R28, R12 ;  /* 0x0000001c340c723c */ /* 0x000fe2000000180c */
[----:B------:R-:W-:-:S03]  /*143c0*/  IMAD.IADD R21, R88, 0x1, -R91 ;  /* 0x0000000158157824 */ /* 0x000fc600078e0a5b */
[----:B------:R-:W-:-:S04]  /*143d0*/  IABS R20, R20 ;  /* 0x0000001400147213 */ /* 0x000fc80000000000 */
[----:B------:R-:W-:Y:S01]  /*143e0*/  HMMA.16816.F32 R24, R52, R30, R24 ;  /* 0x0000001e3418723c */ /* 0x000fe20000001818 */
[----:B------:R-:W1:Y:S01]  /*143f0*/  LDSM.16.M88.4 R28, [R203+0x8800] ;  /* 0x00880000cb1c783b */ /* 0x000e620000000200 */
[----:B------:R-:W-:Y:S02]  /*14400*/  MOV R97, R20 ;  /* 0x0000001400617202 */ /* 0x000fe40000000f00 */
[----:B------:R-:W-:-:S04]  /*14410*/  IABS R20, R21 ;  /* 0x0000001500147213 */ /* 0x000fc80000000000 */
[C---:B------:R-:W-:Y:S01]  /*14420*/  HMMA.16816.F32 R48, R52.reuse, R22, R48 ;  /* 0x000000163430723c */ /* 0x040fe20000001830 */
[----:B------:R-:W-:Y:S01]  /*14430*/  IMAD.MOV.U32 R101, RZ, RZ, R20 ;  /* 0x000000ffff657224 */ /* 0x000fe200078e0014 */
[----:B------:R-:W-:Y:S01]  /*14440*/  I2F R97, R97 ;  /* 0x0000006100617306 */ /* 0x000fe20000201400 */
[----:B------:R-:W4:Y:S05]  /*14450*/  LDSM.16.M88.4 R20, [R203+0x9000] ;  /* 0x00900000cb14783b */ /* 0x000f2a0000000200 */
[----:B--2---:R-:W-:Y:S02]  /*14460*/  HMMA.16816.F32 R60, R52, R70, R44 ;  /* 0x00000046343c723c */ /* 0x004fe4000000182c */
[----:B------:R-:W-:Y:S05]  /*14470*/  I2F R101, R101 ;  /* 0x0000006500657306 */ /* 0x000fea0000201400 */
[----:B------:R-:W-:Y:S01]  /*14480*/  IMAD.IADD R44, R88, 0x1, -R99 ;  /* 0x00000001582c7824 */ /* 0x000fe200078e0a63 */
[----:B---3--:R-:W-:Y:S04]  /*14490*/  HMMA.16816.F32 R8, R16, R36, R8 ;  /* 0x000000241008723c */ /* 0x008fe80000001808 */
[----:B------:R-:W-:-:S03]  /*144a0*/  IABS R44, R44 ;  /* 0x0000002c002c7213 */ /* 0x000fc60000000000 */
[C---:B------:R-:W-:Y:S01]  /*144b0*/  IMAD.IADD R36, R88.reuse, 0x1, -R103 ;  /* 0x0000000158247824 */ /* 0x040fe200078e0a67 */
[----:B------:R-:W-:Y:S01]  /*144c0*/  HMMA.16816.F32 R4, R16, R38, R4 ;  /* 0x000000261004723c */ /* 0x000fe20000001804 */
[C---:B------:R-:W-:Y:S02]  /*144d0*/  IMAD.IADD R37, R88.reuse, 0x1, -R107 ;  /* 0x0000000158257824 */ /* 0x040fe400078e0a6b */
[----:B------:R-:W-:Y:S01]  /*144e0*/  IMAD.MOV.U32 R109, RZ, RZ, R44 ;  /* 0x000000ffff6d7224 */ /* 0x000fe200078e002c */
[----:B------:R-:W-:Y:S01]  /*144f0*/  IABS R36, R36 ;  /* 0x0000002400247213 */ /* 0x000fe20000000000 */
[----:B------:R-:W2:Y:S03]  /*14500*/  LDSM.16.M88.4 R44, [R203+0x9800] ;  /* 0x00980000cb2c783b */ /* 0x000ea60000000200 */
[----:B------:R-:W-:Y:S01]  /*14510*/  HMMA.16816.F32 R64, R52, R68, R64 ;  /* 0x000000443440723c */ /* 0x000fe20000001840 */
[----:B------:R-:W-:Y:S01]  /*14520*/  IMAD.MOV.U32 R113, RZ, RZ, R36 ;  /* 0x000000ffff717224 */ /* 0x000fe200078e0024 */
[----:B------:R-:W-:Y:S01]  /*14530*/  IABS R36, R37 ;  /* 0x0000002500247213 */ /* 0x000fe20000000000 */
[----:B------:R-:W-:Y:S01]  /*14540*/  LDSM.16.M88.4 R52, [R210+0x4000] ;  /* 0x00400000d234783b */ /* 0x000fe20000000200 */
[----:B------:R-:W-:Y:S02]  /*14550*/  I2F R109, R109 ;  /* 0x0000006d006d7306 */ /* 0x000fe40000201400 */
[----:B------:R-:W-:Y:S01]  /*14560*/  MOV R117, R36 ;  /* 0x0000002400757202 */ /* 0x000fe20000000f00 */
[C---:B------:R-:W-:Y:S01]  /*14570*/  IMAD.IADD R68, R88.reuse, 0x1, -R95 ;  /* 0x0000000158447824 */ /* 0x040fe200078e0a5f */
[----:B------:R-:W3:Y:S01]  /*14580*/  LDSM.16.M88.4 R36, [R196+0x2000] ;  /* 0x00200000c424783b */ /* 0x000ee20000000200 */
[C---:B-1----:R-:W-:Y:S03]  /*14590*/  HMMA.16816.F32 R12, R16.reuse, R28, R12 ;  /* 0x0000001c100c723c */ /* 0x042fe6000000180c */
[----:B------:R-:W-:Y:S01]  /*145a0*/  IABS R68, R68 ;  /* 0x0000004400447213 */ /* 0x000fe20000000000 */
[----:B------:R-:W-:Y:S03]  /*145b0*/  I2F R117, R117 ;  /* 0x0000007500757306 */ /* 0x000fe60000201400 */
[C---:B------:R-:W-:Y:S01]  /*145c0*/  IMAD.IADD R28, R88.reuse, 0x1, -R111 ;  /* 0x00000001581c7824 */ /* 0x040fe200078e0a6f */
[----:B----4-:R-:W-:Y:S01]  /*145d0*/  HMMA.16816.F32 R32, R16, R20, R32 ;  /* 0x000000141020723c */ /* 0x010fe20000001820 */
[----:B------:R-:W-:-:S03]  /*145e0*/  IMAD.IADD R29, R88, 0x1, -R115 ;  /* 0x00000001581d7824 */ /* 0x000fc600078e0a73 */
[----:B------:R-:W-:Y:S01]  /*145f0*/  IABS R28, R28 ;  /* 0x0000001c001c7213 */ /* 0x000fe20000000000 */
[----:B------:R1:W-:Y:S02]  /*14600*/  I2F R105, R68 ;  /* 0x0000004400697306 */ /* 0x0003e40000201400 */
[C---:B------:R-:W-:Y:S01]  /*14610*/  IMAD.IADD R20, R88.reuse, 0x1, -R119 ;  /* 0x0000000158147824 */ /* 0x040fe200078e0a77 */
[C---:B------:R-:W-:Y:S01]  /*14620*/  HMMA.16816.F32 R24, R16.reuse, R30, R24 ;  /* 0x0000001e1018723c */ /* 0x040fe20000001818 */
[----:B------:R-:W-:Y:S01]  /*14630*/  IMAD.MOV.U32 R121, RZ, RZ, R28 ;  /* 0x000000ffff797224 */ /* 0x000fe200078e001c */
[----:B------:R-:W-:Y:S01]  /*14640*/  IABS R28, R29 ;  /* 0x0000001d001c7213 */ /* 0x000fe20000000000 */
[----:B------:R-:W-:Y:S01]  /*14650*/  IMAD.IADD R21, R88, 0x1, -R123 ;  /* 0x0000000158157824 */ /* 0x000fe200078e0a7b */
[----:B------:R-:W-:Y:S01]  /*14660*/  IABS R20, R20 ;  /* 0x0000001400147213 */ /* 0x000fe20000000000 */
[----:B------:R-:W-:Y:S02]  /*14670*/  I2F R113, R113 ;  /* 0x0000007100717306 */ /* 0x000fe40000201400 */
[----:B------:R-:W-:Y:S01]  /*14680*/  IMAD.MOV.U32 R125, RZ, RZ, R28 ;  /* 0x000000ffff7d7224 */ /* 0x000fe200078e001c */
[----:B------:R-:W-:Y:S01]  /*14690*/  HMMA.16816.F32 R48, R16, R22, R48 ;  /* 0x000000161030723c */ /* 0x000fe20000001830 */
[----:B------:R-:W4:Y:S01]  /*146a0*/  LDSM.16.M88.4 R28, [R196+0x2800] ;  /* 0x00280000c41c783b */ /* 0x000f220000000200 */
[----:B------:R-:W-:Y:S01]  /*146b0*/  IMAD.MOV.U32 R127, RZ, RZ, R20 ;  /* 0x000000ffff7f7224 */ /* 0x000fe200078e0014 */
[----:B------:R-:W-:-:S02]  /*146c0*/  IABS R20, R21 ;  /* 0x0000001500147213 */ /* 0x000fc40000000000 */
[----:B-1----:R-:W-:Y:S01]  /*146d0*/  LDSM.16.M88.4 R68, [R207+0x4800] ;  /* 0x00480000cf44783b */ /* 0x002fe20000000200 */
[----:B------:R-:W-:Y:S02]  /*146e0*/  I2F R121, R121 ;  /* 0x0000007900797306 */ /* 0x000fe40000201400 */
[C---:B--2---:R-:W-:Y:S01]  /*146f0*/  HMMA.16816.F32 R64, R16.reuse, R44, R64 ;  /* 0x0000002c1040723c */ /* 0x044fe20000001840 */
[----:B------:R-:W-:Y:S02]  /*14700*/  IMAD.MOV.U32 R131, RZ, RZ, R20 ;  /* 0x000000ffff837224 */ /* 0x000fe400078e0014 */
[----:B------:R-:W1:Y:S03]  /*14710*/  LDSM.16.M88.4 R20, [R209+0xa000] ;  /* 0x00a00000d114783b */ /* 0x000e660000000200 */
[----:B------:R-:W-:Y:S01]  /*14720*/  I2F R127, R127 ;  /* 0x0000007f007f7306 */ /* 0x000fe20000201400 */
[C---:B------:R-:W-:Y:S01]  /*14730*/  IMAD.IADD R44, R88.reuse, 0x1, -R129 ;  /* 0x00000001582c7824 */ /* 0x040fe200078e0a81 */
[----:B------:R-:W-:Y:S01]  /*14740*/  HMMA.16816.F32 R60, R16, R46, R60 ;  /* 0x0000002e103c723c */ /* 0x000fe2000000183c */
[----:B------:R-:W2:Y:S01]  /*14750*/  LDSM.16.M88.4 R16, [R196+0x3000] ;  /* 0x00300000c410783b */ /* 0x000ea20000000200 */
[----:B------:R-:W-:-:S02]  /*14760*/  IADD3 R45, R88, -R137, RZ ;  /* 0x80000089582d7210 */ /* 0x000fc40007ffe0ff */
[----:B------:R-:W-:Y:S02]  /*14770*/  IABS R44, R44 ;  /* 0x0000002c002c7213 */ /* 0x000fe40000000000 */
[----:B------:R-:W-:Y:S02]  /*14780*/  I2F R125, R125 ;  /* 0x0000007d007d7306 */ /* 0x000fe40000201400 */
[----:B---3--:R-:W-:Y:S01]  /*14790*/  HMMA.16816.F32 R8, R72, R36, R8 ;  /* 0x000000244808723c */ /* 0x008fe20000001808 */
[----:B------:R-:W-:Y:S01]  /*147a0*/  IMAD.MOV.U32 R139, RZ, RZ, R44 ;  /* 0x000000ffff8b7224 */ /* 0x000fe200078e002c */
[----:B------:R-:W-:-:S04]  /*147b0*/  IABS R44, R45 ;  /* 0x0000002d002c7213 */ /* 0x000fc80000000000 */
[----:B------:R3:W-:Y:S01]  /*147c0*/  I2F R143, R44 ;  /* 0x0000002c008f7306 */ /* 0x0007e20000201400 */
[C---:B------:R-:W-:Y:S01]  /*147d0*/  IMAD.IADD R36, R88.reuse, 0x1, -R141 ;  /* 0x0000000158247824 */ /* 0x040fe200078e0a8d */
[----:B------:R-:W-:Y:S01]  /*147e0*/  HMMA.16816.F32 R4, R72, R38, R4 ;  /* 0x000000264804723c */ /* 0x000fe20000001804 */
[----:B------:R-:W-:-:S03]  /*147f0*/  IMAD.IADD R37, R88, 0x1, -R145 ;  /* 0x0000000158257824 */ /* 0x000fc600078e0a91 */
[----:B------:R-:W-:Y:S02]  /*14800*/  IABS R36, R36 ;  /* 0x0000002400247213 */ /* 0x000fe40000000000 */
[----:B------:R-:W-:Y:S03]  /*14810*/  I2F R131, R131 ;  /* 0x0000008300837306 */ /* 0x000fe60000201400 */
[----:B------:R-:W-:Y:S01]  /*14820*/  IMAD.MOV.U32 R149, RZ, RZ, R36 ;  /* 0x000000ffff957224 */ /* 0x000fe200078e0024 */
[----:B------:R-:W-:Y:S01]  /*14830*/  IABS R36, R37 ;  /* 0x0000002500247213 */ /* 0x000fe20000000000 */
[----:B----4-:R-:W-:Y:S03]  /*14840*/  HMMA.16816.F32 R12, R72, R28, R12 ;  /* 0x0000001c480c723c */ /* 0x010fe6000000180c */
[----:B------:R4:W-:Y:S01]  /*14850*/  I2F R151, R36 ;  /* 0x0000002400977306 */ /* 0x0009e20000201400 */
[----:B---3--:R-:W3:Y:S03]  /*14860*/  LDSM.16.M88.4 R44, [R208+0x4000] ;  /* 0x00400000d02c783b */ /* 0x008ee60000000200 */
[C---:B------:R-:W-:Y:S01]  /*14870*/  IMAD.IADD R28, R88.reuse, 0x1, -R147 ;  /* 0x00000001581c7824 */ /* 0x040fe200078e0a93 */
[----:B------:R-:W-:Y:S01]  /*14880*/  IADD3 R88, R88, 0x8, RZ ;  /* 0x0000000858587810 */ /* 0x000fe20007ffe0ff */
[----:B-1----:R-:W-:Y:S02]  /*14890*/  HMMA.16816.F32 R8, R52, R20, R8 ;  /* 0x000000143408723c */ /* 0x002fe40000001808 */
[----:B------:R-:W-:Y:S01]  /*148a0*/  I2F R139, R139 ;  /* 0x0000008b008b7306 */ /* 0x000fe20000201400 */
[----:B------:R-:W-:Y:S01]  /*148b0*/  IABS R28, R28 ;  /* 0x0000001c001c7213 */ /* 0x000fe20000000000 */
[----:B------:R-:W-:-:S02]  /*148c0*/  IMAD.IADD R29, R88, 0x1, -R59 ;  /* 0x00000001581d7824 */ /* 0x000fc400078e0a3b */
[C---:B------:R-:W-:Y:S02]  /*148d0*/  IMAD.IADD R171, R88.reuse, 0x1, -R103 ;  /* 0x0000000158ab7824 */ /* 0x040fe400078e0a67 */
[C---:B--2---:R-:W-:Y:S01]  /*148e0*/  HMMA.16816.F32 R32, R72.reuse, R16, R32 ;  /* 0x000000104820723c */ /* 0x044fe20000001820 */
[----:B------:R-:W-:Y:S01]  /*148f0*/  IMAD.MOV.U32 R153, RZ, RZ, R28 ;  /* 0x000000ffff997224 */ /* 0x000fe200078e001c */
[----:B----4-:R-:W1:Y:S01]  /*14900*/  LDSM.16.M88.4 R36, [R209+0xa800] ;  /* 0x00a80000d124783b */ /* 0x010e620000000200 */
[----:B------:R-:W-:Y:S01]  /*14910*/  IABS R28, R29 ;  /* 0x0000001d001c7213 */ /* 0x000fe20000000000 */
[C---:B------:R-:W-:Y:S01]  /*14920*/  IMAD.IADD R20, R88.reuse, 0x1, -R89 ;  /* 0x0000000158147824 */ /* 0x040fe200078e0a59 */
[----:B------:R-:W-:Y:S01]  /*14930*/  IABS R171, R171 ;  /* 0x000000ab00ab7213 */ /* 0x000fe20000000000 */
[C---:B------:R-:W-:Y:S01]  /*14940*/  IMAD.IADD R21, R88.reuse, 0x1, -R99 ;  /* 0x0000000158157824 */ /* 0x040fe200078e0a63 */
[----:B------:R-:W-:Y:S01]  /*14950*/  IADD3 R16, -R91, R88, RZ ;  /* 0x000000585b107210 */ /* 0x000fe20007ffe1ff */
[----:B------:R-:W-:Y:S01]  /*14960*/  HMMA.16816.F32 R24, R72, R30, R24 ;  /* 0x0000001e4818723c */ /* 0x000fe20000001818 */
[----:B------:R2:W-:Y:S01]  /*14970*/  I2F R159, R28 ;  /* 0x0000001c009f7306 */ /* 0x0005e20000201400 */
[----:B------:R-:W-:Y:S01]  /*14980*/  IABS R20, R20 ;  /* 0x0000001400147213 */ /* 0x000fe20000000000 */
[----:B------:R-:W-:Y:S01]  /*14990*/  IMAD.IADD R169, R88, 0x1, -R107 ;  /* 0x0000000158a97824 */ /* 0x000fe200078e0a6b */
[----:B------:R-:W-:-:S03]  /*149a0*/  IABS R16, R16 ;  /* 0x0000001000107213 */ /* 0x000fc60000000000 */
[----:B------:R-:W-:Y:S01]  /*149b0*/  IMAD.MOV.U32 R161, RZ, RZ, R20 ;  /* 0x000000ffffa17224 */ /* 0x000fe200078e0014 */
[----:B------:R-:W-:Y:S01]  /*149c0*/  HMMA.16816.F32 R48, R72, R18, R48 ;  /* 0x000000124830723c */ /* 0x000fe20000001830 */
[----:B------:R-:W-:Y:S01]  /*149d0*/  IMAD.MOV.U32 R163, RZ, RZ, R16 ;  /* 0x000000ffffa37224 */ /* 0x000fe200078e0010 */
[----:B------:R-:W-:Y:S01]  /*149e0*/  IABS R169, R169 ;  /* 0x000000a900a97213 */ /* 0x000fe20000000000 */
[----:B------:R-:W-:Y:S01]  /*149f0*/  LDSM.16.M88.4 R16, [R203+0xa000] ;  /* 0x00a00000cb10783b */ /* 0x000fe20000000200 */
[----:B------:R-:W-:Y:S01]  /*14a00*/  IMAD.IADD R20, R88, 0x1, -R95 ;  /* 0x0000000158147824 */ /* 0x000fe200078e0a5f */
[----:B------:R-:W-:Y:S03]  /*14a10*/  I2F R161, R161 ;  /* 0x000000a100a17306 */ /* 0x000fe60000201400 */
[----:B------:R-:W-:Y:S01]  /*14a20*/  HMMA.16816.F32 R4, R52, R22, R4 ;  /* 0x000000163404723c */ /* 0x000fe20000001804 */
[----:B--2---:R-:W2:Y:S01]  /*14a30*/  LDSM.16.M88.4 R28, [R206+0x4000] ;  /* 0x00400000ce1c783b */ /* 0x004ea20000000200 */
[----:B------:R-:W-:-:S03]  /*14a40*/  IABS R20, R20 ;  /* 0x0000001400147213 */ /* 0x000fc60000000000 */
[----:B------:R-:W-:Y:S02]  /*14a50*/  I2F R163, R163 ;  /* 0x000000a300a37306 */ /* 0x000fe40000201400 */
[----:B------:R-:W-:Y:S01]  /*14a60*/  IMAD.MOV.U32 R165, RZ, RZ, R20 ;  /* 0x000000ffffa57224 */ /* 0x000fe200078e0014 */
[----:B---3--:R-:W-:Y:S01]  /*14a70*/  HMMA.16816.F32 R8, R44, R80, R8 ;  /* 0x000000502c08723c */ /* 0x008fe20000001808 */
[----:B------:R-:W-:-:S04]  /*14a80*/  IABS R20, R21 ;  /* 0x0000001500147213 */ /* 0x000fc80000000000 */
[----:B------:R3:W-:Y:S03]  /*14a90*/  I2F R167, R20 ;  /* 0x0000001400a77306 */ /* 0x0007e60000201400 */
[C---:B------:R-:W-:Y:S05]  /*14aa0*/  HMMA.16816.F32 R32, R52.reuse, R84, R32 ;  /* 0x000000543420723c */ /* 0x040fea0000001820 */
[----:B------:R-:W-:Y:S03]  /*14ab0*/  I2F R165, R165 ;  /* 0x000000a500a57306 */ /* 0x000fe60000201400 */
[C---:B-1----:R-:W-:Y:S01]  /*14ac0*/  HMMA.16816.F32 R12, R52.reuse, R36, R12 ;  /* 0x00000024340c723c */ /* 0x042fe2000000180c */
[----:B---3--:R-:W-:Y:S04]  /*14ad0*/  LDSM.16.M88.4 R20, [R205+0x4000] ;  /* 0x00400000cd14783b */ /* 0x008fe80000000200 */
[----:B------:R-:W-:Y:S02]  /*14ae0*/  I2F R171, R171 ;  /* 0x000000ab00ab7306 */ /* 0x000fe40000201400 */
[----:B------:R-:W-:Y:S01]  /*14af0*/  IMAD.IADD R36, R88, 0x1, -R111 ;  /* 0x0000000158247824 */ /* 0x000fe200078e0a6f */
[----:B------:R-:W-:Y:S01]  /*14b00*/  HMMA.16816.F32 R24, R52, R38, R24 ;  /* 0x000000263418723c */ /* 0x000fe20000001818 */
[----:B------:R-:W-:-:S03]  /*14b10*/  IADD3 R37, -R115, R88, RZ ;  /* 0x0000005873257210 */ /* 0x000fc60007ffe1ff */
[----:B------:R-:W-:Y:S01]  /*14b20*/  IABS R36, R36 ;  /* 0x0000002400247213 */ /* 0x000fe20000000000 */
[----:B------:R-:W-:Y:S03]  /*14b30*/  I2F R169, R169 ;  /* 0x000000a900a97306 */ /* 0x000fe60000201400 */
[C---:B------:R-:W-:Y:S01]  /*14b40*/  HMMA.16816.F32 R4, R44.reuse, R82, R4 ;  /* 0x000000522c04723c */ /* 0x040fe20000001804 */
[----:B------:R-:W-:Y:S01]  /*14b50*/  IMAD.MOV.U32 R175, RZ, RZ, R36 ;  /* 0x000000ffffaf7224 */ /* 0x000fe200078e0024 */
[----:B------:R-:W-:Y:S01]  /*14b60*/  IABS R36, R37 ;  /* 0x0000002500247213 */ /* 0x000fe20000000000 */
[----:B------:R-:W1:Y:S03]  /*14b70*/  LDSM.16.M88.4 R80, [R203+0xa800] ;  /* 0x00a80000cb50783b */ /* 0x000e660000000200 */
[----:B------:R3:W-:Y:S02]  /*14b80*/  I2F R177, R36 ;  /* 0x0000002400b17306 */ /* 0x0007e40000201400 */
[----:B------:R-:W-:Y:S06]  /*14b90*/  HMMA.16816.F32 R12, R44, R68, R12 ;  /* 0x000000442c0c723c */ /* 0x000fec000000180c */
[----:B------:R-:W-:Y:S01]  /*14ba0*/  I2F R175, R175 ;  /* 0x000000af00af7306 */ /* 0x000fe20000201400 */
[C---:B------:R-:W-:Y:S01]  /*14bb0*/  IMAD.IADD R68, R88.reuse, 0x1, -R145 ;  /* 0x0000000158447824 */ /* 0x040fe200078e0a91 */
[----:B--2---:R-:W-:Y:S04]  /*14bc0*/  HMMA.16816.F32 R8, R28, R16, R8 ;  /* 0x000000101c08723c */ /* 0x004fe80000001808 */
[----:B------:R-:W-:Y:S01]  /*14bd0*/  IABS R68, R68 ;  /* 0x0000004400447213 */ /* 0x000fe20000000000 */
[----:B---3--:R-:W-:Y:S02]  /*14be0*/  LDSM.16.M88.4 R36, [R207+0x5000] ;  /* 0x00500000cf24783b */ /* 0x008fe40000000200 */
[C---:B------:R-:W-:Y:S01]  /*14bf0*/  IMAD.IADD R16, R88.reuse, 0x1, -R119 ;  /* 0x0000000158107824 */ /* 0x040fe200078e0a77 */
[----:B------:R-:W-:Y:S01]  /*14c00*/  HMMA.16816.F32 R24, R44, R70, R24 ;  /* 0x000000462c18723c */ /* 0x000fe20000001818 */
[C---:B------:R-:W-:Y:S01]  /*14c10*/  IMAD.IADD R17, R88.reuse, 0x1, -R123 ;  /* 0x0000000158117824 */ /* 0x040fe200078e0a7b */
[----:B------:R-:W-:Y:S01]  /*14c20*/  I2F R149, R149 ;  /* 0x0000009500957306 */ /* 0x000fe20000201400 */
[----:B------:R-:W-:Y:S01]  /*14c30*/  IMAD.MOV.U32 R189, RZ, RZ, R68 ;  /* 0x000000ffffbd7224 */ /* 0x000fe200078e0044 */
[----:B------:R-:W-:Y:S01]  /*14c40*/  IABS R16, R16 ;  /* 0x0000001000107213 */ /* 0x000fe20000000000 */
[----:B------:R-:W2:Y:S03]  /*14c50*/  LDSM.16.M88.4 R68, [R196+0x3800] ;  /* 0x00380000c444783b */ /* 0x000ea60000000200 */
[----:B------:R-:W-:Y:S01]  /*14c60*/  HMMA.16816.F32 R4, R28, R18, R4 ;  /* 0x000000121c04723c */ /* 0x000fe20000001804 */
[----:B------:R-:W-:Y:S01]  /*14c70*/  IMAD.MOV.U32 R179, RZ, RZ, R16 ;  /* 0x000000ffffb37224 */ /* 0x000fe200078e0010 */
[----:B------:R-:W-:Y:S01]  /*14c80*/  IABS R16, R17 ;  /* 0x0000001100107213 */ /* 0x000fe20000000000 */
[C---:B------:R-:W-:Y:S01]  /*14c90*/  IMAD.IADD R17, R88.reuse, 0x1, -R129 ;  /* 0x0000000158117824 */ /* 0x040fe200078e0a81 */
[----:B------:R-:W-:Y:S03]  /*14ca0*/  I2F R153, R153 ;  /* 0x0000009900997306 */ /* 0x000fe60000201400 */
[----:B------:R-:W-:Y:S01]  /*14cb0*/  IMAD.MOV.U32 R181, RZ, RZ, R16 ;  /* 0x000000ffffb57224 */ /* 0x000fe200078e0010 */
[----:B------:R-:W-:Y:S01]  /*14cc0*/  IABS R16, R17 ;  /* 0x0000001100107213 */ /* 0x000fe20000000000 */
[C---:B------:R-:W-:Y:S01]  /*14cd0*/  IMAD.IADD R17, R88.reuse, 0x1, -R137 ;  /* 0x0000000158117824 */ /* 0x040fe200078e0a89 */
[----:B------:R-:W-:Y:S01]  /*14ce0*/  HMMA.16816.F32 R48, R52, R86, R48 ;  /* 0x000000563430723c */ /* 0x000fe20000001830 */
[----:B------:R-:W3:Y:S01]  /*14cf0*/  LDSM.16.M88.4 R84, [R209+0xb800] ;  /* 0x00b80000d154783b */ /* 0x000ee20000000200 */
[----:B------:R-:W-:Y:S01]  /*14d00*/  MOV R183, R16 ;  /* 0x0000001000b77202 */ /* 0x000fe20000000f00 */
[----:B------:R-:W-:Y:S01]  /*14d10*/  I2F R179, R179 ;  /* 0x000000b300b37306 */ /* 0x000fe20000201400 */
[----:B------:R-:W-:Y:S01]  /*14d20*/  IABS R16, R17 ;  /* 0x0000001100107213 */ /* 0x000fe20000000000 */
[----:B------:R-:W-:-:S03]  /*14d30*/  IMAD.IADD R17, R88, 0x1, -R141 ;  /* 0x0000000158117824 */ /* 0x000fc600078e0a8d */
[----:B-1----:R-:W-:Y:S01]  /*14d40*/  HMMA.16816.F32 R12, R28, R80, R12 ;  /* 0x000000501c0c723c */ /* 0x002fe2000000180c */
[----:B------:R-:W-:Y:S01]  /*14d50*/  IMAD.MOV.U32 R185, RZ, RZ, R16 ;  /* 0x000000ffffb97224 */ /* 0x000fe200078e0010 */
[----:B------:R-:W-:Y:S01]  /*14d60*/  IABS R16, R17 ;  /* 0x0000001100107213 */ /* 0x000fe20000000000 */
[----:B------:R-:W-:Y:S04]  /*14d70*/  I2F R181, R181 ;  /* 0x000000b500b57306 */ /* 0x000fe80000201400 */
[----:B------:R-:W-:Y:S01]  /*14d80*/  IMAD.MOV.U32 R187, RZ, RZ, R16 ;  /* 0x000000ffffbb7224 */ /* 0x000fe200078e0010 */
[C---:B------:R-:W-:Y:S01]  /*14d90*/  HMMA.16816.F32 R4, R20.reuse, R78, R4 ;  /* 0x0000004e1404723c */ /* 0x040fe20000001804 */
[----:B------:R-:W1:Y:S02]  /*14da0*/  LDSM.16.M88.4 R16, [R196+0x4800] ;  /* 0x00480000c410783b */ /* 0x000e640000000200 */
[----:B------:R-:W-:Y:S05]  /*14db0*/  I2F R183, R183 ;  /* 0x000000b700b77306 */ /* 0x000fea0000201400 */
[----:B------:R-:W-:Y:S03]  /*14dc0*/  HMMA.16816.F32 R8, R20, R76, R8 ;  /* 0x0000004c1408723c */ /* 0x000fe60000001808 */
[----:B------:R-:W-:Y:S04]  /*14dd0*/  I2F R185, R185 ;  /* 0x000000b900b97306 */ /* 0x000fe80000201400 */
[----:B------:R-:W-:Y:S01]  /*14de0*/  IMAD.IADD R76, R88, 0x1, -R147 ;  /* 0x00000001584c7824 */ /* 0x000fe200078e0a93 */
[----:B--2---:R-:W-:Y:S03]  /*14df0*/  HMMA.16816.F32 R64, R72, R68, R64 ;  /* 0x000000444840723c */ /* 0x004fe60000001840 */
[----:B------:R-:W-:Y:S01]  /*14e00*/  I2F R187, R187 ;  /* 0x000000bb00bb7306 */ /* 0x000fe20000201400 */
[----:B------:R-:W-:-:S04]  /*14e10*/  IABS R76, R76 ;  /* 0x0000004c004c7213 */ /* 0x000fc80000000000 */
[----:B------:R-:W-:Y:S01]  /*14e20*/  HMMA.16816.F32 R60, R72, R70, R60 ;  /* 0x00000046483c723c */ /* 0x000fe2000000183c */
[----:B------:R-:W-:Y:S02]  /*14e30*/  FMUL.FTZ R4, R4, c[0x0][0x2ec] ;  /* 0x0000bb0004047a20 */ /* 0x000fe40000410000 */
[----:B------:R2:W-:Y:S01]  /*14e40*/  I2F R81, R76 ;  /* 0x0000004c00517306 */ /* 0x0005e20000201400 */
[----:B------:R-:W-:Y:S02]  /*14e50*/  FMUL.FTZ R5, R5, c[0x0][0x2ec] ;  /* 0x0000bb0005057a20 */ /* 0x000fe40000410000 */
[----:B------:R-:W-:Y:S02]  /*14e60*/  FMUL.FTZ R6, R6, c[0x0][0x2ec] ;  /* 0x0000bb0006067a20 */ /* 0x000fe40000410000 */
[----:B------:R-:W-:Y:S01]  /*14e70*/  HMMA.16816.F32 R32, R44, R36, R32 ;  /* 0x000000242c20723c */ /* 0x000fe20000001820 */
[----:B------:R-:W-:Y:S02]  /*14e80*/  FMUL.FTZ R69, R7, c[0x0][0x2ec] ;  /* 0x0000bb0007457a20 */ /* 0x000fe40000410000 */
[----:B------:R-:W-:Y:S01]  /*14e90*/  MUFU.TANH R68, R6 ;  /* 0x0000000600447308 */ /* 0x000fe20000002400 */
[----:B------:R-:W-:-:S02]  /*14ea0*/  FMUL.FTZ R8, R8, c[0x0][0x2ec] ;  /* 0x0000bb0008087a20 */ /* 0x000fc40000410000 */
[----:B------:R-:W-:Y:S02]  /*14eb0*/  FMUL.FTZ R9, R9, c[0x0][0x2ec] ;  /* 0x0000bb0009097a20 */ /* 0x000fe40000410000 */
[----:B------:R-:W-:Y:S01]  /*14ec0*/  HMMA.16816.F32 R48, R44, R38, R48 ;  /* 0x000000262c30723c */ /* 0x000fe20000001830 */
[----:B------:R-:W4:Y:S01]  /*14ed0*/  LDSM.16.M88.4 R36, [R207+0x5800] ;  /* 0x00580000cf24783b */ /* 0x000f220000000200 */
[----:B------:R-:W-:Y:S01]  /*14ee0*/  FMUL.FTZ R90, R10, c[0x0][0x2ec] ;  /* 0x0000bb000a5a7a20 */ /* 0x000fe20000410000 */
[----:B------:R-:W-:Y:S02]  /*14ef0*/  MUFU.TANH R80, R8 ;  /* 0x0000000800507308 */ /* 0x000fe40000002400 */
[----:B--2---:R-:W2:Y:S03]  /*14f00*/  LDSM.16.M88.4 R76, [R203+0xb000] ;  /* 0x00b00000cb4c783b */ /* 0x004ea60000000200 */
[C---:B---3--:R-:W-:Y:S03]  /*14f10*/  HMMA.16816.F32 R64, R52.reuse, R84, R64 ;  /* 0x000000543440723c */ /* 0x048fe60000001840 */
[----:B------:R-:W3:Y:S05]  /*14f20*/  MUFU.TANH R88, R9 ;  /* 0x0000000900587308 */ /* 0x000eea0000002400 */
[----:B------:R-:W-:Y:S03]  /*14f30*/  HMMA.16816.F32 R60, R52, R86, R60 ;  /* 0x00000056343c723c */ /* 0x000fe6000000183c */
[----:B------:R-:W-:Y:S05]  /*14f40*/  MUFU.TANH R90, R90 ;  /* 0x0000005a005a7308 */ /* 0x000fea0000002400 */
[----:B-1----:R-:W-:Y:S03]  /*14f50*/  HMMA.16816.F32 R12, R20, R16, R12 ;  /* 0x00000010140c723c */ /* 0x002fe6000000180c */
[----:B------:R-:W-:Y:S01]  /*14f60*/  MUFU.TANH R16, R4 ;  /* 0x0000000400107308 */ /* 0x000fe20000002400 */
[----:B---3--:R-:W-:-:S04]  /*14f70*/  FFMA.FTZ R88, -R0, R97, R88 ;  /* 0x0000006100587223 */ /* 0x008fc80000010158 */
[----:B------:R-:W-:Y:S03]  /*14f80*/  HMMA.16816.F32 R24, R28, R82, R24 ;  /* 0x000000521c18723c */ /* 0x000fe60000001818 */
[----:B------:R1:W3:Y:S04]  /*14f90*/  MUFU.TANH R17, R5 ;  /* 0x0000000500117308 */ /* 0x0002e80000002400 */
[----:B------:R-:W-:Y:S02]  /*14fa0*/  FMUL.FTZ R82, R11, c[0x0][0x2ec] ;  /* 0x0000bb000b527a20 */ /* 0x000fe40000410000 */
[----:B------:R-:W5:Y:S01]  /*14fb0*/  LDSM.16.M88.4 R8, [R196+0x5000] ;  /* 0x00500000c408783b */ /* 0x000f620000000200 */
[----:B----4-:R-:W-:Y:S01]  /*14fc0*/  HMMA.16816.F32 R64, R44, R36, R64 ;  /* 0x000000242c40723c */ /* 0x010fe20000001840 */
[----:B------:R-:W4:Y:S05]  /*14fd0*/  MUFU.TANH R69, R69 ;  /* 0x0000004500457308 */ /* 0x000f2a0000002400 */
[----:B------:R-:W-:-:S02]  /*14fe0*/  FMUL.FTZ R12, R12, c[0x0][0x2ec] ;  /* 0x0000bb000c0c7a20 */ /* 0x000fc40000410000 */
[----:B------:R-:W-:Y:S01]  /*14ff0*/  HMMA.16816.F32 R60, R44, R38, R60 ;  /* 0x000000262c3c723c */ /* 0x000fe2000000183c */
[----:B-1----:R-:W1:Y:S01]  /*15000*/  LDSM.16.M88.4 R4, [R203+0xb800] ;  /* 0x00b80000cb04783b */ /* 0x002e620000000200 */
[----:B------:R-:W-:Y:S01]  /*15010*/  FMUL.FTZ R13, R13, c[0x0][0x2ec] ;  /* 0x0000bb000d0d7a20 */ /* 0x000fe20000410000 */
[----:B------:R-:W-:Y:S01]  /*15020*/  MUFU.TANH R82, R82 ;  /* 0x0000005200527308 */ /* 0x000fe20000002400 */
[----:B------:R-:W-:Y:S02]  /*15030*/  FMUL.FTZ R14, R14, c[0x0][0x2ec] ;  /* 0x0000bb000e0e7a20 */ /* 0x000fe40000410000 */
[----:B------:R-:W-:Y:S02]  /*15040*/  FMUL.FTZ R71, R15, c[0x0][0x2ec] ;  /* 0x0000bb000f477a20 */ /* 0x000fe40000410000 */
[----:B------:R-:W-:Y:S01]  /*15050*/  HMMA.16816.F32 R24, R20, R18, R24 ;  /* 0x000000121418723c */ /* 0x000fe20000001818 */
[C---:B---3--:R-:W-:Y:S02]  /*15060*/  FFMA.FTZ R17, -R0.reuse, R105, R17 ;  /* 0x0000006900117223 */ /* 0x048fe40000010111 */
[----:B------:R-:W3:Y:S01]  /*15070*/  MUFU.TANH R18, R12 ;  /* 0x0000000c00127308 */ /* 0x000ee20000002400 */
[----:B----4-:R-:W-:-:S04]  /*15080*/  FFMA.FTZ R69, -R0, R165, R69 ;  /* 0x000000a500457223 */ /* 0x010fc80000010145 */
[C---:B--2---:R-:W-:Y:S03]  /*15090*/  HMMA.16816.F32 R32, R28.reuse, R76, R32 ;  /* 0x0000004c1c20723c */ /* 0x044fe60000001820 */
[----:B------:R-:W2:Y:S05]  /*150a0*/  MUFU.TANH R19, R13 ;  /* 0x0000000d00137308 */ /* 0x000eaa0000002400 */
[----:B------:R-:W-:Y:S03]  /*150b0*/  HMMA.16816.F32 R48, R28, R78, R48 ;  /* 0x0000004e1c30723c */ /* 0x000fe60000001830 */
[----:B------:R4:W-:Y:S05]  /*150c0*/  MUFU.TANH R70, R14 ;  /* 0x0000000e00467308 */ /* 0x0009ea0000002400 */
[----:B------:R-:W-:-:S03]  /*150d0*/  FMUL.FTZ R26, R26, c[0x0][0x2ec] ;  /* 0x0000bb001a1a7a20 */ /* 0x000fc60000410000 */
[----:B------:R-:W-:Y:S05]  /*150e0*/  MUFU.TANH R71, R71 ;  /* 0x0000004700477308 */ /* 0x000fea0000002400 */
[----:B-----5:R-:W-:Y:S01]  /*150f0*/  HMMA.16816.F32 R32, R20, R8, R32 ;  /* 0x000000081420723c */ /* 0x020fe20000001820 */
[----:B----4-:R-:W4:Y:S02]  /*15100*/  LDSM.16.M88.4 R12, [R196+0x5800] ;  /* 0x00580000c40c783b */ /* 0x010f240000000200 */
[----:B------:R-:W5:Y:S01]  /*15110*/  MUFU.TANH R26, R26 ;  /* 0x0000001a001a7308 */ /* 0x000f620000002400 */
[----:B------:R-:W-:-:S04]  /*15120*/  DEPBAR.LE SB0, 0x0 ;  /* 0x000080000000791a */ /* 0x000fc80000000000 */
[C---:B-1----:R-:W-:Y:S01]  /*15130*/  HMMA.16816.F32 R64, R28.reuse, R4, R64 ;  /* 0x000000041c40723c */ /* 0x042fe20000001840 */
[----:B------:R-:W-:Y:S02]  /*15140*/  FMUL.FTZ R9, R24, c[0x0][0x2ec] ;  /* 0x0000bb0018097a20 */ /* 0x000fe40000410000 */
[----:B------:R-:W-:Y:S01]  /*15150*/  FMUL.FTZ R24, R25, c[0x0][0x2ec] ;  /* 0x0000bb0019187a20 */ /* 0x000fe20000410000 */
[----:B------:R-:W-:Y:S01]  /*15160*/  I2F R189, R189 ;  /* 0x000000bd00bd7306 */ /* 0x000fe20000201400 */
[----:B------:R-:W-:Y:S02]  /*15170*/  FMUL.FTZ R25, R27, c[0x0][0x2ec] ;  /* 0x0000bb001b197a20 */ /* 0x000fe40000410000 */
[----:B---3--:R-:W-:Y:S01]  /*15180*/  FFMA.FTZ R8, -R0, R109, R18 ;  /* 0x0000006d00087223 */ /* 0x008fe20000010112 */
[----:B------:R-:W-:Y:S01]  /*15190*/  HMMA.16816.F32 R60, R28, R6, R60 ;  /* 0x000000061c3c723c */ /* 0x000fe2000000183c */
[----:B------:R-:W-:Y:S02]  /*151a0*/  FSEL R18, R17, -INF , !P2 ;  /* 0xff80000011127808 */ /* 0x000fe40005000000 */
[----:B------:R-:W-:Y:S01]  /*151b0*/  FSEL R17, R69, -INF , !P2 ;  /* 0xff80000045117808 */ /* 0x000fe20005000000 */
[----:B------:R-:W1:Y:S01]  /*151c0*/  MUFU.TANH R9, R9 ;  /* 0x0000000900097308 */ /* 0x000e620000002400 */
[----:B------:R-:W-:-:S03]  /*151d0*/  FSEL R8, R8, -INF , !P1 ;  /* 0xff80000008087808 */ /* 0x000fc60004800000 */
[----:B------:R-:W-:Y:S01]  /*151e0*/  FMUL.FTZ R5, R33, c[0x0][0x2ec] ;  /* 0x0000bb0021057a20 */ /* 0x000fe20000410000 */
[----:B------:R-:W-:Y:S01]  /*151f0*/  HMMA.16816.F32 R48, R20, R10, R48 ;  /* 0x0000000a1430723c */ /* 0x000fe20000001830 */
[----:B------:R-:W-:Y:S01]  /*15200*/  FMUL.FTZ R27, R32, c[0x0][0x2ec] ;  /* 0x0000bb00201b7a20 */ /* 0x000fe20000410000 */
[----:B------:R-:W-:Y:S01]  /*15210*/  ISETP.GE.AND P2, PT, R115, R138, PT ;  /* 0x0000008a7300720c */ /* 0x000fe20003f46270 */
[----:B------:R-:W-:Y:S01]  /*15220*/  FMUL.FTZ R34, R34, c[0x0][0x2ec] ;  /* 0x0000bb0022227a20 */ /* 0x000fe20000410000 */
[----:B------:R-:W3:Y:S01]  /*15230*/  MUFU.TANH R25, R25 ;  /* 0x0000001900197308 */ /* 0x000ee20000002400 */
[----:B------:R-:W-:Y:S02]  /*15240*/  FMUL.FTZ R32, R35, c[0x0][0x2ec] ;  /* 0x0000bb0023207a20 */ /* 0x000fe40000410000 */
[C---:B--2---:R-:W-:Y:S02]  /*15250*/  FFMA.FTZ R10, -R0.reuse, R113, R19 ;  /* 0x00000071000a7223 */ /* 0x044fe40000010113 */
[----:B------:R-:W-:-:S02]  /*15260*/  FFMA.FTZ R7, -R0, R159, R90 ;  /* 0x0000009f00077223 */ /* 0x000fc4000001015a */
[C---:B-----5:R-:W-:Y:S01]  /*15270*/  FFMA.FTZ R11, -R0.reuse, R169, R26 ;  /* 0x000000a9000b7223 */ /* 0x060fe2000001011a */
[----:B------:R-:W2:Y:S01]  /*15280*/  MUFU.TANH R24, R24 ;  /* 0x0000001800187308 */ /* 0x000ea20000002400 */
[C---:B-1----:R-:W-:Y:S01]  /*15290*/  FFMA.FTZ R4, -R0.reuse, R117, R9 ;  /* 0x0000007500047223 */ /* 0x042fe20000010109 */
[----:B------:R-:W-:Y:S01]  /*152a0*/  FSEL R7, R7, -INF , !P0 ;  /* 0xff80000007077808 */ /* 0x000fe20004000000 */
[----:B----4-:R-:W-:Y:S05]  /*152b0*/  HMMA.16816.F32 R64, R20, R12, R64 ;  /* 0x0000000c1440723c */ /* 0x010fea0000001840 */
[----:B------:R-:W1:Y:S01]  /*152c0*/  MUFU.TANH R5, R5 ;  /* 0x0000000500057308 */ /* 0x000e620000002400 */
[----:B---3--:R-:W-:-:S03]  /*152d0*/  FFMA.FTZ R9, -R0, R175, R25 ;  /* 0x000000af00097223 */ /* 0x008fc60000010119 */
[----:B------:R-:W-:Y:S01]  /*152e0*/  FMUL.FTZ R33, R48, c[0x0][0x2ec] ;  /* 0x0000bb0030217a20 */ /* 0x000fe20000410000 */
[----:B------:R-:W-:Y:S01]  /*152f0*/  HMMA.16816.F32 R60, R20, R14, R60 ;  /* 0x0000000e143c723c */ /* 0x000fe2000000183c */
[----:B------:R-:W-:Y:S02]  /*15300*/  FMUL.FTZ R29, R50, c[0x0][0x2ec] ;  /* 0x0000bb00321d7a20 */ /* 0x000fe40000410000 */
[----:B------:R-:W3:Y:S01]  /*15310*/  MUFU.TANH R27, R27 ;  /* 0x0000001b001b7308 */ /* 0x000ee20000002400 */
[----:B------:R-:W-:Y:S02]  /*15320*/  FMUL.FTZ R35, R49, c[0x0][0x2ec] ;  /* 0x0000bb0031237a20 */ /* 0x000fe40000410000 */
[----:B------:R-:W-:Y:S02]  /*15330*/  FMUL.FTZ R28, R51, c[0x0][0x2ec] ;  /* 0x0000bb00331c7a20 */ /* 0x000fe40000410000 */
[C---:B--2---:R-:W-:Y:S02]  /*15340*/  FFMA.FTZ R6, -R0.reuse, R121, R24 ;  /* 0x0000007900067223 */ /* 0x044fe40000010118 */
[C---:B------:R-:W-:Y:S01]  /*15350*/  FFMA.FTZ R12, -R0.reuse, R93, R80 ;  /* 0x0000005d000c7223 */ /* 0x040fe20000010150 */
[----:B------:R-:W2:Y:S01]  /*15360*/  MUFU.TANH R34, R34 ;  /* 0x0000002200227308 */ /* 0x000ea20000002400 */
[----:B-1----:R-:W-:-:S02]  /*15370*/  FFMA.FTZ R127, -R0, R127, R5 ;  /* 0x0000007f007f7223 */ /* 0x002fc40000010105 */
[----:B------:R-:W-:Y:S01]  /*15380*/  FFMA.FTZ R14, -R0, R161, R82 ;  /* 0x000000a1000e7223 */ /* 0x000fe20000010152 */
[----:B------:R-:W-:Y:S01]  /*15390*/  FSEL R12, R12, -INF , !P0 ;  /* 0xff8000000c0c7808 */ /* 0x000fe20004000000 */
[----:B------:R-:W-:Y:S01]  /*153a0*/  FFMA.FTZ R20, -R0, R101, R16 ;  /* 0x0000006500147223 */ /* 0x000fe20000010110 */
[-C--:B------:R-:W-:Y:S01]  /*153b0*/  ISETP.GE.AND P0, PT, R103, R138.reuse, PT ;  /* 0x0000008a6700720c */ /* 0x080fe20003f06270 */
        /* <DEDUP_REMOVED lines=13> */
[----:B------:R-:W-:Y:S01]  /*15490*/  ISETP.GE.AND P6, PT, R107, R138, PT ;  /* 0x0000008a6b00720c */ /* 0x000fe20003fc6270 */
[----:B------:R-:W-:-:S02]  /*154a0*/  FMUL.FTZ R63, R63, c[0x0][0x2ec] ;  /* 0x0000bb003f3f7a20 */ /* 0x000fc40000410000 */
[C---:B------:R-:W-:Y:S01]  /*154b0*/  FFMA.FTZ R21, -R0.reuse, R163, R68 ;  /* 0x000000a300157223 */ /* 0x040fe20000010144 */
[----:B------:R-:W4:Y:S01]  /*154c0*/  MUFU.TANH R29, R29 ;  /* 0x0000001d001d7308 */ /* 0x000f220000002400 */
[----:B------:R-:W-:Y:S01]  /*154d0*/  FFMA.FTZ R13, -R0, R167, R70 ;  /* 0x000000a7000d7223 */ /* 0x000fe20000010146 */
[----:B------:R-:W-:Y:S01]  /*154e0*/  FSEL R4, R4, -INF , !P6 ;  /* 0xff80000004047808 */ /* 0x000fe20007000000 */
[C---:B------:R-:W-:Y:S01]  /*154f0*/  FFMA.FTZ R15, -R0.reuse, R171, R71 ;  /* 0x000000ab000f7223 */ /* 0x040fe20000010147 */
[----:B------:R-:W-:Y:S01]  /*15500*/  FSEL R21, R21, -INF , !P5 ;  /* 0xff80000015157808 */ /* 0x000fe20006800000 */
[C---:B---3--:R-:W-:Y:S01]  /*15510*/  FFMA.FTZ R27, -R0.reuse, R125, R27 ;  /* 0x0000007d001b7223 */ /* 0x048fe2000001011b */
[----:B------:R-:W-:Y:S01]  /*15520*/  FSEL R13, R13, -INF , !P1 ;  /* 0xff8000000d0d7808 */ /* 0x000fe20004800000 */
[C---:B--2---:R-:W-:Y:S01]  /*15530*/  FFMA.FTZ R34, -R0.reuse, R177, R34 ;  /* 0x000000b100227223 */ /* 0x044fe20000010122 */
[----:B------:R-:W2:Y:S01]  /*15540*/  MUFU.TANH R35, R35 ;  /* 0x0000002300237308 */ /* 0x000ea20000002400 */
[----:B------:R-:W-:Y:S01]  /*15550*/  FSEL R15, R15, -INF , !P0 ;  /* 0xff8000000f0f7808 */ /* 0x000fe20004000000 */
[C---:B-1----:R-:W-:Y:S01]  /*15560*/  FFMA.FTZ R33, -R0.reuse, R131, R33 ;  /* 0x0000008300217223 */ /* 0x042fe20000010121 */
[-C--:B------:R-:W-:Y:S01]  /*15570*/  ISETP.GE.AND P5, PT, R111, R138.reuse, PT ;  /* 0x0000008a6f00720c */ /* 0x080fe20003fa6270 */
[----:B------:R-:W-:Y:S01]  /*15580*/  FFMA.FTZ R179, -R0, R179, R32 ;  /* 0x000000b300b37223 */ /* 0x000fe20000010120 */
[----:B------:R-:W-:-:S02]  /*15590*/  ISETP.GE.AND P1, PT, R119, R138, PT ;  /* 0x0000008a7700720c */ /* 0x000fc40003f26270 */
[----:B------:R-:W-:Y:S01]  /*155a0*/  ISETP.GE.AND P0, PT, R123, R138, PT ;  /* 0x0000008a7b00720c */ /* 0x000fe20003f06270 */
[----:B------:R-:W1:Y:S01]  /*155b0*/  MUFU.TANH R28, R28 ;  /* 0x0000001c001c7308 */ /* 0x000e620000002400 */
[----:B----4-:R-:W-:Y:S01]  /*155c0*/  FFMA.FTZ R29, -R0, R181, R29 ;  /* 0x000000b5001d7223 */ /* 0x010fe2000001011d */
[----:B------:R-:W-:Y:S02]  /*155d0*/  FSEL R11, R11, -INF , !P6 ;  /* 0xff8000000b0b7808 */ /* 0x000fe40007000000 */
[----:B------:R-:W-:Y:S02]  /*155e0*/  FSEL R6, R6, -INF , !P5 ;  /* 0xff80000006067808 */ /* 0x000fe40006800000 */
[----:B------:R-:W-:Y:S02]  /*155f0*/  FSEL R9, R9, -INF , !P5 ;  /* 0xff80000009097808 */ /* 0x000fe40006800000 */
[----:B------:R-:W3:Y:S01]  /*15600*/  MUFU.TANH R30, R30 ;  /* 0x0000001e001e7308 */ /* 0x000ee20000002400 */
[----:B------:R-:W-:Y:S01]  /*15610*/  FSEL R164, R27, -INF , !P2 ;  /* 0xff8000001ba47808 */ /* 0x000fe20005000000 */
[----:B--2---:R-:W-:Y:S01]  /*15620*/  FFMA.FTZ R35, -R0, R139, R35 ;  /* 0x0000008b00237223 */ /* 0x004fe20000010123 */
[----:B------:R-:W-:-:S02]  /*15630*/  FSEL R167, R34, -INF , !P2 ;  /* 0xff80000022a77808 */ /* 0x000fc40005000000 */
[----:B------:R-:W-:Y:S02]  /*15640*/  FSEL R174, R127, -INF , !P1 ;  /* 0xff8000007fae7808 */ /* 0x000fe40004800000 */
[----:B------:R-:W-:Y:S01]  /*15650*/  FSEL R179, R179, -INF , !P1 ;  /* 0xff800000b3b37808 */ /* 0x000fe20004800000 */
[----:B------:R-:W2:Y:S01]  /*15660*/  MUFU.TANH R22, R22 ;  /* 0x0000001600167308 */ /* 0x000ea20000002400 */
[----:B------:R-:W-:Y:S01]  /*15670*/  FSEL R170, R33, -INF , !P0 ;  /* 0xff80000021aa7808 */ /* 0x000fe20004000000 */
[C---:B-1----:R-:W-:Y:S01]  /*15680*/  FFMA.FTZ R28, -R0.reuse, R183, R28 ;  /* 0x000000b7001c7223 */ /* 0x042fe2000001011c */
[----:B------:R-:W-:Y:S02]  /*15690*/  FSEL R171, R29, -INF , !P0 ;  /* 0xff8000001dab7808 */ /* 0x000fe40004000000 */
[-C--:B------:R-:W-:Y:S02]  /*156a0*/  ISETP.GE.AND P6, PT, R129, R138.reuse, PT ;  /* 0x0000008a8100720c */ /* 0x080fe40003fc6270 */
[-C--:B------:R-:W-:Y:S01]  /*156b0*/  ISETP.GE.AND P5, PT, R137, R138.reuse, PT ;  /* 0x0000008a8900720c */ /* 0x080fe20003fa6270 */
[----:B------:R-:W1:Y:S01]  /*156c0*/  MUFU.TANH R23, R23 ;  /* 0x0000001700177308 */ /* 0x000e620000002400 */
[----:B---3--:R-:W-:Y:S01]  /*156d0*/  FFMA.FTZ R30, -R0, R143, R30 ;  /* 0x0000008f001e7223 */ /* 0x008fe2000001011e */
[----:B------:R-:W-:-:S02]  /*156e0*/  ISETP.GE.AND P2, PT, R141, R138, PT ;  /* 0x0000008a8d00720c */ /* 0x000fc40003f46270 */
[-C--:B------:R-:W-:Y:S02]  /*156f0*/  ISETP.GE.AND P1, PT, R145, R138.reuse, PT ;  /* 0x0000008a9100720c */ /* 0x080fe40003f26270 */
[----:B------:R-:W-:Y:S02]  /*15700*/  ISETP.GE.AND P0, PT, R147, R138, PT ;  /* 0x0000008a9300720c */ /* 0x000fe40003f06270 */
[----:B------:R-:W3:Y:S01]  /*15710*/  MUFU.TANH R31, R31 ;  /* 0x0000001f001f7308 */ /* 0x000ee20000002400 */
[----:B--2---:R-:W-:Y:S01]  /*15720*/  FFMA.FTZ R22, -R0, R149, R22 ;  /* 0x0000009500167223 */ /* 0x004fe20000010116 */
[----:B------:R-:W-:Y:S02]  /*15730*/  FSEL R166, R35, -INF , !P6 ;  /* 0xff80000023a67808 */ /* 0x000fe40007000000 */
[----:B------:R-:W-:Y:S02]  /*15740*/  FSEL R177, R28, -INF , !P6 ;  /* 0xff8000001cb17808 */ /* 0x000fe40007000000 */
[----:B------:R-:W-:-:S02]  /*15750*/  FSEL R178, R30, -INF , !P5 ;  /* 0xff8000001eb27808 */ /* 0x000fc40006800000 */
[----:B------:R-:W2:Y:S01]  /*15760*/  MUFU.TANH R19, R19 ;  /* 0x0000001300137308 */ /* 0x000ea20000002400 */
[----:B-1----:R-:W-:Y:S01]  /*15770*/  FFMA.FTZ R23, -R0, R185, R23 ;  /* 0x000000b900177223 */ /* 0x002fe20000010117 */
[----:B------:R-:W-:-:S04]  /*15780*/  FSEL R176, R22, -INF , !P2 ;  /* 0xff80000016b07808 */ /* 0x000fc80005000000 */
[----:B------:R-:W-:Y:S02]  /*15790*/  FSEL R169, R23, -INF , !P5 ;  /* 0xff80000017a97808 */ /* 0x000fe40006800000 */
[----:B------:R-:W1:Y:S01]  /*157a0*/  MUFU.TANH R24, R61 ;  /* 0x0000003d00187308 */ /* 0x000e620000002400 */
[----:B---3--:R-:W-:-:S05]  /*157b0*/  FFMA.FTZ R31, -R0, R187, R31 ;  /* 0x000000bb001f7223 */ /* 0x008fca000001011f */
[----:B------:R-:W-:Y:S02]  /*157c0*/  FSEL R147, R31, -INF , !P2 ;  /* 0xff8000001f937808 */ /* 0x000fe40005000000 */
[----:B------:R-:W3:Y:S01]  /*157d0*/  MUFU.TANH R25, R25 ;  /* 0x0000001900197308 */ /* 0x000ee20000002400 */
[----:B--2---:R-:W-:-:S05]  /*157e0*/  FFMA.FTZ R19, -R0, R151, R19 ;  /* 0x0000009700137223 */ /* 0x004fca0000010113 */
[----:B------:R-:W-:Y:S02]  /*157f0*/  FSEL R146, R19, -INF , !P1 ;  /* 0xff80000013927808 */ /* 0x000fe40004800000 */
[----:B------:R-:W2:Y:S01]  /*15800*/  MUFU.TANH R5, R63 ;  /* 0x0000003f00057308 */ /* 0x000ea20000002400 */
[----:B-1----:R-:W-:-:S05]  /*15810*/  FFMA.FTZ R24, -R0, R153, R24 ;  /* 0x0000009900187223 */ /* 0x002fca0000010118 */
[----:B------:R-:W-:Y:S01]  /*15820*/  FSEL R144, R24, -INF , !P0 ;  /* 0xff80000018907808 */ /* 0x000fe20004000000 */
[----:B---3--:R-:W-:Y:S01]  /*15830*/  FFMA.FTZ R25, -R0, R189, R25 ;  /* 0x000000bd00197223 */ /* 0x008fe20000010119 */
[----:B------:R-:W-:-:S04]  /*15840*/  IADD3 R189, R207, 0x5000, RZ ;  /* 0x00005000cfbd7810 */ /* 0x000fc80007ffe0ff */
[----:B------:R-:W-:Y:S01]  /*15850*/  FSEL R145, R25, -INF , !P1 ;  /* 0xff80000019917808 */ /* 0x000fe20004800000 */
[----:B--2---:R-:W-:-:S05]  /*15860*/  FFMA.FTZ R5, -R0, R81, R5 ;  /* 0x0000005100057223 */ /* 0x004fca0000010105 */
[----:B------:R-:W-:Y:S01]  /*15870*/  FSEL R165, R5, -INF , !P0 ;  /* 0xff80000005a57808 */ /* 0x000fe20004000000 */
[----:B------:R-:W-:Y:S06]  /*15880*/  BAR.SYNC.DEFER_BLOCKING 0x0 ;  /* 0x0000000000007b1d */ /* 0x000fec0000010000 */
[----:B------:R-:W-:Y:S05]  /*15890*/  @!P4 BRA `(.L_x_4269) ;  /* 0x00000ab00000c947 */ /* 0x000fea0003800000 */
[----:B------:R-:W-:Y:S05]  /*158a0*/  @!P3 BRA `(.L_x_4270) ;  /* 0x000003900000b947 */ /* 0x000fea0003800000 */
[----:B------:R-:W-:Y:S02]  /*158b0*/  IABS R5, c[0x0][0x2d0] ;  /* 0x0000b40000057a13 */ /* 0x000fe40000000000 */
[----:B------:R-:W-:Y:S02]  /*158c0*/  IADD3 R26, R3, -0x40, RZ ;  /* 0xffffffc0031a7810 */ /* 0x000fe40007ffe0ff */
[----:B------:R-:W1:Y:S01]  /*158d0*/  I2F.RP R27, R5 ;  /* 0x00000005001b7306 */ /* 0x000e620000209400 */
        /* <DEDUP_REMOVED lines=54> */
.L_x_4270:
[----:B------:R-:W-:-:S05]  /*15c40*/  IMAD.MOV.U32 R28, RZ, RZ, c[0x0][0x198] ;  /* 0x00006600ff1c7624 */ /* 0x000fca00078e00ff */
[----:B------:R-:W-:-:S04]  /*15c50*/  LEA R28, -R28, RZ, 0x6 ;  /* 0x000000ff1c1c7211 */ /* 0x000fc800078e31ff */
[----:B------:R-:W-:Y:S02]  /*15c60*/  SHF.R.S32.HI R5, RZ, 0x1f, R28 ;  /* 0x0000001fff057819 */ /* 0x000fe4000001141c */
.L_x_4271:
        /* <DEDUP_REMOVED lines=110> */
.L_x_4269:
        /* <DEDUP_REMOVED lines=72> */
[----:B------:R-:W1:Y:S01]  /*167d0*/  MUFU.EX2 R157, R157 ;  /* 0x0000009d009d7308 */ /* 0x000e620000000800 */
[--C-:B------:R-:W-:Y:S01]  /*167e0*/  FFMA.FTZ R150, R4, c[0x0][0x23c], -R175.reuse ;  /* 0x00008f0004967a23 */ /* 0x100fe200000108af */
[----:B------:R-:W-:Y:S01]  /*167f0*/  LDSM.16.MT88.4 R16, [R201+0xe800] ;  /* 0x00e80000c910783b */ /* 0x000fe20000004200 */
[--C-:B------:R-:W-:Y:S02]  /*16800*/  FFMA.FTZ R139, R6, c[0x0][0x23c], -R175.reuse ;  /* 0x00008f00068b7a23 */ /* 0x100fe400000108af */
[--C-:B------:R-:W-:Y:S01]  /*16810*/  FFMA.FTZ R156, R8, c[0x0][0x23c], -R175.reuse ;  /* 0x00008f00089c7a23 */ /* 0x100fe200000108af */
[----:B------:R-:W2:Y:S01]  /*16820*/  LDSM.16.MT88.4 R4, [R200+0x10000] ;  /* 0x01000000c804783b */ /* 0x000ea20000004200 */
[----:B------:R-:W-:Y:S01]  /*16830*/  FFMA.FTZ R151, R10, c[0x0][0x23c], -R175 ;  /* 0x00008f000a977a23 */ /* 0x000fe200000108af */
        /* <DEDUP_REMOVED lines=248> */
.L_x_4276:
        /* <DEDUP_REMOVED lines=65> */
.L_x_4273:
        /* <DEDUP_REMOVED lines=14> */
[----:B------:R-:W-:Y:S04]  /*17cb0*/  IADD3 R3, P1, R5, UR7, RZ ;  /* 0x0000000705037c10 */ /* 0x000fe8000ff3e0ff */
[CC--:B------:R-:W-:Y:S01]  /*17cc0*/  @!P4 LEA R10, P5, R3.reuse, R172.reuse, 0x1 ;  /* 0x000000ac030ac211 */ /* 0x0c0fe200078a08ff */
[----:B------:R-:W-:Y:S01]  /*17cd0*/  @P4 STS.128 [R213+0xc000], RZ ;  /* 0x00c000ffd5004388 */ /* 0x000fe20000000c00 */
[----:B------:R-:W-:Y:S03]  /*17ce0*/  IADD3.X R4, R4, UR5, RZ, P1, !PT ;  /* 0x0000000504047c10 */ /* 0x000fe60008ffe4ff */
[CC--:B------:R-:W-:Y:S02]  /*17cf0*/  @!P0 LEA R8, P2, R3.reuse, R172.reuse, 0x1 ;  /* 0x000000ac03088211 */ /* 0x0c0fe400078408ff */
[----:B------:R-:W-:Y:S01]  /*17d00*/  @!PT LDS RZ, [RZ] ;  /* 0x00000000fffff984 */ /* 0x000fe20000000800 */
[----:B------:R-:W-:Y:S01]  /*17d10*/  @!PT LDS RZ, [RZ] ;  /* 0x00000000fffff984 */ /* 0x000fe20000000800 */
[----:B------:R-:W-:Y:S01]  /*17d20*/  @!PT LDS RZ, [RZ] ;  /* 0x00000000fffff984 */ /* 0x000fe20000000800 */
[----:B------:R1:W-:Y:S01]  /*17d30*/  @!P0 LDGSTS.E.BYPASS.LTC128B.128 [R213+0xe000], [R142.64+0x80] ;  /* 0x0e0000808ed58fae */ /* 0x0003e2000b901d48 */
[CCC-:B------:R-:W-:Y:S02]  /*17d40*/  @!P4 LEA.HI.X R11, R3.reuse, R173.reuse, R4.reuse, 0x1, P5 ;  /* 0x000000ad030bc211 */ /* 0x1c0fe400028f0c04 */
[CCC-:B------:R-:W-:Y:S02]  /*17d50*/  @!P0 LEA.HI.X R9, R3.reuse, R173.reuse, R4.reuse, 0x1, P2 ;  /* 0x000000ad03098211 */ /* 0x1c0fe400010f0c04 */
[CC--:B------:R-:W-:Y:S01]  /*17d60*/  @P6 LEA R6, P1, R3.reuse, R172.reuse, 0x1 ;  /* 0x000000ac03066211 */ /* 0x0c0fe200078208ff */
[----:B------:R-:W-:Y:S01]  /*17d70*/  @P0 STS.128 [R213+0xe000], RZ ;  /* 0x00e000ffd5000388 */ /* 0x000fe20000000c00 */
[C---:B------:R-:W-:Y:S02]  /*17d80*/  IADD3 R5, P5, R3.reuse, UR7, RZ ;  /* 0x0000000703057c10 */ /* 0x040fe4000ffbe0ff */
[-C--:B------:R-:W-:Y:S02]  /*17d90*/  @P6 LEA.HI.X R7, R3, R173.reuse, R4, 0x1, P1 ;  /* 0x000000ad03076211 */ /* 0x080fe400008f0c04 */
[----:B------:R-:W-:Y:S01]  /*17da0*/  IADD3.X R4, R4, UR5, RZ, P5, !PT ;  /* 0x0000000504047c10 */ /* 0x000fe2000affe4ff */
[----:B------:R-:W-:Y:S01]  /*17db0*/  @!PT LDS RZ, [RZ] ;  /* 0x00000000fffff984 */ /* 0x000fe20000000800 */
[----:B------:R-:W-:Y:S01]  /*17dc0*/  @!PT LDS RZ, [RZ] ;  /* 0x00000000fffff984 */ /* 0x000fe20000000800 */
[----:B------:R-:W-:Y:S01]  /*17dd0*/  @!PT LDS RZ, [RZ] ;  /* 0x00000000fffff984 */ /* 0x000fe20000000800 */
[----:B------:R1:W-:Y:S01]  /*17de0*/  @P6 LDGSTS.E.BYPASS.LTC128B.128 [R213+0x10000], [R142.64+0x100] ;  /* 0x100001008ed56fae */ /* 0x0003e2000b901d48 */
[CC--:B------:R-:W-:Y:S02]  /*17df0*/  @!P4 LEA R16, P5, R5.reuse, R172.reuse, 0x1 ;  /* 0x000000ac0510c211 */ /* 0x0c0fe400078a08ff */
[CC--:B------:R-:W-:Y:S02]  /*17e00*/  @!P0 LEA R14, P2, R5.reuse, R172.reuse, 0x1 ;  /* 0x000000ac050e8211 */ /* 0x0c0fe400078408ff */
[CCC-:B------:R-:W-:Y:S01]  /*17e10*/  @!P4 LEA.HI.X R17, R5.reuse, R173.reuse, R4.reuse, 0x1, P5 ;  /* 0x000000ad0511c211 */ /* 0x1c0fe200028f0c04 */
[----:B------:R-:W-:Y:S01]  /*17e20*/  @!P6 STS.128 [R213+0x10000], RZ ;  /* 0x010000ffd500e388 */ /* 0x000fe20000000c00 */
[CCC-:B------:R-:W-:Y:S02]  /*17e30*/  @!P0 LEA.HI.X R15, R5.reuse, R173.reuse, R4.reuse, 0x1, P2 ;  /* 0x000000ad050f8211 */ /* 0x1c0fe400010f0c04 */
[CC--:B------:R-:W-:Y:S02]  /*17e40*/  @P6 LEA R12, P1, R5.reuse, R172.reuse, 0x1 ;  /* 0x000000ac050c6211 */ /* 0x0c0fe400078208ff */
[C---:B------:R-:W-:Y:S01]  /*17e50*/  IADD3 R3, P5, R5.reuse, UR7, RZ ;  /* 0x0000000705037c10 */ /* 0x040fe2000ffbe0ff */
[----:B------:R-:W-:Y:S01]  /*17e60*/  @!PT LDS RZ, [RZ] ;  /* 0x00000000fffff984 */ /* 0x000fe20000000800 */
[----:B------:R-:W-:Y:S01]  /*17e70*/  @!PT LDS RZ, [RZ] ;  /* 0x00000000fffff984 */ /* 0x000fe20000000800 */
[----:B------:R-:W-:Y:S01]  /*17e80*/  @!PT LDS RZ, [RZ] ;  /* 0x00000000fffff984 */ /* 0x000fe20000000800 */
[----:B------:R2:W-:Y:S01]  /*17e90*/  @!P4 LDGSTS.E.BYPASS.LTC128B.128 [R213+0xc800], [R10.64] ;  /* 0x0c8000000ad5cfae */ /* 0x0005e2000b901d48 */
[-C--:B------:R-:W-:Y:S02]  /*17ea0*/  @P6 LEA.HI.X R13, R5, R173.reuse, R4, 0x1, P1 ;  /* 0x000000ad050d6211 */ /* 0x080fe400008f0c04 */
        /* <DEDUP_REMOVED lines=9> */
[----:B------:R2:W-:Y:S01]  /*17f40*/  @!P0 LDGSTS.E.BYPASS.LTC128B.128 [R213+0xe800], [R8.64+0x80] ;  /* 0x0e80008008d58fae */ /* 0x0005e2000b901d48 */
[C---:B------:R-:W-:Y:S04]  /*17f50*/  @P6 LEA R28, P1, R3.reuse, R172, 0x1 ;  /* 0x000000ac031c6211 */ /* 0x040fe800078208ff */
[----:B------:R-:W-:Y:S01]  /*17f60*/  @P6 LEA.HI.X R29, R3, R173, R4, 0x1, P1 ;  /* 0x000000ad031d6211 */ /* 0x000fe200008f0c04 */
        /* <DEDUP_REMOVED lines=38> */
[----:B--2---:R-:W3:Y:S06]  /*181d0*/  LDSM.16.M88.4 R8, [R209+0x6000] ;  /* 0x00600000d108783b */ /* 0x004eec0000000200 */
[----:B----4-:R-:W5:Y:S06]  /*181e0*/  LDSM.16.M88.4 R16, [R209+0x6800] ;  /* 0x00680000d110783b */ /* 0x010f6c0000000200 */
[----:B------:R-:W1:Y:S06]  /*181f0*/  LDSM.16.M88.4 R24, [R209+0x7000] ;  /* 0x00700000d118783b */ /* 0x000e6c0000000200 */
[----:B------:R-:W0:Y:S06]  /*18200*/  LDGDEPBAR ;  /* 0x00000000000079af */ /* 0x000e2c0000000000 */
[----:B------:R-:W2:Y:S06]  /*18210*/  LDSM.16.M88.4 R32, [R209+0x7800] ;  /* 0x00780000d120783b */ /* 0x000eac0000000200 */
[----:B------:R-:W-:Y:S06]  /*18220*/  LDSM.16.M88.4 R136, [R208] ;  /* 0x00000000d088783b */ /* 0x000fec0000000200 */
[----:B------:R-:W4:Y:S01]  /*18230*/  LDSM.16.M88.4 R148, [R207] ;  /* 0x00000000cf94783b */ /* 0x000f220000000200 */
[C---:B---3--:R-:W-:Y:S05]  /*18240*/  HMMA.16816.F32 R4, R144.reuse, R8, RZ ;  /* 0x000000089004723c */ /* 0x048fea00000018ff */
[----:B------:R-:W3:Y:S03]  /*18250*/  LDSM.16.M88.4 R152, [R199] ;  /* 0x00000000c798783b */ /* 0x000ee60000000200 */
[C---:B------:R-:W-:Y:S03]  /*18260*/  HMMA.16816.F32 R8, R144.reuse, R10, RZ ;  /* 0x0000000a9008723c */ /* 0x040fe600000018ff */
[----:B------:R-:W3:Y:S06]  /*18270*/  LDSM.16.M88.4 R156, [R198] ;  /* 0x00000000c69c783b */ /* 0x000eec0000000200 */
[----:B------:R-:W3:Y:S01]  /*18280*/  LDSM.16.M88.4 R160, [R197] ;  /* 0x00000000c5a0783b */ /* 0x000ee20000000200 */
[C---:B-----5:R-:W-:Y:S05]  /*18290*/  HMMA.16816.F32 R12, R144.reuse, R16, RZ ;  /* 0x00000010900c723c */ /* 0x060fea00000018ff */
[----:B------:R-:W-:Y:S03]  /*182a0*/  LDSM.16.M88.4 R164, [R206] ;  /* 0x00000000cea4783b */ /* 0x000fe60000000200 */
[C---:B------:R-:W-:Y:S03]  /*182b0*/  HMMA.16816.F32 R16, R144.reuse, R18, RZ ;  /* 0x000000129010723c */ /* 0x040fe600000018ff */
[----:B------:R-:W5:Y:S05]  /*182c0*/  LDSM.16.M88.4 R168, [R203+0x6000] ;  /* 0x00600000cba8783b */ /* 0x000f6a0000000200 */
        /* <DEDUP_REMOVED lines=21> */
[----:B------:R-:W3:Y:S01]  /*18420*/  LDSM.16.M88.4 R160, [R209+0x8000] ;  /* 0x00800000d1a0783b */ /* 0x000ee20000000200 */
        /* <DEDUP_REMOVED lines=26> */
[C---:B---3--:R-:W-:Y:S08]  /*185d0*/  HMMA.16816.F32 R4, R156.reuse, R160, R4 ;  /* 0x000000a09c04723c */ /* 0x048ff00000001804 */
[C---:B------:R-:W-:Y:S01]  /*185e0*/  HMMA.16816.F32 R8, R156.reuse, R162, R8 ;  /* 0x000000a29c08723c */ /* 0x040fe20000001808 */
[----:B------:R-:W-:Y:S07]  /*185f0*/  LDSM.16.M88.4 R160, [R203+0x9800] ;  /* 0x00980000cba0783b */ /* 0x000fee0000000200 */
[C---:B-1----:R-:W-:Y:S08]  /*18600*/  HMMA.16816.F32 R12, R156.reuse, R144, R12 ;  /* 0x000000909c0c723c */ /* 0x042ff0000000180c */
[C---:B------:R-:W-:Y:S01]  /*18610*/  HMMA.16816.F32 R16, R156.reuse, R146, R16 ;  /* 0x000000929c10723c */ /* 0x040fe20000001810 */
[----:B------:R-:W1:Y:S07]  /*18620*/  LDSM.16.M88.4 R144, [R203+0x8800] ;  /* 0x00880000cb90783b */ /* 0x000e6e0000000200 */
        /* <DEDUP_REMOVED lines=10> */
[C---:B--2---:R-:W-:Y:S08]  /*186d0*/  HMMA.16816.F32 R12, R172.reuse, R136, R12 ;  /* 0x00000088ac0c723c */ /* 0x044ff0000000180c */
[C---:B------:R-:W-:Y:S01]  /*186e0*/  HMMA.16816.F32 R16, R172.reuse, R138, R16 ;  /* 0x0000008aac10723c */ /* 0x040fe20000001810 */
[----:B------:R-:W2:Y:S07]  /*186f0*/  LDSM.16.M88.4 R136, [R196+0x2800] ;  /* 0x00280000c488783b */ /* 0x000eae0000000200 */
[C---:B------:R-:W-:Y:S08]  /*18700*/  HMMA.16816.F32 R20, R172.reuse, R148, R20 ;  /* 0x00000094ac14723c */ /* 0x040ff00000001814 */
[C---:B------:R-:W-:Y:S01]  /*18710*/  HMMA.16816.F32 R24, R172.reuse, R150, R24 ;  /* 0x00000096ac18723c */ /* 0x040fe20000001818 */
[----:B------:R-:W5:Y:S07]  /*18720*/  LDSM.16.M88.4 R148, [R196+0x3000] ;  /* 0x00300000c494783b */ /* 0x000f6e0000000200 */
        /* <DEDUP_REMOVED lines=17> */
[C---:B----4-:R-:W-:Y:S08]  /*18840*/  HMMA.16816.F32 R4, R164.reuse, R168, R4 ;  /* 0x000000a8a404723c */ /* 0x050ff00000001804 */
[C---:B------:R-:W-:Y:S01]  /*18850*/  HMMA.16816.F32 R8, R164.reuse, R170, R8 ;  /* 0x000000aaa408723c */ /* 0x040fe20000001808 */
[----:B------:R-:W-:Y:S07]  /*18860*/  LDSM.16.M88.4 R168, [R203+0xa000] ;  /* 0x00a00000cba8783b */ /* 0x000fee0000000200 */
[C---:B--2---:R-:W-:Y:S08]  /*18870*/  HMMA.16816.F32 R12, R164.reuse, R136, R12 ;  /* 0x00000088a40c723c */ /* 0x044ff0000000180c */
[C---:B------:R-:W-:Y:S01]  /*18880*/  HMMA.16816.F32 R16, R164.reuse, R138, R16 ;  /* 0x0000008aa410723c */ /* 0x040fe20000001810 */
[----:B------:R-:W2:Y:S07]  /*18890*/  LDSM.16.M88.4 R136, [R190] ;  /* 0x00000000be88783b */ /* 0x000eae0000000200 */
[C---:B-----5:R-:W-:Y:S08]  /*188a0*/  HMMA.16816.F32 R20, R164.reuse, R148, R20 ;  /* 0x00000094a414723c */ /* 0x060ff00000001814 */
[C---:B------:R-:W-:Y:S01]  /*188b0*/  HMMA.16816.F32 R24, R164.reuse, R150, R24 ;  /* 0x00000096a418723c */ /* 0x040fe20000001818 */
[----:B------:R-:W4:Y:S07]  /*188c0*/  LDSM.16.M88.4 R148, [R189] ;  /* 0x00000000bd94783b */ /* 0x000f2e0000000200 */
[C---:B------:R-:W-:Y:S08]  /*188d0*/  HMMA.16816.F32 R28, R164.reuse, R152, R28 ;  /* 0x00000098a41c723c */ /* 0x040ff0000000181c */
[----:B------:R-:W-:Y:S01]  /*188e0*/  HMMA.16816.F32 R32, R164, R154, R32 ;  /* 0x0000009aa420723c */ /* 0x000fe20000001820 */
[----:B------:R-:W5:Y:S06]  /*188f0*/  LDSM.16.M88.4 R152, [R188] ;  /* 0x00000000bc98783b */ /* 0x000f6c0000000200 */
        /* <DEDUP_REMOVED lines=17> */
[C---:B------:R-:W-:Y:S01]  /*18a10*/  HMMA.16816.F32 R16, R180.reuse, R138, R16 ;  /* 0x0000008ab410723c */ /* 0x040fe20000001810 */
[----:B------:R-:W2:Y:S07]  /*18a20*/  LDSM.16.M88.4 R136, [R196+0x4800] ;  /* 0x00480000c488783b */ /* 0x000eae0000000200 */
[C---:B----4-:R-:W-:Y:S08]  /*18a30*/  HMMA.16816.F32 R20, R180.reuse, R148, R20 ;  /* 0x00000094b414723c */ /* 0x050ff00000001814 */
[C---:B------:R-:W-:Y:S08]  /*18a40*/  HMMA.16816.F32 R24, R180.reuse, R150, R24 ;  /* 0x00000096b418723c */ /* 0x040ff00000001818 */
[C---:B-----5:R-:W-:Y:S08]  /*18a50*/  HMMA.16816.F32 R28, R180.reuse, R152, R28 ;  /* 0x00000098b41c723c */ /* 0x060ff0000000181c */
[----:B------:R-:W-:Y:S08]  /*18a60*/  HMMA.16816.F32 R32, R180, R154, R32 ;  /* 0x0000009ab420723c */ /* 0x000ff00000001820 */
[C---:B------:R-:W-:Y:S08]  /*18a70*/  HMMA.16816.F32 R4, R164.reuse, R168, R4 ;  /* 0x000000a8a404723c */ /* 0x040ff00000001804 */
[C---:B------:R-:W-:Y:S08]  /*18a80*/  HMMA.16816.F32 R8, R164.reuse, R170, R8 ;  /* 0x000000aaa408723c */ /* 0x040ff00000001808 */
[C---:B-1----:R-:W-:Y:S08]  /*18a90*/  HMMA.16816.F32 R12, R164.reuse, R144, R12 ;  /* 0x00000090a40c723c */ /* 0x042ff0000000180c */
[C---:B------:R-:W-:Y:S08]  /*18aa0*/  HMMA.16816.F32 R16, R164.reuse, R146, R16 ;  /* 0x00000092a410723c */ /* 0x040ff00000001810 */
[C---:B---3--:R-:W-:Y:S08]  /*18ab0*/  HMMA.16816.F32 R20, R164.reuse, R156, R20 ;  /* 0x0000009ca414723c */ /* 0x048ff00000001814 */
[C---:B------:R-:W-:Y:S08]  /*18ac0*/  HMMA.16816.F32 R24, R164.reuse, R158, R24 ;  /* 0x0000009ea418723c */ /* 0x040ff00000001818 */
[C---:B------:R-:W-:Y:S08]  /*18ad0*/  HMMA.16816.F32 R28, R164.reuse, R160, R28 ;  /* 0x000000a0a41c723c */ /* 0x040ff0000000181c */
[----:B------:R-:W-:Y:S08]  /*18ae0*/  HMMA.16816.F32 R32, R164, R162, R32 ;  /* 0x000000a2a420723c */ /* 0x000ff00000001820 */
[C---:B------:R-:W-:Y:S08]  /*18af0*/  HMMA.16816.F32 R4, R172.reuse, R176, R4 ;  /* 0x000000b0ac04723c */ /* 0x040ff00000001804 */
[C---:B------:R-:W-:Y:S08]  /*18b00*/  HMMA.16816.F32 R8, R172.reuse, R178, R8 ;  /* 0x000000b2ac08723c */ /* 0x040ff00000001808 */
[C---:B--2---:R-:W-:Y:S08]  /*18b10*/  HMMA.16816.F32 R12, R172.reuse, R136, R12 ;  /* 0x00000088ac0c723c */ /* 0x044ff0000000180c */
        /* <DEDUP_REMOVED lines=20> */
[----:B------:R-:W1:Y:S10]  /*18c60*/  MUFU.TANH R179, R11 ;  /* 0x0000000b00b37308 */ /* 0x000e740000002400 */
[----:B------:R5:W1:Y:S10]  /*18c70*/  MUFU.TANH R146, R8 ;  /* 0x0000000800927308 */ /* 0x000a740000002400 */
[----:B------:R-:W1:Y:S01]  /*18c80*/  MUFU.TANH R155, R155 ;  /* 0x0000009b009b7308 */ /* 0x000e620000002400 */
[C---:B---3--:R-:W-:Y:S09]  /*18c90*/  HMMA.16816.F32 R20, R172.reuse, R4, R20 ;  /* 0x00000004ac14723c */ /* 0x048ff20000001814 */
[----:B------:R-:W3:Y:S01]  /*18ca0*/  MUFU.TANH R167, R167 ;  /* 0x000000a700a77308 */ /* 0x000ee20000002400 */
[C---:B------:R-:W-:Y:S01]  /*18cb0*/  HMMA.16816.F32 R24, R172.reuse, R6, R24 ;  /* 0x00000006ac18723c */ /* 0x040fe20000001818 */
[----:B-----5:R-:W5:Y:S01]  /*18cc0*/  LDSM.16.M88.4 R8, [R196+0x5800] ;  /* 0x00580000c408783b */ /* 0x020f620000000200 */
[----:B------:R-:W-:Y:S04]  /*18cd0*/  DEPBAR.LE SB0, 0x0 ;  /* 0x000080000000791a */ /* 0x000fe80000000000 */
[----:B------:R-:W-:Y:S03]  /*18ce0*/  FMUL.FTZ R5, R19, c[0x0][0x2ec] ;  /* 0x0000bb0013057a20 */ /* 0x000fe60000410000 */
[----:B------:R-:W1:Y:S01]  /*18cf0*/  MUFU.TANH R169, R169 ;  /* 0x000000a900a97308 */ /* 0x000e620000002400 */
[----:B------:R-:W-:Y:S04]  /*18d00*/  BAR.SYNC.DEFER_BLOCKING 0x0 ;  /* 0x0000000000007b1d */ /* 0x000fe80000010000 */
        /* <DEDUP_REMOVED lines=9> */
[----:B------:R-:W-:Y:S09]  /*18da0*/  FMUL.FTZ R27, R27, c[0x0][0x2ec] ;  /* 0x0000bb001b1b7a20 */ /* 0x000ff20000410000 */
[----:B------:R1:W1:Y:S01]  /*18db0*/  MUFU.TANH R165, R14 ;  /* 0x0000000e00a57308 */ /* 0x0002620000002400 */
[C---:B-----5:R-:W-:Y:S09]  /*18dc0*/  HMMA.16816.F32 R28, R172.reuse, R8, R28 ;  /* 0x00000008ac1c723c */ /* 0x060ff2000000181c */
[----:B------:R1:W1:Y:S01]  /*18dd0*/  MUFU.TANH R147, R15 ;  /* 0x0000000f00937308 */ /* 0x0002620000002400 */
[----:B------:R-:W-:Y:S07]  /*18de0*/  HMMA.16816.F32 R32, R172, R10, R32 ;  /* 0x0000000aac20723c */ /* 0x000fee0000001820 */
[----:B------:R-:W-:Y:S02]  /*18df0*/  MOV R172, R142 ;  /* 0x0000008e00ac7202 */ /* 0x000fe40000000f00 */
[----:B------:R-:W1:Y:S03]  /*18e00*/  MUFU.TANH R13, R13 ;  /* 0x0000000d000d7308 */ /* 0x000e660000002400 */
[----:B------:R-:W-:Y:S02]  /*18e10*/  MOV R173, R143 ;  /* 0x0000008f00ad7202 */ /* 0x000fe40000000f00 */
[----:B------:R-:W-:Y:S05]  /*18e20*/  FMUL.FTZ R154, R28, c[0x0][0x2ec] ;  /* 0x0000bb001c9a7a20 */ /* 0x000fea0000410000 */
[----:B------:R1:W1:Y:S01]  /*18e30*/  MUFU.TANH R140, R17 ;  /* 0x00000011008c7308 */ /* 0x0002620000002400 */
        /* <DEDUP_REMOVED lines=35> */
[----:B-12---:R-:W-:Y:S01]  /*19070*/  IADD3 R14, R6, 0xffffffe, RZ ;  /* 0x0ffffffe060e7810 */ /* 0x006fe20007ffe0ff */
[----:B------:R-:W-:Y:S07]  /*19080*/  IMAD.SHL.U32 R6, R222, 0x40, RZ ;  /* 0x00000040de067824 */ /* 0x000fee00078e00ff */
[----:B------:R-:W1:Y:S01]  /*19090*/  F2I.FTZ.U32.TRUNC.NTZ R15, R14 ;  /* 0x0000000e000f7305 */ /* 0x000e62000021f000 */
[C---:B------:R-:W-:Y:S02]  /*190a0*/  IADD3 R12, R6.reuse, -0x40, RZ ;  /* 0xffffffc0060c7810 */ /* 0x040fe40007ffe0ff */
[----:B------:R-:W-:Y:S02]  /*190b0*/  IABS R10, R6 ;  /* 0x00000006000a7213 */ /* 0x000fe40000000000 */
        /* <DEDUP_REMOVED lines=12> */
[C---:B------:R-:W-:Y:S01]  /*19180*/  IMAD R8, R4.reuse, R7, R8 ;  /* 0x0000000704087224 */ /* 0x040fe200078e0208 */
[----:B------:R-:W-:Y:S02]  /*19190*/  LOP3.LUT R7, RZ, c[0x0][0x2d0], RZ, 0x33, !PT ;  /* 0x0000b400ff077a12 */ /* 0x000fe400078e33ff */
        /* <DEDUP_REMOVED lines=9> */
[----:B------:R-:W-:Y:S09]  /*19230*/  ISETP.GE.AND P0, PT, R12, RZ, PT ;  /* 0x000000ff0c00720c */ /* 0x000ff20003f06270 */
        /* <DEDUP_REMOVED lines=28> */
.L_x_4275:
[CC--:B------:R-:W-:Y:S01]  /*19400*/  LEA R16, P2, R4.reuse, R216.reuse, 0x1 ;  /* 0x000000d804107211 */ /* 0x0c0fe200078408ff */
[----:B------:R-:W-:Y:S01]  /*19410*/  ULDC.64 UR4, c[0x0][0x198] ;  /* 0x0000660000047ab9 */ /* 0x000fe20000000a00 */
[----:B------:R-:W-:Y:S01]  /*19420*/  ISETP.GE.AND P0, PT, R133, c[0x0][0x220], PT ;  /* 0x0000880085007a0c */ /* 0x000fe20003f06270 */
[----:B------:R-:W-:Y:S01]  /*19430*/  USHF.L.U32 UR7, UR4, 0x4, URZ ;  /* 0x0000000404077899 */ /* 0x000fe2000800063f */
[CC--:B-1----:R-:W-:Y:S01]  /*19440*/  LEA.HI.X R17, R4.reuse, R217.reuse, R6, 0x1, P2 ;  /* 0x000000d904117211 */ /* 0x0c2fe200010f0c06 */
        /* <DEDUP_REMOVED lines=22> */
[C---:B------:R-:W-:Y:S02]  /*195b0*/  IADD3 R7, P5, R9.reuse, UR7, RZ ;  /* 0x0000000709077c10 */ /* 0x040fe4000ffbe0ff */
[-C--:B------:R-:W-:Y:S01]  /*195c0*/  @P6 LEA.HI.X R9, R9, R217.reuse, R6, 0x1, P1 ;  /* 0x000000d909096211 */ /* 0x080fe200008f0c06 */
[----:B------:R1:W-:Y:S01]  /*195d0*/  @!P6 STS.128 [R213+0xa000], RZ ;  /* 0x00a000ffd500e388 */ /* 0x0003e20000000c00 */
[CC--:B------:R-:W-:Y:S02]  /*195e0*/  @!P0 LEA R20, P2, R7.reuse, R216.reuse, 0x1 ;  /* 0x000000d807148211 */ /* 0x0c0fe400078408ff */
[CC--:B------:R-:W-:Y:S01]  /*195f0*/  @P6 LEA R18, P1, R7.reuse, R216.reuse, 0x1 ;  /* 0x000000d807126211 */ /* 0x0c0fe200078208ff */
        /* <DEDUP_REMOVED lines=13> */
[CC--:B------:R-:W-:Y:S02]  /*196d0*/  @P6 LEA.HI.X R19, R7.reuse, R217.reuse, R6, 0x1, P1 ;  /* 0x000000d907136211 */ /* 0x0c0fe400008f0c06 */
[----:B------:R-:W-:Y:S01]  /*196e0*/  IADD3 R4, P5, R7, UR7, RZ ;  /* 0x0000000707047c10 */ /* 0x000fe2000ffbe0ff */
[----:B------:R1:W-:Y:S03]  /*196f0*/  @P0 STS.128 [R213+0x8800], RZ ;  /* 0x008800ffd5000388 */ /* 0x0003e60000000c00 */
[CC--:B------:R-:W-:Y:S01]  /*19700*/  @!P0 LEA R24, P2, R4.reuse, R216.reuse, 0x1 ;  /* 0x000000d804188211 */ /* 0x0c0fe200078408ff */
[----:B------:R-:W-:Y:S01]  /*19710*/  @!PT LDS RZ, [RZ] ;  /* 0x00000000fffff984 */ /* 0x000fe20000000800 */
[----:B------:R-:W-:Y:S01]  /*19720*/  @!PT LDS RZ, [RZ] ;  /* 0x00000000fffff984 */ /* 0x000fe20000000800 */
[----:B------:R-:W-:Y:S01]  /*19730*/  @!PT LDS RZ, [RZ] ;  /* 0x00000000fffff984 */ /* 0x000fe20000000800 */
[----:B------:R1:W-:Y:S01]  /*19740*/  @P6 LDGSTS.E.BYPASS.LTC128B.128 [R213+0xa800], [R8.64+0x100] ;  /* 0x0a80010008d56fae */ /* 0x0003e2000b901d48 */
[-C--:B------:R-:W-:Y:S02]  /*19750*/  @P6 LEA R28, P1, R4, R216.reuse, 0x1 ;  /* 0x000000d8041c6211 */ /* 0x080fe400078208ff */
[----:B------:R-:W-:Y:S01]  /*19760*/  IADD3.X R6, R6, UR5, RZ, P5, !PT ;  /* 0x0000000506067c10 */ /* 0x000fe2000affe4ff */
[----:B------:R1:W-:Y:S01]  /*19770*/  @!P6 STS.128 [R213+0xa800], RZ ;  /* 0x00a800ffd500e388 */ /* 0x0003e20000000c00 */
[C---:B------:R-:W-:Y:S01]  /*19780*/  @!P4 LEA R26, P5, R4.reuse, R216, 0x1 ;  /* 0x000000d8041ac211 */ /* 0x040fe200078a08ff */
[----:B------:R-:W-:Y:S01]  /*19790*/  IMAD.MOV.U32 R216, RZ, RZ, R16 ;  /* 0x000000ffffd87224 */ /* 0x000fe200078e0010 */
[CCC-:B------:R-:W-:Y:S01]  /*197a0*/  @!P0 LEA.HI.X R25, R4.reuse, R217.reuse, R6.reuse, 0x1, P2 ;  /* 0x000000d904198211 */ /* 0x1c0fe200010f0c06 */
[----:B------:R-:W-:Y:S01]  /*197b0*/  @!PT LDS RZ, [RZ] ;  /* 0x00000000fffff984 */ /* 0x000fe20000000800 */
[----:B------:R-:W-:Y:S01]  /*197c0*/  @!PT LDS RZ, [RZ] ;  /* 0x00000000fffff984 */ /* 0x000fe20000000800 */
[----:B------:R-:W-:Y:S01]  /*197d0*/  @!PT LDS RZ, [RZ] ;  /* 0x00000000fffff984 */ /* 0x000fe20000000800 */
[----:B------:R1:W-:Y:S01]  /*197e0*/  @!P4 LDGSTS.E.BYPASS.LTC128B.128 [R213+0x7000], [R22.64] ;  /* 0x0700000016d5cfae */ /* 0x0003e2000b901d48 */
[CCC-:B------:R-:W-:Y:S02]  /*197f0*/  @!P4 LEA.HI.X R27, R4.reuse, R217.reuse, R6.reuse, 0x1, P5 ;  /* 0x000000d9041bc211 */ /* 0x1c0fe400028f0c06 */
[----:B------:R-:W-:Y:S01]  /*19800*/  @P6 LEA.HI.X R29, R4, R217, R6, 0x1, P1 ;  /* 0x000000d9041d6211 */ /* 0x000fe200008f0c06 */
[----:B------:R1:W-:Y:S01]  /*19810*/  @P4 STS.128 [R213+0x7000], RZ ;  /* 0x007000ffd5004388 */ /* 0x0003e20000000c00 */
[----:B------:R-:W-:Y:S03]  /*19820*/  IMAD.MOV.U32 R217, RZ, RZ, R17 ;  /* 0x000000ffffd97224 */ /* 0x000fe600078e0011 */
        /* <DEDUP_REMOVED lines=26> */
.L_x_4274:
[----:B-1234-:R-:W-:Y:S05]  /*199d0*/  IMAD R20, R222, -0x40, R221 ;  /* 0xffffffc0de147824 */ /* 0x01efea00078e02dd */
[C---:B------:R-:W-:Y:S02]  /*199e0*/  IADD3 R8, R20.reuse, 0x8, RZ ;  /* 0x0000000814087810 */ /* 0x040fe40007ffe0ff */
[----:B------:R-:W-:Y:S02]  /*199f0*/  IADD3 R9, R20, -0x1, RZ ;  /* 0xffffffff14097810 */ /* 0x000fe40007ffe0ff */
[----:B------:R-:W-:Y:S02]  /*19a00*/  ISETP.GE.AND P1, PT, R8, RZ, PT ;  /* 0x000000ff0800720c */ /* 0x000fe40003f26270 */
        /* <DEDUP_REMOVED lines=38> */
[C---:B------:R-:W-:Y:S02]  /*19c70*/  @!P0 IADD3 R4, -R20.reuse, 0x18, RZ ;  /* 0x0000001814048810 */ /* 0x040fe40007ffe1ff */
        /* <DEDUP_REMOVED lines=8> */
[C---:B------:R-:W-:Y:S02]  /*19d00*/  @!P0 IADD3 R21, -R20.reuse, 0x20, RZ ;  /* 0x0000002014158810 */ /* 0x040fe40007ffe1ff */
        /* <DEDUP_REMOVED lines=35> */
[----:B------:R-:W1:Y:S01]  /*19f40*/  I2F R3, R18 ;  /* 0x0000001200037306 */ /* 0x000e620000201400 */
        /* <DEDUP_REMOVED lines=17> */
[----:B------:R-:W2:Y:S01]  /*1a060*/  I2F R5, R12 ;  /* 0x0000000c00057306 */ /* 0x000ea20000201400 */
        /* <DEDUP_REMOVED lines=23> */
[----:B--2---:R-:W-:Y:S01]  /*1a1e0*/  FFMA.FTZ R150, -R0, R5, R150 ;  /* 0x0000000500967223 */ /* 0x004fe20000010196 */
[----:B------:R-:W-:Y:S01]  /*1a1f0*/  FMNMX.FTZ R13, R152, R13, !PT ;  /* 0x0000000d980d7209 */ /* 0x000fe20007810000 */
[----:B------:R-:W-:Y:S01]  /*1a200*/  LDSM.16.MT88.4 R20, [R202+0xc000] ;  /* 0x00c00000ca14783b */ /* 0x000fe20000004200 */
[----:B------:R-:W-:Y:S02]  /*1a210*/  FMNMX.FTZ R4, R149, R4, !PT ;  /* 0x0000000495047209 */ /* 0x000fe40007810000 */
[----:B------:R-:W-:Y:S02]  /*1a220*/  FMNMX.FTZ R12, R150, R13, !PT ;  /* 0x0000000d960c7209 */ /* 0x000fe40007810000 */
[----:B------:R-:W-:Y:S03]  /*1a230*/  FMNMX.FTZ R3, R139, R4, !PT ;  /* 0x000000048b037209 */ /* 0x000fe60007810000 */
[----:B------:R-:W1:Y:S01]  /*1a240*/  SHFL.BFLY PT, R13, R12, 0x2, 0x1f ;  /* 0x0c401f000c0d7f89 */ /* 0x000e6200000e0000 */
[----:B------:R-:W-:Y:S07]  /*1a250*/  FMNMX.FTZ R7, R138, R3, !PT ;  /* 0x000000038a077209 */ /* 0x000fee0007810000 */
[----:B------:R-:W2:Y:S08]  /*1a260*/  SHFL.BFLY PT, R4, R7, 0x2, 0x1f ;  /* 0x0c401f0007047f89 */ /* 0x000eb000000e0000 */
[----:B------:R-:W-:Y:S01]  /*1a270*/  LDSM.16.MT88.4 R28, [R201+0xc000] ;  /* 0x00c00000c91c783b */ /* 0x000fe20000004200 */
[----:B-1----:R-:W-:Y:S07]  /*1a280*/  FMNMX.FTZ R14, R12, R13, !PT ;  /* 0x0000000d0c0e7209 */ /* 0x002fee0007810000 */
[----:B------:R-:W1:Y:S01]  /*1a290*/  SHFL.BFLY PT, R137, R14, 0x1, 0x1f ;  /* 0x0c201f000e897f89 */ /* 0x000e6200000e0000 */
[----:B--2---:R-:W-:Y:S07]  /*1a2a0*/  FMNMX.FTZ R5, R7, R4, !PT ;  /* 0x0000000407057209 */ /* 0x004fee0007810000 */
[----:B------:R-:W2:Y:S01]  /*1a2b0*/  SHFL.BFLY PT, R136, R5, 0x1, 0x1f ;  /* 0x0c201f0005887f89 */ /* 0x000ea200000e0000 */
[----:B-1----:R-:W-:Y:S07]  /*1a2c0*/  FMNMX.FTZ R137, R14, R137, !PT ;  /* 0x000000890e897209 */ /* 0x002fee0007810000 */
[----:B------:R-:W1:Y:S01]  /*1a2d0*/  LDSM.16.MT88.4 R12, [R204+0xc000] ;  /* 0x00c00000cc0c783b */ /* 0x000e620000004200 */
        /* <DEDUP_REMOVED lines=12> */
[----:B------:R-:W2:Y:S01]  /*1a3a0*/  MUFU.EX2 R3, R3 ;  /* 0x0000000300037308 */ /* 0x000ea20000000800 */
[--C-:B------:R-:W-:Y:S01]  /*1a3b0*/  FFMA.FTZ R180, R8, c[0x0][0x23c], -R155.reuse ;  /* 0x00008f0008b47a23 */ /* 0x100fe2000001089b */
[----:B------:R-:W-:Y:S01]  /*1a3c0*/  ISETP.GT.AND P0, PT, R222, RZ, PT ;  /* 0x000000ffde00720c */ /* 0x000fe20003f04270 */
[--C-:B------:R-:W-:Y:S02]  /*1a3d0*/  FFMA.FTZ R177, R167, c[0x0][0x23c], -R148.reuse ;  /* 0x00008f00a7b17a23 */ /* 0x100fe40000010894 */
[--C-:B------:R-:W-:Y:S02]  /*1a3e0*/  FFMA.FTZ R176, R169, c[0x0][0x23c], -R148.reuse ;  /* 0x00008f00a9b07a23 */ /* 0x100fe40000010894 */
[--C-:B------:R-:W-:Y:S01]  /*1a3f0*/  FFMA.FTZ R178, R10, c[0x0][0x23c], -R155.reuse ;  /* 0x00008f000ab27a23 */ /* 0x100fe2000001089b */
[----:B------:R-:W-:Y:S01]  /*1a400*/  LDSM.16.MT88.4 R168, [R204+0x11800] ;  /* 0x01180000cca8783b */ /* 0x000fe20000004200 */
[--C-:B------:R-:W-:Y:S01]  /*1a410*/  FFMA.FTZ R175, R11, c[0x0][0x23c], -R148.reuse ;  /* 0x00008f000baf7a23 */ /* 0x100fe20000010894 */
[----:B------:R-:W-:Y:S01]  /*1a420*/  MUFU.EX2 R181, R181 ;  /* 0x000000b500b57308 */ /* 0x000fe20000000800 */
[--C-:B------:R-:W-:Y:S02]  /*1a430*/  FFMA.FTZ R174, R9, c[0x0][0x23c], -R148.reuse ;  /* 0x00008f0009ae7a23 */ /* 0x100fe40000010894 */
[----:B------:R-:W-:Y:S02]  /*1a440*/  FMUL.FTZ R4, R2, c[0x0][0x23c] ;  /* 0x00008f0002047a20 */ /* 0x000fe40000410000 */
[--C-:B------:R-:W-:Y:S02]  /*1a450*/  FFMA.FTZ R182, R146, c[0x0][0x23c], -R155.reuse ;  /* 0x00008f0092b67a23 */ /* 0x100fe4000001089b */
[--C-:B------:R-:W-:Y:S02]  /*1a460*/  FFMA.FTZ R183, R144, c[0x0][0x23c], -R155.reuse ;  /* 0x00008f0090b77a23 */ /* 0x100fe4000001089b */
[--C-:B------:R-:W-:Y:S01]  /*1a470*/  FFMA.FTZ R184, R142, c[0x0][0x23c], -R155.reuse ;  /* 0x00008f008eb87a23 */ /* 0x100fe2000001089b */
[----:B------:R3:W4:Y:S01]  /*1a480*/  MUFU.EX2 R2, R4 ;  /* 0x0000000400027308 */ /* 0x0007220000000800 */
        /* <DEDUP_REMOVED lines=15> */
[----:B---3--:R-:W-:Y:S02]  /*1a580*/  FMUL.FTZ R4, R3, R128 ;  /* 0x0000008003047220 */ /* 0x008fe40000410000 */
[C---:B----4-:R-:W-:Y:S02]  /*1a590*/  FMUL.FTZ R6, R2.reuse, R130 ;  /* 0x0000008202067220 */ /* 0x050fe40000410000 */
[C---:B------:R-:W-:Y:S01]  /*1a5a0*/  FMUL.FTZ R7, R2.reuse, R131 ;  /* 0x0000008302077220 */ /* 0x040fe20000410000 */
[----:B------:R-:W3:Y:S01]  /*1a5b0*/  MUFU.EX2 R178, R178 ;  /* 0x000000b200b27308 */ /* 0x000ee20000000800 */
[C---:B------:R-:W-:Y:S02]  /*1a5c0*/  FMUL.FTZ R10, R2.reuse, R126 ;  /* 0x0000007e020a7220 */ /* 0x040fe40000410000 */
[----:B------:R-:W-:Y:S01]  /*1a5d0*/  FMUL.FTZ R11, R2, R127 ;  /* 0x0000007f020b7220 */ /* 0x000fe20000410000 */
[----:B--2---:R-:W-:Y:S01]  /*1a5e0*/  F2FP.PACK_AB R128, R180, R181 ;  /* 0x000000b5b480723e */ /* 0x004fe200000000ff */
        /* <DEDUP_REMOVED lines=11> */
[----:B------:R-:W2:Y:S01]  /*1a6a0*/  MUFU.EX2 R176, R176 ;  /* 0x000000b000b07308 */ /* 0x000ea20000000800 */
[--C-:B------:R-:W-:Y:S01]  /*1a6b0*/  FFMA.FTZ R225, R162, c[0x0][0x23c], -R155.reuse ;  /* 0x00008f00a2e17a23 */ /* 0x100fe2000001089b */
[----:B------:R-:W-:Y:S01]  /*1a6c0*/  LDSM.16.MT88.4 R100, [R201+0xe000] ;  /* 0x00e00000c964783b */ /* 0x000fe20000004200 */
[--C-:B------:R-:W-:Y:S01]  /*1a6d0*/  FFMA.FTZ R228, R160, c[0x0][0x23c], -R155.reuse ;  /* 0x00008f00a0e47a23 */ /* 0x100fe2000001089b */
[----:B---3--:R-:W-:Y:S01]  /*1a6e0*/  F2FP.PACK_AB R130, R178, R179 ;  /* 0x000000b3b282723e */ /* 0x008fe200000000ff */
        /* <DEDUP_REMOVED lines=12> */
[--C-:B------:R-:W-:Y:S01]  /*1a7b0*/  FFMA.FTZ R235, R152, c[0x0][0x23c], -R155.reuse ;  /* 0x00008f0098eb7a23 */ /* 0x100fe2000001089b */
[----:B--2---:R-:W-:Y:S01]  /*1a7c0*/  F2FP.PACK_AB R129, R176, R177 ;  /* 0x000000b1b081723e */ /* 0x004fe200000000ff */
        /* <DEDUP_REMOVED lines=14> */
[----:B---3--:R-:W-:Y:S01]  /*1a8b0*/  F2FP.PACK_AB R131, R174, R175 ;  /* 0x000000afae83723e */ /* 0x008fe200000000ff */
[C---:B------:R-:W-:Y:S02]  /*1a8c0*/  FMUL.FTZ R42, R2.reuse, R42 ;  /* 0x0000002a022a7220 */ /* 0x040fe40000410000 */
[C---:B------:R-:W-:Y:S02]  /*1a8d0*/  FMUL.FTZ R43, R2.reuse, R43 ;  /* 0x0000002b022b7220 */ /* 0x040fe40000410000 */
[C---:B------:R-:W-:Y:S02]  /*1a8e0*/  FMUL.FTZ R44, R3.reuse, R44 ;  /* 0x0000002c032c7220 */ /* 0x040fe40000410000 */
[C---:B-1----:R-:W-:Y:S01]  /*1a8f0*/  HMMA.16816.F32 R4, R128.reuse, R12, R4 ;  /* 0x0000000c8004723c */ /* 0x042fe20000001804 */
[----:B------:R-:W1:Y:S04]  /*1a900*/  MUFU.EX2 R183, R183 ;  /* 0x000000b700b77308 */ /* 0x000e680000000800 */
[C---:B------:R-:W-:Y:S02]  /*1a910*/  FMUL.FTZ R45, R3.reuse, R45 ;  /* 0x0000002d032d7220 */ /* 0x040fe40000410000 */
[C---:B------:R-:W-:Y:S01]  /*1a920*/  FMUL.FTZ R12, R3.reuse, R120 ;  /* 0x00000078030c7220 */ /* 0x040fe20000410000 */
[C---:B------:R-:W-:Y:S03]  /*1a930*/  HMMA.16816.F32 R8, R128.reuse, R14, R8 ;  /* 0x0000000e8008723c */ /* 0x040fe60000001808 */
[----:B------:R-:W-:Y:S01]  /*1a940*/  MUFU.EX2 R184, R184 ;  /* 0x000000b800b87308 */ /* 0x000fe20000000800 */
[C---:B------:R-:W-:Y:S01]  /*1a950*/  FMUL.FTZ R13, R3.reuse, R121 ;  /* 0x00000079030d7220 */ /* 0x040fe20000410000 */
[----:B--2---:R-:W-:Y:S02]  /*1a960*/  LDSM.16.MT88.4 R152, [R204+0xf800] ;  /* 0x00f80000cc98783b */ /* 0x004fe40000004200 */
[C---:B------:R-:W-:Y:S02]  /*1a970*/  FMUL.FTZ R14, R2.reuse, R122 ;  /* 0x0000007a020e7220 */ /* 0x040fe40000410000 */
[C---:B------:R-:W-:Y:S03]  /*1a980*/  FMUL.FTZ R15, R2.reuse, R123 ;  /* 0x0000007b020f7220 */ /* 0x040fe60000410000 */
[C---:B------:R-:W-:Y:S01]  /*1a990*/  FMUL.FTZ R46, R2.reuse, R46 ;  /* 0x0000002e022e7220 */ /* 0x040fe20000410000 */
[----:B------:R-:W-:Y:S01]  /*1a9a0*/  MUFU.EX2 R185, R185 ;  /* 0x000000b900b97308 */ /* 0x000fe20000000800 */
[----:B------:R-:W2:Y:S01]  /*1a9b0*/  LDSM.16.MT88.4 R120, [R200+0xc000] ;  /* 0x00c00000c878783b */ /* 0x000ea20000004200 */
        /* <DEDUP_REMOVED lines=26> */
[----:B------:R-:W1:Y:S01]  /*1ab60*/  LDSM.16.MT88.4 R104, [R202+0xe000] ;  /* 0x00e00000ca68783b */ /* 0x000e620000004200 */
[C---:B------:R-:W-:Y:S01]  /*1ab70*/  FMUL.FTZ R56, R3.reuse, R56 ;  /* 0x0000003803387220 */ /* 0x040fe20000410000 */
[----:B------:R-:W-:Y:S01]  /*1ab80*/  MUFU.EX2 R225, R225 ;  /* 0x000000e100e17308 */ /* 0x000fe20000000800 */
[C---:B------:R-:W-:Y:S02]  /*1ab90*/  FMUL.FTZ R57, R3.reuse, R57 ;  /* 0x0000003903397220 */ /* 0x040fe40000410000 */
[C---:B--2---:R-:W-:Y:S03]  /*1aba0*/  HMMA.16816.F32 R28, R128.reuse, R120, R28 ;  /* 0x00000078801c723c */ /* 0x044fe6000000181c */
[C---:B------:R-:W-:Y:S02]  /*1abb0*/  FMUL.FTZ R58, R2.reuse, R58 ;  /* 0x0000003a023a7220 */ /* 0x040fe40000410000 */
[C---:B------:R-:W-:Y:S02]  /*1abc0*/  FMUL.FTZ R59, R2.reuse, R59 ;  /* 0x0000003b023b7220 */ /* 0x040fe40000410000 */
[C---:B------:R-:W-:Y:S01]  /*1abd0*/  FMUL.FTZ R60, R3.reuse, R60 ;  /* 0x0000003c033c7220 */ /* 0x040fe20000410000 */
[C---:B------:R-:W-:Y:S01]  /*1abe0*/  HMMA.16816.F32 R32, R128.reuse, R122, R32 ;  /* 0x0000007a8020723c */ /* 0x040fe20000001820 */
[----:B------:R-:W-:Y:S01]  /*1abf0*/  LDSM.16.MT88.4 R120, [R200+0xc800] ;  /* 0x00c80000c878783b */ /* 0x000fe20000004200 */
[----:B------:R-:W2:Y:S02]  /*1ac00*/  MUFU.EX2 R228, R228 ;  /* 0x000000e400e47308 */ /* 0x000ea40000000800 */
        /* <DEDUP_REMOVED lines=12> */
[C---:B-1----:R-:W-:Y:S03]  /*1acd0*/  HMMA.16816.F32 R44, R128.reuse, R104, R44 ;  /* 0x00000068802c723c */ /* 0x042fe6000000182c */
[C---:B------:R-:W-:Y:S02]  /*1ace0*/  FMUL.FTZ R68, R3.reuse, R68 ;  /* 0x0000004403447220 */ /* 0x040fe40000410000 */
[C---:B------:R-:W-:Y:S03]  /*1acf0*/  FMUL.FTZ R69, R3.reuse, R69 ;  /* 0x0000004503457220 */ /* 0x040fe60000410000 */
[----:B------:R-:W-:Y:S01]  /*1ad00*/  MUFU.EX2 R229, R229 ;  /* 0x000000e500e57308 */ /* 0x000fe20000000800 */
[C---:B------:R-:W-:Y:S01]  /*1ad10*/  FMUL.FTZ R70, R2.reuse, R70 ;  /* 0x0000004602467220 */ /* 0x040fe20000410000 */
[C---:B------:R-:W-:Y:S01]  /*1ad20*/  HMMA.16816.F32 R48, R128.reuse, R106, R48 ;  /* 0x0000006a8030723c */ /* 0x040fe20000001830 */
[----:B------:R-:W1:Y:S02]  /*1ad30*/  LDSM.16.MT88.4 R104, [R204+0x10000] ;  /* 0x01000000cc68783b */ /* 0x000e640000004200 */
[C---:B------:R-:W-:Y:S02]  /*1ad40*/  FMUL.FTZ R71, R2.reuse, R71 ;  /* 0x0000004702477220 */ /* 0x040fe40000410000 */
[C---:B------:R-:W-:Y:S03]  /*1ad50*/  FMUL.FTZ R72, R3.reuse, R72 ;  /* 0x0000004803487220 */ /* 0x040fe60000410000 */
[C---:B------:R-:W-:Y:S01]  /*1ad60*/  HMMA.16816.F32 R52, R128.reuse, R100, R52 ;  /* 0x000000648034723c */ /* 0x040fe20000001834 */
[----:B------:R-:W1:Y:S03]  /*1ad70*/  MUFU.EX2 R232, R232 ;  /* 0x000000e800e87308 */ /* 0x000e660000000800 */
[C---:B------:R-:W-:Y:S02]  /*1ad80*/  FMUL.FTZ R73, R3.reuse, R73 ;  /* 0x0000004903497220 */ /* 0x040fe40000410000 */
[C---:B------:R-:W-:Y:S02]  /*1ad90*/  FMUL.FTZ R74, R2.reuse, R74 ;  /* 0x0000004a024a7220 */ /* 0x040fe40000410000 */
[C---:B------:R-:W-:Y:S01]  /*1ada0*/  HMMA.16816.F32 R56, R128.reuse, R102, R56 ;  /* 0x000000668038723c */ /* 0x040fe20000001838 */
[----:B------:R-:W2:Y:S02]  /*1adb0*/  LDSM.16.MT88.4 R100, [R202+0x10000] ;  /* 0x01000000ca64783b */ /* 0x000ea40000004200 */
[----:B------:R-:W-:Y:S01]  /*1adc0*/  MUFU.EX2 R231, R231 ;  /* 0x000000e700e77308 */ /* 0x000fe20000000800 */
[C---:B------:R-:W-:Y:S02]  /*1add0*/  FMUL.FTZ R75, R2.reuse, R75 ;  /* 0x0000004b024b7220 */ /* 0x040fe40000410000 */
[C---:B------:R-:W-:Y:S02]  /*1ade0*/  FMUL.FTZ R76, R3.reuse, R76 ;  /* 0x0000004c034c7220 */ /* 0x040fe40000410000 */
[C---:B------:R-:W-:Y:S04]  /*1adf0*/  HMMA.16816.F32 R60, R128.reuse, R108, R60 ;  /* 0x0000006c803c723c */ /* 0x040fe8000000183c */
[C---:B------:R-:W-:Y:S01]  /*1ae00*/  FMUL.FTZ R77, R3.reuse, R77 ;  /* 0x0000004d034d7220 */ /* 0x040fe20000410000 */
[----:B------:R-:W2:Y:S01]  /*1ae10*/  MUFU.EX2 R234, R234 ;  /* 0x000000ea00ea7308 */ /* 0x000ea20000000800 */
[C---:B------:R-:W-:Y:S02]  /*1ae20*/  FMUL.FTZ R78, R2.reuse, R78 ;  /* 0x0000004e024e7220 */ /* 0x040fe40000410000 */
[C---:B------:R-:W-:Y:S01]  /*1ae30*/  HMMA.16816.F32 R64, R128.reuse, R110, R64 ;  /* 0x0000006e8040723c */ /* 0x040fe20000001840 */
[----:B------:R-:W4:Y:S03]  /*1ae40*/  LDSM.16.MT88.4 R108, [R201+0x10000] ;  /* 0x01000000c96c783b */ /* 0x000f260000004200 */
[C---:B------:R-:W-:Y:S02]  /*1ae50*/  FMUL.FTZ R79, R2.reuse, R79 ;  /* 0x0000004f024f7220 */ /* 0x040fe40000410000 */
[C---:B------:R-:W-:Y:S01]  /*1ae60*/  FMUL.FTZ R80, R3.reuse, R80 ;  /* 0x0000005003507220 */ /* 0x040fe20000410000 */
[----:B------:R-:W-:Y:S01]  /*1ae70*/  MUFU.EX2 R233, R233 ;  /* 0x000000e900e97308 */ /* 0x000fe20000000800 */
[C---:B------:R-:W-:Y:S01]  /*1ae80*/  FMUL.FTZ R81, R3.reuse, R81 ;  /* 0x0000005103517220 */ /* 0x040fe20000410000 */
[C---:B-1----:R-:W-:Y:S03]  /*1ae90*/  HMMA.16816.F32 R68, R128.reuse, R104, R68 ;  /* 0x000000688044723c */ /* 0x042fe60000001844 */
[C---:B------:R-:W-:Y:S02]  /*1aea0*/  FMUL.FTZ R82, R2.reuse, R82 ;  /* 0x0000005202527220 */ /* 0x040fe40000410000 */
[C---:B------:R-:W-:Y:S02]  /*1aeb0*/  FMUL.FTZ R83, R2.reuse, R83 ;  /* 0x0000005302537220 */ /* 0x040fe40000410000 */
[C---:B------:R-:W-:Y:S01]  /*1aec0*/  FMUL.FTZ R84, R3.reuse, R84 ;  /* 0x0000005403547220 */ /* 0x040fe20000410000 */
[C---:B------:R-:W-:Y:S01]  /*1aed0*/  HMMA.16816.F32 R72, R128.reuse, R106, R72 ;  /* 0x0000006a8048723c */ /* 0x040fe20000001848 */
[----:B------:R-:W1:Y:S01]  /*1aee0*/  LDSM.16.MT88.4 R104, [R200+0x10000] ;  /* 0x01000000c868783b */ /* 0x000e620000004200 */
[----:B------:R-:W1:Y:S02]  /*1aef0*/  MUFU.EX2 R236, R236 ;  /* 0x000000ec00ec7308 */ /* 0x000e640000000800 */
[C---:B------:R-:W-:Y:S02]  /*1af00*/  FMUL.FTZ R85, R3.reuse, R85 ;  /* 0x0000005503557220 */ /* 0x040fe40000410000 */
[C---:B------:R-:W-:Y:S02]  /*1af10*/  FMUL.FTZ R86, R2.reuse, R86 ;  /* 0x0000005602567220 */ /* 0x040fe40000410000 */
[C---:B--2---:R-:W-:Y:S04]  /*1af20*/  HMMA.16816.F32 R76, R128.reuse, R100, R76 ;  /* 0x00000064804c723c */ /* 0x044fe8000000184c */
        /* <DEDUP_REMOVED lines=11> */
[----:B------:R-:W-:Y:S01]  /*1afe0*/  FMUL.FTZ R91, R2, R91 ;  /* 0x0000005b025b7220 */ /* 0x000fe20000410000 */
[----:B-----5:R-:W-:Y:S01]  /*1aff0*/  F2FP.PACK_AB R103, R226, R223 ;  /* 0x000000dfe267723e */ /* 0x020fe200000000ff */
[C---:B------:R-:W-:Y:S02]  /*1b000*/  FMUL.FTZ R92, R3.reuse, R92 ;  /* 0x0000005c035c7220 */ /* 0x040fe40000410000 */
[C---:B------:R-:W-:Y:S03]  /*1b010*/  FMUL.FTZ R93, R3.reuse, R93 ;  /* 0x0000005d035d7220 */ /* 0x040fe60000410000 */
[C---:B------:R-:W-:Y:S01]  /*1b020*/  HMMA.16816.F32 R88, R128.reuse, R110, R88 ;  /* 0x0000006e8058723c */ /* 0x040fe20000001858 */
[----:B------:R-:W2:Y:S01]  /*1b030*/  LDSM.16.MT88.4 R108, [R201+0xc800] ;  /* 0x00c80000c96c783b */ /* 0x000ea20000004200 */
[----:B------:R-:W3:Y:S01]  /*1b040*/  MUFU.EX2 R240, R240 ;  /* 0x000000f000f07308 */ /* 0x000ee20000000800 */
[C---:B------:R-:W-:Y:S02]  /*1b050*/  FMUL.FTZ R94, R2.reuse, R94 ;  /* 0x0000005e025e7220 */ /* 0x040fe40000410000 */
[C---:B------:R-:W-:Y:S02]  /*1b060*/  FMUL.FTZ R95, R2.reuse, R95 ;  /* 0x0000005f025f7220 */ /* 0x040fe40000410000 */
[C---:B------:R-:W-:Y:S02]  /*1b070*/  FMUL.FTZ R96, R3.reuse, R96 ;  /* 0x0000006003607220 */ /* 0x040fe40000410000 */
[----:B------:R-:W-:Y:S03]  /*1b080*/  FMUL.FTZ R97, R3, R97 ;  /* 0x0000006103617220 */ /* 0x000fe60000410000 */
[C---:B-1----:R-:W-:Y:S03]  /*1b090*/  HMMA.16816.F32 R92, R128.reuse, R104, R92 ;  /* 0x00000068805c723c */ /* 0x042fe6000000185c */
[C---:B------:R-:W-:Y:S02]  /*1b0a0*/  FMUL.FTZ R98, R2.reuse, R98 ;  /* 0x0000006202627220 */ /* 0x040fe40000410000 */
[----:B------:R-:W-:Y:S02]  /*1b0b0*/  FMUL.FTZ R99, R2, R99 ;  /* 0x0000006302637220 */ /* 0x000fe40000410000 */
[--C-:B------:R-:W-:Y:S02]  /*1b0c0*/  FFMA.FTZ R139, R139, c[0x0][0x23c], -R148.reuse ;  /* 0x00008f008b8b7a23 */ /* 0x100fe40000010894 */
[----:B------:R-:W-:Y:S03]  /*1b0d0*/  FFMA.FTZ R148, R138, c[0x0][0x23c], -R148 ;  /* 0x00008f008a947a23 */ /* 0x000fe60000010894 */
[----:B------:R-:W-:Y:S01]  /*1b0e0*/  HMMA.16816.F32 R96, R128, R106, R96 ;  /* 0x0000006a8060723c */ /* 0x000fe20000001860 */
[----:B------:R-:W1:Y:S01]  /*1b0f0*/  LDSM.16.MT88.4 R104, [R200+0xe800] ;  /* 0x00e80000c868783b */ /* 0x000e620000004200 */
        /* <DEDUP_REMOVED lines=21> */
[C---:B--2---:R-:W-:Y:S04]  /*1b250*/  HMMA.16816.F32 R20, R100.reuse, R108, R20 ;  /* 0x0000006c6414723c */ /* 0x044fe80000001814 */
[----:B------:R-:W-:Y:S02]  /*1b260*/  FADD.FTZ R2, R187, R2 ;  /* 0x00000002bb027221 */ /* 0x000fe40000010000 */
[----:B------:R-:W-:Y:S02]  /*1b270*/  FADD.FTZ R184, R184, R183 ;  /* 0x000000b7b8b87221 */ /* 0x000fe40000010000 */
[C---:B------:R-:W-:Y:S01]  /*1b280*/  HMMA.16816.F32 R24, R100.reuse, R110, R24 ;  /* 0x0000006e6418723c */ /* 0x040fe20000001818 */
[----:B------:R-:W2:Y:S03]  /*1b290*/  LDSM.16.MT88.4 R108, [R204+0x10800] ;  /* 0x01080000cc6c783b */ /* 0x000ea60000004200 */
[----:B------:R-:W-:Y:S01]  /*1b2a0*/  FADD.FTZ R223, R223, R2 ;  /* 0x00000002dfdf7221 */ /* 0x000fe20000010000 */
[----:B------:R-:W-:Y:S01]  /*1b2b0*/  IADD3 R2, R222, -0x1, RZ ;  /* 0xffffffffde027810 */ /* 0x000fe20007ffe0ff */
[----:B------:R-:W-:Y:S02]  /*1b2c0*/  FADD.FTZ R184, R185, R184 ;  /* 0x000000b8b9b87221 */ /* 0x000fe40000010000 */
[C---:B------:R-:W-:Y:S04]  /*1b2d0*/  HMMA.16816.F32 R28, R100.reuse, R120, R28 ;  /* 0x00000078641c723c */ /* 0x040fe8000000181c */
[----:B------:R-:W-:Y:S01]  /*1b2e0*/  FADD.FTZ R226, R226, R223 ;  /* 0x000000dfe2e27221 */ /* 0x000fe20000010000 */
[----:B------:R-:W-:Y:S02]  /*1b2f0*/  MOV R222, R2 ;  /* 0x0000000200de7202 */ /* 0x000fe40000000f00 */
[----:B------:R-:W-:Y:S01]  /*1b300*/  MOV R2, R137 ;  /* 0x0000008900027202 */ /* 0x000fe20000000f00 */
        /* <DEDUP_REMOVED lines=22> */
[----:B------:R-:W3:Y:S07]  /*1b470*/  LDSM.16.MT88.4 R116, [R204+0xf000] ;  /* 0x00f00000cc74783b */ /* 0x000eee0000004200 */
[C---:B-1----:R-:W-:Y:S08]  /*1b480*/  HMMA.16816.F32 R92, R100.reuse, R104, R92 ;  /* 0x00000068645c723c */ /* 0x042ff0000000185c */
[----:B------:R-:W-:Y:S01]  /*1b490*/  HMMA.16816.F32 R96, R100, R106, R96 ;  /* 0x0000006a6460723c */ /* 0x000fe20000001860 */
[----:B------:R-:W1:Y:S06]  /*1b4a0*/  LDSM.16.MT88.4 R104, [R200+0xf000] ;  /* 0x00f00000c868783b */ /* 0x000e6c0000004200 */
        /* <DEDUP_REMOVED lines=9> */
[C---:B--2---:R-:W-:Y:S03]  /*1b540*/  HMMA.16816.F32 R4, R100.reuse, R108, R4 ;  /* 0x0000006c6404723c */ /* 0x044fe60000001804 */
[----:B------:R-:W-:Y:S02]  /*1b550*/  FADD.FTZ R231, R231, R232 ;  /* 0x000000e8e7e77221 */ /* 0x000fe40000010000 */
[----:B------:R-:W-:Y:S02]  /*1b560*/  FADD.FTZ R230, R230, R227 ;  /* 0x000000e3e6e67221 */ /* 0x000fe40000010000 */
[----:B------:R-:W-:Y:S01]  /*1b570*/  FADD.FTZ R234, R234, R231 ;  /* 0x000000e7eaea7221 */ /* 0x000fe20000010000 */
[C---:B------:R-:W-:Y:S01]  /*1b580*/  HMMA.16816.F32 R8, R100.reuse, R110, R8 ;  /* 0x0000006e6408723c */ /* 0x040fe20000001808 */
[----:B------:R-:W2:Y:S07]  /*1b590*/  LDSM.16.MT88.4 R108, [R204+0x11000] ;  /* 0x01100000cc6c783b */ /* 0x000eae0000004200 */
        /* <DEDUP_REMOVED lines=20> */
[----:B-----5:R-:W-:Y:S01]  /*1b6e0*/  F2FP.PACK_AB R143, R138, R139 ;  /* 0x0000008b8a8f723e */ /* 0x020fe200000000ff */
[----:B------:R-:W-:Y:S02]  /*1b6f0*/  FADD.FTZ R237, R237, R234 ;  /* 0x000000eaeded7221 */ /* 0x000fe40000010000 */
[----:B------:R-:W-:Y:S01]  /*1b700*/  FADD.FTZ R236, R236, R233 ;  /* 0x000000e9ecec7221 */ /* 0x000fe20000010000 */
[C---:B------:R-:W-:Y:S01]  /*1b710*/  HMMA.16816.F32 R64, R100.reuse, R106, R64 ;  /* 0x0000006a6440723c */ /* 0x040fe20000001840 */
[----:B------:R-:W1:Y:S03]  /*1b720*/  LDSM.16.MT88.4 R104, [R200+0x11000] ;  /* 0x01100000c868783b */ /* 0x000e660000004200 */
[----:B------:R-:W-:Y:S02]  /*1b730*/  FADD.FTZ R240, R240, R237 ;  /* 0x000000edf0f07221 */ /* 0x000fe40000010000 */
[----:B------:R-:W-:Y:S02]  /*1b740*/  FADD.FTZ R235, R235, R236 ;  /* 0x000000ecebeb7221 */ /* 0x000fe40000010000 */
[C---:B--2---:R-:W-:Y:S04]  /*1b750*/  HMMA.16816.F32 R68, R100.reuse, R108, R68 ;  /* 0x0000006c6444723c */ /* 0x044fe80000001844 */
[----:B------:R-:W-:Y:S02]  /*1b760*/  FADD.FTZ R139, R139, R240 ;  /* 0x000000f08b8b7221 */ /* 0x000fe40000010000 */
[----:B------:R-:W-:Y:S02]  /*1b770*/  FADD.FTZ R224, R238, R235 ;  /* 0x000000ebeee07221 */ /* 0x000fe40000010000 */
[C---:B------:R-:W-:Y:S01]  /*1b780*/  HMMA.16816.F32 R72, R100.reuse, R110, R72 ;  /* 0x0000006e6448723c */ /* 0x040fe20000001848 */
[----:B------:R-:W2:Y:S03]  /*1b790*/  LDSM.16.MT88.4 R108, [R202+0xd800] ;  /* 0x00d80000ca6c783b */ /* 0x000ea60000004200 */
[----:B------:R-:W-:Y:S04]  /*1b7a0*/  FADD.FTZ R219, R138, R139 ;  /* 0x0000008b8adb7221 */ /* 0x000fe80000010000 */
        /* <DEDUP_REMOVED lines=32> */
[----:B------:R-:W-:Y:S07]  /*1b9b0*/  HMMA.16816.F32 R96, R140, R14, R96 ;  /* 0x0000000e8c60723c */ /* 0x000fee0000001860 */
[----:B------:R-:W-:Y:S01]  /*1b9c0*/  MOV R141, R136 ;  /* 0x00000088008d7202 */ /* 0x000fe20000000f00 */
[----:B------:R-:W-:-:S05]  /*1b9d0*/  @P0 BRA `(.L_x_4276) ;  /* 0xffffbde000000947 */ /* 0x000fca000383ffff */
.L_x_4272:
        /* <DEDUP_REMOVED lines=257> */
.L_x_4277:
[----:B------:R-:W2:Y:S04]  /*1c9f0*/  S2R R11, SR_CTAID.Z ;  /* 0x00000000000b7919 */ /* 0x000ea80000002700 */
[----:B-1----:R-:W2:Y:S02]  /*1ca00*/  S2R R4, SR_CTAID.Y ;  /* 0x0000000000047919 */ /* 0x002ea40000002600 */
[----:B--2---:R-:W-:-:S04]  /*1ca10*/  IMAD R8, R4, c[0x0][0x1c0], R11 ;  /* 0x0000700004087a24 */ /* 0x004fc800078e020b */
[----:B------:R-:W-:Y:S02]  /*1ca20*/  IMAD R8, R8, c[0x0][0x214], RZ ;  /* 0x0000850008087a24 */ /* 0x000fe400078e02ff */
.L_x_4278:
        /* <DEDUP_REMOVED lines=54> */
.L_x_4280:
[----:B---34-:R-:W-:Y:S05]  /*1cd90*/  BSYNC B0 ;  /* 0x0000000000007941 */ /* 0x018fea0003800000 */
.L_x_4279:
        /* <DEDUP_REMOVED lines=39> */
.L_x_4282:
[----:B------:R-:W-:Y:S05]  /*1d010*/  BSYNC B0 ;  /* 0x0000000000007941 */ /* 0x000fea0003800000 */
.L_x_4281:
        /* <DEDUP_REMOVED lines=20> */
.L_x_4284:
[----:B------:R-:W-:Y:S05]  /*1d160*/  BSYNC B0 ;  /* 0x0000000000007941 */ /* 0x000fea0003800000 */
.L_x_4283:
        /* <DEDUP_REMOVED lines=20> */
.L_x_4286:
[----:B------:R-:W-:Y:S05]  /*1d2b0*/  BSYNC B0 ;  /* 0x0000000000007941 */ /* 0x000fea0003800000 */
.L_x_4285:
        /* <DEDUP_REMOVED lines=21> */
.L_x_4287:
        /* <DEDUP_REMOVED lines=15> */
.L_x_7375:


//--------------------- .text._ZN5flash24flash_fwd_splitkv_kernelI23Flash_fwd_kernel_traitsILi192ELi64ELi64ELi4ELb0ELb0EN7cutlass6half_tE19Flash_kernel_traitsILi192ELi64ELi64ELi4ES3_EELb0ELb0ELb0ELb0ELb1ELb0ELb1ELb0EEEvNS_16Flash_fwd_paramsE --------------------------
	.section	.text._ZN5flash24flash_fwd_splitkv_kernelI23Flash_fwd_kernel_traitsILi192ELi64ELi64ELi4ELb0ELb0EN7cutlass6half_tE19Flash_kernel_traitsILi192ELi64ELi64ELi4ES3_EELb0ELb0ELb0ELb0ELb1ELb0ELb1ELb0EEEvNS_16Flash_fwd_paramsE,"ax",@progbits
	.sectioninfo	@"SHI_REGISTERS=222"
	.align	128
        .global         _ZN5flash24flash_fwd_splitkv_kernelI23Flash_fwd_kernel_traitsILi192ELi64ELi64ELi4ELb0ELb0EN7cutlass6half_tE19Flash_kernel_traitsILi192ELi64ELi64ELi4ES3_EELb0ELb0ELb0ELb0ELb1ELb0ELb1ELb0EEEvNS_16Flash_fwd_paramsE
        .type           _ZN5flash24flash_fwd_splitkv_kernelI23Flash_fwd_kernel_traitsILi192ELi64ELi64ELi4ELb0ELb0EN7cutlass6half_tE19Flash_kernel_traitsILi192ELi64ELi64ELi4ES3_EELb0ELb0ELb0ELb0ELb1ELb0ELb1ELb0EEEvNS_16Flash_fwd_paramsE,@function
        .size           _ZN5flash24flash_fwd_splitkv_kernelI23Flash_fwd_kernel_traitsILi192ELi64ELi64ELi4ELb0ELb0EN7cutlass6half_tE19Flash_kernel_traitsILi192ELi64ELi64ELi4ES3_EELb0ELb0ELb0ELb0ELb1ELb0ELb1ELb0EEEvNS_16Flash_fwd_paramsE,(.L_x_7376 - _ZN5flash24flash_fwd_splitkv_kernelI23Flash_fwd_kernel_traitsILi192ELi64ELi64ELi4ELb0ELb0EN7cutlass6half_tE19Flash_kernel_traitsILi192ELi64ELi64ELi4ES3_EELb0ELb0ELb0ELb0ELb1ELb0ELb1ELb0EEEvNS_16Flash_fwd_paramsE)
        .other          _ZN5flash24flash_fwd_splitkv_kernelI23Flash_fwd_kernel_traitsILi192ELi64ELi64ELi4ELb0ELb0EN7cutlass6half_tE19Flash_kernel_traitsILi192ELi64ELi64ELi4ES3_EELb0ELb0ELb0ELb0ELb1ELb0ELb1ELb0EEEvNS_16Flash_fwd_paramsE,@"STO_CUDA_ENTRY STV_DEFAULT"
_ZN5flash24flash_fwd_splitkv_kernelI23Flash_fwd_kernel_traitsILi192ELi64ELi64ELi4ELb0ELb0EN7cutlass6half_tE19Flash_kernel_traitsILi192ELi64ELi64ELi4ES3_EELb0ELb0ELb0ELb0ELb1ELb0ELb1ELb0EEEvNS_16Flash_fwd_paramsE:
.text._ZN5flash24flash_fwd_splitkv_kernelI23Flash_fwd_kernel_traitsILi192ELi64ELi64ELi4ELb0ELb0EN7cutlass6half_tE19Flash_kernel_traitsILi192ELi64ELi64ELi4ES3_EELb0ELb0ELb0ELb0ELb1ELb0ELb1ELb0EEEvNS_16Flash_fwd_paramsE:
[----:B------:R-:W-:Y:S02]  /*0000*/  MOV R1, c[0x0][0x28] ;  /* 0x00000a0000017a02 */ /* 0x000fe40000000f00 */
[----:B------:R-:W1:Y:S01]  /*0010*/  I2F.U32.RP R4, c[0x0][0x1c0] ;  /* 0x0000700000047b06 */ /* 0x000e620000209000 */
[----:B------:R-:W2:Y:S01]  /*0020*/  S2R R9, SR_CTAID.Z ;  /* 0x0000000000097919 */ /* 0x000ea20000002700 */
[----:B------:R-:W-:Y:S01]  /*0030*/  IMAD.MOV.U32 R2, RZ, RZ, RZ ;  /* 0x000000ffff027224 */ /* 0x000fe200078e00ff */
[----:B------:R-:W-:Y:S01]  /*0040*/  ISETP.NE.U32.AND P1, PT, RZ, c[0x0][0x1c0], PT ;  /* 0x00007000ff007a0c */ /* 0x000fe20003f25070 */
[----:B------:R-:W-:Y:S01]  /*0050*/  IMAD.MOV.U32 R19, RZ, RZ, -0x1 ;  /* 0xffffffffff137424 */ /* 0x000fe200078e00ff */
[----:B------:R-:W-:-:S03]  /*0060*/  ULDC.64 UR12, c[0x0][0x118] ;  /* 0x00004600000c7ab9 */ /* 0x000fc60000000a00 */
[----:B-1----:R-:W1:Y:S02]  /*0070*/  MUFU.RCP R3, R4 ;  /* 0x0000000400037308 */ /* 0x002e640000001000 */
[----:B-1----:R-:W-:-:S06]  /*0080*/  IADD3 R3, R3, 0xffffffe, RZ ;  /* 0x0ffffffe03037810 */ /* 0x002fcc0007ffe0ff */
[----:B------:R-:W1:Y:S02]  /*0090*/  F2I.FTZ.U32.TRUNC.NTZ R3, R3 ;  /* 0x0000000300037305 */ /* 0x000e64000021f000 */
[----:B-1----:R-:W-:-:S04]  /*00a0*/  IMAD.MOV R0, RZ, RZ, -R3 ;  /* 0x000000ffff007224 */ /* 0x002fc800078e0a03 */
[----:B------:R-:W-:Y:S02]  /*00b0*/  IMAD R5, R0, c[0x0][0x1c0], RZ ;  /* 0x0000700000057a24 */ /* 0x000fe400078e02ff */
[----:B------:R-:W1:Y:S02]  /*00c0*/  LDC.U8 R0, c[0x0][0x312] ;  /* 0x0000c480ff007b82 */ /* 0x000e640000000000 */
[----:B------:R-:W-:-:S04]  /*00d0*/  IMAD.HI.U32 R2, R3, R5, R2 ;  /* 0x0000000503027227 */ /* 0x000fc800078e0002 */
[----:B------:R-:W-:Y:S02]  /*00e0*/  IMAD.MOV.U32 R3, RZ, RZ, 0x4 ;  /* 0x00000004ff037424 */ /* 0x000fe400078e00ff */
        /* <DEDUP_REMOVED lines=39> */
.L_x_4288:
[----:B-1-34-:R-:W-:Y:S02]  /*0360*/  MOV R0, c[0x0][0x218] ;  /* 0x0000860000007a02 */ /* 0x01afe40000000f00 */
.L_x_4289:
        /* <DEDUP_REMOVED lines=34> */
[----:B------:R-:W-:Y:S02]  /*0590*/  ISETP.GT.U32.AND P1, PT, R6, R9, PT ;  /* 0x000000090600720c */ /* 0x000fe40003f24070 */
[----:B------:R-:W-:-:S04]  /*05a0*/  SHF.R.S32.HI R7, RZ, 0x1f, R0 ;  /* 0x0000001fff077819 */ /* 0x000fc80000011400 */
[----:B------:R-:W-:-:S04]  /*05b0*/  LEA.HI R7, R7, R0, RZ, 0x6 ;  /* 0x0000000007077211 */ /* 0x000fc800078f30ff */
[----:B------:R-:W-:-:S03]  /*05c0*/  SHF.R.S32.HI R7, RZ, 0x6, R7 ;  /* 0x00000006ff077819 */ /* 0x000fc60000011407 */
[----:B------:R-:W-:Y:S01]  /*05d0*/  @!P1 IMAD.IADD R9, R9, 0x1, -R6 ;  /* 0x0000000109099824 */ /* 0x000fe200078e0a06 */
[----:B------:R-:W-:Y:S02]  /*05e0*/  @!P1 IADD3 R2, R2, 0x1, RZ ;  /* 0x0000000102029810 */ /* 0x000fe40007ffe0ff */
[----:B------:R-:W-:Y:S02]  /*05f0*/  ISETP.NE.AND P1, PT, RZ, c[0x0][0x10], PT ;  /* 0x00000400ff007a0c */ /* 0x000fe40003f25270 */
[----:B------:R-:W-:-:S13]  /*0600*/  ISETP.GE.U32.AND P2, PT, R9, R6, PT ;  /* 0x000000060900720c */ /* 0x000fda0003f46070 */
        /* <DEDUP_REMOVED lines=10> */
[----:B------:R-:W-:Y:S02]  /*06b0*/  LOP3.LUT P6, RZ, R84, 0xf, RZ, 0xc0, !PT ;  /* 0x0000000f54ff7812 */ /* 0x000fe400078cc0ff */
[----:B------:R-:W-:Y:S01]  /*06c0*/  LEA.HI R0, R3, R84, RZ, 0x4 ;  /* 0x0000005403007211 */ /* 0x000fe200078f20ff */
[----:B------:R-:W-:-:S03]  /*06d0*/  IMAD R18, R5, c[0x0][0x1c0], R18 ;  /* 0x0000700005127a24 */ /* 0x000fc600078e0212 */
[----:B------:R-:W-:Y:S02]  /*06e0*/  LOP3.LUT R3, R0, 0x3ffffff0, RZ, 0xc0, !PT ;  /* 0x3ffffff000037812 */ /* 0x000fe400078ec0ff */
[----:B------:R-:W-:-:S03]  /*06f0*/  SHF.R.S32.HI R0, RZ, 0x4, R0 ;  /* 0x00000004ff007819 */ /* 0x000fc60000011400 */
[----:B------:R-:W-:Y:S01]  /*0700*/  IMAD.IADD R3, R84, 0x1, -R3 ;  /* 0x0000000154037824 */ /* 0x000fe200078e0a03 */
[----:B------:R-:W-:-:S03]  /*0710*/  IADD3 R10, R0, 0x38, RZ ;  /* 0x00000038000a7810 */ /* 0x000fc60007ffe0ff */
[----:B------:R-:W-:Y:S02]  /*0720*/  IMAD.SHL.U32 R6, R3, 0x4, RZ ;  /* 0x0000000403067824 */ /* 0x000fe400078e00ff */
[--C-:B------:R-:W-:Y:S02]  /*0730*/  IMAD R3, R18, c[0x0][0x214], R199.reuse ;  /* 0x0000850012037a24 */ /* 0x100fe400078e02c7 */
[----:B------:R-:W-:Y:S01]  /*0740*/  IMAD.IADD R199, R8, 0x1, -R199 ;  /* 0x0000000108c77824 */ /* 0x000fe200078e0ac7 */
[--C-:B------:R-:W-:Y:S01]  /*0750*/  SHF.R.S32.HI R7, RZ, 0x1f, R6.reuse ;  /* 0x0000001fff077819 */ /* 0x100fe20000011406 */
[----:B------:R-:W-:Y:S01]  /*0760*/  IMAD R4, R3, c[0x0][0x22c], RZ ;  /* 0x00008b0003047a24 */ /* 0x000fe200078e02ff */
[C---:B------:R-:W-:Y:S02]  /*0770*/  IADD3 R8, R0.reuse, 0x18, RZ ;  /* 0x0000001800087810 */ /* 0x040fe40007ffe0ff */
[C---:B------:R-:W-:Y:S01]  /*0780*/  ISETP.GE.AND P3, PT, R0.reuse, R199, PT ;  /* 0x000000c70000720c */ /* 0x040fe20003f66270 */
[----:B------:R-:W-:Y:S01]  /*0790*/  IMAD.WIDE R6, R0, 0xc0, R6 ;  /* 0x000000c000067825 */ /* 0x000fe200078e0206 */
[----:B------:R-:W-:-:S04]  /*07a0*/  SHF.R.S32.HI R5, RZ, 0x1f, R3 ;  /* 0x0000001fff057819 */ /* 0x000fc80000011403 */
[----:B------:R-:W-:Y:S02]  /*07b0*/  IADD3 R2, P0, R4, R6, RZ ;  /* 0x0000000604027210 */ /* 0x000fe40007f1e0ff */
[----:B------:R-:W-:Y:S02]  /*07c0*/  IADD3 R6, R0, 0x8, RZ ;  /* 0x0000000800067810 */ /* 0x000fe40007ffe0ff */
[----:B------:R-:W-:Y:S02]  /*07d0*/  LEA.HI.X.SX32 R7, R4, R7, 0x1, P0 ;  /* 0x0000000704077211 */ /* 0x000fe400000f0eff */
[----:B------:R-:W-:Y:S02]  /*07e0*/  LEA R12, P0, R2, c[0x0][0x1d8], 0x2 ;  /* 0x00007600020c7a11 */ /* 0x000fe400078010ff */
[----:B------:R-:W-:Y:S02]  /*07f0*/  ISETP.GE.AND P2, PT, R6, R199, PT ;  /* 0x000000c70600720c */ /* 0x000fe40003f46270 */
[----:B------:R-:W-:-:S02]  /*0800*/  LEA.HI.X R13, R2, c[0x0][0x1dc], R7, 0x2, P0 ;  /* 0x00007700020d7a11 */ /* 0x000fc400000f1407 */
[-C--:B------:R-:W-:Y:S02]  /*0810*/  ISETP.GE.OR P5, PT, R6, R199.reuse, P6 ;  /* 0x000000c70600720c */ /* 0x080fe400037a6670 */
[C---:B------:R-:W-:Y:S01]  /*0820*/  IADD3 R4, R0.reuse, 0x10, RZ ;  /* 0x0000001000047810 */ /* 0x040fe20007ffe0ff */
[----:B------:R-:W-:Y:S01]  /*0830*/  @!P3 STG.E.128 [R12.64], RZ ;  /* 0x000000ff0c00b986 */ /* 0x000fe2000c101d0c */
[----:B------:R-:W-:Y:S02]  /*0840*/  IADD3 R6, R0, 0x20, RZ ;  /* 0x0000002000067810 */ /* 0x000fe40007ffe0ff */
[-C--:B------:R-:W-:Y:S01]  /*0850*/  ISETP.GE.AND P0, PT, R8, R199.reuse, PT ;  /* 0x000000c70800720c */ /* 0x080fe20003f06270 */
[----:B------:R-:W-:Y:S01]  /*0860*/  @!P3 STG.E.128 [R12.64+0x100], RZ ;  /* 0x000100ff0c00b986 */ /* 0x000fe2000c101d0c */
[CC--:B------:R-:W-:Y:S02]  /*0870*/  ISETP.GE.AND P1, PT, R4.reuse, R199.reuse, PT ;  /* 0x000000c70400720c */ /* 0x0c0fe40003f26270 */
[-C--:B------:R-:W-:Y:S01]  /*0880*/  ISETP.GE.OR P4, PT, R4, R199.reuse, P6 ;  /* 0x000000c70400720c */ /* 0x080fe20003786670 */
[----:B------:R-:W-:Y:S01]  /*0890*/  @!P3 STG.E.128 [R12.64+0x200], RZ ;  /* 0x000200ff0c00b986 */ /* 0x000fe2000c101d0c */
[----:B------:R-:W-:-:S02]  /*08a0*/  ISETP.GE.AND P3, PT, R6, R199, PT ;  /* 0x000000c70600720c */ /* 0x000fc40003f66270 */
[C---:B------:R-:W-:Y:S01]  /*08b0*/  IADD3 R4, R0.reuse, 0x28, RZ ;  /* 0x0000002800047810 */ /* 0x040fe20007ffe0ff */
[----:B------:R-:W-:Y:S01]  /*08c0*/  @!P2 STG.E.128 [R12.64+0x1800], RZ ;  /* 0x001800ff0c00a986 */ /* 0x000fe2000c101d0c */
[----:B------:R-:W-:-:S03]  /*08d0*/  IADD3 R2, R0, 0x30, RZ ;  /* 0x0000003000027810 */ /* 0x000fc60007ffe0ff */
[----:B------:R-:W-:Y:S04]  /*08e0*/  @!P0 STG.E.128 [R12.64+0x4800], RZ ;  /* 0x004800ff0c008986 */ /* 0x000fe8000c101d0c */
[----:B------:R-:W-:Y:S01]  /*08f0*/  @!P0 STG.E.128 [R12.64+0x4900], RZ ;  /* 0x004900ff0c008986 */ /* 0x000fe2000c101d0c */
[----:B------:R-:W-:-:S03]  /*0900*/  @!P4 IMAD.MOV.U32 R15, RZ, RZ, -0x800000 ;  /* 0xff800000ff0fc424 */ /* 0x000fc600078e00ff */
[----:B------:R-:W-:Y:S01]  /*0910*/  @!P0 STG.E.128 [R12.64+0x4a00], RZ ;  /* 0x004a00ff0c008986 */ /* 0x000fe2000c101d0c */
[----:B------:R-:W-:-:S03]  /*0920*/  IADD3 R3, P0, R3, R0, RZ ;  /* 0x0000000003037210 */ /* 0x000fc60007f1e0ff */
[----:B------:R-:W-:Y:S01]  /*0930*/  @!P2 STG.E.128 [R12.64+0x1900], RZ ;  /* 0x001900ff0c00a986 */ /* 0x000fe2000c101d0c */
[----:B------:R-:W-:Y:S02]  /*0940*/  LEA.HI.X.SX32 R14, R0, R5, 0x1, P0 ;  /* 0x00000005000e7211 */ /* 0x000fe400000f0eff */
[C---:B------:R-:W-:Y:S01]  /*0950*/  LEA R16, P0, R3.reuse, c[0x0][0x208], 0x2 ;  /* 0x0000820003107a11 */ /* 0x040fe200078010ff */
[----:B------:R-:W-:Y:S01]  /*0960*/  @!P2 STG.E.128 [R12.64+0x1a00], RZ ;  /* 0x001a00ff0c00a986 */ /* 0x000fe2000c101d0c */
[-C--:B------:R-:W-:Y:S02]  /*0970*/  ISETP.GE.AND P2, PT, R4, R199.reuse, PT ;  /* 0x000000c70400720c */ /* 0x080fe40003f46270 */
[----:B------:R-:W-:Y:S01]  /*0980*/  LEA.HI.X R17, R3, c[0x0][0x20c], R14, 0x2, P0 ;  /* 0x0000830003117a11 */ /* 0x000fe200000f140e */
[----:B------:R-:W-:Y:S01]  /*0990*/  @!P1 STG.E.128 [R12.64+0x3000], RZ ;  /* 0x003000ff0c009986 */ /* 0x000fe2000c101d0c */
[----:B------:R-:W-:Y:S01]  /*09a0*/  @!P5 IMAD.MOV.U32 R3, RZ, RZ, -0x800000 ;  /* 0xff800000ff03d424 */ /* 0x000fe200078e00ff */
[----:B------:R-:W-:-:S02]  /*09b0*/  ISETP.GE.OR P0, PT, R2, R199, P6 ;  /* 0x000000c70200720c */ /* 0x000fc40003706670 */
[----:B------:R-:W-:Y:S04]  /*09c0*/  @!P1 STG.E.128 [R12.64+0x3100], RZ ;  /* 0x003100ff0c009986 */ /* 0x000fe8000c101d0c */
[----:B------:R-:W-:Y:S01]  /*09d0*/  @!P1 STG.E.128 [R12.64+0x3200], RZ ;  /* 0x003200ff0c009986 */ /* 0x000fe2000c101d0c */
[----:B------:R-:W-:-:S03]  /*09e0*/  ISETP.GE.AND P1, PT, R2, R199, PT ;  /* 0x000000c70200720c */ /* 0x000fc60003f26270 */
[----:B------:R-:W-:Y:S03]  /*09f0*/  @!P3 STG.E.128 [R12.64+0x6000], RZ ;  /* 0x006000ff0c00b986 */ /* 0x000fe6000c101d0c */
[----:B------:R-:W-:Y:S01]  /*0a00*/  @!P0 IMAD.MOV.U32 R5, RZ, RZ, -0x800000 ;  /* 0xff800000ff058424 */ /* 0x000fe200078e00ff */
[----:B------:R-:W-:Y:S04]  /*0a10*/  @!P3 STG.E.128 [R12.64+0x6100], RZ ;  /* 0x006100ff0c00b986 */ /* 0x000fe8000c101d0c */
[----:B------:R-:W-:Y:S01]  /*0a20*/  @!P3 STG.E.128 [R12.64+0x6200], RZ ;  /* 0x006200ff0c00b986 */ /* 0x000fe2000c101d0c */
[----:B------:R-:W-:-:S03]  /*0a30*/  ISETP.GE.AND P3, PT, R10, R199, PT ;  /* 0x000000c70a00720c */ /* 0x000fc60003f66270 */
[----:B------:R-:W-:Y:S04]  /*0a40*/  @!P2 STG.E.128 [R12.64+0x7800], RZ ;  /* 0x007800ff0c00a986 */ /* 0x000fe8000c101d0c */
[----:B------:R-:W-:Y:S04]  /*0a50*/  @!P2 STG.E.128 [R12.64+0x7900], RZ ;  /* 0x007900ff0c00a986 */ /* 0x000fe8000c101d0c */
[----:B------:R-:W-:Y:S01]  /*0a60*/  @!P2 STG.E.128 [R12.64+0x7a00], RZ ;  /* 0x007a00ff0c00a986 */ /* 0x000fe2000c101d0c */
[----:B------:R-:W-:-:S03]  /*0a70*/  ISETP.GE.OR P2, PT, R8, R199, P6 ;  /* 0x000000c70800720c */ /* 0x000fc60003746670 */
[----:B------:R-:W-:Y:S04]  /*0a80*/  @!P1 STG.E.128 [R12.64+0x9000], RZ ;  /* 0x009000ff0c009986 */ /* 0x000fe8000c101d0c */
[----:B------:R-:W-:Y:S04]  /*0a90*/  @!P1 STG.E.128 [R12.64+0x9100], RZ ;  /* 0x009100ff0c009986 */ /* 0x000fe8000c101d0c */
[----:B------:R-:W-:Y:S01]  /*0aa0*/  @!P1 STG.E.128 [R12.64+0x9200], RZ ;  /* 0x009200ff0c009986 */ /* 0x000fe2000c101d0c */
[----:B------:R-:W-:Y:S01]  /*0ab0*/  ISETP.GE.OR P1, PT, R6, R199, P6 ;  /* 0x000000c70600720c */ /* 0x000fe20003726670 */
[----:B------:R-:W-:-:S02]  /*0ac0*/  @!P2 IMAD.MOV.U32 R11, RZ, RZ, -0x800000 ;  /* 0xff800000ff0ba424 */ /* 0x000fc400078e00ff */
[----:B------:R-:W-:Y:S04]  /*0ad0*/  @!P3 STG.E.128 [R12.64+0xa800], RZ ;  /* 0x00a800ff0c00b986 */ /* 0x000fe8000c101d0c */
[----:B------:R-:W-:Y:S04]  /*0ae0*/  @!P3 STG.E.128 [R12.64+0xa900], RZ ;  /* 0x00a900ff0c00b986 */ /* 0x000fe8000c101d0c */
[----:B------:R1:W-:Y:S01]  /*0af0*/  @!P3 STG.E.128 [R12.64+0xaa00], RZ ;  /* 0x00aa00ff0c00b986 */ /* 0x0003e2000c101d0c */
[----:B------:R-:W-:Y:S01]  /*0b00*/  ISETP.GE.OR P3, PT, R4, R199, P6 ;  /* 0x000000c70400720c */ /* 0x000fe20003766670 */
[----:B------:R-:W-:-:S02]  /*0b10*/  @!P1 IMAD.MOV.U32 R9, RZ, RZ, -0x800000 ;  /* 0xff800000ff099424 */ /* 0x000fc400078e00ff */
[----:B------:R2:W-:Y:S01]  /*0b20*/  @!P5 STG.E [R16.64+0x20], R3 ;  /* 0x000020031000d986 */ /* 0x0005e2000c10190c */
[-C--:B------:R-:W-:Y:S02]  /*0b30*/  ISETP.GE.OR P5, PT, R0, R199.reuse, P6 ;  /* 0x000000c70000720c */ /* 0x080fe400037a6670 */
[----:B------:R-:W-:Y:S01]  /*0b40*/  ISETP.GE.OR P6, PT, R10, R199, P6 ;  /* 0x000000c70a00720c */ /* 0x000fe200037c6670 */
[----:B------:R2:W-:Y:S04]  /*0b50*/  @!P4 STG.E [R16.64+0x40], R15 ;  /* 0x0000400f1000c986 */ /* 0x0005e8000c10190c */
[----:B------:R2:W-:Y:S02]  /*0b60*/  @!P2 STG.E [R16.64+0x60], R11 ;  /* 0x0000600b1000a986 */ /* 0x0005e4000c10190c */
[----:B------:R-:W-:-:S02]  /*0b70*/  @!P3 IMAD.MOV.U32 R7, RZ, RZ, -0x800000 ;  /* 0xff800000ff07b424 */ /* 0x000fc400078e00ff */
[----:B------:R2:W-:Y:S04]  /*0b80*/  @!P1 STG.E [R16.64+0x80], R9 ;  /* 0x0000800910009986 */ /* 0x0005e8000c10190c */
[----:B------:R2:W-:Y:S04]  /*0b90*/  @!P3 STG.E [R16.64+0xa0], R7 ;  /* 0x0000a0071000b986 */ /* 0x0005e8000c10190c */
[----:B------:R2:W-:Y:S01]  /*0ba0*/  @!P0 STG.E [R16.64+0xc0], R5 ;  /* 0x0000c00510008986 */ /* 0x0005e2000c10190c */
[----:B-1----:R-:W-:-:S05]  /*0bb0*/  @!P5 IMAD.MOV.U32 R13, RZ, RZ, -0x800000 ;  /* 0xff800000ff0dd424 */ /* 0x002fca00078e00ff */
[----:B------:R2:W-:Y:S01]  /*0bc0*/  @!P5 STG.E [R16.64], R13 ;  /* 0x0000000d1000d986 */ /* 0x0005e2000c10190c */
[----:B------:R-:W-:Y:S05]  /*0bd0*/  @P6 EXIT ;  /* 0x000000000000694d */ /* 0x000fea0003800000 */
[----:B--2---:R-:W-:-:S05]  /*0be0*/  MOV R3, 0xff800000 ;  /* 0xff80000000037802 */ /* 0x004fca0000000f00 */
[----:B------:R-:W-:Y:S01]  /*0bf0*/  STG.E [R16.64+0xe0], R3 ;  /* 0x0000e00310007986 */ /* 0x000fe2000c10190c */
[----:B------:R-:W-:Y:S05]  /*0c00*/  EXIT ;  /* 0x000000000000794d */ /* 0x000fea0003800000 */
.L_x_4290:
        /* <DEDUP_REMOVED lines=12> */
[----:B------:R-:W-:-:S03]  /*0cd0*/  @P2 LEA R208, P1, R6, c[0x0][0x2c0], 0x2 ;  /* 0x0000b00006d02a11 */ /* 0x000fc600078210ff */
[----:B------:R-:W-:-:S04]  /*0ce0*/  @P2 IMAD R3, R206, c[0x0][0x2cc], R3 ;  /* 0x0000b300ce032a24 */ /* 0x000fc800078e0203 */
[----:B------:R-:W-:-:S05]  /*0cf0*/  @P2 IMAD.IADD R3, R7, 0x1, R3 ;  /* 0x0000000107032824 */ /* 0x000fca00078e0203 */
[----:B------:R-:W-:Y:S02]  /*0d00*/  @P2 SHF.L.U64.HI R3, R6, 0x2, R3 ;  /* 0x0000000206032819 */ /* 0x000fe40000010203 */
[----:B------:R-:W-:Y:S02]  /*0d10*/  IABS R6, c[0x0][0x2d0] ;  /* 0x0000b40000067a13 */ /* 0x000fe40000000000 */
        /* <DEDUP_REMOVED lines=68> */
[----:B------:R-:W-:-:S04]  /*1160*/  IMAD.WIDE.U32 R80, R5, c[0x0][0x198], R10 ;  /* 0x0000660005507a25 */ /* 0x000fc800078e000a */
[----:B------:R-:W-:Y:S02]  /*1170*/  IMAD.IADD R81, R81, 0x1, R3 ;  /* 0x0000000151517824 */ /* 0x000fe400078e0203 */
[----:B------:R-:W-:Y:S02]  /*1180*/  IMAD R3, R13, c[0x0][0x1b0], RZ ;  /* 0x00006c000d037a24 */ /* 0x000fe400078e02ff */
[----:B------:R-:W-:-:S04]  /*1190*/  IMAD.WIDE.U32 R80, R22, c[0x0][0x1b0], R80 ;  /* 0x00006c0016507a25 */ /* 0x000fc800078e0050 */
[----:B------:R-:W-:-:S04]  /*11a0*/  IMAD R3, R22, c[0x0][0x1b4], R3 ;  /* 0x00006d0016037a24 */ /* 0x000fc800078e0203 */
[----:B------:R-:W-:Y:S01]  /*11b0*/  IMAD.IADD R3, R81, 0x1, R3 ;  /* 0x0000000151037824 */ /* 0x000fe200078e0203 */
[----:B------:R-:W-:Y:S05]  /*11c0*/  BRA `(.L_x_4292) ;  /* 0x0000040000007947 */ /* 0x000fea0003800000 */
.L_x_4291:
        /* <DEDUP_REMOVED lines=15> */
.L_x_4293:
        /* <DEDUP_REMOVED lines=28> */
[----:B------:R-:W-:-:S05]  /*1480*/  IMAD R3, R5, c[0x0][0x19c], R12 ;  /* 0x0000670005037a24 */ /* 0x000fca00078e020c */
[----:B------:R-:W-:-:S03]  /*1490*/  IADD3 R11, R11, R3, RZ ;  /* 0x000000030b0b7210 */ /* 0x000fc60007ffe0ff */
        /* <DEDUP_REMOVED lines=19> */
.L_x_4292:
[----:B------:R-:W-:Y:S01]  /*15d0*/  ISETP.NE.AND P1, PT, R19, -0x1, PT ;  /* 0xffffffff1300780c */ /* 0x000fe20003f25270 */
[----:B------:R-:W-:Y:S01]  /*15e0*/  IMAD R13, R13, c[0x0][0x1b8], RZ ;  /* 0x00006e000d0d7a24 */ /* 0x000fe200078e02ff */
[----:B------:R-:W-:Y:S01]  /*15f0*/  SHF.R.S32.HI R9, RZ, 0x1f, R84 ;  /* 0x0000001fff097819 */ /* 0x000fe20000011454 */
[----:B------:R-:W-:Y:S01]  /*1600*/  IMAD.IADD R199, R8, 0x1, -R199 ;  /* 0x0000000108c77824 */ /* 0x000fe200078e0ac7 */
[----:B------:R-:W-:Y:S01]  /*1610*/  IADD3 R134, R2, -0x1, RZ ;  /* 0xffffffff02867810 */ /* 0x000fe20007ffe0ff */
[----:B------:R-:W-:Y:S01]  /*1620*/  IMAD R30, R22, c[0x0][0x1bc], R13 ;  /* 0x00006f00161e7a24 */ /* 0x000fe200078e020d */
[CC--:B------:R-:W-:Y:S02]  /*1630*/  LEA.HI R14, R9.reuse, R84.reuse, RZ, 0x3 ;  /* 0x00000054090e7211 */ /* 0x0c0fe400078f18ff */
[----:B------:R-:W-:Y:S02]  /*1640*/  LEA.HI R200, R9, R84, RZ, 0x4 ;  /* 0x0000005409c87211 */ /* 0x000fe400078f20ff */
[----:B------:R-:W-:-:S02]  /*1650*/  LOP3.LUT R17, R14, 0xfffffff8, RZ, 0xc0, !PT ;  /* 0xfffffff80e117812 */ /* 0x000fc400078ec0ff */
[----:B------:R-:W-:Y:S01]  /*1660*/  SHF.R.S32.HI R14, RZ, 0x3, R14 ;  /* 0x00000003ff0e7819 */ /* 0x000fe2000001140e */
[----:B------:R-:W-:Y:S01]  /*1670*/  @!P1 IMAD.WIDE.U32 R24, R206, c[0x0][0x178], RZ ;  /* 0x00005e00ce189a25 */ /* 0x000fe200078e00ff */
[----:B------:R-:W-:Y:S02]  /*1680*/  @!P1 SHF.R.S32.HI R7, RZ, 0x1f, R206 ;  /* 0x0000001fff079819 */ /* 0x000fe400000114ce */
[----:B------:R-:W-:Y:S01]  /*1690*/  IADD3 R12, R14, 0x10, RZ ;  /* 0x000000100e0c7810 */ /* 0x000fe20007ffe0ff */
[----:B-----5:R-:W-:Y:S01]  /*16a0*/  IMAD.IADD R0, R84, 0x1, -R17 ;  /* 0x0000000154007824 */ /* 0x020fe200078e0a11 */
[----:B------:R-:W-:Y:S01]  /*16b0*/  IADD3 R8, R14, 0x20, RZ ;  /* 0x000000200e087810 */ /* 0x000fe20007ffe0ff */
[----:B------:R-:W-:Y:S01]  /*16c0*/  @!P1 IMAD R7, R7, c[0x0][0x178], RZ ;  /* 0x00005e0007079a24 */ /* 0x000fe200078e02ff */
[-C--:B------:R-:W-:Y:S01]  /*16d0*/  ISETP.GE.AND P5, PT, R12, R199.reuse, PT ;  /* 0x000000c70c00720c */ /* 0x080fe20003fa6270 */
[----:B------:R-:W-:Y:S01]  /*16e0*/  @P1 IMAD.WIDE.U32 R10, R19, c[0x0][0x190], RZ ;  /* 0x00006400130a1a25 */ /* 0x000fe200078e00ff */
[----:B------:R-:W-:-:S03]  /*16f0*/  ISETP.GE.AND P6, PT, R14, R199, PT ;  /* 0x000000c70e00720c */ /* 0x000fc60003fc6270 */
[----:B------:R-:W-:Y:S01]  /*1700*/  @!P1 IMAD R4, R206, c[0x0][0x17c], R7 ;  /* 0x00005f00ce049a24 */ /* 0x000fe200078e0207 */
[----:B------:R-:W-:Y:S01]  /*1710*/  SHF.R.S32.HI R7, RZ, 0x1f, R18 ;  /* 0x0000001fff077819 */ /* 0x000fe20000011412 */
[----:B------:R-:W-:Y:S02]  /*1720*/  IMAD.SHL.U32 R16, R0, 0x8, RZ ;  /* 0x0000000800107824 */ /* 0x000fe400078e00ff */
[----:B------:R-:W-:Y:S02]  /*1730*/  @!P1 IMAD.MOV.U32 R10, RZ, RZ, R24 ;  /* 0x000000ffff0a9224 */ /* 0x000fe400078e0018 */
[----:B------:R-:W-:Y:S01]  /*1740*/  @P1 IMAD R11, R19, c[0x0][0x194], R11 ;  /* 0x00006500130b1a24 */ /* 0x000fe200078e020b */
[C---:B------:R-:W-:Y:S01]  /*1750*/  IADD3 R20, P2, R16.reuse, R20, RZ ;  /* 0x0000001410147210 */ /* 0x040fe20007f5e0ff */
[----:B------:R-:W-:Y:S01]  /*1760*/  @!P1 IMAD.IADD R11, R25, 0x1, R4 ;  /* 0x00000001190b9824 */ /* 0x000fe200078e0204 */
[----:B------:R-:W-:Y:S01]  /*1770*/  SHF.R.S32.HI R4, RZ, 0x1f, R16 ;  /* 0x0000001fff047819 */ /* 0x000fe20000011410 */
[----:B------:R-:W-:Y:S01]  /*1780*/  IMAD R7, R7, c[0x0][0x1a8], RZ ;  /* 0x00006a0007077a24 */ /* 0x000fe200078e02ff */
[----:B------:R-:W-:Y:S01]  /*1790*/  IADD3 R10, P1, R16, R10, RZ ;  /* 0x0000000a100a7210 */ /* 0x000fe20007f3e0ff */
[----:B------:R-:W-:Y:S01]  /*17a0*/  IMAD.SHL.U32 R197, R0, 0x40, RZ ;  /* 0x0000004000c57824 */ /* 0x000fe200078e00ff */
[----:B------:R-:W-:Y:S01]  /*17b0*/  IADD3 R80, P4, R16, R80, RZ ;  /* 0x0000005010507210 */ /* 0x000fe20007f9e0ff */
[C---:B------:R-:W-:Y:S01]  /*17c0*/  IMAD.X R21, R4.reuse, 0x1, R15, P2 ;  /* 0x0000000104157824 */ /* 0x040fe200010e060f */
[----:B------:R-:W-:Y:S01]  /*17d0*/  SHF.R.S32.HI R15, RZ, 0x1f, R14 ;  /* 0x0000001fff0f7819 */ /* 0x000fe2000001140e */
[----:B------:R-:W-:Y:S01]  /*17e0*/  IMAD.X R11, R4, 0x1, R11, P1 ;  /* 0x00000001040b7824 */ /* 0x000fe200008e060b */
[----:B------:R-:W-:Y:S01]  /*17f0*/  IADD3 R24, P2, R14, R5, RZ ;  /* 0x000000050e187210 */ /* 0x000fe20007f5e0ff */
[----:B------:R-:W-:Y:S01]  /*1800*/  IMAD.WIDE.U32 R22, R22, c[0x0][0x1b8], R20 ;  /* 0x00006e0016167a25 */ /* 0x000fe200078e0014 */
[----:B------:R-:W-:-:S02]  /*1810*/  ISETP.GE.AND P1, PT, R8, R199, PT ;  /* 0x000000c70800720c */ /* 0x000fc40003f26270 */
[----:B------:R-:W-:Y:S01]  /*1820*/  LOP3.LUT R197, R197, 0x1c0, RZ, 0xc0, !PT ;  /* 0x000001c0c5c57812 */ /* 0x000fe200078ec0ff */
[C---:B------:R-:W-:Y:S02]  /*1830*/  IMAD R20, R18.reuse, c[0x0][0x1ac], R7 ;  /* 0x00006b0012147a24 */ /* 0x040fe400078e0207 */
[----:B------:R-:W-:Y:S01]  /*1840*/  IMAD.WIDE.U32 R18, R18, c[0x0][0x1a8], R10 ;  /* 0x00006a0012127a25 */ /* 0x000fe200078e000a */
[----:B------:R-:W-:-:S03]  /*1850*/  IADD3 R10, R14, 0x30, RZ ;  /* 0x000000300e0a7810 */ /* 0x000fc60007ffe0ff */
[----:B------:R-:W-:Y:S01]  /*1860*/  IMAD.SHL.U32 R11, R14, 0x40, RZ ;  /* 0x000000400e0b7824 */ /* 0x000fe200078e00ff */
[----:B------:R-:W-:Y:S01]  /*1870*/  ISETP.GE.AND P3, PT, R10, R199, PT ;  /* 0x000000c70a00720c */ /* 0x000fe20003f66270 */
[----:B------:R-:W-:-:S03]  /*1880*/  IMAD.WIDE R32, R33, 0x40, R14 ;  /* 0x0000004021207825 */ /* 0x000fc600078e020e */
[----:B------:R-:W-:Y:S01]  /*1890*/  LOP3.LUT R11, R11, 0x1c0, RZ, 0xc0, !PT ;  /* 0x000001c00b0b7812 */ /* 0x000fe200078ec0ff */
[----:B------:R-:W-:Y:S01]  /*18a0*/  IMAD.X R203, R15, 0x1, R203, P2 ;  /* 0x000000010fcb7824 */ /* 0x000fe200010e06cb */
[----:B------:R-:W-:Y:S01]  /*18b0*/  @!P5 IADD3 R13, P2, R32, 0x10, RZ ;  /* 0x00000010200dd810 */ /* 0x000fe20007f5e0ff */
[----:B------:R-:W-:Y:S01]  /*18c0*/  IMAD.IADD R31, R23, 0x1, R30 ;  /* 0x00000001171f7824 */ /* 0x000fe200078e021e */
[----:B------:R-:W-:Y:S01]  /*18d0*/  LOP3.LUT R16, R11, 0x38, R16, 0xf8, !PT ;  /* 0x000000380b107812 */ /* 0x000fe200078ef810 */
[----:B------:R-:W-:Y:S01]  /*18e0*/  IMAD R203, R203, c[0x0][0x1a0], RZ ;  /* 0x00006800cbcb7a24 */ /* 0x000fe200078e02ff */
[----:B------:R-:W-:Y:S01]  /*18f0*/  SHF.R.U32.HI R11, RZ, 0x3, R11 ;  /* 0x00000003ff0b7819 */ /* 0x000fe2000001160b */
[----:B------:R-:W-:Y:S02]  /*1900*/  IMAD.MOV.U32 R30, RZ, RZ, R22 ;  /* 0x000000ffff1e7224 */ /* 0x000fe400078e0016 */
[----:B------:R-:W-:Y:S01]  /*1910*/  @!P5 IMAD.X R26, RZ, RZ, R33, P2 ;  /* 0x000000ffff1ad224 */ /* 0x000fe200010e0621 */
[----:B------:R-:W-:Y:S01]  /*1920*/  LOP3.LUT R11, R16, R11, RZ, 0x3c, !PT ;  /* 0x0000000b100b7212 */ /* 0x000fe200078e3cff */
[----:B------:R-:W-:Y:S01]  /*1930*/  IMAD.IADD R21, R19, 0x1, R20 ;  /* 0x0000000113157824 */ /* 0x000fe200078e0214 */
[----:B------:R-:W-:Y:S01]  /*1940*/  @!P3 IADD3 R16, P2, R32, 0x30, RZ ;  /* 0x000000302010b810 */ /* 0x000fe20007f5e0ff */
[----:B------:R-:W-:-:S02]  /*1950*/  IMAD R203, R24, c[0x0][0x1a4], R203 ;  /* 0x0000690018cb7a24 */ /* 0x000fc400078e02cb */
[----:B------:R-:W-:Y:S01]  /*1960*/  IMAD.X R81, R4, 0x1, R3, P4 ;  /* 0x0000000104517824 */ /* 0x000fe200020e0603 */
[----:B------:R-:W-:Y:S01]  /*1970*/  @!P1 IADD3 R17, P4, R32, 0x20, RZ ;  /* 0x0000002020119810 */ /* 0x000fe20007f9e0ff */
[----:B------:R-:W-:Y:S02]  /*1980*/  @!P5 IMAD R26, R26, c[0x0][0x190], RZ ;  /* 0x000064001a1ada24 */ /* 0x000fe400078e02ff */
[----:B------:R-:W-:-:S04]  /*1990*/  IMAD.WIDE.U32 R24, R24, c[0x0][0x1a0], R30 ;  /* 0x0000680018187a25 */ /* 0x000fc800078e001e */
[--C-:B------:R-:W-:Y:S02]  /*19a0*/  @!P6 IMAD.MOV.U32 R20, RZ, RZ, R18.reuse ;  /* 0x000000ffff14e224 */ /* 0x100fe400078e0012 */
[----:B------:R-:W-:Y:S02]  /*19b0*/  @!P5 IMAD.MOV.U32 R28, RZ, RZ, R18 ;  /* 0x000000ffff1cd224 */ /* 0x000fe400078e0012 */
[----:B------:R-:W-:Y:S02]  /*19c0*/  @!P5 IMAD.MOV.U32 R29, RZ, RZ, R21 ;  /* 0x000000ffff1dd224 */ /* 0x000fe400078e0015 */
[----:B------:R-:W-:Y:S02]  /*19d0*/  @!P6 IMAD R7, R33, c[0x0][0x190], RZ ;  /* 0x000064002107ea24 */ /* 0x000fe400078e02ff */
[----:B------:R-:W-:Y:S01]  /*19e0*/  @!P3 IMAD.X R3, RZ, RZ, R33, P2 ;  /* 0x000000ffff03b224 */ /* 0x000fe200010e0621 */
[----:B------:R-:W-:Y:S01]  /*19f0*/  LEA R202, P2, R24, c[0x0][0x170], 0x1 ;  /* 0x00005c0018ca7a11 */ /* 0x000fe200078408ff */
[----:B------:R-:W-:-:S02]  /*1a00*/  @!P1 IMAD.MOV.U32 R23, RZ, RZ, R21 ;  /* 0x000000ffff179224 */ /* 0x000fc400078e0015 */
[----:B------:R-:W-:Y:S02]  /*1a10*/  @!P3 IMAD.MOV.U32 R19, RZ, RZ, R21 ;  /* 0x000000ffff13b224 */ /* 0x000fe400078e0015 */
[----:B------:R-:W-:Y:S02]  /*1a20*/  @!P5 IMAD R5, R13, c[0x0][0x194], R26 ;  /* 0x000065000d05da24 */ /* 0x000fe400078e021a */
[----:B------:R-:W-:Y:S02]  /*1a30*/  IMAD.IADD R203, R25, 0x1, R203 ;  /* 0x0000000119cb7824 */ /* 0x000fe400078e02cb */
[C---:B------:R-:W-:Y:S02]  /*1a40*/  @!P6 IMAD R7, R32.reuse, c[0x0][0x194], R7 ;  /* 0x000065002007ea24 */ /* 0x040fe400078e0207 */
[----:B------:R-:W-:Y:S01]  /*1a50*/  @!P6 IMAD.WIDE.U32 R20, R32, c[0x0][0x190], R20 ;  /* 0x000064002014ea25 */ /* 0x000fe200078e0014 */
[----:B------:R-:W-:-:S03]  /*1a60*/  LEA.HI.X R203, R24, c[0x0][0x174], R203, 0x1, P2 ;  /* 0x00005d0018cb7a11 */ /* 0x000fc600010f0ccb */
[----:B------:R-:W-:Y:S01]  /*1a70*/  @!P5 IMAD.WIDE.U32 R26, R13, c[0x0][0x190], R28 ;  /* 0x000064000d1ada25 */ /* 0x000fe200078e001c */
[CC--:B------:R-:W-:Y:S02]  /*1a80*/  LEA.HI R13, R9.reuse, R84.reuse, RZ, 0x6 ;  /* 0x00000054090d7211 */ /* 0x0c0fe400078f30ff */
[----:B------:R-:W-:Y:S01]  /*1a90*/  LEA.HI R9, R9, R84, RZ, 0x5 ;  /* 0x0000005409097211 */ /* 0x000fe200078f28ff */
[----:B------:R-:W-:Y:S01]  /*1aa0*/  @!P1 IMAD.X R4, RZ, RZ, R33, P4 ;  /* 0x000000ffff049224 */ /* 0x000fe200020e0621 */
[----:B------:R-:W-:Y:S01]  /*1ab0*/  @!P6 LEA R30, P4, R20, c[0x0][0x160], 0x1 ;  /* 0x00005800141eea11 */ /* 0x000fe200078808ff */
[----:B------:R-:W-:Y:S01]  /*1ac0*/  @!P3 IMAD R3, R3, c[0x0][0x190], RZ ;  /* 0x000064000303ba24 */ /* 0x000fe200078e02ff */
[----:B------:R-:W-:Y:S01]  /*1ad0*/  @!P5 LEA R24, P2, R26, c[0x0][0x160], 0x1 ;  /* 0x000058001a18da11 */ /* 0x000fe200078408ff */
[----:B------:R-:W-:Y:S01]  /*1ae0*/  @!P1 IMAD.MOV.U32 R22, RZ, RZ, R18 ;  /* 0x000000ffff169224 */ /* 0x000fe200078e0012 */
[----:B------:R-:W-:Y:S01]  /*1af0*/  SHF.R.S32.HI R9, RZ, 0x5, R9 ;  /* 0x00000005ff097819 */ /* 0x000fe20000011409 */
[----:B------:R-:W-:-:S02]  /*1b00*/  @!P6 IMAD.IADD R7, R21, 0x1, R7 ;  /* 0x000000011507e824 */ /* 0x000fc400078e0207 */
[----:B------:R-:W-:Y:S02]  /*1b10*/  @!P5 IMAD.IADD R5, R27, 0x1, R5 ;  /* 0x000000011b05d824 */ /* 0x000fe400078e0205 */
[----:B------:R-:W-:Y:S01]  /*1b20*/  @!P1 IMAD R4, R4, c[0x0][0x190], RZ ;  /* 0x0000640004049a24 */ /* 0x000fe200078e02ff */
[----:B------:R-:W-:Y:S01]  /*1b30*/  @!P6 LEA.HI.X R31, R20, c[0x0][0x164], R7, 0x1, P4 ;  /* 0x00005900141fea11 */ /* 0x000fe200020f0c07 */
[----:B------:R-:W-:Y:S01]  /*1b40*/  @!P3 IMAD R3, R16, c[0x0][0x194], R3 ;  /* 0x000065001003ba24 */ /* 0x000fe200078e0203 */
[----:B------:R-:W-:Y:S01]  /*1b50*/  @!P5 LEA.HI.X R25, R26, c[0x0][0x164], R5, 0x1, P2 ;  /* 0x000059001a19da11 */ /* 0x000fe200010f0c05 */
[----:B------:R-:W-:-:S04]  /*1b60*/  @!P3 IMAD.WIDE.U32 R18, R16, c[0x0][0x190], R18 ;  /* 0x000064001012ba25 */ /* 0x000fc800078e0012 */
[----:B------:R-:W-:Y:S01]  /*1b70*/  @!P1 IMAD.WIDE.U32 R28, R17, c[0x0][0x190], R22 ;  /* 0x00006400111c9a25 */ /* 0x000fe200078e0016 */
[----:B------:R-:W-:-:S03]  /*1b80*/  @!P3 LEA R20, P2, R18, c[0x0][0x160], 0x1 ;  /* 0x000058001214ba11 */ /* 0x000fc600078408ff */
[----:B------:R-:W-:Y:S01]  /*1b90*/  IMAD.SHL.U32 R22, R13, 0x8, RZ ;  /* 0x000000080d167824 */ /* 0x000fe200078e00ff */
[----:B------:R-:W-:Y:S01]  /*1ba0*/  @!P1 LEA R26, P4, R28, c[0x0][0x160], 0x1 ;  /* 0x000058001c1a9a11 */ /* 0x000fe200078808ff */
[----:B------:R-:W-:Y:S02]  /*1bb0*/  @!P1 IMAD R4, R17, c[0x0][0x194], R4 ;  /* 0x0000650011049a24 */ /* 0x000fe400078e0204 */
[----:B------:R-:W-:Y:S01]  /*1bc0*/  @!P3 IMAD.IADD R3, R19, 0x1, R3 ;  /* 0x000000011303b824 */ /* 0x000fe200078e0203 */
[----:B------:R-:W-:Y:S01]  /*1bd0*/  LOP3.LUT R11, R11, 0xfffffe00, R22, 0xf8, !PT ;  /* 0xfffffe000b0b7812 */ /* 0x000fe200078ef816 */
[----:B------:R-:W-:Y:S02]  /*1be0*/  @!P1 IMAD.IADD R5, R29, 0x1, R4 ;  /* 0x000000011d059824 */ /* 0x000fe400078e0204 */
[----:B------:R-:W-:Y:S01]  /*1bf0*/  IMAD R83, R15, c[0x0][0x198], RZ ;  /* 0x000066000f537a24 */ /* 0x000fe200078e02ff */
[----:B------:R-:W-:Y:S01]  /*1c00*/  @!P3 LEA.HI.X R21, R18, c[0x0][0x164], R3, 0x1, P2 ;  /* 0x000059001215ba11 */ /* 0x000fe200010f0c03 */
[----:B------:R-:W-:Y:S01]  /*1c10*/  IMAD.SHL.U32 R3, R134, 0x40, RZ ;  /* 0x0000004086037824 */ /* 0x000fe200078e00ff */
[----:B------:R-:W-:Y:S01]  /*1c20*/  @!P1 LEA.HI.X R27, R28, c[0x0][0x164], R5, 0x1, P4 ;  /* 0x000059001c1b9a11 */ /* 0x000fe200020f0c05 */
[----:B------:R-:W-:-:S02]  /*1c30*/  IMAD.SHL.U32 R205, R11, 0x2, RZ ;  /* 0x000000020bcd7824 */ /* 0x000fc400078e00ff */
[----:B------:R-:W-:Y:S02]  /*1c40*/  IMAD.IADD R5, R88, 0x1, -R3 ;  /* 0x0000000158057824 */ /* 0x000fe400078e0a03 */
[C---:B------:R-:W-:Y:S01]  /*1c50*/  IMAD R83, R14.reuse, c[0x0][0x19c], R83 ;  /* 0x000067000e537a24 */ /* 0x040fe200078e0253 */
[----:B------:R-:W-:Y:S01]  /*1c60*/  @!PT LDS RZ, [RZ] ;  /* 0x00000000fffff984 */ /* 0x000fe20000000800 */
[----:B------:R-:W-:Y:S01]  /*1c70*/  @!PT LDS RZ, [RZ] ;  /* 0x00000000fffff984 */ /* 0x000fe20000000800 */
[----:B------:R-:W-:Y:S01]  /*1c80*/  @!PT LDS RZ, [RZ] ;  /* 0x00000000fffff984 */ /* 0x000fe20000000800 */
[----:B------:R1:W-:Y:S01]  /*1c90*/  @!P6 LDGSTS.E.BYPASS.LTC128B.128 [R205], [R30.64] ;  /* 0x000000001ecdefae */ /* 0x0003e2000b901d4c */
[C---:B------:R-:W-:Y:S01]  /*1ca0*/  IMAD.WIDE.U32 R80, R14.reuse, c[0x0][0x198], R80 ;  /* 0x000066000e507a25 */ /* 0x040fe200078e0050 */
[-C--:B------:R-:W-:Y:S02]  /*1cb0*/  ISETP.GE.AND P2, PT, R14, R5.reuse, PT ;  /* 0x000000050e00720c */ /* 0x080fe40003f46270 */
[----:B------:R1:W-:Y:S01]  /*1cc0*/  @!P6 LDGSTS.E.BYPASS.LTC128B.128 [R205+0x2000], [R30.64+0x80] ;  /* 0x020000801ecdefae */ /* 0x0003e2000b901d4c */
[-C--:B------:R-:W-:Y:S01]  /*1cd0*/  ISETP.GE.AND P4, PT, R8, R5.reuse, PT ;  /* 0x000000050800720c */ /* 0x080fe20003f86270 */
[----:B------:R-:W-:Y:S02]  /*1ce0*/  IMAD.MOV.U32 R4, RZ, RZ, c[0x0][0x198] ;  /* 0x00006600ff047624 */ /* 0x000fe400078e00ff */
[----:B------:R1:W-:Y:S01]  /*1cf0*/  @!P6 LDGSTS.E.BYPASS.LTC128B.128 [R205+0x4000], [R30.64+0x100] ;  /* 0x040001001ecdefae */ /* 0x0003e2000b901d4c */
[----:B------:R-:W-:Y:S01]  /*1d00*/  ISETP.GE.AND P6, PT, R12, R5, PT ;  /* 0x000000050c00720c */ /* 0x000fe20003fc6270 */
[----:B------:R-:W-:-:S02]  /*1d10*/  IMAD.IADD R83, R81, 0x1, R83 ;  /* 0x0000000151537824 */ /* 0x000fc400078e0253 */
[----:B------:R2:W-:Y:S01]  /*1d20*/  @!P5 LDGSTS.E.BYPASS.LTC128B.128 [R205+0x800], [R24.64] ;  /* 0x0080000018cddfae */ /* 0x0005e2000b901d4c */
[----:B------:R-:W-:-:S03]  /*1d30*/  IMAD.MOV.U32 R7, RZ, RZ, c[0x0][0x19c] ;  /* 0x00006700ff077624 */ /* 0x000fc600078e00ff */
[----:B------:R2:W-:Y:S01]  /*1d40*/  @!P5 LDGSTS.E.BYPASS.LTC128B.128 [R205+0x2800], [R24.64+0x80] ;  /* 0x0280008018cddfae */ /* 0x0005e2000b901d4c */
[----:B------:R-:W-:-:S03]  /*1d50*/  IMAD.SHL.U32 R13, R7, 0x20, RZ ;  /* 0x00000020070d7824 */ /* 0x000fc600078e00ff */
[----:B------:R2:W-:Y:S01]  /*1d60*/  @!P5 LDGSTS.E.BYPASS.LTC128B.128 [R205+0x4800], [R24.64+0x100] ;  /* 0x0480010018cddfae */ /* 0x0005e2000b901d4c */
[----:B------:R-:W-:-:S03]  /*1d70*/  @!P2 LEA R18, P5, R80, c[0x0][0x168], 0x1 ;  /* 0x00005a005012aa11 */ /* 0x000fc600078a08ff */
[----:B------:R3:W-:Y:S01]  /*1d80*/  @!P1 LDGSTS.E.BYPASS.LTC128B.128 [R205+0x1000], [R26.64] ;  /* 0x010000001acd9fae */ /* 0x0007e2000b901d4c */
[----:B------:R-:W-:-:S03]  /*1d90*/  @!P2 LEA.HI.X R19, R80, c[0x0][0x16c], R83, 0x1, P5 ;  /* 0x00005b005013aa11 */ /* 0x000fc600028f0c53 */
[----:B------:R3:W-:Y:S04]  /*1da0*/  @!P1 LDGSTS.E.BYPASS.LTC128B.128 [R205+0x3000], [R26.64+0x80] ;  /* 0x030000801acd9fae */ /* 0x0007e8000b901d4c */
[----:B------:R3:W-:Y:S01]  /*1db0*/  @!P1 LDGSTS.E.BYPASS.LTC128B.128 [R205+0x5000], [R26.64+0x100] ;  /* 0x050001001acd9fae */ /* 0x0007e2000b901d4c */
[----:B------:R-:W-:-:S03]  /*1dc0*/  @!P6 LEA R16, P1, R4, R80, 0x4 ;  /* 0x000000500410e211 */ /* 0x000fc600078220ff */
[----:B------:R4:W-:Y:S01]  /*1dd0*/  @!P3 LDGSTS.E.BYPASS.LTC128B.128 [R205+0x1800], [R20.64] ;  /* 0x0180000014cdbfae */ /* 0x0009e2000b901d4c */
[----:B------:R-:W-:Y:S02]  /*1de0*/  @!P6 LEA.HI.X R15, R4, R83, R7, 0x4, P1 ;  /* 0x00000053040fe211 */ /* 0x000fe400008f2407 */
[C---:B------:R-:W-:Y:S01]  /*1df0*/  @!P6 LEA R22, P5, R16.reuse, c[0x0][0x168], 0x1 ;  /* 0x00005a001016ea11 */ /* 0x040fe200078a08ff */
[----:B------:R4:W-:Y:S03]  /*1e00*/  @!P3 LDGSTS.E.BYPASS.LTC128B.128 [R205+0x3800], [R20.64+0x80] ;  /* 0x0380008014cdbfae */ /* 0x0009e6000b901d4c */
[----:B------:R-:W-:Y:S01]  /*1e10*/  @!P6 LEA.HI.X R23, R16, c[0x0][0x16c], R15, 0x1, P5 ;  /* 0x00005b001017ea11 */ /* 0x000fe200028f0c0f */
[----:B------:R4:W-:Y:S01]  /*1e20*/  @!P3 LDGSTS.E.BYPASS.LTC128B.128 [R205+0x5800], [R20.64+0x100] ;  /* 0x0580010014cdbfae */ /* 0x0009e2000b901d4c */
[----:B------:R-:W-:Y:S01]  /*1e30*/  ISETP.GE.AND P5, PT, R12, R5, PT ;  /* 0x000000050c00720c */ /* 0x000fe20003fa6270 */
[----:B--2---:R-:W-:-:S02]  /*1e40*/  IMAD.WIDE.U32 R24, R4, 0x20, RZ ;  /* 0x0000002004187825 */ /* 0x004fc400078e00ff */
[----:B------:R2:W-:Y:S01]  /*1e50*/  @!P2 LDGSTS.E.BYPASS.LTC128B.128 [R205+0x6000], [R18.64] ;  /* 0x0600000012cdafae */ /* 0x0005e2000b901d4c */
[----:B------:R-:W-:Y:S02]  /*1e60*/  ISETP.GE.AND P3, PT, R10, R5, PT ;  /* 0x000000050a00720c */ /* 0x000fe40003f66270 */
[----:B------:R-:W-:Y:S01]  /*1e70*/  @!P4 IADD3 R11, P1, R80, R24, RZ ;  /* 0x00000018500bc210 */ /* 0x000fe20007f3e0ff */
[----:B------:R2:W-:Y:S03]  /*1e80*/  @!P2 LDGSTS.E.BYPASS.LTC128B.128 [R205+0x8000], [R18.64+0x80] ;  /* 0x0800008012cdafae */ /* 0x0005e6000b901d4c */
[----:B------:R-:W-:Y:S01]  /*1e90*/  @!P4 IADD3.X R12, R83, R25, R13, P1, !PT ;  /* 0x00000019530cc210 */ /* 0x000fe20000ffe40d */
[----:B------:R2:W-:Y:S01]  /*1ea0*/  @!P2 LDGSTS.E.BYPASS.LTC128B.128 [R205+0xa000], [R18.64+0x100] ;  /* 0x0a00010012cdafae */ /* 0x0005e2000b901d4c */
[----:B------:R-:W-:Y:S02]  /*1eb0*/  ISETP.GE.AND P1, PT, R10, R5, PT ;  /* 0x000000050a00720c */ /* 0x000fe40003f26270 */
[C---:B------:R-:W-:Y:S01]  /*1ec0*/  @!P4 LEA R16, P2, R11.reuse, c[0x0][0x168], 0x1 ;  /* 0x00005a000b10ca11 */ /* 0x040fe200078408ff */
[----:B------:R4:W-:Y:S03]  /*1ed0*/  @!P6 LDGSTS.E.BYPASS.LTC128B.128 [R205+0x6800], [R22.64] ;  /* 0x0680000016cdefae */ /* 0x0009e6000b901d4c */
[----:B------:R-:W-:Y:S01]  /*1ee0*/  @!P4 LEA.HI.X R17, R11, c[0x0][0x16c], R12, 0x1, P2 ;  /* 0x00005b000b11ca11 */ /* 0x000fe200010f0c0c */
[----:B------:R4:W-:Y:S01]  /*1ef0*/  @!P6 LDGSTS.E.BYPASS.LTC128B.128 [R205+0x8800], [R22.64+0x80] ;  /* 0x0880008016cdefae */ /* 0x0009e2000b901d4c */
[----:B------:R-:W-:Y:S01]  /*1f00*/  IMAD.SHL.U32 R12, R14, 0x8, RZ ;  /* 0x000000080e0c7824 */ /* 0x000fe200078e00ff */
[----:B------:R-:W-:-:S02]  /*1f10*/  LOP3.LUT R11, R200, 0xfffffff0, RZ, 0xc0, !PT ;  /* 0xfffffff0c80b7812 */ /* 0x000fc400078ec0ff */
[----:B------:R4:W-:Y:S01]  /*1f20*/  @!P6 LDGSTS.E.BYPASS.LTC128B.128 [R205+0xa800], [R22.64+0x100] ;  /* 0x0a80010016cdefae */ /* 0x0009e2000b901d4c */
[----:B------:R-:W-:Y:S01]  /*1f30*/  ISETP.GE.AND P6, PT, R14, R5, PT ;  /* 0x000000050e00720c */ /* 0x000fe20003fc6270 */
[----:B------:R-:W-:Y:S01]  /*1f40*/  @!P1 IMAD.MOV.U32 R82, RZ, RZ, R80 ;  /* 0x000000ffff529224 */ /* 0x000fe200078e0050 */
[----:B------:R-:W-:Y:S01]  /*1f50*/  SHF.R.S32.HI R200, RZ, 0x4, R200 ;  /* 0x00000004ffc87819 */ /* 0x000fe200000114c8 */
[----:B------:R-:W-:Y:S01]  /*1f60*/  @!P1 IMAD R7, R7, 0x30, RZ ;  /* 0x0000003007079824 */ /* 0x000fe200078e02ff */
[----:B------:R1:W-:Y:S01]  /*1f70*/  @!P4 LDGSTS.E.BYPASS.LTC128B.128 [R205+0x7000], [R16.64] ;  /* 0x0700000010cdcfae */ /* 0x0003e2000b901d4c */
[----:B------:R-:W-:Y:S01]  /*1f80*/  IMAD.IADD R204, R84, 0x1, -R11 ;  /* 0x0000000154cc7824 */ /* 0x000fe200078e0a0b */
[----:B------:R-:W-:Y:S01]  /*1f90*/  LEA.HI R11, R200, R200, RZ, 0x1 ;  /* 0x000000c8c80b7211 */ /* 0x000fe200078f08ff */
[----:B------:R-:W-:Y:S01]  /*1fa0*/  IMAD.SHL.U32 R84, R84, 0x2, RZ ;  /* 0x0000000254547824 */ /* 0x000fe200078e00ff */
[----:B------:R1:W-:Y:S01]  /*1fb0*/  @!P4 LDGSTS.E.BYPASS.LTC128B.128 [R205+0x9000], [R16.64+0x80] ;  /* 0x0900008010cdcfae */ /* 0x0003e2000b901d4c */
[----:B------:R-:W-:-:S02]  /*1fc0*/  LOP3.LUT R12, R197, 0x8, R12, 0xf8, !PT ;  /* 0x00000008c50c7812 */ /* 0x000fc400078ef80c */
[----:B------:R-:W-:Y:S01]  /*1fd0*/  SHF.R.S32.HI R13, RZ, 0x1f, R204 ;  /* 0x0000001fff0d7819 */ /* 0x000fe200000114cc */
[----:B------:R1:W-:Y:S01]  /*1fe0*/  @!P4 LDGSTS.E.BYPASS.LTC128B.128 [R205+0xb000], [R16.64+0x100] ;  /* 0x0b00010010cdcfae */ /* 0x0003e2000b901d4c */
[----:B------:R-:W-:Y:S01]  /*1ff0*/  SHF.R.U32.HI R197, RZ, 0x3, R197 ;  /* 0x00000003ffc57819 */ /* 0x000fe200000116c5 */
[----:B--2---:R-:W-:Y:S01]  /*2000*/  @!P1 IMAD.WIDE.U32 R18, R4, 0x30, R82 ;  /* 0x0000003004129825 */ /* 0x004fe200078e0052 */
[----:B------:R-:W-:Y:S02]  /*2010*/  LEA.HI R10, R13, R204, RZ, 0x3 ;  /* 0x000000cc0d0a7211 */ /* 0x000fe400078f18ff */
[----:B------:R-:W-:Y:S01]  /*2020*/  LOP3.LUT R11, R11, 0xfffffffe, RZ, 0xc0, !PT ;  /* 0xfffffffe0b0b7812 */ /* 0x000fe200078ec0ff */
[----:B------:R-:W-:Y:S01]  /*2030*/  @!P1 IMAD.IADD R7, R19, 0x1, R7 ;  /* 0x0000000113079824 */ /* 0x000fe200078e0207 */
[----:B------:R-:W-:Y:S01]  /*2040*/  @!P1 LEA R14, P2, R18, c[0x0][0x168], 0x1 ;  /* 0x00005a00120e9a11 */ /* 0x000fe200078408ff */
[C---:B------:R-:W-:Y:S01]  /*2050*/  IMAD.SHL.U32 R86, R10.reuse, 0x40, RZ ;  /* 0x000000400a567824 */ /* 0x040fe200078e00ff */
[----:B------:R-:W-:-:S02]  /*2060*/  LOP3.LUT R13, R10, 0xfffffff8, RZ, 0xc0, !PT ;  /* 0xfffffff80a0d7812 */ /* 0x000fc400078ec0ff */
[----:B------:R-:W-:Y:S01]  /*2070*/  @!P1 LEA.HI.X R15, R18, c[0x0][0x16c], R7, 0x1, P2 ;  /* 0x00005b00120f9a11 */ /* 0x000fe200010f0c07 */
[----:B------:R-:W-:Y:S01]  /*2080*/  @!P3 IMAD.MOV.U32 R18, RZ, RZ, c[0x0][0x1a0] ;  /* 0x00006800ff12b624 */ /* 0x000fe200078e00ff */
[----:B------:R-:W-:Y:S01]  /*2090*/  LOP3.LUT R197, R12, R197, RZ, 0x3c, !PT ;  /* 0x000000c50cc57212 */ /* 0x000fe200078e3cff */
[----:B------:R-:W-:Y:S01]  /*20a0*/  IMAD.IADD R7, R204, 0x1, -R13 ;  /* 0x00000001cc077824 */ /* 0x000fe200078e0a0d */
[----:B------:R-:W-:Y:S01]  /*20b0*/  ISETP.GE.AND P4, PT, R8, R5, PT ;  /* 0x000000050800720c */ /* 0x000fe20003f86270 */
[----:B------:R2:W-:Y:S01]  /*20c0*/  @!P1 LDGSTS.E.BYPASS.LTC128B.128 [R205+0x7800], [R14.64] ;  /* 0x078000000ecd9fae */ /* 0x0005e2000b901d4c */
[----:B------:R-:W-:Y:S01]  /*20d0*/  IMAD.IADD R12, R200, 0x1, -R11 ;  /* 0x00000001c80c7824 */ /* 0x000fe200078e0a0b */
[----:B------:R-:W-:Y:S01]  /*20e0*/  LOP3.LUT R86, R86, 0xfffffe00, RZ, 0xc0, !PT ;  /* 0xfffffe0056567812 */ /* 0x000fe200078ec0ff */
[----:B------:R-:W-:Y:S01]  /*20f0*/  IMAD.SHL.U32 R11, R7, 0x40, RZ ;  /* 0x00000040070b7824 */ /* 0x000fe200078e00ff */
[----:B------:R2:W-:Y:S01]  /*2100*/  @!P1 LDGSTS.E.BYPASS.LTC128B.128 [R205+0x9800], [R14.64+0x80] ;  /* 0x098000800ecd9fae */ /* 0x0005e2000b901d4c */
[----:B------:R-:W-:Y:S01]  /*2110*/  IMAD R197, R12, 0x200, R197 ;  /* 0x000002000cc57824 */ /* 0x000fe200078e02c5 */
[----:B------:R-:W-:Y:S01]  /*2120*/  LOP3.LUT R84, R84, 0x6, RZ, 0xc0, !PT ;  /* 0x0000000654547812 */ /* 0x000fe200078ec0ff */
[----:B------:R-:W-:Y:S01]  /*2130*/  IMAD.SHL.U32 R12, R12, 0x8, RZ ;  /* 0x000000080c0c7824 */ /* 0x000fe200078e00ff */
[----:B------:R2:W-:Y:S01]  /*2140*/  @!P1 LDGSTS.E.BYPASS.LTC128B.128 [R205+0xb800], [R14.64+0x100] ;  /* 0x0b8001000ecd9fae */ /* 0x0005e2000b901d4c */
[----:B------:R-:W-:Y:S01]  /*2150*/  LOP3.LUT R11, R11, 0x1c0, RZ, 0xc0, !PT ;  /* 0x000001c00b0b7812 */ /* 0x000fe200078ec0ff */
[----:B------:R-:W-:-:S02]  /*2160*/  IMAD.MOV.U32 R5, RZ, RZ, 0x20 ;  /* 0x00000020ff057424 */ /* 0x000fc400078e00ff */
[----:B------:R-:W0:Y:S01]  /*2170*/  LDGDEPBAR ;  /* 0x00000000000079af */ /* 0x000e220000000000 */
[----:B------:R-:W-:Y:S01]  /*2180*/  LOP3.LUT R12, R11, 0x8, R12, 0xf8, !PT ;  /* 0x000000080b0c7812 */ /* 0x000fe200078ef80c */
[----:B-1----:R-:W-:Y:S01]  /*2190*/  IMAD.WIDE.U32 R16, R5, c[0x0][0x1a0], RZ ;  /* 0x0000680005107a25 */ /* 0x002fe200078e00ff */
[----:B------:R-:W-:-:S03]  /*21a0*/  SHF.R.U32.HI R85, RZ, 0x3, R11 ;  /* 0x00000003ff557819 */ /* 0x000fc6000001160b */
[----:B------:R-:W-:Y:S01]  /*21b0*/  @!P4 IMAD.MOV.U32 R11, RZ, RZ, c[0x0][0x1a0] ;  /* 0x00006800ff0bc624 */ /* 0x000fe200078e00ff */
[----:B------:R-:W-:Y:S01]  /*21c0*/  LOP3.LUT R85, R12, R85, RZ, 0x3c, !PT ;  /* 0x000000550c557212 */ /* 0x000fe200078e3cff */
[----:B------:R-:W-:Y:S01]  /*21d0*/  IMAD R12, R5, c[0x0][0x1a4], RZ ;  /* 0x00006900050c7a24 */ /* 0x000fe200078e02ff */
[----:B------:R-:W-:Y:S01]  /*21e0*/  @!P5 IADD3 R16, P2, R202, R16, RZ ;  /* 0x00000010ca10d210 */ /* 0x000fe20007f5e0ff */
[----:B------:R-:W-:Y:S02]  /*21f0*/  @!P4 IMAD.MOV.U32 R8, RZ, RZ, c[0x0][0x1a4] ;  /* 0x00006900ff08c624 */ /* 0x000fe400078e00ff */
[----:B------:R-:W-:Y:S01]  /*2200*/  @!P3 IMAD.MOV.U32 R13, RZ, RZ, c[0x0][0x1a4] ;  /* 0x00006900ff0db624 */ /* 0x000fe200078e00ff */
[----:B------:R-:W-:Y:S01]  /*2210*/  @!P5 IADD3.X R17, R203, R17, R12, P2, !PT ;  /* 0x00000011cb11d210 */ /* 0x000fe200017fe40c */
[----:B------:R-:W-:Y:S02]  /*2220*/  IMAD R198, R9, 0x400, R86 ;  /* 0x0000040009c67824 */ /* 0x000fe400078e0256 */
[----:B------:R-:W-:-:S04]  /*2230*/  @!P3 IMAD.WIDE.U32 R18, R18, 0x60, R202 ;  /* 0x000000601212b825 */ /* 0x000fc800078e00ca */
[----:B------:R-:W-:Y:S02]  /*2240*/  @!P3 IMAD R13, R13, 0x60, RZ ;  /* 0x000000600d0db824 */ /* 0x000fe400078e02ff */
[----:B------:R-:W-:Y:S01]  /*2250*/  IMAD.IADD R198, R85, 0x1, R198 ;  /* 0x0000000155c67824 */ /* 0x000fe200078e02c6 */
[----:B--2---:R-:W-:Y:S01]  /*2260*/  @!P4 LEA R14, P1, R11, R202, 0x6 ;  /* 0x000000ca0b0ec211 */ /* 0x004fe200078230ff */
[----:B------:R-:W-:-:S04]  /*2270*/  DEPBAR.LE SB0, 0x0 ;  /* 0x000080000000791a */ /* 0x000fc80000000000 */
[----:B------:R-:W-:Y:S01]  /*2280*/  BAR.SYNC.DEFER_BLOCKING 0x0 ;  /* 0x0000000000007b1d */ /* 0x000fe20000010000 */
[----:B------:R-:W-:Y:S01]  /*2290*/  @!P4 LEA.HI.X R15, R11, R203, R8, 0x6, P1 ;  /* 0x000000cb0b0fc211 */ /* 0x000fe200008f3408 */
[----:B------:R-:W-:Y:S02]  /*22a0*/  @!P3 IMAD.IADD R13, R19, 0x1, R13 ;  /* 0x00000001130db824 */ /* 0x000fe400078e020d */
[----:B------:R-:W-:Y:S02]  /*22b0*/  @!P3 IMAD.MOV.U32 R12, RZ, RZ, R18 ;  /* 0x000000ffff0cb224 */ /* 0x000fe400078e0012 */
[----:B------:R-:W-:Y:S02]  /*22c0*/  IMAD.SHL.U32 R197, R197, 0x2, RZ ;  /* 0x00000002c5c57824 */ /* 0x000fe400078e00ff */
[----:B------:R-:W-:Y:S01]  /*22d0*/  IMAD.SHL.U32 R198, R198, 0x2, RZ ;  /* 0x00000002c6c67824 */ /* 0x000fe200078e00ff */
[----:B------:R-:W-:Y:S01]  /*22e0*/  R2P PR, R7, 0x6 ;  /* 0x0000000607007804 */ /* 0x000fe20000000000 */
[----:B------:R-:W-:Y:S01]  /*22f0*/  IMAD.MOV.U32 R7, RZ, RZ, 0x10 ;  /* 0x00000010ff077424 */ /* 0x000fe200078e00ff */
[----:B------:R-:W-:-:S03]  /*2300*/  IADD3 R195, R197, 0x6020, RZ ;  /* 0x00006020c5c37810 */ /* 0x000fc60007ffe0ff */
[----:B------:R-:W-:Y:S02]  /*2310*/  SEL R5, R5, 0xffffffe0, !P2 ;  /* 0xffffffe005057807 */ /* 0x000fe40005000000 */
[----:B------:R-:W-:Y:S02]  /*2320*/  SEL R7, R7, 0xfffffff0, !P1 ;  /* 0xfffffff007077807 */ /* 0x000fe40004800000 */
[----:B------:R-:W-:Y:S01]  /*2330*/  R2P PR, R0, 0x6 ;  /* 0x0000000600007804 */ /* 0x000fe20000000000 */
[--C-:B------:R-:W-:Y:S01]  /*2340*/  IMAD R194, R5, 0x2, R198.reuse ;  /* 0x0000000205c27824 */ /* 0x100fe200078e02c6 */
[----:B------:R-:W-:Y:S01]  /*2350*/  IADD3 R0, R197, 0x6000, RZ ;  /* 0x00006000c5007810 */ /* 0x000fe20007ffe0ff */
[----:B------:R-:W-:Y:S01]  /*2360*/  IMAD R196, R7, 0x2, R198 ;  /* 0x0000000207c47824 */ /* 0x000fe200078e02c6 */
[----:B------:R-:W-:Y:S03]  /*2370*/  @P6 STS.128 [R205+0xc000], RZ ;  /* 0x00c000ffcd006388 */ /* 0x000fe60000000c00 */
[----:B------:R-:W-:Y:S01]  /*2380*/  IMAD R193, R5, 0x2, R196 ;  /* 0x0000000205c17824 */ /* 0x000fe200078e02c4 */
[----:B------:R-:W-:Y:S05]  /*2390*/  @P6 STS.128 [R205+0xe000], RZ ;  /* 0x00e000ffcd006388 */ /* 0x000fea0000000c00 */
[----:B------:R-:W-:Y:S01]  /*23a0*/  @P1 IADD3 R195, R0, -0x20, RZ ;  /* 0xffffffe000c31810 */ /* 0x000fe20007ffe0ff */
[----:B------:R-:W-:Y:S01]  /*23b0*/  @P6 STS.128 [R205+0x10000], RZ ;  /* 0x010000ffcd006388 */ /* 0x000fe20000000c00 */
[----:B------:R-:W-:-:S02]  /*23c0*/  IMAD.MOV.U32 R0, RZ, RZ, 0x40 ;  /* 0x00000040ff007424 */ /* 0x000fc400078e00ff */
[C---:B------:R-:W-:Y:S01]  /*23d0*/  IADD3 R187, R195.reuse, 0x800, RZ ;  /* 0x00000800c3bb7810 */ /* 0x040fe20007ffe0ff */
[----:B------:R-:W-:Y:S01]  /*23e0*/  @!PT LDS RZ, [RZ] ;  /* 0x00000000fffff984 */ /* 0x000fe20000000800 */
[----:B------:R-:W-:Y:S01]  /*23f0*/  @!PT LDS RZ, [RZ] ;  /* 0x00000000fffff984 */ /* 0x000fe20000000800 */
[----:B------:R-:W-:Y:S01]  /*2400*/  @!PT LDS RZ, [RZ] ;  /* 0x00000000fffff984 */ /* 0x000fe20000000800 */
[----:B------:R1:W-:Y:S01]  /*2410*/  @!P6 LDGSTS.E.BYPASS.LTC128B.128 [R205+0xc000], [R202.64] ;  /* 0x0c000000cacdefae */ /* 0x0003e2000b901d4c */
[C---:B------:R-:W-:Y:S02]  /*2420*/  IADD3 R186, R195.reuse, 0x1000, RZ ;  /* 0x00001000c3ba7810 */ /* 0x040fe40007ffe0ff */
[----:B------:R-:W-:Y:S01]  /*2430*/  SEL R0, R0, 0xffffffc0, !P2 ;  /* 0xffffffc000007807 */ /* 0x000fe20005000000 */
[----:B------:R1:W-:Y:S01]  /*2440*/  @!P6 LDGSTS.E.BYPASS.LTC128B.128 [R205+0xe000], [R202.64+0x80] ;  /* 0x0e000080cacdefae */ /* 0x0003e2000b901d4c */
[C---:B------:R-:W-:Y:S02]  /*2450*/  IADD3 R185, R195.reuse, 0x1800, RZ ;  /* 0x00001800c3b97810 */ /* 0x040fe40007ffe0ff */
[----:B------:R-:W-:Y:S01]  /*2460*/  IADD3 R183, R195, 0x2000, RZ ;  /* 0x00002000c3b77810 */ /* 0x000fe20007ffe0ff */
[----:B------:R1:W-:Y:S01]  /*2470*/  @!P6 LDGSTS.E.BYPASS.LTC128B.128 [R205+0x10000], [R202.64+0x100] ;  /* 0x10000100cacdefae */ /* 0x0003e2000b901d4c */
[----:B------:R-:W-:Y:S01]  /*2480*/  IMAD.IADD R191, R197, 0x1, R0 ;  /* 0x00000001c5bf7824 */ /* 0x000fe200078e0200 */
[----:B------:R-:W-:Y:S01]  /*2490*/  IADD3 R182, R195, 0x2800, RZ ;  /* 0x00002800c3b67810 */ /* 0x000fe20007ffe0ff */
[----:B------:R-:W-:Y:S01]  /*24a0*/  IMAD.IADD R184, R0, 0x1, R195 ;  /* 0x0000000100b87824 */ /* 0x000fe200078e02c3 */
[----:B------:R-:W-:Y:S01]  /*24b0*/  @P5 STS.128 [R205+0xc800], RZ ;  /* 0x00c800ffcd005388 */ /* 0x000fe20000000c00 */
[----:B------:R-:W-:-:S02]  /*24c0*/  LOP3.LUT R0, R85, R86, RZ, 0xfc, !PT ;  /* 0x0000005655007212 */ /* 0x000fc400078efcff */
[C---:B------:R-:W-:Y:S01]  /*24d0*/  IADD3 R181, R195.reuse, 0x3000, RZ ;  /* 0x00003000c3b57810 */ /* 0x040fe20007ffe0ff */
[----:B------:R-:W-:Y:S01]  /*24e0*/  @P5 STS.128 [R205+0xe800], RZ ;  /* 0x00e800ffcd005388 */ /* 0x000fe20000000c00 */
[C---:B------:R-:W-:Y:S02]  /*24f0*/  IADD3 R180, R195.reuse, 0x3800, RZ ;  /* 0x00003800c3b47810 */ /* 0x040fe40007ffe0ff */
        /* <DEDUP_REMOVED lines=8> */
[----:B------:R-:W-:-:S03]  /*2580*/  IADD3 R176, R195, 0x5800, RZ ;  /* 0x00005800c3b07810 */ /* 0x000fc60007ffe0ff */
        /* <DEDUP_REMOVED lines=158> */
[----:B------:R-:W4:Y:S07]  /*2f70*/  LDSM.16.M88.4 R8, [R184+0x4800] ;  /* 0x00480000b808783b */ /* 0x000f2e0000000200 */
[C---:B-1----:R-:W-:Y:S08]  /*2f80*/  HMMA.16816.F32 R32, R40.reuse, R12, R32 ;  /* 0x0000000c2820723c */ /* 0x042ff00000001820 */
        /* <DEDUP_REMOVED lines=11> */
[----:B------:R-:W-:Y:S01]  /*3040*/  IMAD.IADD R41, R3, 0x1, R84 ;  /* 0x0000000103297824 */ /* 0x000fe200078e0254 */
[----:B------:R-:W-:Y:S04]  /*3050*/  HMMA.16816.F32 R28, R60, R58, R28 ;  /* 0x0000003a3c1c723c */ /* 0x000fe8000000181c */
[----:B------:R-:W-:-:S02]  /*3060*/  IADD3 R43, R41, 0x1, RZ ;  /* 0x00000001292b7810 */ /* 0x000fc40007ffe0ff */
[CC--:B------:R-:W-:Y:S02]  /*3070*/  ISETP.GE.AND P5, PT, R41.reuse, R88.reuse, PT ;  /* 0x000000582900720c */ /* 0x0c0fe40003fa6270 */
[C---:B------:R-:W-:Y:S01]  /*3080*/  HMMA.16816.F32 R24, R60.reuse, R8, R24 ;  /* 0x000000083c18723c */ /* 0x040fe20000001818 */
[----:B------:R-:W-:Y:S02]  /*3090*/  IADD3 R47, R41, 0x8, RZ ;  /* 0x00000008292f7810 */ /* 0x000fe40007ffe0ff */
[----:B------:R-:W-:Y:S02]  /*30a0*/  ISETP.GE.AND P4, PT, R43, R88, PT ;  /* 0x000000582b00720c */ /* 0x000fe40003f86270 */
[----:B------:R-:W-:Y:S02]  /*30b0*/  FSEL R34, R34, -INF , !P5 ;  /* 0xff80000022227808 */ /* 0x000fe40006800000 */
[----:B------:R-:W-:Y:S01]  /*30c0*/  IADD3 R9, R41, 0x11, RZ ;  /* 0x0000001129097810 */ /* 0x000fe20007ffe0ff */
[----:B-1----:R-:W-:Y:S01]  /*30d0*/  HMMA.16816.F32 R64, R60, R14, R64 ;  /* 0x0000000e3c40723c */ /* 0x002fe20000001840 */
[----:B------:R-:W-:-:S02]  /*30e0*/  FSEL R40, R32, -INF , !P5 ;  /* 0xff80000020287808 */ /* 0x000fc40006800000 */
[-C--:B------:R-:W-:Y:S02]  /*30f0*/  ISETP.GE.AND P3, PT, R47, R88.reuse, PT ;  /* 0x000000582f00720c */ /* 0x080fe40003f66270 */
[----:B------:R-:W-:Y:S02]  /*3100*/  ISETP.GE.AND P6, PT, R9, R88, PT ;  /* 0x000000580900720c */ /* 0x000fe40003fc6270 */
[C---:B------:R-:W-:Y:S01]  /*3110*/  IADD3 R45, R41.reuse, 0x9, RZ ;  /* 0x00000009292d7810 */ /* 0x040fe20007ffe0ff */
[----:B------:R-:W-:Y:S01]  /*3120*/  HMMA.16816.F32 R20, R60, R10, R20 ;  /* 0x0000000a3c14723c */ /* 0x000fe20000001814 */
[C---:B------:R-:W-:Y:S02]  /*3130*/  IADD3 R43, R41.reuse, 0x10, RZ ;  /* 0x00000010292b7810 */ /* 0x040fe40007ffe0ff */
[----:B------:R-:W-:Y:S02]  /*3140*/  IADD3 R9, R41, 0x19, RZ ;  /* 0x0000001929097810 */ /* 0x000fe40007ffe0ff */
[----:B------:R-:W-:-:S02]  /*3150*/  FSEL R32, R33, -INF , !P4 ;  /* 0xff80000021207808 */ /* 0x000fc40006000000 */
[----:B------:R-:W-:Y:S01]  /*3160*/  IADD3 R11, R41, 0x18, RZ ;  /* 0x00000018290b7810 */ /* 0x000fe20007ffe0ff */
[C---:B------:R-:W-:Y:S01]  /*3170*/  HMMA.16816.F32 R16, R60.reuse, R12, R16 ;  /* 0x0000000c3c10723c */ /* 0x040fe20000001810 */
[----:B------:R-:W-:Y:S02]  /*3180*/  FSEL R35, R35, -INF , !P4 ;  /* 0xff80000023237808 */ /* 0x000fe40006000000 */
[----:B------:R-:W-:Y:S02]  /*3190*/  ISETP.GE.AND P5, PT, R11, R88, PT ;  /* 0x000000580b00720c */ /* 0x000fe40003fa6270 */
[----:B------:R-:W-:Y:S02]  /*31a0*/  IADD3 R11, R41, 0x20, RZ ;  /* 0x00000020290b7810 */ /* 0x000fe40007ffe0ff */
[----:B------:R-:W-:Y:S01]  /*31b0*/  FSEL R33, R30, -INF , !P3 ;  /* 0xff8000001e217808 */ /* 0x000fe20005800000 */
[----:B--2---:R-:W-:Y:S01]  /*31c0*/  HMMA.16816.F32 R68, R60, R36, R68 ;  /* 0x000000243c44723c */ /* 0x004fe20000001844 */
[----:B------:R-:W-:-:S02]  /*31d0*/  FSEL R28, R28, -INF , !P3 ;  /* 0xff8000001c1c7808 */ /* 0x000fc40005800000 */
[-C--:B------:R-:W-:Y:S02]  /*31e0*/  ISETP.GE.AND P2, PT, R45, R88.reuse, PT ;  /* 0x000000582d00720c */ /* 0x080fe40003f46270 */
[-C--:B------:R-:W-:Y:S02]  /*31f0*/  ISETP.GE.AND P1, PT, R43, R88.reuse, PT ;  /* 0x000000582b00720c */ /* 0x080fe40003f26270 */
[-C--:B------:R-:W-:Y:S01]  /*3200*/  ISETP.GE.AND P4, PT, R9, R88.reuse, PT ;  /* 0x000000580900720c */ /* 0x080fe20003f86270 */
[----:B------:R-:W-:Y:S01]  /*3210*/  HMMA.16816.F32 R72, R60, R38, R72 ;  /* 0x000000263c48723c */ /* 0x000fe20000001848 */
[----:B------:R-:W-:Y:S02]  /*3220*/  ISETP.GE.AND P3, PT, R11, R88, PT ;  /* 0x000000580b00720c */ /* 0x000fe40003f66270 */
[C---:B------:R-:W-:Y:S02]  /*3230*/  IADD3 R9, R41.reuse, 0x21, RZ ;  /* 0x0000002129097810 */ /* 0x040fe40007ffe0ff */
[----:B------:R-:W-:-:S02]  /*3240*/  IADD3 R11, R41, 0x28, RZ ;  /* 0x00000028290b7810 */ /* 0x000fc40007ffe0ff */
[----:B------:R-:W-:Y:S02]  /*3250*/  FSEL R31, R31, -INF , !P2 ;  /* 0xff8000001f1f7808 */ /* 0x000fe40005000000 */
[----:B------:R-:W-:Y:S02]  /*3260*/  FSEL R12, R29, -INF , !P2 ;  /* 0xff8000001d0c7808 */ /* 0x000fe40005000000 */
[----:B------:R-:W-:Y:S02]  /*3270*/  FSEL R13, R26, -INF , !P1 ;  /* 0xff8000001a0d7808 */ /* 0x000fe40004800000 */
[----:B------:R-:W-:Y:S02]  /*3280*/  FSEL R24, R24, -INF , !P1 ;  /* 0xff80000018187808 */ /* 0x000fe40004800000 */
[-C--:B------:R-:W-:Y:S02]  /*3290*/  ISETP.GE.AND P2, PT, R9, R88.reuse, PT ;  /* 0x000000580900720c */ /* 0x080fe40003f46270 */
[----:B------:R-:W-:-:S02]  /*32a0*/  ISETP.GE.AND P1, PT, R11, R88, PT ;  /* 0x000000580b00720c */ /* 0x000fc40003f26270 */
[----:B------:R-:W-:Y:S02]  /*32b0*/  IADD3 R9, R41, 0x29, RZ ;  /* 0x0000002929097810 */ /* 0x000fe40007ffe0ff */
[----:B------:R-:W-:Y:S02]  /*32c0*/  FSEL R27, R27, -INF , !P6 ;  /* 0xff8000001b1b7808 */ /* 0x000fe40007000000 */
[----:B------:R-:W-:Y:S02]  /*32d0*/  FSEL R10, R25, -INF , !P6 ;  /* 0xff800000190a7808 */ /* 0x000fe40007000000 */
[----:B------:R-:W-:Y:S02]  /*32e0*/  FSEL R165, R66, -INF , !P1 ;  /* 0xff80000042a57808 */ /* 0x000fe40004800000 */
[----:B------:R-:W-:Y:S02]  /*32f0*/  FSEL R158, R64, -INF , !P1 ;  /* 0xff800000409e7808 */ /* 0x000fe40004800000 */
[----:B------:R-:W-:-:S02]  /*3300*/  ISETP.GE.AND P6, PT, R9, R88, PT ;  /* 0x000000580900720c */ /* 0x000fc40003fc6270 */
[----:B------:R-:W-:Y:S02]  /*3310*/  ISETP.GT.AND P1, PT, R134, R201, PT ;  /* 0x000000c98600720c */ /* 0x000fe40003f24270 */
[C---:B------:R-:W-:Y:S02]  /*3320*/  IADD3 R9, R41.reuse, 0x30, RZ ;  /* 0x0000003029097810 */ /* 0x040fe40007ffe0ff */
[----:B------:R-:W-:Y:S02]  /*3330*/  IADD3 R15, R41, 0x31, RZ ;  /* 0x00000031290f7810 */ /* 0x000fe40007ffe0ff */
[----:B------:R-:W-:Y:S02]  /*3340*/  FSEL R11, R22, -INF , !P5 ;  /* 0xff800000160b7808 */ /* 0x000fe40006800000 */
[----:B------:R-:W-:Y:S02]  /*3350*/  FSEL R20, R20, -INF , !P5 ;  /* 0xff80000014147808 */ /* 0x000fe40006800000 */
[----:B------:R-:W-:-:S02]  /*3360*/  ISETP.GE.AND P5, PT, R9, R88, PT ;  /* 0x000000580900720c */ /* 0x000fc40003fa6270 */
[----:B------:R-:W-:Y:S02]  /*3370*/  FSEL R9, R23, -INF , !P4 ;  /* 0xff80000017097808 */ /* 0x000fe40006000000 */
[----:B------:R-:W-:Y:S02]  /*3380*/  FSEL R8, R21, -INF , !P4 ;  /* 0xff80000015087808 */ /* 0x000fe40006000000 */
[----:B------:R-:W-:Y:S02]  /*3390*/  ISETP.GE.AND P4, PT, R15, R88, PT ;  /* 0x000000580f00720c */ /* 0x000fe40003f86270 */
[C---:B------:R-:W-:Y:S02]  /*33a0*/  IADD3 R15, R41.reuse, 0x38, RZ ;  /* 0x00000038290f7810 */ /* 0x040fe40007ffe0ff */
[----:B------:R-:W-:Y:S02]  /*33b0*/  IADD3 R41, R41, 0x39, RZ ;  /* 0x0000003929297810 */ /* 0x000fe40007ffe0ff */
[----:B------:R-:W-:-:S02]  /*33c0*/  FSEL R163, R18, -INF , !P3 ;  /* 0xff80000012a37808 */ /* 0x000fc40005800000 */
[----:B------:R-:W-:Y:S02]  /*33d0*/  FSEL R166, R16, -INF , !P3 ;  /* 0xff80000010a67808 */ /* 0x000fe40005800000 */
[----:B------:R-:W-:Y:S02]  /*33e0*/  FSEL R173, R19, -INF , !P2 ;  /* 0xff80000013ad7808 */ /* 0x000fe40005000000 */
[----:B------:R-:W-:Y:S02]  /*33f0*/  FSEL R160, R17, -INF , !P2 ;  /* 0xff80000011a07808 */ /* 0x000fe40005000000 */
[----:B------:R-:W-:Y:S02]  /*3400*/  FSEL R143, R71, -INF , !P4 ;  /* 0xff800000478f7808 */ /* 0x000fe40006000000 */
[----:B------:R-:W-:Y:S01]  /*3410*/  FSEL R168, R69, -INF , !P4 ;  /* 0xff80000045a87808 */ /* 0x000fe20006000000 */
[----:B------:R-:W-:Y:S01]  /*3420*/  BAR.SYNC.DEFER_BLOCKING 0x0 ;  /* 0x0000000000007b1d */ /* 0x000fe20000010000 */
[----:B------:R-:W-:-:S02]  /*3430*/  ISETP.GE.AND P3, PT, R15, R88, PT ;  /* 0x000000580f00720c */ /* 0x000fc40003f66270 */
[----:B------:R-:W-:Y:S02]  /*3440*/  ISETP.GE.AND P2, PT, R41, R88, PT ;  /* 0x000000582900720c */ /* 0x000fe40003f46270 */
[----:B------:R-:W-:Y:S02]  /*3450*/  @!P1 LEA R210, P4, R80, c[0x0][0x168], 0x1 ;  /* 0x00005a0050d29a11 */ /* 0x000fe400078808ff */
        /* <DEDUP_REMOVED lines=8> */
[----:B------:R-:W-:Y:S01]  /*34e0*/  @!P1 LEA.HI.X R207, R80, c[0x0][0x16c], R83, 0x1, P4 ;  /* 0x00005b0050cf9a11 */ /* 0x000fe200020f0c53 */
        /* <DEDUP_REMOVED lines=59> */
.L_x_4295:
[----:B------:R-:W-:-:S04]  /*38a0*/  LEA R6, -R4, RZ, 0x6 ;  /* 0x000000ff04067211 */ /* 0x000fc800078e31ff */
[----:B------:R-:W-:Y:S02]  /*38b0*/  SHF.R.S32.HI R3, RZ, 0x1f, R6 ;  /* 0x0000001fff037819 */ /* 0x000fe40000011406 */
.L_x_4296:
        /* <DEDUP_REMOVED lines=9> */
[--C-:B------:R-:W-:Y:S02]  /*3950*/  IMAD.MOV.U32 R211, RZ, RZ, R207.reuse ;  /* 0x000000ffffd37224 */ /* 0x100fe400078e00cf */
[C---:B------:R-:W-:Y:S01]  /*3960*/  IMAD.X R17, R4.reuse, 0x1, R207, P1 ;  /* 0x0000000104117824 */ /* 0x040fe200008e06cf */
[----:B------:R-:W-:Y:S02]  /*3970*/  IADD3 R18, P1, R15, R14, RZ ;  /* 0x0000000e0f127210 */ /* 0x000fe40007f3e0ff */
[----:B------:R-:W-:Y:S01]  /*3980*/  @!PT LDS RZ, [RZ] ;  /* 0x00000000fffff984 */ /* 0x000fe20000000800 */
[----:B------:R-:W-:Y:S01]  /*3990*/  @!PT LDS RZ, [RZ] ;  /* 0x00000000fffff984 */ /* 0x000fe20000000800 */
[----:B------:R-:W-:Y:S01]  /*39a0*/  @!PT LDS RZ, [RZ] ;  /* 0x00000000fffff984 */ /* 0x000fe20000000800 */
[----:B------:R1:W-:Y:S01]  /*39b0*/  LDGSTS.E.BYPASS.LTC128B.128 [R205+0x6000], [R210.64] ;  /* 0x06000000d2cd7fae */ /* 0x0003e2000b901d4c */
[----:B------:R-:W-:-:S03]  /*39c0*/  IMAD.X R15, R4, 0x1, R17, P2 ;  /* 0x00000001040f7824 */ /* 0x000fc600010e0611 */
[----:B------:R1:W-:Y:S01]  /*39d0*/  LDGSTS.E.BYPASS.LTC128B.128 [R205+0x8000], [R210.64+0x80] ;  /* 0x08000080d2cd7fae */ /* 0x0003e2000b901d4c */
[----:B------:R-:W-:-:S03]  /*39e0*/  IMAD.X R19, R4, 0x1, R15, P1 ;  /* 0x0000000104137824 */ /* 0x000fc600008e060f */
        /* <DEDUP_REMOVED lines=11> */
.L_x_4294:
        /* <DEDUP_REMOVED lines=29> */
[----:B-1----:R-:W-:Y:S02]  /*3c70*/  FMNMX.FTZ R17, R161, R4, !PT ;  /* 0x00000004a1117209 */ /* 0x002fe40007810000 */
        /* <DEDUP_REMOVED lines=25> */
[----:B------:R-:W-:Y:S01]  /*3e10*/  FMUL.FTZ R162, R3, c[0x0][0x23c] ;  /* 0x00008f0003a27a20 */ /* 0x000fe20000410000 */
        /* <DEDUP_REMOVED lines=8> */
[----:B------:R-:W-:Y:S01]  /*3ea0*/  ISETP.GT.AND P1, PT, R134, R201, PT ;  /* 0x000000c98600720c */ /* 0x000fe20003f24270 */
[----:B------:R-:W-:Y:S01]  /*3eb0*/  FFMA.FTZ R147, R12, c[0x0][0x23c], -R169 ;  /* 0x00008f000c937a23 */ /* 0x000fe200000108a9 */
[----:B------:R-:W-:Y:S01]  /*3ec0*/  MUFU.EX2 R154, R154 ;  /* 0x0000009a009a7308 */ /* 0x000fe20000000800 */
[--C-:B------:R-:W-:Y:S01]  /*3ed0*/  FFMA.FTZ R153, R34, c[0x0][0x23c], -R162.reuse ;  /* 0x00008f0022997a23 */ /* 0x100fe200000108a2 */
[----:B------:R-:W-:Y:S01]  /*3ee0*/  LDSM.16.MT88.4 R136, [R190+0xc800] ;  /* 0x00c80000be88783b */ /* 0x000fe20000004200 */
[----:B------:R-:W-:-:S02]  /*3ef0*/  FFMA.FTZ R156, R35, c[0x0][0x23c], -R162 ;  /* 0x00008f00239c7a23 */ /* 0x000fc400000108a2 */
[--C-:B------:R-:W-:Y:S02]  /*3f00*/  FFMA.FTZ R155, R33, c[0x0][0x23c], -R162.reuse ;  /* 0x00008f00219b7a23 */ /* 0x100fe400000108a2 */
        /* <DEDUP_REMOVED lines=10> */
[----:B------:R-:W1:Y:S01]  /*3fb0*/  LDSM.16.MT88.4 R8, [R192+0xe800] ;  /* 0x00e80000c008783b */ /* 0x000e620000004200 */
        /* <DEDUP_REMOVED lines=235> */
.L_x_4301:
        /* <DEDUP_REMOVED lines=64> */
.L_x_4298:
        /* <DEDUP_REMOVED lines=15> */
[----:B------:R-:W-:Y:S01]  /*5360*/  ISETP.GT.AND P1, PT, R214, R201, PT ;  /* 0x000000c9d600720c */ /* 0x000fe20003f24270 */
        /* <DEDUP_REMOVED lines=233> */
.L_x_4300:
        /* <DEDUP_REMOVED lines=27> */
.L_x_4299:
        /* <DEDUP_REMOVED lines=410> */
.L_x_4297:
[----:B------:R-:W1:Y:S01]  /*7d50*/  SHFL.BFLY PT, R2, R217, 0x2, 0x1f ;  /* 0x0c401f00d9027f89 */ /* 0x000e6200000e0000 */
[----:B------:R-:W-:Y:S01]  /*7d60*/  LEA.HI R11, R204, R204, RZ, 0x1 ;  /* 0x000000cccc0b7211 */ /* 0x000fe200078f08ff */
[----:B------:R-:W-:Y:S01]  /*7d70*/  BSSY B0, `(.L_x_4302) ;  /* 0x0000109000007945 */ /* 0x000fe20003800000 */
[----:B------:R-:W-:Y:S01]  /*7d80*/  MOV R7, 0x3f800000 ;  /* 0x3f80000000077802 */ /* 0x000fe20000000f00 */
[----:B------:R-:W2:Y:S01]  /*7d90*/  SHFL.BFLY PT, R0, R215, 0x2, 0x1f ;  /* 0x0c401f00d7007f89 */ /* 0x000ea200000e0000 */
[----:B------:R-:W-:-:S02]  /*7da0*/  SHF.L.U32 R12, R11, 0x2, RZ ;  /* 0x000000020b0c7819 */ /* 0x000fc400000006ff */
[----:B------:R-:W-:Y:S01]  /*7db0*/  LOP3.LUT R11, R11, 0xffffffe, RZ, 0xc0, !PT ;  /* 0x0ffffffe0b0b7812 */ /* 0x000fe200078ec0ff */
[----:B------:R-:W-:Y:S01]  /*7dc0*/  BAR.SYNC.DEFER_BLOCKING 0x0 ;  /* 0x0000000000007b1d */ /* 0x000fe20000010000 */
[----:B------:R-:W-:Y:S01]  /*7dd0*/  MOV R6, 0x3f800000 ;  /* 0x3f80000000067802 */ /* 0x000fe20000000f00 */
[----:B-1----:R-:W-:Y:S02]  /*7de0*/  FADD.FTZ R5, R2, R217 ;  /* 0x000000d902057221 */ /* 0x002fe40000010000 */
[----:B--2---:R-:W-:-:S03]  /*7df0*/  FADD.FTZ R13, R0, R215 ;  /* 0x000000d7000d7221 */ /* 0x004fc60000010000 */
[----:B------:R-:W1:Y:S04]  /*7e00*/  SHFL.BFLY PT, R4, R5, 0x1, 0x1f ;  /* 0x0c201f0005047f89 */ /* 0x000e6800000e0000 */
[----:B------:R-:W2:Y:S04]  /*7e10*/  S2R R0, SR_TID.X ;  /* 0x0000000000007919 */ /* 0x000ea80000002100 */
[----:B------:R-:W3:Y:S01]  /*7e20*/  SHFL.BFLY PT, R2, R13, 0x1, 0x1f ;  /* 0x0c201f000d027f89 */ /* 0x000ee200000e0000 */
[----:B-1----:R-:W-:Y:S01]  /*7e30*/  FADD.FTZ R4, R5, R4 ;  /* 0x0000000405047221 */ /* 0x002fe20000010000 */
[----:B------:R-:W-:-:S02]  /*7e40*/  SHF.L.U32 R5, R200, 0x6, RZ ;  /* 0x00000006c8057819 */ /* 0x000fc400000006ff */
[----:B--2---:R-:W-:Y:S02]  /*7e50*/  SHF.R.S32.HI R9, RZ, 0x1f, R0 ;  /* 0x0000001fff097819 */ /* 0x004fe40000011400 */
[----:B------:R-:W-:Y:S02]  /*7e60*/  LOP3.LUT R5, R5, 0x1c0, RZ, 0xc0, !PT ;  /* 0x000001c005057812 */ /* 0x000fe400078ec0ff */
[----:B------:R-:W-:Y:S01]  /*7e70*/  LEA.HI R10, R9, R0, RZ, 0x2 ;  /* 0x00000000090a7211 */ /* 0x000fe200078f10ff */
[----:B---3--:R-:W-:Y:S01]  /*7e80*/  FADD.FTZ R2, R13, R2 ;  /* 0x000000020d027221 */ /* 0x008fe20000010000 */
[----:B------:R-:W-:Y:S02]  /*7e90*/  FSETP.NE.FTZ.AND P4, PT, R4, RZ, PT ;  /* 0x000000ff0400720b */ /* 0x000fe40003f95000 */
[--C-:B------:R-:W-:Y:S02]  /*7ea0*/  SHF.R.S32.HI R8, RZ, 0x2, R10.reuse ;  /* 0x00000002ff087819 */ /* 0x100fe4000001140a */
[----:B------:R-:W-:-:S02]  /*7eb0*/  SHF.R.S32.HI R13, RZ, 0x1f, R10 ;  /* 0x0000001fff0d7819 */ /* 0x000fc4000001140a */
[----:B------:R-:W-:Y:S02]  /*7ec0*/  FSETP.NE.FTZ.AND P3, PT, R2, RZ, PT ;  /* 0x000000ff0200720b */ /* 0x000fe40003f75000 */
[----:B------:R-:W-:Y:S02]  /*7ed0*/  LEA.HI R13, R13, R8, RZ, 0x3 ;  /* 0x000000080d0d7211 */ /* 0x000fe400078f18ff */
[----:B------:R-:W-:Y:S02]  /*7ee0*/  LOP3.LUT R12, R5, 0x38, R12, 0xf8, !PT ;  /* 0x00000038050c7812 */ /* 0x000fe400078ef80c */
[----:B------:R-:W-:Y:S01]  /*7ef0*/  SHF.R.U32.HI R5, RZ, 0x3, R5 ;  /* 0x00000003ff057819 */ /* 0x000fe20000011605 */
[----:B------:R-:W1:Y:S01]  /*7f00*/  @P4 MUFU.RCP R7, R4 ;  /* 0x0000000400074308 */ /* 0x000e620000001000 */
[----:B------:R-:W-:Y:S02]  /*7f10*/  LOP3.LUT R13, R13, 0xfffffff8, RZ, 0xc0, !PT ;  /* 0xfffffff80d0d7812 */ /* 0x000fe400078ec0ff */
[----:B------:R-:W-:-:S02]  /*7f20*/  LOP3.LUT R5, R12, R5, RZ, 0x3c, !PT ;  /* 0x000000050c057212 */ /* 0x000fc400078e3cff */
[----:B------:R-:W-:Y:S02]  /*7f30*/  IADD3 R12, R204, -R11, RZ ;  /* 0x8000000bcc0c7210 */ /* 0x000fe40007ffe0ff */
[----:B------:R-:W-:Y:S01]  /*7f40*/  IADD3 R8, R8, -R13, RZ ;  /* 0x8000000d08087210 */ /* 0x000fe20007ffe0ff */
[----:B------:R-:W2:Y:S01]  /*7f50*/  @P3 MUFU.RCP R6, R2 ;  /* 0x0000000200063308 */ /* 0x000ea20000001000 */
[----:B------:R-:W-:Y:S02]  /*7f60*/  LEA R5, R12, R5, 0x2 ;  /* 0x000000050c057211 */ /* 0x000fe400078e10ff */
[----:B------:R-:W-:Y:S02]  /*7f70*/  LEA.HI R9, R9, R0, RZ, 0x5 ;  /* 0x0000000009097211 */ /* 0x000fe400078f28ff */
[----:B------:R-:W-:Y:S02]  /*7f80*/  LOP3.LUT R11, R10, 0x1ffffffc, RZ, 0xc0, !PT ;  /* 0x1ffffffc0a0b7812 */ /* 0x000fe400078ec0ff */
[----:B------:R-:W-:Y:S01]  /*7f90*/  SHF.L.U32 R12, R8, 0x6, RZ ;  /* 0x00000006080c7819 */ /* 0x000fe200000006ff */
[C---:B-1----:R-:W-:Y:S01]  /*7fa0*/  FMUL.FTZ R128, R7.reuse, R128 ;  /* 0x0000008007807220 */ /* 0x042fe20000410000 */
[----:B------:R-:W-:Y:S01]  /*7fb0*/  SHF.R.S32.HI R10, RZ, 0x5, R9 ;  /* 0x00000005ff0a7819 */ /* 0x000fe20000011409 */
[----:B------:R-:W-:Y:S01]  /*7fc0*/  FMUL.FTZ R129, R7, R129 ;  /* 0x0000008107817220 */ /* 0x000fe20000410000 */
[----:B------:R-:W-:Y:S01]  /*7fd0*/  IADD3 R11, -R11, R0, RZ ;  /* 0x000000000b0b7210 */ /* 0x000fe20007ffe1ff */
[C---:B------:R-:W-:Y:S01]  /*7fe0*/  FMUL.FTZ R36, R7.reuse, R36 ;  /* 0x0000002407247220 */ /* 0x040fe20000410000 */
[----:B------:R-:W-:Y:S01]  /*7ff0*/  LOP3.LUT R12, R12, 0x1c0, RZ, 0xc0, !PT ;  /* 0x000001c00c0c7812 */ /* 0x000fe200078ec0ff */
[C---:B------:R-:W-:Y:S01]  /*8000*/  FMUL.FTZ R37, R7.reuse, R37 ;  /* 0x0000002507257220 */ /* 0x040fe20000410000 */
[----:B------:R-:W-:Y:S01]  /*8010*/  LOP3.LUT R13, R8, 0x1, RZ, 0xc0, !PT ;  /* 0x00000001080d7812 */ /* 0x000fe200078ec0ff */
[C---:B------:R-:W-:Y:S01]  /*8020*/  FMUL.FTZ R40, R7.reuse, R40 ;  /* 0x0000002807287220 */ /* 0x040fe20000410000 */
[----:B------:R-:W-:Y:S01]  /*8030*/  LEA R11, R10, R11, 0x9 ;  /* 0x0000000b0a0b7211 */ /* 0x000fe200078e48ff */
[C---:B------:R-:W-:Y:S01]  /*8040*/  FMUL.FTZ R41, R7.reuse, R41 ;  /* 0x0000002907297220 */ /* 0x040fe20000410000 */
[----:B------:R-:W-:Y:S01]  /*8050*/  LEA.HI R12, R12, R12, RZ, 0x1d ;  /* 0x0000000c0c0c7211 */ /* 0x000fe200078fe8ff */
[----:B------:R-:W-:Y:S01]  /*8060*/  FMUL.FTZ R44, R7, R44 ;  /* 0x0000002c072c7220 */ /* 0x000fe20000410000 */
[----:B------:R-:W-:Y:S01]  /*8070*/  ISETP.NE.U32.AND P0, PT, R13, 0x1, PT ;  /* 0x000000010d00780c */ /* 0x000fe20003f05070 */
[----:B------:R-:W-:Y:S01]  /*8080*/  FMUL.FTZ R45, R7, R45 ;  /* 0x0000002d072d7220 */ /* 0x000fe20000410000 */
[----:B------:R-:W-:Y:S01]  /*8090*/  LEA R11, R11, R12, 0x1 ;  /* 0x0000000c0b0b7211 */ /* 0x000fe200078e08ff */
[C---:B------:R-:W-:Y:S01]  /*80a0*/  FMUL.FTZ R48, R7.reuse, R48 ;  /* 0x0000003007307220 */ /* 0x040fe20000410000 */
[----:B------:R-:W-:Y:S01]  /*80b0*/  R2P PR, R8, 0x6 ;  /* 0x0000000608007804 */ /* 0x000fe20000000000 */
[----:B------:R-:W-:Y:S01]  /*80c0*/  FMUL.FTZ R49, R7, R49 ;  /* 0x0000003107317220 */ /* 0x000fe20000410000 */
[----:B------:R-:W-:Y:S01]  /*80d0*/  SHF.L.U32 R8, R11, 0x2, RZ ;  /* 0x000000020b087819 */ /* 0x000fe200000006ff */
[C---:B------:R-:W-:Y:S01]  /*80e0*/  FMUL.FTZ R52, R7.reuse, R52 ;  /* 0x0000003407347220 */ /* 0x040fe20000410000 */
[----:B------:R-:W-:Y:S01]  /*80f0*/  STS.64 [R11.X4], R128 ;  /* 0x000000800b007388 */ /* 0x000fe20000004a00 */
[C---:B------:R-:W-:Y:S01]  /*8100*/  FMUL.FTZ R53, R7.reuse, R53 ;  /* 0x0000003507357220 */ /* 0x040fe20000410000 */
[C---:B------:R-:W-:Y:S01]  /*8110*/  IADD3 R12, R8.reuse, -0x20, RZ ;  /* 0xffffffe0080c7810 */ /* 0x040fe20007ffe0ff */
[C---:B------:R-:W-:Y:S01]  /*8120*/  FMUL.FTZ R56, R7.reuse, R56 ;  /* 0x0000003807387220 */ /* 0x040fe20000410000 */
[----:B------:R-:W-:Y:S01]  /*8130*/  @P4 MUFU.LG2 R4, R4 ;  /* 0x0000000400044308 */ /* 0x000fe20000000c00 */
[C---:B------:R-:W-:Y:S01]  /*8140*/  FMUL.FTZ R57, R7.reuse, R57 ;  /* 0x0000003907397220 */ /* 0x040fe20000410000 */
[----:B------:R-:W-:Y:S01]  /*8150*/  @P0 IADD3 R12, R8, 0x20, RZ ;  /* 0x00000020080c0810 */ /* 0x000fe20007ffe0ff */
[----:B------:R-:W-:-:S02]  /*8160*/  FMUL.FTZ R60, R7, R60 ;  /* 0x0000003c073c7220 */ /* 0x000fc40000410000 */
[C---:B------:R-:W-:Y:S02]  /*8170*/  FMUL.FTZ R61, R7.reuse, R61 ;  /* 0x0000003d073d7220 */ /* 0x040fe40000410000 */
[C---:B------:R-:W-:Y:S01]  /*8180*/  FMUL.FTZ R64, R7.reuse, R64 ;  /* 0x0000004007407220 */ /* 0x040fe20000410000 */
[----:B------:R-:W1:Y:S01]  /*8190*/  @P3 MUFU.LG2 R2, R2 ;  /* 0x0000000200023308 */ /* 0x000e620000000c00 */
[C---:B------:R-:W-:Y:S02]  /*81a0*/  FMUL.FTZ R65, R7.reuse, R65 ;  /* 0x0000004107417220 */ /* 0x040fe40000410000 */
[C---:B------:R-:W-:Y:S02]  /*81b0*/  FMUL.FTZ R68, R7.reuse, R68 ;  /* 0x0000004407447220 */ /* 0x040fe40000410000 */
[C---:B------:R-:W-:Y:S02]  /*81c0*/  FMUL.FTZ R69, R7.reuse, R69 ;  /* 0x0000004507457220 */ /* 0x040fe40000410000 */
[----:B------:R-:W-:-:S02]  /*81d0*/  FMUL.FTZ R72, R7, R72 ;  /* 0x0000004807487220 */ /* 0x000fc40000410000 */
[C---:B------:R-:W-:Y:S02]  /*81e0*/  FMUL.FTZ R73, R7.reuse, R73 ;  /* 0x0000004907497220 */ /* 0x040fe40000410000 */
[C---:B------:R-:W-:Y:S02]  /*81f0*/  FMUL.FTZ R76, R7.reuse, R76 ;  /* 0x0000004c074c7220 */ /* 0x040fe40000410000 */
        /* <DEDUP_REMOVED lines=24> */
[----:B------:R-:W-:Y:S01]  /*8380*/  FMUL.FTZ R117, R7, R117 ;  /* 0x0000007507757220 */ /* 0x000fe20000410000 */
[----:B------:R-:W-:Y:S01]  /*8390*/  MOV R7, 0x40 ;  /* 0x0000004000077802 */ /* 0x000fe20000000f00 */
[C---:B--2---:R-:W-:Y:S02]  /*83a0*/  FMUL.FTZ R131, R6.reuse, R131 ;  /* 0x0000008306837220 */ /* 0x044fe40000410000 */
[C---:B------:R-:W-:Y:S01]  /*83b0*/  FMUL.FTZ R130, R6.reuse, R130 ;  /* 0x0000008206827220 */ /* 0x040fe20000410000 */
[----:B------:R-:W-:Y:S01]  /*83c0*/  SEL R7, R7, 0xffffffc0, !P1 ;  /* 0xffffffc007077807 */ /* 0x000fe20004800000 */
[----:B------:R-:W-:-:S02]  /*83d0*/  FMUL.FTZ R39, R6, R39 ;  /* 0x0000002706277220 */ /* 0x000fc40000410000 */
[----:B------:R-:W-:Y:S01]  /*83e0*/  FMUL.FTZ R38, R6, R38 ;  /* 0x0000002606267220 */ /* 0x000fe20000410000 */
[----:B------:R-:W-:Y:S01]  /*83f0*/  IADD3 R13, R8, R7, RZ ;  /* 0x00000007080d7210 */ /* 0x000fe20007ffe0ff */
[C---:B------:R-:W-:Y:S01]  /*8400*/  FMUL.FTZ R43, R6.reuse, R43 ;  /* 0x0000002b062b7220 */ /* 0x040fe20000410000 */
[----:B------:R-:W-:Y:S01]  /*8410*/  IADD3 R14, R7, R12, RZ ;  /* 0x0000000c070e7210 */ /* 0x000fe20007ffe0ff */
[C---:B------:R-:W-:Y:S01]  /*8420*/  FMUL.FTZ R42, R6.reuse, R42 ;  /* 0x0000002a062a7220 */ /* 0x040fe20000410000 */
[----:B------:R-:W-:Y:S01]  /*8430*/  STS.64 [R11.X4+0x800], R130 ;  /* 0x000800820b007388 */ /* 0x000fe20000004a00 */
[C---:B------:R-:W-:Y:S02]  /*8440*/  FMUL.FTZ R47, R6.reuse, R47 ;  /* 0x0000002f062f7220 */ /* 0x040fe40000410000 */
[C---:B------:R-:W-:Y:S01]  /*8450*/  FMUL.FTZ R46, R6.reuse, R46 ;  /* 0x0000002e062e7220 */ /* 0x040fe20000410000 */
[----:B------:R-:W-:Y:S01]  /*8460*/  STS.64 [R12], R36 ;  /* 0x000000240c007388 */ /* 0x000fe20000000a00 */
[----:B------:R-:W-:-:S02]  /*8470*/  FMUL.FTZ R51, R6, R51 ;  /* 0x0000003306337220 */ /* 0x000fc40000410000 */
[C---:B------:R-:W-:Y:S01]  /*8480*/  FMUL.FTZ R50, R6.reuse, R50 ;  /* 0x0000003206327220 */ /* 0x040fe20000410000 */
[----:B------:R-:W-:Y:S01]  /*8490*/  STS.64 [R12+0x800], R38 ;  /* 0x000800260c007388 */ /* 0x000fe20000000a00 */
[C---:B------:R-:W-:Y:S02]  /*84a0*/  FMUL.FTZ R55, R6.reuse, R55 ;  /* 0x0000003706377220 */ /* 0x040fe40000410000 */
[C---:B------:R-:W-:Y:S01]  /*84b0*/  FMUL.FTZ R54, R6.reuse, R54 ;  /* 0x0000003606367220 */ /* 0x040fe20000410000 */
[----:B------:R-:W-:Y:S01]  /*84c0*/  STS.64 [R13], R40 ;  /* 0x000000280d007388 */ /* 0x000fe20000000a00 */
[C---:B------:R-:W-:Y:S02]  /*84d0*/  FMUL.FTZ R59, R6.reuse, R59 ;  /* 0x0000003b063b7220 */ /* 0x040fe40000410000 */
[C---:B------:R-:W-:Y:S01]  /*84e0*/  FMUL.FTZ R58, R6.reuse, R58 ;  /* 0x0000003a063a7220 */ /* 0x040fe20000410000 */
[----:B------:R-:W-:Y:S01]  /*84f0*/  STS.64 [R13+0x800], R42 ;  /* 0x0008002a0d007388 */ /* 0x000fe20000000a00 */
[----:B------:R-:W-:-:S02]  /*8500*/  FMUL.FTZ R63, R6, R63 ;  /* 0x0000003f063f7220 */ /* 0x000fc40000410000 */
[C---:B------:R-:W-:Y:S01]  /*8510*/  FMUL.FTZ R62, R6.reuse, R62 ;  /* 0x0000003e063e7220 */ /* 0x040fe20000410000 */
[----:B------:R-:W-:Y:S01]  /*8520*/  STS.64 [R14], R44 ;  /* 0x0000002c0e007388 */ /* 0x000fe20000000a00 */
[C---:B------:R-:W-:Y:S02]  /*8530*/  FMUL.FTZ R67, R6.reuse, R67 ;  /* 0x0000004306437220 */ /* 0x040fe40000410000 */
[C---:B------:R-:W-:Y:S01]  /*8540*/  FMUL.FTZ R66, R6.reuse, R66 ;  /* 0x0000004206427220 */ /* 0x040fe20000410000 */
[----:B------:R-:W-:Y:S01]  /*8550*/  STS.64 [R14+0x800], R46 ;  /* 0x0008002e0e007388 */ /* 0x000fe20000000a00 */
[C---:B------:R-:W-:Y:S02]  /*8560*/  FMUL.FTZ R71, R6.reuse, R71 ;  /* 0x0000004706477220 */ /* 0x040fe40000410000 */
[C---:B------:R-:W-:Y:S01]  /*8570*/  FMUL.FTZ R70, R6.reuse, R70 ;  /* 0x0000004606467220 */ /* 0x040fe20000410000 */
[----:B------:R-:W2:Y:S01]  /*8580*/  S2R R7, SR_CTAID.Y ;  /* 0x0000000000077919 */ /* 0x000ea20000002600 */
        /* <DEDUP_REMOVED lines=29> */
[----:B--2---:R-:W-:Y:S02]  /*8760*/  IMAD R7, R7, c[0x0][0x210], R206 ;  /* 0x0000840007077a24 */ /* 0x004fe400078e02ce */
[----:B-1----:R-:W-:Y:S01]  /*8770*/  @P3 FMUL.FTZ R2, R2, 0.69314718246459960938 ;  /* 0x3f31721802023820 */ /* 0x002fe20000410000 */
[----:B------:R-:W-:Y:S02]  /*8780*/  SEL R15, R6, 0xffffff80, !P2 ;  /* 0xffffff80060f7807 */ /* 0x000fe40005000000 */
[----:B------:R-:W1:Y:S02]  /*8790*/  S2R R6, SR_CTAID.Z ;  /* 0x0000000000067919 */ /* 0x000e640000002700 */
[----:B------:R-:W-:-:S02]  /*87a0*/  IADD3 R8, R8, R15, RZ ;  /* 0x0000000f08087210 */ /* 0x000fc40007ffe0ff */
[----:B------:R-:W-:Y:S02]  /*87b0*/  IADD3 R16, R15, R12, RZ ;  /* 0x0000000c0f107210 */ /* 0x000fe40007ffe0ff */
[-C--:B------:R-:W-:Y:S01]  /*87c0*/  IADD3 R17, R13, R15.reuse, RZ ;  /* 0x0000000f0d117210 */ /* 0x080fe20007ffe0ff */
[----:B------:R-:W-:Y:S01]  /*87d0*/  STS.64 [R8], R48 ;  /* 0x0000003008007388 */ /* 0x000fe20000000a00 */
[----:B------:R-:W-:-:S03]  /*87e0*/  IADD3 R15, R14, R15, RZ ;  /* 0x0000000f0e0f7210 */ /* 0x000fc60007ffe0ff */
        /* <DEDUP_REMOVED lines=30> */
[----:B------:R-:W-:Y:S01]  /*89d0*/  STS.64 [R14+0x8800], R126 ;  /* 0x0088007e0e007388 */ /* 0x000fe20000000a00 */
[----:B--2---:R-:W-:-:S03]  /*89e0*/  IADD3 R11, -R206, RZ, RZ ;  /* 0x000000ffce0b7210 */ /* 0x004fc60007ffe1ff */
[----:B------:R2:W-:Y:S04]  /*89f0*/  STS.64 [R8+0x8000], R108 ;  /* 0x0080006c08007388 */ /* 0x0005e80000000a00 */
[----:B------:R3:W-:Y:S01]  /*8a00*/  STS.64 [R8+0x8800], R110 ;  /* 0x0088006e08007388 */ /* 0x0007e20000000a00 */
[----:B-1----:R-:W-:Y:S02]  /*8a10*/  IMAD R6, R11, c[0x0][0x1c0], R6 ;  /* 0x000070000b067a24 */ /* 0x002fe400078e0206 */
[----:B------:R-:W-:Y:S01]  /*8a20*/  @P4 FMUL.FTZ R11, R4, 0.69314718246459960938 ;  /* 0x3f317218040b4820 */ /* 0x000fe20000410000 */
[----:B------:R-:W-:Y:S01]  /*8a30*/  STS.64 [R16+0x8000], R112 ;  /* 0x0080007010007388 */ /* 0x000fe20000000a00 */
[----:B------:R-:W-:-:S03]  /*8a40*/  IMAD R6, R7, c[0x0][0x1c0], R6 ;  /* 0x0000700007067a24 */ /* 0x000fc600078e0206 */
[----:B------:R-:W-:Y:S04]  /*8a50*/  STS.64 [R16+0x8800], R114 ;  /* 0x0088007210007388 */ /* 0x000fe80000000a00 */
[----:B------:R-:W-:Y:S04]  /*8a60*/  STS.64 [R17+0x8000], R120 ;  /* 0x0080007811007388 */ /* 0x000fe80000000a00 */
[----:B------:R-:W-:Y:S04]  /*8a70*/  STS.64 [R17+0x8800], R122 ;  /* 0x0088007a11007388 */ /* 0x000fe80000000a00 */
[----:B------:R-:W-:Y:S01]  /*8a80*/  STS.64 [R15+0x8000], R116 ;  /* 0x008000740f007388 */ /* 0x000fe20000000a00 */
[----:B--2---:R-:W-:-:S03]  /*8a90*/  LOP3.LUT R109, R9, 0xffffffe0, RZ, 0xc0, !PT ;  /* 0xffffffe0096d7812 */ /* 0x004fc600078ec0ff */
[----:B------:R-:W-:Y:S01]  /*8aa0*/  STS.64 [R15+0x8800], R118 ;  /* 0x008800760f007388 */ /* 0x000fe20000000a00 */
[----:B------:R-:W-:Y:S02]  /*8ab0*/  SHF.R.S32.HI R9, RZ, 0x1f, R10 ;  /* 0x0000001fff097819 */ /* 0x000fe4000001140a */
[----:B------:R-:W-:Y:S01]  /*8ac0*/  IADD3 R109, -R109, R0, RZ ;  /* 0x000000006d6d7210 */ /* 0x000fe20007ffe1ff */
[----:B---3--:R-:W1:Y:S01]  /*8ad0*/  S2R R8, SR_CTAID.X ;  /* 0x0000000000087919 */ /* 0x008e620000002500 */
[----:B------:R-:W-:-:S03]  /*8ae0*/  LEA.HI R9, R9, R10, RZ, 0x2 ;  /* 0x0000000a09097211 */ /* 0x000fc600078f10ff */
[----:B------:R-:W-:Y:S01]  /*8af0*/  BAR.SYNC.DEFER_BLOCKING 0x0 ;  /* 0x0000000000007b1d */ /* 0x000fe20000010000 */
[----:B------:R-:W-:Y:S02]  /*8b00*/  LOP3.LUT P0, RZ, R109, 0x3, RZ, 0xc0, !PT ;  /* 0x000000036dff7812 */ /* 0x000fe4000780c0ff */
[----:B------:R-:W-:Y:S02]  /*8b10*/  SHF.R.S32.HI R0, RZ, 0x1f, R109 ;  /* 0x0000001fff007819 */ /* 0x000fe4000001146d */
[----:B------:R-:W-:Y:S02]  /*8b20*/  LOP3.LUT R9, R9, 0xffffffc, RZ, 0xc0, !PT ;  /* 0x0ffffffc09097812 */ /* 0x000fe400078ec0ff */
[----:B------:R-:W-:Y:S02]  /*8b30*/  LEA.HI R0, R0, R109, RZ, 0x2 ;  /* 0x0000006d00007211 */ /* 0x000fe400078f10ff */
[----:B------:R-:W-:Y:S02]  /*8b40*/  IADD3 R9, -R9, R10, RZ ;  /* 0x0000000a09097210 */ /* 0x000fe40007ffe1ff */
[----:B------:R-:W-:-:S04]  /*8b50*/  SHF.R.S32.HI R0, RZ, 0x2, R0 ;  /* 0x00000002ff007819 */ /* 0x000fc80000011400 */
[----:B------:R-:W-:Y:S02]  /*8b60*/  LEA R9, R9, R0, 0x4 ;  /* 0x0000000009097211 */ /* 0x000fe400078e20ff */
[----:B-1----:R-:W-:Y:S02]  /*8b70*/  SHF.L.U32 R7, R8, 0x6, RZ ;  /* 0x0000000608077819 */ /* 0x002fe400000006ff */
[----:B------:R-:W-:Y:S01]  /*8b80*/  MOV R8, 0xff800000 ;  /* 0xff80000000087802 */ /* 0x000fe20000000f00 */
[----:B------:R-:W-:Y:S01]  /*8b90*/  @P3 FFMA.FTZ R8, R3, c[0x0][0x238], R2 ;  /* 0x00008e0003083a23 */ /* 0x000fe20000010002 */
[----:B------:R-:W1:Y:S01]  /*8ba0*/  LDS.128 R100, [R5.X4] ;  /* 0x0000000005647984 */ /* 0x000e620000004c00 */
[----:B------:R-:W-:-:S03]  /*8bb0*/  IMAD R6, R6, c[0x0][0x214], R7 ;  /* 0x0000850006067a24 */ /* 0x000fc600078e0207 */
        /* <DEDUP_REMOVED lines=28> */
[----:B------:R-:W-:Y:S02]  /*8d80*/  IADD3 R0, P0, R6, R9, RZ ;  /* 0x0000000906007210 */ /* 0x000fe40007f1e0ff */
[-C--:B------:R-:W-:Y:S02]  /*8d90*/  ISETP.GE.AND P2, PT, R9, R199.reuse, PT ;  /* 0x000000c70900720c */ /* 0x080fe40003f46270 */
[----:B------:R-:W-:Y:S02]  /*8da0*/  ISETP.GE.AND P1, PT, R2, R199, PT ;  /* 0x000000c70200720c */ /* 0x000fe40003f26270 */
[----:B------:R-:W-:Y:S02]  /*8db0*/  LEA.HI.X.SX32 R3, R6, R3, 0x1, P0 ;  /* 0x0000000306037211 */ /* 0x000fe400000f0eff */
[----:B------:R-:W-:-:S04]  /*8dc0*/  LEA R2, P0, R0, c[0x0][0x208], 0x2 ;  /* 0x0000820000027a11 */ /* 0x000fc800078010ff */
[----:B------:R-:W-:-:S05]  /*8dd0*/  LEA.HI.X R3, R0, c[0x0][0x20c], R3, 0x2, P0 ;  /* 0x0000830000037a11 */ /* 0x000fca00000f1403 */
[----:B------:R2:W-:Y:S04]  /*8de0*/  @!P2 STG.E [R2.64], R5 ;  /* 0x000000050200a986 */ /* 0x0005e8000c10190c */
[----:B------:R2:W-:Y:S02]  /*8df0*/  @!P1 STG.E [R2.64+0x20], R8 ;  /* 0x0000200802009986 */ /* 0x0005e4000c10190c */
.L_x_4303:
[----:B--234-:R-:W-:Y:S05]  /*8e00*/  BSYNC B0 ;  /* 0x0000000000007941 */ /* 0x01cfea0003800000 */
.L_x_4302:
[----:B------:R-:W-:Y:S01]  /*8e10*/  IMAD.SHL.U32 R4, R204, 0x4, RZ ;  /* 0x00000004cc047824 */ /* 0x000fe200078e00ff */
[----:B------:R-:W-:Y:S01]  /*8e20*/  IADD3 R0, R200, 0x10, RZ ;  /* 0x00000010c8007810 */ /* 0x000fe20007ffe0ff */
[----:B------:R-:W-:Y:S01]  /*8e30*/  IMAD R6, R6, c[0x0][0x22c], RZ ;  /* 0x00008b0006067a24 */ /* 0x000fe200078e02ff */
[----:B------:R-:W-:Y:S02]  /*8e40*/  IADD3 R2, R200, 0x8, RZ ;  /* 0x00000008c8027810 */ /* 0x000fe40007ffe0ff */
[----:B------:R-:W-:Y:S02]  /*8e50*/  SHF.R.S32.HI R5, RZ, 0x1f, R4 ;  /* 0x0000001fff057819 */ /* 0x000fe40000011404 */
[----:B------:R-:W-:-:S02]  /*8e60*/  ISETP.GE.AND P4, PT, R0, R199, PT ;  /* 0x000000c70000720c */ /* 0x000fc40003f86270 */
[C---:B------:R-:W-:Y:S01]  /*8e70*/  IADD3 R0, R200.reuse, 0x30, RZ ;  /* 0x00000030c8007810 */ /* 0x040fe20007ffe0ff */
[----:B------:R-:W-:Y:S01]  /*8e80*/  IMAD.WIDE R4, R200, 0xc0, R4 ;  /* 0x000000c0c8047825 */ /* 0x000fe200078e0204 */
[-C--:B------:R-:W-:Y:S02]  /*8e90*/  ISETP.GE.AND P5, PT, R2, R199.reuse, PT ;  /* 0x000000c70200720c */ /* 0x080fe40003fa6270 */
[----:B------:R-:W-:Y:S02]  /*8ea0*/  ISETP.GE.AND P6, PT, R200, R199, PT ;  /* 0x000000c7c800720c */ /* 0x000fe40003fc6270 */
[----:B------:R-:W-:Y:S02]  /*8eb0*/  IADD3 R3, P0, R6, R4, RZ ;  /* 0x0000000406037210 */ /* 0x000fe40007f1e0ff */
[----:B------:R-:W-:Y:S02]  /*8ec0*/  IADD3 R4, R200, 0x20, RZ ;  /* 0x00000020c8047810 */ /* 0x000fe40007ffe0ff */
[----:B------:R-:W-:-:S02]  /*8ed0*/  LEA.HI.X.SX32 R6, R6, R5, 0x1, P0 ;  /* 0x0000000506067211 */ /* 0x000fc400000f0eff */
[C---:B------:R-:W-:Y:S02]  /*8ee0*/  LEA R8, P0, R3.reuse, c[0x0][0x1d8], 0x2 ;  /* 0x0000760003087a11 */ /* 0x040fe400078010ff */
[----:B------:R-:W-:Y:S02]  /*8ef0*/  IADD3 R2, R200, 0x28, RZ ;  /* 0x00000028c8027810 */ /* 0x000fe40007ffe0ff */
[----:B------:R-:W-:Y:S02]  /*8f00*/  LEA.HI.X R9, R3, c[0x0][0x1dc], R6, 0x2, P0 ;  /* 0x0000770003097a11 */ /* 0x000fe400000f1406 */
[----:B------:R-:W-:Y:S02]  /*8f10*/  ISETP.GE.AND P0, PT, R0, R199, PT ;  /* 0x000000c70000720c */ /* 0x000fe40003f06270 */
[C---:B------:R-:W-:Y:S01]  /*8f20*/  IADD3 R6, R200.reuse, 0x18, RZ ;  /* 0x00000018c8067810 */ /* 0x040fe20007ffe0ff */
[----:B-1----:R1:W-:Y:S01]  /*8f30*/  @!P6 STG.E.128 [R8.64+0x100], R68 ;  /* 0x000100440800e986 */ /* 0x0023e2000c101d0c */
[----:B------:R-:W-:-:S02]  /*8f40*/  IADD3 R200, R200, 0x38, RZ ;  /* 0x00000038c8c87810 */ /* 0x000fc40007ffe0ff */
[-C--:B------:R-:W-:Y:S01]  /*8f50*/  ISETP.GE.AND P3, PT, R6, R199.reuse, PT ;  /* 0x000000c70600720c */ /* 0x080fe20003f66270 */
[----:B------:R1:W-:Y:S01]  /*8f60*/  @!P6 STG.E.128 [R8.64+0x200], R36 ;  /* 0x000200240800e986 */ /* 0x0003e2000c101d0c */
[-C--:B------:R-:W-:Y:S02]  /*8f70*/  ISETP.GE.AND P2, PT, R4, R199.reuse, PT ;  /* 0x000000c70400720c */ /* 0x080fe40003f46270 */
[-C--:B------:R-:W-:Y:S01]  /*8f80*/  ISETP.GE.AND P1, PT, R2, R199.reuse, PT ;  /* 0x000000c70200720c */ /* 0x080fe20003f26270 */
[----:B------:R1:W-:Y:S04]  /*8f90*/  @!P5 STG.E.128 [R8.64+0x1800], R96 ;  /* 0x001800600800d986 */ /* 0x0003e8000c101d0c */
[----:B------:R1:W-:Y:S04]  /*8fa0*/  @!P0 STG.E.128 [R8.64+0x9000], R76 ;  /* 0x0090004c08008986 */ /* 0x0003e8000c101d0c */
[----:B------:R1:W-:Y:S04]  /*8fb0*/  @!P0 STG.E.128 [R8.64+0x9100], R44 ;  /* 0x0091002c08008986 */ /* 0x0003e8000c101d0c */
[----:B------:R1:W-:Y:S01]  /*8fc0*/  @!P0 STG.E.128 [R8.64+0x9200], R12 ;  /* 0x0092000c08008986 */ /* 0x0003e2000c101d0c */
[----:B------:R-:W-:-:S03]  /*8fd0*/  ISETP.GE.AND P0, PT, R200, R199, PT ;  /* 0x000000c7c800720c */ /* 0x000fc60003f06270 */
[----:B------:R1:W-:Y:S04]  /*8fe0*/  @!P5 STG.E.128 [R8.64+0x1900], R64 ;  /* 0x001900400800d986 */ /* 0x0003e8000c101d0c */
        /* <DEDUP_REMOVED lines=13> */
[----:B------:R1:W-:Y:S04]  /*90c0*/  @!P6 STG.E.64 [R8.64], R100 ;  /* 0x000000640800e986 */ /* 0x0003e8000c101b0c */
[----:B------:R1:W-:Y:S01]  /*90d0*/  @!P6 STG.E.64 [R8.64+0x8], R102 ;  /* 0x000008660800e986 */ /* 0x0003e2000c101b0c */
[----:B------:R-:W-:Y:S05]  /*90e0*/  @P0 EXIT ;  /* 0x000000000000094d */ /* 0x000fea0003800000 */
[----:B------:R-:W-:Y:S04]  /*90f0*/  STG.E.128 [R8.64+0xa800], R72 ;  /* 0x00a8004808007986 */ /* 0x000fe8000c101d0c */
[----:B------:R-:W-:Y:S04]  /*9100*/  STG.E.128 [R8.64+0xa900], R40 ;  /* 0x00a9002808007986 */ /* 0x000fe8000c101d0c */
[----:B------:R-:W-:Y:S01]  /*9110*/  STG.E.128 [R8.64+0xaa00], R104 ;  /* 0x00aa006808007986 */ /* 0x000fe2000c101d0c */
[----:B------:R-:W-:Y:S05]  /*9120*/  EXIT ;  /* 0x000000000000794d */ /* 0x000fea0003800000 */
.L_x_4304:
        /* <DEDUP_REMOVED lines=13> */
.L_x_7376:


//--------------------- .text._ZN5flash24flash_fwd_splitkv_kernelI23Flash_fwd_kernel_traitsILi192ELi64ELi64ELi4ELb0ELb0EN7cutlass6half_tE19Flash_kernel_traitsILi192ELi64ELi64ELi4ES3_EELb0ELb0ELb0ELb0ELb1ELb1ELb1ELb0EEEvNS_16Flash_fwd_paramsE --------------------------
	.section	.text._ZN5flash24flash_fwd_splitkv_kernelI23Flash_fwd_kernel_traitsILi192ELi64ELi64ELi4ELb0ELb0EN7cutlass6half_tE19Flash_kernel_traitsILi192ELi64ELi64ELi4ES3_EELb0ELb0ELb0ELb0ELb1ELb1ELb1ELb0EEEvNS_16Flash_fwd_paramsE,"ax",@progbits
	.sectioninfo	@"SHI_REGISTERS=255"
	.align	128
        .global         _ZN5flash24flash_fwd_splitkv_kernelI23Flash_fwd_kernel_traitsILi192ELi64ELi64ELi4ELb0ELb0EN7cutlass6half_tE19Flash_kernel_traitsILi192ELi64ELi64ELi4ES3_EELb0ELb0ELb0ELb0ELb1ELb1ELb1ELb0EEEvNS_16Flash_fwd_paramsE
        .type           _ZN5flash24flash_fwd_splitkv_kernelI23Flash_fwd_kernel_traitsILi192ELi64ELi64ELi4ELb0ELb0EN7cutlass6half_tE19Flash_kernel_traitsILi192ELi64ELi64ELi4ES3_EELb0ELb0ELb0ELb0ELb1ELb1ELb1ELb0EEEvNS_16Flash_fwd_paramsE,@function
        .size           _ZN5flash24flash_fwd_splitkv_kernelI23Flash_fwd_kernel_traitsILi192ELi64ELi64ELi4ELb0ELb0EN7cutlass6half_tE19Flash_kernel_traitsILi192ELi64ELi64ELi4ES3_EELb0ELb0ELb0ELb0ELb1ELb1ELb1ELb0EEEvNS_16Flash_fwd_paramsE,(.L_x_7377 - _ZN5flash24flash_fwd_splitkv_kernelI23Flash_fwd_kernel_traitsILi192ELi64ELi64ELi4ELb0ELb0EN7cutlass6half_tE19Flash_kernel_traitsILi192ELi64ELi64ELi4ES3_EELb0ELb0ELb0ELb0ELb1ELb1ELb1ELb0EEEvNS_16Flash_fwd_paramsE)
        .other          _ZN5flash24flash_fwd_splitkv_kernelI23Flash_fwd_kernel_traitsILi192ELi64ELi64ELi4ELb0ELb0EN7cutlass6half_tE19Flash_kernel_traitsILi192ELi64ELi64ELi4ES3_EELb0ELb0ELb0ELb0ELb1ELb1ELb1ELb0EEEvNS_16Flash_fwd_paramsE,@"STO_CUDA_ENTRY STV_DEFAULT"
_ZN5flash24flash_fwd_splitkv_kernelI23Flash_fwd_kernel_traitsILi192ELi64ELi64ELi4ELb0ELb0EN7cutlass6half_tE19Flash_kernel_traitsILi192ELi64ELi64ELi4ES3_EELb0ELb0ELb0ELb0ELb1ELb1ELb1ELb0EEEvNS_16Flash_fwd_paramsE:
.text._ZN5flash24flash_fwd_splitkv_kernelI23Flash_fwd_kernel_traitsILi192ELi64ELi64ELi4ELb0ELb0EN7cutlass6half_tE19Flash_kernel_traitsILi192ELi64ELi64ELi4ES3_EELb0ELb0ELb0ELb0ELb1ELb1ELb1ELb0EEEvNS_16Flash_fwd_paramsE:
        /* <DEDUP_REMOVED lines=54> */
.L_x_4305:
[----:B-1-34-:R-:W-:Y:S02]  /*0360*/  MOV R0, c[0x0][0x218] ;  /* 0x0000860000007a02 */ /* 0x01afe40000000f00 */
.L_x_4306:
        /* <DEDUP_REMOVED lines=138> */
.L_x_4307:
        /* <DEDUP_REMOVED lines=92> */
.L_x_4308:
        /* <DEDUP_REMOVED lines=15> */
.L_x_4310:
        /* <DEDUP_REMOVED lines=49> */
.L_x_4309:
        /* <DEDUP_REMOVED lines=81> */
[----:B------:R-:W-:Y:S02]  /*1ae0*/  @!P1 IMAD.MOV.U32 R22, RZ, RZ, R18 ;  /* 0x000000ffff169224 */ /* 0x000fe400078e0012 */
        /* <DEDUP_REMOVED lines=73> */
[----:B------:R-:W-:Y:S02]  /*1f80*/  LEA.HI R11, R208, R208, RZ, 0x1 ;  /* 0x000000d0d00b7211 */ /* 0x000fe400078f08ff */
        /* <DEDUP_REMOVED lines=22> */
[----:B------:R-:W-:-:S02]  /*20f0*/  IMAD R205, R12, 0x200, R205 ;  /* 0x000002000ccd7824 */ /* 0x000fc400078e02cd */
[----:B------:R-:W-:Y:S01]  /*2100*/  IMAD.SHL.U32 R12, R12, 0x8, RZ ;  /* 0x000000080c0c7824 */ /* 0x000fe200078e00ff */
[----:B------:R2:W-:Y:S01]  /*2110*/  @!P1 LDGSTS.E.BYPASS.LTC128B.128 [R213+0xb800], [R14.64+0x100] ;  /* 0x0b8001000ed59fae */ /* 0x0005e2000b901d4c */
[----:B------:R-:W-:Y:S01]  /*2120*/  LOP3.LUT R11, R11, 0x1c0, RZ, 0xc0, !PT ;  /* 0x000001c00b0b7812 */ /* 0x000fe200078ec0ff */
[----:B------:R-:W-:Y:S02]  /*2130*/  IMAD.MOV.U32 R5, RZ, RZ, 0x20 ;  /* 0x00000020ff057424 */ /* 0x000fe400078e00ff */
[----:B------:R-:W0:Y:S01]  /*2140*/  LDGDEPBAR ;  /* 0x00000000000079af */ /* 0x000e220000000000 */
[----:B------:R-:W-:Y:S01]  /*2150*/  LOP3.LUT R12, R11, 0x8, R12, 0xf8, !PT ;  /* 0x000000080b0c7812 */ /* 0x000fe200078ef80c */
[----:B-1----:R-:W-:Y:S01]  /*2160*/  IMAD.WIDE.U32 R16, R5, c[0x0][0x1a0], RZ ;  /* 0x0000680005107a25 */ /* 0x002fe200078e00ff */
[----:B------:R-:W-:-:S03]  /*2170*/  SHF.R.U32.HI R11, RZ, 0x3, R11 ;  /* 0x00000003ff0b7819 */ /* 0x000fc6000001160b */
[----:B------:R-:W-:Y:S01]  /*2180*/  @!P4 IMAD.MOV.U32 R8, RZ, RZ, c[0x0][0x1a4] ;  /* 0x00006900ff08c624 */ /* 0x000fe200078e00ff */
[----:B------:R-:W-:Y:S01]  /*2190*/  LOP3.LUT R100, R12, R11, RZ, 0x3c, !PT ;  /* 0x0000000b0c647212 */ /* 0x000fe200078e3cff */
[----:B------:R-:W-:Y:S01]  /*21a0*/  @!P4 IMAD.MOV.U32 R11, RZ, RZ, c[0x0][0x1a0] ;  /* 0x00006800ff0bc624 */ /* 0x000fe200078e00ff */
[----:B------:R-:W-:Y:S01]  /*21b0*/  @!P5 IADD3 R16, P2, R210, R16, RZ ;  /* 0x00000010d210d210 */ /* 0x000fe20007f5e0ff */
[----:B------:R-:W-:Y:S01]  /*21c0*/  IMAD R12, R5, c[0x0][0x1a4], RZ ;  /* 0x00006900050c7a24 */ /* 0x000fe200078e02ff */
[----:B------:R-:W-:Y:S01]  /*21d0*/  LOP3.LUT R200, R100, R101, RZ, 0xfc, !PT ;  /* 0x0000006564c87212 */ /* 0x000fe200078efcff */
[----:B------:R-:W-:Y:S02]  /*21e0*/  @!P3 IMAD.MOV.U32 R13, RZ, RZ, c[0x0][0x1a4] ;  /* 0x00006900ff0db624 */ /* 0x000fe400078e00ff */
[----:B------:R-:W-:Y:S01]  /*21f0*/  @!P3 IMAD.WIDE.U32 R18, R18, 0x60, R210 ;  /* 0x000000601212b825 */ /* 0x000fe200078e00d2 */
[----:B------:R-:W-:-:S03]  /*2200*/  @!P5 IADD3.X R17, R211, R17, R12, P2, !PT ;  /* 0x00000011d311d210 */ /* 0x000fc600017fe40c */
[----:B------:R-:W-:Y:S02]  /*2210*/  @!P3 IMAD R13, R13, 0x60, RZ ;  /* 0x000000600d0db824 */ /* 0x000fe400078e02ff */
[----:B------:R-:W-:Y:S02]  /*2220*/  @!P3 IMAD.MOV.U32 R12, RZ, RZ, R18 ;  /* 0x000000ffff0cb224 */ /* 0x000fe400078e0012 */
[----:B------:R-:W-:Y:S01]  /*2230*/  @!P3 IMAD.IADD R13, R19, 0x1, R13 ;  /* 0x00000001130db824 */ /* 0x000fe200078e020d */
[----:B--2---:R-:W-:Y:S01]  /*2240*/  @!P4 LEA R14, P1, R11, R210, 0x6 ;  /* 0x000000d20b0ec211 */ /* 0x004fe200078230ff */
[----:B------:R-:W-:-:S04]  /*2250*/  DEPBAR.LE SB0, 0x0 ;  /* 0x000080000000791a */ /* 0x000fc80000000000 */
[----:B------:R-:W-:Y:S01]  /*2260*/  BAR.SYNC.DEFER_BLOCKING 0x0 ;  /* 0x0000000000007b1d */ /* 0x000fe20000010000 */
[----:B------:R-:W-:Y:S01]  /*2270*/  @!P4 LEA.HI.X R15, R11, R211, R8, 0x6, P1 ;  /* 0x000000d30b0fc211 */ /* 0x000fe200008f3408 */
[----:B------:R-:W-:Y:S01]  /*2280*/  IMAD.SHL.U32 R205, R205, 0x2, RZ ;  /* 0x00000002cdcd7824 */ /* 0x000fe200078e00ff */
[----:B------:R-:W-:-:S04]  /*2290*/  SHF.R.S32.HI R8, RZ, 0x5, R9 ;  /* 0x00000005ff087819 */ /* 0x000fc80000011409 */
[----:B------:R-:W-:Y:S01]  /*22a0*/  IADD3 R203, R205, 0x6020, RZ ;  /* 0x00006020cdcb7810 */ /* 0x000fe20007ffe0ff */
[----:B------:R-:W-:Y:S01]  /*22b0*/  IMAD R9, R8, 0x400, R101 ;  /* 0x0000040008097824 */ /* 0x000fe200078e0265 */
[----:B------:R-:W-:Y:S01]  /*22c0*/  R2P PR, R7, 0x6 ;  /* 0x0000000607007804 */ /* 0x000fe20000000000 */
[----:B------:R-:W-:Y:S02]  /*22d0*/  IMAD.MOV.U32 R7, RZ, RZ, 0x10 ;  /* 0x00000010ff077424 */ /* 0x000fe400078e00ff */
[----:B------:R-:W-:Y:S02]  /*22e0*/  IMAD.IADD R206, R100, 0x1, R9 ;  /* 0x0000000164ce7824 */ /* 0x000fe400078e0209 */
[----:B------:R-:W-:Y:S02]  /*22f0*/  SEL R5, R5, 0xffffffe0, !P2 ;  /* 0xffffffe005057807 */ /* 0x000fe40005000000 */
[----:B------:R-:W-:Y:S01]  /*2300*/  IMAD.SHL.U32 R206, R206, 0x2, RZ ;  /* 0x00000002cece7824 */ /* 0x000fe200078e00ff */
[----:B------:R-:W-:-:S02]  /*2310*/  SEL R7, R7, 0xfffffff0, !P1 ;  /* 0xfffffff007077807 */ /* 0x000fc40004800000 */
[----:B------:R-:W-:Y:S01]  /*2320*/  R2P PR, R0, 0x6 ;  /* 0x0000000600007804 */ /* 0x000fe20000000000 */
[--C-:B------:R-:W-:Y:S01]  /*2330*/  IMAD R202, R5, 0x2, R206.reuse ;  /* 0x0000000205ca7824 */ /* 0x100fe200078e02ce */
[----:B------:R-:W-:Y:S01]  /*2340*/  IADD3 R0, R205, 0x6000, RZ ;  /* 0x00006000cd007810 */ /* 0x000fe20007ffe0ff */
[----:B------:R-:W-:Y:S01]  /*2350*/  IMAD R204, R7, 0x2, R206 ;  /* 0x0000000207cc7824 */ /* 0x000fe200078e02ce */
[----:B------:R-:W-:Y:S03]  /*2360*/  @P6 STS.128 [R213+0xc000], RZ ;  /* 0x00c000ffd5006388 */ /* 0x000fe60000000c00 */
[----:B------:R-:W-:Y:S01]  /*2370*/  IMAD R201, R5, 0x2, R204 ;  /* 0x0000000205c97824 */ /* 0x000fe200078e02cc */
[----:B------:R-:W-:Y:S04]  /*2380*/  @P6 STS.128 [R213+0xe000], RZ ;  /* 0x00e000ffd5006388 */ /* 0x000fe80000000c00 */
[----:B------:R-:W-:Y:S01]  /*2390*/  @P6 STS.128 [R213+0x10000], RZ ;  /* 0x010000ffd5006388 */ /* 0x000fe20000000c00 */
[----:B------:R-:W-:Y:S01]  /*23a0*/  @P1 IADD3 R203, R0, -0x20, RZ ;  /* 0xffffffe000cb1810 */ /* 0x000fe20007ffe0ff */
[----:B------:R-:W-:-:S02]  /*23b0*/  IMAD.MOV.U32 R0, RZ, RZ, 0x40 ;  /* 0x00000040ff007424 */ /* 0x000fc400078e00ff */
        /* <DEDUP_REMOVED lines=48> */
[----:B--2---:R-:W4:Y:S04]  /*26c0*/  LDSM.16.M88.4 R16, [R205+0x6000] ;  /* 0x00600000cd10783b */ /* 0x004f280000000200 */
[----:B------:R-:W2:Y:S04]  /*26d0*/  LDSM.16.M88.4 R44, [R205+0x6800] ;  /* 0x00680000cd2c783b */ /* 0x000ea80000000200 */
[----:B------:R-:W-:Y:S04]  /*26e0*/  LDSM.16.M88.4 R48, [R204] ;  /* 0x00000000cc30783b */ /* 0x000fe80000000200 */
[----:B---3--:R-:W3:Y:S04]  /*26f0*/  LDSM.16.M88.4 R24, [R203] ;  /* 0x00000000cb18783b */ /* 0x008ee80000000200 */
[----:B------:R-:W2:Y:S04]  /*2700*/  LDSM.16.M88.4 R60, [R205+0x7000] ;  /* 0x00700000cd3c783b */ /* 0x000ea80000000200 */
[----:B------:R-:W3:Y:S04]  /*2710*/  LDSM.16.M88.4 R68, [R205+0x7800] ;  /* 0x00780000cd44783b */ /* 0x000ee80000000200 */
[----:B-1----:R-:W1:Y:S04]  /*2720*/  LDSM.16.M88.4 R12, [R203+0x800] ;  /* 0x00080000cb0c783b */ /* 0x002e680000000200 */
[----:B------:R-:W-:Y:S04]  /*2730*/  LDSM.16.M88.4 R76, [R202] ;  /* 0x00000000ca4c783b */ /* 0x000fe80000000200 */
[----:B------:R-:W1:Y:S04]  /*2740*/  LDSM.16.M88.4 R36, [R199+0x6000] ;  /* 0x00600000c724783b */ /* 0x000e680000000200 */
[----:B------:R-:W1:Y:S01]  /*2750*/  LDSM.16.M88.4 R28, [R203+0x1000] ;  /* 0x00100000cb1c783b */ /* 0x000e620000000200 */
[C---:B----4-:R-:W-:Y:S03]  /*2760*/  HMMA.16816.F32 R20, R52.reuse, R16, RZ ;  /* 0x000000103414723c */ /* 0x050fe600000018ff */
[----:B------:R-:W4:Y:S04]  /*2770*/  LDSM.16.M88.4 R72, [R203+0x1800] ;  /* 0x00180000cb48783b */ /* 0x000f280000000200 */
[----:B------:R-:W1:Y:S01]  /*2780*/  LDSM.16.M88.4 R8, [R199+0x6800] ;  /* 0x00680000c708783b */ /* 0x000e620000000200 */
[C---:B------:R-:W-:Y:S03]  /*2790*/  HMMA.16816.F32 R16, R52.reuse, R18, RZ ;  /* 0x000000123410723c */ /* 0x040fe600000018ff */
[----:B------:R-:W-:Y:S04]  /*27a0*/  LDSM.16.M88.4 R40, [R199+0x7000] ;  /* 0x00700000c728783b */ /* 0x000fe80000000200 */
[----:B------:R-:W-:Y:S01]  /*27b0*/  LDSM.16.M88.4 R80, [R199+0x7800] ;  /* 0x00780000c750783b */ /* 0x000fe20000000200 */
[C---:B--2---:R-:W-:Y:S03]  /*27c0*/  HMMA.16816.F32 R32, R52.reuse, R44, RZ ;  /* 0x0000002c3420723c */ /* 0x044fe600000018ff */
[----:B------:R-:W-:Y:S04]  /*27d0*/  LDSM.16.M88.4 R92, [R192+0x2800] ;  /* 0x00280000c05c783b */ /* 0x000fe80000000200 */
[----:B------:R-:W-:Y:S01]  /*27e0*/  LDSM.16.M88.4 R84, [R205+0xa800] ;  /* 0x00a80000cd54783b */ /* 0x000fe20000000200 */
[----:B------:R-:W-:Y:S03]  /*27f0*/  HMMA.16816.F32 R44, R52, R46, RZ ;  /* 0x0000002e342c723c */ /* 0x000fe600000018ff */
[----:B------:R-:W-:Y:S04]  /*2800*/  LDSM.16.M88.4 R88, [R199+0x9800] ;  /* 0x00980000c758783b */ /* 0x000fe80000000200 */
[----:B------:R-:W0:Y:S01]  /*2810*/  LDGDEPBAR ;  /* 0x00000000000079af */ /* 0x000e220000000000 */
[C---:B---3--:R-:W-:Y:S08]  /*2820*/  HMMA.16816.F32 R20, R48.reuse, R24, R20 ;  /* 0x000000183014723c */ /* 0x048ff00000001814 */
[----:B------:R-:W-:Y:S01]  /*2830*/  HMMA.16816.F32 R16, R48, R26, R16 ;  /* 0x0000001a3010723c */ /* 0x000fe20000001810 */
[----:B------:R-:W-:Y:S07]  /*2840*/  LDSM.16.M88.4 R24, [R192] ;  /* 0x00000000c018783b */ /* 0x000fee0000000200 */
[C---:B------:R-:W-:Y:S08]  /*2850*/  HMMA.16816.F32 R64, R52.reuse, R60, RZ ;  /* 0x0000003c3440723c */ /* 0x040ff000000018ff */
[C---:B------:R-:W-:Y:S08]  /*2860*/  HMMA.16816.F32 R60, R52.reuse, R62, RZ ;  /* 0x0000003e343c723c */ /* 0x040ff000000018ff */
[C---:B------:R-:W-:Y:S08]  /*2870*/  HMMA.16816.F32 R56, R52.reuse, R68, RZ ;  /* 0x000000443438723c */ /* 0x040ff000000018ff */
[----:B------:R-:W-:Y:S01]  /*2880*/  HMMA.16816.F32 R52, R52, R70, RZ ;  /* 0x000000463434723c */ /* 0x000fe200000018ff */
[----:B------:R-:W2:Y:S07]  /*2890*/  LDSM.16.M88.4 R68, [R201] ;  /* 0x00000000c944783b */ /* 0x000eae0000000200 */
[C---:B-1----:R-:W-:Y:S08]  /*28a0*/  HMMA.16816.F32 R32, R48.reuse, R12, R32 ;  /* 0x0000000c3020723c */ /* 0x042ff00000001820 */
[----:B------:R-:W-:Y:S01]  /*28b0*/  HMMA.16816.F32 R44, R48, R14, R44 ;  /* 0x0000000e302c723c */ /* 0x000fe2000000182c */
[----:B------:R-:W1:Y:S07]  /*28c0*/  LDSM.16.M88.4 R12, [R192+0x800] ;  /* 0x00080000c00c783b */ /* 0x000e6e0000000200 */
[C---:B------:R-:W-:Y:S08]  /*28d0*/  HMMA.16816.F32 R20, R76.reuse, R36, R20 ;  /* 0x000000244c14723c */ /* 0x040ff00000001814 */
[----:B------:R-:W-:Y:S01]  /*28e0*/  HMMA.16816.F32 R16, R76, R38, R16 ;  /* 0x000000264c10723c */ /* 0x000fe20000001810 */
[----:B------:R-:W-:Y:S07]  /*28f0*/  LDSM.16.M88.4 R36, [R205+0x8000] ;  /* 0x00800000cd24783b */ /* 0x000fee0000000200 */
[C---:B------:R-:W-:Y:S08]  /*2900*/  HMMA.16816.F32 R64, R48.reuse, R28, R64 ;  /* 0x0000001c3040723c */ /* 0x040ff00000001840 */
[C---:B------:R-:W-:Y:S01]  /*2910*/  HMMA.16816.F32 R60, R48.reuse, R30, R60 ;  /* 0x0000001e303c723c */ /* 0x040fe2000000183c */
[----:B------:R-:W-:Y:S07]  /*2920*/  LDSM.16.M88.4 R28, [R192+0x1000] ;  /* 0x00100000c01c783b */ /* 0x000fee0000000200 */
[C---:B----4-:R-:W-:Y:S08]  /*2930*/  HMMA.16816.F32 R56, R48.reuse, R72, R56 ;  /* 0x000000483038723c */ /* 0x050ff00000001838 */
[----:B------:R-:W-:Y:S01]  /*2940*/  HMMA.16816.F32 R52, R48, R74, R52 ;  /* 0x0000004a3034723c */ /* 0x000fe20000001834 */
[----:B------:R-:W3:Y:S04]  /*2950*/  LDSM.16.M88.4 R48, [R206+0x2000] ;  /* 0x00200000ce30783b */ /* 0x000ee80000000200 */
[----:B------:R-:W-:Y:S03]  /*2960*/  LDSM.16.M88.4 R72, [R192+0x1800] ;  /* 0x00180000c048783b */ /* 0x000fe60000000200 */
[C---:B------:R-:W-:Y:S08]  /*2970*/  HMMA.16816.F32 R32, R76.reuse, R8, R32 ;  /* 0x000000084c20723c */ /* 0x040ff00000001820 */
[----:B------:R-:W-:Y:S01]  /*2980*/  HMMA.16816.F32 R44, R76, R10, R44 ;  /* 0x0000000a4c2c723c */ /* 0x000fe2000000182c */
[----:B------:R-:W4:Y:S07]  /*2990*/  LDSM.16.M88.4 R8, [R205+0x8800] ;  /* 0x00880000cd08783b */ /* 0x000f2e0000000200 */
[C---:B--2---:R-:W-:Y:S08]  /*29a0*/  HMMA.16816.F32 R20, R68.reuse, R24, R20 ;  /* 0x000000184414723c */ /* 0x044ff00000001814 */
[----:B------:R-:W-:Y:S01]  /*29b0*/  HMMA.16816.F32 R16, R68, R26, R16 ;  /* 0x0000001a4410723c */ /* 0x000fe20000001810 */
[----:B------:R-:W-:Y:S07]  /*29c0*/  LDSM.16.M88.4 R24, [R203+0x2000] ;  /* 0x00200000cb18783b */ /* 0x000fee0000000200 */
[C---:B------:R-:W-:Y:S08]  /*29d0*/  HMMA.16816.F32 R64, R76.reuse, R40, R64 ;  /* 0x000000284c40723c */ /* 0x040ff00000001840 */
[----:B------:R-:W-:Y:S01]  /*29e0*/  HMMA.16816.F32 R60, R76, R42, R60 ;  /* 0x0000002a4c3c723c */ /* 0x000fe2000000183c */
[----:B------:R-:W-:Y:S07]  /*29f0*/  LDSM.16.M88.4 R40, [R205+0x9000] ;  /* 0x00900000cd28783b */ /* 0x000fee0000000200 */
[C---:B-1----:R-:W-:Y:S08]  /*2a00*/  HMMA.16816.F32 R32, R68.reuse, R12, R32 ;  /* 0x0000000c4420723c */ /* 0x042ff00000001820 */
        /* <DEDUP_REMOVED lines=87> */
[----:B------:R-:W-:-:S06]  /*2f80*/  FMUL.FTZ R76, R19, c[0x0][0x2ec] ;  /* 0x0000bb00134c7a20 */ /* 0x000fcc0000410000 */
[----:B------:R-:W-:Y:S01]  /*2f90*/  MUFU.TANH R76, R76 ;  /* 0x0000004c004c7308 */ /* 0x000fe20000002400 */
[----:B------:R-:W-:Y:S01]  /*2fa0*/  HMMA.16816.F32 R20, R12, R8, R20 ;  /* 0x000000080c14723c */ /* 0x000fe20000001814 */
[----:B------:R-:W3:Y:S07]  /*2fb0*/  LDSM.16.M88.4 R8, [R199+0xb000] ;  /* 0x00b00000c708783b */ /* 0x000eee0000000200 */
[----:B-1----:R-:W-:Y:S08]  /*2fc0*/  HMMA.16816.F32 R56, R52, R36, R56 ;  /* 0x000000243438723c */ /* 0x002ff00000001838 */
[----:B------:R-:W-:Y:S01]  /*2fd0*/  HMMA.16816.F32 R32, R12, R60, R32 ;  /* 0x0000003c0c20723c */ /* 0x000fe20000001820 */
[----:B------:R-:W-:Y:S07]  /*2fe0*/  MUFU.TANH R60, R17 ;  /* 0x00000011003c7308 */ /* 0x000fee0000002400 */
[----:B------:R-:W-:Y:S01]  /*2ff0*/  HMMA.16816.F32 R80, R52, R38, R80 ;  /* 0x000000263450723c */ /* 0x000fe20000001850 */
[----:B------:R1:W-:Y:S01]  /*3000*/  MUFU.TANH R61, R18 ;  /* 0x00000012003d7308 */ /* 0x0003e20000002400 */
[----:B------:R-:W-:-:S02]  /*3010*/  FMUL.FTZ R21, R21, c[0x0][0x2ec] ;  /* 0x0000bb0015157a20 */ /* 0x000fc40000410000 */
[----:B------:R-:W-:Y:S02]  /*3020*/  FMUL.FTZ R0, R20, c[0x0][0x2ec] ;  /* 0x0000bb0014007a20 */ /* 0x000fe40000410000 */
[----:B------:R-:W-:Y:S02]  /*3030*/  FMUL.FTZ R49, R22, c[0x0][0x2ec] ;  /* 0x0000bb0016317a20 */ /* 0x000fe40000410000 */
[----:B--2---:R-:W-:Y:S01]  /*3040*/  HMMA.16816.F32 R56, R40, R24, R56 ;  /* 0x000000182838723c */ /* 0x004fe20000001838 */
[----:B------:R2:W-:Y:S01]  /*3050*/  MUFU.TANH R48, R21 ;  /* 0x0000001500307308 */ /* 0x0005e20000002400 */
[----:B------:R-:W-:-:S06]  /*3060*/  FMUL.FTZ R50, R23, c[0x0][0x2ec] ;  /* 0x0000bb0017327a20 */ /* 0x000fcc0000410000 */
[C---:B------:R-:W-:Y:S01]  /*3070*/  HMMA.16816.F32 R44, R28.reuse, R78, R44 ;  /* 0x0000004e1c2c723c */ /* 0x040fe2000000182c */
[----:B-1----:R-:W1:Y:S01]  /*3080*/  LDSM.16.M88.4 R16, [R199+0xb800] ;  /* 0x00b80000c710783b */ /* 0x002e620000000200 */
[----:B------:R-:W-:Y:S01]  /*3090*/  MUFU.TANH R0, R0 ;  /* 0x0000000000007308 */ /* 0x000fe20000002400 */
[----:B------:R-:W-:Y:S02]  /*30a0*/  FMUL.FTZ R32, R32, c[0x0][0x2ec] ;  /* 0x0000bb0020207a20 */ /* 0x000fe40000410000 */
[----:B------:R-:W-:Y:S02]  /*30b0*/  FMUL.FTZ R34, R34, c[0x0][0x2ec] ;  /* 0x0000bb0022227a20 */ /* 0x000fe40000410000 */
[----:B------:R-:W-:Y:S01]  /*30c0*/  FMUL.FTZ R33, R33, c[0x0][0x2ec] ;  /* 0x0000bb0021217a20 */ /* 0x000fe20000410000 */
[----:B---3--:R-:W-:Y:S01]  /*30d0*/  HMMA.16816.F32 R64, R28, R8, R64 ;  /* 0x000000081c40723c */ /* 0x008fe20000001840 */
[----:B--2---:R-:W2:Y:S01]  /*30e0*/  LDSM.16.M88.4 R20, [R192+0x5000] ;  /* 0x00500000c014783b */ /* 0x004ea20000000200 */
[----:B------:R-:W3:Y:S01]  /*30f0*/  MUFU.TANH R49, R49 ;  /* 0x0000003100317308 */ /* 0x000ee20000002400 */
[----:B------:R-:W-:-:S05]  /*3100*/  FMUL.FTZ R35, R35, c[0x0][0x2ec] ;  /* 0x0000bb0023237a20 */ /* 0x000fca0000410000 */
[----:B------:R-:W-:Y:S01]  /*3110*/  HMMA.16816.F32 R68, R28, R10, R68 ;  /* 0x0000000a1c44723c */ /* 0x000fe20000001844 */
[----:B------:R-:W4:Y:S01]  /*3120*/  LDSM.16.M88.4 R8, [R192+0x5800] ;  /* 0x00580000c008783b */ /* 0x000f220000000200 */
[----:B------:R-:W1:Y:S01]  /*3130*/  MUFU.TANH R50, R50 ;  /* 0x0000003200327308 */ /* 0x000e620000002400 */
[----:B------:R-:W-:-:S05]  /*3140*/  DEPBAR.LE SB0, 0x0 ;  /* 0x000080000000791a */ /* 0x000fca0000000000 */
[----:B------:R-:W-:Y:S02]  /*3150*/  HMMA.16816.F32 R80, R40, R26, R80 ;  /* 0x0000001a2850723c */ /* 0x000fe40000001850 */
[----:B------:R-:W-:Y:S06]  /*3160*/  MUFU.TANH R32, R32 ;  /* 0x0000002000207308 */ /* 0x000fec0000002400 */
[----:B------:R-:W-:Y:S02]  /*3170*/  HMMA.16816.F32 R44, R12, R62, R44 ;  /* 0x0000003e0c2c723c */ /* 0x000fe4000000182c */
[----:B------:R-:W-:Y:S06]  /*3180*/  MUFU.TANH R34, R34 ;  /* 0x0000002200227308 */ /* 0x000fec0000002400 */
[----:B-1----:R-:W-:Y:S02]  /*3190*/  HMMA.16816.F32 R56, R28, R16, R56 ;  /* 0x000000101c38723c */ /* 0x002fe40000001838 */
[----:B------:R-:W-:Y:S05]  /*31a0*/  MUFU.TANH R33, R33 ;  /* 0x0000002100217308 */ /* 0x000fea0000002400 */
[----:B------:R-:W-:Y:S01]  /*31b0*/  IMAD.SHL.U32 R16, R102, 0x2, RZ ;  /* 0x0000000266107824 */ /* 0x000fe200078e00ff */
[----:B--2---:R-:W-:Y:S02]  /*31c0*/  HMMA.16816.F32 R64, R12, R20, R64 ;  /* 0x000000140c40723c */ /* 0x004fe40000001840 */
[----:B------:R-:W-:Y:S02]  /*31d0*/  MUFU.TANH R35, R35 ;  /* 0x0000002300237308 */ /* 0x000fe40000002400 */
[----:B------:R-:W-:-:S04]  /*31e0*/  LOP3.LUT R16, R16, 0x6, RZ, 0xc0, !PT ;  /* 0x0000000610107812 */ /* 0x000fc800078ec0ff */
[----:B------:R-:W-:Y:S01]  /*31f0*/  FMUL.FTZ R21, R45, c[0x0][0x2ec] ;  /* 0x0000bb002d157a20 */ /* 0x000fe20000410000 */
[C---:B------:R-:W-:Y:S01]  /*3200*/  HMMA.16816.F32 R68, R12.reuse, R22, R68 ;  /* 0x000000160c44723c */ /* 0x040fe20000001844 */
[----:B------:R-:W-:Y:S02]  /*3210*/  IMAD.IADD R37, R3, 0x1, R16 ;  /* 0x0000000103257824 */ /* 0x000fe400078e0210 */
[----:B------:R-:W-:Y:S02]  /*3220*/  FMUL.FTZ R20, R44, c[0x0][0x2ec] ;  /* 0x0000bb002c147a20 */ /* 0x000fe40000410000 */
[----:B------:R-:W-:Y:S01]  /*3230*/  FMUL.FTZ R24, R46, c[0x0][0x2ec] ;  /* 0x0000bb002e187a20 */ /* 0x000fe20000410000 */
[----:B------:R-:W-:Y:S01]  /*3240*/  IADD3 R17, R37, 0x1, RZ ;  /* 0x0000000125117810 */ /* 0x000fe20007ffe0ff */
[----:B------:R-:W-:Y:S01]  /*3250*/  FMUL.FTZ R25, R47, c[0x0][0x2ec] ;  /* 0x0000bb002f197a20 */ /* 0x000fe20000410000 */
[----:B----4-:R-:W-:Y:S01]  /*3260*/  HMMA.16816.F32 R56, R12, R8, R56 ;  /* 0x000000080c38723c */ /* 0x010fe20000001838 */
[-C--:B------:R-:W-:Y:S01]  /*3270*/  ISETP.GE.AND P6, PT, R37, R104.reuse, PT ;  /* 0x000000682500720c */ /* 0x080fe20003fc6270 */
[----:B------:R-:W-:Y:S01]  /*3280*/  MUFU.TANH R21, R21 ;  /* 0x0000001500157308 */ /* 0x000fe20000002400 */
[----:B------:R-:W-:-:S02]  /*3290*/  ISETP.GE.AND P5, PT, R17, R104, PT ;  /* 0x000000681100720c */ /* 0x000fc40003fa6270 */
[----:B---3--:R-:W-:Y:S02]  /*32a0*/  FSEL R49, R49, -INF , !P6 ;  /* 0xff80000031317808 */ /* 0x008fe40007000000 */
[----:B------:R-:W-:Y:S01]  /*32b0*/  IADD3 R9, R37, 0x8, RZ ;  /* 0x0000000825097810 */ /* 0x000fe20007ffe0ff */
[----:B------:R-:W-:Y:S01]  /*32c0*/  HMMA.16816.F32 R16, R28, R18, R80 ;  /* 0x000000121c10723c */ /* 0x000fe20000001850 */
[----:B------:R-:W-:Y:S01]  /*32d0*/  FMUL.FTZ R64, R64, c[0x0][0x2ec] ;  /* 0x0000bb0040407a20 */ /* 0x000fe20000410000 */
[----:B------:R-:W-:Y:S01]  /*32e0*/  FSEL R22, R0, -INF , !P6 ;  /* 0xff80000000167808 */ /* 0x000fe20007000000 */
        /* <DEDUP_REMOVED lines=10> */
[----:B------:R-:W1:Y:S01]  /*3390*/  MUFU.TANH R163, R66 ;  /* 0x0000004200a37308 */ /* 0x000e620000002400 */
[----:B------:R-:W-:Y:S01]  /*33a0*/  FSEL R48, R48, -INF , !P5 ;  /* 0xff80000030307808 */ /* 0x000fe20006800000 */
[----:B------:R-:W-:Y:S01]  /*33b0*/  FMUL.FTZ R69, R69, c[0x0][0x2ec] ;  /* 0x0000bb0045457a20 */ /* 0x000fe20000410000 */
[-C--:B------:R-:W-:Y:S01]  /*33c0*/  ISETP.GE.AND P1, PT, R9, R104.reuse, PT ;  /* 0x000000680900720c */ /* 0x080fe20003f26270 */
[----:B------:R-:W-:Y:S01]  /*33d0*/  FMUL.FTZ R70, R70, c[0x0][0x2ec] ;  /* 0x0000bb0046467a20 */ /* 0x000fe20000410000 */
[----:B------:R-:W-:Y:S01]  /*33e0*/  IADD3 R9, R37, 0x18, RZ ;  /* 0x0000001825097810 */ /* 0x000fe20007ffe0ff */
[----:B------:R-:W-:Y:S01]  /*33f0*/  FMUL.FTZ R71, R71, c[0x0][0x2ec] ;  /* 0x0000bb0047477a20 */ /* 0x000fe20000410000 */
[----:B------:R-:W-:Y:S01]  /*3400*/  IADD3 R23, R37, 0x10, RZ ;  /* 0x0000001025177810 */ /* 0x000fe20007ffe0ff */
[----:B------:R-:W-:Y:S01]  /*3410*/  MUFU.TANH R20, R20 ;  /* 0x0000001400147308 */ /* 0x000fe20000002400 */
[-C--:B------:R-:W-:Y:S01]  /*3420*/  ISETP.GE.AND P6, PT, R9, R104.reuse, PT ;  /* 0x000000680900720c */ /* 0x080fe20003fc6270 */
[----:B------:R-:W-:Y:S01]  /*3430*/  FMUL.FTZ R56, R56, c[0x0][0x2ec] ;  /* 0x0000bb0038387a20 */ /* 0x000fe20000410000 */
[----:B------:R-:W-:Y:S01]  /*3440*/  HMMA.16816.F32 R16, R12, R10, R16 ;  /* 0x0000000a0c10723c */ /* 0x000fe20000001810 */
[----:B------:R-:W-:Y:S01]  /*3450*/  IADD3 R9, R37, 0x19, RZ ;  /* 0x0000001925097810 */ /* 0x000fe20007ffe0ff */
[----:B------:R-:W-:Y:S01]  /*3460*/  FMUL.FTZ R58, R58, c[0x0][0x2ec] ;  /* 0x0000bb003a3a7a20 */ /* 0x000fe20000410000 */
[----:B------:R-:W-:Y:S01]  /*3470*/  FSEL R61, R61, -INF , !P2 ;  /* 0xff8000003d3d7808 */ /* 0x000fe20005000000 */
[----:B------:R-:W-:Y:S01]  /*3480*/  FMUL.FTZ R57, R57, c[0x0][0x2ec] ;  /* 0x0000bb0039397a20 */ /* 0x000fe20000410000 */
[----:B------:R-:W-:Y:S01]  /*3490*/  ISETP.GE.AND P5, PT, R9, R104, PT ;  /* 0x000000680900720c */ /* 0x000fe20003fa6270 */
[----:B------:R-:W2:Y:S01]  /*34a0*/  MUFU.TANH R24, R24 ;  /* 0x0000001800187308 */ /* 0x000ea20000002400 */
[----:B------:R-:W-:Y:S01]  /*34b0*/  IADD3 R9, R37, 0x20, RZ ;  /* 0x0000002025097810 */ /* 0x000fe20007ffe0ff */
[----:B------:R-:W-:Y:S01]  /*34c0*/  FMUL.FTZ R59, R59, c[0x0][0x2ec] ;  /* 0x0000bb003b3b7a20 */ /* 0x000fe20000410000 */
[----:B------:R-:W-:-:S02]  /*34d0*/  FSEL R26, R51, -INF , !P2 ;  /* 0xff800000331a7808 */ /* 0x000fc40005000000 */
[-C--:B------:R-:W-:Y:S02]  /*34e0*/  ISETP.GE.AND P2, PT, R9, R104.reuse, PT ;  /* 0x000000680900720c */ /* 0x080fe40003f46270 */
[----:B------:R-:W-:Y:S01]  /*34f0*/  IADD3 R9, R37, 0x21, RZ ;  /* 0x0000002125097810 */ /* 0x000fe20007ffe0ff */
[----:B------:R-:W3:Y:S01]  /*3500*/  MUFU.TANH R25, R25 ;  /* 0x0000001900197308 */ /* 0x000ee20000002400 */
[-C--:B------:R-:W-:Y:S02]  /*3510*/  ISETP.GE.AND P3, PT, R23, R104.reuse, PT ;  /* 0x000000681700720c */ /* 0x080fe40003f66270 */
[----:B------:R-:W-:Y:S02]  /*3520*/  FSEL R23, R76, -INF , !P4 ;  /* 0xff8000004c177808 */ /* 0x000fe40006000000 */
[----:B------:R-:W-:Y:S02]  /*3530*/  FSEL R60, R60, -INF , !P4 ;  /* 0xff8000003c3c7808 */ /* 0x000fe40006000000 */
[----:B------:R-:W-:Y:S01]  /*3540*/  ISETP.GE.AND P4, PT, R9, R104, PT ;  /* 0x000000680900720c */ /* 0x000fe20003f86270 */
[----:B------:R-:W-:Y:S01]  /*3550*/  MUFU.TANH R160, R65 ;  /* 0x0000004100a07308 */ /* 0x000fe20000002400 */
[----:B------:R-:W-:Y:S01]  /*3560*/  IADD3 R9, R37, 0x28, RZ ;  /* 0x0000002825097810 */ /* 0x000fe20007ffe0ff */
[----:B------:R-:W-:Y:S01]  /*3570*/  FMUL.FTZ R16, R16, c[0x0][0x2ec] ;  /* 0x0000bb0010107a20 */ /* 0x000fe20000410000 */
[----:B-1----:R-:W-:Y:S01]  /*3580*/  FSEL R163, R163, -INF , !P2 ;  /* 0xff800000a3a37808 */ /* 0x002fe20005000000 */
[----:B------:R-:W-:Y:S01]  /*3590*/  FMUL.FTZ R18, R18, c[0x0][0x2ec] ;  /* 0x0000bb0012127a20 */ /* 0x000fe20000410000 */
[----:B------:R-:W-:Y:S01]  /*35a0*/  FSEL R166, R166, -INF , !P2 ;  /* 0xff800000a6a67808 */ /* 0x000fe20005000000 */
[----:B------:R-:W-:Y:S01]  /*35b0*/  FMUL.FTZ R19, R19, c[0x0][0x2ec] ;  /* 0x0000bb0013137a20 */ /* 0x000fe20000410000 */
[----:B------:R-:W-:Y:S01]  /*35c0*/  FSEL R15, R34, -INF , !P3 ;  /* 0xff800000220f7808 */ /* 0x000fe20005800000 */
[----:B------:R-:W1:Y:S01]  /*35d0*/  MUFU.TANH R173, R67 ;  /* 0x0000004300ad7308 */ /* 0x000e620000002400 */
[----:B------:R-:W-:Y:S01]  /*35e0*/  FMUL.FTZ R17, R17, c[0x0][0x2ec] ;  /* 0x0000bb0011117a20 */ /* 0x000fe20000410000 */
[----:B------:R-:W-:-:S02]  /*35f0*/  FSEL R12, R32, -INF , !P3 ;  /* 0xff800000200c7808 */ /* 0x000fc40005800000 */
[----:B------:R-:W-:Y:S02]  /*3600*/  ISETP.GT.AND P2, PT, R134, R209, PT ;  /* 0x000000d18600720c */ /* 0x000fe40003f44270 */
[-C--:B------:R-:W-:Y:S02]  /*3610*/  ISETP.GE.AND P3, PT, R9, R104.reuse, PT ;  /* 0x000000680900720c */ /* 0x080fe40003f66270 */
[----:B------:R-:W4:Y:S01]  /*3620*/  MUFU.TANH R158, R68 ;  /* 0x00000044009e7308 */ /* 0x000f220000002400 */
[----:B------:R-:W-:Y:S02]  /*3630*/  IADD3 R9, R37, 0x29, RZ ;  /* 0x0000002925097810 */ /* 0x000fe40007ffe0ff */
[----:B------:R-:W-:Y:S02]  /*3640*/  FSEL R13, R35, -INF , !P1 ;  /* 0xff800000230d7808 */ /* 0x000fe40004800000 */
[----:B------:R-:W-:Y:S02]  /*3650*/  FSEL R10, R33, -INF , !P1 ;  /* 0xff800000210a7808 */ /* 0x000fe40004800000 */
[----:B------:R-:W-:Y:S01]  /*3660*/  ISETP.GE.AND P1, PT, R9, R104, PT ;  /* 0x000000680900720c */ /* 0x000fe20003f26270 */
[----:B------:R-:W-:Y:S01]  /*3670*/  MUFU.TANH R164, R69 ;  /* 0x0000004500a47308 */ /* 0x000fe20000002400 */
[----:B------:R-:W-:-:S02]  /*3680*/  IADD3 R9, R37, 0x30, RZ ;  /* 0x0000003025097810 */ /* 0x000fc40007ffe0ff */
[----:B------:R-:W-:Y:S02]  /*3690*/  FSEL R0, R21, -INF , !P5 ;  /* 0xff80000015007808 */ /* 0x000fe40006800000 */
[C---:B------:R-:W-:Y:S02]  /*36a0*/  IADD3 R29, R37.reuse, 0x31, RZ ;  /* 0x00000031251d7810 */ /* 0x040fe40007ffe0ff */
[C---:B------:R-:W-:Y:S01]  /*36b0*/  IADD3 R21, R37.reuse, 0x38, RZ ;  /* 0x0000003825157810 */ /* 0x040fe20007ffe0ff */
[----:B------:R-:W4:Y:S01]  /*36c0*/  MUFU.TANH R165, R70 ;  /* 0x0000004600a57308 */ /* 0x000f220000002400 */
[----:B------:R-:W-:Y:S02]  /*36d0*/  IADD3 R37, R37, 0x39, RZ ;  /* 0x0000003925257810 */ /* 0x000fe40007ffe0ff */
[----:B--2---:R-:W-:Y:S02]  /*36e0*/  FSEL R11, R24, -INF , !P6 ;  /* 0xff800000180b7808 */ /* 0x004fe40007000000 */
[----:B------:R-:W-:-:S02]  /*36f0*/  FSEL R8, R20, -INF , !P6 ;  /* 0xff80000014087808 */ /* 0x000fc40007000000 */
[----:B------:R-:W-:Y:S01]  /*3700*/  ISETP.GE.AND P6, PT, R9, R104, PT ;  /* 0x000000680900720c */ /* 0x000fe20003fc6270 */
[----:B------:R-:W2:Y:S01]  /*3710*/  MUFU.TANH R171, R71 ;  /* 0x0000004700ab7308 */ /* 0x000ea20000002400 */
[----:B---3--:R-:W-:Y:S02]  /*3720*/  FSEL R9, R25, -INF , !P5 ;  /* 0xff80000019097808 */ /* 0x008fe40006800000 */
[----:B-1----:R-:W-:Y:S02]  /*3730*/  FSEL R173, R173, -INF , !P4 ;  /* 0xff800000adad7808 */ /* 0x002fe40006000000 */
[----:B------:R-:W-:Y:S02]  /*3740*/  FSEL R160, R160, -INF , !P4 ;  /* 0xff800000a0a07808 */ /* 0x000fe40006000000 */
[----:B----4-:R-:W-:Y:S01]  /*3750*/  FSEL R158, R158, -INF , !P3 ;  /* 0xff8000009e9e7808 */ /* 0x010fe20005800000 */
[----:B------:R-:W1:Y:S01]  /*3760*/  MUFU.TANH R170, R56 ;  /* 0x0000003800aa7308 */ /* 0x000e620000002400 */
[----:B------:R-:W-:-:S02]  /*3770*/  FSEL R165, R165, -INF , !P3 ;  /* 0xff800000a5a57808 */ /* 0x000fc40005800000 */
[----:B------:R-:W-:Y:S02]  /*3780*/  FSEL R164, R164, -INF , !P1 ;  /* 0xff800000a4a47808 */ /* 0x000fe40004800000 */
[-C--:B------:R-:W-:Y:S02]  /*3790*/  ISETP.GE.AND P5, PT, R29, R104.reuse, PT ;  /* 0x000000681d00720c */ /* 0x080fe40003fa6270 */
[-C--:B------:R-:W-:Y:S01]  /*37a0*/  ISETP.GE.AND P4, PT, R21, R104.reuse, PT ;  /* 0x000000681500720c */ /* 0x080fe20003f86270 */
[----:B------:R-:W3:Y:S01]  /*37b0*/  MUFU.TANH R167, R58 ;  /* 0x0000003a00a77308 */ /* 0x000ee20000002400 */
[----:B--2---:R-:W-:Y:S02]  /*37c0*/  FSEL R171, R171, -INF , !P1 ;  /* 0xff800000abab7808 */ /* 0x004fe40004800000 */
[----:B------:R-:W-:Y:S02]  /*37d0*/  ISETP.GE.AND P3, PT, R37, R104, PT ;  /* 0x000000682500720c */ /* 0x000fe40003f66270 */
[----:B------:R-:W-:-:S03]  /*37e0*/  @!P2 LEA R218, P1, R96, c[0x0][0x168], 0x1 ;  /* 0x00005a0060daaa11 */ /* 0x000fc600078208ff */
[----:B------:R-:W2:Y:S01]  /*37f0*/  MUFU.TANH R168, R57 ;  /* 0x0000003900a87308 */ /* 0x000ea20000002400 */
[----:B------:R-:W-:Y:S02]  /*3800*/  @!P2 LEA.HI.X R215, R96, c[0x0][0x16c], R99, 0x1, P1 ;  /* 0x00005b0060d7aa11 */ /* 0x000fe400008f0c63 */
[----:B-1----:R-:W-:-:S05]  /*3810*/  FSEL R170, R170, -INF , !P6 ;  /* 0xff800000aaaa7808 */ /* 0x002fca0007000000 */
        /* <DEDUP_REMOVED lines=72> */
.L_x_4312:
[----:B------:R-:W-:-:S04]  /*3ca0*/  LEA R3, -R4, RZ, 0x6 ;  /* 0x000000ff04037211 */ /* 0x000fc800078e31ff */
[----:B------:R-:W-:Y:S02]  /*3cb0*/  SHF.R.S32.HI R17, RZ, 0x1f, R3 ;  /* 0x0000001fff117819 */ /* 0x000fe40000011403 */
.L_x_4313:
        /* <DEDUP_REMOVED lines=30> */
.L_x_4311:
        /* <DEDUP_REMOVED lines=55> */
[----:B------:R-:W-:Y:S01]  /*4210*/  FMUL.FTZ R162, R3, c[0x0][0x23c] ;  /* 0x00008f0003a27a20 */ /* 0x000fe20000410000 */
        /* <DEDUP_REMOVED lines=23> */
[--C-:B------:R-:W-:Y:S01]  /*4390*/  FFMA.FTZ R135, R11, c[0x0][0x23c], -R162.reuse ;  /* 0x00008f000b877a23 */ /* 0x100fe200000108a2 */
[----:B------:R-:W-:Y:S01]  /*43a0*/  MUFU.EX2 R152, R152 ;  /* 0x0000009800987308 */ /* 0x000fe20000000800 */
[----:B------:R-:W-:Y:S01]  /*43b0*/  FFMA.FTZ R0, R9, c[0x0][0x23c], -R162 ;  /* 0x00008f0009007a23 */ /* 0x000fe200000108a2 */
        /* <DEDUP_REMOVED lines=235> */
.L_x_4318:
        /* <DEDUP_REMOVED lines=64> */
.L_x_4315:
        /* <DEDUP_REMOVED lines=14> */
[----:B------:R-:W-:Y:S03]  /*5750*/  ISETP.GT.AND P1, PT, R222, R209, PT ;  /* 0x000000d1de00720c */ /* 0x000fe60003f24270 */
        /* <DEDUP_REMOVED lines=298> */
.L_x_4317:
        /* <DEDUP_REMOVED lines=27> */
.L_x_4316:
        /* <DEDUP_REMOVED lines=410> */
.L_x_4314:
        /* <DEDUP_REMOVED lines=202> */
[----:B------:R-:W-:Y:S04]  /*91f0*/  STS.64 [R8+0x8000], R84 ;  /* 0x0080005408007388 */ /* 0x000fe80000000a00 */
        /* <DEDUP_REMOVED lines=8> */
[----:B------:R1:W-:Y:S04]  /*9280*/  STS.64 [R15+0x8000], R96 ;  /* 0x008000600f007388 */ /* 0x0003e80000000a00 */
[----:B------:R-:W-:Y:S04]  /*9290*/  STS.64 [R15+0x8800], R98 ;  /* 0x008800620f007388 */ /* 0x000fe80000000a00 */
[----:B--2---:R-:W2:Y:S04]  /*92a0*/  S2R R8, SR_CTAID.X ;  /* 0x0000000000087919 */ /* 0x004ea80000002500 */
[----:B------:R-:W-:Y:S01]  /*92b0*/  BAR.SYNC.DEFER_BLOCKING 0x0 ;  /* 0x0000000000007b1d */ /* 0x000fe20000010000 */
[----:B-1----:R-:W-:-:S02]  /*92c0*/  LOP3.LUT R97, R9, 0xffffffe0, RZ, 0xc0, !PT ;  /* 0xffffffe009617812 */ /* 0x002fc400078ec0ff */
[----:B------:R-:W-:Y:S02]  /*92d0*/  SHF.R.S32.HI R9, RZ, 0x1f, R10 ;  /* 0x0000001fff097819 */ /* 0x000fe4000001140a */
[----:B------:R-:W-:Y:S02]  /*92e0*/  IADD3 R97, -R97, R0, RZ ;  /* 0x0000000061617210 */ /* 0x000fe40007ffe1ff */
[----:B------:R-:W-:Y:S02]  /*92f0*/  LEA.HI R9, R9, R10, RZ, 0x2 ;  /* 0x0000000a09097211 */ /* 0x000fe400078f10ff */
[----:B------:R-:W-:Y:S01]  /*9300*/  LOP3.LUT P0, RZ, R97, 0x3, RZ, 0xc0, !PT ;  /* 0x0000000361ff7812 */ /* 0x000fe2000780c0ff */
[----:B------:R-:W1:Y:S01]  /*9310*/  LDS.128 R108, [R5.X4] ;  /* 0x00000000056c7984 */ /* 0x000e620000004c00 */
[----:B------:R-:W-:Y:S02]  /*9320*/  SHF.R.S32.HI R0, RZ, 0x1f, R97 ;  /* 0x0000001fff007819 */ /* 0x000fe40000011461 */
[----:B------:R-:W-:Y:S01]  /*9330*/  LOP3.LUT R9, R9, 0xffffffc, RZ, 0xc0, !PT ;  /* 0x0ffffffc09097812 */ /* 0x000fe200078ec0ff */
[----:B------:R-:W3:Y:S01]  /*9340*/  LDS.128 R104, [R5.X4+0x800] ;  /* 0x0008000005687984 */ /* 0x000ee20000004c00 */
[----:B------:R-:W-:-:S02]  /*9350*/  LEA.HI R0, R0, R97, RZ, 0x2 ;  /* 0x0000006100007211 */ /* 0x000fc400078f10ff */
[----:B--2---:R-:W-:Y:S01]  /*9360*/  SHF.L.U32 R7, R8, 0x6, RZ ;  /* 0x0000000608077819 */ /* 0x004fe200000006ff */
[----:B------:R-:W2:Y:S01]  /*9370*/  LDS.128 R100, [R5.X4+0x1000] ;  /* 0x0010000005647984 */ /* 0x000ea20000004c00 */
[----:B------:R-:W-:Y:S02]  /*9380*/  IADD3 R9, -R9, R10, RZ ;  /* 0x0000000a09097210 */ /* 0x000fe40007ffe1ff */
[----:B------:R-:W-:Y:S01]  /*9390*/  SHF.R.S32.HI R0, RZ, 0x2, R0 ;  /* 0x00000002ff007819 */ /* 0x000fe20000011400 */
[----:B------:R-:W4:Y:S01]  /*93a0*/  LDS.128 R88, [R5.X4+0x1800] ;  /* 0x0018000005587984 */ /* 0x000f220000004c00 */
[----:B------:R-:W-:Y:S01]  /*93b0*/  MOV R8, 0xff800000 ;  /* 0xff80000000087802 */ /* 0x000fe20000000f00 */
[----:B------:R-:W-:Y:S01]  /*93c0*/  IMAD R6, R6, c[0x0][0x214], R7 ;  /* 0x0000850006067a24 */ /* 0x000fe200078e0207 */
[----:B------:R-:W-:Y:S01]  /*93d0*/  LEA R9, R9, R0, 0x4 ;  /* 0x0000000009097211 */ /* 0x000fe200078e20ff */
[----:B------:R-:W1:Y:S01]  /*93e0*/  LDS.128 R84, [R5.X4+0x2000] ;  /* 0x0020000005547984 */ /* 0x000e620000004c00 */
        /* <DEDUP_REMOVED lines=33> */
.L_x_4320:
[----:B--234-:R-:W-:Y:S05]  /*9600*/  BSYNC B0 ;  /* 0x0000000000007941 */ /* 0x01cfea0003800000 */
.L_x_4319:
        /* <DEDUP_REMOVED lines=50> */
.L_x_4321:
        /* <DEDUP_REMOVED lines=13> */
.L_x_7377:


//--------------------- .text._ZN5flash24flash_fwd_splitkv_kernelI23Flash_fwd_kernel_traitsILi192ELi64ELi64ELi4ELb0ELb0EN7cutlass6half_tE19Flash_kernel_traitsILi192ELi64ELi64ELi4ES3_EELb0ELb0ELb1ELb0ELb0ELb0ELb1ELb0EEEvNS_16Flash_fwd_paramsE --------------------------
	.section	.text._ZN5flash24flash_fwd_splitkv_kernelI23Flash_fwd_kernel_traitsILi192ELi64ELi64ELi4ELb0ELb0EN7cutlass6half_tE19Flash_kernel_traitsILi192ELi64ELi64ELi4ES3_EELb0ELb0ELb1ELb0ELb0ELb0ELb1ELb0EEEvNS_16Flash_fwd_paramsE,"ax",@progbits
	.sectioninfo	@"SHI_REGISTERS=232"
	.align	128
        .global         _ZN5flash24flash_fwd_splitkv_kernelI23Flash_fwd_kernel_traitsILi192ELi64ELi64ELi4ELb0ELb0EN7cutlass6half_tE19Flash_kernel_traitsILi192ELi64ELi64ELi4ES3_EELb0ELb0ELb1ELb0ELb0ELb0ELb1ELb0EEEvNS_16Flash_fwd_paramsE
        .type           _ZN5flash24flash_fwd_splitkv_kernelI23Flash_fwd_kernel_traitsILi192ELi64ELi64ELi4ELb0ELb0EN7cutlass6half_tE19Flash_kernel_traitsILi192ELi64ELi64ELi4ES3_EELb0ELb0ELb1ELb0ELb0ELb0ELb1ELb0EEEvNS_16Flash_fwd_paramsE,@function
        .size           _ZN5flash24flash_fwd_splitkv_kernelI23Flash_fwd_kernel_traitsILi192ELi64ELi64ELi4ELb0ELb0EN7cutlass6half_tE19Flash_kernel_traitsILi192ELi64ELi64ELi4ES3_EELb0ELb0ELb1ELb0ELb0ELb0ELb1ELb0EEEvNS_16Flash_fwd_paramsE,(.L_x_7378 - _ZN5flash24flash_fwd_splitkv_kernelI23Flash_fwd_kernel_traitsILi192ELi64ELi64ELi4ELb0ELb0EN7cutlass6half_tE19Flash_kernel_traitsILi192ELi64ELi64ELi4ES3_EELb0ELb0ELb1ELb0ELb0ELb0ELb1ELb0EEEvNS_16Flash_fwd_paramsE)
        .other          _ZN5flash24flash_fwd_splitkv_kernelI23Flash_fwd_kernel_traitsILi192ELi64ELi64ELi4ELb0ELb0EN7cutlass6half_tE19Flash_kernel_traitsILi192ELi64ELi64ELi4ES3_EELb0ELb0ELb1ELb0ELb0ELb0ELb1ELb0EEEvNS_16Flash_fwd_paramsE,@"STO_CUDA_ENTRY STV_DEFAULT"
_ZN5flash24flash_fwd_splitkv_kernelI23Flash_fwd_kernel_traitsILi192ELi64ELi64ELi4ELb0ELb0EN7cutlass6half_tE19Flash_kernel_traitsILi192ELi64ELi64ELi4ES3_EELb0ELb0ELb1ELb0ELb0ELb0ELb1ELb0EEEvNS_16Flash_fwd_paramsE:
.text._ZN5flash24flash_fwd_splitkv_kernelI23Flash_fwd_kernel_traitsILi192ELi64ELi64ELi4ELb0ELb0EN7cutlass6half_tE19Flash_kernel_traitsILi192ELi64ELi64ELi4ES3_EELb0ELb0ELb1ELb0ELb0ELb0ELb1ELb0EEEvNS_16Flash_fwd_paramsE:
[----:B------:R-:W-:Y:S02]  /*0000*/  MOV R1, c[0x0][0x28] ;  /* 0x00000a0000017a02 */ /* 0x000fe40000000f00 */
[----:B------:R-:W1:Y:S01]  /*0010*/  I2F.U32.RP R2, c[0x0][0x1c0] ;  /* 0x0000700000027b06 */ /* 0x000e620000209000 */
[----:B------:R-:W2:Y:S01]  /*0020*/  S2UR UR4, SR_CTAID.Z ;  /* 0x00000000000479c3 */ /* 0x000ea20000002700 */
[----:B------:R-:W-:Y:S02]  /*0030*/  ULDC UR16, c[0x0][0x1c0] ;  /* 0x0000700000107ab9 */ /* 0x000fe40000000800 */
[----:B------:R-:W-:Y:S02]  /*0040*/  UMOV UR6, URZ ;  /* 0x0000003f00067c82 */ /* 0x000fe40008000000 */
[----:B------:R-:W-:Y:S02]  /*0050*/  UISETP.NE.U32.AND UP1, UPT, URZ, UR16, UPT ;  /* 0x000000103f00728c */ /* 0x000fe4000bf25070 */
[----:B------:R-:W-:Y:S02]  /*0060*/  UMOV UR12, 0x4 ;  /* 0x00000004000c7882 */ /* 0x000fe40000000000 */
[----:B------:R-:W-:-:S02]  /*0070*/  ULDC.64 UR14, c[0x0][0x240] ;  /* 0x00009000000e7ab9 */ /* 0x000fc40000000a00 */
[----:B------:R-:W-:Y:S01]  /*0080*/  ULDC.64 UR8, c[0x0][0x248] ;  /* 0x0000920000087ab9 */ /* 0x000fe20000000a00 */
[----:B-1----:R-:W1:Y:S02]  /*0090*/  MUFU.RCP R0, R2 ;  /* 0x0000000200007308 */ /* 0x002e640000001000 */
[----:B-1----:R-:W-:-:S06]  /*00a0*/  IADD3 R0, R0, 0xffffffe, RZ ;  /* 0x0ffffffe00007810 */ /* 0x002fcc0007ffe0ff */
[----:B------:R-:W1:Y:S02]  /*00b0*/  F2I.FTZ.U32.TRUNC.NTZ R0, R0 ;  /* 0x0000000000007305 */ /* 0x000e64000021f000 */
[----:B-1----:R-:W1:Y:S02]  /*00c0*/  R2UR UR7, R0 ;  /* 0x00000000000773c2 */ /* 0x002e6400000e0000 */
[----:B-1----:R-:W-:-:S04]  /*00d0*/  UIADD3 UR5, URZ, -UR7, URZ ;  /* 0x800000073f057290 */ /* 0x002fc8000fffe03f */
[----:B------:R-:W-:-:S04]  /*00e0*/  UIMAD UR5, UR5, UR16, URZ ;  /* 0x00000010050572a4 */ /* 0x000fc8000f8e023f */
[----:B------:R-:W-:-:S04]  /*00f0*/  UIMAD.WIDE.U32 UR6, UR7, UR5, UR6 ;  /* 0x00000005070672a5 */ /* 0x000fc8000f8e0006 */
[----:B--2---:R-:W-:-:S03]  /*0100*/  UIMAD.WIDE.U32 UR10, UR7, UR4, URZ ;  /* 0x00000004070a72a5 */ /* 0x004fc6000f8e003f */
[----:B------:R-:W-:Y:S02]  /*0110*/  ULDC.64 UR6, c[0x0][0x240] ;  /* 0x0000900000067ab9 */ /* 0x000fe40000000a00 */
[----:B------:R-:W-:Y:S02]  /*0120*/  UIADD3 UR5, -UR11, URZ, URZ ;  /* 0x0000003f0b057290 */ /* 0x000fe4000fffe13f */
[----:B------:R-:W-:Y:S02]  /*0130*/  UISETP.NE.U32.AND UP0, UPT, URZ, UR6, UPT ;  /* 0x000000063f00728c */ /* 0x000fe4000bf05070 */
[----:B------:R-:W-:Y:S02]  /*0140*/  UIMAD UR5, UR5, UR16, UR4 ;  /* 0x00000010050572a4 */ /* 0x000fe4000f8e0204 */
[----:B------:R-:W-:Y:S02]  /*0150*/  UISETP.NE.AND.EX UP0, UPT, URZ, UR7, UPT, UP0 ;  /* 0x000000073f00728c */ /* 0x000fe4000bf05300 */
[----:B------:R-:W-:-:S02]  /*0160*/  UISETP.GE.U32.AND UP3, UPT, UR5, UR16, UPT ;  /* 0x000000100500728c */ /* 0x000fc4000bf66070 */
[----:B------:R-:W-:Y:S02]  /*0170*/  ULDC.64 UR6, c[0x0][0x250] ;  /* 0x0000940000067ab9 */ /* 0x000fe40000000a00 */
[----:B------:R-:W-:-:S07]  /*0180*/  PLOP3.LUT P2, PT, PT, PT, UP0, 0x80, 0x0 ;  /* 0x000000000000781c */ /* 0x000fce0003f4f008 */
[----:B------:R-:W-:Y:S02]  /*0190*/  @UP3 UIADD3 UR5, UR5, -UR16, URZ ;  /* 0x8000001005053290 */ /* 0x000fe4000fffe03f */
[----:B------:R-:W-:Y:S02]  /*01a0*/  @UP3 UIADD3 UR11, UR11, 0x1, URZ ;  /* 0x000000010b0b3890 */ /* 0x000fe4000fffe03f */
[----:B------:R-:W-:-:S03]  /*01b0*/  UISETP.GE.U32.AND UP2, UPT, UR5, UR16, UPT ;  /* 0x000000100500728c */ /* 0x000fc6000bf46070 */
[----:B------:R-:W-:Y:S02]  /*01c0*/  ULDC.U8 UR5, c[0x0][0x312] ;  /* 0x0000c48000057ab9 */ /* 0x000fe40000000000 */
[----:B------:R-:W-:-:S06]  /*01d0*/  UISETP.NE.AND UP3, UPT, UR5, URZ, UPT ;  /* 0x0000003f0500728c */ /* 0x000fcc000bf65270 */
[----:B------:R-:W-:Y:S02]  /*01e0*/  @UP2 UIADD3 UR11, UR11, 0x1, URZ ;  /* 0x000000010b0b2890 */ /* 0x000fe4000fffe03f */
[----:B------:R-:W-:Y:S02]  /*01f0*/  @!UP1 ULOP3.LUT UR11, URZ, UR16, URZ, 0x33, !UPT ;  /* 0x000000103f0b9292 */ /* 0x000fe4000f8e333f */
[----:B------:R-:W-:Y:S02]  /*0200*/  UISETP.NE.U32.AND UP1, UPT, URZ, UR6, UPT ;  /* 0x000000063f00728c */ /* 0x000fe4000bf25070 */
[----:B------:R-:W-:Y:S02]  /*0210*/  UIMAD.WIDE UR14, UR11, UR12, UR14 ;  /* 0x0000000c0b0e72a5 */ /* 0x000fe4000f8e020e */
[----:B------:R-:W-:Y:S02]  /*0220*/  UISETP.NE.AND.EX UP1, UPT, URZ, UR7, UPT, UP1 ;  /* 0x000000073f00728c */ /* 0x000fe4000bf25310 */
[----:B------:R-:W-:-:S02]  /*0230*/  UISETP.EQ.U32.AND UP2, UPT, URZ, UR8, UPT ;  /* 0x000000083f00728c */ /* 0x000fc4000bf42070 */
[----:B------:R-:W-:Y:S02]  /*0240*/  IMAD.U32 R10, RZ, RZ, UR14 ;  /* 0x0000000eff0a7e24 */ /* 0x000fe4000f8e00ff */
[----:B------:R-:W-:Y:S01]  /*0250*/  IMAD.U32 R11, RZ, RZ, UR15 ;  /* 0x0000000fff0b7e24 */ /* 0x000fe2000f8e00ff */
[----:B------:R-:W-:Y:S01]  /*0260*/  ULDC.64 UR14, c[0x0][0x118] ;  /* 0x00004600000e7ab9 */ /* 0x000fe20000000a00 */
[----:B------:R-:W-:Y:S01]  /*0270*/  PLOP3.LUT P0, PT, PT, PT, UP1, 0x80, 0x0 ;  /* 0x000000000000781c */ /* 0x000fe20003f0f018 */
[----:B------:R-:W-:Y:S02]  /*0280*/  ULDC.64 UR6, c[0x0][0x250] ;  /* 0x0000940000067ab9 */ /* 0x000fe40000000a00 */
[----:B------:R-:W2:Y:S01]  /*0290*/  @P2 LDG.E R6, [R10.64] ;  /* 0x0000000e0a062981 */ /* 0x000ea2000c1e1900 */
[----:B------:R-:W-:Y:S02]  /*02a0*/  @UP1 UIMAD.WIDE UR6, UR11, UR12, UR6 ;  /* 0x0000000c0b0612a5 */ /* 0x000fe4000f8e0206 */
[----:B------:R-:W-:Y:S01]  /*02b0*/  UISETP.EQ.OR.EX UP2, UPT, URZ, UR9, !UP3, UP2 ;  /* 0x000000093f00728c */ /* 0x000fe2000df42720 */
[----:B------:R-:W3:Y:S02]  /*02c0*/  @P2 LDG.E R0, [R10.64+0x4] ;  /* 0x0000040e0a002981 */ /* 0x000ee4000c1e1900 */
[----:B------:R-:W-:Y:S01]  /*02d0*/  ULDC.64 UR8, c[0x0][0x248] ;  /* 0x0000920000087ab9 */ /* 0x000fe20000000a00 */
[----:B------:R-:W-:-:S02]  /*02e0*/  IMAD.U32 R8, RZ, RZ, UR6 ;  /* 0x00000006ff087e24 */ /* 0x000fc4000f8e00ff */
[----:B------:R-:W-:Y:S01]  /*02f0*/  IMAD.U32 R9, RZ, RZ, UR7 ;  /* 0x00000007ff097e24 */ /* 0x000fe2000f8e00ff */
[----:B------:R-:W-:-:S04]  /*0300*/  PLOP3.LUT P1, PT, PT, PT, UP2, 0x80, 0x0 ;  /* 0x000000000000781c */ /* 0x000fc80003f2f028 */
[----:B------:R-:W4:Y:S01]  /*0310*/  @P0 LDG.E R4, [R8.64] ;  /* 0x0000000e08040981 */ /* 0x000f22000c1e1900 */
[----:B------:R-:W-:-:S06]  /*0320*/  UIMAD.WIDE UR8, UR11, UR12, UR8 ;  /* 0x0000000c0b0872a5 */ /* 0x000fcc000f8e0208 */
[----:B------:R-:W-:Y:S02]  /*0330*/  IMAD.U32 R2, RZ, RZ, UR8 ;  /* 0x00000008ff027e24 */ /* 0x000fe4000f8e00ff */
[----:B------:R-:W-:-:S05]  /*0340*/  IMAD.U32 R3, RZ, RZ, UR9 ;  /* 0x00000009ff037e24 */ /* 0x000fca000f8e00ff */
[----:B------:R-:W5:Y:S01]  /*0350*/  @!P1 LDG.E R5, [R2.64] ;  /* 0x0000000e02059981 */ /* 0x000f62000c1e1900 */
[----:B------:R-:W-:Y:S02]  /*0360*/  UMOV UR13, 0xffffffff ;  /* 0xffffffff000d7882 */ /* 0x000fe40000000000 */
[----:B------:R-:W-:Y:S01]  /*0370*/  UMOV UR17, URZ ;  /* 0x0000003f00117c82 */ /* 0x000fe20008000000 */
[----:B------:R-:W1:Y:S01]  /*0380*/  S2R R83, SR_TID.X ;  /* 0x0000000000537919 */ /* 0x000e620000002100 */
[----:B------:R-:W-:Y:S02]  /*0390*/  UMOV UR18, 0xffffffff ;  /* 0xffffffff00127882 */ /* 0x000fe40000000000 */
[----:B------:R-:W-:Y:S01]  /*03a0*/  UIADD3 UR5, -UR11, URZ, URZ ;  /* 0x0000003f0b057290 */ /* 0x000fe2000fffe13f */
[----:B------:R-:W1:Y:S03]  /*03b0*/  S2UR UR8, SR_CTAID.X ;  /* 0x00000000000879c3 */ /* 0x000e660000002500 */
[----:B------:R-:W-:-:S05]  /*03c0*/  UIMAD UR16, UR5, UR16, UR4 ;  /* 0x00000010051072a4 */ /* 0x000fca000f8e0204 */
[----:B------:R-:W1:Y:S08]  /*03d0*/  S2UR UR6, SR_CTAID.Y ;  /* 0x00000000000679c3 */ /* 0x000e700000002600 */
[----:B--2---:R-:W2:Y:S08]  /*03e0*/  @P2 R2UR UR13, R6 ;  /* 0x00000000060d23c2 */ /* 0x004eb000000e0000 */
[----:B---3--:R-:W2:Y:S08]  /*03f0*/  @P2 R2UR UR10, R0 ;  /* 0x00000000000a23c2 */ /* 0x008eb000000e0000 */
[----:B----4-:R3:W4:Y:S01]  /*0400*/  @P0 R2UR UR17, R4 ;  /* 0x00000000041103c2 */ /* 0x01072200000e0000 */
[----:B------:R-:W-:-:S04]  /*0410*/  ISETP.NE.U32.AND P0, PT, RZ, c[0x0][0x248], PT ;  /* 0x00009200ff007a0c */ /* 0x000fc80003f05070 */
[----:B------:R-:W-:Y:S01]  /*0420*/  ISETP.NE.AND.EX P0, PT, RZ, c[0x0][0x24c], PT, P0 ;  /* 0x00009300ff007a0c */ /* 0x000fe20003f05300 */
[----:B--2---:R-:W-:Y:S02]  /*0430*/  @UP0 UIADD3 UR10, UR10, -UR13, URZ ;  /* 0x8000000d0a0a0290 */ /* 0x004fe4000fffe03f */
[----:B-----5:R3:W2:Y:S05]  /*0440*/  @!P1 R2UR UR18, R5 ;  /* 0x00000000051293c2 */ /* 0x0206aa00000e0000 */
[----:B------:R-:W-:-:S05]  /*0450*/  @!UP0 ULDC UR10, c[0x0][0x214] ;  /* 0x00008500000a8ab9 */ /* 0x000fca0000000800 */
[----:B-1234-:R-:W-:Y:S05]  /*0460*/  @!P0 BRA `(.L_x_4322) ;  /* 0x0000007000008947 */ /* 0x01efea0003800000 */
[----:B------:R-:W-:-:S13]  /*0470*/  PLOP3.LUT P0, PT, PT, PT, UP3, 0x80, 0x0 ;  /* 0x000000000000781c */ /* 0x000fda0003f0f038 */
[----:B------:R-:W2:Y:S04]  /*0480*/  @P0 LDG.E R0, [R2.64+0x4] ;  /* 0x0000040e02000981 */ /* 0x000ea8000c1e1900 */
[----:B------:R-:W3:Y:S01]  /*0490*/  @!P0 LDG.E R4, [R2.64] ;  /* 0x0000000e02048981 */ /* 0x000ee2000c1e1900 */
[----:B--2---:R-:W1:Y:S02]  /*04a0*/  @P0 R2UR UR7, R0 ;  /* 0x00000000000703c2 */ /* 0x004e6400000e0000 */
[----:B-1----:R-:W-:-:S11]  /*04b0*/  @UP3 UIADD3 UR7, UR7, -UR18, URZ ;  /* 0x8000001207073290 */ /* 0x002fd6000fffe03f */
[----:B---3--:R1:W2:Y:S02]  /*04c0*/  @!P0 R2UR UR7, R4 ;  /* 0x00000000040783c2 */ /* 0x0082a400000e0000 */
[----:B-12---:R-:W-:Y:S05]  /*04d0*/  BRA `(.L_x_4323) ;  /* 0x0000001000007947 */ /* 0x006fea0003800000 */
.L_x_4322:
[----:B------:R-:W-:Y:S02]  /*04e0*/  ULDC UR7, c[0x0][0x218] ;  /* 0x0000860000077ab9 */ /* 0x000fe40000000800 */
.L_x_4323:
        /* <DEDUP_REMOVED lines=21> */
[----:B------:R-:W-:Y:S01]  /*0640*/  IABS R3, c[0x0][0x10] ;  /* 0x0000040000037a13 */ /* 0x000fe20000000000 */
[----:B------:R-:W-:Y:S01]  /*0650*/  IMAD.MOV.U32 R5, RZ, RZ, c[0x0][0x218] ;  /* 0x00008600ff057624 */ /* 0x000fe200078e00ff */
[----:B------:R-:W-:Y:S02]  /*0660*/  UIADD3 UR5, UR9, 0x3f, URZ ;  /* 0x0000003f09057890 */ /* 0x000fe4000fffe03f */
[----:B------:R-:W1:Y:S02]  /*0670*/  I2F.RP R0, R3 ;  /* 0x0000000300007306 */ /* 0x000e640000209400 */
[----:B------:R-:W-:Y:S01]  /*0680*/  IADD3 R5, R5, 0x3f, RZ ;  /* 0x0000003f05057810 */ /* 0x000fe20007ffe0ff */
[----:B------:R-:W-:-:S03]  /*0690*/  USHF.R.S32.HI UR4, URZ, 0x1f, UR5 ;  /* 0x0000001f3f047899 */ /* 0x000fc60008011405 */
[----:B------:R-:W-:Y:S01]  /*06a0*/  SHF.R.S32.HI R4, RZ, 0x1f, R5 ;  /* 0x0000001fff047819 */ /* 0x000fe20000011405 */
[----:B------:R-:W-:-:S03]  /*06b0*/  ULEA.HI UR4, UR4, UR5, URZ, 0x6 ;  /* 0x0000000504047291 */ /* 0x000fc6000f8f303f */
[----:B------:R-:W-:Y:S01]  /*06c0*/  LEA.HI R4, R4, R5, RZ, 0x6 ;  /* 0x0000000504047211 */ /* 0x000fe200078f30ff */
[----:B------:R-:W-:-:S03]  /*06d0*/  USHF.R.S32.HI UR4, URZ, 0x6, UR4 ;  /* 0x000000063f047899 */ /* 0x000fc60008011404 */
[----:B------:R-:W-:Y:S01]  /*06e0*/  LEA.HI.SX32 R4, R4, c[0x0][0x10], 0x1a ;  /* 0x0000040004047a11 */ /* 0x000fe200078fd2ff */
[----:B-1----:R-:W1:Y:S03]  /*06f0*/  MUFU.RCP R6, R0 ;  /* 0x0000000000067308 */ /* 0x002e660000001000 */
[----:B------:R-:W-:Y:S02]  /*0700*/  IADD3 R4, R4, -0x1, RZ ;  /* 0xffffffff04047810 */ /* 0x000fe40007ffe0ff */
[----:B-1----:R-:W-:Y:S02]  /*0710*/  IADD3 R6, R6, 0xffffffe, RZ ;  /* 0x0ffffffe06067810 */ /* 0x002fe40007ffe0ff */
[----:B------:R-:W-:Y:S02]  /*0720*/  IABS R0, R4 ;  /* 0x0000000400007213 */ /* 0x000fe40000000000 */
[----:B------:R-:W1:Y:S01]  /*0730*/  F2I.FTZ.U32.TRUNC.NTZ R7, R6 ;  /* 0x0000000600077305 */ /* 0x000e62000021f000 */
[----:B------:R-:W-:-:S04]  /*0740*/  LOP3.LUT R4, R4, c[0x0][0x10], RZ, 0x3c, !PT ;  /* 0x0000040004047a12 */ /* 0x000fc800078e3cff */
[----:B------:R-:W-:Y:S01]  /*0750*/  ISETP.GE.AND P0, PT, R4, RZ, PT ;  /* 0x000000ff0400720c */ /* 0x000fe20003f06270 */
[----:B-1----:R-:W-:Y:S02]  /*0760*/  IMAD.MOV R2, RZ, RZ, -R7 ;  /* 0x000000ffff027224 */ /* 0x002fe400078e0a07 */
        /* <DEDUP_REMOVED lines=15> */
[----:B------:R-:W-:-:S04]  /*0860*/  IMAD R199, R5, UR6, RZ ;  /* 0x0000000605c77c24 */ /* 0x000fc8000f8e02ff */
[----:B------:R-:W-:-:S05]  /*0870*/  IMAD.IADD R134, R5, 0x1, R199 ;  /* 0x0000000105867824 */ /* 0x000fca00078e02c7 */
[----:B------:R-:W-:-:S04]  /*0880*/  IMNMX R134, R134, UR4, PT ;  /* 0x0000000486867c17 */ /* 0x000fc8000b800200 */
[----:B------:R-:W-:-:S13]  /*0890*/  ISETP.GE.AND P0, PT, R199, R134, PT ;  /* 0x00000086c700720c */ /* 0x000fda0003f06270 */
[----:B------:R-:W-:Y:S05]  /*08a0*/  @!P0 BRA `(.L_x_4324) ;  /* 0x000008e000008947 */ /* 0x000fea0003800000 */
[----:B------:R-:W-:Y:S01]  /*08b0*/  SHF.R.S32.HI R10, RZ, 0x1f, R83 ;  /* 0x0000001fff0a7819 */ /* 0x000fe20000011453 */
[----:B------:R-:W-:Y:S01]  /*08c0*/  ULDC.64 UR4, c[0x0][0x210] ;  /* 0x0000840000047ab9 */ /* 0x000fe20000000a00 */
[----:B------:R-:W-:Y:S01]  /*08d0*/  BSSY B0, `(.L_x_4325) ;  /* 0x000001e000007945 */ /* 0x000fe20003800000 */
[----:B------:R-:W-:Y:S01]  /*08e0*/  UIMAD UR6, UR6, UR4, UR11 ;  /* 0x00000004060672a4 */ /* 0x000fe2000f8e020b */
[----:B------:R-:W-:Y:S02]  /*08f0*/  LEA.HI R10, R10, R83, RZ, 0x4 ;  /* 0x000000530a0a7211 */ /* 0x000fe400078f20ff */
[----:B------:R-:W-:Y:S02]  /*0900*/  ULDC UR4, c[0x0][0x1c0] ;  /* 0x0000700000047ab9 */ /* 0x000fe40000000800 */
[----:B------:R-:W-:Y:S01]  /*0910*/  LOP3.LUT R0, R10, 0xfffffff0, RZ, 0xc0, !PT ;  /* 0xfffffff00a007812 */ /* 0x000fe200078ec0ff */
[----:B------:R-:W-:Y:S01]  /*0920*/  UIMAD UR4, UR6, UR4, UR16 ;  /* 0x00000004060472a4 */ /* 0x000fe2000f8e0210 */
[----:B------:R-:W-:-:S03]  /*0930*/  SHF.R.S32.HI R10, RZ, 0x4, R10 ;  /* 0x00000004ff0a7819 */ /* 0x000fc6000001140a */
[----:B------:R-:W-:Y:S01]  /*0940*/  IMAD.IADD R83, R83, 0x1, -R0 ;  /* 0x0000000153537824 */ /* 0x000fe200078e0a00 */
[----:B------:R-:W-:Y:S02]  /*0950*/  UIMAD UR5, UR4, UR5, UR8 ;  /* 0x00000005040572a4 */ /* 0x000fe4000f8e0208 */
[----:B------:R-:W-:Y:S01]  /*0960*/  UIADD3 UR8, -UR8, UR10, URZ ;  /* 0x0000000a08087290 */ /* 0x000fe2000fffe13f */
[----:B------:R-:W-:Y:S01]  /*0970*/  IMAD.SHL.U32 R14, R83, 0x4, RZ ;  /* 0x00000004530e7824 */ /* 0x000fe200078e00ff */
[----:B------:R-:W-:Y:S02]  /*0980*/  ULDC UR4, c[0x0][0x22c] ;  /* 0x00008b0000047ab9 */ /* 0x000fe40000000800 */
[----:B------:R-:W-:Y:S02]  /*0990*/  UIMAD UR4, UR5, UR4, URZ ;  /* 0x00000004050472a4 */ /* 0x000fe4000f8e023f */
[----:B------:R-:W-:Y:S02]  /*09a0*/  SHF.R.S32.HI R15, RZ, 0x1f, R14 ;  /* 0x0000001fff0f7819 */ /* 0x000fe4000001140e */
[----:B------:R-:W-:-:S02]  /*09b0*/  ISETP.GE.AND P1, PT, R10, UR8, PT ;  /* 0x000000080a007c0c */ /* 0x000fc4000bf26270 */
[----:B------:R-:W-:Y:S01]  /*09c0*/  IMAD.U32 R0, RZ, RZ, UR4 ;  /* 0x00000004ff007e24 */ /* 0x000fe2000f8e00ff */
[----:B------:R-:W-:Y:S01]  /*09d0*/  IADD3 R9, R14, 0x40, RZ ;  /* 0x000000400e097810 */ /* 0x000fe20007ffe0ff */
[----:B------:R-:W-:Y:S01]  /*09e0*/  IMAD.WIDE R4, R10, 0xc0, R14 ;  /* 0x000000c00a047825 */ /* 0x000fe200078e020e */
[----:B------:R-:W-:-:S04]  /*09f0*/  IADD3 R8, R14, 0x80, RZ ;  /* 0x000000800e087810 */ /* 0x000fc80007ffe0ff */
[----:B------:R-:W-:-:S04]  /*0a00*/  IADD3 R3, P0, R4, UR4, RZ ;  /* 0x0000000404037c10 */ /* 0x000fc8000ff1e0ff */
[----:B------:R-:W-:Y:S02]  /*0a10*/  LEA.HI.X.SX32 R0, R0, R5, 0x1, P0 ;  /* 0x0000000500007211 */ /* 0x000fe400000f0eff */
[----:B------:R-:W-:-:S04]  /*0a20*/  LEA R12, P0, R3, c[0x0][0x1d8], 0x2 ;  /* 0x00007600030c7a11 */ /* 0x000fc800078010ff */
[----:B------:R-:W-:Y:S01]  /*0a30*/  LEA.HI.X R13, R3, c[0x0][0x1dc], R0, 0x2, P0 ;  /* 0x00007700030d7a11 */ /* 0x000fe200000f1400 */
[----:B------:R-:W-:Y:S05]  /*0a40*/  @P1 BRA `(.L_x_4326) ;  /* 0x0000006000001947 */ /* 0x000fea0003800000 */
[----:B------:R-:W-:Y:S02]  /*0a50*/  ISETP.GE.AND P2, PT, R14, c[0x0][0x220], PT ;  /* 0x000088000e007a0c */ /* 0x000fe40003f46270 */
[----:B------:R-:W-:Y:S02]  /*0a60*/  ISETP.GE.AND P1, PT, R9, c[0x0][0x220], PT ;  /* 0x0000880009007a0c */ /* 0x000fe40003f26270 */
[----:B------:R-:W-:-:S09]  /*0a70*/  ISETP.GE.AND P0, PT, R8, c[0x0][0x220], PT ;  /* 0x0000880008007a0c */ /* 0x000fd20003f06270 */
[----:B------:R1:W-:Y:S04]  /*0a80*/  @!P2 STG.E.128 [R12.64], RZ ;  /* 0x000000ff0c00a986 */ /* 0x0003e8000c101d0e */
[----:B------:R1:W-:Y:S04]  /*0a90*/  @!P1 STG.E.128 [R12.64+0x100], RZ ;  /* 0x000100ff0c009986 */ /* 0x0003e8000c101d0e */
[----:B------:R1:W-:Y:S02]  /*0aa0*/  @!P0 STG.E.128 [R12.64+0x200], RZ ;  /* 0x000200ff0c008986 */ /* 0x0003e4000c101d0e */
.L_x_4326:
[----:B------:R-:W-:Y:S05]  /*0ab0*/  BSYNC B0 ;  /* 0x0000000000007941 */ /* 0x000fea0003800000 */
.L_x_4325:
[----:B------:R-:W-:Y:S01]  /*0ac0*/  IADD3 R7, R10, 0x8, RZ ;  /* 0x000000080a077810 */ /* 0x000fe20007ffe0ff */
[----:B------:R-:W-:Y:S03]  /*0ad0*/  BSSY B0, `(.L_x_4327) ;  /* 0x0000009000007945 */ /* 0x000fe60003800000 */
[----:B------:R-:W-:-:S13]  /*0ae0*/  ISETP.GE.AND P0, PT, R7, UR8, PT ;  /* 0x0000000807007c0c */ /* 0x000fda000bf06270 */
[----:B------:R-:W-:Y:S05]  /*0af0*/  @P0 BRA `(.L_x_4328) ;  /* 0x0000006000000947 */ /* 0x000fea0003800000 */
[----:B------:R-:W-:Y:S02]  /*0b00*/  ISETP.GE.AND P2, PT, R14, c[0x0][0x220], PT ;  /* 0x000088000e007a0c */ /* 0x000fe40003f46270 */
[----:B------:R-:W-:Y:S02]  /*0b10*/  ISETP.GE.AND P1, PT, R9, c[0x0][0x220], PT ;  /* 0x0000880009007a0c */ /* 0x000fe40003f26270 */
[----:B------:R-:W-:-:S09]  /*0b20*/  ISETP.GE.AND P0, PT, R8, c[0x0][0x220], PT ;  /* 0x0000880008007a0c */ /* 0x000fd20003f06270 */
[----:B------:R2:W-:Y:S04]  /*0b30*/  @!P2 STG.E.128 [R12.64+0x1800], RZ ;  /* 0x001800ff0c00a986 */ /* 0x0005e8000c101d0e */
[----:B------:R2:W-:Y:S04]  /*0b40*/  @!P1 STG.E.128 [R12.64+0x1900], RZ ;  /* 0x001900ff0c009986 */ /* 0x0005e8000c101d0e */
[----:B------:R2:W-:Y:S02]  /*0b50*/  @!P0 STG.E.128 [R12.64+0x1a00], RZ ;  /* 0x001a00ff0c008986 */ /* 0x0005e4000c101d0e */
.L_x_4328:
[----:B------:R-:W-:Y:S05]  /*0b60*/  BSYNC B0 ;  /* 0x0000000000007941 */ /* 0x000fea0003800000 */
.L_x_4327:
        /* <DEDUP_REMOVED lines=10> */
.L_x_4330:
[----:B------:R-:W-:Y:S05]  /*0c10*/  BSYNC B0 ;  /* 0x0000000000007941 */ /* 0x000fea0003800000 */
.L_x_4329:
        /* <DEDUP_REMOVED lines=10> */
.L_x_4332:
[----:B------:R-:W-:Y:S05]  /*0cc0*/  BSYNC B0 ;  /* 0x0000000000007941 */ /* 0x000fea0003800000 */
.L_x_4331:
        /* <DEDUP_REMOVED lines=10> */
.L_x_4334:
[----:B------:R-:W-:Y:S05]  /*0d70*/  BSYNC B0 ;  /* 0x0000000000007941 */ /* 0x000fea0003800000 */
.L_x_4333:
        /* <DEDUP_REMOVED lines=10> */
.L_x_4336:
[----:B------:R-:W-:Y:S05]  /*0e20*/  BSYNC B0 ;  /* 0x0000000000007941 */ /* 0x000fea0003800000 */
.L_x_4335:
        /* <DEDUP_REMOVED lines=10> */
.L_x_4338:
[----:B------:R-:W-:Y:S05]  /*0ed0*/  BSYNC B0 ;  /* 0x0000000000007941 */ /* 0x000fea0003800000 */
.L_x_4337:
        /* <DEDUP_REMOVED lines=10> */
.L_x_4340:
[----:B------:R-:W-:Y:S05]  /*0f80*/  BSYNC B0 ;  /* 0x0000000000007941 */ /* 0x000fea0003800000 */
.L_x_4339:
[----:B------:R-:W-:Y:S01]  /*0f90*/  ISETP.NE.AND P6, PT, R83, RZ, PT ;  /* 0x000000ff5300720c */ /* 0x000fe20003fc5270 */
[----:B------:R-:W-:Y:S01]  /*0fa0*/  USHF.R.S32.HI UR4, URZ, 0x1f, UR5 ;  /* 0x0000001f3f047899 */ /* 0x000fe20008011405 */
[----:B------:R-:W-:-:S02]  /*0fb0*/  IADD3 R8, P1, R10, UR5, RZ ;  /* 0x000000050a087c10 */ /* 0x000fc4000ff3e0ff */
[C---:B------:R-:W-:Y:S02]  /*0fc0*/  ISETP.GE.OR P0, PT, R10.reuse, UR8, P6 ;  /* 0x000000080a007c0c */ /* 0x040fe4000b706670 */
[----:B------:R-:W-:Y:S02]  /*0fd0*/  ISETP.GE.OR P5, PT, R7, UR8, P6 ;  /* 0x0000000807007c0c */ /* 0x000fe4000b7a6670 */
[----:B------:R-:W-:Y:S02]  /*0fe0*/  LEA.HI.X.SX32 R9, R10, UR4, 0x1, P1 ;  /* 0x000000040a097c11 */ /* 0x000fe400088f0eff */
[----:B------:R-:W-:Y:S02]  /*0ff0*/  LEA R10, P1, R8, c[0x0][0x208], 0x2 ;  /* 0x00008200080a7a11 */ /* 0x000fe400078210ff */
[----:B------:R-:W-:Y:S02]  /*1000*/  ISETP.GE.OR P4, PT, R6, UR8, P6 ;  /* 0x0000000806007c0c */ /* 0x000fe4000b786670 */
[----:B------:R-:W-:-:S02]  /*1010*/  LEA.HI.X R11, R8, c[0x0][0x20c], R9, 0x2, P1 ;  /* 0x00008300080b7a11 */ /* 0x000fc400008f1409 */
[----:B------:R-:W-:Y:S01]  /*1020*/  ISETP.GE.OR P3, PT, R5, UR8, P6 ;  /* 0x0000000805007c0c */ /* 0x000fe2000b766670 */
[----:B------:R-:W-:Y:S01]  /*1030*/  @!P0 IMAD.MOV.U32 R15, RZ, RZ, -0x800000 ;  /* 0xff800000ff0f8424 */ /* 0x000fe200078e00ff */
[----:B------:R-:W-:Y:S01]  /*1040*/  ISETP.GE.OR P2, PT, R4, UR8, P6 ;  /* 0x0000000804007c0c */ /* 0x000fe2000b746670 */
[----:B------:R-:W-:Y:S01]  /*1050*/  @!P5 IMAD.MOV.U32 R17, RZ, RZ, -0x800000 ;  /* 0xff800000ff11d424 */ /* 0x000fe200078e00ff */
[----:B------:R-:W-:Y:S02]  /*1060*/  ISETP.GE.OR P1, PT, R3, UR8, P6 ;  /* 0x0000000803007c0c */ /* 0x000fe4000b726670 */
[----:B------:R1:W-:Y:S01]  /*1070*/  @!P0 STG.E [R10.64], R15 ;  /* 0x0000000f0a008986 */ /* 0x0003e2000c10190e */
[----:B------:R-:W-:Y:S02]  /*1080*/  ISETP.GE.OR P0, PT, R2, UR8, P6 ;  /* 0x0000000802007c0c */ /* 0x000fe4000b706670 */
[----:B------:R-:W-:Y:S01]  /*1090*/  ISETP.GE.OR P6, PT, R0, UR8, P6 ;  /* 0x0000000800007c0c */ /* 0x000fe2000b7c6670 */
[----:B-1234-:R-:W-:Y:S01]  /*10a0*/  @!P4 IMAD.MOV.U32 R13, RZ, RZ, -0x800000 ;  /* 0xff800000ff0dc424 */ /* 0x01efe200078e00ff */
[----:B------:R1:W-:Y:S02]  /*10b0*/  @!P5 STG.E [R10.64+0x20], R17 ;  /* 0x000020110a00d986 */ /* 0x0003e4000c10190e */
[----:B------:R-:W-:-:S02]  /*10c0*/  @!P3 IMAD.MOV.U32 R9, RZ, RZ, -0x800000 ;  /* 0xff800000ff09b424 */ /* 0x000fc400078e00ff */
[----:B------:R-:W-:Y:S01]  /*10d0*/  @!P2 IMAD.MOV.U32 R7, RZ, RZ, -0x800000 ;  /* 0xff800000ff07a424 */ /* 0x000fe200078e00ff */
[----:B------:R1:W-:Y:S01]  /*10e0*/  @!P4 STG.E [R10.64+0x40], R13 ;  /* 0x0000400d0a00c986 */ /* 0x0003e2000c10190e */
[----:B------:R-:W-:-:S03]  /*10f0*/  @!P1 IMAD.MOV.U32 R5, RZ, RZ, -0x800000 ;  /* 0xff800000ff059424 */ /* 0x000fc600078e00ff */
        /* <DEDUP_REMOVED lines=9> */
.L_x_4324:
[----:B------:R-:W-:Y:S02]  /*1190*/  ULDC.64 UR4, c[0x0][0x2b8] ;  /* 0x0000ae0000047ab9 */ /* 0x000fe40000000a00 */
        /* <DEDUP_REMOVED lines=13> */
[----:B------:R-:W-:-:S09]  /*1270*/  UPLOP3.LUT UP2, UPT, UPT, UPT, UPT, 0x40, 0x0 ;  /* 0x000000000000789c */ /* 0x000fd20003f4e870 */
[----:B------:R-:W-:Y:S02]  /*1280*/  @UP1 USHF.R.S32.HI UR19, URZ, 0x1f, UR11 ;  /* 0x0000001f3f131899 */ /* 0x000fe4000801140b */
[----:B------:R-:W-:Y:S02]  /*1290*/  @UP1 UIMAD.WIDE.U32 UR20, UR11, UR4, URZ ;  /* 0x000000040b1412a5 */ /* 0x000fe4000f8e003f */
[----:B------:R-:W-:-:S03]  /*12a0*/  @UP1 UIMAD UR19, UR19, UR4, URZ ;  /* 0x00000004131312a4 */ /* 0x000fc6000f8e023f */
[----:B------:R-:W-:Y:S02]  /*12b0*/  UMOV UR4, URZ ;  /* 0x0000003f00047c82 */ /* 0x000fe40008000000 */
[----:B------:R-:W-:Y:S02]  /*12c0*/  @UP1 UIMAD UR5, UR11, UR5, UR19 ;  /* 0x000000050b0512a4 */ /* 0x000fe4000f8e0213 */
[----:B------:R-:W-:Y:S02]  /*12d0*/  @UP1 ULEA UR4, UP0, UR20, UR6, 0x2 ;  /* 0x0000000614041291 */ /* 0x000fe4000f80103f */
[----:B------:R-:W-:Y:S02]  /*12e0*/  @UP1 UIADD3 UR5, UR21, UR5, URZ ;  /* 0x0000000515051290 */ /* 0x000fe4000fffe03f */
[----:B------:R-:W-:Y:S02]  /*12f0*/  UMOV UR6, UR11 ;  /* 0x0000000b00067c82 */ /* 0x000fe40008000000 */
[----:B------:R-:W-:Y:S01]  /*1300*/  @UP1 USHF.L.U64.HI UR20, UR20, 0x2, UR5 ;  /* 0x0000000214141899 */ /* 0x000fe20008010205 */
[----:B------:R-:W-:-:S02]  /*1310*/  MOV R202, UR4 ;  /* 0x0000000400ca7c02 */ /* 0x000fc40008000f00 */
[----:B------:R-:W-:Y:S02]  /*1320*/  UMOV UR5, URZ ;  /* 0x0000003f00057c82 */ /* 0x000fe40008000000 */
[----:B------:R-:W-:Y:S02]  /*1330*/  @UP1 UIADD3.X UR5, UR20, UR7, URZ, UP0, !UPT ;  /* 0x0000000714051290 */ /* 0x000fe400087fe43f */
[----:B------:R-:W-:-:S04]  /*1340*/  @UP1 UISETP.NE.U32.AND UP0, UPT, UR4, URZ, UPT ;  /* 0x0000003f0400128c */ /* 0x000fc8000bf05070 */
[----:B------:R-:W-:Y:S01]  /*1350*/  @UP1 UISETP.NE.AND.EX UP2, UPT, UR5, URZ, UPT, UP0 ;  /* 0x0000003f0500128c */ /* 0x000fe2000bf45300 */
[----:B------:R-:W-:Y:S01]  /*1360*/  IMAD.U32 R203, RZ, RZ, UR5 ;  /* 0x00000005ffcb7e24 */ /* 0x000fe2000f8e00ff */
[----:B--2---:R1:W2:Y:S09]  /*1370*/  @P0 R2UR UR6, R2 ;  /* 0x00000000020603c2 */ /* 0x0042b200000e0000 */
[----:B------:R-:W-:-:S13]  /*1380*/  PLOP3.LUT P0, PT, PT, PT, UP2, 0x40, 0x0 ;  /* 0x000000000000781c */ /* 0x000fda0003f0e828 */
[----:B-12---:R-:W-:Y:S05]  /*1390*/  @P0 BRA `(.L_x_4341) ;  /* 0x0000050000000947 */ /* 0x006fea0003800000 */
[----:B------:R-:W1:Y:S01]  /*13a0*/  I2F.RP R5, R4 ;  /* 0x0000000400057306 */ /* 0x000e620000209400 */
[----:B------:R-:W-:Y:S01]  /*13b0*/  LEA R7, R134, 0xffffffc0, 0x6 ;  /* 0xffffffc086077811 */ /* 0x000fe200078e30ff */
[----:B------:R-:W-:Y:S01]  /*13c0*/  IMAD.MOV.U32 R10, RZ, RZ, RZ ;  /* 0x000000ffff0a7224 */ /* 0x000fe200078e00ff */
[----:B------:R-:W-:Y:S02]  /*13d0*/  ULDC UR17, c[0x0][0x1c8] ;  /* 0x0000720000117ab9 */ /* 0x000fe40000000800 */
[----:B------:R-:W-:Y:S01]  /*13e0*/  IABS R0, R7 ;  /* 0x0000000700007213 */ /* 0x000fe20000000000 */
[----:B------:R-:W-:Y:S02]  /*13f0*/  ULDC.64 UR4, c[0x0][0x180] ;  /* 0x0000600000047ab9 */ /* 0x000fe40000000a00 */
        /* <DEDUP_REMOVED lines=22> */
[----:B------:R-:W-:Y:S01]  /*1560*/  IABS R5, c[0x0][0x1c8] ;  /* 0x0000720000057a13 */ /* 0x000fe20000000000 */
[----:B------:R-:W-:Y:S01]  /*1570*/  IMAD.U32 R0, RZ, RZ, UR16 ;  /* 0x00000010ff007e24 */ /* 0x000fe2000f8e00ff */
[----:B------:R-:W-:Y:S02]  /*1580*/  ULOP3.LUT UR17, UR16, UR17, URZ, 0x3c, !UPT ;  /* 0x0000001110117292 */ /* 0x000fe4000f8e3c3f */
[----:B------:R-:W1:Y:S02]  /*1590*/  I2F.RP R8, R5 ;  /* 0x0000000500087306 */ /* 0x000e640000209400 */
[----:B------:R-:W-:Y:S02]  /*15a0*/  IABS R0, R0 ;  /* 0x0000000000007213 */ /* 0x000fe40000000000 */
[----:B------:R-:W-:-:S04]  /*15b0*/  ISETP.LE.AND P0, PT, RZ, UR17, PT ;  /* 0x00000011ff007c0c */ /* 0x000fc8000bf03270 */
[----:B-1----:R-:W1:Y:S02]  /*15c0*/  MUFU.RCP R11, R8 ;  /* 0x00000008000b7308 */ /* 0x002e640000001000 */
[----:B-1----:R-:W-:-:S06]  /*15d0*/  IADD3 R11, R11, 0xffffffe, RZ ;  /* 0x0ffffffe0b0b7810 */ /* 0x002fcc0007ffe0ff */
[----:B------:R-:W1:Y:S02]  /*15e0*/  F2I.FTZ.U32.TRUNC.NTZ R11, R11 ;  /* 0x0000000b000b7305 */ /* 0x000e64000021f000 */
[----:B-1----:R-:W-:-:S05]  /*15f0*/  IADD3 R6, RZ, -R11, RZ ;  /* 0x8000000bff067210 */ /* 0x002fca0007ffe0ff */
        /* <DEDUP_REMOVED lines=11> */
[----:B------:R-:W-:-:S05]  /*16b0*/  IADD3 R6, -R9, RZ, RZ ;  /* 0x000000ff09067210 */ /* 0x000fca0007ffe1ff */
[----:B------:R-:W-:-:S05]  /*16c0*/  IMAD R7, R6, c[0x0][0x2d0], R7 ;  /* 0x0000b40006077a24 */ /* 0x000fca00078e0207 */
[----:B------:R-:W-:Y:S02]  /*16d0*/  SHF.R.S32.HI R19, RZ, 0x1f, R7 ;  /* 0x0000001fff137819 */ /* 0x000fe40000011407 */
[----:B------:R-:W-:-:S05]  /*16e0*/  @P2 IADD3 R0, R0, 0x1, RZ ;  /* 0x0000000100002810 */ /* 0x000fca0007ffe0ff */
[----:B------:R-:W-:Y:S01]  /*16f0*/  @!P0 IMAD.MOV R0, RZ, RZ, -R0 ;  /* 0x000000ffff008224 */ /* 0x000fe200078e0a00 */
[----:B------:R-:W-:-:S04]  /*1700*/  @!P1 LOP3.LUT R0, RZ, c[0x0][0x1c8], RZ, 0x33, !PT ;  /* 0x00007200ff009a12 */ /* 0x000fc800078e33ff */
[----:B------:R-:W-:-:S05]  /*1710*/  SHF.R.S32.HI R6, RZ, 0x1f, R0 ;  /* 0x0000001fff067819 */ /* 0x000fca0000011400 */
[----:B------:R-:W-:-:S04]  /*1720*/  IMAD R3, R6, c[0x0][0x1b0], RZ ;  /* 0x00006c0006037a24 */ /* 0x000fc800078e02ff */
[----:B------:R-:W-:Y:S01]  /*1730*/  IMAD R3, R0, c[0x0][0x1b4], R3 ;  /* 0x00006d0000037a24 */ /* 0x000fe200078e0203 */
[----:B--2---:R1:W2:Y:S02]  /*1740*/  R2UR UR7, R2 ;  /* 0x00000000020773c2 */ /* 0x0042a400000e0000 */
[----:B-1----:R-:W-:Y:S01]  /*1750*/  IMAD R2, R19, c[0x0][0x198], RZ ;  /* 0x0000660013027a24 */ /* 0x002fe200078e02ff */
[----:B--2---:R-:W-:Y:S02]  /*1760*/  USHF.R.S32.HI UR6, URZ, 0x1f, UR7 ;  /* 0x0000001f3f067899 */ /* 0x004fe40008011407 */
[----:B------:R-:W-:Y:S01]  /*1770*/  UIMAD.WIDE.U32 UR18, UR7, UR4, URZ ;  /* 0x00000004071272a5 */ /* 0x000fe2000f8e003f */
[----:B------:R-:W-:Y:S01]  /*1780*/  IMAD R2, R7, c[0x0][0x19c], R2 ;  /* 0x0000670007027a24 */ /* 0x000fe200078e0202 */
[----:B------:R-:W-:-:S04]  /*1790*/  UIMAD UR17, UR6, UR4, URZ ;  /* 0x00000004061172a4 */ /* 0x000fc8000f8e023f */
[----:B------:R-:W-:Y:S01]  /*17a0*/  UIMAD UR5, UR7, UR5, UR17 ;  /* 0x00000005070572a4 */ /* 0x000fe2000f8e0211 */
[----:B------:R-:W-:Y:S01]  /*17b0*/  MOV R9, UR19 ;  /* 0x0000001300097c02 */ /* 0x000fe20008000f00 */
[----:B------:R-:W-:Y:S02]  /*17c0*/  IMAD.U32 R8, RZ, RZ, UR18 ;  /* 0x00000012ff087e24 */ /* 0x000fe4000f8e00ff */
[----:B------:R-:W-:-:S06]  /*17d0*/  UIADD3 UR5, UR19, UR5, URZ ;  /* 0x0000000513057290 */ /* 0x000fcc000fffe03f */
[----:B------:R-:W-:Y:S01]  /*17e0*/  IMAD.U32 R9, RZ, RZ, UR5 ;  /* 0x00000005ff097e24 */ /* 0x000fe2000f8e00ff */
[----:B------:R-:W-:Y:S02]  /*17f0*/  ULDC.64 UR4, c[0x0][0x188] ;  /* 0x0000620000047ab9 */ /* 0x000fe40000000a00 */
[----:B------:R-:W-:Y:S01]  /*1800*/  UIMAD UR6, UR6, UR4, URZ ;  /* 0x00000004060672a4 */ /* 0x000fe2000f8e023f */
[----:B------:R-:W-:Y:S01]  /*1810*/  IMAD.WIDE.U32 R8, R7, c[0x0][0x198], R8 ;  /* 0x0000660007087a25 */ /* 0x000fe200078e0008 */
[----:B------:R-:W-:Y:S02]  /*1820*/  UIMAD.WIDE.U32 UR20, UR7, UR4, URZ ;  /* 0x00000004071472a5 */ /* 0x000fe4000f8e003f */
[----:B------:R-:W-:Y:S02]  /*1830*/  UIMAD UR5, UR7, UR5, UR6 ;  /* 0x00000005070572a4 */ /* 0x000fe4000f8e0206 */
[----:B------:R-:W-:Y:S02]  /*1840*/  IADD3 R9, R9, R2, RZ ;  /* 0x0000000209097210 */ /* 0x000fe40007ffe0ff */
[----:B------:R-:W-:-:S03]  /*1850*/  UIADD3 UR18, UR21, UR5, URZ ;  /* 0x0000000515127290 */ /* 0x000fc6000fffe03f */
[----:B------:R-:W-:Y:S01]  /*1860*/  IMAD.WIDE.U32 R22, R0, c[0x0][0x1b0], R8 ;  /* 0x00006c0000167a25 */ /* 0x000fe200078e0008 */
[----:B------:R-:W-:-:S03]  /*1870*/  MOV R8, R0 ;  /* 0x0000000000087202 */ /* 0x000fc60000000f00 */
[----:B------:R-:W-:Y:S01]  /*1880*/  IMAD.IADD R5, R23, 0x1, R3 ;  /* 0x0000000117057824 */ /* 0x000fe200078e0203 */
[----:B------:R-:W-:Y:S05]  /*1890*/  BRA `(.L_x_4342) ;  /* 0x000004b000007947 */ /* 0x000fea0003800000 */
.L_x_4341:
[----:B------:R-:W-:Y:S02]  /*18a0*/  UISETP.NE.AND UP0, UPT, UR18, -0x1, UPT ;  /* 0xffffffff1200788c */ /* 0x000fe4000bf05270 */
        /* <DEDUP_REMOVED lines=18> */
.L_x_4343:
[----:B------:R-:W-:Y:S01]  /*19d0*/  IABS R3, c[0x0][0x1c8] ;  /* 0x0000720000037a13 */ /* 0x000fe20000000000 */
[----:B------:R-:W-:Y:S01]  /*19e0*/  IMAD.U32 R0, RZ, RZ, UR16 ;  /* 0x00000010ff007e24 */ /* 0x000fe2000f8e00ff */
[----:B------:R-:W-:Y:S02]  /*19f0*/  ULDC UR4, c[0x0][0x1c8] ;  /* 0x0000720000047ab9 */ /* 0x000fe40000000800 */
[----:B------:R-:W1:Y:S01]  /*1a00*/  I2F.RP R5, R3 ;  /* 0x0000000300057306 */ /* 0x000e620000209400 */
[----:B------:R-:W-:Y:S01]  /*1a10*/  ULOP3.LUT UR4, UR16, UR4, URZ, 0x3c, !UPT ;  /* 0x0000000410047292 */ /* 0x000fe2000f8e3c3f */
[----:B------:R-:W-:Y:S01]  /*1a20*/  IABS R0, R0 ;  /* 0x0000000000007213 */ /* 0x000fe20000000000 */
[----:B------:R-:W-:-:S04]  /*1a30*/  @UP0 UIADD3 UR18, UR17, UR18, URZ ;  /* 0x0000001211120290 */ /* 0x000fc8000fffe03f */
[----:B------:R-:W-:Y:S01]  /*1a40*/  ISETP.LE.AND P2, PT, RZ, UR4, PT ;  /* 0x00000004ff007c0c */ /* 0x000fe2000bf43270 */
[----:B-1----:R-:W1:Y:S02]  /*1a50*/  MUFU.RCP R6, R5 ;  /* 0x0000000500067308 */ /* 0x002e640000001000 */
[----:B-1----:R-:W-:-:S06]  /*1a60*/  IADD3 R6, R6, 0xffffffe, RZ ;  /* 0x0ffffffe06067810 */ /* 0x002fcc0007ffe0ff */
[----:B------:R-:W1:Y:S02]  /*1a70*/  F2I.FTZ.U32.TRUNC.NTZ R7, R6 ;  /* 0x0000000600077305 */ /* 0x000e64000021f000 */
[----:B-1----:R-:W-:Y:S01]  /*1a80*/  IMAD.MOV R2, RZ, RZ, -R7 ;  /* 0x000000ffff027224 */ /* 0x002fe200078e0a07 */
[----:B------:R-:W-:-:S03]  /*1a90*/  MOV R6, RZ ;  /* 0x000000ff00067202 */ /* 0x000fc60000000f00 */
[----:B------:R-:W-:-:S04]  /*1aa0*/  IMAD R2, R2, R3, RZ ;  /* 0x0000000302027224 */ /* 0x000fc800078e02ff */
[----:B------:R-:W-:-:S04]  /*1ab0*/  IMAD.HI.U32 R7, R7, R2, R6 ;  /* 0x0000000207077227 */ /* 0x000fc800078e0006 */
[----:B------:R-:W-:-:S04]  /*1ac0*/  IMAD.MOV.U32 R2, RZ, RZ, R0 ;  /* 0x000000ffff027224 */ /* 0x000fc800078e0000 */
[----:B------:R-:W-:Y:S01]  /*1ad0*/  IMAD.HI.U32 R8, R7, R2, RZ ;  /* 0x0000000207087227 */ /* 0x000fe200078e00ff */
[----:B------:R-:W-:-:S04]  /*1ae0*/  LEA R7, R134, 0xffffffc0, 0x6 ;  /* 0xffffffc086077811 */ /* 0x000fc800078e30ff */
[----:B------:R-:W-:Y:S02]  /*1af0*/  IADD3 R0, -R8, RZ, RZ ;  /* 0x000000ff08007210 */ /* 0x000fe40007ffe1ff */
[----:B------:R-:W-:-:S03]  /*1b00*/  SHF.R.S32.HI R19, RZ, 0x1f, R7 ;  /* 0x0000001fff137819 */ /* 0x000fc60000011407 */
[----:B------:R-:W-:Y:S01]  /*1b10*/  IMAD R0, R3, R0, R2 ;  /* 0x0000000003007224 */ /* 0x000fe200078e0202 */
[----:B------:R-:W-:-:S04]  /*1b20*/  MOV R2, UR20 ;  /* 0x0000001400027c02 */ /* 0x000fc80008000f00 */
[----:B------:R-:W-:-:S13]  /*1b30*/  ISETP.GT.U32.AND P1, PT, R3, R0, PT ;  /* 0x000000000300720c */ /* 0x000fda0003f24070 */
[----:B------:R-:W-:Y:S01]  /*1b40*/  @!P1 IMAD.IADD R0, R0, 0x1, -R3 ;  /* 0x0000000100009824 */ /* 0x000fe200078e0a03 */
[----:B------:R-:W-:Y:S02]  /*1b50*/  @!P1 IADD3 R8, R8, 0x1, RZ ;  /* 0x0000000108089810 */ /* 0x000fe40007ffe0ff */
[----:B------:R-:W-:Y:S02]  /*1b60*/  ISETP.NE.AND P1, PT, RZ, c[0x0][0x1c8], PT ;  /* 0x00007200ff007a0c */ /* 0x000fe40003f25270 */
[----:B------:R-:W-:Y:S01]  /*1b70*/  ISETP.GE.U32.AND P3, PT, R0, R3, PT ;  /* 0x000000030000720c */ /* 0x000fe20003f66070 */
[----:B------:R-:W-:Y:S01]  /*1b80*/  IMAD.U32 R3, RZ, RZ, UR5 ;  /* 0x00000005ff037e24 */ /* 0x000fe2000f8e00ff */
[----:B------:R-:W-:Y:S01]  /*1b90*/  ULDC.64 UR4, c[0x0][0x1a0] ;  /* 0x0000680000047ab9 */ /* 0x000fe20000000a00 */
[----:B------:R-:W-:Y:S01]  /*1ba0*/  IMAD R0, R19, c[0x0][0x198], RZ ;  /* 0x0000660013007a24 */ /* 0x000fe200078e02ff */
[----:B------:R-:W-:Y:S01]  /*1bb0*/  @UP0 UIMAD.WIDE.U32 UR20, UR18, UR4, URZ ;  /* 0x00000004121402a5 */ /* 0x000fe2000f8e003f */
[----:B------:R-:W-:-:S03]  /*1bc0*/  IMAD.WIDE.U32 R2, R7, c[0x0][0x198], R2 ;  /* 0x0000660007027a25 */ /* 0x000fc600078e0002 */
[----:B------:R-:W-:Y:S01]  /*1bd0*/  @UP0 UIMAD UR18, UR18, UR5, UR21 ;  /* 0x00000005121202a4 */ /* 0x000fe2000f8e0215 */
[----:B------:R-:W-:-:S04]  /*1be0*/  IMAD R0, R7, c[0x0][0x19c], R0 ;  /* 0x0000670007007a24 */ /* 0x000fc800078e0200 */
[----:B------:R-:W-:Y:S01]  /*1bf0*/  @P3 IADD3 R8, R8, 0x1, RZ ;  /* 0x0000000108083810 */ /* 0x000fe20007ffe0ff */
[----:B------:R-:W-:-:S03]  /*1c00*/  IMAD.IADD R3, R3, 0x1, R0 ;  /* 0x0000000103037824 */ /* 0x000fc600078e0200 */
[----:B------:R-:W-:Y:S02]  /*1c10*/  @!P2 IADD3 R8, -R8, RZ, RZ ;  /* 0x000000ff0808a210 */ /* 0x000fe40007ffe1ff */
        /* <DEDUP_REMOVED lines=19> */
.L_x_4342:
[----:B------:R-:W-:Y:S01]  /*1d50*/  SHF.R.S32.HI R14, RZ, 0x1f, R83 ;  /* 0x0000001fff0e7819 */ /* 0x000fe20000011453 */
[----:B------:R-:W-:Y:S01]  /*1d60*/  UISETP.NE.AND UP0, UPT, UR13, -0x1, UPT ;  /* 0xffffffff0d00788c */ /* 0x000fe2000bf05270 */
[----:B------:R-:W1:Y:S01]  /*1d70*/  S2R R25, SR_CTAID.X ;  /* 0x0000000000197919 */ /* 0x000e620000002500 */
[----:B------:R-:W-:Y:S01]  /*1d80*/  ULDC.64 UR6, c[0x0][0x190] ;  /* 0x0000640000067ab9 */ /* 0x000fe20000000a00 */
[CC--:B------:R-:W-:Y:S01]  /*1d90*/  LEA.HI R0, R14.reuse, R83.reuse, RZ, 0x4 ;  /* 0x000000530e007211 */ /* 0x0c0fe200078f20ff */
[----:B------:R-:W-:Y:S01]  /*1da0*/  ULDC.64 UR4, c[0x0][0x178] ;  /* 0x00005e0000047ab9 */ /* 0x000fe20000000a00 */
[----:B------:R-:W-:Y:S01]  /*1db0*/  LEA.HI R20, R14, R83, RZ, 0x3 ;  /* 0x000000530e147211 */ /* 0x000fe200078f18ff */
[----:B------:R-:W-:Y:S01]  /*1dc0*/  USHF.R.S32.HI UR21, URZ, 0x1f, UR16 ;  /* 0x0000001f3f157899 */ /* 0x000fe20008011410 */
[----:B------:R-:W-:Y:S01]  /*1dd0*/  SHF.R.S32.HI R197, RZ, 0x4, R0 ;  /* 0x00000004ffc57819 */ /* 0x000fe20000011400 */
[----:B------:R-:W-:Y:S01]  /*1de0*/  BSSY B0, `(.L_x_4344) ;  /* 0x0000072000007945 */ /* 0x000fe20003800000 */
[----:B------:R-:W-:-:S02]  /*1df0*/  LOP3.LUT R2, R20, 0xfffffff8, RZ, 0xc0, !PT ;  /* 0xfffffff814027812 */ /* 0x000fc400078ec0ff */
[C---:B------:R-:W-:Y:S01]  /*1e00*/  LEA.HI R10, R0.reuse, R197, RZ, 0x1 ;  /* 0x000000c5000a7211 */ /* 0x040fe200078f08ff */
[----:B------:R-:W-:Y:S01]  /*1e10*/  @UP0 UIMAD.WIDE.U32 UR24, UR13, UR6, URZ ;  /* 0x000000060d1802a5 */ /* 0x000fe2000f8e003f */
[----:B------:R-:W-:Y:S01]  /*1e20*/  LOP3.LUT R0, R0, 0xfffffff0, RZ, 0xc0, !PT ;  /* 0xfffffff000007812 */ /* 0x000fe200078ec0ff */
[C---:B------:R-:W-:Y:S01]  /*1e30*/  IMAD.IADD R2, R83.reuse, 0x1, -R2 ;  /* 0x0000000153027824 */ /* 0x040fe200078e0a02 */
[----:B------:R-:W-:Y:S01]  /*1e40*/  SHF.R.S32.HI R20, RZ, 0x3, R20 ;  /* 0x00000003ff147819 */ /* 0x000fe20000011414 */
[----:B------:R-:W-:Y:S01]  /*1e50*/  @!UP0 USHF.R.S32.HI UR6, URZ, 0x1f, UR11 ;  /* 0x0000001f3f068899 */ /* 0x000fe2000801140b */
[----:B------:R-:W-:Y:S01]  /*1e60*/  LOP3.LUT R10, R10, 0xfffffffe, RZ, 0xc0, !PT ;  /* 0xfffffffe0a0a7812 */ /* 0x000fe200078ec0ff */
[----:B------:R-:W-:Y:S01]  /*1e70*/  IMAD.IADD R0, R83, 0x1, -R0 ;  /* 0x0000000153007824 */ /* 0x000fe200078e0a00 */
[----:B------:R-:W-:Y:S01]  /*1e80*/  @!UP0 UIMAD.WIDE.U32 UR22, UR11, UR4, URZ ;  /* 0x000000040b1682a5 */ /* 0x000fe2000f8e003f */
[----:B------:R-:W-:Y:S01]  /*1e90*/  IMAD.SHL.U32 R200, R20, 0x40, RZ ;  /* 0x0000004014c87824 */ /* 0x000fe200078e00ff */
[----:B------:R-:W-:Y:S01]  /*1ea0*/  @!UP0 UIMAD UR6, UR6, UR4, URZ ;  /* 0x00000004060682a4 */ /* 0x000fe2000f8e023f */
[----:B------:R-:W-:Y:S01]  /*1eb0*/  IMAD.SHL.U32 R201, R2, 0x8, RZ ;  /* 0x0000000802c97824 */ /* 0x000fe200078e00ff */
[----:B------:R-:W-:Y:S01]  /*1ec0*/  SHF.R.S32.HI R3, RZ, 0x1f, R0 ;  /* 0x0000001fff037819 */ /* 0x000fe20000011400 */
[----:B------:R-:W-:Y:S01]  /*1ed0*/  IMAD.IADD R197, R197, 0x1, -R10 ;  /* 0x00000001c5c57824 */ /* 0x000fe200078e0a0a */
[----:B------:R-:W-:Y:S01]  /*1ee0*/  LOP3.LUT R200, R200, 0x1c0, RZ, 0xc0, !PT ;  /* 0x000001c0c8c87812 */ /* 0x000fe200078ec0ff */
[----:B------:R-:W-:Y:S01]  /*1ef0*/  @!UP0 UMOV UR24, UR22 ;  /* 0x0000001600188c82 */ /* 0x000fe20008000000 */
[----:B------:R-:W-:Y:S01]  /*1f00*/  LEA.HI R3, R3, R0, RZ, 0x3 ;  /* 0x0000000003037211 */ /* 0x000fe200078f18ff */
[----:B------:R-:W-:Y:S01]  /*1f10*/  @!UP0 UIMAD UR5, UR11, UR5, UR6 ;  /* 0x000000050b0582a4 */ /* 0x000fe2000f8e0206 */
[----:B------:R-:W-:Y:S01]  /*1f20*/  LOP3.LUT R9, R200, 0x38, R201, 0xf8, !PT ;  /* 0x00000038c8097812 */ /* 0x000fe200078ef8c9 */
[----:B------:R-:W-:Y:S01]  /*1f30*/  @UP0 UIMAD UR7, UR13, UR7, UR25 ;  /* 0x000000070d0702a4 */ /* 0x000fe2000f8e0219 */
[----:B------:R-:W-:Y:S01]  /*1f40*/  SHF.R.U32.HI R200, RZ, 0x3, R200 ;  /* 0x00000003ffc87819 */ /* 0x000fe200000116c8 */
[----:B------:R-:W-:Y:S01]  /*1f50*/  @!UP0 UIADD3 UR7, UR23, UR5, URZ ;  /* 0x0000000517078290 */ /* 0x000fe2000fffe03f */
[----:B------:R-:W-:Y:S01]  /*1f60*/  LOP3.LUT R11, R3, 0xfffffff8, RZ, 0xc0, !PT ;  /* 0xfffffff8030b7812 */ /* 0x000fe200078ec0ff */
[----:B------:R-:W-:Y:S01]  /*1f70*/  UIADD3 UR13, -UR8, UR10, URZ ;  /* 0x0000000a080d7290 */ /* 0x000fe2000fffe13f */
[----:B------:R-:W-:Y:S01]  /*1f80*/  SHF.R.S32.HI R21, RZ, 0x1f, R20 ;  /* 0x0000001fff157819 */ /* 0x000fe20000011414 */
[----:B------:R-:W-:Y:S01]  /*1f90*/  ULDC.64 UR4, c[0x0][0x1a8] ;  /* 0x00006a0000047ab9 */ /* 0x000fe20000000a00 */
[----:B------:R-:W-:Y:S01]  /*1fa0*/  LOP3.LUT R200, R9, R200, RZ, 0x3c, !PT ;  /* 0x000000c809c87212 */ /* 0x000fe200078e3cff */
[----:B------:R-:W-:Y:S01]  /*1fb0*/  IMAD.IADD R0, R0, 0x1, -R11 ;  /* 0x0000000100007824 */ /* 0x000fe200078e0a0b */
[----:B------:R-:W-:Y:S01]  /*1fc0*/  IADD3 R16, P2, R20, R7, RZ ;  /* 0x0000000714107210 */ /* 0x000fe20007f5e0ff */
[----:B------:R-:W-:Y:S01]  /*1fd0*/  UIMAD UR4, UR21, UR4, URZ ;  /* 0x00000004150472a4 */ /* 0x000fe2000f8e023f */
[-C--:B------:R-:W-:Y:S01]  /*1fe0*/  LEA.HI R9, R14, R83.reuse, RZ, 0x6 ;  /* 0x000000530e097211 */ /* 0x080fe200078f30ff */
[C---:B------:R-:W-:Y:S01]  /*1ff0*/  IMAD R133, R21.reuse, c[0x0][0x198], RZ ;  /* 0x0000660015857a24 */ /* 0x040fe200078e02ff */
[----:B------:R-:W-:Y:S01]  /*2000*/  SHF.R.S32.HI R10, RZ, 0x1f, R201 ;  /* 0x0000001fff0a7819 */ /* 0x000fe200000114c9 */
[----:B------:R-:W-:Y:S01]  /*2010*/  IMAD.X R19, R21, 0x1, R19, P2 ;  /* 0x0000000115137824 */ /* 0x000fe200010e0613 */
[----:B------:R-:W-:Y:S01]  /*2020*/  IADD3 R26, P1, R201, UR20, RZ ;  /* 0x00000014c91a7c10 */ /* 0x000fe2000ff3e0ff */
[----:B------:R-:W-:Y:S01]  /*2030*/  IMAD.SHL.U32 R11, R9, 0x8, RZ ;  /* 0x00000008090b7824 */ /* 0x000fe200078e00ff */
[C---:B------:R-:W-:Y:S01]  /*2040*/  IADD3 R22, P3, R201.reuse, R22, RZ ;  /* 0x00000016c9167210 */ /* 0x040fe20007f7e0ff */
[----:B------:R-:W-:Y:S01]  /*2050*/  IMAD R9, R6, c[0x0][0x1b8], RZ ;  /* 0x00006e0006097a24 */ /* 0x000fe200078e02ff */
[----:B------:R-:W-:Y:S01]  /*2060*/  IADD3 R12, P0, R201, UR24, RZ ;  /* 0x00000018c90c7c10 */ /* 0x000fe2000ff1e0ff */
[----:B------:R-:W-:Y:S01]  /*2070*/  IMAD R19, R19, c[0x0][0x1a0], RZ ;  /* 0x0000680013137a24 */ /* 0x000fe200078e02ff */
[C---:B------:R-:W-:Y:S01]  /*2080*/  IADD3.X R27, R10.reuse, UR18, RZ, P1, !PT ;  /* 0x000000120a1b7c10 */ /* 0x040fe20008ffe4ff */
[----:B------:R-:W-:Y:S01]  /*2090*/  IMAD.X R23, R10, 0x1, R5, P3 ;  /* 0x000000010a177824 */ /* 0x000fe200018e0605 */
[C---:B------:R-:W-:Y:S01]  /*20a0*/  R2P PR, R0.reuse, 0x6 ;  /* 0x0000000600007804 */ /* 0x040fe20000000000 */
[----:B------:R-:W-:Y:S01]  /*20b0*/  IMAD.SHL.U32 R0, R0, 0x40, RZ ;  /* 0x0000004000007824 */ /* 0x000fe200078e00ff */
[----:B------:R-:W-:Y:S01]  /*20c0*/  IADD3.X R13, R10, UR7, RZ, P0, !PT ;  /* 0x000000070a0d7c10 */ /* 0x000fe200087fe4ff */
[----:B------:R-:W-:Y:S01]  /*20d0*/  IMAD R6, R8, c[0x0][0x1bc], R9 ;  /* 0x00006f0008067a24 */ /* 0x000fe200078e0209 */
[----:B------:R-:W-:Y:S01]  /*20e0*/  ISETP.GE.AND P0, PT, R20, UR13, PT ;  /* 0x0000000d14007c0c */ /* 0x000fe2000bf06270 */
[----:B------:R-:W-:Y:S01]  /*20f0*/  IMAD.SHL.U32 R5, R197, 0x8, RZ ;  /* 0x00000008c5057824 */ /* 0x000fe200078e00ff */
[----:B------:R-:W-:Y:S01]  /*2100*/  LOP3.LUT R0, R0, 0x1c0, RZ, 0xc0, !PT ;  /* 0x000001c000007812 */ /* 0x000fe200078ec0ff */
[----:B------:R-:W-:Y:S01]  /*2110*/  IMAD.WIDE.U32 R8, R8, c[0x0][0x1b8], R26 ;  /* 0x00006e0008087a25 */ /* 0x000fe200078e001a */
[----:B------:R-:W-:Y:S01]  /*2120*/  LOP3.LUT R200, R200, 0xfffffe00, R11, 0xf8, !PT ;  /* 0xfffffe00c8c87812 */ /* 0x000fe200078ef80b */
[----:B------:R-:W-:Y:S01]  /*2130*/  UIMAD UR5, UR16, UR5, UR4 ;  /* 0x00000005100572a4 */ /* 0x000fe2000f8e0204 */
[----:B------:R-:W-:Y:S01]  /*2140*/  LOP3.LUT R5, R0, 0x8, R5, 0xf8, !PT ;  /* 0x0000000800057812 */ /* 0x000fe200078ef805 */
[----:B------:R-:W-:Y:S01]  /*2150*/  IMAD.U32 R10, RZ, RZ, UR16 ;  /* 0x00000010ff0a7e24 */ /* 0x000fe2000f8e00ff */
[----:B------:R-:W-:Y:S01]  /*2160*/  SHF.R.U32.HI R0, RZ, 0x3, R0 ;  /* 0x00000003ff007819 */ /* 0x000fe20000011600 */
[----:B------:R-:W-:Y:S01]  /*2170*/  IMAD.IADD R7, R9, 0x1, R6 ;  /* 0x0000000109077824 */ /* 0x000fe200078e0206 */
[----:B------:R-:W-:Y:S01]  /*2180*/  ULDC.64 UR18, c[0x0][0x1a0] ;  /* 0x0000680000127ab9 */ /* 0x000fe20000000a00 */
[----:B------:R-:W-:Y:S01]  /*2190*/  IMAD.MOV.U32 R6, RZ, RZ, R8 ;  /* 0x000000ffff067224 */ /* 0x000fe200078e0008 */
[----:B------:R-:W-:Y:S01]  /*21a0*/  LOP3.LUT R0, R5, R0, RZ, 0x3c, !PT ;  /* 0x0000000005007212 */ /* 0x000fe200078e3cff */
[----:B------:R-:W-:Y:S01]  /*21b0*/  IMAD.WIDE.U32 R10, R10, c[0x0][0x1a8], R12 ;  /* 0x00006a000a0a7a25 */ /* 0x000fe200078e000c */
[----:B------:R-:W-:Y:S01]  /*21c0*/  LEA.HI R14, R14, R83, RZ, 0x5 ;  /* 0x000000530e0e7211 */ /* 0x000fe200078f28ff */
[----:B------:R-:W-:Y:S01]  /*21d0*/  USHF.L.U64.HI UR19, UR18, UR12, UR19 ;  /* 0x0000000c12137299 */ /* 0x000fe20008010213 */
[----:B------:R-:W-:Y:S01]  /*21e0*/  IADD3 R80, R201, 0x40, RZ ;  /* 0x00000040c9507810 */ /* 0x000fe20007ffe0ff */
[C---:B------:R-:W-:Y:S01]  /*21f0*/  IMAD R19, R16.reuse, c[0x0][0x1a4], R19 ;  /* 0x0000690010137a24 */ /* 0x040fe200078e0213 */
[----:B------:R-:W-:Y:S01]  /*2200*/  USHF.L.U32 UR17, UR18, 0x4, URZ ;  /* 0x0000000412117899 */ /* 0x000fe2000800063f */
[----:B------:R-:W-:Y:S01]  /*2210*/  IMAD.WIDE.U32 R16, R16, c[0x0][0x1a0], R6 ;  /* 0x0000680010107a25 */ /* 0x000fe200078e0006 */
[----:B------:R-:W-:-:S02]  /*2220*/  SHF.R.S32.HI R85, RZ, 0x5, R14 ;  /* 0x00000005ff557819 */ /* 0x000fc4000001140e */
[----:B------:R-:W-:Y:S01]  /*2230*/  IADD3 R6, R201, 0x80, RZ ;  /* 0x00000080c9067810 */ /* 0x000fe20007ffe0ff */
[----:B------:R-:W-:Y:S02]  /*2240*/  IMAD.SHL.U32 R3, R3, 0x40, RZ ;  /* 0x0000004003037824 */ /* 0x000fe400078e00ff */
[----:B------:R-:W-:Y:S02]  /*2250*/  IMAD.MOV.U32 R7, RZ, RZ, 0x10 ;  /* 0x00000010ff077424 */ /* 0x000fe400078e00ff */
[----:B------:R-:W-:Y:S01]  /*2260*/  IMAD.MOV.U32 R5, RZ, RZ, 0x20 ;  /* 0x00000020ff057424 */ /* 0x000fe200078e00ff */
[----:B------:R-:W-:Y:S01]  /*2270*/  LOP3.LUT R0, R0, 0xfffffe00, R3, 0xf8, !PT ;  /* 0xfffffe0000007812 */ /* 0x000fe200078ef803 */
[C---:B------:R-:W-:Y:S01]  /*2280*/  IMAD R133, R20.reuse, c[0x0][0x19c], R133 ;  /* 0x0000670014857a24 */ /* 0x040fe200078e0285 */
[----:B------:R-:W-:Y:S01]  /*2290*/  SEL R7, R7, 0xfffffff0, !P1 ;  /* 0xfffffff007077807 */ /* 0x000fe20004800000 */
[----:B------:R-:W-:Y:S01]  /*22a0*/  IMAD.WIDE.U32 R144, R20, c[0x0][0x198], R22 ;  /* 0x0000660014907a25 */ /* 0x000fe200078e0016 */
[----:B------:R-:W-:-:S02]  /*22b0*/  IADD3 R23, R11, UR5, RZ ;  /* 0x000000050b177c10 */ /* 0x000fc4000fffe0ff */
[----:B------:R-:W-:Y:S01]  /*22c0*/  SEL R5, R5, 0xffffffe0, !P2 ;  /* 0xffffffe005057807 */ /* 0x000fe20005000000 */
[----:B-1----:R-:W-:-:S04]  /*22d0*/  IMAD.WIDE R24, R25, 0x40, R20 ;  /* 0x0000004019187825 */ /* 0x002fc800078e0214 */
[----:B------:R-:W-:Y:S02]  /*22e0*/  IMAD.IADD R133, R145, 0x1, R133 ;  /* 0x0000000191857824 */ /* 0x000fe400078e0285 */
        /* <DEDUP_REMOVED lines=33> */
.L_x_4345:
[----:B------:R-:W-:Y:S05]  /*2500*/  BSYNC B0 ;  /* 0x0000000000007941 */ /* 0x000fea0003800000 */
.L_x_4344:
        /* <DEDUP_REMOVED lines=37> */
.L_x_4347:
[----:B------:R-:W-:Y:S05]  /*2760*/  BSYNC B0 ;  /* 0x0000000000007941 */ /* 0x000fea0003800000 */
.L_x_4346:
        /* <DEDUP_REMOVED lines=37> */
.L_x_4349:
[----:B------:R-:W-:Y:S05]  /*29c0*/  BSYNC B0 ;  /* 0x0000000000007941 */ /* 0x000fea0003800000 */
.L_x_4348:
        /* <DEDUP_REMOVED lines=36> */
.L_x_4351:
[----:B------:R-:W-:Y:S05]  /*2c10*/  BSYNC B0 ;  /* 0x0000000000007941 */ /* 0x000fea0003800000 */
.L_x_4350:
[----:B------:R-:W-:Y:S01]  /*2c20*/  IADD3 R82, R134, -0x1, RZ ;  /* 0xffffffff86527810 */ /* 0x000fe20007ffe0ff */
[----:B------:R-:W-:Y:S04]  /*2c30*/  BSSY B0, `(.L_x_4352) ;  /* 0x000001e000007945 */ /* 0x000fe80003800000 */
[----:B------:R-:W-:-:S05]  /*2c40*/  IMAD.SHL.U32 R3, R82, 0x40, RZ ;  /* 0x0000004052037824 */ /* 0x000fca00078e00ff */
[----:B------:R-:W-:-:S04]  /*2c50*/  IADD3 R12, -R3, UR9, RZ ;  /* 0x00000009030c7c10 */ /* 0x000fc8000fffe1ff */
        /* <DEDUP_REMOVED lines=27> */
.L_x_4353:
[----:B------:R-:W-:Y:S05]  /*2e10*/  BSYNC B0 ;  /* 0x0000000000007941 */ /* 0x000fea0003800000 */
.L_x_4352:
[----:B------:R-:W-:Y:S01]  /*2e20*/  ISETP.GE.AND P0, PT, R9, R12, PT ;  /* 0x0000000c0900720c */ /* 0x000fe20003f06270 */
[----:B------:R-:W-:Y:S01]  /*2e30*/  ULDC.64 UR6, c[0x0][0x198] ;  /* 0x0000660000067ab9 */ /* 0x000fe20000000a00 */
[----:B------:R-:W-:Y:S01]  /*2e40*/  BSSY B0, `(.L_x_4354) ;  /* 0x000001f000007945 */ /* 0x000fe20003800000 */
[----:B------:R-:W-:Y:S02]  /*2e50*/  USHF.L.U64.HI UR7, UR6, UR12, UR7 ;  /* 0x0000000c06077299 */ /* 0x000fe40008010207 */
[----:B------:R-:W-:-:S08]  /*2e60*/  USHF.L.U32 UR12, UR6, 0x4, URZ ;  /* 0x00000004060c7899 */ /* 0x000fd0000800063f */
[----:B------:R-:W-:Y:S05]  /*2e70*/  @P0 BRA `(.L_x_4355) ;  /* 0x000001b000000947 */ /* 0x000fea0003800000 */
[----:B------:R-:W-:Y:S02]  /*2e80*/  ISETP.GE.AND P3, PT, R201, c[0x0][0x220], PT ;  /* 0x00008800c9007a0c */ /* 0x000fe40003f66270 */
[----:B------:R-:W-:Y:S02]  /*2e90*/  ISETP.GE.AND P2, PT, R80, c[0x0][0x220], PT ;  /* 0x0000880050007a0c */ /* 0x000fe40003f46270 */
[----:B-1----:R-:W-:Y:S02]  /*2ea0*/  IADD3 R11, P1, R144, UR12, RZ ;  /* 0x0000000c900b7c10 */ /* 0x002fe4000ff3e0ff */
        /* <DEDUP_REMOVED lines=24> */
.L_x_4355:
[----:B------:R-:W-:Y:S05]  /*3030*/  BSYNC B0 ;  /* 0x0000000000007941 */ /* 0x000fea0003800000 */
.L_x_4354:
[----:B------:R-:W-:Y:S01]  /*3040*/  ISETP.GE.AND P0, PT, R15, R12, PT ;  /* 0x0000000c0f00720c */ /* 0x000fe20003f06270 */
        /* <DEDUP_REMOVED lines=31> */
.L_x_4357:
[----:B------:R-:W-:Y:S05]  /*3240*/  BSYNC B0 ;  /* 0x0000000000007941 */ /* 0x000fea0003800000 */
.L_x_4356:
[----:B------:R-:W-:Y:S01]  /*3250*/  ISETP.GE.AND P0, PT, R13, R12, PT ;  /* 0x0000000c0d00720c */ /* 0x000fe20003f06270 */
[----:B------:R-:W-:-:S12]  /*3260*/  BSSY B0, `(.L_x_4358) ;  /* 0x0000020000007945 */ /* 0x000fd80003800000 */
[----:B------:R-:W-:Y:S05]  /*3270*/  @P0 BRA `(.L_x_4359) ;  /* 0x000001e000000947 */ /* 0x000fea0003800000 */
[----:B------:R-:W-:Y:S01]  /*3280*/  ISETP.GE.AND P4, PT, R201, c[0x0][0x220], PT ;  /* 0x00008800c9007a0c */ /* 0x000fe20003f86270 */
[----:B------:R-:W-:Y:S01]  /*3290*/  IMAD.MOV.U32 R8, RZ, RZ, c[0x0][0x198] ;  /* 0x00006600ff087624 */ /* 0x000fe200078e00ff */
[----:B------:R-:W-:Y:S01]  /*32a0*/  ISETP.GE.AND P3, PT, R80, c[0x0][0x220], PT ;  /* 0x0000880050007a0c */ /* 0x000fe20003f66270 */
[----:B------:R-:W-:Y:S01]  /*32b0*/  IMAD.MOV.U32 R132, RZ, RZ, R144 ;  /* 0x000000ffff847224 */ /* 0x000fe200078e0090 */
[----:B------:R-:W-:Y:S01]  /*32c0*/  ISETP.GE.AND P1, PT, R6, c[0x0][0x220], PT ;  /* 0x0000880006007a0c */ /* 0x000fe20003f26270 */
[----:B------:R-:W-:Y:S02]  /*32d0*/  ULDC UR4, c[0x0][0x19c] ;  /* 0x0000670000047ab9 */ /* 0x000fe40000000800 */
[----:B------:R-:W-:Y:S01]  /*32e0*/  UIMAD UR4, UR4, 0x30, URZ ;  /* 0x00000030040478a4 */ /* 0x000fe2000f8e023f */
[----:B-1----:R-:W-:-:S05]  /*32f0*/  IMAD.WIDE.U32 R24, R8, 0x30, R132 ;  /* 0x0000003008187825 */ /* 0x002fca00078e0084 */
[----:B------:R-:W-:Y:S01]  /*3300*/  IADD3 R8, R25, UR4, RZ ;  /* 0x0000000419087c10 */ /* 0x000fe2000fffe0ff */
[----:B------:R1:W-:Y:S01]  /*3310*/  @P4 STS.128 [R200+0x7800], RZ ;  /* 0x007800ffc8004388 */ /* 0x0003e20000000c00 */
[C---:B------:R-:W-:Y:S02]  /*3320*/  @!P4 LEA R26, P5, R24.reuse, c[0x0][0x168], 0x1 ;  /* 0x00005a00181aca11 */ /* 0x040fe400078a08ff */
[C---:B------:R-:W-:Y:S02]  /*3330*/  @!P3 LEA R22, P2, R24.reuse, c[0x0][0x168], 0x1 ;  /* 0x00005a001816ba11 */ /* 0x040fe400078408ff */
[C---:B--2---:R-:W-:Y:S02]  /*3340*/  @!P1 LEA R10, P0, R24.reuse, c[0x0][0x168], 0x1 ;  /* 0x00005a00180a9a11 */ /* 0x044fe400078008ff */
        /* <DEDUP_REMOVED lines=17> */
.L_x_4359:
[----:B------:R-:W-:Y:S05]  /*3460*/  BSYNC B0 ;  /* 0x0000000000007941 */ /* 0x000fea0003800000 */
.L_x_4358:
[----:B------:R-:W-:Y:S01]  /*3470*/  USHF.R.S32.HI UR20, URZ, 0x1f, UR11 ;  /* 0x0000001f3f147899 */ /* 0x000fe2000801140b */
[----:B------:R-:W0:Y:S01]  /*3480*/  LDGDEPBAR ;  /* 0x00000000000079af */ /* 0x000e220000000000 */
[----:B------:R-:W-:-:S02]  /*3490*/  ULDC.64 UR4, c[0x0][0x320] ;  /* 0x0000c80000047ab9 */ /* 0x000fc40000000a00 */
[----:B------:R-:W-:Y:S02]  /*34a0*/  UIMAD UR20, UR20, UR4, URZ ;  /* 0x00000004141472a4 */ /* 0x000fe4000f8e023f */
[----:B------:R-:W-:Y:S02]  /*34b0*/  UMOV UR22, UR16 ;  /* 0x0000001000167c82 */ /* 0x000fe40008000000 */
[----:B------:R-:W-:Y:S02]  /*34c0*/  UMOV UR23, UR21 ;  /* 0x0000001500177c82 */ /* 0x000fe40008000000 */
[----:B------:R-:W-:Y:S02]  /*34d0*/  UIMAD.WIDE.U32 UR22, UR11, UR4, UR22 ;  /* 0x000000040b1672a5 */ /* 0x000fe4000f8e0016 */
[----:B------:R-:W-:-:S03]  /*34e0*/  UIMAD UR20, UR11, UR5, UR20 ;  /* 0x000000050b1472a4 */ /* 0x000fc6000f8e0214 */
[----:B------:R-:W-:Y:S02]  /*34f0*/  ULDC.64 UR4, c[0x0][0x318] ;  /* 0x0000c60000047ab9 */ /* 0x000fe40000000a00 */
[----:B------:R-:W-:Y:S02]  /*3500*/  ULEA UR4, UP0, UR22, UR4, 0x2 ;  /* 0x0000000416047291 */ /* 0x000fe4000f80103f */
[----:B------:R-:W-:-:S04]  /*3510*/  UIADD3 UR20, UR23, UR20, URZ ;  /* 0x0000001417147290 */ /* 0x000fc8000fffe03f */
[----:B------:R-:W-:Y:S01]  /*3520*/  ULEA.HI.X UR5, UR22, UR5, UR20, 0x2, UP0 ;  /* 0x0000000516057291 */ /* 0x000fe200080f1414 */
[----:B-12---:R-:W-:Y:S01]  /*3530*/  IMAD.U32 R10, RZ, RZ, UR4 ;  /* 0x00000004ff0a7e24 */ /* 0x006fe2000f8e00ff */
[----:B------:R-:W-:-:S04]  /*3540*/  DEPBAR.LE SB0, 0x0 ;  /* 0x000080000000791a */ /* 0x000fc80000000000 */
[----:B------:R-:W-:-:S06]  /*3550*/  IMAD.U32 R11, RZ, RZ, UR5 ;  /* 0x00000005ff0b7e24 */ /* 0x000fcc000f8e00ff */
[----:B------:R-:W2:Y:S04]  /*3560*/  LDG.E R11, [R10.64] ;  /* 0x0000000e0a0b7981 */ /* 0x000ea8000c1e1900 */
[----:B------:R-:W-:Y:S01]  /*3570*/  BAR.SYNC.DEFER_BLOCKING 0x0 ;  /* 0x0000000000007b1d */ /* 0x000fe20000010000 */
[----:B------:R-:W-:Y:S02]  /*3580*/  ISETP.GE.AND P1, PT, R20, R12, PT ;  /* 0x0000000c1400720c */ /* 0x000fe40003f26270 */
[----:B------:R-:W-:-:S03]  /*3590*/  LEA R212, P0, R16, c[0x0][0x170], 0x1 ;  /* 0x00005c0010d47a11 */ /* 0x000fc600078008ff */
[----:B------:R-:W2:Y:S01]  /*35a0*/  MUFU.RCP R8, c[0x0][0x238] ;  /* 0x00008e0000087b08 */ /* 0x000ea20000001000 */
[----:B------:R-:W-:Y:S01]  /*35b0*/  BSSY B0, `(.L_x_4360) ;  /* 0x000001d000007945 */ /* 0x000fe20003800000 */
[----:B------:R-:W-:-:S06]  /*35c0*/  LEA.HI.X R213, R16, c[0x0][0x174], R19, 0x1, P0 ;  /* 0x00005d0010d57a11 */ /* 0x000fcc00000f0c13 */
[----:B------:R1:W-:Y:S04]  /*35d0*/  @P1 STS.128 [R200+0xc000], RZ ;  /* 0x00c000ffc8001388 */ /* 0x0003e80000000c00 */
[----:B------:R1:W-:Y:S04]  /*35e0*/  @P1 STS.128 [R200+0xe000], RZ ;  /* 0x00e000ffc8001388 */ /* 0x0003e80000000c00 */
[----:B------:R1:W-:Y:S01]  /*35f0*/  @P1 STS.128 [R200+0x10000], RZ ;  /* 0x010000ffc8001388 */ /* 0x0003e20000000c00 */
[----:B--2---:R-:W-:-:S04]  /*3600*/  FMUL.FTZ R8, R11, R8 ;  /* 0x000000080b087220 */ /* 0x004fc80000410000 */
[----:B------:R1:W2:Y:S01]  /*3610*/  R2UR UR4, R8 ;  /* 0x00000000080473c2 */ /* 0x0002a200000e0000 */
[----:B------:R-:W-:Y:S05]  /*3620*/  @P1 BRA `(.L_x_4361) ;  /* 0x0000015000001947 */ /* 0x000fea0003800000 */
[----:B------:R-:W-:Y:S02]  /*3630*/  ISETP.GE.AND P2, PT, R201, c[0x0][0x220], PT ;  /* 0x00008800c9007a0c */ /* 0x000fe40003f46270 */
[----:B------:R-:W-:Y:S02]  /*3640*/  ISETP.GE.AND P1, PT, R80, c[0x0][0x220], PT ;  /* 0x0000880050007a0c */ /* 0x000fe40003f26270 */
        /* <DEDUP_REMOVED lines=19> */
.L_x_4361:
[----:B------:R-:W-:Y:S05]  /*3780*/  BSYNC B0 ;  /* 0x0000000000007941 */ /* 0x000fea0003800000 */
.L_x_4360:
[----:B------:R-:W-:Y:S01]  /*3790*/  ISETP.GE.AND P0, PT, R9, R12, PT ;  /* 0x0000000c0900720c */ /* 0x000fe20003f06270 */
[----:B------:R-:W-:-:S12]  /*37a0*/  BSSY B0, `(.L_x_4362) ;  /* 0x0000023000007945 */ /* 0x000fd80003800000 */
[----:B------:R1:W-:Y:S04]  /*37b0*/  @P0 STS.128 [R200+0xc800], RZ ;  /* 0x00c800ffc8000388 */ /* 0x0003e80000000c00 */
[----:B------:R1:W-:Y:S04]  /*37c0*/  @P0 STS.128 [R200+0xe800], RZ ;  /* 0x00e800ffc8000388 */ /* 0x0003e80000000c00 */
[----:B------:R1:W-:Y:S01]  /*37d0*/  @P0 STS.128 [R200+0x10800], RZ ;  /* 0x010800ffc8000388 */ /* 0x0003e20000000c00 */
[----:B------:R-:W-:Y:S05]  /*37e0*/  @P0 BRA `(.L_x_4363) ;  /* 0x000001e000000947 */ /* 0x000fea0003800000 */
[----:B------:R-:W-:Y:S01]  /*37f0*/  ISETP.GE.AND P2, PT, R201, c[0x0][0x220], PT ;  /* 0x00008800c9007a0c */ /* 0x000fe20003f46270 */
[----:B---3--:R-:W-:Y:S01]  /*3800*/  IMAD.U32 R11, RZ, RZ, UR17 ;  /* 0x00000011ff0b7e24 */ /* 0x008fe2000f8e00ff */
[----:B------:R-:W-:Y:S01]  /*3810*/  ISETP.GE.AND P1, PT, R80, c[0x0][0x220], PT ;  /* 0x0000880050007a0c */ /* 0x000fe20003f26270 */
[----:B------:R-:W-:Y:S01]  /*3820*/  IMAD.U32 R9, RZ, RZ, UR17 ;  /* 0x00000011ff097e24 */ /* 0x000fe2000f8e00ff */
[----:B------:R-:W-:Y:S01]  /*3830*/  IADD3 R10, P3, R16, UR17, RZ ;  /* 0x00000011100a7c10 */ /* 0x000fe2000ff7e0ff */
[----:B-1----:R-:W-:Y:S01]  /*3840*/  IMAD.U32 R8, RZ, RZ, UR19 ;  /* 0x00000013ff087e24 */ /* 0x002fe2000f8e00ff */
[----:B------:R-:W-:-:S07]  /*3850*/  ISETP.GE.AND P0, PT, R6, c[0x0][0x220], PT ;  /* 0x0000880006007a0c */ /* 0x000fce0003f06270 */
[----:B------:R-:W-:Y:S01]  /*3860*/  @!P2 LEA R24, P4, R11, R212, 0x1 ;  /* 0x000000d40b18a211 */ /* 0x000fe200078808ff */
[----:B------:R1:W-:Y:S01]  /*3870*/  @P2 STS.128 [R200+0xc800], RZ ;  /* 0x00c800ffc8002388 */ /* 0x0003e20000000c00 */
[----:B------:R-:W-:Y:S02]  /*3880*/  IADD3.X R11, R19, UR19, RZ, P3, !PT ;  /* 0x00000013130b7c10 */ /* 0x000fe40009ffe4ff */
        /* <DEDUP_REMOVED lines=20> */
.L_x_4363:
[----:B------:R-:W-:Y:S05]  /*39d0*/  BSYNC B0 ;  /* 0x0000000000007941 */ /* 0x000fea0003800000 */
.L_x_4362:
[----:B------:R-:W-:Y:S01]  /*39e0*/  ISETP.GE.AND P0, PT, R15, R12, PT ;  /* 0x0000000c0f00720c */ /* 0x000fe20003f06270 */
[----:B------:R-:W-:-:S12]  /*39f0*/  BSSY B0, `(.L_x_4364) ;  /* 0x0000026000007945 */ /* 0x000fd80003800000 */
[----:B------:R1:W-:Y:S04]  /*3a00*/  @P0 STS.128 [R200+0xd000], RZ ;  /* 0x00d000ffc8000388 */ /* 0x0003e80000000c00 */
[----:B------:R1:W-:Y:S04]  /*3a10*/  @P0 STS.128 [R200+0xf000], RZ ;  /* 0x00f000ffc8000388 */ /* 0x0003e80000000c00 */
[----:B------:R1:W-:Y:S01]  /*3a20*/  @P0 STS.128 [R200+0x11000], RZ ;  /* 0x011000ffc8000388 */ /* 0x0003e20000000c00 */
[----:B------:R-:W-:Y:S05]  /*3a30*/  @P0 BRA `(.L_x_4365) ;  /* 0x0000021000000947 */ /* 0x000fea0003800000 */
[----:B------:R-:W-:Y:S01]  /*3a40*/  ISETP.GE.AND P2, PT, R201, c[0x0][0x220], PT ;  /* 0x00008800c9007a0c */ /* 0x000fe20003f46270 */
[----:B------:R-:W-:Y:S01]  /*3a50*/  USHF.L.U32 UR20, UR18, 0x5, URZ ;  /* 0x0000000512147899 */ /* 0x000fe2000800063f */
[----:B------:R-:W-:Y:S01]  /*3a60*/  ISETP.GE.AND P1, PT, R80, c[0x0][0x220], PT ;  /* 0x0000880050007a0c */ /* 0x000fe20003f26270 */
[----:B------:R-:W-:Y:S01]  /*3a70*/  UMOV UR16, 0x5 ;  /* 0x0000000500107882 */ /* 0x000fe20000000000 */
[----:B------:R-:W-:Y:S01]  /*3a80*/  ISETP.GE.AND P0, PT, R6, c[0x0][0x220], PT ;  /* 0x0000880006007a0c */ /* 0x000fe20003f06270 */
[----:B------:R-:W-:-:S02]  /*3a90*/  ULDC UR5, c[0x0][0x1a4] ;  /* 0x0000690000057ab9 */ /* 0x000fc40000000800 */
[----:B------:R-:W-:Y:S01]  /*3aa0*/  USHF.L.U64.HI UR5, UR18, UR16, UR5 ;  /* 0x0000001012057299 */ /* 0x000fe20008010205 */
[----:B---3--:R-:W-:Y:S01]  /*3ab0*/  IMAD.U32 R9, RZ, RZ, UR20 ;  /* 0x00000014ff097e24 */ /* 0x008fe2000f8e00ff */
[----:B------:R-:W-:-:S04]  /*3ac0*/  IADD3 R11, P3, R16, UR20, RZ ;  /* 0x00000014100b7c10 */ /* 0x000fc8000ff7e0ff */
[----:B-1----:R-:W-:Y:S01]  /*3ad0*/  IMAD.U32 R8, RZ, RZ, UR5 ;  /* 0x00000005ff087e24 */ /* 0x002fe2000f8e00ff */
[----:B------:R-:W-:Y:S01]  /*3ae0*/  @!P2 LEA R24, P4, R9, R212, 0x1 ;  /* 0x000000d40918a211 */ /* 0x000fe200078808ff */
[----:B------:R1:W-:Y:S01]  /*3af0*/  @P2 STS.128 [R200+0xd000], RZ ;  /* 0x00d000ffc8002388 */ /* 0x0003e20000000c00 */
[----:B------:R-:W-:Y:S02]  /*3b00*/  IADD3.X R10, R19, UR5, RZ, P3, !PT ;  /* 0x00000005130a7c10 */ /* 0x000fe40009ffe4ff */
[----:B------:R-:W-:Y:S02]  /*3b10*/  @!P1 LEA R22, P3, R11, c[0x0][0x170], 0x1 ;  /* 0x00005c000b169a11 */ /* 0x000fe400078608ff */
        /* <DEDUP_REMOVED lines=19> */
.L_x_4365:
[----:B------:R-:W-:Y:S05]  /*3c50*/  BSYNC B0 ;  /* 0x0000000000007941 */ /* 0x000fea0003800000 */
.L_x_4364:
        /* <DEDUP_REMOVED lines=9> */
[----:B---3--:R-:W-:Y:S01]  /*3cf0*/  IMAD.MOV.U32 R9, RZ, RZ, c[0x0][0x1a0] ;  /* 0x00006800ff097624 */ /* 0x008fe200078e00ff */
[----:B------:R-:W-:Y:S01]  /*3d00*/  ISETP.GE.AND P1, PT, R80, c[0x0][0x220], PT ;  /* 0x0000880050007a0c */ /* 0x000fe20003f26270 */
[----:B------:R-:W-:Y:S01]  /*3d10*/  IMAD.MOV.U32 R18, RZ, RZ, R16 ;  /* 0x000000ffff127224 */ /* 0x000fe200078e0010 */
[----:B-1----:R-:W-:-:S02]  /*3d20*/  MOV R8, c[0x0][0x1a4] ;  /* 0x0000690000087a02 */ /* 0x002fc40000000f00 */
[----:B------:R-:W-:Y:S01]  /*3d30*/  ISETP.GE.AND P0, PT, R6, c[0x0][0x220], PT ;  /* 0x0000880006007a0c */ /* 0x000fe20003f06270 */
[----:B------:R-:W-:-:S04]  /*3d40*/  IMAD.WIDE.U32 R18, R9, 0x30, R18 ;  /* 0x0000003009127825 */ /* 0x000fc800078e0012 */
[----:B------:R-:W-:Y:S02]  /*3d50*/  IMAD R10, R8, 0x30, RZ ;  /* 0x00000030080a7824 */ /* 0x000fe400078e02ff */
[----:B------:R-:W-:Y:S01]  /*3d60*/  @!P2 IMAD.WIDE.U32 R12, R9, 0x60, R212 ;  /* 0x00000060090ca825 */ /* 0x000fe200078e00d4 */
[----:B------:R1:W-:Y:S01]  /*3d70*/  @P2 STS.128 [R200+0xd800], RZ ;  /* 0x00d800ffc8002388 */ /* 0x0003e20000000c00 */
[----:B------:R-:W-:Y:S02]  /*3d80*/  @!P1 LEA R14, P3, R18, c[0x0][0x170], 0x1 ;  /* 0x00005c00120e9a11 */ /* 0x000fe400078608ff */
[----:B------:R-:W-:Y:S01]  /*3d90*/  @!P2 IMAD R8, R8, 0x60, RZ ;  /* 0x000000600808a824 */ /* 0x000fe200078e02ff */
[----:B------:R-:W-:-:S03]  /*3da0*/  IADD3 R10, R19, R10, RZ ;  /* 0x0000000a130a7210 */ /* 0x000fc60007ffe0ff */
        /* <DEDUP_REMOVED lines=19> */
.L_x_4367:
[----:B------:R-:W-:Y:S05]  /*3ee0*/  BSYNC B0 ;  /* 0x0000000000007941 */ /* 0x000fea0003800000 */
.L_x_4366:
[C---:B-1-3--:R-:W-:Y:S01]  /*3ef0*/  IMAD.SHL.U32 R8, R2.reuse, 0x40, RZ ;  /* 0x0000004002087824 */ /* 0x04afe200078e00ff */
        /* <DEDUP_REMOVED lines=19> */
[----:B------:R-:W-:Y:S04]  /*4030*/  LDSM.16.M88.4 R76, [R194+0x2000] ;  /* 0x00200000c24c783b */ /* 0x000fe80000000200 */
[----:B------:R-:W1:Y:S01]  /*4040*/  LDSM.16.M88.4 R24, [R197+0x6000] ;  /* 0x00600000c518783b */ /* 0x000e620000000200 */
[----:B------:R-:W-:-:S02]  /*4050*/  IADD3 R2, R197, 0x6000, RZ ;  /* 0x00006000c5027810 */ /* 0x000fc40007ffe0ff */
[----:B------:R-:W-:Y:S01]  /*4060*/  IADD3 R195, R197, 0x6020, RZ ;  /* 0x00006020c5c37810 */ /* 0x000fe20007ffe0ff */
[----:B------:R-:W3:Y:S01]  /*4070*/  LDSM.16.M88.4 R16, [R197+0x6800] ;  /* 0x00680000c510783b */ /* 0x000ee20000000200 */
[----:B------:R-:W-:Y:S01]  /*4080*/  @P1 IADD3 R195, R2, -0x20, RZ ;  /* 0xffffffe002c31810 */ /* 0x000fe20007ffe0ff */
[----:B------:R-:W-:Y:S02]  /*4090*/  IMAD.MOV.U32 R2, RZ, RZ, 0x40 ;  /* 0x00000040ff027424 */ /* 0x000fe400078e00ff */
[----:B------:R-:W5:Y:S01]  /*40a0*/  LDSM.16.M88.4 R60, [R197+0x7000] ;  /* 0x00700000c53c783b */ /* 0x000f620000000200 */
[C---:B------:R-:W-:Y:S02]  /*40b0*/  IADD3 R187, R195.reuse, 0x800, RZ ;  /* 0x00000800c3bb7810 */ /* 0x040fe40007ffe0ff */
[----:B------:R-:W-:Y:S01]  /*40c0*/  SEL R2, R2, 0xffffffc0, !P2 ;  /* 0xffffffc002027807 */ /* 0x000fe20005000000 */
[----:B------:R-:W4:Y:S01]  /*40d0*/  LDSM.16.M88.4 R68, [R197+0x7800] ;  /* 0x00780000c544783b */ /* 0x000f220000000200 */
[----:B------:R-:W-:-:S02]  /*40e0*/  IADD3 R186, R195, 0x1000, RZ ;  /* 0x00001000c3ba7810 */ /* 0x000fc40007ffe0ff */
[----:B------:R-:W-:Y:S01]  /*40f0*/  IADD3 R185, R195, 0x1800, RZ ;  /* 0x00001800c3b97810 */ /* 0x000fe20007ffe0ff */
[----:B------:R-:W2:Y:S01]  /*4100*/  LDSM.16.M88.4 R48, [R195] ;  /* 0x00000000c330783b */ /* 0x000ea20000000200 */
[----:B------:R-:W-:Y:S01]  /*4110*/  IMAD.IADD R191, R197, 0x1, R2 ;  /* 0x00000001c5bf7824 */ /* 0x000fe200078e0202 */
[C---:B------:R-:W-:Y:S01]  /*4120*/  IADD3 R183, R195.reuse, 0x2000, RZ ;  /* 0x00002000c3b77810 */ /* 0x040fe20007ffe0ff */
[----:B------:R-:W-:Y:S01]  /*4130*/  IMAD.IADD R184, R2, 0x1, R195 ;  /* 0x0000000102b87824 */ /* 0x000fe200078e02c3 */
[----:B------:R-:W2:Y:S01]  /*4140*/  LDSM.16.M88.4 R40, [R195+0x800] ;  /* 0x00080000c328783b */ /* 0x000ea20000000200 */
[----:B------:R-:W-:Y:S02]  /*4150*/  SHF.R.S32.HI R2, RZ, 0x1f, R81 ;  /* 0x0000001fff027819 */ /* 0x000fe40000011451 */
[----:B------:R-:W-:Y:S01]  /*4160*/  IADD3 R182, R195, 0x2800, RZ ;  /* 0x00002800c3b67810 */ /* 0x000fe20007ffe0ff */
[----:B------:R-:W2:Y:S01]  /*4170*/  LDSM.16.M88.4 R8, [R195+0x1000] ;  /* 0x00100000c308783b */ /* 0x000ea20000000200 */
[----:B------:R-:W-:-:S02]  /*4180*/  LEA.HI R81, R2, R81, RZ, 0x2 ;  /* 0x0000005102517211 */ /* 0x000fc400078f10ff */
[C---:B------:R-:W-:Y:S01]  /*4190*/  IADD3 R181, R195.reuse, 0x3000, RZ ;  /* 0x00003000c3b57810 */ /* 0x040fe20007ffe0ff */
[----:B------:R-:W2:Y:S01]  /*41a0*/  LDSM.16.M88.4 R44, [R195+0x1800] ;  /* 0x00180000c32c783b */ /* 0x000ea20000000200 */
[----:B------:R-:W-:Y:S02]  /*41b0*/  SHF.R.S32.HI R2, RZ, 0x2, R81 ;  /* 0x00000002ff027819 */ /* 0x000fe40000011451 */
[C---:B------:R-:W-:Y:S01]  /*41c0*/  IADD3 R180, R195.reuse, 0x3800, RZ ;  /* 0x00003800c3b47810 */ /* 0x040fe20007ffe0ff */
[----:B------:R-:W2:Y:S01]  /*41d0*/  LDSM.16.M88.4 R32, [R191+0x6000] ;  /* 0x00600000bf20783b */ /* 0x000ea20000000200 */
[----:B------:R-:W-:Y:S01]  /*41e0*/  IADD3 R179, R195, 0x4000, RZ ;  /* 0x00004000c3b37810 */ /* 0x000fe20007ffe0ff */
[----:B------:R-:W-:Y:S01]  /*41f0*/  IMAD R2, R85, 0x10, R2 ;  /* 0x0000001055027824 */ /* 0x000fe200078e0202 */
[C---:B------:R-:W-:Y:S01]  /*4200*/  IADD3 R178, R195.reuse, 0x4800, RZ ;  /* 0x00004800c3b27810 */ /* 0x040fe20007ffe0ff */
[----:B------:R-:W2:Y:S01]  /*4210*/  LDSM.16.M88.4 R72, [R191+0x6800] ;  /* 0x00680000bf48783b */ /* 0x000ea20000000200 */
[----:B------:R-:W-:-:S02]  /*4220*/  IADD3 R177, R195, 0x5000, RZ ;  /* 0x00005000c3b17810 */ /* 0x000fc40007ffe0ff */
[----:B------:R-:W-:Y:S01]  /*4230*/  IADD3 R2, R2, UR8, RZ ;  /* 0x0000000802027c10 */ /* 0x000fe2000fffe0ff */
[----:B-1----:R-:W-:Y:S01]  /*4240*/  HMMA.16816.F32 R28, R36, R24, RZ ;  /* 0x00000018241c723c */ /* 0x002fe200000018ff */
[----:B------:R-:W-:-:S07]  /*4250*/  IADD3 R176, R195, 0x5800, RZ ;  /* 0x00005800c3b07810 */ /* 0x000fce0007ffe0ff */
[C---:B------:R-:W-:Y:S08]  /*4260*/  HMMA.16816.F32 R24, R36.reuse, R26, RZ ;  /* 0x0000001a2418723c */ /* 0x040ff000000018ff */
[C---:B---3--:R-:W-:Y:S08]  /*4270*/  HMMA.16816.F32 R20, R36.reuse, R16, RZ ;  /* 0x000000102414723c */ /* 0x048ff000000018ff */
[C---:B-----5:R-:W-:Y:S08]  /*4280*/  HMMA.16816.F32 R64, R36.reuse, R60, RZ ;  /* 0x0000003c2440723c */ /* 0x060ff000000018ff */
[C---:B------:R-:W-:Y:S08]  /*4290*/  HMMA.16816.F32 R16, R36.reuse, R18, RZ ;  /* 0x000000122410723c */ /* 0x040ff000000018ff */
[C---:B------:R-:W-:Y:S08]  /*42a0*/  HMMA.16816.F32 R60, R36.reuse, R62, RZ ;  /* 0x0000003e243c723c */ /* 0x040ff000000018ff */
[C---:B----4-:R-:W-:Y:S08]  /*42b0*/  HMMA.16816.F32 R56, R36.reuse, R68, RZ ;  /* 0x000000442438723c */ /* 0x050ff000000018ff */
[----:B------:R-:W-:Y:S01]  /*42c0*/  HMMA.16816.F32 R36, R36, R70, RZ ;  /* 0x000000462424723c */ /* 0x000fe200000018ff */
[----:B------:R-:W1:Y:S07]  /*42d0*/  LDSM.16.M88.4 R68, [R191+0x7000] ;  /* 0x00700000bf44783b */ /* 0x000e6e0000000200 */
[C---:B--2---:R-:W-:Y:S08]  /*42e0*/  HMMA.16816.F32 R28, R12.reuse, R48, R28 ;  /* 0x000000300c1c723c */ /* 0x044ff0000000181c */
[C---:B------:R-:W-:Y:S01]  /*42f0*/  HMMA.16816.F32 R24, R12.reuse, R50, R24 ;  /* 0x000000320c18723c */ /* 0x040fe20000001818 */
        /* <DEDUP_REMOVED lines=16> */
[----:B------:R-:W-:Y:S07]  /*4400*/  LDSM.16.M88.4 R72, [R197+0x8000] ;  /* 0x00800000c548783b */ /* 0x000fee0000000200 */
[C---:B-1----:R-:W-:Y:S08]  /*4410*/  HMMA.16816.F32 R64, R52.reuse, R68, R64 ;  /* 0x000000443440723c */ /* 0x042ff00000001840 */
[C---:B------:R-:W-:Y:S01]  /*4420*/  HMMA.16816.F32 R60, R52.reuse, R70, R60 ;  /* 0x00000046343c723c */ /* 0x040fe2000000183c */
[----:B------:R-:W-:Y:S07]  /*4430*/  LDSM.16.M88.4 R68, [R197+0x8800] ;  /* 0x00880000c544783b */ /* 0x000fee0000000200 */
[C---:B--2---:R-:W-:Y:S08]  /*4440*/  HMMA.16816.F32 R56, R52.reuse, R48, R56 ;  /* 0x000000303438723c */ /* 0x044ff00000001838 */
[----:B------:R-:W-:Y:S01]  /*4450*/  HMMA.16816.F32 R52, R52, R50, R36 ;  /* 0x000000323434723c */ /* 0x000fe20000001824 */
[----:B------:R-:W-:Y:S04]  /*4460*/  LDSM.16.M88.4 R36, [R197+0x9000] ;  /* 0x00900000c524783b */ /* 0x000fe80000000200 */
[----:B------:R-:W-:Y:S03]  /*4470*/  LDSM.16.M88.4 R48, [R195+0x2000] ;  /* 0x00200000c330783b */ /* 0x000fe60000000200 */
[C---:B---3--:R-:W-:Y:S08]  /*4480*/  HMMA.16816.F32 R28, R40.reuse, R8, R28 ;  /* 0x00000008281c723c */ /* 0x048ff0000000181c */
[C---:B------:R-:W-:Y:S01]  /*4490*/  HMMA.16816.F32 R24, R40.reuse, R10, R24 ;  /* 0x0000000a2818723c */ /* 0x040fe20000001818 */
[----:B------:R-:W1:Y:S07]  /*44a0*/  LDSM.16.M88.4 R8, [R198+0x2000] ;  /* 0x00200000c608783b */ /* 0x000e6e0000000200 */
[C---:B----4-:R-:W-:Y:S08]  /*44b0*/  HMMA.16816.F32 R20, R40.reuse, R12, R20 ;  /* 0x0000000c2814723c */ /* 0x050ff00000001814 */
[C---:B------:R-:W-:Y:S01]  /*44c0*/  HMMA.16816.F32 R16, R40.reuse, R14, R16 ;  /* 0x0000000e2810723c */ /* 0x040fe20000001810 */
[----:B------:R-:W2:Y:S07]  /*44d0*/  LDSM.16.M88.4 R12, [R197+0x9800] ;  /* 0x00980000c50c783b */ /* 0x000eae0000000200 */
[C---:B-----5:R-:W-:Y:S08]  /*44e0*/  HMMA.16816.F32 R64, R40.reuse, R32, R64 ;  /* 0x000000202840723c */ /* 0x060ff00000001840 */
[C---:B------:R-:W-:Y:S01]  /*44f0*/  HMMA.16816.F32 R60, R40.reuse, R34, R60 ;  /* 0x00000022283c723c */ /* 0x040fe2000000183c */
[----:B------:R-:W3:Y:S07]  /*4500*/  LDSM.16.M88.4 R32, [R196+0x2000] ;  /* 0x00200000c420783b */ /* 0x000eee0000000200 */
[C---:B------:R-:W-:Y:S08]  /*4510*/  HMMA.16816.F32 R56, R40.reuse, R44, R56 ;  /* 0x0000002c2838723c */ /* 0x040ff00000001838 */
        /* <DEDUP_REMOVED lines=8> */
[----:B------:R-:W1:Y:S07]  /*45a0*/  LDSM.16.M88.4 R36, [R195+0x3800] ;  /* 0x00380000c324783b */ /* 0x000e6e0000000200 */
[C---:B------:R-:W-:Y:S08]  /*45b0*/  HMMA.16816.F32 R20, R8.reuse, R68, R20 ;  /* 0x000000440814723c */ /* 0x040ff00000001814 */
[C---:B------:R-:W-:Y:S01]  /*45c0*/  HMMA.16816.F32 R16, R8.reuse, R70, R16 ;  /* 0x000000460810723c */ /* 0x040fe20000001810 */
[----:B------:R-:W-:Y:S07]  /*45d0*/  LDSM.16.M88.4 R68, [R191+0x9800] ;  /* 0x00980000bf44783b */ /* 0x000fee0000000200 */
[C---:B--2---:R-:W-:Y:S08]  /*45e0*/  HMMA.16816.F32 R56, R8.reuse, R12, R56 ;  /* 0x0000000c0838723c */ /* 0x044ff00000001838 */
[----:B------:R-:W-:Y:S01]  /*45f0*/  HMMA.16816.F32 R52, R8, R14, R52 ;  /* 0x0000000e0834723c */ /* 0x000fe20000001834 */
[----:B------:R-:W2:Y:S04]  /*4600*/  LDSM.16.M88.4 R12, [R191+0x8000] ;  /* 0x00800000bf0c783b */ /* 0x000ea80000000200 */
[----:B------:R-:W1:Y:S03]  /*4610*/  LDSM.16.M88.4 R8, [R191+0x8800] ;  /* 0x00880000bf08783b */ /* 0x000e660000000200 */
[C---:B---3--:R-:W-:Y:S08]  /*4620*/  HMMA.16816.F32 R28, R32.reuse, R48, R28 ;  /* 0x00000030201c723c */ /* 0x048ff0000000181c */
[C---:B------:R-:W-:Y:S01]  /*4630*/  HMMA.16816.F32 R24, R32.reuse, R50, R24 ;  /* 0x000000322018723c */ /* 0x040fe20000001818 */
[----:B------:R-:W-:Y:S07]  /*4640*/  LDSM.16.M88.4 R48, [R193+0x2000] ;  /* 0x00200000c130783b */ /* 0x000fee0000000200 */
[C---:B----4-:R-:W-:Y:S08]  /*4650*/  HMMA.16816.F32 R20, R32.reuse, R44, R20 ;  /* 0x0000002c2014723c */ /* 0x050ff00000001814 */
[C---:B------:R-:W-:Y:S01]  /*4660*/  HMMA.16816.F32 R16, R32.reuse, R46, R16 ;  /* 0x0000002e2010723c */ /* 0x040fe20000001810 */
[----:B------:R-:W3:Y:S07]  /*4670*/  LDSM.16.M88.4 R44, [R184+0x2000] ;  /* 0x00200000b82c783b */ /* 0x000eee0000000200 */
[C---:B-----5:R-:W-:Y:S08]  /*4680*/  HMMA.16816.F32 R64, R32.reuse, R40, R64 ;  /* 0x000000282040723c */ /* 0x060ff00000001840 */
[C---:B-1----:R-:W-:Y:S08]  /*4690*/  HMMA.16816.F32 R56, R32.reuse, R36, R56 ;  /* 0x000000242038723c */ /* 0x042ff00000001838 */
[----:B------:R-:W-:Y:S01]  /*46a0*/  HMMA.16816.F32 R52, R32, R38, R52 ;  /* 0x000000262034723c */ /* 0x000fe20000001834 */
[----:B------:R-:W1:Y:S07]  /*46b0*/  LDSM.16.M88.4 R36, [R184+0x3000] ;  /* 0x00300000b824783b */ /* 0x000e6e0000000200 */
[C---:B--2---:R-:W-:Y:S08]  /*46c0*/  HMMA.16816.F32 R28, R76.reuse, R12, R28 ;  /* 0x0000000c4c1c723c */ /* 0x044ff0000000181c */
[----:B------:R-:W-:Y:S01]  /*46d0*/  HMMA.16816.F32 R24, R76, R14, R24 ;  /* 0x0000000e4c18723c */ /* 0x000fe20000001818 */
[----:B------:R-:W-:Y:S07]  /*46e0*/  LDSM.16.M88.4 R12, [R197+0xa000] ;  /* 0x00a00000c50c783b */ /* 0x000fee0000000200 */
[----:B------:R-:W-:Y:S01]  /*46f0*/  HMMA.16816.F32 R60, R32, R42, R60 ;  /* 0x0000002a203c723c */ /* 0x000fe2000000183c */
[----:B------:R-:W2:Y:S04]  /*4700*/  LDSM.16.M88.4 R32, [R184+0x3800] ;  /* 0x00380000b820783b */ /* 0x000ea80000000200 */
[----:B------:R-:W-:Y:S03]  /*4710*/  LDSM.16.M88.4 R40, [R184+0x2800] ;  /* 0x00280000b828783b */ /* 0x000fe60000000200 */
[C---:B------:R-:W-:Y:S08]  /*4720*/  HMMA.16816.F32 R20, R76.reuse, R8, R20 ;  /* 0x000000084c14723c */ /* 0x040ff00000001814 */
[C---:B------:R-:W-:Y:S01]  /*4730*/  HMMA.16816.F32 R16, R76.reuse, R10, R16 ;  /* 0x0000000a4c10723c */ /* 0x040fe20000001810 */
[----:B------:R-:W4:Y:S07]  /*4740*/  LDSM.16.M88.4 R8, [R198+0x4000] ;  /* 0x00400000c608783b */ /* 0x000f2e0000000200 */
[C---:B------:R-:W-:Y:S08]  /*4750*/  HMMA.16816.F32 R64, R76.reuse, R72, R64 ;  /* 0x000000484c40723c */ /* 0x040ff00000001840 */
[C---:B------:R-:W-:Y:S08]  /*4760*/  HMMA.16816.F32 R56, R76.reuse, R68, R56 ;  /* 0x000000444c38723c */ /* 0x040ff00000001838 */
[----:B------:R-:W-:Y:S01]  /*4770*/  HMMA.16816.F32 R68, R76, R70, R52 ;  /* 0x000000464c44723c */ /* 0x000fe20000001834 */
[----:B------:R-:W-:Y:S07]  /*4780*/  LDSM.16.M88.4 R52, [R197+0xa800] ;  /* 0x00a80000c534783b */ /* 0x000fee0000000200 */
[C---:B---3--:R-:W-:Y:S08]  /*4790*/  HMMA.16816.F32 R28, R48.reuse, R44, R28 ;  /* 0x0000002c301c723c */ /* 0x048ff0000000181c */
[----:B------:R-:W-:Y:S01]  /*47a0*/  HMMA.16816.F32 R44, R48, R46, R24 ;  /* 0x0000002e302c723c */ /* 0x000fe20000001818 */
[----:B------:R-:W3:Y:S07]  /*47b0*/  LDSM.16.M88.4 R24, [R197+0xb000] ;  /* 0x00b00000c518783b */ /* 0x000eee0000000200 */
[----:B------:R-:W-:Y:S08]  /*47c0*/  HMMA.16816.F32 R60, R76, R74, R60 ;  /* 0x0000004a4c3c723c */ /* 0x000ff0000000183c */
[C---:B-1----:R-:W-:Y:S08]  /*47d0*/  HMMA.16816.F32 R64, R48.reuse, R36, R64 ;  /* 0x000000243040723c */ /* 0x042ff00000001840 */
[C---:B--2---:R-:W-:Y:S08]  /*47e0*/  HMMA.16816.F32 R56, R48.reuse, R32, R56 ;  /* 0x000000203038723c */ /* 0x044ff00000001838 */
[C---:B------:R-:W-:Y:S01]  /*47f0*/  HMMA.16816.F32 R68, R48.reuse, R34, R68 ;  /* 0x000000223044723c */ /* 0x040fe20000001844 */
[----:B------:R-:W1:Y:S07]  /*4800*/  LDSM.16.M88.4 R32, [R197+0xb800] ;  /* 0x00b80000c520783b */ /* 0x000e6e0000000200 */
[----:B------:R-:W-:Y:S01]  /*4810*/  HMMA.16816.F32 R60, R48, R38, R60 ;  /* 0x00000026303c723c */ /* 0x000fe2000000183c */
[----:B------:R-:W-:Y:S07]  /*4820*/  LDSM.16.M88.4 R36, [R196+0x4000] ;  /* 0x00400000c424783b */ /* 0x000fee0000000200 */
[C---:B----4-:R-:W-:Y:S08]  /*4830*/  HMMA.16816.F32 R28, R8.reuse, R12, R28 ;  /* 0x0000000c081c723c */ /* 0x050ff0000000181c */
[----:B------:R-:W-:Y:S01]  /*4840*/  HMMA.16816.F32 R44, R8, R14, R44 ;  /* 0x0000000e082c723c */ /* 0x000fe2000000182c */
[----:B------:R-:W2:Y:S07]  /*4850*/  LDSM.16.M88.4 R12, [R195+0x4000] ;  /* 0x00400000c30c783b */ /* 0x000eae0000000200 */
[C---:B------:R-:W-:Y:S08]  /*4860*/  HMMA.16816.F32 R20, R48.reuse, R40, R20 ;  /* 0x000000283014723c */ /* 0x040ff00000001814 */
[----:B------:R-:W-:Y:S01]  /*4870*/  HMMA.16816.F32 R16, R48, R42, R16 ;  /* 0x0000002a3010723c */ /* 0x000fe20000001810 */
[----:B------:R-:W4:Y:S06]  /*4880*/  LDSM.16.M88.4 R40, [R195+0x4800] ;  /* 0x00480000c328783b */ /* 0x000f2c0000000200 */
[----:B------:R-:W-:Y:S01]  /*4890*/  LOP3.LUT R48, R83, 0x6, RZ, 0xc0, !PT ;  /* 0x0000000653307812 */ /* 0x000fe200078ec0ff */
[----:B---3--:R-:W-:Y:S04]  /*48a0*/  HMMA.16816.F32 R64, R8, R24, R64 ;  /* 0x000000180840723c */ /* 0x008fe80000001840 */
[----:B------:R-:W-:-:S03]  /*48b0*/  IMAD.IADD R48, R3, 0x1, R48 ;  /* 0x0000000103307824 */ /* 0x000fc600078e0230 */
[----:B------:R-:W-:Y:S01]  /*48c0*/  IMAD.U32 R25, RZ, RZ, UR9 ;  /* 0x00000009ff197e24 */ /* 0x000fe2000f8e00ff */
[C---:B------:R-:W-:Y:S01]  /*48d0*/  HMMA.16816.F32 R20, R8.reuse, R52, R20 ;  /* 0x000000340814723c */ /* 0x040fe20000001814 */
[C---:B------:R-:W-:Y:S02]  /*48e0*/  IADD3 R73, R48.reuse, 0x8, RZ ;  /* 0x0000000830497810 */ /* 0x040fe40007ffe0ff */
[C---:B------:R-:W-:Y:S02]  /*48f0*/  IADD3 R79, R48.reuse, 0x9, RZ ;  /* 0x00000009304f7810 */ /* 0x040fe40007ffe0ff */
[----:B------:R-:W-:Y:S02]  /*4900*/  IADD3 R74, R25, -UR10, R2 ;  /* 0x8000000a194a7c10 */ /* 0x000fe4000fffe002 */
[C---:B------:R-:W-:Y:S01]  /*4910*/  IADD3 R53, R48.reuse, 0x1, RZ ;  /* 0x0000000130357810 */ /* 0x040fe20007ffe0ff */
[----:B------:R-:W-:Y:S01]  /*4920*/  HMMA.16816.F32 R16, R8, R54, R16 ;  /* 0x000000360810723c */ /* 0x000fe20000001810 */
[----:B------:R-:W-:Y:S01]  /*4930*/  IADD3 R91, R48, 0x10, RZ ;  /* 0x00000010305b7810 */ /* 0x000fe20007ffe0ff */
[----:B------:R-:W-:Y:S01]  /*4940*/  IMAD.IADD R24, R74, 0x1, -R48 ;  /* 0x000000014a187824 */ /* 0x000fe200078e0a30 */
[----:B------:R-:W-:-:S02]  /*4950*/  IADD3 R83, R48, 0x11, RZ ;  /* 0x0000001130537810 */ /* 0x000fc40007ffe0ff */
[C---:B------:R-:W-:Y:S02]  /*4960*/  IADD3 R81, R48.reuse, 0x19, RZ ;  /* 0x0000001930517810 */ /* 0x040fe40007ffe0ff */
[----:B------:R-:W-:Y:S01]  /*4970*/  IABS R24, R24 ;  /* 0x0000001800187213 */ /* 0x000fe20000000000 */
[C---:B------:R-:W-:Y:S01]  /*4980*/  HMMA.16816.F32 R60, R8.reuse, R26, R60 ;  /* 0x0000001a083c723c */ /* 0x040fe2000000183c */
[C---:B------:R-:W-:Y:S02]  /*4990*/  IADD3 R89, R48.reuse, 0x18, RZ ;  /* 0x0000001830597810 */ /* 0x040fe40007ffe0ff */
[C---:B------:R-:W-:Y:S01]  /*49a0*/  IADD3 R95, R48.reuse, 0x21, RZ ;  /* 0x00000021305f7810 */ /* 0x040fe20007ffe0ff */
[----:B------:R-:W-:Y:S01]  /*49b0*/  IMAD.MOV.U32 R49, RZ, RZ, R24 ;  /* 0x000000ffff317224 */ /* 0x000fe200078e0018 */
[C---:B------:R-:W-:Y:S01]  /*49c0*/  IADD3 R87, R48.reuse, 0x20, RZ ;  /* 0x0000002030577810 */ /* 0x040fe20007ffe0ff */
[----:B------:R-:W3:Y:S01]  /*49d0*/  LDSM.16.M88.4 R24, [R195+0x5000] ;  /* 0x00500000c318783b */ /* 0x000ee20000000200 */
[C---:B------:R-:W-:Y:S01]  /*49e0*/  IADD3 R93, R48.reuse, 0x28, RZ ;  /* 0x00000028305d7810 */ /* 0x040fe20007ffe0ff */
[----:B-1----:R-:W-:Y:S01]  /*49f0*/  HMMA.16816.F32 R56, R8, R32, R56 ;  /* 0x000000200838723c */ /* 0x002fe20000001838 */
[C---:B------:R-:W-:Y:S01]  /*4a00*/  IADD3 R105, R48.reuse, 0x30, RZ ;  /* 0x0000003030697810 */ /* 0x040fe20007ffe0ff */
[----:B------:R-:W-:Y:S01]  /*4a10*/  I2F R49, R49 ;  /* 0x0000003100317306 */ /* 0x000fe20000201400 */
[----:B------:R-:W-:-:S02]  /*4a20*/  IADD3 R103, R48, 0x38, RZ ;  /* 0x0000003830677810 */ /* 0x000fc40007ffe0ff */
[----:B------:R-:W-:Y:S02]  /*4a30*/  IADD3 R101, R48, 0x29, RZ ;  /* 0x0000002930657810 */ /* 0x000fe40007ffe0ff */
[----:B------:R-:W-:Y:S01]  /*4a40*/  IMAD.IADD R32, R74, 0x1, -R53 ;  /* 0x000000014a207824 */ /* 0x000fe200078e0a35 */
[----:B------:R-:W-:Y:S01]  /*4a50*/  HMMA.16816.F32 R68, R8, R34, R68 ;  /* 0x000000220844723c */ /* 0x000fe20000001844 */
[----:B------:R-:W-:Y:S01]  /*4a60*/  IADD3 R97, R48, 0x31, RZ ;  /* 0x0000003130617810 */ /* 0x000fe20007ffe0ff */
[----:B------:R-:W-:Y:S01]  /*4a70*/  IMAD.IADD R78, R74, 0x1, -R101 ;  /* 0x000000014a4e7824 */ /* 0x000fe200078e0a65 */
[----:B------:R-:W-:Y:S02]  /*4a80*/  IADD3 R107, R48, 0x39, RZ ;  /* 0x00000039306b7810 */ /* 0x000fe40007ffe0ff */
[----:B------:R-:W-:Y:S01]  /*4a90*/  IABS R32, R32 ;  /* 0x0000002000207213 */ /* 0x000fe20000000000 */
[----:B------:R-:W-:Y:S01]  /*4aa0*/  IMAD.IADD R84, R74, 0x1, -R97 ;  /* 0x000000014a547824 */ /* 0x000fe200078e0a61 */
[----:B------:R-:W-:Y:S01]  /*4ab0*/  ISETP.GE.AND P3, PT, R48, UR9, PT ;  /* 0x0000000930007c0c */ /* 0x000fe2000bf66270 */
[----:B------:R-:W-:Y:S01]  /*4ac0*/  IMAD.IADD R8, R74, 0x1, -R73 ;  /* 0x000000014a087824 */ /* 0x000fe200078e0a49 */
[----:B--2---:R-:W-:Y:S01]  /*4ad0*/  HMMA.16816.F32 R28, R36, R12, R28 ;  /* 0x0000000c241c723c */ /* 0x004fe2000000181c */
[----:B------:R1:W-:Y:S01]  /*4ae0*/  I2F R50, R32 ;  /* 0x0000002000327306 */ /* 0x0003e20000201400 */
[----:B------:R-:W-:-:S02]  /*4af0*/  ISETP.GE.AND P2, PT, R53, UR9, PT ;  /* 0x0000000935007c0c */ /* 0x000fc4000bf46270 */
[----:B------:R-:W-:Y:S02]  /*4b00*/  IABS R8, R8 ;  /* 0x0000000800087213 */ /* 0x000fe40000000000 */
[----:B------:R-:W-:Y:S01]  /*4b10*/  ISETP.GE.AND P1, PT, R73, UR9, PT ;  /* 0x0000000949007c0c */ /* 0x000fe2000bf26270 */
[C---:B------:R-:W-:Y:S01]  /*4b20*/  IMAD.IADD R12, R74.reuse, 0x1, -R79 ;  /* 0x000000014a0c7824 */ /* 0x040fe200078e0a4f */
[C---:B------:R-:W-:Y:S01]  /*4b30*/  HMMA.16816.F32 R44, R36.reuse, R14, R44 ;  /* 0x0000000e242c723c */ /* 0x040fe2000000182c */
[----:B------:R-:W-:Y:S01]  /*4b40*/  IMAD.MOV.U32 R51, RZ, RZ, R8 ;  /* 0x000000ffff337224 */ /* 0x000fe200078e0008 */
[----:B------:R-:W-:Y:S01]  /*4b50*/  ISETP.GE.AND P6, PT, R91, UR9, PT ;  /* 0x000000095b007c0c */ /* 0x000fe2000bfc6270 */
[----:B------:R-:W2:Y:S01]  /*4b60*/  LDSM.16.M88.4 R8, [R195+0x5800] ;  /* 0x00580000c308783b */ /* 0x000ea20000000200 */
[----:B------:R-:W-:Y:S01]  /*4b70*/  IABS R12, R12 ;  /* 0x0000000c000c7213 */ /* 0x000fe20000000000 */
[----:B------:R-:W-:Y:S01]  /*4b80*/  IMAD.IADD R13, R74, 0x1, -R91 ;  /* 0x000000014a0d7824 */ /* 0x000fe200078e0a5b */
[----:B------:R-:W-:Y:S01]  /*4b90*/  IABS R78, R78 ;  /* 0x0000004e004e7213 */ /* 0x000fe20000000000 */
[----:B------:R-:W-:Y:S01]  /*4ba0*/  I2F R51, R51 ;  /* 0x0000003300337306 */ /* 0x000fe20000201400 */
[----:B----4-:R-:W-:Y:S01]  /*4bb0*/  HMMA.16816.F32 R20, R36, R40, R20 ;  /* 0x000000282414723c */ /* 0x010fe20000001814 */
[----:B------:R-:W-:Y:S01]  /*4bc0*/  IMAD.MOV.U32 R54, RZ, RZ, R12 ;  /* 0x000000ffff367224 */ /* 0x000fe200078e000c */
[----:B------:R-:W-:Y:S01]  /*4bd0*/  IABS R12, R13 ;  /* 0x0000000d000c7213 */ /* 0x000fe20000000000 */
[----:B-1----:R-:W-:Y:S01]  /*4be0*/  LDSM.16.M88.4 R32, [R194+0x4000] ;  /* 0x00400000c220783b */ /* 0x002fe20000000200 */
[----:B------:R-:W-:-:S02]  /*4bf0*/  IABS R84, R84 ;  /* 0x0000005400547213 */ /* 0x000fc40000000000 */
[----:B------:R-:W-:Y:S01]  /*4c00*/  ISETP.GE.AND P4, PT, R83, UR9, PT ;  /* 0x0000000953007c0c */ /* 0x000fe2000bf86270 */
[----:B------:R-:W-:Y:S01]  /*4c10*/  IMAD.MOV.U32 R55, RZ, RZ, R12 ;  /* 0x000000ffff377224 */ /* 0x000fe200078e000c */
[C---:B---3--:R-:W-:Y:S01]  /*4c20*/  HMMA.16816.F32 R64, R36.reuse, R24, R64 ;  /* 0x000000182440723c */ /* 0x048fe20000001840 */
[----:B------:R-:W1:Y:S01]  /*4c30*/  LDSM.16.M88.4 R12, [R191+0xa000] ;  /* 0x00a00000bf0c783b */ /* 0x000e620000000200 */
[C---:B------:R-:W-:Y:S01]  /*4c40*/  IMAD.IADD R40, R74.reuse, 0x1, -R83 ;  /* 0x000000014a287824 */ /* 0x040fe200078e0a53 */
[----:B------:R-:W-:Y:S01]  /*4c50*/  I2F R54, R54 ;  /* 0x0000003600367306 */ /* 0x000fe20000201400 */
[C---:B------:R-:W-:Y:S01]  /*4c60*/  IMAD.IADD R41, R74.reuse, 0x1, -R89 ;  /* 0x000000014a297824 */ /* 0x040fe200078e0a59 */
[----:B------:R-:W-:Y:S02]  /*4c70*/  ISETP.GE.AND P0, PT, R79, UR9, PT ;  /* 0x000000094f007c0c */ /* 0x000fe4000bf06270 */
[----:B------:R-:W-:Y:S01]  /*4c80*/  IMAD.IADD R24, R74, 0x1, -R81 ;  /* 0x000000014a187824 */ /* 0x000fe200078e0a51 */
[----:B------:R-:W-:Y:S01]  /*4c90*/  IABS R40, R40 ;  /* 0x0000002800287213 */ /* 0x000fe20000000000 */
[----:B------:R-:W-:Y:S02]  /*4ca0*/  HMMA.16816.F32 R60, R36, R26, R60 ;  /* 0x0000001a243c723c */ /* 0x000fe4000000183c */
[----:B------:R-:W-:Y:S01]  /*4cb0*/  I2F R55, R55 ;  /* 0x0000003700377306 */ /* 0x000fe20000201400 */
[----:B------:R-:W-:Y:S01]  /*4cc0*/  IABS R24, R24 ;  /* 0x0000001800187213 */ /* 0x000fe20000000000 */
[----:B------:R-:W-:Y:S01]  /*4cd0*/  IMAD.MOV.U32 R52, RZ, RZ, R40 ;  /* 0x000000ffff347224 */ /* 0x000fe200078e0028 */
[----:B------:R-:W-:-:S03]  /*4ce0*/  IABS R40, R41 ;  /* 0x0000002900287213 */ /* 0x000fc60000000000 */
[----:B------:R-:W-:Y:S01]  /*4cf0*/  IMAD.MOV.U32 R72, RZ, RZ, R24 ;  /* 0x000000ffff487224 */ /* 0x000fe200078e0018 */
[----:B------:R-:W-:Y:S01]  /*4d00*/  HMMA.16816.F32 R16, R36, R42, R16 ;  /* 0x0000002a2410723c */ /* 0x000fe20000001810 */
[----:B------:R-:W3:Y:S01]  /*4d10*/  LDSM.16.M88.4 R24, [R191+0xa800] ;  /* 0x00a80000bf18783b */ /* 0x000ee20000000200 */
[----:B------:R-:W-:Y:S01]  /*4d20*/  IMAD.MOV.U32 R75, RZ, RZ, R40 ;  /* 0x000000ffff4b7224 */ /* 0x000fe200078e0028 */
[----:B------:R-:W-:Y:S01]  /*4d30*/  I2F R52, R52 ;  /* 0x0000003400347306 */ /* 0x000fe20000201400 */
[----:B------:R-:W-:-:S04]  /*4d40*/  IMAD.IADD R40, R74, 0x1, -R87 ;  /* 0x000000014a287824 */ /* 0x000fc800078e0a57 */
[C---:B--2---:R-:W-:Y:S01]  /*4d50*/  HMMA.16816.F32 R56, R36.reuse, R8, R56 ;  /* 0x000000082438723c */ /* 0x044fe20000001838 */
[----:B------:R-:W-:Y:S02]  /*4d60*/  IABS R40, R40 ;  /* 0x0000002800287213 */ /* 0x000fe40000000000 */
[----:B------:R-:W-:Y:S04]  /*4d70*/  I2F R75, R75 ;  /* 0x0000004b004b7306 */ /* 0x000fe80000201400 */
[----:B------:R-:W-:Y:S01]  /*4d80*/  IMAD.IADD R8, R74, 0x1, -R95 ;  /* 0x000000014a087824 */ /* 0x000fe200078e0a5f */
[----:B------:R-:W-:Y:S03]  /*4d90*/  HMMA.16816.F32 R68, R36, R10, R68 ;  /* 0x0000000a2444723c */ /* 0x000fe60000001844 */
[----:B------:R2:W-:Y:S01]  /*4da0*/  I2F R77, R40 ;  /* 0x00000028004d7306 */ /* 0x0005e20000201400 */
[----:B------:R-:W-:-:S03]  /*4db0*/  IABS R8, R8 ;  /* 0x0000000800087213 */ /* 0x000fc60000000000 */
[C---:B------:R-:W-:Y:S01]  /*4dc0*/  IMAD.IADD R36, R74.reuse, 0x1, -R93 ;  /* 0x000000014a247824 */ /* 0x040fe200078e0a5d */
[C---:B-1----:R-:W-:Y:S01]  /*4dd0*/  HMMA.16816.F32 R28, R32.reuse, R12, R28 ;  /* 0x0000000c201c723c */ /* 0x042fe2000000181c */
[----:B------:R-:W-:Y:S02]  /*4de0*/  IMAD.MOV.U32 R76, RZ, RZ, R8 ;  /* 0x000000ffff4c7224 */ /* 0x000fe400078e0008 */
[----:B------:R-:W-:Y:S01]  /*4df0*/  I2F R72, R72 ;  /* 0x0000004800487306 */ /* 0x000fe20000201400 */
[----:B------:R-:W1:Y:S01]  /*4e00*/  LDSM.16.M88.4 R8, [R191+0xb000] ;  /* 0x00b00000bf08783b */ /* 0x000e620000000200 */
[----:B------:R-:W-:Y:S02]  /*4e10*/  IABS R36, R36 ;  /* 0x0000002400247213 */ /* 0x000fe40000000000 */
[----:B------:R-:W-:Y:S01]  /*4e20*/  IMAD.IADD R12, R74, 0x1, -R105 ;  /* 0x000000014a0c7824 */ /* 0x000fe200078e0a69 */
[----:B------:R-:W-:Y:S03]  /*4e30*/  HMMA.16816.F32 R44, R32, R14, R44 ;  /* 0x0000000e202c723c */ /* 0x000fe6000000182c */
[----:B------:R4:W-:Y:S01]  /*4e40*/  I2F R85, R36 ;  /* 0x0000002400557306 */ /* 0x0009e20000201400 */
[----:B--2---:R-:W-:Y:S01]  /*4e50*/  LDSM.16.M88.4 R40, [R193+0x4000] ;  /* 0x00400000c128783b */ /* 0x004fe20000000200 */
[----:B------:R-:W-:-:S03]  /*4e60*/  IABS R12, R12 ;  /* 0x0000000c000c7213 */ /* 0x000fc60000000000 */
[C---:B---3--:R-:W-:Y:S03]  /*4e70*/  HMMA.16816.F32 R20, R32.reuse, R24, R20 ;  /* 0x000000182014723c */ /* 0x048fe60000001814 */
[----:B------:R2:W-:Y:S04]  /*4e80*/  I2F R99, R12 ;  /* 0x0000000c00637306 */ /* 0x0005e80000201400 */
[C---:B------:R-:W-:Y:S01]  /*4e90*/  IMAD.IADD R24, R74.reuse, 0x1, -R103 ;  /* 0x000000014a187824 */ /* 0x040fe200078e0a67 */
[C---:B------:R-:W-:Y:S01]  /*4ea0*/  HMMA.16816.F32 R16, R32.reuse, R26, R16 ;  /* 0x0000001a2010723c */ /* 0x040fe20000001810 */
[C---:B------:R-:W-:Y:S01]  /*4eb0*/  IMAD.IADD R25, R74.reuse, 0x1, -R107 ;  /* 0x000000014a197824 */ /* 0x040fe200078e0a6b */
[----:B----4-:R-:W3:Y:S01]  /*4ec0*/  LDSM.16.M88.4 R36, [R184+0x4000] ;  /* 0x00400000b824783b */ /* 0x010ee20000000200 */
[----:B------:R-:W-:Y:S01]  /*4ed0*/  IADD3 R74, R74, 0x8, RZ ;  /* 0x000000084a4a7810 */ /* 0x000fe20007ffe0ff */
[----:B------:R-:W-:Y:S01]  /*4ee0*/  I2F R76, R76 ;  /* 0x0000004c004c7306 */ /* 0x000fe20000201400 */
[----:B------:R-:W-:Y:S01]  /*4ef0*/  IABS R24, R24 ;  /* 0x0000001800187213 */ /* 0x000fe20000000000 */
[----:B--2---:R-:W2:Y:S04]  /*4f00*/  LDSM.16.M88.4 R12, [R191+0xb800] ;  /* 0x00b80000bf0c783b */ /* 0x004ea80000000200 */
[----:B------:R-:W-:Y:S01]  /*4f10*/  IMAD.MOV.U32 R109, RZ, RZ, R24 ;  /* 0x000000ffff6d7224 */ /* 0x000fe200078e0018 */
[----:B------:R-:W-:Y:S01]  /*4f20*/  IABS R24, R25 ;  /* 0x0000001900187213 */ /* 0x000fe20000000000 */
[C---:B------:R-:W-:Y:S01]  /*4f30*/  IMAD.IADD R25, R74.reuse, 0x1, -R48 ;  /* 0x000000014a197824 */ /* 0x040fe200078e0a30 */
[----:B------:R-:W-:Y:S04]  /*4f40*/  I2F R78, R78 ;  /* 0x0000004e004e7306 */ /* 0x000fe80000201400 */
[----:B------:R-:W-:Y:S01]  /*4f50*/  IABS R111, R25 ;  /* 0x00000019006f7213 */ /* 0x000fe20000000000 */
[C---:B-1----:R-:W-:Y:S03]  /*4f60*/  HMMA.16816.F32 R64, R32.reuse, R8, R64 ;  /* 0x000000082040723c */ /* 0x042fe60000001840 */
[----:B------:R1:W-:Y:S04]  /*4f70*/  I2F R86, R24 ;  /* 0x0000001800567306 */ /* 0x0003e80000201400 */
[C---:B------:R-:W-:Y:S01]  /*4f80*/  IMAD.IADD R8, R74.reuse, 0x1, -R53 ;  /* 0x000000014a087824 */ /* 0x040fe200078e0a35 */
[----:B------:R-:W-:Y:S03]  /*4f90*/  HMMA.16816.F32 R60, R32, R10, R60 ;  /* 0x0000000a203c723c */ /* 0x000fe6000000183c */
[----:B------:R-:W4:Y:S01]  /*4fa0*/  I2F R111, R111 ;  /* 0x0000006f006f7306 */ /* 0x000f220000201400 */
[----:B-1----:R-:W1:Y:S07]  /*4fb0*/  LDSM.16.M88.4 R24, [R184+0x4800] ;  /* 0x00480000b818783b */ /* 0x002e6e0000000200 */
[----:B------:R-:W-:Y:S01]  /*4fc0*/  I2F R84, R84 ;  /* 0x0000005400547306 */ /* 0x000fe20000201400 */
[----:B---3--:R-:W-:Y:S07]  /*4fd0*/  HMMA.16816.F32 R28, R40, R36, R28 ;  /* 0x00000024281c723c */ /* 0x008fee000000181c */
[----:B------:R-:W-:Y:S01]  /*4fe0*/  I2F R109, R109 ;  /* 0x0000006d006d7306 */ /* 0x000fe20000201400 */
[----:B------:R-:W-:Y:S01]  /*4ff0*/  IABS R36, R8 ;  /* 0x0000000800247213 */ /* 0x000fe20000000000 */
[C---:B------:R-:W-:Y:S01]  /*5000*/  IMAD.IADD R8, R74.reuse, 0x1, -R73 ;  /* 0x000000014a087824 */ /* 0x040fe200078e0a49 */
[----:B--2---:R-:W-:Y:S04]  /*5010*/  HMMA.16816.F32 R56, R32, R12, R56 ;  /* 0x0000000c2038723c */ /* 0x004fe80000001838 */
[----:B------:R-:W-:Y:S01]  /*5020*/  IABS R37, R8 ;  /* 0x0000000800257213 */ /* 0x000fe20000000000 */
[C---:B------:R-:W-:Y:S01]  /*5030*/  IMAD.IADD R8, R74.reuse, 0x1, -R79 ;  /* 0x000000014a087824 */ /* 0x040fe200078e0a4f */
[----:B------:R-:W2:Y:S01]  /*5040*/  I2F R36, R36 ;  /* 0x0000002400247306 */ /* 0x000ea20000201400 */
[C---:B------:R-:W-:Y:S01]  /*5050*/  IMAD.IADD R13, R74.reuse, 0x1, -R83 ;  /* 0x000000014a0d7824 */ /* 0x040fe200078e0a53 */
[----:B------:R-:W-:Y:S02]  /*5060*/  HMMA.16816.F32 R44, R40, R38, R44 ;  /* 0x00000026282c723c */ /* 0x000fe4000000182c */
[----:B------:R-:W-:Y:S01]  /*5070*/  IABS R12, R8 ;  /* 0x00000008000c7213 */ /* 0x000fe20000000000 */
[----:B------:R-:W-:Y:S01]  /*5080*/  IMAD.IADD R8, R74, 0x1, -R91 ;  /* 0x000000014a087824 */ /* 0x000fe200078e0a5b */
[----:B------:R-:W-:-:S02]  /*5090*/  IABS R13, R13 ;  /* 0x0000000d000d7213 */ /* 0x000fc40000000000 */
[----:B------:R3:W5:Y:S01]  /*50a0*/  I2F R38, R12 ;  /* 0x0000000c00267306 */ /* 0x0007620000201400 */
[----:B----4-:R-:W-:Y:S01]  /*50b0*/  FFMA.FTZ R30, R111, -UR4, R30 ;  /* 0x800000046f1e7c23 */ /* 0x010fe2000801001e */
[----:B------:R-:W-:Y:S01]  /*50c0*/  IABS R39, R8 ;  /* 0x0000000800277213 */ /* 0x000fe20000000000 */
[----:B------:R-:W-:Y:S01]  /*50d0*/  HMMA.16816.F32 R68, R32, R14, R68 ;  /* 0x0000000e2044723c */ /* 0x000fe20000001844 */
[----:B------:R-:W4:Y:S01]  /*50e0*/  LDSM.16.M88.4 R8, [R184+0x5000] ;  /* 0x00500000b808783b */ /* 0x000f220000000200 */
[----:B------:R-:W-:Y:S02]  /*50f0*/  FFMA.FTZ R29, R50, -UR4, R29 ;  /* 0x80000004321d7c23 */ /* 0x000fe4000801001d */
[----:B------:R-:W-:Y:S01]  /*5100*/  FFMA.FTZ R28, R49, -UR4, R28 ;  /* 0x80000004311c7c23 */ /* 0x000fe2000801001c */
[----:B------:R5:W-:Y:S02]  /*5110*/  I2F R34, R13 ;  /* 0x0000000d00227306 */ /* 0x000be40000201400 */
[----:B------:R-:W-:Y:S01]  /*5120*/  IMAD.IADD R14, R74, 0x1, -R89 ;  /* 0x000000014a0e7824 */ /* 0x000fe200078e0a59 */
[----:B------:R-:W-:Y:S01]  /*5130*/  FSEL R33, R30, -INF , !P3 ;  /* 0xff8000001e217808 */ /* 0x000fe20005800000 */
[C---:B-1----:R-:W-:Y:S01]  /*5140*/  HMMA.16816.F32 R20, R40.reuse, R24, R20 ;  /* 0x000000182814723c */ /* 0x042fe20000001814 */
[----:B------:R-:W-:Y:S01]  /*5150*/  FSEL R30, R29, -INF , !P2 ;  /* 0xff8000001d1e7808 */ /* 0x000fe20005000000 */
[----:B------:R-:W-:Y:S01]  /*5160*/  IMAD.IADD R29, R74, 0x1, -R95 ;  /* 0x000000014a1d7824 */ /* 0x000fe200078e0a5f */
[----:B---3--:R-:W-:Y:S01]  /*5170*/  IABS R12, R14 ;  /* 0x0000000e000c7213 */ /* 0x008fe20000000000 */
[----:B------:R-:W1:Y:S02]  /*5180*/  I2F R37, R37 ;  /* 0x0000002500257306 */ /* 0x000e640000201400 */
[----:B------:R-:W-:Y:S01]  /*5190*/  FFMA.FTZ R44, R51, -UR4, R44 ;  /* 0x80000004332c7c23 */ /* 0x000fe2000801002c */
[----:B------:R-:W-:Y:S01]  /*51a0*/  FSEL R28, R28, -INF , !P3 ;  /* 0xff8000001c1c7808 */ /* 0x000fe20005800000 */
[----:B--2---:R-:W-:Y:S01]  /*51b0*/  FFMA.FTZ R25, R36, -UR4, R31 ;  /* 0x8000000424197c23 */ /* 0x004fe2000801001f */
[----:B------:R-:W-:Y:S01]  /*51c0*/  HMMA.16816.F32 R16, R40, R26, R16 ;  /* 0x0000001a2810723c */ /* 0x000fe20000001810 */
[----:B------:R-:W-:Y:S01]  /*51d0*/  IMAD.MOV.U32 R32, RZ, RZ, R12 ;  /* 0x000000ffff207224 */ /* 0x000fe200078e000c */
[----:B------:R-:W-:Y:S01]  /*51e0*/  ISETP.GE.AND P3, PT, R89, UR9, PT ;  /* 0x0000000959007c0c */ /* 0x000fe2000bf66270 */
[----:B-----5:R-:W2:Y:S01]  /*51f0*/  LDSM.16.M88.4 R12, [R184+0x5800] ;  /* 0x00580000b80c783b */ /* 0x020ea20000000200 */
[----:B------:R-:W3:Y:S01]  /*5200*/  I2F R39, R39 ;  /* 0x0000002700277306 */ /* 0x000ee20000201400 */
[----:B------:R-:W-:Y:S01]  /*5210*/  IMAD.IADD R24, R74, 0x1, -R81 ;  /* 0x000000014a187824 */ /* 0x000fe200078e0a51 */
[----:B------:R-:W-:-:S04]  /*5220*/  DEPBAR.LE SB0, 0x0 ;  /* 0x000080000000791a */ /* 0x000fc80000000000 */
[----:B------:R-:W-:Y:S01]  /*5230*/  IABS R36, R24 ;  /* 0x0000001800247213 */ /* 0x000fe20000000000 */
[----:B------:R-:W-:Y:S01]  /*5240*/  FFMA.FTZ R38, R38, -UR4, R47 ;  /* 0x8000000426267c23 */ /* 0x000fe2000801002f */
[----:B------:R5:W-:Y:S01]  /*5250*/  I2F R31, R32 ;  /* 0x00000020001f7306 */ /* 0x000be20000201400 */
[----:B-1----:R-:W-:Y:S01]  /*5260*/  FFMA.FTZ R37, R37, -UR4, R46 ;  /* 0x8000000425257c23 */ /* 0x002fe2000801002e */
[----:B------:R-:W-:Y:S01]  /*5270*/  FSEL R24, R25, -INF , !P2 ;  /* 0xff80000019187808 */ /* 0x000fe20005000000 */
[----:B------:R-:W-:Y:S01]  /*5280*/  IMAD.IADD R25, R74, 0x1, -R87 ;  /* 0x000000014a197824 */ /* 0x000fe200078e0a57 */
[----:B------:R-:W-:Y:S01]  /*5290*/  FSEL R26, R44, -INF , !P1 ;  /* 0xff8000002c1a7808 */ /* 0x000fe20004800000 */
[----:B------:R-:W-:Y:S01]  /*52a0*/  FFMA.FTZ R55, R55, -UR4, R20 ;  /* 0x8000000437377c23 */ /* 0x000fe20008010014 */
[----:B------:R-:W-:Y:S01]  /*52b0*/  FSEL R27, R37, -INF , !P1 ;  /* 0xff800000251b7808 */ /* 0x000fe20004800000 */
[----:B------:R-:W-:Y:S01]  /*52c0*/  IMAD.IADD R37, R74, 0x1, -R93 ;  /* 0x000000014a257824 */ /* 0x000fe200078e0a5d */
[----:B------:R-:W-:Y:S01]  /*52d0*/  IABS R25, R25 ;  /* 0x0000001900197213 */ /* 0x000fe20000000000 */
[----:B---3--:R-:W-:Y:S01]  /*52e0*/  FFMA.FTZ R22, R39, -UR4, R22 ;  /* 0x8000000427167c23 */ /* 0x008fe20008010016 */
[----:B------:R-:W1:Y:S01]  /*52f0*/  I2F R36, R36 ;  /* 0x0000002400247306 */ /* 0x000e620000201400 */
[----:B----4-:R-:W-:Y:S01]  /*5300*/  HMMA.16816.F32 R64, R40, R8, R64 ;  /* 0x000000082840723c */ /* 0x010fe20000001840 */
[----:B------:R-:W-:Y:S01]  /*5310*/  FFMA.FTZ R21, R52, -UR4, R21 ;  /* 0x8000000434157c23 */ /* 0x000fe20008010015 */
[----:B------:R-:W-:Y:S01]  /*5320*/  ISETP.GE.AND P2, PT, R81, UR9, PT ;  /* 0x0000000951007c0c */ /* 0x000fe2000bf46270 */
[----:B------:R-:W-:Y:S01]  /*5330*/  FFMA.FTZ R17, R72, -UR4, R17 ;  /* 0x8000000448117c23 */ /* 0x000fe20008010011 */
[----:B------:R-:W-:Y:S01]  /*5340*/  ISETP.GE.AND P1, PT, R87, UR9, PT ;  /* 0x0000000957007c0c */ /* 0x000fe2000bf26270 */
[----:B-----5:R-:W-:-:S02]  /*5350*/  FFMA.FTZ R32, R54, -UR4, R45 ;  /* 0x8000000436207c23 */ /* 0x020fc4000801002d */
[----:B------:R-:W-:Y:S01]  /*5360*/  IABS R8, R29 ;  /* 0x0000001d00087213 */ /* 0x000fe20000000000 */
[C---:B------:R-:W-:Y:S01]  /*5370*/  HMMA.16816.F32 R60, R40.reuse, R10, R60 ;  /* 0x0000000a283c723c */ /* 0x040fe2000000183c */
[----:B------:R3:W4:Y:S01]  /*5380*/  I2F R35, R25 ;  /* 0x0000001900237306 */ /* 0x0007220000201400 */
[----:B------:R-:W-:Y:S02]  /*5390*/  FSEL R32, R32, -INF , !P0 ;  /* 0xff80000020207808 */ /* 0x000fe40004000000 */
[----:B------:R-:W-:Y:S01]  /*53a0*/  IMAD.MOV.U32 R9, RZ, RZ, R8 ;  /* 0x000000ffff097224 */ /* 0x000fe200078e0008 */
[----:B------:R-:W-:Y:S02]  /*53b0*/  IABS R8, R37 ;  /* 0x0000002500087213 */ /* 0x000fe40000000000 */
[----:B------:R-:W-:Y:S01]  /*53c0*/  IMAD.IADD R11, R74, 0x1, -R101 ;  /* 0x000000014a0b7824 */ /* 0x000fe200078e0a65 */
[----:B------:R-:W-:Y:S01]  /*53d0*/  FSEL R29, R38, -INF , !P0 ;  /* 0xff800000261d7808 */ /* 0x000fe20004000000 */
[----:B------:R5:W4:Y:S01]  /*53e0*/  I2F R20, R9 ;  /* 0x0000000900147306 */ /* 0x000b220000201400 */
[----:B------:R-:W-:Y:S01]  /*53f0*/  IMAD.MOV.U32 R37, RZ, RZ, R8 ;  /* 0x000000ffff257224 */ /* 0x000fe200078e0008 */
[----:B------:R-:W-:Y:S01]  /*5400*/  ISETP.GE.AND P0, PT, R95, UR9, PT ;  /* 0x000000095f007c0c */ /* 0x000fe2000bf06270 */
[C---:B--2---:R-:W-:Y:S01]  /*5410*/  HMMA.16816.F32 R56, R40.reuse, R12, R56 ;  /* 0x0000000c2838723c */ /* 0x044fe20000001838 */
[----:B------:R-:W-:Y:S01]  /*5420*/  IABS R8, R11 ;  /* 0x0000000b00087213 */ /* 0x000fe20000000000 */
[----:B-1----:R-:W-:Y:S01]  /*5430*/  FFMA.FTZ R19, R36, -UR4, R19 ;  /* 0x8000000424137c23 */ /* 0x002fe20008010013 */
[----:B------:R-:W-:Y:S01]  /*5440*/  FSEL R10, R55, -INF , !P6 ;  /* 0xff800000370a7808 */ /* 0x000fe20007000000 */
[----:B------:R-:W-:Y:S01]  /*5450*/  FFMA.FTZ R64, R77, -UR4, R64 ;  /* 0x800000044d407c23 */ /* 0x000fe20008010040 */
[----:B---3--:R-:W-:Y:S01]  /*5460*/  FSEL R25, R22, -INF , !P6 ;  /* 0xff80000016197808 */ /* 0x008fe20007000000 */
[----:B------:R-:W-:Y:S01]  /*5470*/  IMAD.MOV.U32 R22, RZ, RZ, R8 ;  /* 0x000000ffff167224 */ /* 0x000fe200078e0008 */
[----:B------:R-:W1:Y:S01]  /*5480*/  I2F R37, R37 ;  /* 0x0000002500257306 */ /* 0x000e620000201400 */
[----:B------:R-:W-:Y:S01]  /*5490*/  IMAD.IADD R12, R74, 0x1, -R97 ;  /* 0x000000014a0c7824 */ /* 0x000fe200078e0a61 */
[----:B------:R-:W-:Y:S01]  /*54a0*/  HMMA.16816.F32 R68, R40, R14, R68 ;  /* 0x0000000e2844723c */ /* 0x000fe20000001844 */
[----:B------:R-:W-:Y:S01]  /*54b0*/  FFMA.FTZ R8, R75, -UR4, R16 ;  /* 0x800000044b087c23 */ /* 0x000fe20008010010 */
[----:B------:R-:W-:Y:S01]  /*54c0*/  FSEL R16, R21, -INF , !P4 ;  /* 0xff80000015107808 */ /* 0x000fe20006000000 */
[----:B------:R-:W-:Y:S01]  /*54d0*/  FFMA.FTZ R13, R34, -UR4, R23 ;  /* 0x80000004220d7c23 */ /* 0x000fe20008010017 */
[----:B------:R-:W-:Y:S01]  /*54e0*/  FSEL R168, R64, -INF , !P1 ;  /* 0xff80000040a87808 */ /* 0x000fe20004800000 */
[----:B-----5:R-:W-:Y:S01]  /*54f0*/  IMAD.IADD R9, R74, 0x1, -R105 ;  /* 0x000000014a097824 */ /* 0x020fe200078e0a69 */
[----:B------:R-:W2:Y:S01]  /*5500*/  I2F R22, R22 ;  /* 0x0000001600167306 */ /* 0x000ea20000201400 */
[----:B----4-:R-:W-:Y:S01]  /*5510*/  FFMA.FTZ R35, R35, -UR4, R66 ;  /* 0x8000000423237c23 */ /* 0x010fe20008010042 */
[----:B------:R-:W-:Y:S01]  /*5520*/  FSEL R13, R13, -INF , !P4 ;  /* 0xff8000000d0d7808 */ /* 0x000fe20006000000 */
[----:B------:R-:W-:Y:S01]  /*5530*/  FFMA.FTZ R65, R76, -UR4, R65 ;  /* 0x800000044c417c23 */ /* 0x000fe20008010041 */
[----:B------:R-:W-:Y:S01]  /*5540*/  IABS R11, R9 ;  /* 0x00000009000b7213 */ /* 0x000fe20000000000 */
[----:B------:R-:W-:Y:S01]  /*5550*/  FFMA.FTZ R9, R31, -UR4, R18 ;  /* 0x800000041f097c23 */ /* 0x000fe20008010012 */
[----:B------:R-:W-:Y:S01]  /*5560*/  FSEL R8, R8, -INF , !P3 ;  /* 0xff80000008087808 */ /* 0x000fe20005800000 */
[----:B------:R-:W-:Y:S01]  /*5570*/  FFMA.FTZ R20, R20, -UR4, R67 ;  /* 0x8000000414147c23 */ /* 0x000fe20008010043 */
[----:B------:R-:W-:Y:S01]  /*5580*/  FSEL R165, R35, -INF , !P1 ;  /* 0xff80000023a57808 */ /* 0x000fe20004800000 */
[----:B------:R-:W-:Y:S01]  /*5590*/  IMAD.MOV.U32 R18, RZ, RZ, R11 ;  /* 0x000000ffff127224 */ /* 0x000fe200078e000b */
[----:B------:R-:W-:Y:S01]  /*55a0*/  IABS R11, R12 ;  /* 0x0000000c000b7213 */ /* 0x000fe20000000000 */
[C---:B------:R-:W-:Y:S01]  /*55b0*/  IMAD.IADD R12, R74.reuse, 0x1, -R103 ;  /* 0x000000014a0c7824 */ /* 0x040fe200078e0a67 */
[----:B------:R-:W-:Y:S01]  /*55c0*/  FSEL R9, R9, -INF , !P3 ;  /* 0xff80000009097808 */ /* 0x000fe20005800000 */
[----:B------:R-:W-:Y:S01]  /*55d0*/  IMAD.IADD R74, R74, 0x1, -R107 ;  /* 0x000000014a4a7824 */ /* 0x000fe200078e0a6b */
[----:B------:R-:W3:Y:S01]  /*55e0*/  I2F R21, R18 ;  /* 0x0000001200157306 */ /* 0x000ee20000201400 */
[----:B------:R-:W-:Y:S01]  /*55f0*/  FSEL R162, R65, -INF , !P0 ;  /* 0xff80000041a27808 */ /* 0x000fe20004000000 */
[----:B------:R-:W-:Y:S01]  /*5600*/  FFMA.FTZ R60, R85, -UR4, R60 ;  /* 0x80000004553c7c23 */ /* 0x000fe2000801003c */
[----:B------:R-:W-:Y:S01]  /*5610*/  IABS R12, R12 ;  /* 0x0000000c000c7213 */ /* 0x000fe20000000000 */
[----:B------:R-:W-:Y:S01]  /*5620*/  FFMA.FTZ R61, R78, -UR4, R61 ;  /* 0x800000044e3d7c23 */ /* 0x000fe2000801003d */
[----:B------:R-:W-:Y:S01]  /*5630*/  IABS R74, R74 ;  /* 0x0000004a004a7213 */ /* 0x000fe20000000000 */
[----:B------:R-:W-:Y:S01]  /*5640*/  FFMA.FTZ R56, R99, -UR4, R56 ;  /* 0x8000000463387c23 */ /* 0x000fe20008010038 */
[----:B------:R-:W-:Y:S01]  /*5650*/  FSEL R175, R20, -INF , !P0 ;  /* 0xff80000014af7808 */ /* 0x000fe20004000000 */
[----:B------:R-:W-:Y:S01]  /*5660*/  IMAD.MOV.U32 R15, RZ, RZ, R12 ;  /* 0x000000ffff0f7224 */ /* 0x000fe200078e000c */
[----:B------:R4:W5:Y:S01]  /*5670*/  I2F R14, R11 ;  /* 0x0000000b000e7306 */ /* 0x0009620000201400 */
[----:B------:R-:W-:Y:S01]  /*5680*/  FSEL R12, R17, -INF , !P2 ;  /* 0xff800000110c7808 */ /* 0x000fe20005000000 */
[----:B------:R-:W-:Y:S01]  /*5690*/  FFMA.FTZ R57, R84, -UR4, R57 ;  /* 0x8000000454397c23 */ /* 0x000fe20008010039 */
[----:B------:R-:W-:Y:S01]  /*56a0*/  ISETP.GE.AND P6, PT, R93, UR9, PT ;  /* 0x000000095d007c0c */ /* 0x000fe2000bfc6270 */
[----:B------:R-:W-:Y:S01]  /*56b0*/  FFMA.FTZ R68, R109, -UR4, R68 ;  /* 0x800000046d447c23 */ /* 0x000fe20008010044 */
[----:B------:R-:W-:Y:S01]  /*56c0*/  ISETP.GE.AND P4, PT, R101, UR9, PT ;  /* 0x0000000965007c0c */ /* 0x000fe2000bf86270 */
[----:B------:R-:W-:Y:S01]  /*56d0*/  FFMA.FTZ R69, R86, -UR4, R69 ;  /* 0x8000000456457c23 */ /* 0x000fe20008010045 */
[----:B------:R-:W-:Y:S01]  /*56e0*/  ISETP.GE.AND P3, PT, R105, UR9, PT ;  /* 0x0000000969007c0c */ /* 0x000fe2000bf66270 */
[----:B------:R-:W5:Y:S01]  /*56f0*/  I2F R15, R15 ;  /* 0x0000000f000f7306 */ /* 0x000f620000201400 */
[----:B-1----:R-:W-:Y:S01]  /*5700*/  FFMA.FTZ R37, R37, -UR4, R62 ;  /* 0x8000000425257c23 */ /* 0x002fe2000801003e */
[----:B------:R-:W-:Y:S01]  /*5710*/  ISETP.GE.AND P1, PT, R103, UR9, PT ;  /* 0x0000000967007c0c */ /* 0x000fe2000bf26270 */
[----:B--2---:R-:W-:Y:S01]  /*5720*/  FFMA.FTZ R22, R22, -UR4, R63 ;  /* 0x8000000416167c23 */ /* 0x004fe2000801003f */
[----:B------:R-:W-:Y:S01]  /*5730*/  ISETP.GE.AND P0, PT, R107, UR9, PT ;  /* 0x000000096b007c0c */ /* 0x000fe2000bf06270 */
[----:B---3--:R-:W-:Y:S01]  /*5740*/  FFMA.FTZ R21, R21, -UR4, R58 ;  /* 0x8000000415157c23 */ /* 0x008fe2000801003a */
[----:B------:R-:W-:-:S02]  /*5750*/  FSEL R160, R60, -INF , !P6 ;  /* 0xff8000003ca07808 */ /* 0x000fc40007000000 */
[----:B------:R-:W1:Y:S01]  /*5760*/  I2F R18, R74 ;  /* 0x0000004a00127306 */ /* 0x000e620000201400 */
[----:B----4-:R-:W-:Y:S01]  /*5770*/  FSEL R11, R19, -INF , !P2 ;  /* 0xff800000130b7808 */ /* 0x010fe20005000000 */
[----:B-----5:R-:W-:Y:S01]  /*5780*/  FFMA.FTZ R14, R14, -UR4, R59 ;  /* 0x800000040e0e7c23 */ /* 0x020fe2000801003b */
[----:B------:R-:W-:Y:S02]  /*5790*/  ISETP.GE.AND P2, PT, R97, UR9, PT ;  /* 0x0000000961007c0c */ /* 0x000fe4000bf46270 */
[----:B------:R-:W-:Y:S02]  /*57a0*/  FSEL R167, R37, -INF , !P6 ;  /* 0xff80000025a77808 */ /* 0x000fe40007000000 */
[----:B------:R-:W-:Y:S01]  /*57b0*/  FSEL R166, R61, -INF , !P4 ;  /* 0xff8000003da67808 */ /* 0x000fe20006000000 */
[----:B------:R-:W-:Y:S01]  /*57c0*/  FFMA.FTZ R15, R15, -UR4, R70 ;  /* 0x800000040f0f7c23 */ /* 0x000fe20008010046 */
[----:B------:R-:W-:Y:S02]  /*57d0*/  FSEL R173, R22, -INF , !P4 ;  /* 0xff80000016ad7808 */ /* 0x000fe40006000000 */
[----:B------:R-:W-:-:S02]  /*57e0*/  FSEL R172, R56, -INF , !P3 ;  /* 0xff80000038ac7808 */ /* 0x000fc40005800000 */
[----:B------:R-:W-:Y:S02]  /*57f0*/  FSEL R169, R21, -INF , !P3 ;  /* 0xff80000015a97808 */ /* 0x000fe40005800000 */
[----:B------:R-:W-:Y:S01]  /*5800*/  FSEL R170, R57, -INF , !P2 ;  /* 0xff80000039aa7808 */ /* 0x000fe20005000000 */
[----:B-1----:R-:W-:Y:S01]  /*5810*/  FFMA.FTZ R18, R18, -UR4, R71 ;  /* 0x8000000412127c23 */ /* 0x002fe20008010047 */
[----:B------:R-:W-:Y:S02]  /*5820*/  FSEL R143, R14, -INF , !P2 ;  /* 0xff8000000e8f7808 */ /* 0x000fe40005000000 */
[----:B------:R-:W-:Y:S02]  /*5830*/  FSEL R142, R68, -INF , !P1 ;  /* 0xff800000448e7808 */ /* 0x000fe40004800000 */
[----:B------:R-:W-:Y:S02]  /*5840*/  FSEL R141, R15, -INF , !P1 ;  /* 0xff8000000f8d7808 */ /* 0x000fe40004800000 */
[----:B------:R-:W-:-:S02]  /*5850*/  FSEL R140, R69, -INF , !P0 ;  /* 0xff800000458c7808 */ /* 0x000fc40004000000 */
[----:B------:R-:W-:Y:S01]  /*5860*/  FSEL R163, R18, -INF , !P0 ;  /* 0xff80000012a37808 */ /* 0x000fe20004000000 */
[----:B------:R-:W-:Y:S06]  /*5870*/  BAR.SYNC.DEFER_BLOCKING 0x0 ;  /* 0x0000000000007b1d */ /* 0x000fec0000010000 */
[----:B------:R-:W-:Y:S05]  /*5880*/  @!P5 BRA `(.L_x_4368) ;  /* 0x00000ba00000d947 */ /* 0x000fea0003800000 */
[----:B------:R-:W-:-:S13]  /*5890*/  PLOP3.LUT P0, PT, PT, PT, UP2, 0x40, 0x0 ;  /* 0x000000000000781c */ /* 0x000fda0003f0e828 */
[----:B------:R-:W-:Y:S05]  /*58a0*/  @P0 BRA `(.L_x_4369) ;  /* 0x0000039000000947 */ /* 0x000fea0003800000 */
[----:B------:R-:W1:Y:S01]  /*58b0*/  I2F.RP R15, R4 ;  /* 0x00000004000f7306 */ /* 0x000e620000209400 */
[C---:B------:R-:W-:Y:S02]  /*58c0*/  IADD3 R20, R3.reuse, -0x40, RZ ;  /* 0xffffffc003147810 */ /* 0x040fe40007ffe0ff */
[----:B------:R-:W-:Y:S02]  /*58d0*/  IABS R18, R3 ;  /* 0x0000000300127213 */ /* 0x000fe40000000000 */
[----:B------:R-:W-:Y:S02]  /*58e0*/  IABS R14, R20 ;  /* 0x00000014000e7213 */ /* 0x000fe40000000000 */
[----:B------:R-:W-:Y:S02]  /*58f0*/  LOP3.LUT R3, R3, c[0x0][0x2d0], RZ, 0x3c, !PT ;  /* 0x0000b40003037a12 */ /* 0x000fe400078e3cff */
[----:B------:R-:W-:Y:S02]  /*5900*/  LOP3.LUT R20, R20, c[0x0][0x2d0], RZ, 0x3c, !PT ;  /* 0x0000b40014147a12 */ /* 0x000fe400078e3cff */
[----:B------:R-:W-:-:S02]  /*5910*/  ISETP.GE.AND P2, PT, R3, RZ, PT ;  /* 0x000000ff0300720c */ /* 0x000fc40003f46270 */
        /* <DEDUP_REMOVED lines=50> */
.L_x_4369:
[----:B------:R-:W-:-:S04]  /*5c40*/  ULEA UR6, -UR6, URZ, 0x6 ;  /* 0x0000003f06067291 */ /* 0x000fc8000f8e313f */
[----:B------:R-:W-:Y:S02]  /*5c50*/  USHF.R.S32.HI UR5, URZ, 0x1f, UR6 ;  /* 0x0000001f3f057899 */ /* 0x000fe40008011406 */
[----:B------:R-:W-:-:S04]  /*5c60*/  MOV R3, UR6 ;  /* 0x0000000600037c02 */ /* 0x000fc80008000f00 */
[----:B------:R-:W-:Y:S02]  /*5c70*/  MOV R4, UR5 ;  /* 0x0000000500047c02 */ /* 0x000fe40008000f00 */
.L_x_4370:
        /* <DEDUP_REMOVED lines=119> */
.L_x_4372:
[----:B------:R-:W-:Y:S05]  /*63f0*/  BSYNC B0 ;  /* 0x0000000000007941 */ /* 0x000fea0003800000 */
.L_x_4371:
[----:B------:R-:W0:Y:S01]  /*6400*/  LDGDEPBAR ;  /* 0x00000000000079af */ /* 0x000e220000000000 */
[----:B------:R-:W-:-:S04]  /*6410*/  IADD3 R144, P0, R3, R144, RZ ;  /* 0x0000009003907210 */ /* 0x000fc80007f1e0ff */
[----:B------:R-:W-:Y:S02]  /*6420*/  IADD3.X R133, R4, R133, RZ, P0, !PT ;  /* 0x0000008504857210 */ /* 0x000fe400007fe4ff */
.L_x_4368:
        /* <DEDUP_REMOVED lines=31> */
[----:B------:R-:W3:Y:S03]  /*6620*/  SHFL.BFLY PT, R15, R6, 0x2, 0x1f ;  /* 0x0c401f00060f7f89 */ /* 0x000ee600000e0000 */
[-C--:B------:R-:W-:Y:S01]  /*6630*/  LEA R189, R5, R192.reuse, 0x1 ;  /* 0x000000c005bd7211 */ /* 0x080fe200078e08ff */
[----:B------:R-:W4:Y:S01]  /*6640*/  SHFL.BFLY PT, R4, R17, 0x2, 0x1f ;  /* 0x0c401f0011047f89 */ /* 0x000f2200000e0000 */
[----:B------:R-:W-:-:S03]  /*6650*/  LEA R190, R7, R192, 0x1 ;  /* 0x000000c007be7211 */ /* 0x000fc600078e08ff */
[----:B------:R-:W-:Y:S01]  /*6660*/  LDSM.16.MT88.4 R64, [R192+0xe000] ;  /* 0x00e00000c040783b */ /* 0x000fe20000004200 */
[----:B------:R-:W-:-:S03]  /*6670*/  LEA R188, R5, R190, 0x1 ;  /* 0x000000be05bc7211 */ /* 0x000fc600078e08ff */
[----:B------:R-:W-:Y:S04]  /*6680*/  LDSM.16.MT88.4 R80, [R189+0xe000] ;  /* 0x00e00000bd50783b */ /* 0x000fe80000004200 */
[----:B------:R-:W-:Y:S04]  /*6690*/  LDSM.16.MT88.4 R124, [R192+0xc000] ;  /* 0x00c00000c07c783b */ /* 0x000fe80000004200 */
[----:B-1----:R-:W-:Y:S01]  /*66a0*/  LDSM.16.MT88.4 R40, [R190+0xc000] ;  /* 0x00c00000be28783b */ /* 0x002fe20000004200 */
[----:B---3--:R-:W-:-:S03]  /*66b0*/  FMNMX.FTZ R15, R6, R15, !PT ;  /* 0x0000000f060f7209 */ /* 0x008fc60007810000 */
[----:B------:R-:W-:Y:S01]  /*66c0*/  LDSM.16.MT88.4 R48, [R189+0xc000] ;  /* 0x00c00000bd30783b */ /* 0x000fe20000004200 */
[----:B----4-:R-:W-:-:S03]  /*66d0*/  FMNMX.FTZ R4, R17, R4, !PT ;  /* 0x0000000411047209 */ /* 0x010fc60007810000 */
[----:B------:R-:W1:Y:S04]  /*66e0*/  SHFL.BFLY PT, R132, R15, 0x1, 0x1f ;  /* 0x0c201f000f847f89 */ /* 0x000e6800000e0000 */
[----:B------:R-:W3:Y:S04]  /*66f0*/  SHFL.BFLY PT, R3, R4, 0x1, 0x1f ;  /* 0x0c201f0004037f89 */ /* 0x000ee800000e0000 */
[----:B------:R-:W4:Y:S04]  /*6700*/  LDSM.16.MT88.4 R56, [R188+0xc000] ;  /* 0x00c00000bc38783b */ /* 0x000f280000004200 */
[----:B------:R-:W5:Y:S04]  /*6710*/  LDSM.16.MT88.4 R72, [R190+0xe000] ;  /* 0x00e00000be48783b */ /* 0x000f680000004200 */
[----:B------:R-:W2:Y:S04]  /*6720*/  LDSM.16.MT88.4 R88, [R188+0xe000] ;  /* 0x00e00000bc58783b */ /* 0x000ea80000004200 */
[----:B------:R-:W2:Y:S01]  /*6730*/  LDSM.16.MT88.4 R96, [R192+0x10000] ;  /* 0x01000000c060783b */ /* 0x000ea20000004200 */
[----:B-1----:R-:W-:-:S03]  /*6740*/  FMNMX.FTZ R132, R15, R132, !PT ;  /* 0x000000840f847209 */ /* 0x002fc60007810000 */
[----:B------:R-:W1:Y:S01]  /*6750*/  LDSM.16.MT88.4 R104, [R190+0x10000] ;  /* 0x01000000be68783b */ /* 0x000e620000004200 */
[----:B---3--:R-:W-:Y:S01]  /*6760*/  FMNMX.FTZ R3, R4, R3, !PT ;  /* 0x0000000304037209 */ /* 0x008fe20007810000 */
[C---:B------:R-:W-:Y:S01]  /*6770*/  FMUL.FTZ R171, R132.reuse, c[0x0][0x23c] ;  /* 0x00008f0084ab7a20 */ /* 0x040fe20000410000 */
[----:B------:R-:W-:Y:S01]  /*6780*/  FSETP.NEU.FTZ.AND P0, PT, R132, -INF , PT ;  /* 0xff8000008400780b */ /* 0x000fe20003f1d000 */
[----:B------:R-:W3:Y:S02]  /*6790*/  LDSM.16.MT88.4 R120, [R189+0x10000] ;  /* 0x01000000bd78783b */ /* 0x000ee40000004200 */
        /* <DEDUP_REMOVED lines=24> */
[----:B--2---:R-:W-:Y:S01]  /*6920*/  LDSM.16.MT88.4 R16, [R189+0xe800] ;  /* 0x00e80000bd10783b */ /* 0x004fe20000004200 */
[--C-:B------:R-:W-:Y:S01]  /*6930*/  FFMA.FTZ R145, R9, c[0x0][0x23c], -R164.reuse ;  /* 0x00008f0009917a23 */ /* 0x100fe200000108a4 */
[----:B------:R-:W-:Y:S01]  /*6940*/  MUFU.EX2 R154, R154 ;  /* 0x0000009a009a7308 */ /* 0x000fe20000000800 */
[--C-:B------:R-:W-:Y:S02]  /*6950*/  FFMA.FTZ R0, R11, c[0x0][0x23c], -R164.reuse ;  /* 0x00008f000b007a23 */ /* 0x100fe400000108a4 */
[----:B------:R-:W2:Y:S01]  /*6960*/  LDSM.16.MT88.4 R8, [R192+0xe800] ;  /* 0x00e80000c008783b */ /* 0x000ea20000004200 */
[--C-:B------:R-:W-:Y:S02]  /*6970*/  FFMA.FTZ R135, R12, c[0x0][0x23c], -R171.reuse ;  /* 0x00008f000c877a23 */ /* 0x100fe400000108ab */
[--C-:B------:R-:W-:Y:S02]  /*6980*/  FFMA.FTZ R151, R25, c[0x0][0x23c], -R164.reuse ;  /* 0x00008f0019977a23 */ /* 0x100fe400000108a4 */
[----:B------:R-:W1:Y:S01]  /*6990*/  MUFU.EX2 R149, R149 ;  /* 0x0000009500957308 */ /* 0x000e620000000800 */
[----:B------:R-:W-:Y:S01]  /*69a0*/  F2FP.PACK_AB R112, R153, R156 ;  /* 0x0000009c9970723e */ /* 0x000fe200000000ff */
[----:B------:R-:W-:Y:S01]  /*69b0*/  FFMA.FTZ R146, R13, c[0x0][0x23c], -R164 ;  /* 0x00008f000d927a23 */ /* 0x000fe200000108a4 */
[----:B------:R-:W-:Y:S01]  /*69c0*/  LDSM.16.MT88.4 R24, [R190+0xe800] ;  /* 0x00e80000be18783b */ /* 0x000fe20000004200 */
[----:B------:R-:W-:-:S02]  /*69d0*/  FFMA.FTZ R159, R168, c[0x0][0x23c], -R171 ;  /* 0x00008f00a89f7a23 */ /* 0x000fc400000108ab */
[--C-:B------:R-:W-:Y:S01]  /*69e0*/  FFMA.FTZ R161, R166, c[0x0][0x23c], -R171.reuse ;  /* 0x00008f00a6a17a23 */ /* 0x100fe200000108ab */
[----:B------:R-:W2:Y:S01]  /*69f0*/  LDSM.16.MT88.4 R12, [R188+0xe800] ;  /* 0x00e80000bc0c783b */ /* 0x000ea20000004200 */
[----:B------:R-:W-:Y:S01]  /*6a00*/  MUFU.EX2 R155, R155 ;  /* 0x0000009b009b7308 */ /* 0x000fe20000000800 */
[--C-:B------:R-:W-:Y:S02]  /*6a10*/  FFMA.FTZ R162, R162, c[0x0][0x23c], -R171.reuse ;  /* 0x00008f00a2a27a23 */ /* 0x100fe400000108ab */
[----:B------:R-:W-:Y:S02]  /*6a20*/  FFMA.FTZ R160, R160, c[0x0][0x23c], -R171 ;  /* 0x00008f00a0a07a23 */ /* 0x000fe400000108ab */
[--C-:B------:R-:W-:Y:S02]  /*6a30*/  FFMA.FTZ R165, R165, c[0x0][0x23c], -R164.reuse ;  /* 0x00008f00a5a57a23 */ /* 0x100fe400000108a4 */
[--C-:B------:R-:W-:Y:S01]  /*6a40*/  FFMA.FTZ R166, R175, c[0x0][0x23c], -R164.reuse ;  /* 0x00008f00afa67a23 */ /* 0x100fe200000108a4 */
[----:B------:R-:W3:Y:S01]  /*6a50*/  MUFU.EX2 R158, R158 ;  /* 0x0000009e009e7308 */ /* 0x000ee20000000800 */
[----:B-1----:R-:W-:Y:S01]  /*6a60*/  F2FP.PACK_AB R114, R149, R154 ;  /* 0x0000009a9572723e */ /* 0x002fe200000000ff */
        /* <DEDUP_REMOVED lines=18> */
[----:B-1----:R-:W-:-:S02]  /*6b90*/  F2FP.PACK_AB R115, R150, R157 ;  /* 0x0000009d9673723e */ /* 0x002fc400000000ff */
[----:B------:R-:W1:Y:S01]  /*6ba0*/  MUFU.EX2 R147, R147 ;  /* 0x0000009300937308 */ /* 0x000e620000000800 */
        /* <DEDUP_REMOVED lines=17> */
[C---:B----4-:R-:W-:Y:S02]  /*6cc0*/  HMMA.16816.F32 R52, R112.reuse, R56, RZ ;  /* 0x000000387034723c */ /* 0x050fe400000018ff */
[----:B------:R-:W4:Y:S06]  /*6cd0*/  MUFU.EX2 R162, R162 ;  /* 0x000000a200a27308 */ /* 0x000f2c0000000800 */
[C---:B-----5:R-:W-:Y:S02]  /*6ce0*/  HMMA.16816.F32 R68, R112.reuse, R72, RZ ;  /* 0x000000487044723c */ /* 0x060fe400000018ff */
        /* <DEDUP_REMOVED lines=40> */
[----:B--2---:R-:W-:Y:S01]  /*6f70*/  HMMA.16816.F32 R60, R4, R8, R60 ;  /* 0x00000008043c723c */ /* 0x004fe2000000183c */
        /* <DEDUP_REMOVED lines=33> */
[C---:B------:R-:W-:Y:S08]  /*7190*/  HMMA.16816.F32 R116, R4.reuse, R12, R116 ;  /* 0x0000000c0474723c */ /* 0x040ff00000001874 */
[----:B------:R-:W-:Y:S01]  /*71a0*/  HMMA.16816.F32 R112, R4, R14, R112 ;  /* 0x0000000e0470723c */ /* 0x000fe20000001870 */
[----:B------:R-:W3:Y:S06]  /*71b0*/  LDSM.16.MT88.4 R12, [R192+0xf000] ;  /* 0x00f00000c00c783b */ /* 0x000eec0000004200 */
[----:B----4-:R-:W-:Y:S01]  /*71c0*/  F2FP.PACK_AB R4, R162, R159 ;  /* 0x0000009fa204723e */ /* 0x010fe200000000ff */
        /* <DEDUP_REMOVED lines=88> */
[----:B------:R-:W-:Y:S01]  /*7750*/  ULDC UR5, c[0x0][0x1a0] ;  /* 0x0000680000057ab9 */ /* 0x000fe20000000800 */
[----:B------:R-:W-:Y:S01]  /*7760*/  IMAD.U32 R206, RZ, RZ, UR9 ;  /* 0x00000009ffce7e24 */ /* 0x000fe2000f8e00ff */
[----:B------:R-:W-:Y:S01]  /*7770*/  ULEA UR5, -UR5, URZ, 0x6 ;  /* 0x0000003f05057291 */ /* 0x000fe2000f8e313f */
[----:B------:R-:W-:Y:S01]  /*7780*/  IADD3 R210, R134, -0x2, RZ ;  /* 0xfffffffe86d27810 */ /* 0x000fe20007ffe0ff */
[----:B------:R-:W-:Y:S01]  /*7790*/  IMAD.MOV.U32 R133, RZ, RZ, R132 ;  /* 0x000000ffff857224 */ /* 0x000fe200078e0084 */
[----:B------:R-:W-:-:S02]  /*77a0*/  ULDC.64 UR8, c[0x0][0x118] ;  /* 0x0000460000087ab9 */ /* 0x000fc40000000a00 */
[----:B------:R-:W-:Y:S01]  /*77b0*/  USHF.R.S32.HI UR6, URZ, 0x1f, UR5 ;  /* 0x0000001f3f067899 */ /* 0x000fe20008011405 */
[----:B------:R-:W-:-:S05]  /*77c0*/  MOV R205, UR5 ;  /* 0x0000000500cd7c02 */ /* 0x000fca0008000f00 */
[----:B------:R-:W-:Y:S01]  /*77d0*/  IMAD.U32 R204, RZ, RZ, UR6 ;  /* 0x00000006ffcc7e24 */ /* 0x000fe2000f8e00ff */
[----:B-1----:R-:W-:Y:S02]  /*77e0*/  LOP3.LUT R5, R0, 0x3, RZ, 0xc0, !PT ;  /* 0x0000000300057812 */ /* 0x002fe400078ec0ff */
[----:B------:R-:W-:-:S03]  /*77f0*/  MOV R0, R3 ;  /* 0x0000000300007202 */ /* 0x000fc60000000f00 */
[----:B------:R-:W-:-:S05]  /*7800*/  IMAD R5, R5, -0x2, R2 ;  /* 0xfffffffe05057824 */ /* 0x000fca00078e0202 */
[----:B------:R-:W-:Y:S02]  /*7810*/  IADD3 R206, R206, -UR10, R5 ;  /* 0x8000000acece7c10 */ /* 0x000fe4000fffe005 */
.L_x_4377:
[----:B------:R-:W-:Y:S01]  /*7820*/  PLOP3.LUT P0, PT, PT, PT, UP2, 0x40, 0x0 ;  /* 0x000000000000781c */ /* 0x000fe20003f0e828 */
[----:B------:R-:W-:Y:S04]  /*7830*/  DEPBAR.LE SB0, 0x0 ;  /* 0x000080000000791a */ /* 0x000fe80000000000 */
[----:B------:R-:W-:Y:S01]  /*7840*/  BAR.SYNC.DEFER_BLOCKING 0x0 ;  /* 0x0000000000007b1d */ /* 0x000fe20000010000 */
[----:B------:R-:W-:Y:S01]  /*7850*/  MOV R132, R204 ;  /* 0x000000cc00847202 */ /* 0x000fe20000000f00 */
[----:B------:R-:W-:Y:S06]  /*7860*/  IMAD.MOV.U32 R135, RZ, RZ, R205 ;  /* 0x000000ffff877224 */ /* 0x000fec00078e00cd */
[----:B------:R-:W-:-:S05]  /*7870*/  @P0 BRA `(.L_x_4374) ;  /* 0x000003c000000947 */ /* 0x000fca0003800000 */
        /* <DEDUP_REMOVED lines=55> */
[----:B------:R-:W-:Y:S03]  /*7bf0*/  SHF.R.S32.HI R3, RZ, 0x1f, R5 ;  /* 0x0000001fff037819 */ /* 0x000fe60000011405 */
[----:B------:R-:W-:Y:S02]  /*7c00*/  IMAD.MOV.U32 R135, RZ, RZ, R6 ;  /* 0x000000ffff877224 */ /* 0x000fe400078e0006 */
[----:B------:R-:W-:Y:S04]  /*7c10*/  IMAD R2, R3, c[0x0][0x188], RZ ;  /* 0x0000620003027a24 */ /* 0x000fe800078e02ff */
[----:B------:R-:W-:Y:S04]  /*7c20*/  IMAD R2, R5, c[0x0][0x18c], R2 ;  /* 0x0000630005027a24 */ /* 0x000fe800078e0202 */
[----:B------:R-:W-:Y:S02]  /*7c30*/  IMAD.IADD R132, R7, 0x1, R2 ;  /* 0x0000000107847824 */ /* 0x000fe400078e0202 */
.L_x_4374:
[C---:B------:R-:W-:Y:S02]  /*7c40*/  ISETP.GE.AND P5, PT, R201.reuse, c[0x0][0x220], PT ;  /* 0x00008800c9007a0c */ /* 0x040fe40003fa6270 */
[----:B------:R-:W-:Y:S02]  /*7c50*/  IADD3 R214, R201, 0x40, RZ ;  /* 0x00000040c9d67810 */ /* 0x000fe40007ffe0ff */
[CC--:B------:R-:W-:Y:S02]  /*7c60*/  LEA R2, P0, R135.reuse, R212.reuse, 0x1 ;  /* 0x000000d487027211 */ /* 0x0c0fe400078008ff */
[----:B------:R-:W-:Y:S02]  /*7c70*/  ISETP.GE.AND P4, PT, R214, c[0x0][0x220], PT ;  /* 0x00008800d6007a0c */ /* 0x000fe40003f86270 */
[-C--:B------:R-:W-:Y:S02]  /*7c80*/  LEA.HI.X R3, R135, R213.reuse, R132, 0x1, P0 ;  /* 0x000000d587037211 */ /* 0x080fe400000f0c84 */
[----:B------:R-:W-:Y:S02]  /*7c90*/  IADD3 R134, R201, 0x80, RZ ;  /* 0x00000080c9867810 */ /* 0x000fe40007ffe0ff */
[----:B------:R-:W-:Y:S01]  /*7ca0*/  IADD3 R135, P0, R135, UR17, RZ ;  /* 0x0000001187877c10 */ /* 0x000fe2000ff1e0ff */
[----:B------:R-:W-:Y:S01]  /*7cb0*/  @P5 STS.128 [R200+0xc000], RZ ;  /* 0x00c000ffc8005388 */ /* 0x000fe20000000c00 */
[----:B------:R-:W-:Y:S02]  /*7cc0*/  ISETP.GE.AND P3, PT, R134, c[0x0][0x220], PT ;  /* 0x0000880086007a0c */ /* 0x000fe40003f66270 */
[CC--:B------:R-:W-:Y:S01]  /*7cd0*/  @!P5 LEA R228, P6, R135.reuse, R212.reuse, 0x1 ;  /* 0x000000d487e4d211 */ /* 0x0c0fe200078c08ff */
[----:B------:R-:W-:Y:S01]  /*7ce0*/  @!PT LDS RZ, [RZ] ;  /* 0x00000000fffff984 */ /* 0x000fe20000000800 */
[----:B------:R-:W-:Y:S01]  /*7cf0*/  @!PT LDS RZ, [RZ] ;  /* 0x00000000fffff984 */ /* 0x000fe20000000800 */
[----:B------:R-:W-:Y:S01]  /*7d00*/  @!PT LDS RZ, [RZ] ;  /* 0x00000000fffff984 */ /* 0x000fe20000000800 */
[----:B------:R1:W-:Y:S01]  /*7d10*/  @!P5 LDGSTS.E.BYPASS.LTC128B.128 [R200+0xc000], [R2.64] ;  /* 0x0c00000002c8dfae */ /* 0x0003e2000b901d48 */
[----:B------:R-:W-:Y:S02]  /*7d20*/  IADD3.X R134, R132, UR19, RZ, P0, !PT ;  /* 0x0000001384867c10 */ /* 0x000fe400087fe4ff */
        /* <DEDUP_REMOVED lines=8> */
[C---:B------:R-:W-:Y:S02]  /*7db0*/  IADD3 R215, P2, R135.reuse, UR17, RZ ;  /* 0x0000001187d77c10 */ /* 0x040fe4000ff5e0ff */
[-C--:B------:R-:W-:Y:S01]  /*7dc0*/  @!P3 LEA R220, P0, R135, R212.reuse, 0x1 ;  /* 0x000000d487dcb211 */ /* 0x080fe200078008ff */
[----:B------:R-:W-:Y:S01]  /*7dd0*/  @P3 STS.128 [R200+0x10000], RZ ;  /* 0x010000ffc8003388 */ /* 0x000fe20000000c00 */
[-C--:B------:R-:W-:Y:S02]  /*7de0*/  @!P5 LEA R226, P1, R215, R212.reuse, 0x1 ;  /* 0x000000d4d7e2d211 */ /* 0x080fe400078208ff */
[-C--:B------:R-:W-:Y:S01]  /*7df0*/  @!P3 LEA.HI.X R221, R135, R213.reuse, R134, 0x1, P0 ;  /* 0x000000d587ddb211 */ /* 0x080fe200000f0c86 */
[----:B------:R-:W-:Y:S01]  /*7e00*/  @!PT LDS RZ, [RZ] ;  /* 0x00000000fffff984 */ /* 0x000fe20000000800 */
[----:B------:R-:W-:Y:S01]  /*7e10*/  @!PT LDS RZ, [RZ] ;  /* 0x00000000fffff984 */ /* 0x000fe20000000800 */
[----:B------:R-:W-:Y:S01]  /*7e20*/  @!PT LDS RZ, [RZ] ;  /* 0x00000000fffff984 */ /* 0x000fe20000000800 */
[----:B------:R1:W-:Y:S01]  /*7e30*/  @!P3 LDGSTS.E.BYPASS.LTC128B.128 [R200+0x10000], [R2.64+0x100] ;  /* 0x1000010002c8bfae */ /* 0x0003e2000b901d48 */
        /* <DEDUP_REMOVED lines=8> */
[----:B------:R1:W-:Y:S01]  /*7ec0*/  @!P5 LDGSTS.E.BYPASS.LTC128B.128 [R200+0xc800], [R228.64] ;  /* 0x0c800000e4c8dfae */ /* 0x0003e2000b901d48 */
[CC--:B------:R-:W-:Y:S02]  /*7ed0*/  @!P3 LEA R216, P2, R215.reuse, R212.reuse, 0x1 ;  /* 0x000000d4d7d8b211 */ /* 0x0c0fe400078408ff */
[C---:B------:R-:W-:Y:S01]  /*7ee0*/  IADD3 R135, P6, R215.reuse, UR17, RZ ;  /* 0x00000011d7877c10 */ /* 0x040fe2000ffde0ff */
[----:B------:R-:W-:Y:S01]  /*7ef0*/  @P4 STS.128 [R200+0xe800], RZ ;  /* 0x00e800ffc8004388 */ /* 0x000fe20000000c00 */
[-C--:B------:R-:W-:Y:S02]  /*7f00*/  @!P3 LEA.HI.X R217, R215, R213.reuse, R134, 0x1, P2 ;  /* 0x000000d5d7d9b211 */ /* 0x080fe400010f0c86 */
[----:B------:R-:W-:Y:S01]  /*7f10*/  IADD3.X R132, R134, UR19, RZ, P6, !PT ;  /* 0x0000001386847c10 */ /* 0x000fe2000b7fe4ff */
[----:B------:R-:W-:Y:S01]  /*7f20*/  @!PT LDS RZ, [RZ] ;  /* 0x00000000fffff984 */ /* 0x000fe20000000800 */
[----:B------:R-:W-:Y:S01]  /*7f30*/  @!PT LDS RZ, [RZ] ;  /* 0x00000000fffff984 */ /* 0x000fe20000000800 */
[----:B------:R-:W-:Y:S01]  /*7f40*/  @!PT LDS RZ, [RZ] ;  /* 0x00000000fffff984 */ /* 0x000fe20000000800 */
[----:B------:R1:W-:Y:S01]  /*7f50*/  @!P4 LDGSTS.E.BYPASS.LTC128B.128 [R200+0xe800], [R222.64+0x80] ;  /* 0x0e800080dec8cfae */ /* 0x0003e2000b901d48 */
        /* <DEDUP_REMOVED lines=9> */
[C---:B------:R-:W-:Y:S03]  /*7ff0*/  @!P3 LEA R212, P0, R135.reuse, R212, 0x1 ;  /* 0x000000d487d4b211 */ /* 0x040fe600078008ff */
[----:B------:R-:W-:Y:S01]  /*8000*/  @P5 STS.128 [R200+0xd000], RZ ;  /* 0x00d000ffc8005388 */ /* 0x000fe20000000c00 */
[----:B------:R-:W-:Y:S02]  /*8010*/  @!P3 LEA.HI.X R213, R135, R213, R132, 0x1, P0 ;  /* 0x000000d587d5b211 */ /* 0x000fe400000f0c84 */
[----:B------:R-:W-:Y:S01]  /*8020*/  ISETP.GT.AND P0, PT, R210, R199, PT ;  /* 0x000000c7d200720c */ /* 0x000fe20003f04270 */
        /* <DEDUP_REMOVED lines=191> */
[----:B------:R-:W-:Y:S01]  /*8c20*/  ULDC UR6, c[0x0][0x198] ;  /* 0x0000660000067ab9 */ /* 0x000fe20000000800 */
[----:B------:R-:W-:Y:S01]  /*8c30*/  PLOP3.LUT P0, PT, PT, PT, UP2, 0x40, 0x0 ;  /* 0x000000000000781c */ /* 0x000fe20003f0e828 */
[----:B------:R-:W-:Y:S04]  /*8c40*/  ULEA UR6, -UR6, URZ, 0x6 ;  /* 0x0000003f06067291 */ /* 0x000fe8000f8e313f */
[----:B------:R-:W-:Y:S02]  /*8c50*/  USHF.R.S32.HI UR5, URZ, 0x1f, UR6 ;  /* 0x0000001f3f057899 */ /* 0x000fe40008011406 */
[----:B------:R-:W-:Y:S04]  /*8c60*/  IMAD.U32 R2, RZ, RZ, UR6 ;  /* 0x00000006ff027e24 */ /* 0x000fe8000f8e00ff */
[----:B------:R-:W-:Y:S02]  /*8c70*/  MOV R132, UR5 ;  /* 0x0000000500847c02 */ /* 0x000fe40008000f00 */
        /* <DEDUP_REMOVED lines=21> */
[C---:B------:R-:W-:Y:S02]  /*8dd0*/  IMAD R134, R2.reuse, R137, R134 ;  /* 0x0000008902867224 */ /* 0x040fe400078e0286 */
[----:B------:R-:W-:Y:S01]  /*8de0*/  IMAD.MOV.U32 R135, RZ, RZ, 0x40 ;  /* 0x00000040ff877424 */ /* 0x000fe200078e00ff */
        /* <DEDUP_REMOVED lines=23> */
[----:B------:R-:W-:Y:S02]  /*8f60*/  IMAD R135, R2, c[0x0][0x2d0], -R135 ;  /* 0x0000b40002877a24 */ /* 0x000fe400078e0a87 */
[----:B------:R-:W2:Y:S02]  /*8f70*/  LDG.E R134, [R142.64] ;  /* 0x000000088e867981 */ /* 0x000ea4000c1e1900 */
[C---:B------:R-:W-:Y:S01]  /*8f80*/  IMAD.WIDE.U32 R2, R135.reuse, c[0x0][0x198], RZ ;  /* 0x0000660087027a25 */ /* 0x040fe200078e00ff */
[----:B------:R-:W-:Y:S01]  /*8f90*/  SHF.R.S32.HI R132, RZ, 0x1f, R135 ;  /* 0x0000001fff847819 */ /* 0x000fe20000011487 */
[----:B------:R-:W2:Y:S04]  /*8fa0*/  LDG.E R137, [R140.64] ;  /* 0x000000088c897981 */ /* 0x000ea8000c1e1900 */
        /* <DEDUP_REMOVED lines=9> */
.L_x_4376:
        /* <DEDUP_REMOVED lines=89> */
.L_x_4375:
        /* <DEDUP_REMOVED lines=73> */
[----:B-1----:R-:W-:Y:S02]  /*9a60*/  FFMA.FTZ R33, R138, -UR4, R33 ;  /* 0x800000048a217c23 */ /* 0x002fe40008010021 */
[----:B------:R-:W-:Y:S02]  /*9a70*/  FFMA.FTZ R4, R149, -UR4, R4 ;  /* 0x8000000495047c23 */ /* 0x000fe40008010004 */
[----:B------:R-:W-:Y:S02]  /*9a80*/  FFMA.FTZ R5, R144, -UR4, R5 ;  /* 0x8000000490057c23 */ /* 0x000fe40008010005 */
[----:B------:R-:W-:Y:S01]  /*9a90*/  FFMA.FTZ R6, R147, -UR4, R6 ;  /* 0x8000000493067c23 */ /* 0x000fe20008010006 */
[----:B------:R-:W-:Y:S01]  /*9aa0*/  FMNMX.FTZ R148, R4, R133, !PT ;  /* 0x0000008504947209 */ /* 0x000fe20007810000 */
[----:B------:R-:W-:Y:S02]  /*9ab0*/  FFMA.FTZ R8, R145, -UR4, R8 ;  /* 0x8000000491087c23 */ /* 0x000fe40008010008 */
[----:B------:R-:W-:Y:S01]  /*9ac0*/  FFMA.FTZ R7, R146, -UR4, R7 ;  /* 0x8000000492077c23 */ /* 0x000fe20008010007 */
[----:B------:R-:W-:Y:S01]  /*9ad0*/  FMNMX.FTZ R147, R5, R148, !PT ;  /* 0x0000009405937209 */ /* 0x000fe20007810000 */
[----:B------:R-:W-:Y:S01]  /*9ae0*/  FFMA.FTZ R11, R144, -UR4, R11 ;  /* 0x80000004900b7c23 */ /* 0x000fe2000801000b */
[----:B------:R-:W-:Y:S01]  /*9af0*/  FMNMX.FTZ R144, R6, R0, !PT ;  /* 0x0000000006907209 */ /* 0x000fe20007810000 */
        /* <DEDUP_REMOVED lines=66> */
[C---:B------:R-:W-:Y:S02]  /*9f20*/  FADD.FTZ R2, -R132.reuse, R133 ;  /* 0x0000008584027221 */ /* 0x040fe40000010100 */
[----:B------:R-:W-:Y:S01]  /*9f30*/  FMUL.FTZ R166, R132, c[0x0][0x23c] ;  /* 0x00008f0084a67a20 */ /* 0x000fe20000410000 */
[----:B--2---:R-:W-:Y:S01]  /*9f40*/  FMNMX.FTZ R3, R134, R3, !PT ;  /* 0x0000000386037209 */ /* 0x004fe20007810000 */
[----:B------:R-:W-:Y:S03]  /*9f50*/  FMUL.FTZ R135, R2, c[0x0][0x23c] ;  /* 0x00008f0002877a20 */ /* 0x000fe60000410000 */
[----:B------:R-:W-:Y:S01]  /*9f60*/  FSEL R166, R166, RZ, P0 ;  /* 0x000000ffa6a67208 */ /* 0x000fe20000000000 */
[----:B------:R2:W3:Y:S01]  /*9f70*/  MUFU.EX2 R2, R135 ;  /* 0x0000008700027308 */ /* 0x0004e20000000800 */
[C---:B------:R-:W-:Y:S01]  /*9f80*/  FMUL.FTZ R165, R3.reuse, c[0x0][0x23c] ;  /* 0x00008f0003a57a20 */ /* 0x040fe20000410000 */
[C---:B------:R-:W-:Y:S01]  /*9f90*/  FSETP.NEU.FTZ.AND P0, PT, R3.reuse, -INF , PT ;  /* 0xff8000000300780b */ /* 0x040fe20003f1d000 */
[----:B------:R-:W-:Y:S02]  /*9fa0*/  FADD.FTZ R133, -R3, R0 ;  /* 0x0000000003857221 */ /* 0x000fe40000010100 */
[--C-:B------:R-:W-:Y:S01]  /*9fb0*/  FFMA.FTZ R164, R4, c[0x0][0x23c], -R166.reuse ;  /* 0x00008f0004a47a23 */ /* 0x100fe200000108a6 */
[----:B------:R-:W-:Y:S01]  /*9fc0*/  FSEL R165, R165, RZ, P0 ;  /* 0x000000ffa5a57208 */ /* 0x000fe20000000000 */
[--C-:B------:R-:W-:Y:S01]  /*9fd0*/  FFMA.FTZ R163, R5, c[0x0][0x23c], -R166.reuse ;  /* 0x00008f0005a37a23 */ /* 0x100fe200000108a6 */
[----:B------:R-:W-:Y:S01]  /*9fe0*/  ISETP.GT.AND P0, PT, R210, R199, PT ;  /* 0x000000c7d200720c */ /* 0x000fe20003f04270 */
[--C-:B------:R-:W-:Y:S02]  /*9ff0*/  FFMA.FTZ R162, R8, c[0x0][0x23c], -R166.reuse ;  /* 0x00008f0008a27a23 */ /* 0x100fe400000108a6 */
[--C-:B------:R-:W-:Y:S01]  /*a000*/  FFMA.FTZ R161, R9, c[0x0][0x23c], -R166.reuse ;  /* 0x00008f0009a17a23 */ /* 0x100fe200000108a6 */
[----:B------:R-:W-:Y:S01]  /*a010*/  MUFU.EX2 R164, R164 ;  /* 0x000000a400a47308 */ /* 0x000fe20000000800 */
[--C-:B------:R-:W-:Y:S02]  /*a020*/  FFMA.FTZ R160, R6, c[0x0][0x23c], -R165.reuse ;  /* 0x00008f0006a07a23 */ /* 0x100fe400000108a5 */
[--C-:B------:R-:W-:Y:S02]  /*a030*/  FFMA.FTZ R134, R10, c[0x0][0x23c], -R165.reuse ;  /* 0x00008f000a867a23 */ /* 0x100fe400000108a5 */
[----:B------:R-:W-:Y:S02]  /*a040*/  FMUL.FTZ R0, R133, c[0x0][0x23c] ;  /* 0x00008f0085007a20 */ /* 0x000fe40000410000 */
[--C-:B------:R-:W-:Y:S02]  /*a050*/  FFMA.FTZ R133, R11, c[0x0][0x23c], -R165.reuse ;  /* 0x00008f000b857a23 */ /* 0x100fe400000108a5 */
[--C-:B------:R-:W-:Y:S01]  /*a060*/  FFMA.FTZ R175, R28, c[0x0][0x23c], -R166.reuse ;  /* 0x00008f001caf7a23 */ /* 0x100fe200000108a6 */
[----:B------:R-:W4:Y:S01]  /*a070*/  MUFU.EX2 R163, R163 ;  /* 0x000000a300a37308 */ /* 0x000f220000000800 */
[--C-:B------:R-:W-:Y:S02]  /*a080*/  FFMA.FTZ R214, R29, c[0x0][0x23c], -R166.reuse ;  /* 0x00008f001dd67a23 */ /* 0x100fe400000108a6 */
[--C-:B--2---:R-:W-:Y:S02]  /*a090*/  FFMA.FTZ R135, R7, c[0x0][0x23c], -R165.reuse ;  /* 0x00008f0007877a23 */ /* 0x104fe400000108a5 */
[C---:B---3--:R-:W-:Y:S02]  /*a0a0*/  FMUL.FTZ R4, R2.reuse, R128 ;  /* 0x0000008002047220 */ /* 0x048fe40000410000 */
[C---:B------:R-:W-:Y:S02]  /*a0b0*/  FMUL.FTZ R5, R2.reuse, R129 ;  /* 0x0000008102057220 */ /* 0x040fe40000410000 */
[C---:B------:R-:W-:Y:S01]  /*a0c0*/  FMUL.FTZ R8, R2.reuse, R124 ;  /* 0x0000007c02087220 */ /* 0x040fe20000410000 */
[----:B------:R-:W2:Y:S01]  /*a0d0*/  MUFU.EX2 R0, R0 ;  /* 0x0000000000007308 */ /* 0x000ea20000000800 */
[C---:B------:R-:W-:Y:S02]  /*a0e0*/  FMUL.FTZ R9, R2.reuse, R125 ;  /* 0x0000007d02097220 */ /* 0x040fe40000410000 */
[C---:B------:R-:W-:Y:S02]  /*a0f0*/  FMUL.FTZ R36, R2.reuse, R36 ;  /* 0x0000002402247220 */ /* 0x040fe40000410000 */
[C---:B------:R-:W-:Y:S02]  /*a100*/  FMUL.FTZ R37, R2.reuse, R37 ;  /* 0x0000002502257220 */ /* 0x040fe40000410000 */
[C---:B------:R-:W-:Y:S02]  /*a110*/  FMUL.FTZ R40, R2.reuse, R40 ;  /* 0x0000002802287220 */ /* 0x040fe40000410000 */
[----:B------:R-:W-:Y:S01]  /*a120*/  FMUL.FTZ R41, R2, R41 ;  /* 0x0000002902297220 */ /* 0x000fe20000410000 */
[----:B------:R-:W-:Y:S01]  /*a130*/  MUFU.EX2 R162, R162 ;  /* 0x000000a200a27308 */ /* 0x000fe20000000800 */
[--C-:B------:R-:W-:Y:S02]  /*a140*/  FFMA.FTZ R215, R32, c[0x0][0x23c], -R166.reuse ;  /* 0x00008f0020d77a23 */ /* 0x100fe400000108a6 */
[--C-:B------:R-:W-:Y:S01]  /*a150*/  FFMA.FTZ R216, R30, c[0x0][0x23c], -R165.reuse ;  /* 0x00008f001ed87a23 */ /* 0x100fe200000108a5 */
[----:B----4-:R-:W-:Y:S01]  /*a160*/  F2FP.PACK_AB R128, R163, R164 ;  /* 0x000000a4a380723e */ /* 0x010fe200000000ff */
[--C-:B------:R-:W-:Y:S02]  /*a170*/  FFMA.FTZ R217, R31, c[0x0][0x23c], -R165.reuse ;  /* 0x00008f001fd97a23 */ /* 0x100fe400000108a5 */
[----:B------:R-:W-:Y:S01]  /*a180*/  LDSM.16.MT88.4 R28, [R190+0xd800] ;  /* 0x00d80000be1c783b */ /* 0x000fe20000004200 */
[--C-:B------:R-:W-:Y:S02]  /*a190*/  FFMA.FTZ R218, R34, c[0x0][0x23c], -R165.reuse ;  /* 0x00008f0022da7a23 */ /* 0x100fe400000108a5 */
[----:B------:R-:W3:Y:S01]  /*a1a0*/  MUFU.EX2 R161, R161 ;  /* 0x000000a100a17308 */ /* 0x000ee20000000800 */
[C---:B------:R-:W-:Y:S02]  /*a1b0*/  FMUL.FTZ R44, R2.reuse, R44 ;  /* 0x0000002c022c7220 */ /* 0x040fe40000410000 */
[----:B------:R-:W-:Y:S02]  /*a1c0*/  FMUL.FTZ R45, R2, R45 ;  /* 0x0000002d022d7220 */ /* 0x000fe40000410000 */
[C---:B--2---:R-:W-:Y:S02]  /*a1d0*/  FMUL.FTZ R6, R0.reuse, R130 ;  /* 0x0000008200067220 */ /* 0x044fe40000410000 */
[C---:B------:R-:W-:Y:S02]  /*a1e0*/  FMUL.FTZ R7, R0.reuse, R131 ;  /* 0x0000008300077220 */ /* 0x040fe40000410000 */
[C---:B------:R-:W-:Y:S01]  /*a1f0*/  FMUL.FTZ R10, R0.reuse, R126 ;  /* 0x0000007e000a7220 */ /* 0x040fe20000410000 */
[----:B------:R-:W-:Y:S01]  /*a200*/  MUFU.EX2 R160, R160 ;  /* 0x000000a000a07308 */ /* 0x000fe20000000800 */
[C---:B------:R-:W-:Y:S02]  /*a210*/  FMUL.FTZ R11, R0.reuse, R127 ;  /* 0x0000007f000b7220 */ /* 0x040fe40000410000 */
[----:B------:R-:W2:Y:S01]  /*a220*/  LDSM.16.MT88.4 R124, [R188+0xc000] ;  /* 0x00c00000bc7c783b */ /* 0x000ea20000004200 */
[C---:B------:R-:W-:Y:S02]  /*a230*/  FMUL.FTZ R38, R0.reuse, R38 ;  /* 0x0000002600267220 */ /* 0x040fe40000410000 */
[C---:B------:R-:W-:Y:S02]  /*a240*/  FMUL.FTZ R39, R0.reuse, R39 ;  /* 0x0000002700277220 */ /* 0x040fe40000410000 */
[C---:B------:R-:W-:Y:S02]  /*a250*/  FMUL.FTZ R42, R0.reuse, R42 ;  /* 0x0000002a002a7220 */ /* 0x040fe40000410000 */
[----:B------:R-:W4:Y:S01]  /*a260*/  MUFU.EX2 R135, R135 ;  /* 0x0000008700877308 */ /* 0x000f220000000800 */
[C---:B------:R-:W-:Y:S02]  /*a270*/  FMUL.FTZ R43, R0.reuse, R43 ;  /* 0x0000002b002b7220 */ /* 0x040fe40000410000 */
[C---:B------:R-:W-:Y:S01]  /*a280*/  FMUL.FTZ R46, R0.reuse, R46 ;  /* 0x0000002e002e7220 */ /* 0x040fe20000410000 */
[----:B---3--:R-:W-:Y:S01]  /*a290*/  F2FP.PACK_AB R130, R161, R162 ;  /* 0x000000a2a182723e */ /* 0x008fe200000000ff */
        /* <DEDUP_REMOVED lines=9> */
[----:B------:R-:W3:Y:S01]  /*a330*/  MUFU.EX2 R133, R133 ;  /* 0x0000008500857308 */ /* 0x000ee20000000800 */
[----:B------:R-:W-:Y:S02]  /*a340*/  FMUL.FTZ R55, R0, R55 ;  /* 0x0000003700377220 */ /* 0x000fe40000410000 */
[C---:B------:R-:W-:Y:S01]  /*a350*/  FMUL.FTZ R56, R2.reuse, R56 ;  /* 0x0000003802387220 */ /* 0x040fe20000410000 */
[----:B----4-:R-:W-:Y:S01]  /*a360*/  F2FP.PACK_AB R129, R135, R160 ;  /* 0x000000a08781723e */ /* 0x010fe200000000ff */
        /* <DEDUP_REMOVED lines=11> */
[C---:B------:R-:W-:Y:S01]  /*a420*/  FMUL.FTZ R66, R0.reuse, R66 ;  /* 0x0000004200427220 */ /* 0x040fe20000410000 */
[----:B---3--:R-:W-:Y:S01]  /*a430*/  F2FP.PACK_AB R131, R133, R134 ;  /* 0x000000868583723e */ /* 0x008fe200000000ff */
[----:B------:R-:W-:Y:S02]  /*a440*/  FMUL.FTZ R67, R0, R67 ;  /* 0x0000004300437220 */ /* 0x000fe40000410000 */
[C---:B------:R-:W-:Y:S02]  /*a450*/  FMUL.FTZ R68, R2.reuse, R68 ;  /* 0x0000004402447220 */ /* 0x040fe40000410000 */
[----:B------:R-:W-:Y:S01]  /*a460*/  FMUL.FTZ R69, R2, R69 ;  /* 0x0000004502457220 */ /* 0x000fe20000410000 */
[----:B------:R-:W-:Y:S01]  /*a470*/  MUFU.EX2 R215, R215 ;  /* 0x000000d700d77308 */ /* 0x000fe20000000800 */
[C---:B-1----:R-:W-:Y:S05]  /*a480*/  HMMA.16816.F32 R4, R128.reuse, R136, R4 ;  /* 0x000000888004723c */ /* 0x042fea0000001804 */
[C---:B------:R-:W-:Y:S02]  /*a490*/  FMUL.FTZ R70, R0.reuse, R70 ;  /* 0x0000004600467220 */ /* 0x040fe40000410000 */
[----:B------:R-:W-:Y:S01]  /*a4a0*/  FMUL.FTZ R71, R0, R71 ;  /* 0x0000004700477220 */ /* 0x000fe20000410000 */
[C---:B------:R-:W-:Y:S01]  /*a4b0*/  HMMA.16816.F32 R8, R128.reuse, R138, R8 ;  /* 0x0000008a8008723c */ /* 0x040fe20000001808 */
[----:B------:R-:W1:Y:S01]  /*a4c0*/  LDSM.16.MT88.4 R136, [R192+0xe000] ;  /* 0x00e00000c088783b */ /* 0x000e620000004200 */
        /* <DEDUP_REMOVED lines=8> */
[----:B------:R-:W3:Y:S03]  /*a550*/  LDSM.16.MT88.4 R140, [R190+0xe000] ;  /* 0x00e00000be8c783b */ /* 0x000ee60000004200 */
[C---:B------:R-:W-:Y:S02]  /*a560*/  FMUL.FTZ R76, R2.reuse, R76 ;  /* 0x0000004c024c7220 */ /* 0x040fe40000410000 */
[----:B------:R-:W-:Y:S01]  /*a570*/  FMUL.FTZ R77, R2, R77 ;  /* 0x0000004d024d7220 */ /* 0x000fe20000410000 */
[----:B------:R-:W-:Y:S01]  /*a580*/  MUFU.EX2 R218, R218 ;  /* 0x000000da00da7308 */ /* 0x000fe20000000800 */
[C---:B------:R-:W-:Y:S04]  /*a590*/  HMMA.16816.F32 R44, R128.reuse, R144, R44 ;  /* 0x00000090802c723c */ /* 0x040fe8000000182c */
[C---:B------:R-:W-:Y:S02]  /*a5a0*/  FMUL.FTZ R78, R0.reuse, R78 ;  /* 0x0000004e004e7220 */ /* 0x040fe40000410000 */
[----:B------:R-:W-:Y:S02]  /*a5b0*/  FMUL.FTZ R79, R0, R79 ;  /* 0x0000004f004f7220 */ /* 0x000fe40000410000 */
[C---:B------:R-:W-:Y:S01]  /*a5c0*/  HMMA.16816.F32 R48, R128.reuse, R146, R48 ;  /* 0x000000928030723c */ /* 0x040fe20000001830 */
[----:B------:R-:W-:Y:S03]  /*a5d0*/  LDSM.16.MT88.4 R144, [R188+0xc800] ;  /* 0x00c80000bc90783b */ /* 0x000fe60000004200 */
[C---:B------:R-:W-:Y:S02]  /*a5e0*/  FMUL.FTZ R80, R2.reuse, R80 ;  /* 0x0000005002507220 */ /* 0x040fe40000410000 */
[----:B------:R-:W-:Y:S02]  /*a5f0*/  FMUL.FTZ R81, R2, R81 ;  /* 0x0000005102517220 */ /* 0x000fe40000410000 */
[C---:B--2---:R-:W-:Y:S04]  /*a600*/  HMMA.16816.F32 R52, R128.reuse, R124, R52 ;  /* 0x0000007c8034723c */ /* 0x044fe80000001834 */
[C---:B------:R-:W-:Y:S02]  /*a610*/  FMUL.FTZ R82, R0.reuse, R82 ;  /* 0x0000005200527220 */ /* 0x040fe40000410000 */
[----:B------:R-:W-:Y:S02]  /*a620*/  FMUL.FTZ R83, R0, R83 ;  /* 0x0000005300537220 */ /* 0x000fe40000410000 */
[C---:B------:R-:W-:Y:S01]  /*a630*/  HMMA.16816.F32 R56, R128.reuse, R126, R56 ;  /* 0x0000007e8038723c */ /* 0x040fe20000001838 */
[----:B------:R-:W2:Y:S03]  /*a640*/  LDSM.16.MT88.4 R124, [R189+0xe000] ;  /* 0x00e00000bd7c783b */ /* 0x000ea60000004200 */
[C---:B------:R-:W-:Y:S02]  /*a650*/  FMUL.FTZ R84, R2.reuse, R84 ;  /* 0x0000005402547220 */ /* 0x040fe40000410000 */
[----:B------:R-:W-:Y:S02]  /*a660*/  FMUL.FTZ R85, R2, R85 ;  /* 0x0000005502557220 */ /* 0x000fe40000410000 */
[C---:B-1----:R-:W-:Y:S04]  /*a670*/  HMMA.16816.F32 R60, R128.reuse, R136, R60 ;  /* 0x00000088803c723c */ /* 0x042fe8000000183c */
[C---:B------:R-:W-:Y:S02]  /*a680*/  FMUL.FTZ R86, R0.reuse, R86 ;  /* 0x0000005600567220 */ /* 0x040fe40000410000 */
[----:B------:R-:W-:Y:S02]  /*a690*/  FMUL.FTZ R87, R0, R87 ;  /* 0x0000005700577220 */ /* 0x000fe40000410000 */
[C---:B------:R-:W-:Y:S01]  /*a6a0*/  HMMA.16816.F32 R64, R128.reuse, R138, R64 ;  /* 0x0000008a8040723c */ /* 0x040fe20000001840 */
[----:B------:R-:W1:Y:S03]  /*a6b0*/  LDSM.16.MT88.4 R136, [R188+0xe000] ;  /* 0x00e00000bc88783b */ /* 0x000e660000004200 */
[C---:B------:R-:W-:Y:S02]  /*a6c0*/  FMUL.FTZ R88, R2.reuse, R88 ;  /* 0x0000005802587220 */ /* 0x040fe40000410000 */
[----:B------:R-:W-:Y:S02]  /*a6d0*/  FMUL.FTZ R89, R2, R89 ;  /* 0x0000005902597220 */ /* 0x000fe40000410000 */
[C---:B---3--:R-:W-:Y:S04]  /*a6e0*/  HMMA.16816.F32 R68, R128.reuse, R140, R68 ;  /* 0x0000008c8044723c */ /* 0x048fe80000001844 */
[C---:B------:R-:W-:Y:S02]  /*a6f0*/  FMUL.FTZ R90, R0.reuse, R90 ;  /* 0x0000005a005a7220 */ /* 0x040fe40000410000 */
[----:B------:R-:W-:Y:S02]  /*a700*/  FMUL.FTZ R91, R0, R91 ;  /* 0x0000005b005b7220 */ /* 0x000fe40000410000 */
[C---:B------:R-:W-:Y:S01]  /*a710*/  HMMA.16816.F32 R72, R128.reuse, R142, R72 ;  /* 0x0000008e8048723c */ /* 0x040fe20000001848 */
[----:B------:R-:W3:Y:S03]  /*a720*/  LDSM.16.MT88.4 R140, [R192+0x10000] ;  /* 0x01000000c08c783b */ /* 0x000ee60000004200 */
[C---:B------:R-:W-:Y:S02]  /*a730*/  FMUL.FTZ R92, R2.reuse, R92 ;  /* 0x0000005c025c7220 */ /* 0x040fe40000410000 */
[----:B------:R-:W-:Y:S02]  /*a740*/  FMUL.FTZ R93, R2, R93 ;  /* 0x0000005d025d7220 */ /* 0x000fe40000410000 */
[C---:B------:R-:W-:Y:S01]  /*a750*/  FMUL.FTZ R94, R0.reuse, R94 ;  /* 0x0000005e005e7220 */ /* 0x040fe20000410000 */
[C---:B--2---:R-:W-:Y:S03]  /*a760*/  HMMA.16816.F32 R76, R128.reuse, R124, R76 ;  /* 0x0000007c804c723c */ /* 0x044fe6000000184c */
[----:B------:R-:W-:Y:S02]  /*a770*/  FMUL.FTZ R95, R0, R95 ;  /* 0x0000005f005f7220 */ /* 0x000fe40000410000 */
[C---:B------:R-:W-:Y:S02]  /*a780*/  FMUL.FTZ R96, R2.reuse, R96 ;  /* 0x0000006002607220 */ /* 0x040fe40000410000 */
[----:B------:R-:W-:Y:S01]  /*a790*/  FMUL.FTZ R97, R2, R97 ;  /* 0x0000006102617220 */ /* 0x000fe20000410000 */
        /* <DEDUP_REMOVED lines=18> */
[--C-:B------:R-:W-:Y:S01]  /*a8c0*/  FFMA.FTZ R167, R12, c[0x0][0x23c], -R166.reuse ;  /* 0x00008f000ca77a23 */ /* 0x100fe200000108a6 */
[C---:B--2---:R-:W-:Y:S03]  /*a8d0*/  HMMA.16816.F32 R100, R128.reuse, R124, R100 ;  /* 0x0000007c8064723c */ /* 0x044fe60000001864 */
[C---:B------:R-:W-:Y:S02]  /*a8e0*/  FMUL.FTZ R12, R2.reuse, R120 ;  /* 0x00000078020c7220 */ /* 0x040fe40000410000 */
[--C-:B------:R-:W-:Y:S01]  /*a8f0*/  FFMA.FTZ R168, R13, c[0x0][0x23c], -R166.reuse ;  /* 0x00008f000da87a23 */ /* 0x100fe200000108a6 */
[----:B------:R-:W-:Y:S01]  /*a900*/  MUFU.EX2 R167, R167 ;  /* 0x000000a700a77308 */ /* 0x000fe20000000800 */
[----:B------:R-:W-:Y:S01]  /*a910*/  FMUL.FTZ R13, R2, R121 ;  /* 0x00000079020d7220 */ /* 0x000fe20000410000 */
[C---:B------:R-:W-:Y:S01]  /*a920*/  HMMA.16816.F32 R104, R128.reuse, R126, R104 ;  /* 0x0000007e8068723c */ /* 0x040fe20000001868 */
[----:B------:R-:W-:Y:S03]  /*a930*/  LDSM.16.MT88.4 R124, [R190+0xc800] ;  /* 0x00c80000be7c783b */ /* 0x000fe60000004200 */
[--C-:B------:R-:W-:Y:S02]  /*a940*/  FFMA.FTZ R171, R14, c[0x0][0x23c], -R165.reuse ;  /* 0x00008f000eab7a23 */ /* 0x100fe400000108a5 */
[C---:B------:R-:W-:Y:S02]  /*a950*/  FMUL.FTZ R14, R0.reuse, R122 ;  /* 0x0000007a000e7220 */ /* 0x040fe40000410000 */
[--C-:B------:R-:W-:Y:S01]  /*a960*/  FFMA.FTZ R172, R15, c[0x0][0x23c], -R165.reuse ;  /* 0x00008f000fac7a23 */ /* 0x100fe200000108a5 */
[----:B------:R-:W2:Y:S03]  /*a970*/  MUFU.EX2 R168, R168 ;  /* 0x000000a800a87308 */ /* 0x000ea60000000800 */
[----:B------:R-:W-:Y:S02]  /*a980*/  FMUL.FTZ R15, R0, R123 ;  /* 0x0000007b000f7220 */ /* 0x000fe40000410000 */
[----:B------:R-:W4:Y:S01]  /*a990*/  LDSM.16.MT88.4 R120, [R192+0xc800] ;  /* 0x00c80000c078783b */ /* 0x000f220000004200 */
        /* <DEDUP_REMOVED lines=12> */
[----:B--2---:R-:W-:Y:S01]  /*aa60*/  F2FP.PACK_AB R116, R168, R167 ;  /* 0x000000a7a874723e */ /* 0x004fe200000000ff */
[----:B------:R-:W-:Y:S01]  /*aa70*/  FMUL.FTZ R17, R2, R117 ;  /* 0x0000007502117220 */ /* 0x000fe20000410000 */
[C---:B------:R-:W-:Y:S01]  /*aa80*/  HMMA.16816.F32 R12, R128.reuse, R138, R12 ;  /* 0x0000008a800c723c */ /* 0x040fe2000000180c */
[----:B------:R-:W1:Y:S03]  /*aa90*/  LDSM.16.MT88.4 R136, [R189+0xc800] ;  /* 0x00c80000bd88783b */ /* 0x000e660000004200 */
[----:B------:R-:W2:Y:S01]  /*aaa0*/  MUFU.EX2 R170, R170 ;  /* 0x000000aa00aa7308 */ /* 0x000ea20000000800 */
[C---:B------:R-:W-:Y:S02]  /*aab0*/  FMUL.FTZ R18, R0.reuse, R118 ;  /* 0x0000007600127220 */ /* 0x040fe40000410000 */
[----:B------:R-:W-:Y:S02]  /*aac0*/  FMUL.FTZ R19, R0, R119 ;  /* 0x0000007700137220 */ /* 0x000fe40000410000 */
[C---:B------:R-:W-:Y:S03]  /*aad0*/  FMUL.FTZ R112, R2.reuse, R112 ;  /* 0x0000007002707220 */ /* 0x040fe60000410000 */
[----:B------:R-:W-:Y:S02]  /*aae0*/  FMUL.FTZ R113, R2, R113 ;  /* 0x0000007102717220 */ /* 0x000fe40000410000 */
[C---:B---3--:R-:W-:Y:S01]  /*aaf0*/  HMMA.16816.F32 R16, R128.reuse, R140, R16 ;  /* 0x0000008c8010723c */ /* 0x048fe20000001810 */
[----:B------:R-:W3:Y:S02]  /*ab00*/  MUFU.EX2 R172, R172 ;  /* 0x000000ac00ac7308 */ /* 0x000ee40000000800 */
[C---:B------:R-:W-:Y:S02]  /*ab10*/  FMUL.FTZ R114, R0.reuse, R114 ;  /* 0x0000007200727220 */ /* 0x040fe40000410000 */
[----:B------:R-:W-:Y:S02]  /*ab20*/  FMUL.FTZ R115, R0, R115 ;  /* 0x0000007300737220 */ /* 0x000fe40000410000 */
[----:B------:R-:W-:Y:S02]  /*ab30*/  FFMA.FTZ R164, R2, R211, R164 ;  /* 0x000000d302a47223 */ /* 0x000fe400000100a4 */
[----:B------:R-:W-:Y:S02]  /*ab40*/  FFMA.FTZ R160, R0, R209, R160 ;  /* 0x000000d100a07223 */ /* 0x000fe400000100a0 */
[----:B------:R-:W-:Y:S01]  /*ab50*/  MUFU.EX2 R173, R173 ;  /* 0x000000ad00ad7308 */ /* 0x000fe20000000800 */
[----:B------:R-:W-:Y:S01]  /*ab60*/  HMMA.16816.F32 R112, R128, R142, R112 ;  /* 0x0000008e8070723c */ /* 0x000fe20000001870 */
[----:B------:R-:W-:Y:S02]  /*ab70*/  LDSM.16.MT88.4 R128, [R190+0x10800] ;  /* 0x01080000be80783b */ /* 0x000fe40000004200 */
[----:B--2---:R-:W-:Y:S01]  /*ab80*/  F2FP.PACK_AB R118, R170, R169 ;  /* 0x000000a9aa76723e */ /* 0x004fe200000000ff */
[----:B------:R-:W-:Y:S02]  /*ab90*/  FADD.FTZ R163, R163, R164 ;  /* 0x000000a4a3a37221 */ /* 0x000fe40000010000 */
[----:B------:R-:W-:Y:S02]  /*aba0*/  FADD.FTZ R135, R135, R160 ;  /* 0x000000a087877221 */ /* 0x000fe40000010000 */
[----:B------:R-:W-:Y:S01]  /*abb0*/  FADD.FTZ R162, R162, R163 ;  /* 0x000000a3a2a27221 */ /* 0x000fe20000010000 */
[----:B------:R-:W2:Y:S01]  /*abc0*/  MUFU.EX2 R174, R174 ;  /* 0x000000ae00ae7308 */ /* 0x000ea20000000800 */
[----:B------:R-:W-:Y:S02]  /*abd0*/  LDSM.16.MT88.4 R140, [R190+0xd000] ;  /* 0x00d00000be8c783b */ /* 0x000fe40000004200 */
[----:B------:R-:W-:Y:S01]  /*abe0*/  FADD.FTZ R0, R134, R135 ;  /* 0x0000008786007221 */ /* 0x000fe20000010000 */
[----:B---3--:R-:W-:Y:S01]  /*abf0*/  F2FP.PACK_AB R117, R172, R171 ;  /* 0x000000abac75723e */ /* 0x008fe200000000ff */
[----:B------:R-:W-:Y:S02]  /*ac00*/  FADD.FTZ R162, R161, R162 ;  /* 0x000000a2a1a27221 */ /* 0x000fe40000010000 */
[----:B------:R-:W-:Y:S01]  /*ac10*/  FADD.FTZ R0, R133, R0 ;  /* 0x0000000085007221 */ /* 0x000fe20000010000 */
[----:B------:R-:W-:Y:S01]  /*ac20*/  MOV R133, R132 ;  /* 0x0000008400857202 */ /* 0x000fe20000000f00 */
[----:B------:R-:W-:Y:S02]  /*ac30*/  FADD.FTZ R167, R167, R162 ;  /* 0x000000a2a7a77221 */ /* 0x000fe40000010000 */
[----:B------:R-:W-:Y:S01]  /*ac40*/  FADD.FTZ R171, R171, R0 ;  /* 0x00000000abab7221 */ /* 0x000fe20000010000 */
[----:B------:R-:W-:Y:S01]  /*ac50*/  IADD3 R0, R210, -0x1, RZ ;  /* 0xffffffffd2007810 */ /* 0x000fe20007ffe0ff */
[----:B------:R-:W-:Y:S02]  /*ac60*/  FADD.FTZ R168, R168, R167 ;  /* 0x000000a7a8a87221 */ /* 0x000fe40000010000 */
[----:B------:R-:W-:Y:S01]  /*ac70*/  FADD.FTZ R172, R172, R171 ;  /* 0x000000abacac7221 */ /* 0x000fe20000010000 */
[----:B------:R-:W-:Y:S01]  /*ac80*/  MOV R210, R0 ;  /* 0x0000000000d27202 */ /* 0x000fe20000000f00 */
[----:B------:R-:W-:Y:S01]  /*ac90*/  FADD.FTZ R169, R169, R168 ;  /* 0x000000a8a9a97221 */ /* 0x000fe20000010000 */
[----:B------:R-:W-:Y:S03]  /*aca0*/  MOV R0, R3 ;  /* 0x0000000300007202 */ /* 0x000fe60000000f00 */
[----:B------:R-:W-:Y:S01]  /*acb0*/  FADD.FTZ R169, R170, R169 ;  /* 0x000000a9aaa97221 */ /* 0x000fe20000010000 */
[----:B--2---:R-:W-:Y:S07]  /*acc0*/  F2FP.PACK_AB R119, R174, R173 ;  /* 0x000000adae77723e */ /* 0x004fee00000000ff */
        /* <DEDUP_REMOVED lines=55> */
[----:B----4-:R-:W-:Y:S03]  /*b040*/  F2FP.PACK_AB R21, R157, R156 ;  /* 0x0000009c9d15723e */ /* 0x010fe600000000ff */
[C---:B------:R-:W-:Y:S01]  /*b050*/  HMMA.16816.F32 R12, R116.reuse, R138, R12 ;  /* 0x0000008a740c723c */ /* 0x040fe2000000180c */
[----:B------:R-:W4:Y:S05]  /*b060*/  LDSM.16.MT88.4 R136, [R192+0xf000] ;  /* 0x00f00000c088783b */ /* 0x000f2a0000004200 */
[----:B------:R-:W4:Y:S02]  /*b070*/  MUFU.EX2 R166, R166 ;  /* 0x000000a600a67308 */ /* 0x000f240000000800 */
[C---:B--2---:R-:W-:Y:S08]  /*b080*/  HMMA.16816.F32 R16, R116.reuse, R120, R16 ;  /* 0x000000787410723c */ /* 0x044ff00000001810 */
[----:B------:R-:W-:Y:S01]  /*b090*/  HMMA.16816.F32 R112, R116, R122, R112 ;  /* 0x0000007a7470723c */ /* 0x000fe20000001870 */
[----:B------:R-:W2:Y:S01]  /*b0a0*/  LDSM.16.MT88.4 R116, [R188+0xf000] ;  /* 0x00f00000bc74783b */ /* 0x000ea20000004200 */
[----:B------:R-:W2:Y:S02]  /*b0b0*/  MUFU.EX2 R165, R165 ;  /* 0x000000a500a57308 */ /* 0x000ea40000000800 */
[----:B-1----:R-:W-:Y:S05]  /*b0c0*/  F2FP.PACK_AB R23, R159, R158 ;  /* 0x0000009e9f17723e */ /* 0x002fea00000000ff */
[----:B------:R-:W-:Y:S02]  /*b0d0*/  LDSM.16.MT88.4 R120, [R190+0x11000] ;  /* 0x01100000be78783b */ /* 0x000fe40000004200 */
[C---:B---3--:R-:W-:Y:S08]  /*b0e0*/  HMMA.16816.F32 R4, R20.reuse, R124, R4 ;  /* 0x0000007c1404723c */ /* 0x048ff00000001804 */
        /* <DEDUP_REMOVED lines=38> */
[----:B------:R-:W-:Y:S03]  /*b350*/  F2FP.PACK_AB R23, R165, R218 ;  /* 0x000000daa517723e */ /* 0x000fe600000000ff */
[----:B------:R-:W-:Y:S04]  /*b360*/  FADD.FTZ R211, R215, R214 ;  /* 0x000000d6d7d37221 */ /* 0x000fe80000010000 */
[C---:B-1----:R-:W-:Y:S01]  /*b370*/  HMMA.16816.F32 R128, R20.reuse, R24, R4 ;  /* 0x000000181480723c */ /* 0x042fe20000001804 */
[----:B------:R-:W1:Y:S02]  /*b380*/  LDSM.16.MT88.4 R4, [R190+0x11800] ;  /* 0x01180000be04783b */ /* 0x000e640000004200 */
[----:B------:R-:W-:Y:S05]  /*b390*/  FADD.FTZ R211, R166, R211 ;  /* 0x000000d3a6d37221 */ /* 0x000fea0000010000 */
        /* <DEDUP_REMOVED lines=27> */
[C---:B------:R-:W-:Y:S04]  /*b550*/  HMMA.16816.F32 R116, R20.reuse, R8, R16 ;  /* 0x000000081474723c */ /* 0x040fe80000001810 */
[----:B------:R-:W-:Y:S04]  /*b560*/  FADD.FTZ R158, R158, R157 ;  /* 0x0000009d9e9e7221 */ /* 0x000fe80000010000 */
[----:B------:R-:W-:Y:S01]  /*b570*/  FADD.FTZ R159, R159, R158 ;  /* 0x0000009e9f9f7221 */ /* 0x000fe20000010000 */
[----:B------:R-:W-:Y:S03]  /*b580*/  HMMA.16816.F32 R112, R20, R10, R112 ;  /* 0x0000000a1470723c */ /* 0x000fe60000001870 */
[----:B------:R-:W-:Y:S04]  /*b590*/  FADD.FTZ R216, R216, R159 ;  /* 0x0000009fd8d87221 */ /* 0x000fe80000010000 */
[----:B------:R-:W-:Y:S05]  /*b5a0*/  FADD.FTZ R217, R217, R216 ;  /* 0x000000d8d9d97221 */ /* 0x000fea0000010000 */
[----:B------:R-:W-:Y:S04]  /*b5b0*/  FADD.FTZ R218, R218, R217 ;  /* 0x000000d9dada7221 */ /* 0x000fe80000010000 */
[----:B------:R-:W-:Y:S01]  /*b5c0*/  FADD.FTZ R209, R165, R218 ;  /* 0x000000daa5d17221 */ /* 0x000fe20000010000 */
[----:B------:R-:W-:-:S05]  /*b5d0*/  @P0 BRA `(.L_x_4377) ;  /* 0xffffc24000000947 */ /* 0x000fca000383ffff */
.L_x_4373:
[----:B------:R-:W1:Y:S01]  /*b5e0*/  SHFL.BFLY PT, R0, R209, 0x2, 0x1f ;  /* 0x0c401f00d1007f89 */ /* 0x000e6200000e0000 */
[----:B------:R-:W-:Y:S01]  /*b5f0*/  MOV R7, 0x3f800000 ;  /* 0x3f80000000077802 */ /* 0x000fe20000000f00 */
[----:B------:R-:W2:Y:S01]  /*b600*/  S2UR UR9, SR_CTAID.Z ;  /* 0x00000000000979c3 */ /* 0x000ea20000002700 */
[----:B------:R-:W-:Y:S01]  /*b610*/  MOV R6, 0x3f800000 ;  /* 0x3f80000000067802 */ /* 0x000fe20000000f00 */
[----:B------:R-:W3:Y:S01]  /*b620*/  SHFL.BFLY PT, R2, R211, 0x2, 0x1f ;  /* 0x0c401f00d3027f89 */ /* 0x000ee200000e0000 */
[----:B------:R-:W-:Y:S01]  /*b630*/  UIADD3 UR8, -UR11, URZ, URZ ;  /* 0x0000003f0b087290 */ /* 0x000fe2000fffe13f */
[----:B------:R-:W-:Y:S01]  /*b640*/  BSSY B0, `(.L_x_4378) ;  /* 0x0000115000007945 */ /* 0x000fe20003800000 */
[----:B------:R-:W-:Y:S01]  /*b650*/  ULDC UR6, c[0x0][0x1c0] ;  /* 0x0000700000067ab9 */ /* 0x000fe20000000800 */
[----:B------:R-:W-:Y:S06]  /*b660*/  BAR.SYNC.DEFER_BLOCKING 0x0 ;  /* 0x0000000000007b1d */ /* 0x000fec0000010000 */
[----:B------:R-:W4:Y:S01]  /*b670*/  S2UR UR7, SR_CTAID.Y ;  /* 0x00000000000779c3 */ /* 0x000f220000002600 */
[----:B------:R-:W-:-:S07]  /*b680*/  ULDC.64 UR4, c[0x0][0x210] ;  /* 0x0000840000047ab9 */ /* 0x000fce0000000a00 */
[----:B------:R-:W5:Y:S01]  /*b690*/  S2UR UR10, SR_CTAID.X ;  /* 0x00000000000a79c3 */ /* 0x000f620000002500 */
[----:B-1----:R-:W-:Y:S02]  /*b6a0*/  FADD.FTZ R5, R0, R209 ;  /* 0x000000d100057221 */ /* 0x002fe40000010000 */
[----:B------:R-:W1:Y:S01]  /*b6b0*/  S2R R0, SR_TID.X ;  /* 0x0000000000007919 */ /* 0x000e620000002100 */
[----:B--2---:R-:W-:Y:S01]  /*b6c0*/  UIMAD UR8, UR8, UR6, UR9 ;  /* 0x00000006080872a4 */ /* 0x004fe2000f8e0209 */
[----:B---3--:R-:W-:Y:S02]  /*b6d0*/  FADD.FTZ R11, R2, R211 ;  /* 0x000000d3020b7221 */ /* 0x008fe40000010000 */
[----:B------:R-:W2:Y:S04]  /*b6e0*/  SHFL.BFLY PT, R2, R5, 0x1, 0x1f ;  /* 0x0c201f0005027f89 */ /* 0x000ea800000e0000 */
[----:B------:R-:W3:Y:S01]  /*b6f0*/  SHFL.BFLY PT, R4, R11, 0x1, 0x1f ;  /* 0x0c201f000b047f89 */ /* 0x000ee200000e0000 */
[----:B----4-:R-:W-:-:S04]  /*b700*/  UIMAD UR4, UR7, UR4, UR11 ;  /* 0x00000004070472a4 */ /* 0x010fc8000f8e020b */
[----:B------:R-:W-:-:S03]  /*b710*/  UIMAD UR4, UR4, UR6, UR8 ;  /* 0x00000006040472a4 */ /* 0x000fc6000f8e0208 */
[----:B------:R-:W-:Y:S02]  /*b720*/  ULDC.64 UR6, c[0x0][0x118] ;  /* 0x0000460000067ab9 */ /* 0x000fe40000000a00 */
[----:B-----5:R-:W-:Y:S01]  /*b730*/  USHF.L.U32 UR10, UR10, 0x6, URZ ;  /* 0x000000060a0a7899 */ /* 0x020fe2000800063f */
[----:B-1----:R-:W-:-:S03]  /*b740*/  SHF.R.S32.HI R9, RZ, 0x1f, R0 ;  /* 0x0000001fff097819 */ /* 0x002fc60000011400 */
[----:B------:R-:W-:Y:S01]  /*b750*/  UIMAD UR5, UR4, UR5, UR10 ;  /* 0x00000005040572a4 */ /* 0x000fe2000f8e020a */
        /* <DEDUP_REMOVED lines=74> */
[C---:B------:R-:W-:Y:S01]  /*bc00*/  FMUL.FTZ R53, R7.reuse, R53 ;  /* 0x0000003507357220 */ /* 0x040fe20000410000 */
[----:B------:R-:W1:Y:S01]  /*bc10*/  @P3 MUFU.LG2 R2, R2 ;  /* 0x0000000200023308 */ /* 0x000e620000000c00 */
[----:B------:R-:W-:Y:S01]  /*bc20*/  FMUL.FTZ R55, R6, R55 ;  /* 0x0000003706377220 */ /* 0x000fe20000410000 */
[----:B------:R-:W-:Y:S01]  /*bc30*/  IADD3 R9, R0, -R9, RZ ;  /* 0x8000000900097210 */ /* 0x000fe20007ffe0ff */
[----:B------:R-:W-:Y:S01]  /*bc40*/  FMUL.FTZ R54, R6, R54 ;  /* 0x0000003606367220 */ /* 0x000fe20000410000 */
[----:B------:R-:W-:Y:S01]  /*bc50*/  IADD3 R11, R10, -R11, RZ ;  /* 0x8000000b0a0b7210 */ /* 0x000fe20007ffe0ff */
[----:B------:R-:W-:Y:S01]  /*bc60*/  FMUL.FTZ R56, R7, R56 ;  /* 0x0000003807387220 */ /* 0x000fe20000410000 */
[----:B------:R-:W-:Y:S01]  /*bc70*/  SHF.L.U32 R10, R13, 0x2, RZ ;  /* 0x000000020d0a7819 */ /* 0x000fe200000006ff */
[----:B------:R-:W-:Y:S01]  /*bc80*/  FMUL.FTZ R57, R7, R57 ;  /* 0x0000003907397220 */ /* 0x000fe20000410000 */
[----:B------:R-:W-:Y:S01]  /*bc90*/  SHF.R.S32.HI R0, RZ, 0x1f, R11 ;  /* 0x0000001fff007819 */ /* 0x000fe2000001140b */
[----:B------:R-:W-:-:S02]  /*bca0*/  FMUL.FTZ R59, R6, R59 ;  /* 0x0000003b063b7220 */ /* 0x000fc40000410000 */
[----:B------:R-:W-:Y:S01]  /*bcb0*/  FMUL.FTZ R58, R6, R58 ;  /* 0x0000003a063a7220 */ /* 0x000fe20000410000 */
[----:B------:R-:W-:Y:S01]  /*bcc0*/  LEA.HI R0, R0, R11, RZ, 0x2 ;  /* 0x0000000b00007211 */ /* 0x000fe200078f10ff */
[C---:B------:R-:W-:Y:S01]  /*bcd0*/  FMUL.FTZ R60, R7.reuse, R60 ;  /* 0x0000003c073c7220 */ /* 0x040fe20000410000 */
[----:B------:R-:W-:Y:S01]  /*bce0*/  SHF.R.S32.HI R11, RZ, 0x1f, R10 ;  /* 0x0000001fff0b7819 */ /* 0x000fe2000001140a */
[C---:B------:R-:W-:Y:S01]  /*bcf0*/  FMUL.FTZ R61, R7.reuse, R61 ;  /* 0x0000003d073d7220 */ /* 0x040fe20000410000 */
[----:B------:R-:W-:Y:S01]  /*bd00*/  SHF.R.S32.HI R0, RZ, 0x2, R0 ;  /* 0x00000002ff007819 */ /* 0x000fe20000011400 */
        /* <DEDUP_REMOVED lines=59> */
[----:B------:R-:W-:Y:S01]  /*c0c0*/  FMUL.FTZ R113, R7, R113 ;  /* 0x0000007107717220 */ /* 0x000fe20000410000 */
[----:B------:R-:W-:Y:S01]  /*c0d0*/  MOV R7, 0x40 ;  /* 0x0000004000077802 */ /* 0x000fe20000000f00 */
[C---:B------:R-:W-:Y:S02]  /*c0e0*/  FMUL.FTZ R115, R6.reuse, R115 ;  /* 0x0000007306737220 */ /* 0x040fe40000410000 */
[----:B------:R-:W-:Y:S01]  /*c0f0*/  FMUL.FTZ R114, R6, R114 ;  /* 0x0000007206727220 */ /* 0x000fe20000410000 */
[----:B------:R-:W-:Y:S01]  /*c100*/  SHF.L.U32 R6, R14, 0x2, RZ ;  /* 0x000000020e067819 */ /* 0x000fe200000006ff */
[----:B-1----:R-:W-:Y:S01]  /*c110*/  @P3 FMUL.FTZ R2, R2, 0.69314718246459960938 ;  /* 0x3f31721802023820 */ /* 0x002fe20000410000 */
[----:B------:R-:W-:-:S02]  /*c120*/  SEL R7, R7, 0xffffffc0, !P1 ;  /* 0xffffffc007077807 */ /* 0x000fc40004800000 */
[C---:B------:R-:W-:Y:S02]  /*c130*/  IADD3 R16, R6.reuse, -0x20, RZ ;  /* 0xffffffe006107810 */ /* 0x040fe40007ffe0ff */
[C---:B------:R-:W-:Y:S02]  /*c140*/  @P0 IADD3 R16, R6.reuse, 0x20, RZ ;  /* 0x0000002006100810 */ /* 0x040fe40007ffe0ff */
[C---:B------:R-:W-:Y:S02]  /*c150*/  IADD3 R17, R6.reuse, R7, RZ ;  /* 0x0000000706117210 */ /* 0x040fe40007ffe0ff */
[-C--:B------:R-:W-:Y:S01]  /*c160*/  IADD3 R18, R7, R16.reuse, RZ ;  /* 0x0000001007127210 */ /* 0x080fe20007ffe0ff */
[----:B------:R-:W-:Y:S01]  /*c170*/  STS.64 [R16], R124 ;  /* 0x0000007c10007388 */ /* 0x000fe20000000a00 */
[-C--:B------:R-:W-:Y:S02]  /*c180*/  IADD3 R6, R6, R15.reuse, RZ ;  /* 0x0000000f06067210 */ /* 0x080fe40007ffe0ff */
[----:B------:R-:W-:Y:S01]  /*c190*/  IADD3 R7, R15, R16, RZ ;  /* 0x000000100f077210 */ /* 0x000fe20007ffe0ff */
[----:B------:R-:W-:Y:S01]  /*c1a0*/  STS.64 [R16+0x800], R126 ;  /* 0x0008007e10007388 */ /* 0x000fe20000000a00 */
[----:B------:R-:W-:-:S02]  /*c1b0*/  IADD3 R19, R17, R15, RZ ;  /* 0x0000000f11137210 */ /* 0x000fc40007ffe0ff */
        /* <DEDUP_REMOVED lines=40> */
[----:B------:R1:W-:Y:S04]  /*c440*/  STS.64 [R6+0x8800], R110 ;  /* 0x0088006e06007388 */ /* 0x0003e80000000a00 */
[----:B------:R-:W-:Y:S04]  /*c450*/  STS.64 [R7+0x8000], R120 ;  /* 0x0080007807007388 */ /* 0x000fe80000000a00 */
[----:B------:R2:W-:Y:S04]  /*c460*/  STS.64 [R7+0x8800], R122 ;  /* 0x0088007a07007388 */ /* 0x0005e80000000a00 */
[----:B------:R-:W-:Y:S04]  /*c470*/  STS.64 [R19+0x8000], R116 ;  /* 0x0080007413007388 */ /* 0x000fe80000000a00 */
[----:B------:R-:W-:Y:S04]  /*c480*/  STS.64 [R19+0x8800], R118 ;  /* 0x0088007613007388 */ /* 0x000fe80000000a00 */
[----:B------:R-:W-:Y:S04]  /*c490*/  STS.64 [R15+0x8000], R112 ;  /* 0x008000700f007388 */ /* 0x000fe80000000a00 */
[----:B------:R-:W-:Y:S01]  /*c4a0*/  STS.64 [R15+0x8800], R114 ;  /* 0x008800720f007388 */ /* 0x000fe20000000a00 */
[----:B-1----:R-:W-:-:S03]  /*c4b0*/  MOV R6, 0xff800000 ;  /* 0xff80000000067802 */ /* 0x002fc60000000f00 */
[----:B------:R-:W-:Y:S01]  /*c4c0*/  BAR.SYNC.DEFER_BLOCKING 0x0 ;  /* 0x0000000000007b1d */ /* 0x000fe20000010000 */
[----:B------:R-:W-:Y:S01]  /*c4d0*/  @P3 FFMA.FTZ R6, R3, c[0x0][0x238], R2 ;  /* 0x00008e0003063a23 */ /* 0x000fe20000010002 */
[----:B--2---:R-:W-:-:S04]  /*c4e0*/  SHF.R.S32.HI R7, RZ, 0x1f, R12 ;  /* 0x0000001fff077819 */ /* 0x004fc8000001140c */
[----:B------:R-:W-:-:S04]  /*c4f0*/  LEA.HI R7, R7, R12, RZ, 0x2 ;  /* 0x0000000c07077211 */ /* 0x000fc800078f10ff */
[----:B------:R-:W-:-:S04]  /*c500*/  LOP3.LUT R7, R7, 0xffffffc, RZ, 0xc0, !PT ;  /* 0x0ffffffc07077812 */ /* 0x000fc800078ec0ff */
[----:B------:R-:W-:-:S04]  /*c510*/  IADD3 R7, R12, -R7, RZ ;  /* 0x800000070c077210 */ /* 0x000fc80007ffe0ff */
        /* <DEDUP_REMOVED lines=28> */
[----:B--234-:R-:W-:Y:S01]  /*c6e0*/  IADD3 R4, R7, 0x8, RZ ;  /* 0x0000000807047810 */ /* 0x01cfe20007ffe0ff */
[----:B------:R-:W-:Y:S01]  /*c6f0*/  IMAD.U32 R0, RZ, RZ, UR5 ;  /* 0x00000005ff007e24 */ /* 0x000fe2000f8e00ff */
[----:B------:R-:W-:-:S02]  /*c700*/  SHF.R.S32.HI R3, RZ, 0x1f, R7 ;  /* 0x0000001fff037819 */ /* 0x000fc40000011407 */
[C---:B------:R-:W-:Y:S02]  /*c710*/  IADD3 R2, P0, R7.reuse, UR5, RZ ;  /* 0x0000000507027c10 */ /* 0x040fe4000ff1e0ff */
[----:B------:R-:W-:Y:S02]  /*c720*/  ISETP.GE.AND P2, PT, R7, UR13, PT ;  /* 0x0000000d07007c0c */ /* 0x000fe4000bf46270 */
[----:B------:R-:W-:Y:S02]  /*c730*/  ISETP.GE.AND P1, PT, R4, UR13, PT ;  /* 0x0000000d04007c0c */ /* 0x000fe4000bf26270 */
[----:B------:R-:W-:Y:S02]  /*c740*/  LEA.HI.X.SX32 R3, R0, R3, 0x1, P0 ;  /* 0x0000000300037211 */ /* 0x000fe400000f0eff */
[----:B------:R-:W-:-:S04]  /*c750*/  LEA R12, P0, R2, c[0x0][0x208], 0x2 ;  /* 0x00008200020c7a11 */ /* 0x000fc800078010ff */
[----:B------:R-:W-:-:S05]  /*c760*/  LEA.HI.X R13, R2, c[0x0][0x20c], R3, 0x2, P0 ;  /* 0x00008300020d7a11 */ /* 0x000fca00000f1403 */
[----:B------:R2:W-:Y:S04]  /*c770*/  @!P2 STG.E [R12.64], R5 ;  /* 0x000000050c00a986 */ /* 0x0005e8000c101906 */
[----:B------:R2:W-:Y:S02]  /*c780*/  @!P1 STG.E [R12.64+0x20], R6 ;  /* 0x000020060c009986 */ /* 0x0005e4000c101906 */
.L_x_4379:
[----:B--234-:R-:W-:Y:S05]  /*c790*/  BSYNC B0 ;  /* 0x0000000000007941 */ /* 0x01cfea0003800000 */
.L_x_4378:
[----:B------:R-:W-:Y:S01]  /*c7a0*/  ULDC UR4, c[0x0][0x22c] ;  /* 0x00008b0000047ab9 */ /* 0x000fe20000000800 */
[C---:B------:R-:W-:Y:S01]  /*c7b0*/  ISETP.GE.AND P1, PT, R8.reuse, UR13, PT ;  /* 0x0000000d08007c0c */ /* 0x040fe2000bf26270 */
[----:B------:R-:W-:Y:S01]  /*c7c0*/  UIMAD UR4, UR5, UR4, URZ ;  /* 0x00000004050472a4 */ /* 0x000fe2000f8e023f */
[----:B------:R-:W-:Y:S01]  /*c7d0*/  IMAD.WIDE R2, R8, 0xc0, R10 ;  /* 0x000000c008027825 */ /* 0x000fe200078e020a */
[----:B------:R-:W-:Y:S04]  /*c7e0*/  BSSY B0, `(.L_x_4380) ;  /* 0x0000010000007945 */ /* 0x000fe80003800000 */
[----:B------:R-:W-:Y:S01]  /*c7f0*/  IMAD.U32 R0, RZ, RZ, UR4 ;  /* 0x00000004ff007e24 */ /* 0x000fe2000f8e00ff */
[----:B------:R-:W-:-:S04]  /*c800*/  IADD3 R2, P0, R2, UR4, RZ ;  /* 0x0000000402027c10 */ /* 0x000fc8000ff1e0ff */
[----:B------:R-:W-:Y:S02]  /*c810*/  LEA.HI.X.SX32 R3, R0, R3, 0x1, P0 ;  /* 0x0000000300037211 */ /* 0x000fe400000f0eff */
[----:B------:R-:W-:Y:S02]  /*c820*/  LEA R4, P0, R2, c[0x0][0x1d8], 0x2 ;  /* 0x0000760002047a11 */ /* 0x000fe400078010ff */
[----:B------:R-:W-:Y:S02]  /*c830*/  IADD3 R0, R10, 0x40, RZ ;  /* 0x000000400a007810 */ /* 0x000fe40007ffe0ff */
[----:B------:R-:W-:Y:S01]  /*c840*/  LEA.HI.X R5, R2, c[0x0][0x1dc], R3, 0x2, P0 ;  /* 0x0000770002057a11 */ /* 0x000fe200000f1403 */
[----:B------:R-:W-:Y:S05]  /*c850*/  @P1 BRA `(.L_x_4381) ;  /* 0x0000008000001947 */ /* 0x000fea0003800000 */
[C---:B------:R-:W-:Y:S02]  /*c860*/  IADD3 R2, R0.reuse, 0x40, RZ ;  /* 0x0000004000027810 */ /* 0x040fe40007ffe0ff */
[----:B------:R-:W-:Y:S02]  /*c870*/  ISETP.GE.AND P0, PT, R0, c[0x0][0x220], PT ;  /* 0x0000880000007a0c */ /* 0x000fe40003f06270 */
[----:B------:R-:W-:-:S02]  /*c880*/  ISETP.GE.AND P1, PT, R10, c[0x0][0x220], PT ;  /* 0x000088000a007a0c */ /* 0x000fc40003f26270 */
[----:B------:R-:W-:-:S09]  /*c890*/  ISETP.GE.AND P2, PT, R2, c[0x0][0x220], PT ;  /* 0x0000880002007a0c */ /* 0x000fd20003f46270 */
[----:B-1----:R1:W-:Y:S04]  /*c8a0*/  @!P0 STG.E.128 [R4.64+0x100], R72 ;  /* 0x0001004804008986 */ /* 0x0023e8000c101d06 */
[----:B------:R1:W-:Y:S04]  /*c8b0*/  @!P1 STG.E.64 [R4.64], R104 ;  /* 0x0000006804009986 */ /* 0x0003e8000c101b06 */
[----:B------:R1:W-:Y:S04]  /*c8c0*/  @!P1 STG.E.64 [R4.64+0x8], R106 ;  /* 0x0000086a04009986 */ /* 0x0003e8000c101b06 */
[----:B------:R1:W-:Y:S02]  /*c8d0*/  @!P2 STG.E.128 [R4.64+0x200], R40 ;  /* 0x000200280400a986 */ /* 0x0003e4000c101d06 */
.L_x_4381:
[----:B------:R-:W-:Y:S05]  /*c8e0*/  BSYNC B0 ;  /* 0x0000000000007941 */ /* 0x000fea0003800000 */
.L_x_4380:
[----:B------:R-:W-:Y:S01]  /*c8f0*/  IADD3 R2, R8, 0x8, RZ ;  /* 0x0000000808027810 */ /* 0x000fe20007ffe0ff */
[----:B------:R-:W-:Y:S03]  /*c900*/  BSSY B0, `(.L_x_4382) ;  /* 0x000000a000007945 */ /* 0x000fe60003800000 */
[----:B------:R-:W-:-:S13]  /*c910*/  ISETP.GE.AND P0, PT, R2, UR13, PT ;  /* 0x0000000d02007c0c */ /* 0x000fda000bf06270 */
        /* <DEDUP_REMOVED lines=8> */
.L_x_4383:
[----:B------:R-:W-:Y:S05]  /*c9a0*/  BSYNC B0 ;  /* 0x0000000000007941 */ /* 0x000fea0003800000 */
.L_x_4382:
        /* <DEDUP_REMOVED lines=11> */
.L_x_4385:
[----:B------:R-:W-:Y:S05]  /*ca60*/  BSYNC B0 ;  /* 0x0000000000007941 */ /* 0x000fea0003800000 */
.L_x_4384:
        /* <DEDUP_REMOVED lines=11> */
.L_x_4387:
[----:B------:R-:W-:Y:S05]  /*cb20*/  BSYNC B0 ;  /* 0x0000000000007941 */ /* 0x000fea0003800000 */
.L_x_4386:
        /* <DEDUP_REMOVED lines=11> */
.L_x_4389:
[----:B------:R-:W-:Y:S05]  /*cbe0*/  BSYNC B0 ;  /* 0x0000000000007941 */ /* 0x000fea0003800000 */
.L_x_4388:
        /* <DEDUP_REMOVED lines=11> */
.L_x_4391:
[----:B------:R-:W-:Y:S05]  /*cca0*/  BSYNC B0 ;  /* 0x0000000000007941 */ /* 0x000fea0003800000 */
.L_x_4390:
        /* <DEDUP_REMOVED lines=11> */
.L_x_4393:
[----:B------:R-:W-:Y:S05]  /*cd60*/  BSYNC B0 ;  /* 0x0000000000007941 */ /* 0x000fea0003800000 */
.L_x_4392:
[----:B------:R-:W-:-:S04]  /*cd70*/  IADD3 R8, R8, 0x38, RZ ;  /* 0x0000003808087810 */ /* 0x000fc80007ffe0ff */
[----:B------:R-:W-:-:S13]  /*cd80*/  ISETP.GE.AND P0, PT, R8, UR13, PT ;  /* 0x0000000d08007c0c */ /* 0x000fda000bf06270 */
        /* <DEDUP_REMOVED lines=10> */
.L_x_4394:
        /* <DEDUP_REMOVED lines=13> */
.L_x_7378:


//--------------------- .text._ZN5flash24flash_fwd_splitkv_kernelI23Flash_fwd_kernel_traitsILi192ELi64ELi64ELi4ELb0ELb0EN7cutlass6half_tE19Flash_kernel_traitsILi192ELi64ELi64ELi4ES3_EELb0ELb0ELb1ELb0ELb0ELb1ELb1ELb0EEEvNS_16Flash_fwd_paramsE --------------------------
	.section	.text._ZN5flash24flash_fwd_splitkv_kernelI23Flash_fwd_kernel_traitsILi192ELi64ELi64ELi4ELb0ELb0EN7cutlass6half_tE19Flash_kernel_traitsILi192ELi64ELi64ELi4ES3_EELb0ELb0ELb1ELb0ELb0ELb1ELb1ELb0EEEvNS_16Flash_fwd_paramsE,"ax",@progbits
	.sectioninfo	@"SHI_REGISTERS=243"
	.align	128
        .global         _ZN5flash24flash_fwd_splitkv_kernelI23Flash_fwd_kernel_traitsILi192ELi64ELi64ELi4ELb0ELb0EN7cutlass6half_tE19Flash_kernel_traitsILi192ELi64ELi64ELi4ES3_EELb0ELb0ELb1ELb0ELb0ELb1ELb1ELb0EEEvNS_16Flash_fwd_paramsE
        .type           _ZN5flash24flash_fwd_splitkv_kernelI23Flash_fwd_kernel_traitsILi192ELi64ELi64ELi4ELb0ELb0EN7cutlass6half_tE19Flash_kernel_traitsILi192ELi64ELi64ELi4ES3_EELb0ELb0ELb1ELb0ELb0ELb1ELb1ELb0EEEvNS_16Flash_fwd_paramsE,@function
        .size           _ZN5flash24flash_fwd_splitkv_kernelI23Flash_fwd_kernel_traitsILi192ELi64ELi64ELi4ELb0ELb0EN7cutlass6half_tE19Flash_kernel_traitsILi192ELi64ELi64ELi4ES3_EELb0ELb0ELb1ELb0ELb0ELb1ELb1ELb0EEEvNS_16Flash_fwd_paramsE,(.L_x_7379 - _ZN5flash24flash_fwd_splitkv_kernelI23Flash_fwd_kernel_traitsILi192ELi64ELi64ELi4ELb0ELb0EN7cutlass6half_tE19Flash_kernel_traitsILi192ELi64ELi64ELi4ES3_EELb0ELb0ELb1ELb0ELb0ELb1ELb1ELb0EEEvNS_16Flash_fwd_paramsE)
        .other          _ZN5flash24flash_fwd_splitkv_kernelI23Flash_fwd_kernel_traitsILi192ELi64ELi64ELi4ELb0ELb0EN7cutlass6half_tE19Flash_kernel_traitsILi192ELi64ELi64ELi4ES3_EELb0ELb0ELb1ELb0ELb0ELb1ELb1ELb0EEEvNS_16Flash_fwd_paramsE,@"STO_CUDA_ENTRY STV_DEFAULT"
_ZN5flash24flash_fwd_splitkv_kernelI23Flash_fwd_kernel_traitsILi192ELi64ELi64ELi4ELb0ELb0EN7cutlass6half_tE19Flash_kernel_traitsILi192ELi64ELi64ELi4ES3_EELb0ELb0ELb1ELb0ELb0ELb1ELb1ELb0EEEvNS_16Flash_fwd_paramsE:
.text._ZN5flash24flash_fwd_splitkv_kernelI23Flash_fwd_kernel_traitsILi192ELi64ELi64ELi4ELb0ELb0EN7cutlass6half_tE19Flash_kernel_traitsILi192ELi64ELi64ELi4ES3_EELb0ELb0ELb1ELb0ELb0ELb1ELb1ELb0EEEvNS_16Flash_fwd_paramsE:
        /* <DEDUP_REMOVED lines=78> */
.L_x_4395:
[----:B------:R-:W-:Y:S02]  /*04e0*/  ULDC UR7, c[0x0][0x218] ;  /* 0x0000860000077ab9 */ /* 0x000fe40000000800 */
.L_x_4396:
        /* <DEDUP_REMOVED lines=92> */
.L_x_4399:
[----:B------:R-:W-:Y:S05]  /*0ab0*/  BSYNC B0 ;  /* 0x0000000000007941 */ /* 0x000fea0003800000 */
.L_x_4398:
        /* <DEDUP_REMOVED lines=10> */
.L_x_4401:
[----:B------:R-:W-:Y:S05]  /*0b60*/  BSYNC B0 ;  /* 0x0000000000007941 */ /* 0x000fea0003800000 */
.L_x_4400:
        /* <DEDUP_REMOVED lines=10> */
.L_x_4403:
[----:B------:R-:W-:Y:S05]  /*0c10*/  BSYNC B0 ;  /* 0x0000000000007941 */ /* 0x000fea0003800000 */
.L_x_4402:
        /* <DEDUP_REMOVED lines=10> */
.L_x_4405:
[----:B------:R-:W-:Y:S05]  /*0cc0*/  BSYNC B0 ;  /* 0x0000000000007941 */ /* 0x000fea0003800000 */
.L_x_4404:
        /* <DEDUP_REMOVED lines=10> */
.L_x_4407:
[----:B------:R-:W-:Y:S05]  /*0d70*/  BSYNC B0 ;  /* 0x0000000000007941 */ /* 0x000fea0003800000 */
.L_x_4406:
        /* <DEDUP_REMOVED lines=10> */
.L_x_4409:
[----:B------:R-:W-:Y:S05]  /*0e20*/  BSYNC B0 ;  /* 0x0000000000007941 */ /* 0x000fea0003800000 */
.L_x_4408:
        /* <DEDUP_REMOVED lines=10> */
.L_x_4411:
[----:B------:R-:W-:Y:S05]  /*0ed0*/  BSYNC B0 ;  /* 0x0000000000007941 */ /* 0x000fea0003800000 */
.L_x_4410:
        /* <DEDUP_REMOVED lines=10> */
.L_x_4413:
[----:B------:R-:W-:Y:S05]  /*0f80*/  BSYNC B0 ;  /* 0x0000000000007941 */ /* 0x000fea0003800000 */
.L_x_4412:
        /* <DEDUP_REMOVED lines=32> */
.L_x_4397:
        /* <DEDUP_REMOVED lines=113> */
.L_x_4414:
        /* <DEDUP_REMOVED lines=19> */
.L_x_4416:
        /* <DEDUP_REMOVED lines=56> */
.L_x_4415:
        /* <DEDUP_REMOVED lines=123> */
.L_x_4418:
[----:B------:R-:W-:Y:S05]  /*2500*/  BSYNC B0 ;  /* 0x0000000000007941 */ /* 0x000fea0003800000 */
.L_x_4417:
        /* <DEDUP_REMOVED lines=37> */
.L_x_4420:
[----:B------:R-:W-:Y:S05]  /*2760*/  BSYNC B0 ;  /* 0x0000000000007941 */ /* 0x000fea0003800000 */
.L_x_4419:
        /* <DEDUP_REMOVED lines=37> */
.L_x_4422:
[----:B------:R-:W-:Y:S05]  /*29c0*/  BSYNC B0 ;  /* 0x0000000000007941 */ /* 0x000fea0003800000 */
.L_x_4421:
        /* <DEDUP_REMOVED lines=36> */
.L_x_4424:
[----:B------:R-:W-:Y:S05]  /*2c10*/  BSYNC B0 ;  /* 0x0000000000007941 */ /* 0x000fea0003800000 */
.L_x_4423:
        /* <DEDUP_REMOVED lines=31> */
.L_x_4426:
[----:B------:R-:W-:Y:S05]  /*2e10*/  BSYNC B0 ;  /* 0x0000000000007941 */ /* 0x000fea0003800000 */
.L_x_4425:
        /* <DEDUP_REMOVED lines=33> */
.L_x_4428:
[----:B------:R-:W-:Y:S05]  /*3030*/  BSYNC B0 ;  /* 0x0000000000007941 */ /* 0x000fea0003800000 */
.L_x_4427:
        /* <DEDUP_REMOVED lines=32> */
.L_x_4430:
[----:B------:R-:W-:Y:S05]  /*3240*/  BSYNC B0 ;  /* 0x0000000000007941 */ /* 0x000fea0003800000 */
.L_x_4429:
        /* <DEDUP_REMOVED lines=33> */
.L_x_4432:
[----:B------:R-:W-:Y:S05]  /*3460*/  BSYNC B0 ;  /* 0x0000000000007941 */ /* 0x000fea0003800000 */
.L_x_4431:
        /* <DEDUP_REMOVED lines=49> */
.L_x_4434:
[----:B------:R-:W-:Y:S05]  /*3780*/  BSYNC B0 ;  /* 0x0000000000007941 */ /* 0x000fea0003800000 */
.L_x_4433:
        /* <DEDUP_REMOVED lines=36> */
.L_x_4436:
[----:B------:R-:W-:Y:S05]  /*39d0*/  BSYNC B0 ;  /* 0x0000000000007941 */ /* 0x000fea0003800000 */
.L_x_4435:
        /* <DEDUP_REMOVED lines=39> */
.L_x_4438:
[----:B------:R-:W-:Y:S05]  /*3c50*/  BSYNC B0 ;  /* 0x0000000000007941 */ /* 0x000fea0003800000 */
.L_x_4437:
        /* <DEDUP_REMOVED lines=40> */
.L_x_4440:
[----:B------:R-:W-:Y:S05]  /*3ee0*/  BSYNC B0 ;  /* 0x0000000000007941 */ /* 0x000fea0003800000 */
.L_x_4439:
[C---:B-1-3--:R-:W-:Y:S01]  /*3ef0*/  IMAD.SHL.U32 R8, R2.reuse, 0x40, RZ ;  /* 0x0000004002087824 */ /* 0x04afe200078e00ff */
[----:B------:R-:W-:Y:S01]  /*3f00*/  R2P PR, R2, 0x6 ;  /* 0x0000000602007804 */ /* 0x000fe20000000000 */
[----:B------:R-:W-:Y:S01]  /*3f10*/  IMAD.SHL.U32 R20, R20, 0x8, RZ ;  /* 0x0000000814147824 */ /* 0x000fe200078e00ff */
[----:B------:R-:W-:Y:S01]  /*3f20*/  SHF.L.U32 R81, R81, 0x1, RZ ;  /* 0x0000000151517819 */ /* 0x000fe200000006ff */
[----:B------:R-:W-:Y:S01]  /*3f30*/  IMAD R206, R83, 0x400, R0 ;  /* 0x0000040053ce7824 */ /* 0x000fe200078e0200 */
[----:B------:R-:W-:Y:S01]  /*3f40*/  LOP3.LUT R9, R8, 0x1c0, RZ, 0xc0, !PT ;  /* 0x000001c008097812 */ /* 0x000fe200078ec0ff */
[----:B------:R-:W-:Y:S01]  /*3f50*/  IMAD.U32 R127, RZ, RZ, UR9 ;  /* 0x00000009ff7f7e24 */ /* 0x000fe2000f8e00ff */
[----:B------:R-:W0:Y:S01]  /*3f60*/  LDGDEPBAR ;  /* 0x00000000000079af */ /* 0x000e220000000000 */
        /* <DEDUP_REMOVED lines=9> */
[----:B------:R-:W-:-:S02]  /*4000*/  ISETP.GT.AND P5, PT, R82, R207, PT ;  /* 0x000000cf5200720c */ /* 0x000fc40003fa4270 */
[----:B------:R-:W-:Y:S01]  /*4010*/  IMAD R205, R205, 0x200, R8 ;  /* 0x00000200cdcd7824 */ /* 0x000fe200078e0208 */
[----:B------:R-:W-:Y:S03]  /*4020*/  LDSM.16.M88.4 R64, [R202] ;  /* 0x00000000ca40783b */ /* 0x000fe60000000200 */
[----:B------:R-:W-:-:S05]  /*4030*/  IMAD.SHL.U32 R205, R205, 0x2, RZ ;  /* 0x00000002cdcd7824 */ /* 0x000fca00078e00ff */
[----:B------:R-:W1:Y:S01]  /*4040*/  LDSM.16.M88.4 R12, [R205+0x6000] ;  /* 0x00600000cd0c783b */ /* 0x000e620000000200 */
[C---:B------:R-:W-:Y:S02]  /*4050*/  IADD3 R2, R205.reuse, 0x6000, RZ ;  /* 0x00006000cd027810 */ /* 0x040fe40007ffe0ff */
        /* <DEDUP_REMOVED lines=28> */
[C---:B---3--:R-:W-:Y:S08]  /*4220*/  HMMA.16816.F32 R28, R52.reuse, R24, RZ ;  /* 0x00000018341c723c */ /* 0x048ff000000018ff */
[C---:B------:R-:W-:Y:S08]  /*4230*/  HMMA.16816.F32 R12, R52.reuse, R14, RZ ;  /* 0x0000000e340c723c */ /* 0x040ff000000018ff */
[C---:B------:R-:W-:Y:S08]  /*4240*/  HMMA.16816.F32 R24, R52.reuse, R26, RZ ;  /* 0x0000001a3418723c */ /* 0x040ff000000018ff */
[C---:B-----5:R-:W-:Y:S08]  /*4250*/  HMMA.16816.F32 R40, R52.reuse, R60, RZ ;  /* 0x0000003c3428723c */ /* 0x060ff000000018ff */
[C---:B------:R-:W-:Y:S08]  /*4260*/  HMMA.16816.F32 R60, R52.reuse, R62, RZ ;  /* 0x0000003e343c723c */ /* 0x040ff000000018ff */
[C---:B----4-:R-:W-:Y:S08]  /*4270*/  HMMA.16816.F32 R56, R52.reuse, R68, RZ ;  /* 0x000000443438723c */ /* 0x050ff000000018ff */
[----:B------:R-:W-:Y:S01]  /*4280*/  HMMA.16816.F32 R52, R52, R70, RZ ;  /* 0x000000463434723c */ /* 0x000fe200000018ff */
[----:B------:R-:W-:Y:S07]  /*4290*/  LDSM.16.M88.4 R68, [R205+0x8800] ;  /* 0x00880000cd44783b */ /* 0x000fee0000000200 */
[C---:B--2---:R-:W-:Y:S08]  /*42a0*/  HMMA.16816.F32 R8, R16.reuse, R48, R8 ;  /* 0x000000301008723c */ /* 0x044ff00000001808 */
[C---:B------:R-:W-:Y:S01]  /*42b0*/  HMMA.16816.F32 R12, R16.reuse, R50, R12 ;  /* 0x00000032100c723c */ /* 0x040fe2000000180c */
[----:B------:R-:W1:Y:S07]  /*42c0*/  LDSM.16.M88.4 R48, [R199+0x6800] ;  /* 0x00680000c730783b */ /* 0x000e6e0000000200 */
[C---:B------:R-:W-:Y:S08]  /*42d0*/  HMMA.16816.F32 R28, R16.reuse, R44, R28 ;  /* 0x0000002c101c723c */ /* 0x040ff0000000181c */
[C---:B------:R-:W-:Y:S01]  /*42e0*/  HMMA.16816.F32 R24, R16.reuse, R46, R24 ;  /* 0x0000002e1018723c */ /* 0x040fe20000001818 */
[----:B------:R-:W2:Y:S07]  /*42f0*/  LDSM.16.M88.4 R44, [R199+0x7000] ;  /* 0x00700000c72c783b */ /* 0x000eae0000000200 */
[C---:B------:R-:W-:Y:S08]  /*4300*/  HMMA.16816.F32 R40, R16.reuse, R36, R40 ;  /* 0x000000241028723c */ /* 0x040ff00000001828 */
[C---:B------:R-:W-:Y:S01]  /*4310*/  HMMA.16816.F32 R60, R16.reuse, R38, R60 ;  /* 0x00000026103c723c */ /* 0x040fe2000000183c */
[----:B------:R-:W-:Y:S07]  /*4320*/  LDSM.16.M88.4 R36, [R192] ;  /* 0x00000000c024783b */ /* 0x000fee0000000200 */
[C---:B------:R-:W-:Y:S08]  /*4330*/  HMMA.16816.F32 R56, R16.reuse, R32, R56 ;  /* 0x000000201038723c */ /* 0x040ff00000001838 */
[----:B------:R-:W-:Y:S01]  /*4340*/  HMMA.16816.F32 R52, R16, R34, R52 ;  /* 0x000000221034723c */ /* 0x000fe20000001834 */
[----:B------:R-:W3:Y:S04]  /*4350*/  LDSM.16.M88.4 R16, [R201] ;  /* 0x00000000c910783b */ /* 0x000ee80000000200 */
[----:B------:R-:W4:Y:S03]  /*4360*/  LDSM.16.M88.4 R32, [R192+0x800] ;  /* 0x00080000c020783b */ /* 0x000f260000000200 */
[C---:B------:R-:W-:Y:S08]  /*4370*/  HMMA.16816.F32 R8, R64.reuse, R20, R8 ;  /* 0x000000144008723c */ /* 0x040ff00000001808 */
[C---:B------:R-:W-:Y:S01]  /*4380*/  HMMA.16816.F32 R12, R64.reuse, R22, R12 ;  /* 0x00000016400c723c */ /* 0x040fe2000000180c */
[----:B------:R-:W5:Y:S07]  /*4390*/  LDSM.16.M88.4 R20, [R192+0x1000] ;  /* 0x00100000c014783b */ /* 0x000f6e0000000200 */
[C---:B-1----:R-:W-:Y:S08]  /*43a0*/  HMMA.16816.F32 R28, R64.reuse, R48, R28 ;  /* 0x00000030401c723c */ /* 0x042ff0000000181c */
[C---:B------:R-:W-:Y:S01]  /*43b0*/  HMMA.16816.F32 R24, R64.reuse, R50, R24 ;  /* 0x000000324018723c */ /* 0x040fe20000001818 */
[----:B------:R-:W-:Y:S07]  /*43c0*/  LDSM.16.M88.4 R48, [R206+0x2000] ;  /* 0x00200000ce30783b */ /* 0x000fee0000000200 */
[C---:B--2---:R-:W-:Y:S08]  /*43d0*/  HMMA.16816.F32 R40, R64.reuse, R44, R40 ;  /* 0x0000002c4028723c */ /* 0x044ff00000001828 */
[C---:B------:R-:W-:Y:S01]  /*43e0*/  HMMA.16816.F32 R60, R64.reuse, R46, R60 ;  /* 0x0000002e403c723c */ /* 0x040fe2000000183c */
[----:B------:R-:W1:Y:S07]  /*43f0*/  LDSM.16.M88.4 R44, [R205+0x8000] ;  /* 0x00800000cd2c783b */ /* 0x000e6e0000000200 */
[C---:B------:R-:W-:Y:S08]  /*4400*/  HMMA.16816.F32 R56, R64.reuse, R76, R56 ;  /* 0x0000004c4038723c */ /* 0x040ff00000001838 */
[----:B------:R-:W-:Y:S01]  /*4410*/  HMMA.16816.F32 R52, R64, R78, R52 ;  /* 0x0000004e4034723c */ /* 0x000fe20000001834 */
[----:B------:R-:W-:Y:S04]  /*4420*/  LDSM.16.M88.4 R64, [R205+0x9800] ;  /* 0x00980000cd40783b */ /* 0x000fe80000000200 */
[----:B------:R-:W-:Y:S03]  /*4430*/  LDSM.16.M88.4 R76, [R192+0x4000] ;  /* 0x00400000c04c783b */ /* 0x000fe60000000200 */
[C---:B---3--:R-:W-:Y:S08]  /*4440*/  HMMA.16816.F32 R8, R16.reuse, R36, R8 ;  /* 0x000000241008723c */ /* 0x048ff00000001808 */
        /* <DEDUP_REMOVED lines=21> */
[C---:B------:R-:W-:Y:S08]  /*45a0*/  HMMA.16816.F32 R56, R48.reuse, R64, R56 ;  /* 0x000000403038723c */ /* 0x040ff00000001838 */
[----:B------:R-:W-:Y:S07]  /*45b0*/  HMMA.16816.F32 R52, R48, R66, R52 ;  /* 0x000000423034723c */ /* 0x000fee0000001834 */
[----:B------:R-:W-:Y:S01]  /*45c0*/  SHF.R.S32.HI R49, RZ, 0x1f, R84 ;  /* 0x0000001fff317819 */ /* 0x000fe20000011454 */
[----:B---3--:R-:W-:Y:S01]  /*45d0*/  HMMA.16816.F32 R8, R32, R20, R8 ;  /* 0x000000142008723c */ /* 0x008fe20000001808 */
[----:B------:R-:W-:-:S02]  /*45e0*/  LOP3.LUT R48, R81, 0x6, RZ, 0xc0, !PT ;  /* 0x0000000651307812 */ /* 0x000fc400078ec0ff */
[----:B------:R-:W-:-:S03]  /*45f0*/  LEA.HI R84, R49, R84, RZ, 0x2 ;  /* 0x0000005431547211 */ /* 0x000fc600078f10ff */
[----:B------:R-:W-:Y:S01]  /*4600*/  IMAD.IADD R81, R3, 0x1, R48 ;  /* 0x0000000103517824 */ /* 0x000fe200078e0230 */
[----:B------:R-:W-:Y:S01]  /*4610*/  SHF.R.S32.HI R2, RZ, 0x2, R84 ;  /* 0x00000002ff027819 */ /* 0x000fe20000011454 */
[C---:B------:R-:W-:Y:S01]  /*4620*/  HMMA.16816.F32 R12, R32.reuse, R22, R12 ;  /* 0x00000016200c723c */ /* 0x040fe2000000180c */
[----:B------:R-:W-:Y:S02]  /*4630*/  LDSM.16.M88.4 R20, [R202+0x2000] ;  /* 0x00200000ca14783b */ /* 0x000fe40000000200 */
[----:B------:R-:W-:Y:S01]  /*4640*/  IADD3 R84, R81, 0x8, RZ ;  /* 0x0000000851547810 */ /* 0x000fe20007ffe0ff */
[----:B------:R-:W-:Y:S01]  /*4650*/  IMAD R2, R83, 0x10, R2 ;  /* 0x0000001053027824 */ /* 0x000fe200078e0202 */
[C---:B------:R-:W-:Y:S01]  /*4660*/  IADD3 R83, R81.reuse, 0x1, RZ ;  /* 0x0000000151537810 */ /* 0x040fe20007ffe0ff */
[----:B------:R-:W-:Y:S01]  /*4670*/  LDSM.16.M88.4 R48, [R199+0x9800] ;  /* 0x00980000c730783b */ /* 0x000fe20000000200 */
[----:B------:R-:W-:Y:S01]  /*4680*/  IADD3 R91, R81, 0x11, RZ ;  /* 0x00000011515b7810 */ /* 0x000fe20007ffe0ff */
[----:B----4-:R-:W-:Y:S01]  /*4690*/  HMMA.16816.F32 R28, R32, R16, R28 ;  /* 0x00000010201c723c */ /* 0x010fe2000000181c */
[----:B------:R-:W-:-:S02]  /*46a0*/  IADD3 R2, R2, UR8, RZ ;  /* 0x0000000802027c10 */ /* 0x000fc4000fffe0ff */
[----:B------:R-:W-:Y:S02]  /*46b0*/  IADD3 R90, R81, 0x18, RZ ;  /* 0x00000018515a7810 */ /* 0x000fe40007ffe0ff */
[----:B------:R-:W-:Y:S02]  /*46c0*/  IADD3 R127, R127, -UR10, R2 ;  /* 0x8000000a7f7f7c10 */ /* 0x000fe4000fffe002 */
[C---:B------:R-:W-:Y:S01]  /*46d0*/  IADD3 R94, R81.reuse, 0x19, RZ ;  /* 0x00000019515e7810 */ /* 0x040fe20007ffe0ff */
[----:B------:R-:W-:Y:S01]  /*46e0*/  HMMA.16816.F32 R24, R32, R18, R24 ;  /* 0x000000122018723c */ /* 0x000fe20000001818 */
[----:B------:R-:W3:Y:S01]  /*46f0*/  LDSM.16.M88.4 R16, [R199+0x8000] ;  /* 0x00800000c710783b */ /* 0x000ee20000000200 */
[C---:B------:R-:W-:Y:S02]  /*4700*/  IADD3 R96, R81.reuse, 0x20, RZ ;  /* 0x0000002051607810 */ /* 0x040fe40007ffe0ff */
[C---:B------:R-:W-:Y:S02]  /*4710*/  IADD3 R100, R81.reuse, 0x28, RZ ;  /* 0x0000002851647810 */ /* 0x040fe40007ffe0ff */
[----:B------:R-:W-:-:S02]  /*4720*/  IADD3 R102, R81, 0x29, RZ ;  /* 0x0000002951667810 */ /* 0x000fc40007ffe0ff */
[C---:B-1----:R-:W-:Y:S01]  /*4730*/  HMMA.16816.F32 R40, R32.reuse, R44, R40 ;  /* 0x0000002c2028723c */ /* 0x042fe20000001828 */
[C---:B------:R-:W-:Y:S02]  /*4740*/  IADD3 R98, R81.reuse, 0x21, RZ ;  /* 0x0000002151627810 */ /* 0x040fe40007ffe0ff */
[C---:B------:R-:W-:Y:S02]  /*4750*/  IADD3 R107, R81.reuse, 0x31, RZ ;  /* 0x00000031516b7810 */ /* 0x040fe40007ffe0ff */
[C---:B------:R-:W-:Y:S02]  /*4760*/  IADD3 R105, R81.reuse, 0x30, RZ ;  /* 0x0000003051697810 */ /* 0x040fe40007ffe0ff */
[C---:B------:R-:W-:Y:S01]  /*4770*/  IADD3 R109, R81.reuse, 0x38, RZ ;  /* 0x00000038516d7810 */ /* 0x040fe20007ffe0ff */
[----:B------:R-:W-:Y:S01]  /*4780*/  HMMA.16816.F32 R60, R32, R46, R60 ;  /* 0x0000002e203c723c */ /* 0x000fe2000000183c */
[----:B------:R-:W1:Y:S01]  /*4790*/  LDSM.16.M88.4 R44, [R199+0x8800] ;  /* 0x00880000c72c783b */ /* 0x000e620000000200 */
[----:B------:R-:W-:-:S02]  /*47a0*/  IADD3 R110, R81, 0x39, RZ ;  /* 0x00000039516e7810 */ /* 0x000fc40007ffe0ff */
[C---:B------:R-:W-:Y:S02]  /*47b0*/  IADD3 R86, R81.reuse, 0x9, RZ ;  /* 0x0000000951567810 */ /* 0x040fe40007ffe0ff */
[----:B------:R-:W-:Y:S02]  /*47c0*/  IADD3 R88, R81, 0x10, RZ ;  /* 0x0000001051587810 */ /* 0x000fe40007ffe0ff */
[C---:B--2---:R-:W-:Y:S01]  /*47d0*/  HMMA.16816.F32 R56, R32.reuse, R36, R56 ;  /* 0x000000242038723c */ /* 0x044fe20000001838 */
[----:B------:R-:W-:Y:S01]  /*47e0*/  IMAD.IADD R93, R127, 0x1, -R86 ;  /* 0x000000017f5d7824 */ /* 0x000fe200078e0a56 */
[----:B------:R-:W-:Y:S01]  /*47f0*/  ISETP.GE.AND P3, PT, R81, UR9, PT ;  /* 0x0000000951007c0c */ /* 0x000fe2000bf66270 */
[C---:B------:R-:W-:Y:S01]  /*4800*/  IMAD.IADD R92, R127.reuse, 0x1, -R88 ;  /* 0x000000017f5c7824 */ /* 0x040fe200078e0a58 */
[----:B------:R-:W-:Y:S02]  /*4810*/  ISETP.GE.AND P6, PT, R88, UR9, PT ;  /* 0x0000000958007c0c */ /* 0x000fe4000bfc6270 */
[----:B------:R-:W-:Y:S01]  /*4820*/  IABS R93, R93 ;  /* 0x0000005d005d7213 */ /* 0x000fe20000000000 */
[C---:B------:R-:W-:Y:S01]  /*4830*/  IMAD.IADD R36, R127.reuse, 0x1, -R81 ;  /* 0x000000017f247824 */ /* 0x040fe200078e0a51 */
[----:B------:R-:W-:Y:S01]  /*4840*/  HMMA.16816.F32 R52, R32, R38, R52 ;  /* 0x000000262034723c */ /* 0x000fe20000001834 */
[----:B------:R-:W2:Y:S01]  /*4850*/  LDSM.16.M88.4 R32, [R199+0x9000] ;  /* 0x00900000c720783b */ /* 0x000ea20000000200 */
[----:B------:R-:W-:Y:S01]  /*4860*/  IMAD.IADD R37, R127, 0x1, -R83 ;  /* 0x000000017f257824 */ /* 0x000fe200078e0a53 */
[----:B------:R-:W-:Y:S01]  /*4870*/  IABS R92, R92 ;  /* 0x0000005c005c7213 */ /* 0x000fe20000000000 */
[----:B------:R-:W-:Y:S01]  /*4880*/  I2F R93, R93 ;  /* 0x0000005d005d7306 */ /* 0x000fe20000201400 */
[----:B------:R-:W-:-:S02]  /*4890*/  IABS R36, R36 ;  /* 0x0000002400247213 */ /* 0x000fc40000000000 */
[----:B------:R-:W-:Y:S01]  /*48a0*/  ISETP.GE.AND P2, PT, R83, UR9, PT ;  /* 0x0000000953007c0c */ /* 0x000fe2000bf46270 */
[C---:B---3--:R-:W-:Y:S02]  /*48b0*/  HMMA.16816.F32 R8, R20.reuse, R16, R8 ;  /* 0x000000101408723c */ /* 0x048fe40000001808 */
[----:B------:R-:W-:Y:S01]  /*48c0*/  IMAD.MOV.U32 R85, RZ, RZ, R36 ;  /* 0x000000ffff557224 */ /* 0x000fe200078e0024 */
[----:B------:R-:W-:Y:S01]  /*48d0*/  IABS R36, R37 ;  /* 0x0000002500247213 */ /* 0x000fe20000000000 */
[----:B------:R-:W-:Y:S01]  /*48e0*/  I2F R92, R92 ;  /* 0x0000005c005c7306 */ /* 0x000fe20000201400 */
[----:B------:R-:W-:Y:S02]  /*48f0*/  ISETP.GE.AND P1, PT, R84, UR9, PT ;  /* 0x0000000954007c0c */ /* 0x000fe4000bf26270 */
[----:B------:R-:W-:Y:S01]  /*4900*/  ISETP.GE.AND P0, PT, R86, UR9, PT ;  /* 0x0000000956007c0c */ /* 0x000fe2000bf06270 */
[----:B------:R-:W-:Y:S01]  /*4910*/  IMAD.IADD R16, R127, 0x1, -R84 ;  /* 0x000000017f107824 */ /* 0x000fe200078e0a54 */
[----:B------:R-:W-:Y:S01]  /*4920*/  HMMA.16816.F32 R12, R20, R18, R12 ;  /* 0x00000012140c723c */ /* 0x000fe2000000180c */
[----:B------:R-:W-:-:S02]  /*4930*/  ISETP.GE.AND P4, PT, R91, UR9, PT ;  /* 0x000000095b007c0c */ /* 0x000fc4000bf86270 */
[----:B------:R3:W-:Y:S01]  /*4940*/  I2F R87, R36 ;  /* 0x0000002400577306 */ /* 0x0007e20000201400 */
[----:B------:R-:W-:-:S04]  /*4950*/  IABS R16, R16 ;  /* 0x0000001000107213 */ /* 0x000fc80000000000 */
[C---:B-1----:R-:W-:Y:S03]  /*4960*/  HMMA.16816.F32 R28, R20.reuse, R44, R28 ;  /* 0x0000002c141c723c */ /* 0x042fe6000000181c */
[----:B------:R1:W-:Y:S04]  /*4970*/  I2F R89, R16 ;  /* 0x0000001000597306 */ /* 0x0003e80000201400 */
[C---:B------:R-:W-:Y:S01]  /*4980*/  IMAD.IADD R44, R127.reuse, 0x1, -R91 ;  /* 0x000000017f2c7824 */ /* 0x040fe200078e0a5b */
[C---:B------:R-:W-:Y:S01]  /*4990*/  HMMA.16816.F32 R24, R20.reuse, R46, R24 ;  /* 0x0000002e1418723c */ /* 0x040fe20000001818 */
[----:B------:R-:W-:Y:S01]  /*49a0*/  IMAD.IADD R45, R127, 0x1, -R90 ;  /* 0x000000017f2d7824 */ /* 0x000fe200078e0a5a */
[----:B---3--:R-:W-:Y:S02]  /*49b0*/  LDSM.16.M88.4 R36, [R192+0x2000] ;  /* 0x00200000c024783b */ /* 0x008fe40000000200 */
[----:B------:R-:W-:Y:S01]  /*49c0*/  IABS R44, R44 ;  /* 0x0000002c002c7213 */ /* 0x000fe20000000000 */
[----:B------:R-:W-:Y:S03]  /*49d0*/  I2F R85, R85 ;  /* 0x0000005500557306 */ /* 0x000fe60000201400 */
[----:B------:R-:W-:Y:S01]  /*49e0*/  MOV R95, R44 ;  /* 0x0000002c005f7202 */ /* 0x000fe20000000f00 */
[----:B--2---:R-:W-:Y:S01]  /*49f0*/  HMMA.16816.F32 R40, R20, R32, R40 ;  /* 0x000000201428723c */ /* 0x004fe20000001828 */
[----:B------:R-:W-:Y:S01]  /*4a00*/  IABS R44, R45 ;  /* 0x0000002d002c7213 */ /* 0x000fe20000000000 */
[----:B-1----:R-:W1:Y:S03]  /*4a10*/  LDSM.16.M88.4 R16, [R201+0x2000] ;  /* 0x00200000c910783b */ /* 0x002e660000000200 */
[----:B------:R-:W-:Y:S01]  /*4a20*/  I2F R95, R95 ;  /* 0x0000005f005f7306 */ /* 0x000fe20000201400 */
[----:B------:R-:W-:-:S02]  /*4a30*/  IMAD.MOV.U32 R97, RZ, RZ, R44 ;  /* 0x000000ffff617224 */ /* 0x000fc400078e002c */
[----:B------:R-:W2:Y:S01]  /*4a40*/  LDSM.16.M88.4 R44, [R192+0x2800] ;  /* 0x00280000c02c783b */ /* 0x000ea20000000200 */
[C---:B------:R-:W-:Y:S01]  /*4a50*/  IMAD.IADD R32, R127.reuse, 0x1, -R94 ;  /* 0x000000017f207824 */ /* 0x040fe200078e0a5e */
[----:B------:R-:W-:Y:S01]  /*4a60*/  HMMA.16816.F32 R60, R20, R34, R60 ;  /* 0x00000022143c723c */ /* 0x000fe2000000183c */
[----:B------:R-:W-:Y:S02]  /*4a70*/  IMAD.IADD R33, R127, 0x1, -R96 ;  /* 0x000000017f217824 */ /* 0x000fe400078e0a60 */
[----:B------:R-:W-:Y:S01]  /*4a80*/  I2F R97, R97 ;  /* 0x0000006100617306 */ /* 0x000fe20000201400 */
[----:B------:R-:W-:-:S04]  /*4a90*/  IABS R32, R32 ;  /* 0x0000002000207213 */ /* 0x000fc80000000000 */
[----:B------:R-:W-:Y:S01]  /*4aa0*/  HMMA.16816.F32 R56, R20, R48, R56 ;  /* 0x000000301438723c */ /* 0x000fe20000001838 */
[----:B------:R-:W-:Y:S01]  /*4ab0*/  IMAD.MOV.U32 R99, RZ, RZ, R32 ;  /* 0x000000ffff637224 */ /* 0x000fe200078e0020 */
[----:B------:R-:W-:-:S05]  /*4ac0*/  IABS R32, R33 ;  /* 0x0000002100207213 */ /* 0x000fca0000000000 */
[----:B------:R-:W-:Y:S01]  /*4ad0*/  IMAD.MOV.U32 R101, RZ, RZ, R32 ;  /* 0x000000ffff657224 */ /* 0x000fe200078e0020 */
[----:B------:R-:W-:Y:S01]  /*4ae0*/  HMMA.16816.F32 R52, R20, R50, R52 ;  /* 0x000000321434723c */ /* 0x000fe20000001834 */
[----:B------:R-:W3:Y:S01]  /*4af0*/  LDSM.16.M88.4 R32, [R192+0x3000] ;  /* 0x00300000c020783b */ /* 0x000ee20000000200 */
[C---:B------:R-:W-:Y:S01]  /*4b00*/  IMAD.IADD R48, R127.reuse, 0x1, -R98 ;  /* 0x000000017f307824 */ /* 0x040fe200078e0a62 */
[----:B------:R-:W-:Y:S04]  /*4b10*/  I2F R99, R99 ;  /* 0x0000006300637306 */ /* 0x000fe80000201400 */
[----:B------:R-:W-:Y:S01]  /*4b20*/  IMAD.IADD R20, R127, 0x1, -R100 ;  /* 0x000000017f147824 */ /* 0x000fe200078e0a64 */
[----:B------:R-:W-:-:S03]  /*4b30*/  IABS R48, R48 ;  /* 0x0000003000307213 */ /* 0x000fc60000000000 */
[----:B------:R-:W-:Y:S01]  /*4b40*/  I2F R101, R101 ;  /* 0x0000006500657306 */ /* 0x000fe20000201400 */
[----:B------:R-:W-:Y:S01]  /*4b50*/  IABS R20, R20 ;  /* 0x0000001400147213 */ /* 0x000fe20000000000 */
[C---:B-1----:R-:W-:Y:S04]  /*4b60*/  HMMA.16816.F32 R8, R16.reuse, R36, R8 ;  /* 0x000000241008723c */ /* 0x042fe80000001808 */
[----:B------:R-:W-:Y:S02]  /*4b70*/  IMAD.MOV.U32 R104, RZ, RZ, R20 ;  /* 0x000000ffff687224 */ /* 0x000fe400078e0014 */
[----:B------:R-:W1:Y:S01]  /*4b80*/  LDSM.16.M88.4 R20, [R205+0xa000] ;  /* 0x00a00000cd14783b */ /* 0x000e620000000200 */
[----:B------:R4:W-:Y:S01]  /*4b90*/  I2F R103, R48 ;  /* 0x0000003000677306 */ /* 0x0009e20000201400 */
[----:B------:R-:W-:Y:S01]  /*4ba0*/  IMAD.IADD R36, R127, 0x1, -R102 ;  /* 0x000000017f247824 */ /* 0x000fe200078e0a66 */
[----:B------:R-:W-:Y:S04]  /*4bb0*/  HMMA.16816.F32 R12, R16, R38, R12 ;  /* 0x00000026100c723c */ /* 0x000fe8000000180c */
[----:B------:R-:W-:-:S02]  /*4bc0*/  IABS R36, R36 ;  /* 0x0000002400247213 */ /* 0x000fc40000000000 */
[----:B------:R-:W-:Y:S02]  /*4bd0*/  I2F R104, R104 ;  /* 0x0000006800687306 */ /* 0x000fe40000201400 */
[----:B------:R-:W-:Y:S01]  /*4be0*/  MOV R106, R36 ;  /* 0x00000024006a7202 */ /* 0x000fe20000000f00 */
[----:B--2---:R-:W-:Y:S01]  /*4bf0*/  HMMA.16816.F32 R28, R16, R44, R28 ;  /* 0x0000002c101c723c */ /* 0x004fe2000000181c */
[----:B------:R-:W2:Y:S01]  /*4c00*/  LDSM.16.M88.4 R36, [R192+0x3800] ;  /* 0x00380000c024783b */ /* 0x000ea20000000200 */
[----:B----4-:R-:W-:-:S03]  /*4c10*/  IMAD.IADD R48, R127, 0x1, -R105 ;  /* 0x000000017f307824 */ /* 0x010fc600078e0a69 */
[----:B------:R-:W-:Y:S02]  /*4c20*/  I2F R106, R106 ;  /* 0x0000006a006a7306 */ /* 0x000fe40000201400 */
[C---:B------:R-:W-:Y:S01]  /*4c30*/  IMAD.IADD R44, R127.reuse, 0x1, -R107 ;  /* 0x000000017f2c7824 */ /* 0x040fe200078e0a6b */
[----:B------:R-:W-:Y:S01]  /*4c40*/  IABS R48, R48 ;  /* 0x0000003000307213 */ /* 0x000fe20000000000 */
[C---:B------:R-:W-:Y:S01]  /*4c50*/  IMAD.IADD R45, R127.reuse, 0x1, -R109 ;  /* 0x000000017f2d7824 */ /* 0x040fe200078e0a6d */
[C---:B------:R-:W-:Y:S02]  /*4c60*/  HMMA.16816.F32 R24, R16.reuse, R46, R24 ;  /* 0x0000002e1018723c */ /* 0x040fe40000001818 */
[----:B------:R-:W-:Y:S01]  /*4c70*/  IABS R44, R44 ;  /* 0x0000002c002c7213 */ /* 0x000fe20000000000 */
[----:B------:R4:W-:Y:S04]  /*4c80*/  I2F R108, R48 ;  /* 0x00000030006c7306 */ /* 0x0009e80000201400 */
[----:B------:R-:W-:Y:S01]  /*4c90*/  IMAD.MOV.U32 R111, RZ, RZ, R44 ;  /* 0x000000ffff6f7224 */ /* 0x000fe200078e002c */
[----:B------:R-:W-:Y:S01]  /*4ca0*/  IABS R44, R45 ;  /* 0x0000002d002c7213 */ /* 0x000fe20000000000 */
[C---:B---3--:R-:W-:Y:S04]  /*4cb0*/  HMMA.16816.F32 R40, R16.reuse, R32, R40 ;  /* 0x000000201028723c */ /* 0x048fe80000001828 */
[----:B------:R-:W-:Y:S01]  /*4cc0*/  IMAD.MOV.U32 R112, RZ, RZ, R44 ;  /* 0x000000ffff707224 */ /* 0x000fe200078e002c */
[----:B------:R-:W-:Y:S01]  /*4cd0*/  I2F R111, R111 ;  /* 0x0000006f006f7306 */ /* 0x000fe20000201400 */
[----:B------:R-:W-:Y:S01]  /*4ce0*/  LDSM.16.M88.4 R44, [R203+0x4000] ;  /* 0x00400000cb2c783b */ /* 0x000fe20000000200 */
[C---:B------:R-:W-:Y:S01]  /*4cf0*/  IMAD.IADD R32, R127.reuse, 0x1, -R110 ;  /* 0x000000017f207824 */ /* 0x040fe200078e0a6e */
[----:B------:R-:W-:Y:S01]  /*4d00*/  HMMA.16816.F32 R60, R16, R34, R60 ;  /* 0x00000022103c723c */ /* 0x000fe2000000183c */
[----:B------:R-:W-:Y:S01]  /*4d10*/  IADD3 R127, R127, 0x8, RZ ;  /* 0x000000087f7f7810 */ /* 0x000fe20007ffe0ff */
[----:B----4-:R-:W3:Y:S02]  /*4d20*/  LDSM.16.M88.4 R48, [R204+0x4000] ;  /* 0x00400000cc30783b */ /* 0x010ee40000000200 */
[----:B------:R-:W-:Y:S01]  /*4d30*/  IABS R32, R32 ;  /* 0x0000002000207213 */ /* 0x000fe20000000000 */
[----:B------:R-:W-:Y:S01]  /*4d40*/  I2F R112, R112 ;  /* 0x0000007000707306 */ /* 0x000fe20000201400 */
[----:B------:R-:W-:-:S02]  /*4d50*/  IMAD.IADD R64, R127, 0x1, -R81 ;  /* 0x000000017f407824 */ /* 0x000fc400078e0a51 */
[----:B-1----:R-:W-:Y:S01]  /*4d60*/  HMMA.16816.F32 R8, R68, R20, R8 ;  /* 0x000000144408723c */ /* 0x002fe20000001808 */
[C---:B------:R-:W-:Y:S02]  /*4d70*/  IMAD.IADD R120, R127.reuse, 0x1, -R91 ;  /* 0x000000017f787824 */ /* 0x040fe400078e0a5b */
[----:B------:R-:W-:Y:S01]  /*4d80*/  IABS R64, R64 ;  /* 0x0000004000407213 */ /* 0x000fe20000000000 */
[C---:B------:R-:W-:Y:S01]  /*4d90*/  IMAD.IADD R119, R127.reuse, 0x1, -R90 ;  /* 0x000000017f777824 */ /* 0x040fe200078e0a5a */
[----:B------:R1:W-:Y:S01]  /*4da0*/  I2F R113, R32 ;  /* 0x0000002000717306 */ /* 0x0003e20000201400 */
[----:B------:R-:W-:Y:S01]  /*4db0*/  IABS R120, R120 ;  /* 0x0000007800787213 */ /* 0x000fe20000000000 */
[C---:B------:R-:W-:Y:S01]  /*4dc0*/  IMAD.IADD R20, R127.reuse, 0x1, -R83 ;  /* 0x000000017f147824 */ /* 0x040fe200078e0a53 */
[----:B--2---:R-:W-:Y:S01]  /*4dd0*/  HMMA.16816.F32 R56, R16, R36, R56 ;  /* 0x000000241038723c */ /* 0x004fe20000001838 */
[----:B------:R-:W-:Y:S01]  /*4de0*/  IMAD.IADD R21, R127, 0x1, -R84 ;  /* 0x000000017f157824 */ /* 0x000fe200078e0a54 */
[----:B------:R-:W-:-:S02]  /*4df0*/  IABS R119, R119 ;  /* 0x0000007700777213 */ /* 0x000fc40000000000 */
[----:B------:R-:W-:Y:S01]  /*4e00*/  IABS R20, R20 ;  /* 0x0000001400147213 */ /* 0x000fe20000000000 */
[----:B------:R2:W-:Y:S03]  /*4e10*/  I2F R114, R64 ;  /* 0x0000004000727306 */ /* 0x0005e60000201400 */
[----:B------:R-:W-:Y:S01]  /*4e20*/  HMMA.16816.F32 R52, R16, R38, R52 ;  /* 0x000000261034723c */ /* 0x000fe20000001834 */
[----:B------:R-:W-:Y:S01]  /*4e30*/  LDSM.16.M88.4 R36, [R202+0x4000] ;  /* 0x00400000ca24783b */ /* 0x000fe20000000200 */
[----:B------:R-:W-:Y:S01]  /*4e40*/  IMAD.MOV.U32 R115, RZ, RZ, R20 ;  /* 0x000000ffff737224 */ /* 0x000fe200078e0014 */
[----:B------:R-:W-:Y:S01]  /*4e50*/  IABS R20, R21 ;  /* 0x0000001500147213 */ /* 0x000fe20000000000 */
[C---:B------:R-:W-:Y:S01]  /*4e60*/  IMAD.IADD R21, R127.reuse, 0x1, -R86 ;  /* 0x000000017f157824 */ /* 0x040fe200078e0a56 */
[----:B-1----:R-:W1:Y:S01]  /*4e70*/  LDSM.16.M88.4 R32, [R205+0xa800] ;  /* 0x00a80000cd20783b */ /* 0x002e620000000200 */
[----:B------:R-:W-:Y:S01]  /*4e80*/  I2F R120, R120 ;  /* 0x0000007800787306 */ /* 0x000fe20000201400 */
[----:B------:R-:W-:Y:S01]  /*4e90*/  MOV R116, R20 ;  /* 0x0000001400747202 */ /* 0x000fe20000000f00 */
[----:B------:R-:W-:Y:S01]  /*4ea0*/  HMMA.16816.F32 R12, R68, R22, R12 ;  /* 0x00000016440c723c */ /* 0x000fe2000000180c */
[----:B------:R-:W4:Y:S01]  /*4eb0*/  LDSM.16.M88.4 R16, [R199+0xa000] ;  /* 0x00a00000c710783b */ /* 0x000f220000000200 */
[----:B------:R-:W-:Y:S01]  /*4ec0*/  IABS R20, R21 ;  /* 0x0000001500147213 */ /* 0x000fe20000000000 */
[----:B------:R-:W-:-:S02]  /*4ed0*/  IMAD.IADD R21, R127, 0x1, -R88 ;  /* 0x000000017f157824 */ /* 0x000fc400078e0a58 */
[----:B--2---:R-:W2:Y:S01]  /*4ee0*/  LDSM.16.M88.4 R64, [R203+0x4800] ;  /* 0x00480000cb40783b */ /* 0x004ea20000000200 */
[----:B------:R-:W-:Y:S01]  /*4ef0*/  I2F R119, R119 ;  /* 0x0000007700777306 */ /* 0x000fe20000201400 */
[----:B------:R-:W-:Y:S01]  /*4f00*/  IMAD.MOV.U32 R117, RZ, RZ, R20 ;  /* 0x000000ffff757224 */ /* 0x000fe200078e0014 */
[----:B------:R-:W-:Y:S01]  /*4f10*/  IABS R20, R21 ;  /* 0x0000001500147213 */ /* 0x000fe20000000000 */
[----:B------:R-:W-:Y:S05]  /*4f20*/  HMMA.16816.F32 R40, R68, R72, R40 ;  /* 0x000000484428723c */ /* 0x000fea0000001828 */
[----:B------:R5:W-:Y:S03]  /*4f30*/  I2F R118, R20 ;  /* 0x0000001400767306 */ /* 0x000be60000201400 */
[C---:B---3--:R-:W-:Y:S05]  /*4f40*/  HMMA.16816.F32 R8, R48.reuse, R44, R8 ;  /* 0x0000002c3008723c */ /* 0x048fea0000001808 */
[----:B------:R-:W-:Y:S03]  /*4f50*/  I2F R115, R115 ;  /* 0x0000007300737306 */ /* 0x000fe60000201400 */
[----:B------:R-:W-:Y:S01]  /*4f60*/  HMMA.16816.F32 R12, R48, R46, R12 ;  /* 0x0000002e300c723c */ /* 0x000fe2000000180c */
[----:B------:R-:W-:Y:S04]  /*4f70*/  LDSM.16.M88.4 R44, [R203+0x5000] ;  /* 0x00500000cb2c783b */ /* 0x000fe80000000200 */
[----:B-----5:R-:W3:Y:S01]  /*4f80*/  LDSM.16.M88.4 R20, [R201+0x4000] ;  /* 0x00400000c914783b */ /* 0x020ee20000000200 */
[----:B------:R-:W-:Y:S02]  /*4f90*/  I2F R116, R116 ;  /* 0x0000007400747306 */ /* 0x000fe40000201400 */
[C---:B------:R-:W-:Y:S06]  /*4fa0*/  HMMA.16816.F32 R60, R68.reuse, R74, R60 ;  /* 0x0000004a443c723c */ /* 0x040fec000000183c */
[----:B------:R-:W-:Y:S02]  /*4fb0*/  I2F R117, R117 ;  /* 0x0000007500757306 */ /* 0x000fe40000201400 */
[----:B-1----:R-:W-:Y:S07]  /*4fc0*/  HMMA.16816.F32 R28, R68, R32, R28 ;  /* 0x00000020441c723c */ /* 0x002fee000000181c */
[C---:B------:R-:W-:Y:S01]  /*4fd0*/  IMAD.IADD R32, R127.reuse, 0x1, -R94 ;  /* 0x000000017f207824 */ /* 0x040fe200078e0a5e */
[----:B----4-:R-:W-:Y:S01]  /*4fe0*/  HMMA.16816.F32 R8, R36, R16, R8 ;  /* 0x000000102408723c */ /* 0x010fe20000001808 */
[----:B------:R-:W-:-:S03]  /*4ff0*/  IMAD.IADD R33, R127, 0x1, -R96 ;  /* 0x000000017f217824 */ /* 0x000fc600078e0a60 */
[----:B------:R-:W-:-:S03]  /*5000*/  IABS R32, R32 ;  /* 0x0000002000207213 */ /* 0x000fc60000000000 */
[C---:B------:R-:W-:Y:S01]  /*5010*/  IMAD.IADD R16, R127.reuse, 0x1, -R98 ;  /* 0x000000017f107824 */ /* 0x040fe200078e0a62 */
[----:B------:R-:W-:Y:S01]  /*5020*/  HMMA.16816.F32 R24, R68, R34, R24 ;  /* 0x000000224418723c */ /* 0x000fe20000001818 */
[----:B------:R-:W-:Y:S01]  /*5030*/  IMAD.MOV.U32 R121, RZ, RZ, R32 ;  /* 0x000000ffff797224 */ /* 0x000fe200078e0020 */
[----:B------:R-:W-:Y:S01]  /*5040*/  IABS R32, R33 ;  /* 0x0000002100207213 */ /* 0x000fe20000000000 */
[----:B------:R-:W-:Y:S01]  /*5050*/  IMAD.IADD R17, R127, 0x1, -R100 ;  /* 0x000000017f117824 */ /* 0x000fe200078e0a64 */
[----:B------:R-:W-:Y:S02]  /*5060*/  IABS R16, R16 ;  /* 0x0000001000107213 */ /* 0x000fe40000000000 */
[----:B------:R1:W-:Y:S02]  /*5070*/  I2F R122, R32 ;  /* 0x00000020007a7306 */ /* 0x0003e40000201400 */
[----:B--2---:R-:W-:Y:S01]  /*5080*/  HMMA.16816.F32 R28, R48, R64, R28 ;  /* 0x00000040301c723c */ /* 0x004fe2000000181c */
[----:B------:R-:W-:Y:S01]  /*5090*/  IMAD.MOV.U32 R123, RZ, RZ, R16 ;  /* 0x000000ffff7b7224 */ /* 0x000fe200078e0010 */
[----:B------:R-:W-:-:S02]  /*50a0*/  IABS R16, R17 ;  /* 0x0000001100107213 */ /* 0x000fc40000000000 */
[----:B------:R-:W-:Y:S02]  /*50b0*/  IADD3 R17, -R102, R127, RZ ;  /* 0x0000007f66117210 */ /* 0x000fe40007ffe1ff */
[----:B------:R-:W-:Y:S01]  /*50c0*/  I2F R121, R121 ;  /* 0x0000007900797306 */ /* 0x000fe20000201400 */
[C---:B------:R-:W-:Y:S01]  /*50d0*/  IMAD.IADD R64, R127.reuse, 0x1, -R109 ;  /* 0x000000017f407824 */ /* 0x040fe200078e0a6d */
[----:B------:R-:W-:Y:S01]  /*50e0*/  HMMA.16816.F32 R12, R36, R18, R12 ;  /* 0x00000012240c723c */ /* 0x000fe2000000180c */
[----:B------:R-:W-:Y:S01]  /*50f0*/  IMAD.MOV.U32 R124, RZ, RZ, R16 ;  /* 0x000000ffff7c7224 */ /* 0x000fe200078e0010 */
[----:B------:R-:W-:Y:S01]  /*5100*/  IABS R16, R17 ;  /* 0x0000001100107213 */ /* 0x000fe20000000000 */
[C---:B------:R-:W-:Y:S01]  /*5110*/  IMAD.IADD R17, R127.reuse, 0x1, -R105 ;  /* 0x000000017f117824 */ /* 0x040fe200078e0a69 */
[----:B------:R-:W-:Y:S01]  /*5120*/  IABS R64, R64 ;  /* 0x0000004000407213 */ /* 0x000fe20000000000 */
[----:B-1----:R-:W1:Y:S02]  /*5130*/  LDSM.16.M88.4 R32, [R199+0xa800] ;  /* 0x00a80000c720783b */ /* 0x002e640000000200 */
[----:B------:R-:W-:Y:S01]  /*5140*/  IMAD.MOV.U32 R125, RZ, RZ, R16 ;  /* 0x000000ffff7d7224 */ /* 0x000fe200078e0010 */
[----:B---3--:R-:W-:Y:S01]  /*5150*/  HMMA.16816.F32 R8, R20, R76, R8 ;  /* 0x0000004c1408723c */ /* 0x008fe20000001808 */
[----:B------:R-:W-:Y:S01]  /*5160*/  IMAD.MOV.U32 R73, RZ, RZ, R64 ;  /* 0x000000ffff497224 */ /* 0x000fe200078e0040 */
[----:B------:R-:W-:Y:S01]  /*5170*/  IABS R16, R17 ;  /* 0x0000001100107213 */ /* 0x000fe20000000000 */
[C---:B------:R-:W-:Y:S01]  /*5180*/  IMAD.IADD R17, R127.reuse, 0x1, -R107 ;  /* 0x000000017f117824 */ /* 0x040fe200078e0a6b */
[----:B------:R-:W-:Y:S03]  /*5190*/  I2F R123, R123 ;  /* 0x0000007b007b7306 */ /* 0x000fe60000201400 */
[----:B------:R-:W-:Y:S01]  /*51a0*/  IMAD.IADD R76, R127, 0x1, -R110 ;  /* 0x000000017f4c7824 */ /* 0x000fe200078e0a6e */
[----:B------:R-:W-:Y:S01]  /*51b0*/  HMMA.16816.F32 R24, R48, R66, R24 ;  /* 0x000000423018723c */ /* 0x000fe20000001818 */
[----:B------:R-:W2:Y:S01]  /*51c0*/  LDSM.16.M88.4 R64, [R205+0xb800] ;  /* 0x00b80000cd40783b */ /* 0x000ea20000000200 */
[----:B------:R-:W-:Y:S01]  /*51d0*/  IMAD.MOV.U32 R126, RZ, RZ, R16 ;  /* 0x000000ffff7e7224 */ /* 0x000fe200078e0010 */
[----:B------:R-:W-:Y:S01]  /*51e0*/  IABS R16, R17 ;  /* 0x0000001100107213 */ /* 0x000fe20000000000 */
[----:B------:R-:W-:Y:S01]  /*51f0*/  I2F R124, R124 ;  /* 0x0000007c007c7306 */ /* 0x000fe20000201400 */
[----:B------:R-:W-:-:S03]  /*5200*/  IABS R76, R76 ;  /* 0x0000004c004c7213 */ /* 0x000fc60000000000 */
[----:B------:R-:W-:Y:S01]  /*5210*/  HMMA.16816.F32 R40, R48, R44, R40 ;  /* 0x0000002c3028723c */ /* 0x000fe20000001828 */
[----:B------:R-:W-:Y:S02]  /*5220*/  IMAD.MOV.U32 R72, RZ, RZ, R16 ;  /* 0x000000ffff487224 */ /* 0x000fe400078e0010 */
[----:B------:R-:W3:Y:S01]  /*5230*/  LDSM.16.M88.4 R16, [R192+0x4800] ;  /* 0x00480000c010783b */ /* 0x000ee20000000200 */
[----:B------:R4:W-:Y:S04]  /*5240*/  I2F R127, R76 ;  /* 0x0000004c007f7306 */ /* 0x0009e80000201400 */
[----:B------:R-:W-:Y:S01]  /*5250*/  HMMA.16816.F32 R12, R20, R78, R12 ;  /* 0x0000004e140c723c */ /* 0x000fe2000000180c */
[----:B------:R-:W-:Y:S02]  /*5260*/  FMUL.FTZ R128, R8, c[0x0][0x2ec] ;  /* 0x0000bb0008807a20 */ /* 0x000fe40000410000 */
[----:B------:R-:W-:Y:S01]  /*5270*/  FMUL.FTZ R74, R9, c[0x0][0x2ec] ;  /* 0x0000bb00094a7a20 */ /* 0x000fe20000410000 */
[----:B------:R-:W-:Y:S01]  /*5280*/  I2F R125, R125 ;  /* 0x0000007d007d7306 */ /* 0x000fe20000201400 */
[----:B------:R-:W-:-:S02]  /*5290*/  FMUL.FTZ R45, R10, c[0x0][0x2ec] ;  /* 0x0000bb000a2d7a20 */ /* 0x000fc40000410000 */
[----:B------:R-:W-:Y:S01]  /*52a0*/  FMUL.FTZ R44, R11, c[0x0][0x2ec] ;  /* 0x0000bb000b2c7a20 */ /* 0x000fe20000410000 */
[----:B------:R-:W-:Y:S01]  /*52b0*/  HMMA.16816.F32 R60, R48, R46, R60 ;  /* 0x0000002e303c723c */ /* 0x000fe2000000183c */
[----:B------:R-:W5:Y:S03]  /*52c0*/  LDSM.16.M88.4 R8, [R203+0x5800] ;  /* 0x00580000cb08783b */ /* 0x000f660000000200 */
[----:B------:R-:W-:Y:S01]  /*52d0*/  MUFU.TANH R128, R128 ;  /* 0x0000008000807308 */ /* 0x000fe20000002400 */
[----:B----4-:R-:W4:Y:S03]  /*52e0*/  LDSM.16.M88.4 R76, [R199+0xb000] ;  /* 0x00b00000c74c783b */ /* 0x010f260000000200 */
[C---:B-1----:R-:W-:Y:S04]  /*52f0*/  HMMA.16816.F32 R28, R36.reuse, R32, R28 ;  /* 0x00000020241c723c */ /* 0x042fe8000000181c */
[----:B------:R-:W-:Y:S04]  /*5300*/  MUFU.TANH R45, R45 ;  /* 0x0000002d002d7308 */ /* 0x000fe80000002400 */
[----:B------:R-:W-:Y:S01]  /*5310*/  HMMA.16816.F32 R24, R36, R34, R24 ;  /* 0x000000222418723c */ /* 0x000fe20000001818 */
[----:B------:R-:W-:Y:S01]  /*5320*/  FMUL.FTZ R130, R12, c[0x0][0x2ec] ;  /* 0x0000bb000c827a20 */ /* 0x000fe20000410000 */
[----:B------:R-:W-:Y:S01]  /*5330*/  LDSM.16.M88.4 R32, [R192+0x5000] ;  /* 0x00500000c020783b */ /* 0x000fe20000000200 */
[----:B------:R-:W-:Y:S01]  /*5340*/  FMUL.FTZ R47, R14, c[0x0][0x2ec] ;  /* 0x0000bb000e2f7a20 */ /* 0x000fe20000410000 */
[----:B------:R-:W-:Y:S01]  /*5350*/  MUFU.TANH R74, R74 ;  /* 0x0000004a004a7308 */ /* 0x000fe20000002400 */
[----:B------:R-:W-:-:S03]  /*5360*/  FMUL.FTZ R46, R15, c[0x0][0x2ec] ;  /* 0x0000bb000f2e7a20 */ /* 0x000fc60000410000 */
[C---:B--2---:R-:W-:Y:S04]  /*5370*/  HMMA.16816.F32 R56, R68.reuse, R64, R56 ;  /* 0x000000404438723c */ /* 0x044fe80000001838 */
[----:B------:R-:W-:Y:S03]  /*5380*/  MUFU.TANH R44, R44 ;  /* 0x0000002c002c7308 */ /* 0x000fe60000002400 */
[----:B------:R-:W-:Y:S01]  /*5390*/  FMUL.FTZ R64, R13, c[0x0][0x2ec] ;  /* 0x0000bb000d407a20 */ /* 0x000fe20000410000 */
[----:B------:R-:W-:Y:S01]  /*53a0*/  HMMA.16816.F32 R52, R68, R66, R52 ;  /* 0x000000424434723c */ /* 0x000fe20000001834 */
[----:B------:R-:W1:Y:S03]  /*53b0*/  LDSM.16.M88.4 R12, [R199+0xb800] ;  /* 0x00b80000c70c783b */ /* 0x000e660000000200 */
[----:B------:R-:W-:Y:S04]  /*53c0*/  MUFU.TANH R130, R130 ;  /* 0x0000008200827308 */ /* 0x000fe80000002400 */
[----:B---3--:R-:W-:Y:S04]  /*53d0*/  HMMA.16816.F32 R28, R20, R16, R28 ;  /* 0x00000010141c723c */ /* 0x008fe8000000181c */
[----:B------:R-:W-:Y:S04]  /*53e0*/  MUFU.TANH R64, R64 ;  /* 0x0000004000407308 */ /* 0x000fe80000002400 */
[C---:B-----5:R-:W-:Y:S04]  /*53f0*/  HMMA.16816.F32 R56, R48.reuse, R8, R56 ;  /* 0x000000083038723c */ /* 0x060fe80000001838 */
[----:B------:R-:W-:Y:S04]  /*5400*/  MUFU.TANH R47, R47 ;  /* 0x0000002f002f7308 */ /* 0x000fe80000002400 */
[----:B------:R-:W-:Y:S04]  /*5410*/  HMMA.16816.F32 R52, R48, R10, R52 ;  /* 0x0000000a3034723c */ /* 0x000fe80000001834 */
[----:B------:R-:W-:Y:S04]  /*5420*/  MUFU.TANH R46, R46 ;  /* 0x0000002e002e7308 */ /* 0x000fe80000002400 */
[----:B----4-:R-:W-:Y:S01]  /*5430*/  HMMA.16816.F32 R40, R36, R76, R40 ;  /* 0x0000004c2428723c */ /* 0x010fe20000001828 */
[----:B------:R-:W-:-:S02]  /*5440*/  FMUL.FTZ R65, R28, c[0x0][0x2ec] ;  /* 0x0000bb001c417a20 */ /* 0x000fc40000410000 */
[----:B------:R-:W-:Y:S01]  /*5450*/  FMUL.FTZ R28, R29, c[0x0][0x2ec] ;  /* 0x0000bb001d1c7a20 */ /* 0x000fe20000410000 */
[----:B------:R-:W-:Y:S01]  /*5460*/  I2F R126, R126 ;  /* 0x0000007e007e7306 */ /* 0x000fe20000201400 */
[----:B------:R-:W-:Y:S02]  /*5470*/  FMUL.FTZ R29, R31, c[0x0][0x2ec] ;  /* 0x0000bb001f1d7a20 */ /* 0x000fe40000410000 */
[----:B------:R-:W-:Y:S01]  /*5480*/  FMUL.FTZ R9, R30, c[0x0][0x2ec] ;  /* 0x0000bb001e097a20 */ /* 0x000fe20000410000 */
[----:B------:R-:W-:Y:S01]  /*5490*/  HMMA.16816.F32 R24, R20, R18, R24 ;  /* 0x000000121418723c */ /* 0x000fe20000001818 */
[----:B------:R-:W2:Y:S01]  /*54a0*/  LDSM.16.M88.4 R16, [R192+0x5800] ;  /* 0x00580000c010783b */ /* 0x000ea20000000200 */
[----:B------:R-:W-:-:S04]  /*54b0*/  DEPBAR.LE SB0, 0x0 ;  /* 0x000080000000791a */ /* 0x000fc80000000000 */
[----:B------:R-:W3:Y:S02]  /*54c0*/  MUFU.TANH R29, R29 ;  /* 0x0000001d001d7308 */ /* 0x000ee40000002400 */
[C---:B------:R-:W-:Y:S06]  /*54d0*/  HMMA.16816.F32 R60, R36.reuse, R78, R60 ;  /* 0x0000004e243c723c */ /* 0x040fec000000183c */
[----:B------:R-:W4:Y:S02]  /*54e0*/  MUFU.TANH R9, R9 ;  /* 0x0000000900097308 */ /* 0x000f240000002400 */
[C---:B-1----:R-:W-:Y:S06]  /*54f0*/  HMMA.16816.F32 R56, R36.reuse, R12, R56 ;  /* 0x0000000c2438723c */ /* 0x042fec0000001838 */
[----:B------:R-:W1:Y:S01]  /*5500*/  MUFU.TANH R65, R65 ;  /* 0x0000004100417308 */ /* 0x000e620000002400 */
[----:B---3--:R-:W-:Y:S01]  /*5510*/  FFMA.FTZ R13, R120, -UR4, R29 ;  /* 0x80000004780d7c23 */ /* 0x008fe2000801001d */
[----:B------:R-:W-:Y:S01]  /*5520*/  HMMA.16816.F32 R52, R36, R14, R52 ;  /* 0x0000000e2434723c */ /* 0x000fe20000001834 */
[----:B------:R-:W-:-:S02]  /*5530*/  FMUL.FTZ R26, R26, c[0x0][0x2ec] ;  /* 0x0000bb001a1a7a20 */ /* 0x000fc40000410000 */
[----:B------:R-:W-:Y:S01]  /*5540*/  FMUL.FTZ R8, R24, c[0x0][0x2ec] ;  /* 0x0000bb0018087a20 */ /* 0x000fe20000410000 */
[----:B------:R-:W-:Y:S01]  /*5550*/  FSEL R13, R13, -INF , !P4 ;  /* 0xff8000000d0d7808 */ /* 0x000fe20006000000 */
[----:B------:R-:W-:Y:S01]  /*5560*/  FMUL.FTZ R24, R25, c[0x0][0x2ec] ;  /* 0x0000bb0019187a20 */ /* 0x000fe20000410000 */
[----:B------:R-:W3:Y:S01]  /*5570*/  MUFU.TANH R28, R28 ;  /* 0x0000001c001c7308 */ /* 0x000ee20000002400 */
[----:B------:R-:W-:Y:S01]  /*5580*/  FMUL.FTZ R27, R27, c[0x0][0x2ec] ;  /* 0x0000bb001b1b7a20 */ /* 0x000fe20000410000 */
[----:B------:R-:W-:Y:S01]  /*5590*/  HMMA.16816.F32 R40, R20, R32, R40 ;  /* 0x000000201428723c */ /* 0x000fe20000001828 */
[----:B----4-:R-:W-:Y:S02]  /*55a0*/  FFMA.FTZ R9, R118, -UR4, R9 ;  /* 0x8000000476097c23 */ /* 0x010fe40008010009 */
[----:B------:R-:W-:-:S03]  /*55b0*/  FFMA.FTZ R38, R93, -UR4, R64 ;  /* 0x800000045d267c23 */ /* 0x000fc60008010040 */
[----:B------:R-:W4:Y:S01]  /*55c0*/  MUFU.TANH R26, R26 ;  /* 0x0000001a001a7308 */ /* 0x000f220000002400 */
[----:B------:R-:W-:Y:S01]  /*55d0*/  FSEL R15, R9, -INF , !P6 ;  /* 0xff800000090f7808 */ /* 0x000fe20007000000 */
[----:B------:R-:W-:Y:S01]  /*55e0*/  HMMA.16816.F32 R60, R20, R34, R60 ;  /* 0x00000022143c723c */ /* 0x000fe2000000183c */
[----:B------:R-:W-:Y:S01]  /*55f0*/  FSEL R38, R38, -INF , !P0 ;  /* 0xff80000026267808 */ /* 0x000fe20004000000 */
[----:B-1----:R-:W-:-:S04]  /*5600*/  FFMA.FTZ R14, R92, -UR4, R65 ;  /* 0x800000045c0e7c23 */ /* 0x002fc80008010041 */
[----:B------:R-:W1:Y:S01]  /*5610*/  MUFU.TANH R24, R24 ;  /* 0x0000001800187308 */ /* 0x000e620000002400 */
[----:B---3--:R-:W-:Y:S01]  /*5620*/  FFMA.FTZ R12, R95, -UR4, R28 ;  /* 0x800000045f0c7c23 */ /* 0x008fe2000801001c */
[C---:B--2---:R-:W-:Y:S01]  /*5630*/  HMMA.16816.F32 R56, R20.reuse, R16, R56 ;  /* 0x000000101438723c */ /* 0x044fe20000001838 */
[----:B------:R-:W-:Y:S02]  /*5640*/  FSEL R14, R14, -INF , !P6 ;  /* 0xff8000000e0e7808 */ /* 0x000fe40007000000 */
[----:B------:R-:W-:Y:S02]  /*5650*/  ISETP.GE.AND P6, PT, R100, UR9, PT ;  /* 0x0000000964007c0c */ /* 0x000fe4000bfc6270 */
[----:B------:R-:W-:Y:S01]  /*5660*/  FSEL R12, R12, -INF , !P4 ;  /* 0xff8000000c0c7808 */ /* 0x000fe20006000000 */
[----:B------:R2:W-:Y:S01]  /*5670*/  MUFU.TANH R30, R27 ;  /* 0x0000001b001e7308 */ /* 0x0005e20000002400 */
[----:B----4-:R-:W-:Y:S01]  /*5680*/  FFMA.FTZ R11, R119, -UR4, R26 ;  /* 0x80000004770b7c23 */ /* 0x010fe2000801001a */
[----:B------:R-:W-:Y:S01]  /*5690*/  HMMA.16816.F32 R52, R20, R18, R52 ;  /* 0x000000121434723c */ /* 0x000fe20000001834 */
[----:B------:R-:W-:Y:S01]  /*56a0*/  FMUL.FTZ R16, R43, c[0x0][0x2ec] ;  /* 0x0000bb002b107a20 */ /* 0x000fe20000410000 */
[----:B------:R-:W-:Y:S01]  /*56b0*/  ISETP.GE.AND P4, PT, R102, UR9, PT ;  /* 0x0000000966007c0c */ /* 0x000fe2000bf86270 */
[----:B------:R-:W-:-:S02]  /*56c0*/  FMUL.FTZ R32, R40, c[0x0][0x2ec] ;  /* 0x0000bb0028207a20 */ /* 0x000fc40000410000 */
[----:B------:R-:W-:Y:S01]  /*56d0*/  FMUL.FTZ R34, R41, c[0x0][0x2ec] ;  /* 0x0000bb0029227a20 */ /* 0x000fe20000410000 */
[----:B------:R-:W-:Y:S01]  /*56e0*/  MUFU.TANH R8, R8 ;  /* 0x0000000800087308 */ /* 0x000fe20000002400 */
[----:B------:R-:W-:Y:S02]  /*56f0*/  FMUL.FTZ R25, R42, c[0x0][0x2ec] ;  /* 0x0000bb002a197a20 */ /* 0x000fe40000410000 */
[----:B------:R-:W-:Y:S02]  /*5700*/  FMUL.FTZ R31, R61, c[0x0][0x2ec] ;  /* 0x0000bb003d1f7a20 */ /* 0x000fe40000410000 */
[----:B------:R-:W-:Y:S02]  /*5710*/  FMUL.FTZ R33, R62, c[0x0][0x2ec] ;  /* 0x0000bb003e217a20 */ /* 0x000fe40000410000 */
[----:B------:R-:W-:Y:S01]  /*5720*/  FMUL.FTZ R36, R63, c[0x0][0x2ec] ;  /* 0x0000bb003f247a20 */ /* 0x000fe20000410000 */
[----:B------:R-:W3:Y:S01]  /*5730*/  MUFU.TANH R16, R16 ;  /* 0x0000001000107308 */ /* 0x000ee20000002400 */
[----:B--2---:R-:W-:-:S02]  /*5740*/  FMUL.FTZ R27, R60, c[0x0][0x2ec] ;  /* 0x0000bb003c1b7a20 */ /* 0x004fc40000410000 */
[----:B------:R-:W-:Y:S02]  /*5750*/  FMUL.FTZ R42, R57, c[0x0][0x2ec] ;  /* 0x0000bb00392a7a20 */ /* 0x000fe40000410000 */
[----:B------:R-:W-:Y:S02]  /*5760*/  FMUL.FTZ R35, R58, c[0x0][0x2ec] ;  /* 0x0000bb003a237a20 */ /* 0x000fe40000410000 */
[----:B------:R-:W-:Y:S01]  /*5770*/  FMUL.FTZ R37, R59, c[0x0][0x2ec] ;  /* 0x0000bb003b257a20 */ /* 0x000fe20000410000 */
[----:B------:R-:W2:Y:S01]  /*5780*/  MUFU.TANH R32, R32 ;  /* 0x0000002000207308 */ /* 0x000ea20000002400 */
[----:B------:R-:W-:Y:S02]  /*5790*/  FMUL.FTZ R56, R56, c[0x0][0x2ec] ;  /* 0x0000bb0038387a20 */ /* 0x000fe40000410000 */
[----:B------:R-:W-:Y:S02]  /*57a0*/  FMUL.FTZ R29, R52, c[0x0][0x2ec] ;  /* 0x0000bb00341d7a20 */ /* 0x000fe40000410000 */
[----:B------:R-:W-:-:S02]  /*57b0*/  FMUL.FTZ R26, R54, c[0x0][0x2ec] ;  /* 0x0000bb00361a7a20 */ /* 0x000fc40000410000 */
[----:B------:R-:W-:Y:S01]  /*57c0*/  FMUL.FTZ R53, R53, c[0x0][0x2ec] ;  /* 0x0000bb0035357a20 */ /* 0x000fe20000410000 */
[----:B------:R-:W-:Y:S01]  /*57d0*/  MUFU.TANH R34, R34 ;  /* 0x0000002200227308 */ /* 0x000fe20000002400 */
[----:B------:R-:W-:Y:S02]  /*57e0*/  FMUL.FTZ R55, R55, c[0x0][0x2ec] ;  /* 0x0000bb0037377a20 */ /* 0x000fe40000410000 */
[----:B-1----:R-:W-:Y:S02]  /*57f0*/  FFMA.FTZ R99, R99, -UR4, R24 ;  /* 0x8000000463637c23 */ /* 0x002fe40008010018 */
[----:B---3--:R-:W-:Y:S02]  /*5800*/  FFMA.FTZ R123, R123, -UR4, R16 ;  /* 0x800000047b7b7c23 */ /* 0x008fe40008010010 */
[----:B------:R-:W-:Y:S01]  /*5810*/  FFMA.FTZ R22, R85, -UR4, R128 ;  /* 0x8000000455167c23 */ /* 0x000fe20008010080 */
[----:B------:R-:W1:Y:S01]  /*5820*/  MUFU.TANH R25, R25 ;  /* 0x0000001900197308 */ /* 0x000e620000002400 */
[----:B------:R-:W-:-:S02]  /*5830*/  FFMA.FTZ R18, R114, -UR4, R45 ;  /* 0x8000000472127c23 */ /* 0x000fc4000801002d */
[----:B------:R-:W-:Y:S01]  /*5840*/  FFMA.FTZ R20, R87, -UR4, R74 ;  /* 0x8000000457147c23 */ /* 0x000fe2000801004a */
[----:B------:R-:W-:Y:S01]  /*5850*/  FSEL R22, R22, -INF , !P3 ;  /* 0xff80000016167808 */ /* 0x000fe20005800000 */
[----:B------:R-:W-:Y:S01]  /*5860*/  FFMA.FTZ R21, R115, -UR4, R44 ;  /* 0x8000000473157c23 */ /* 0x000fe2000801002c */
[----:B------:R-:W-:Y:S01]  /*5870*/  FSEL R18, R18, -INF , !P3 ;  /* 0xff80000012127808 */ /* 0x000fe20005800000 */
[----:B------:R-:W-:Y:S01]  /*5880*/  FFMA.FTZ R40, R89, -UR4, R130 ;  /* 0x8000000459287c23 */ /* 0x000fe20008010082 */
[----:B------:R-:W-:Y:S01]  /*5890*/  I2F R72, R72 ;  /* 0x0000004800487306 */ /* 0x000fe20000201400 */
[----:B------:R-:W-:Y:S01]  /*58a0*/  FFMA.FTZ R19, R116, -UR4, R47 ;  /* 0x8000000474137c23 */ /* 0x000fe2000801002f */
[----:B------:R-:W-:Y:S01]  /*58b0*/  ISETP.GE.AND P3, PT, R90, UR9, PT ;  /* 0x000000095a007c0c */ /* 0x000fe2000bf66270 */
[----:B------:R-:W-:Y:S01]  /*58c0*/  FFMA.FTZ R17, R117, -UR4, R46 ;  /* 0x8000000475117c23 */ /* 0x000fe2000801002e */
[----:B------:R-:W-:Y:S01]  /*58d0*/  FSEL R20, R20, -INF , !P2 ;  /* 0xff80000014147808 */ /* 0x000fe20005000000 */
[----:B------:R-:W-:Y:S01]  /*58e0*/  FFMA.FTZ R8, R97, -UR4, R8 ;  /* 0x8000000461087c23 */ /* 0x000fe20008010008 */
[----:B------:R-:W-:Y:S01]  /*58f0*/  FSEL R21, R21, -INF , !P2 ;  /* 0xff80000015157808 */ /* 0x000fe20005000000 */
[----:B------:R-:W-:Y:S01]  /*5900*/  FFMA.FTZ R9, R121, -UR4, R30 ;  /* 0x8000000479097c23 */ /* 0x000fe2000801001e */
[----:B------:R-:W-:Y:S01]  /*5910*/  I2F R73, R73 ;  /* 0x0000004900497306 */ /* 0x000fe20000201400 */
[----:B------:R-:W-:Y:S01]  /*5920*/  FSEL R40, R40, -INF , !P1 ;  /* 0xff80000028287808 */ /* 0x000fe20004800000 */
[----:B--2---:R-:W-:Y:S01]  /*5930*/  FFMA.FTZ R32, R101, -UR4, R32 ;  /* 0x8000000465207c23 */ /* 0x004fe20008010020 */
[----:B------:R-:W-:Y:S01]  /*5940*/  FSEL R19, R19, -INF , !P1 ;  /* 0xff80000013137808 */ /* 0x000fe20004800000 */
[----:B-1----:R-:W-:Y:S01]  /*5950*/  FFMA.FTZ R25, R122, -UR4, R25 ;  /* 0x800000047a197c23 */ /* 0x002fe20008010019 */
[----:B------:R-:W-:Y:S01]  /*5960*/  FSEL R17, R17, -INF , !P0 ;  /* 0xff80000011117808 */ /* 0x000fe20004000000 */
[----:B------:R-:W-:Y:S01]  /*5970*/  FFMA.FTZ R34, R103, -UR4, R34 ;  /* 0x8000000467227c23 */ /* 0x000fe20008010022 */
[----:B------:R-:W-:Y:S01]  /*5980*/  ISETP.GE.AND P2, PT, R94, UR9, PT ;  /* 0x000000095e007c0c */ /* 0x000fe2000bf46270 */
[----:B------:R-:W1:Y:S01]  /*5990*/  MUFU.TANH R27, R27 ;  /* 0x0000001b001b7308 */ /* 0x000e620000002400 */
[----:B------:R-:W-:-:S02]  /*59a0*/  ISETP.GE.AND P1, PT, R96, UR9, PT ;  /* 0x0000000960007c0c */ /* 0x000fc4000bf26270 */
[----:B------:R-:W-:Y:S02]  /*59b0*/  ISETP.GE.AND P0, PT, R98, UR9, PT ;  /* 0x0000000962007c0c */ /* 0x000fe4000bf06270 */
[----:B------:R-:W-:Y:S02]  /*59c0*/  FSEL R10, R8, -INF , !P3 ;  /* 0xff800000080a7808 */ /* 0x000fe40005800000 */
[----:B------:R-:W-:Y:S01]  /*59d0*/  FSEL R11, R11, -INF , !P3 ;  /* 0xff8000000b0b7808 */ /* 0x000fe20005800000 */
[----:B------:R-:W2:Y:S01]  /*59e0*/  MUFU.TANH R31, R31 ;  /* 0x0000001f001f7308 */ /* 0x000ea20000002400 */
[----:B------:R-:W-:Y:S02]  /*59f0*/  FSEL R8, R99, -INF , !P2 ;  /* 0xff80000063087808 */ /* 0x000fe40005000000 */
[----:B------:R-:W-:Y:S02]  /*5a00*/  FSEL R9, R9, -INF , !P2 ;  /* 0xff80000009097808 */ /* 0x000fe40005000000 */
[----:B------:R-:W-:-:S02]  /*5a10*/  FSEL R168, R32, -INF , !P1 ;  /* 0xff80000020a87808 */ /* 0x000fc40004800000 */
[----:B------:R-:W-:Y:S01]  /*5a20*/  FSEL R165, R25, -INF , !P1 ;  /* 0xff80000019a57808 */ /* 0x000fe20004800000 */
[----:B------:R-:W3:Y:S01]  /*5a30*/  MUFU.TANH R33, R33 ;  /* 0x0000002100217308 */ /* 0x000ee20000002400 */
[----:B------:R-:W-:Y:S01]  /*5a40*/  FSEL R162, R34, -INF , !P0 ;  /* 0xff80000022a27808 */ /* 0x000fe20004000000 */
[----:B-1----:R-:W-:Y:S01]  /*5a50*/  FFMA.FTZ R27, R104, -UR4, R27 ;  /* 0x80000004681b7c23 */ /* 0x002fe2000801001b */
[----:B------:R-:W-:Y:S02]  /*5a60*/  FSEL R175, R123, -INF , !P0 ;  /* 0xff8000007baf7808 */ /* 0x000fe40004000000 */
[----:B------:R-:W-:Y:S02]  /*5a70*/  ISETP.GE.AND P3, PT, R105, UR9, PT ;  /* 0x0000000969007c0c */ /* 0x000fe4000bf66270 */
[----:B------:R-:W-:Y:S01]  /*5a80*/  ISETP.GE.AND P2, PT, R107, UR9, PT ;  /* 0x000000096b007c0c */ /* 0x000fe2000bf46270 */
[----:B------:R-:W1:Y:S01]  /*5a90*/  MUFU.TANH R36, R36 ;  /* 0x0000002400247308 */ /* 0x000e620000002400 */
[----:B--2---:R-:W-:Y:S01]  /*5aa0*/  FFMA.FTZ R31, R106, -UR4, R31 ;  /* 0x800000046a1f7c23 */ /* 0x004fe2000801001f */
[----:B------:R-:W-:-:S02]  /*5ab0*/  ISETP.GE.AND P1, PT, R109, UR9, PT ;  /* 0x000000096d007c0c */ /* 0x000fc4000bf26270 */
[----:B------:R-:W-:Y:S02]  /*5ac0*/  ISETP.GE.AND P0, PT, R110, UR9, PT ;  /* 0x000000096e007c0c */ /* 0x000fe4000bf06270 */
[----:B------:R-:W-:Y:S02]  /*5ad0*/  FSEL R160, R27, -INF , !P6 ;  /* 0xff8000001ba07808 */ /* 0x000fe40007000000 */
[----:B------:R-:W2:Y:S01]  /*5ae0*/  MUFU.TANH R23, R56 ;  /* 0x0000003800177308 */ /* 0x000ea20000002400 */
[----:B---3--:R-:W-:Y:S01]  /*5af0*/  FFMA.FTZ R33, R124, -UR4, R33 ;  /* 0x800000047c217c23 */ /* 0x008fe20008010021 */
[----:B------:R-:W-:-:S04]  /*5b00*/  FSEL R166, R31, -INF , !P4 ;  /* 0xff8000001fa67808 */ /* 0x000fc80006000000 */
[----:B------:R-:W-:Y:S02]  /*5b10*/  FSEL R167, R33, -INF , !P6 ;  /* 0xff80000021a77808 */ /* 0x000fe40007000000 */
[----:B------:R-:W3:Y:S01]  /*5b20*/  MUFU.TANH R42, R42 ;  /* 0x0000002a002a7308 */ /* 0x000ee20000002400 */
[----:B-1----:R-:W-:-:S05]  /*5b30*/  FFMA.FTZ R36, R125, -UR4, R36 ;  /* 0x800000047d247c23 */ /* 0x002fca0008010024 */
[----:B------:R-:W-:Y:S02]  /*5b40*/  FSEL R173, R36, -INF , !P4 ;  /* 0xff80000024ad7808 */ /* 0x000fe40006000000 */
[----:B------:R-:W1:Y:S01]  /*5b50*/  MUFU.TANH R35, R35 ;  /* 0x0000002300237308 */ /* 0x000e620000002400 */
[----:B--2---:R-:W-:-:S05]  /*5b60*/  FFMA.FTZ R23, R108, -UR4, R23 ;  /* 0x800000046c177c23 */ /* 0x004fca0008010017 */
[----:B------:R-:W-:Y:S02]  /*5b70*/  FSEL R172, R23, -INF , !P3 ;  /* 0xff80000017ac7808 */ /* 0x000fe40005800000 */
[----:B------:R-:W2:Y:S01]  /*5b80*/  MUFU.TANH R37, R37 ;  /* 0x0000002500257308 */ /* 0x000ea20000002400 */
[----:B---3--:R-:W-:-:S05]  /*5b90*/  FFMA.FTZ R42, R111, -UR4, R42 ;  /* 0x800000046f2a7c23 */ /* 0x008fca000801002a */
        /* <DEDUP_REMOVED lines=12> */
[----:B------:R-:W-:Y:S01]  /*5c60*/  FSEL R140, R24, -INF , !P0 ;  /* 0xff800000188c7808 */ /* 0x000fe20004000000 */
[----:B--2---:R-:W-:-:S05]  /*5c70*/  FFMA.FTZ R26, R73, -UR4, R26 ;  /* 0x80000004491a7c23 */ /* 0x004fca000801001a */
[----:B------:R-:W-:Y:S01]  /*5c80*/  FSEL R141, R26, -INF , !P1 ;  /* 0xff8000001a8d7808 */ /* 0x000fe20004800000 */
[----:B---3--:R-:W-:-:S05]  /*5c90*/  FFMA.FTZ R16, R127, -UR4, R16 ;  /* 0x800000047f107c23 */ /* 0x008fca0008010010 */
        /* <DEDUP_REMOVED lines=62> */
.L_x_4442:
[----:B------:R-:W-:-:S04]  /*6080*/  ULEA UR6, -UR6, URZ, 0x6 ;  /* 0x0000003f06067291 */ /* 0x000fc8000f8e313f */
[----:B------:R-:W-:Y:S02]  /*6090*/  USHF.R.S32.HI UR5, URZ, 0x1f, UR6 ;  /* 0x0000001f3f057899 */ /* 0x000fe40008011406 */
[----:B------:R-:W-:-:S04]  /*60a0*/  MOV R3, UR6 ;  /* 0x0000000600037c02 */ /* 0x000fc80008000f00 */
[----:B------:R-:W-:Y:S02]  /*60b0*/  MOV R4, UR5 ;  /* 0x0000000500047c02 */ /* 0x000fe40008000f00 */
.L_x_4443:
        /* <DEDUP_REMOVED lines=119> */
.L_x_4445:
[----:B------:R-:W-:Y:S05]  /*6830*/  BSYNC B0 ;  /* 0x0000000000007941 */ /* 0x000fea0003800000 */
.L_x_4444:
[----:B------:R-:W0:Y:S01]  /*6840*/  LDGDEPBAR ;  /* 0x00000000000079af */ /* 0x000e220000000000 */
[----:B------:R-:W-:-:S04]  /*6850*/  IADD3 R144, P0, R3, R144, RZ ;  /* 0x0000009003907210 */ /* 0x000fc80007f1e0ff */
[----:B------:R-:W-:Y:S02]  /*6860*/  IADD3.X R133, R4, R133, RZ, P0, !PT ;  /* 0x0000008504857210 */ /* 0x000fe400007fe4ff */
.L_x_4441:
        /* <DEDUP_REMOVED lines=29> */
[----:B--2---:R-:W-:-:S02]  /*6a40*/  FMNMX.FTZ R25, R163, R4, !PT ;  /* 0x00000004a3197209 */ /* 0x004fc40007810000 */
        /* <DEDUP_REMOVED lines=8> */
[----:B------:R-:W-:Y:S04]  /*6ad0*/  LDSM.16.MT88.4 R116, [R198+0xc000] ;  /* 0x00c00000c674783b */ /* 0x000fe80000004200 */
[----:B------:R-:W-:Y:S01]  /*6ae0*/  LDSM.16.MT88.4 R108, [R197+0xc000] ;  /* 0x00c00000c56c783b */ /* 0x000fe20000004200 */
[----:B--2---:R-:W-:-:S03]  /*6af0*/  FMNMX.FTZ R23, R6, R23, !PT ;  /* 0x0000001706177209 */ /* 0x004fc60007810000 */
[----:B------:R-:W-:Y:S01]  /*6b00*/  LDSM.16.MT88.4 R100, [R196+0xc000] ;  /* 0x00c00000c464783b */ /* 0x000fe20000004200 */
[----:B---3--:R-:W-:-:S03]  /*6b10*/  FMNMX.FTZ R4, R25, R4, !PT ;  /* 0x0000000419047209 */ /* 0x008fc60007810000 */
[----:B------:R-:W2:Y:S04]  /*6b20*/  SHFL.BFLY PT, R132, R23, 0x1, 0x1f ;  /* 0x0c201f0017847f89 */ /* 0x000ea800000e0000 */
[----:B------:R-:W3:Y:S04]  /*6b30*/  SHFL.BFLY PT, R3, R4, 0x1, 0x1f ;  /* 0x0c201f0004037f89 */ /* 0x000ee800000e0000 */
[----:B-1----:R-:W-:Y:S04]  /*6b40*/  LDSM.16.MT88.4 R48, [R198+0xe000] ;  /* 0x00e00000c630783b */ /* 0x002fe80000004200 */
[----:B------:R-:W-:Y:S04]  /*6b50*/  LDSM.16.MT88.4 R64, [R196+0xe000] ;  /* 0x00e00000c440783b */ /* 0x000fe80000004200 */
[----:B------:R-:W-:Y:S04]  /*6b60*/  LDSM.16.MT88.4 R72, [R200+0x10000] ;  /* 0x01000000c848783b */ /* 0x000fe80000004200 */
[----:B------:R-:W-:Y:S01]  /*6b70*/  LDSM.16.MT88.4 R80, [R198+0x10000] ;  /* 0x01000000c650783b */ /* 0x000fe20000004200 */
[----:B--2---:R-:W-:-:S03]  /*6b80*/  FMNMX.FTZ R132, R23, R132, !PT ;  /* 0x0000008417847209 */ /* 0x004fc60007810000 */
[----:B------:R-:W-:Y:S01]  /*6b90*/  LDSM.16.MT88.4 R88, [R197+0x10000] ;  /* 0x01000000c558783b */ /* 0x000fe20000004200 */
[C---:B------:R-:W-:Y:S01]  /*6ba0*/  FSETP.NEU.FTZ.AND P0, PT, R132.reuse, -INF , PT ;  /* 0xff8000008400780b */ /* 0x040fe20003f1d000 */
[----:B------:R-:W-:Y:S01]  /*6bb0*/  FMUL.FTZ R171, R132, c[0x0][0x23c] ;  /* 0x00008f0084ab7a20 */ /* 0x000fe20000410000 */
[----:B---3--:R-:W-:Y:S01]  /*6bc0*/  FMNMX.FTZ R3, R4, R3, !PT ;  /* 0x0000000304037209 */ /* 0x008fe20007810000 */
        /* <DEDUP_REMOVED lines=8> */
[--C-:B------:R-:W-:Y:S01]  /*6c50*/  FFMA.FTZ R156, R22, c[0x0][0x23c], -R171.reuse ;  /* 0x00008f00169c7a23 */ /* 0x100fe200000108ab */
[----:B------:R-:W-:Y:S01]  /*6c60*/  LEA R216, P0, R144, c[0x0][0x168], 0x1 ;  /* 0x00005a0090d87a11 */ /* 0x000fe200078008ff */
[--C-:B------:R-:W-:Y:S01]  /*6c70*/  FFMA.FTZ R153, R20, c[0x0][0x23c], -R171.reuse ;  /* 0x00008f0014997a23 */ /* 0x100fe200000108ab */
[----:B------:R-:W-:Y:S01]  /*6c80*/  MUFU.EX2 R154, R154 ;  /* 0x0000009a009a7308 */ /* 0x000fe20000000800 */
[----:B------:R-:W-:Y:S01]  /*6c90*/  FFMA.FTZ R149, R38, c[0x0][0x23c], -R171 ;  /* 0x00008f0026957a23 */ /* 0x000fe200000108ab */
[----:B------:R-:W-:Y:S01]  /*6ca0*/  LDSM.16.MT88.4 R32, [R197+0xc800] ;  /* 0x00c80000c520783b */ /* 0x000fe20000004200 */
[--C-:B------:R-:W-:Y:S01]  /*6cb0*/  FFMA.FTZ R155, R18, c[0x0][0x23c], -R164.reuse ;  /* 0x00008f00129b7a23 */ /* 0x100fe200000108a4 */
[----:B------:R-:W-:Y:S01]  /*6cc0*/  LEA.HI.X R215, R144, c[0x0][0x16c], R133, 0x1, P0 ;  /* 0x00005b0090d77a11 */ /* 0x000fe200000f0c85 */
        /* <DEDUP_REMOVED lines=17> */
[----:B------:R-:W4:Y:S01]  /*6de0*/  MUFU.EX2 R149, R149 ;  /* 0x0000009500957308 */ /* 0x000f220000000800 */
[----:B------:R-:W-:-:S02]  /*6df0*/  FFMA.FTZ R146, R13, c[0x0][0x23c], -R164 ;  /* 0x00008f000d927a23 */ /* 0x000fc400000108a4 */
[----:B------:R-:W5:Y:S01]  /*6e00*/  LDSM.16.MT88.4 R12, [R196+0xe800] ;  /* 0x00e80000c40c783b */ /* 0x000f620000004200 */
[--C-:B------:R-:W-:Y:S02]  /*6e10*/  FFMA.FTZ R159, R168, c[0x0][0x23c], -R171.reuse ;  /* 0x00008f00a89f7a23 */ /* 0x100fe400000108ab */
[--C-:B------:R-:W-:Y:S02]  /*6e20*/  FFMA.FTZ R161, R166, c[0x0][0x23c], -R171.reuse ;  /* 0x00008f00a6a17a23 */ /* 0x100fe400000108ab */
[----:B------:R-:W-:Y:S01]  /*6e30*/  MUFU.EX2 R155, R155 ;  /* 0x0000009b009b7308 */ /* 0x000fe20000000800 */
[----:B--2---:R-:W-:Y:S01]  /*6e40*/  F2FP.PACK_AB R96, R153, R156 ;  /* 0x0000009c9960723e */ /* 0x004fe200000000ff */
[--C-:B------:R-:W-:Y:S02]  /*6e50*/  FFMA.FTZ R162, R162, c[0x0][0x23c], -R171.reuse ;  /* 0x00008f00a2a27a23 */ /* 0x100fe400000108ab */
[----:B------:R-:W-:Y:S02]  /*6e60*/  FFMA.FTZ R160, R160, c[0x0][0x23c], -R171 ;  /* 0x00008f00a0a07a23 */ /* 0x000fe400000108ab */
[----:B------:R-:W-:-:S02]  /*6e70*/  FFMA.FTZ R165, R165, c[0x0][0x23c], -R164 ;  /* 0x00008f00a5a57a23 */ /* 0x000fc400000108a4 */
[----:B------:R-:W2:Y:S01]  /*6e80*/  MUFU.EX2 R158, R158 ;  /* 0x0000009e009e7308 */ /* 0x000ea20000000800 */
[----:B----4-:R-:W-:Y:S01]  /*6e90*/  F2FP.PACK_AB R98, R149, R154 ;  /* 0x0000009a9562723e */ /* 0x010fe200000000ff */
[--C-:B------:R-:W-:Y:S02]  /*6ea0*/  FFMA.FTZ R166, R175, c[0x0][0x23c], -R164.reuse ;  /* 0x00008f00afa67a23 */ /* 0x100fe400000108a4 */
[--C-:B------:R-:W-:Y:S02]  /*6eb0*/  FFMA.FTZ R167, R167, c[0x0][0x23c], -R164.reuse ;  /* 0x00008f00a7a77a23 */ /* 0x100fe400000108a4 */
[----:B------:R-:W-:Y:S02]  /*6ec0*/  FFMA.FTZ R168, R173, c[0x0][0x23c], -R164 ;  /* 0x00008f00ada87a23 */ /* 0x000fe400000108a4 */
[----:B------:R-:W-:Y:S01]  /*6ed0*/  MUFU.EX2 R157, R157 ;  /* 0x0000009d009d7308 */ /* 0x000fe20000000800 */
[--C-:B------:R-:W-:Y:S02]  /*6ee0*/  FFMA.FTZ R173, R170, c[0x0][0x23c], -R171.reuse ;  /* 0x00008f00aaad7a23 */ /* 0x100fe400000108ab */
        /* <DEDUP_REMOVED lines=9> */
[----:B------:R-:W-:Y:S01]  /*6f80*/  FFMA.FTZ R164, R163, c[0x0][0x23c], -R164 ;  /* 0x00008f00a3a47a23 */ /* 0x000fe200000108a4 */
[----:B------:R-:W-:Y:S01]  /*6f90*/  LDSM.16.MT88.4 R140, [R198+0xd800] ;  /* 0x00d80000c68c783b */ /* 0x000fe20000004200 */
[----:B------:R-:W-:-:S02]  /*6fa0*/  FADD.FTZ R153, R156, R153 ;  /* 0x000000999c997221 */ /* 0x000fc40000010000 */
[----:B------:R-:W-:Y:S02]  /*6fb0*/  FADD.FTZ R158, R155, R158 ;  /* 0x0000009e9b9e7221 */ /* 0x000fe40000010000 */
[----:B------:R-:W-:Y:S01]  /*6fc0*/  FADD.FTZ R154, R154, R153 ;  /* 0x000000999a9a7221 */ /* 0x000fe20000010000 */
[C---:B----4-:R-:W-:Y:S01]  /*6fd0*/  F2FP.PACK_AB R99, R150.reuse, R157 ;  /* 0x0000009d9663723e */ /* 0x050fe200000000ff */
[----:B------:R-:W2:Y:S01]  /*6fe0*/  MUFU.EX2 R147, R147 ;  /* 0x0000009300937308 */ /* 0x000ea20000000800 */
[----:B------:R-:W-:Y:S02]  /*6ff0*/  FADD.FTZ R157, R157, R158 ;  /* 0x0000009e9d9d7221 */ /* 0x000fe40000010000 */
[----:B------:R-:W-:Y:S02]  /*7000*/  FADD.FTZ R149, R149, R154 ;  /* 0x0000009a95957221 */ /* 0x000fe40000010000 */
[----:B------:R-:W-:Y:S01]  /*7010*/  FADD.FTZ R150, R150, R157 ;  /* 0x0000009d96967221 */ /* 0x000fe20000010000 */
        /* <DEDUP_REMOVED lines=44> */
[C---:B------:R-:W-:Y:S07]  /*72e0*/  HMMA.16816.F32 R92, R96.reuse, R4, RZ ;  /* 0x00000004605c723c */ /* 0x040fee00000018ff */
[----:B--2---:R-:W-:Y:S01]  /*72f0*/  F2FP.PACK_AB R4, R147, R152 ;  /* 0x000000989304723e */ /* 0x004fe200000000ff */
        /* <DEDUP_REMOVED lines=11> */
[----:B---3--:R-:W-:Y:S01]  /*73b0*/  HMMA.16816.F32 R36, R4, R8, R36 ;  /* 0x000000080424723c */ /* 0x008fe20000001824 */
        /* <DEDUP_REMOVED lines=138> */
.L_x_4450:
        /* <DEDUP_REMOVED lines=66> */
.L_x_4447:
[C---:B------:R-:W-:Y:S02]  /*8080*/  ISETP.GE.AND P5, PT, R209.reuse, c[0x0][0x220], PT ;  /* 0x00008800d1007a0c */ /* 0x040fe40003fa6270 */
[C---:B------:R-:W-:Y:S02]  /*8090*/  IADD3 R222, R209.reuse, 0x40, RZ ;  /* 0x00000040d1de7810 */ /* 0x040fe40007ffe0ff */
[-C--:B------:R-:W-:Y:S02]  /*80a0*/  LEA R2, P0, R134, R220.reuse, 0x1 ;  /* 0x000000dc86027211 */ /* 0x080fe400078008ff */
[----:B------:R-:W-:Y:S02]  /*80b0*/  ISETP.GE.AND P4, PT, R222, c[0x0][0x220], PT ;  /* 0x00008800de007a0c */ /* 0x000fe40003f86270 */
[CC--:B------:R-:W-:Y:S02]  /*80c0*/  LEA.HI.X R3, R134.reuse, R221.reuse, R132, 0x1, P0 ;  /* 0x000000dd86037211 */ /* 0x0c0fe400000f0c84 */
[----:B------:R-:W-:Y:S03]  /*80d0*/  IADD3 R133, R209, 0x80, RZ ;  /* 0x00000080d1857810 */ /* 0x000fe60007ffe0ff */
[----:B------:R-:W-:Y:S01]  /*80e0*/  @P5 STS.128 [R208+0xc000], RZ ;  /* 0x00c000ffd0005388 */ /* 0x000fe20000000c00 */
[----:B------:R-:W-:Y:S02]  /*80f0*/  ISETP.GE.AND P3, PT, R133, c[0x0][0x220], PT ;  /* 0x0000880085007a0c */ /* 0x000fe40003f66270 */
[----:B------:R-:W-:Y:S03]  /*8100*/  IADD3 R133, P0, R134, UR17, RZ ;  /* 0x0000001186857c10 */ /* 0x000fe6000ff1e0ff */
[----:B------:R-:W-:Y:S01]  /*8110*/  @!PT LDS RZ, [RZ] ;  /* 0x00000000fffff984 */ /* 0x000fe20000000800 */
[----:B------:R-:W-:Y:S01]  /*8120*/  @!PT LDS RZ, [RZ] ;  /* 0x00000000fffff984 */ /* 0x000fe20000000800 */
[----:B------:R-:W-:Y:S01]  /*8130*/  @!PT LDS RZ, [RZ] ;  /* 0x00000000fffff984 */ /* 0x000fe20000000800 */
[----:B------:R1:W-:Y:S01]  /*8140*/  @!P5 LDGSTS.E.BYPASS.LTC128B.128 [R208+0xc000], [R2.64] ;  /* 0x0c00000002d0dfae */ /* 0x0003e2000b901d48 */
[CC--:B------:R-:W-:Y:S02]  /*8150*/  @!P5 LEA R236, P6, R133.reuse, R220.reuse, 0x1 ;  /* 0x000000dc85ecd211 */ /* 0x0c0fe400078c08ff */
[----:B------:R-:W-:Y:S02]  /*8160*/  IADD3.X R134, R132, UR19, RZ, P0, !PT ;  /* 0x0000001384867c10 */ /* 0x000fe400087fe4ff */
[CC--:B------:R-:W-:Y:S01]  /*8170*/  @!P4 LEA R230, P1, R133.reuse, R220.reuse, 0x1 ;  /* 0x000000dc85e6c211 */ /* 0x0c0fe200078208ff */
[----:B------:R-:W-:Y:S01]  /*8180*/  @P4 STS.128 [R208+0xe000], RZ ;  /* 0x00e000ffd0004388 */ /* 0x000fe20000000c00 */
[CCC-:B------:R-:W-:Y:S02]  /*8190*/  @!P5 LEA.HI.X R237, R133.reuse, R221.reuse, R134.reuse, 0x1, P6 ;  /* 0x000000dd85edd211 */ /* 0x1c0fe400030f0c86 */
[CCC-:B------:R-:W-:Y:S02]  /*81a0*/  @!P4 LEA.HI.X R231, R133.reuse, R221.reuse, R134.reuse, 0x1, P1 ;  /* 0x000000dd85e7c211 */ /* 0x1c0fe400008f0c86 */
[CC--:B------:R-:W-:Y:S01]  /*81b0*/  @!P3 LEA R228, P0, R133.reuse, R220.reuse, 0x1 ;  /* 0x000000dc85e4b211 */ /* 0x0c0fe200078008ff */
[----:B------:R-:W-:Y:S01]  /*81c0*/  @!PT LDS RZ, [RZ] ;  /* 0x00000000fffff984 */ /* 0x000fe20000000800 */
[----:B------:R-:W-:Y:S01]  /*81d0*/  @!PT LDS RZ, [RZ] ;  /* 0x00000000fffff984 */ /* 0x000fe20000000800 */
[----:B------:R-:W-:Y:S01]  /*81e0*/  @!PT LDS RZ, [RZ] ;  /* 0x00000000fffff984 */ /* 0x000fe20000000800 */
[----:B------:R1:W-:Y:S01]  /*81f0*/  @!P4 LDGSTS.E.BYPASS.LTC128B.128 [R208+0xe000], [R2.64+0x80] ;  /* 0x0e00008002d0cfae */ /* 0x0003e2000b901d48 */
[C---:B------:R-:W-:Y:S02]  /*8200*/  IADD3 R223, P2, R133.reuse, UR17, RZ ;  /* 0x0000001185df7c10 */ /* 0x040fe4000ff5e0ff */
[-C--:B------:R-:W-:Y:S02]  /*8210*/  @!P3 LEA.HI.X R229, R133, R221.reuse, R134, 0x1, P0 ;  /* 0x000000dd85e5b211 */ /* 0x080fe400000f0c86 */
[CC--:B------:R-:W-:Y:S01]  /*8220*/  @!P5 LEA R234, P1, R223.reuse, R220.reuse, 0x1 ;  /* 0x000000dcdfead211 */ /* 0x0c0fe200078208ff */
[----:B------:R-:W-:Y:S01]  /*8230*/  @P3 STS.128 [R208+0x10000], RZ ;  /* 0x010000ffd0003388 */ /* 0x000fe20000000c00 */
[----:B------:R-:W-:Y:S02]  /*8240*/  IADD3.X R134, R134, UR19, RZ, P2, !PT ;  /* 0x0000001386867c10 */ /* 0x000fe400097fe4ff */
[CC--:B------:R-:W-:Y:S02]  /*8250*/  @!P4 LEA R226, P0, R223.reuse, R220.reuse, 0x1 ;  /* 0x000000dcdfe2c211 */ /* 0x0c0fe400078008ff */
[CCC-:B------:R-:W-:Y:S01]  /*8260*/  @!P5 LEA.HI.X R235, R223.reuse, R221.reuse, R134.reuse, 0x1, P1 ;  /* 0x000000dddfebd211 */ /* 0x1c0fe200008f0c86 */
[----:B------:R-:W-:Y:S01]  /*8270*/  @!PT LDS RZ, [RZ] ;  /* 0x00000000fffff984 */ /* 0x000fe20000000800 */
[----:B------:R-:W-:Y:S01]  /*8280*/  @!PT LDS RZ, [RZ] ;  /* 0x00000000fffff984 */ /* 0x000fe20000000800 */
[----:B------:R-:W-:Y:S01]  /*8290*/  @!PT LDS RZ, [RZ] ;  /* 0x00000000fffff984 */ /* 0x000fe20000000800 */
[----:B------:R1:W-:Y:S01]  /*82a0*/  @!P3 LDGSTS.E.BYPASS.LTC128B.128 [R208+0x10000], [R2.64+0x100] ;  /* 0x1000010002d0bfae */ /* 0x0003e2000b901d48 */
[CCC-:B------:R-:W-:Y:S02]  /*82b0*/  @!P4 LEA.HI.X R227, R223.reuse, R221.reuse, R134.reuse, 0x1, P0 ;  /* 0x000000dddfe3c211 */ /* 0x1c0fe400000f0c86 */
[CC--:B------:R-:W-:Y:S02]  /*82c0*/  @!P3 LEA R224, P2, R223.reuse, R220.reuse, 0x1 ;  /* 0x000000dcdfe0b211 */ /* 0x0c0fe400078408ff */
[C---:B------:R-:W-:Y:S01]  /*82d0*/  IADD3 R133, P6, R223.reuse, UR17, RZ ;  /* 0x00000011df857c10 */ /* 0x040fe2000ffde0ff */
[----:B------:R-:W-:Y:S01]  /*82e0*/  @P5 STS.128 [R208+0xc800], RZ ;  /* 0x00c800ffd0005388 */ /* 0x000fe20000000c00 */
[-C--:B------:R-:W-:Y:S02]  /*82f0*/  @!P3 LEA.HI.X R225, R223, R221.reuse, R134, 0x1, P2 ;  /* 0x000000dddfe1b211 */ /* 0x080fe400010f0c86 */
[----:B------:R-:W-:Y:S02]  /*8300*/  IADD3.X R132, R134, UR19, RZ, P6, !PT ;  /* 0x0000001386847c10 */ /* 0x000fe4000b7fe4ff */
[CC--:B------:R-:W-:Y:S01]  /*8310*/  @!P5 LEA R232, P6, R133.reuse, R220.reuse, 0x1 ;  /* 0x000000dc85e8d211 */ /* 0x0c0fe200078c08ff */
[----:B------:R-:W-:Y:S01]  /*8320*/  @!PT LDS RZ, [RZ] ;  /* 0x00000000fffff984 */ /* 0x000fe20000000800 */
[----:B------:R-:W-:Y:S01]  /*8330*/  @!PT LDS RZ, [RZ] ;  /* 0x00000000fffff984 */ /* 0x000fe20000000800 */
[----:B------:R-:W-:Y:S01]  /*8340*/  @!PT LDS RZ, [RZ] ;  /* 0x00000000fffff984 */ /* 0x000fe20000000800 */
[----:B------:R2:W-:Y:S01]  /*8350*/  @!P5 LDGSTS.E.BYPASS.LTC128B.128 [R208+0xc800], [R236.64] ;  /* 0x0c800000ecd0dfae */ /* 0x0005e2000b901d48 */
[CC--:B------:R-:W-:Y:S02]  /*8360*/  @!P4 LEA R222, P1, R133.reuse, R220.reuse, 0x1 ;  /* 0x000000dc85dec211 */ /* 0x0c0fe400078208ff */
[CCC-:B------:R-:W-:Y:S02]  /*8370*/  @!P5 LEA.HI.X R233, R133.reuse, R221.reuse, R132.reuse, 0x1, P6 ;  /* 0x000000dd85e9d211 */ /* 0x1c0fe400030f0c84 */
[CCC-:B------:R-:W-:Y:S01]  /*8380*/  @!P4 LEA.HI.X R223, R133.reuse, R221.reuse, R132.reuse, 0x1, P1 ;  /* 0x000000dd85dfc211 */ /* 0x1c0fe200008f0c84 */
[----:B------:R-:W-:Y:S01]  /*8390*/  @P4 STS.128 [R208+0xe800], RZ ;  /* 0x00e800ffd0004388 */ /* 0x000fe20000000c00 */
[C---:B------:R-:W-:Y:S04]  /*83a0*/  @!P3 LEA R220, P0, R133.reuse, R220, 0x1 ;  /* 0x000000dc85dcb211 */ /* 0x040fe800078008ff */
[----:B------:R-:W-:Y:S01]  /*83b0*/  @!P3 LEA.HI.X R221, R133, R221, R132, 0x1, P0 ;  /* 0x000000dd85ddb211 */ /* 0x000fe200000f0c84 */
[----:B------:R-:W-:Y:S01]  /*83c0*/  @!PT LDS RZ, [RZ] ;  /* 0x00000000fffff984 */ /* 0x000fe20000000800 */
[----:B------:R-:W-:Y:S01]  /*83d0*/  @!PT LDS RZ, [RZ] ;  /* 0x00000000fffff984 */ /* 0x000fe20000000800 */
[----:B------:R-:W-:Y:S01]  /*83e0*/  @!PT LDS RZ, [RZ] ;  /* 0x00000000fffff984 */ /* 0x000fe20000000800 */
[----:B------:R3:W-:Y:S01]  /*83f0*/  @!P4 LDGSTS.E.BYPASS.LTC128B.128 [R208+0xe800], [R230.64+0x80] ;  /* 0x0e800080e6d0cfae */ /* 0x0007e2000b901d48 */
[----:B------:R-:W-:Y:S05]  /*8400*/  ISETP.GT.AND P0, PT, R218, R207, PT ;  /* 0x000000cfda00720c */ /* 0x000fea0003f04270 */
        /* <DEDUP_REMOVED lines=207> */
[----:B------:R1:W1:Y:S01]  /*9100*/  MUFU.TANH R156, R221 ;  /* 0x000000dd009c7308 */ /* 0x0002620000002400 */
[----:B------:R-:W-:Y:S02]  /*9110*/  FMUL.FTZ R239, R24, c[0x0][0x2ec] ;  /* 0x0000bb0018ef7a20 */ /* 0x000fe40000410000 */
[----:B------:R-:W-:Y:S02]  /*9120*/  FMUL.FTZ R237, R26, c[0x0][0x2ec] ;  /* 0x0000bb001aed7a20 */ /* 0x000fe40000410000 */
[----:B----4-:R-:W-:Y:S01]  /*9130*/  FMUL.FTZ R228, R11, c[0x0][0x2ec] ;  /* 0x0000bb000be47a20 */ /* 0x010fe20000410000 */
[----:B------:R-:W-:Y:S04]  /*9140*/  HMMA.16816.F32 R32, R176, R138, R32 ;  /* 0x0000008ab020723c */ /* 0x000fe80000001820 */
[----:B------:R4:W2:Y:S01]  /*9150*/  MUFU.TANH R158, R133 ;  /* 0x00000085009e7308 */ /* 0x0008a20000002400 */
[----:B------:R-:W-:Y:S02]  /*9160*/  FMUL.FTZ R230, R12, c[0x0][0x2ec] ;  /* 0x0000bb000ce67a20 */ /* 0x000fe40000410000 */
[----:B------:R-:W-:Y:S02]  /*9170*/  FMUL.FTZ R229, R13, c[0x0][0x2ec] ;  /* 0x0000bb000de57a20 */ /* 0x000fe40000410000 */
[----:B------:R-:W-:Y:S03]  /*9180*/  FMUL.FTZ R233, R14, c[0x0][0x2ec] ;  /* 0x0000bb000ee97a20 */ /* 0x000fe60000410000 */
[----:B------:R-:W-:Y:S02]  /*9190*/  FMUL.FTZ R232, R15, c[0x0][0x2ec] ;  /* 0x0000bb000fe87a20 */ /* 0x000fe40000410000 */
[----:B------:R2:W2:Y:S01]  /*91a0*/  MUFU.TANH R159, R220 ;  /* 0x000000dc009f7308 */ /* 0x0004a20000002400 */
[----:B------:R-:W-:Y:S02]  /*91b0*/  FMUL.FTZ R231, R16, c[0x0][0x2ec] ;  /* 0x0000bb0010e77a20 */ /* 0x000fe40000410000 */
[----:B-----5:R-:W-:Y:S02]  /*91c0*/  FMUL.FTZ R234, R17, c[0x0][0x2ec] ;  /* 0x0000bb0011ea7a20 */ /* 0x020fe40000410000 */
[----:B-1----:R-:W-:Y:S02]  /*91d0*/  FMUL.FTZ R221, R27, c[0x0][0x2ec] ;  /* 0x0000bb001bdd7a20 */ /* 0x002fe40000410000 */
[----:B------:R-:W-:Y:S02]  /*91e0*/  FMUL.FTZ R236, R18, c[0x0][0x2ec] ;  /* 0x0000bb0012ec7a20 */ /* 0x000fe40000410000 */
[----:B------:R-:W-:Y:S01]  /*91f0*/  FMUL.FTZ R235, R19, c[0x0][0x2ec] ;  /* 0x0000bb0013eb7a20 */ /* 0x000fe20000410000 */
[----:B------:R1:W1:Y:S01]  /*9200*/  MUFU.TANH R153, R221 ;  /* 0x000000dd00997308 */ /* 0x0002620000002400 */
[----:B------:R-:W-:Y:S02]  /*9210*/  FMUL.FTZ R238, R25, c[0x0][0x2ec] ;  /* 0x0000bb0019ee7a20 */ /* 0x000fe40000410000 */
[----:B------:R-:W-:Y:S02]  /*9220*/  FMUL.FTZ R240, R29, c[0x0][0x2ec] ;  /* 0x0000bb001df07a20 */ /* 0x000fe40000410000 */
[----:B----4-:R-:W-:Y:S05]  /*9230*/  FMUL.FTZ R133, R28, c[0x0][0x2ec] ;  /* 0x0000bb001c857a20 */ /* 0x010fea0000410000 */
[----:B------:R4:W3:Y:S01]  /*9240*/  MUFU.TANH R157, R134 ;  /* 0x00000086009d7308 */ /* 0x0008e20000002400 */
[----:B--2---:R-:W-:Y:S09]  /*9250*/  FMUL.FTZ R220, R31, c[0x0][0x2ec] ;  /* 0x0000bb001fdc7a20 */ /* 0x004ff20000410000 */
[----:B------:R2:W2:Y:S01]  /*9260*/  MUFU.TANH R150, R133 ;  /* 0x0000008500967308 */ /* 0x0004a20000002400 */
[----:B-1----:R-:W-:Y:S09]  /*9270*/  FMUL.FTZ R221, R32, c[0x0][0x2ec] ;  /* 0x0000bb0020dd7a20 */ /* 0x002ff20000410000 */
[----:B------:R1:W1:Y:S01]  /*9280*/  MUFU.TANH R154, R239 ;  /* 0x000000ef009a7308 */ /* 0x0002620000002400 */
[----:B----4-:R-:W-:Y:S09]  /*9290*/  FMUL.FTZ R134, R34, c[0x0][0x2ec] ;  /* 0x0000bb0022867a20 */ /* 0x010ff20000410000 */
[----:B------:R4:W3:Y:S01]  /*92a0*/  MUFU.TANH R155, R237 ;  /* 0x000000ed009b7308 */ /* 0x0008e20000002400 */
[----:B--2---:R-:W-:Y:S09]  /*92b0*/  FMUL.FTZ R133, R35, c[0x0][0x2ec] ;  /* 0x0000bb0023857a20 */ /* 0x004ff20000410000 */
[----:B------:R2:W2:Y:S01]  /*92c0*/  MUFU.TANH R145, R220 ;  /* 0x000000dc00917308 */ /* 0x0004a20000002400 */
[----:B-1----:R-:W-:Y:S09]  /*92d0*/  FMUL.FTZ R239, R30, c[0x0][0x2ec] ;  /* 0x0000bb001eef7a20 */ /* 0x002ff20000410000 */
[----:B------:R1:W1:Y:S01]  /*92e0*/  MUFU.TANH R148, R221 ;  /* 0x000000dd00947308 */ /* 0x0002620000002400 */
[----:B----4-:R-:W-:Y:S09]  /*92f0*/  FMUL.FTZ R237, R33, c[0x0][0x2ec] ;  /* 0x0000bb0021ed7a20 */ /* 0x010ff20000410000 */
[----:B------:R-:W4:Y:S01]  /*9300*/  MUFU.TANH R224, R224 ;  /* 0x000000e000e07308 */ /* 0x000f220000002400 */
[----:B--2---:R-:W-:Y:S09]  /*9310*/  MOV R220, R2 ;  /* 0x0000000200dc7202 */ /* 0x004ff20000000f00 */
[----:B------:R-:W2:Y:S01]  /*9320*/  MUFU.TANH R225, R225 ;  /* 0x000000e100e17308 */ /* 0x000ea20000002400 */
[----:B-1----:R-:W-:Y:S09]  /*9330*/  MOV R221, R3 ;  /* 0x0000000300dd7202 */ /* 0x002ff20000000f00 */
        /* <DEDUP_REMOVED lines=15> */
[----:B------:R-:W1:Y:S10]  /*9430*/  MUFU.TANH R134, R134 ;  /* 0x0000008600867308 */ /* 0x000e740000002400 */
[----:B------:R-:W1:Y:S01]  /*9440*/  MUFU.TANH R133, R133 ;  /* 0x0000008500857308 */ /* 0x000e620000002400 */
[----:B------:R-:W-:-:S05]  /*9450*/  @!P0 BRA `(.L_x_4448) ;  /* 0x000009b000008947 */ /* 0x000fca0003800000 */
[----:B--234-:R-:W-:Y:S01]  /*9460*/  ULDC UR6, c[0x0][0x198] ;  /* 0x0000660000067ab9 */ /* 0x01cfe20000000800 */
[----:B------:R-:W-:Y:S01]  /*9470*/  PLOP3.LUT P0, PT, PT, PT, UP2, 0x40, 0x0 ;  /* 0x000000000000781c */ /* 0x000fe20003f0e828 */
[----:B------:R-:W-:Y:S04]  /*9480*/  ULEA UR6, -UR6, URZ, 0x6 ;  /* 0x0000003f06067291 */ /* 0x000fe8000f8e313f */
[----:B------:R-:W-:Y:S02]  /*9490*/  USHF.R.S32.HI UR5, URZ, 0x1f, UR6 ;  /* 0x0000001f3f057899 */ /* 0x000fe40008011406 */
[----:B------:R-:W-:Y:S04]  /*94a0*/  IMAD.U32 R2, RZ, RZ, UR6 ;  /* 0x00000006ff027e24 */ /* 0x000fe8000f8e00ff */
[----:B------:R-:W-:Y:S02]  /*94b0*/  MOV R4, UR5 ;  /* 0x0000000500047c02 */ /* 0x000fe40008000f00 */
[----:B------:R-:W-:-:S05]  /*94c0*/  @P0 BRA `(.L_x_4449) ;  /* 0x000003b000000947 */ /* 0x000fca0003800000 */
[----:B------:R-:W-:Y:S04]  /*94d0*/  IABS R2, c[0x0][0x2d0] ;  /* 0x0000b40000027a13 */ /* 0x000fe80000000000 */
[----:B------:R-:W2:Y:S10]  /*94e0*/  I2F.RP R7, R2 ;  /* 0x0000000200077306 */ /* 0x000eb40000209400 */
[----:B--2---:R-:W2:Y:S02]  /*94f0*/  MUFU.RCP R3, R7 ;  /* 0x0000000700037308 */ /* 0x004ea40000001000 */
[----:B--2---:R-:W-:Y:S01]  /*9500*/  IADD3 R10, R3, 0xffffffe, RZ ;  /* 0x0ffffffe030a7810 */ /* 0x004fe20007ffe0ff */
[----:B------:R-:W-:Y:S07]  /*9510*/  IMAD.SHL.U32 R3, R218, 0x40, RZ ;  /* 0x00000040da037824 */ /* 0x000fee00078e00ff */
[----:B------:R-:W2:Y:S01]  /*9520*/  F2I.FTZ.U32.TRUNC.NTZ R11, R10 ;  /* 0x0000000a000b7305 */ /* 0x000ea2000021f000 */
[----:B------:R-:W-:Y:S02]  /*9530*/  IABS R6, R3 ;  /* 0x0000000300067213 */ /* 0x000fe40000000000 */
[C---:B------:R-:W-:Y:S02]  /*9540*/  IADD3 R9, R3.reuse, -0x40, RZ ;  /* 0xffffffc003097810 */ /* 0x040fe40007ffe0ff */
[----:B------:R-:W-:Y:S02]  /*9550*/  LOP3.LUT R3, R3, c[0x0][0x2d0], RZ, 0x3c, !PT ;  /* 0x0000b40003037a12 */ /* 0x000fe400078e3cff */
[----:B------:R-:W-:Y:S02]  /*9560*/  IABS R4, R9 ;  /* 0x0000000900047213 */ /* 0x000fe40000000000 */
        /* <DEDUP_REMOVED lines=49> */
.L_x_4449:
        /* <DEDUP_REMOVED lines=89> */
.L_x_4448:
[----:B--234-:R-:W-:Y:S01]  /*9e10*/  IMAD R19, R218, -0x40, R214 ;  /* 0xffffffc0da137824 */ /* 0x01cfe200078e02d6 */
        /* <DEDUP_REMOVED lines=8> */
[C---:B------:R-:W-:Y:S01]  /*9ea0*/  IADD3 R141, R19.reuse, -0x9, RZ ;  /* 0xfffffff7138d7810 */ /* 0x040fe20007ffe0ff */
[----:B------:R-:W-:Y:S01]  /*9eb0*/  LDSM.16.MT88.4 R160, [R196+0xf800] ;  /* 0x00f80000c4a0783b */ /* 0x000fe20000004200 */
[C---:B------:R-:W-:Y:S02]  /*9ec0*/  IADD3 R139, R19.reuse, -0x10, RZ ;  /* 0xfffffff0138b7810 */ /* 0x040fe40007ffe0ff */
[C---:B------:R-:W-:Y:S02]  /*9ed0*/  IADD3 R12, R19.reuse, -0x11, RZ ;  /* 0xffffffef130c7810 */ /* 0x040fe40007ffe0ff */
[C---:B------:R-:W-:Y:S02]  /*9ee0*/  @!P1 IADD3 R16, -R19.reuse, -0x8, RZ ;  /* 0xfffffff813109810 */ /* 0x040fe40007ffe1ff */
[----:B------:R-:W-:Y:S01]  /*9ef0*/  @!P0 IADD3 R15, -R19, 0x1, RZ ;  /* 0x00000001130f8810 */ /* 0x000fe20007ffe1ff */
[----:B------:R-:W-:Y:S01]  /*9f00*/  LDSM.16.MT88.4 R164, [R200+0x11800] ;  /* 0x01180000c8a4783b */ /* 0x000fe20000004200 */
        /* <DEDUP_REMOVED lines=21> */
[----:B------:R-:W-:Y:S02]  /*a060*/  ISETP.GE.AND P1, PT, R12, RZ, PT ;  /* 0x000000ff0c00720c */ /* 0x000fe40003f26270 */
[C---:B------:R-:W-:Y:S02]  /*a070*/  @!P0 IADD3 R139, -R19.reuse, 0x10, RZ ;  /* 0x00000010138b8810 */ /* 0x040fe40007ffe1ff */
[----:B------:R-:W-:Y:S02]  /*a080*/  ISETP.GE.AND P0, PT, R10, RZ, PT ;  /* 0x000000ff0a00720c */ /* 0x000fe40003f06270 */
[----:B------:R-:W-:Y:S02]  /*a090*/  IADD3 R11, R19, -0x39, RZ ;  /* 0xffffffc7130b7810 */ /* 0x000fe40007ffe0ff */
[----:B------:R-:W-:Y:S01]  /*a0a0*/  ISETP.GE.AND P4, PT, R4, RZ, PT ;  /* 0x000000ff0400720c */ /* 0x000fe20003f86270 */
[----:B------:R-:W-:Y:S01]  /*a0b0*/  I2F R17, R17 ;  /* 0x0000001100117306 */ /* 0x000fe20000201400 */
[----:B------:R-:W-:Y:S02]  /*a0c0*/  ISETP.GE.AND P3, PT, R3, RZ, PT ;  /* 0x000000ff0300720c */ /* 0x000fe40003f66270 */
[----:B------:R-:W-:Y:S02]  /*a0d0*/  ISETP.GE.AND P2, PT, R2, RZ, PT ;  /* 0x000000ff0200720c */ /* 0x000fe40003f46270 */
        /* <DEDUP_REMOVED lines=8> */
[C---:B------:R-:W-:Y:S01]  /*a160*/  @!P1 IADD3 R9, -R19.reuse, 0x19, RZ ;  /* 0x0000001913099810 */ /* 0x040fe20007ffe1ff */
[----:B------:R-:W-:Y:S01]  /*a170*/  I2F R139, R139 ;  /* 0x0000008b008b7306 */ /* 0x000fe20000201400 */
[----:B------:R-:W-:Y:S02]  /*a180*/  ISETP.GE.AND P1, PT, R6, RZ, PT ;  /* 0x000000ff0600720c */ /* 0x000fe40003f26270 */
[----:B------:R-:W-:Y:S02]  /*a190*/  @!P0 IADD3 R7, -R19, 0x20, RZ ;  /* 0x0000002013078810 */ /* 0x000fe40007ffe1ff */
[----:B------:R-:W-:Y:S05]  /*a1a0*/  ISETP.GE.AND P0, PT, R5, RZ, PT ;  /* 0x000000ff0500720c */ /* 0x000fea0003f06270 */
[----:B------:R-:W-:Y:S04]  /*a1b0*/  I2F R12, R12 ;  /* 0x0000000c000c7306 */ /* 0x000fe80000201400 */
[----:B------:R-:W-:Y:S02]  /*a1c0*/  @!P1 IADD3 R6, -R19, 0x21, RZ ;  /* 0x0000002113069810 */ /* 0x000fe40007ffe1ff */
[----:B------:R-:W-:Y:S02]  /*a1d0*/  ISETP.GE.AND P1, PT, R13, RZ, PT ;  /* 0x000000ff0d00720c */ /* 0x000fe40003f26270 */
[----:B------:R-:W-:Y:S02]  /*a1e0*/  @!P0 IADD3 R5, -R19, 0x28, RZ ;  /* 0x0000002813058810 */ /* 0x000fe40007ffe1ff */
[----:B------:R-:W-:Y:S01]  /*a1f0*/  ISETP.GE.AND P0, PT, R11, RZ, PT ;  /* 0x000000ff0b00720c */ /* 0x000fe20003f06270 */
[----:B------:R-:W-:Y:S08]  /*a200*/  I2F R10, R10 ;  /* 0x0000000a000a7306 */ /* 0x000ff00000201400 */
[C---:B------:R-:W-:Y:S02]  /*a210*/  @!P1 IADD3 R13, -R19.reuse, 0x38, RZ ;  /* 0x00000038130d9810 */ /* 0x040fe40007ffe1ff */
[----:B------:R-:W-:Y:S02]  /*a220*/  I2F R9, R9 ;  /* 0x0000000900097306 */ /* 0x000fe40000201400 */
[----:B------:R-:W-:Y:S08]  /*a230*/  @!P0 IADD3 R11, -R19, 0x39, RZ ;  /* 0x00000039130b8810 */ /* 0x000ff00007ffe1ff */
[----:B------:R-:W-:Y:S10]  /*a240*/  I2F R7, R7 ;  /* 0x0000000700077306 */ /* 0x000ff40000201400 */
[----:B------:R-:W-:Y:S10]  /*a250*/  I2F R6, R6 ;  /* 0x0000000600067306 */ /* 0x000ff40000201400 */
[----:B------:R-:W-:Y:S10]  /*a260*/  I2F R5, R5 ;  /* 0x0000000500057306 */ /* 0x000ff40000201400 */
[----:B------:R-:W-:Y:S10]  /*a270*/  I2F R4, R4 ;  /* 0x0000000400047306 */ /* 0x000ff40000201400 */
[----:B------:R-:W-:Y:S10]  /*a280*/  I2F R3, R3 ;  /* 0x0000000300037306 */ /* 0x000ff40000201400 */
[----:B------:R-:W-:Y:S10]  /*a290*/  I2F R2, R2 ;  /* 0x0000000200027306 */ /* 0x000ff40000201400 */
[----:B------:R-:W-:Y:S10]  /*a2a0*/  I2F R13, R13 ;  /* 0x0000000d000d7306 */ /* 0x000ff40000201400 */
[----:B------:R-:W2:Y:S02]  /*a2b0*/  I2F R11, R11 ;  /* 0x0000000b000b7306 */ /* 0x000ea40000201400 */
[----:B-12---:R-:W-:Y:S02]  /*a2c0*/  FFMA.FTZ R146, R11, -UR4, R146 ;  /* 0x800000040b927c23 */ /* 0x006fe40008010092 */
        /* <DEDUP_REMOVED lines=57> */
[----:B------:R-:W-:Y:S02]  /*a660*/  FMNMX.FTZ R14, R147, R14, !PT ;  /* 0x0000000e930e7209 */ /* 0x000fe40007810000 */
[----:B------:R-:W-:Y:S02]  /*a670*/  FMNMX.FTZ R5, R148, R5, !PT ;  /* 0x0000000594057209 */ /* 0x000fe40007810000 */
[----:B------:R-:W-:Y:S02]  /*a680*/  FMNMX.FTZ R3, R145, R14, !PT ;  /* 0x0000000e91037209 */ /* 0x000fe40007810000 */
[----:B------:R-:W-:Y:S01]  /*a690*/  FMNMX.FTZ R9, R146, R5, !PT ;  /* 0x0000000592097209 */ /* 0x000fe20007810000 */
[----:B------:R-:W-:Y:S01]  /*a6a0*/  LDSM.16.MT88.4 R12, [R200+0xc000] ;  /* 0x00c00000c80c783b */ /* 0x000fe20000004200 */
[----:B------:R-:W-:Y:S04]  /*a6b0*/  FMNMX.FTZ R2, R134, R3, !PT ;  /* 0x0000000386027209 */ /* 0x000fe80007810000 */
        /* <DEDUP_REMOVED lines=47> */
[--C-:B------:R-:W-:Y:S02]  /*a9b0*/  FFMA.FTZ R178, R136, c[0x0][0x23c], -R151.reuse ;  /* 0x00008f0088b27a23 */ /* 0x100fe40000010897 */
[--C-:B------:R-:W-:Y:S02]  /*a9c0*/  FFMA.FTZ R179, R143, c[0x0][0x23c], -R144.reuse ;  /* 0x00008f008fb37a23 */ /* 0x100fe40000010890 */
[--C-:B------:R-:W-:Y:S01]  /*a9d0*/  FFMA.FTZ R180, R141, c[0x0][0x23c], -R144.reuse ;  /* 0x00008f008db47a23 */ /* 0x100fe20000010890 */
[----:B------:R-:W2:Y:S01]  /*a9e0*/  MUFU.EX2 R171, R171 ;  /* 0x000000ab00ab7308 */ /* 0x000ea20000000800 */
[----:B------:R-:W-:Y:S01]  /*a9f0*/  LDSM.16.MT88.4 R140, [R197+0xe800] ;  /* 0x00e80000c58c783b */ /* 0x000fe20000004200 */
[--C-:B------:R-:W-:Y:S02]  /*aa00*/  FFMA.FTZ R181, R139, c[0x0][0x23c], -R144.reuse ;  /* 0x00008f008bb57a23 */ /* 0x100fe40000010890 */
[C---:B-1----:R-:W-:Y:S02]  /*aa10*/  FMUL.FTZ R6, R0.reuse, R130 ;  /* 0x0000008200067220 */ /* 0x042fe40000410000 */
[C---:B------:R-:W-:Y:S02]  /*aa20*/  FMUL.FTZ R7, R0.reuse, R131 ;  /* 0x0000008300077220 */ /* 0x040fe40000410000 */
[C---:B------:R-:W-:Y:S02]  /*aa30*/  FMUL.FTZ R10, R0.reuse, R126 ;  /* 0x0000007e000a7220 */ /* 0x040fe40000410000 */
        /* <DEDUP_REMOVED lines=29> */
[--C-:B------:R-:W-:Y:S01]  /*ac10*/  FFMA.FTZ R231, R148, c[0x0][0x23c], -R151.reuse ;  /* 0x00008f0094e77a23 */ /* 0x100fe20000010897 */
[----:B------:R-:W-:Y:S01]  /*ac20*/  MUFU.EX2 R175, R175 ;  /* 0x000000af00af7308 */ /* 0x000fe20000000800 */
[--C-:B------:R-:W-:Y:S02]  /*ac30*/  FFMA.FTZ R233, R147, c[0x0][0x23c], -R144.reuse ;  /* 0x00008f0093e97a23 */ /* 0x100fe40000010890 */
[--C-:B------:R-:W-:Y:S01]  /*ac40*/  FFMA.FTZ R234, R145, c[0x0][0x23c], -R144.reuse ;  /* 0x00008f0091ea7a23 */ /* 0x100fe20000010890 */
[----:B------:R-:W-:Y:S01]  /*ac50*/  LDSM.16.MT88.4 R152, [R198+0xf800] ;  /* 0x00f80000c698783b */ /* 0x000fe20000004200 */
[----:B------:R-:W-:Y:S02]  /*ac60*/  FFMA.FTZ R151, R146, c[0x0][0x23c], -R151 ;  /* 0x00008f0092977a23 */ /* 0x000fe40000010897 */
[C---:B------:R-:W-:Y:S02]  /*ac70*/  FMUL.FTZ R36, R2.reuse, R36 ;  /* 0x0000002402247220 */ /* 0x040fe40000410000 */
[----:B------:R-:W-:Y:S01]  /*ac80*/  FMUL.FTZ R37, R2, R37 ;  /* 0x0000002502257220 */ /* 0x000fe20000410000 */
[----:B------:R1:W-:Y:S01]  /*ac90*/  MUFU.EX2 R232, R151 ;  /* 0x0000009700e87308 */ /* 0x0003e20000000800 */
[C---:B------:R-:W-:Y:S01]  /*aca0*/  FMUL.FTZ R38, R0.reuse, R38 ;  /* 0x0000002600267220 */ /* 0x040fe20000410000 */
[----:B------:R-:W-:Y:S01]  /*acb0*/  LDSM.16.MT88.4 R156, [R197+0xf800] ;  /* 0x00f80000c59c783b */ /* 0x000fe20000004200 */
[----:B--2---:R-:W-:Y:S01]  /*acc0*/  F2FP.PACK_AB R131, R135, R168 ;  /* 0x000000a88783723e */ /* 0x004fe200000000ff */
[----:B------:R-:W-:Y:S02]  /*acd0*/  FMUL.FTZ R39, R0, R39 ;  /* 0x0000002700277220 */ /* 0x000fe40000410000 */
[C---:B------:R-:W-:Y:S02]  /*ace0*/  FMUL.FTZ R40, R2.reuse, R40 ;  /* 0x0000002802287220 */ /* 0x040fe40000410000 */
[----:B------:R-:W-:Y:S02]  /*acf0*/  FMUL.FTZ R41, R2, R41 ;  /* 0x0000002902297220 */ /* 0x000fe40000410000 */
[C---:B------:R-:W-:Y:S01]  /*ad00*/  HMMA.16816.F32 R4, R128.reuse, R12, R4 ;  /* 0x0000000c8004723c */ /* 0x040fe20000001804 */
[----:B------:R-:W2:Y:S04]  /*ad10*/  MUFU.EX2 R176, R176 ;  /* 0x000000b000b07308 */ /* 0x000ea80000000800 */
[----:B------:R-:W-:Y:S02]  /*ad20*/  FMUL.FTZ R42, R0, R42 ;  /* 0x0000002a002a7220 */ /* 0x000fe40000410000 */
[C---:B------:R-:W-:Y:S01]  /*ad30*/  FMUL.FTZ R12, R2.reuse, R120 ;  /* 0x00000078020c7220 */ /* 0x040fe20000410000 */
[C---:B------:R-:W-:Y:S03]  /*ad40*/  HMMA.16816.F32 R8, R128.reuse, R14, R8 ;  /* 0x0000000e8008723c */ /* 0x040fe60000001808 */
[----:B------:R-:W-:Y:S01]  /*ad50*/  MUFU.EX2 R177, R177 ;  /* 0x000000b100b17308 */ /* 0x000fe20000000800 */
[----:B------:R-:W-:Y:S01]  /*ad60*/  FMUL.FTZ R13, R2, R121 ;  /* 0x00000079020d7220 */ /* 0x000fe20000410000 */
[----:B-1----:R-:W-:Y:S02]  /*ad70*/  LDSM.16.MT88.4 R148, [R200+0xf800] ;  /* 0x00f80000c894783b */ /* 0x002fe40000004200 */
[C---:B------:R-:W-:Y:S02]  /*ad80*/  FMUL.FTZ R14, R0.reuse, R122 ;  /* 0x0000007a000e7220 */ /* 0x040fe40000410000 */
[C---:B------:R-:W-:Y:S03]  /*ad90*/  FMUL.FTZ R15, R0.reuse, R123 ;  /* 0x0000007b000f7220 */ /* 0x040fe60000410000 */
[----:B------:R-:W-:Y:S01]  /*ada0*/  FMUL.FTZ R43, R0, R43 ;  /* 0x0000002b002b7220 */ /* 0x000fe20000410000 */
[----:B------:R-:W-:Y:S01]  /*adb0*/  MUFU.EX2 R178, R178 ;  /* 0x000000b200b27308 */ /* 0x000fe20000000800 */
[----:B------:R-:W1:Y:S01]  /*adc0*/  LDSM.16.MT88.4 R120, [R196+0xc000] ;  /* 0x00c00000c478783b */ /* 0x000e620000004200 */
[C---:B------:R-:W-:Y:S01]  /*add0*/  FMUL.FTZ R44, R2.reuse, R44 ;  /* 0x0000002c022c7220 */ /* 0x040fe20000410000 */
[C---:B------:R-:W-:Y:S03]  /*ade0*/  HMMA.16816.F32 R12, R128.reuse, R20, R12 ;  /* 0x00000014800c723c */ /* 0x040fe6000000180c */
[----:B------:R-:W-:Y:S02]  /*adf0*/  FMUL.FTZ R45, R2, R45 ;  /* 0x0000002d022d7220 */ /* 0x000fe40000410000 */
[----:B------:R-:W-:Y:S02]  /*ae00*/  FMUL.FTZ R46, R0, R46 ;  /* 0x0000002e002e7220 */ /* 0x000fe40000410000 */
[C---:B------:R-:W-:Y:S01]  /*ae10*/  FMUL.FTZ R20, R2.reuse, R112 ;  /* 0x0000007002147220 */ /* 0x040fe20000410000 */
[C---:B------:R-:W-:Y:S01]  /*ae20*/  HMMA.16816.F32 R16, R128.reuse, R22, R16 ;  /* 0x000000168010723c */ /* 0x040fe20000001810 */
[----:B------:R-:W-:Y:S03]  /*ae30*/  MUFU.EX2 R179, R179 ;  /* 0x000000b300b37308 */ /* 0x000fe60000000800 */
[----:B------:R-:W-:Y:S02]  /*ae40*/  FMUL.FTZ R21, R2, R113 ;  /* 0x0000007102157220 */ /* 0x000fe40000410000 */
[C---:B------:R-:W-:Y:S02]  /*ae50*/  FMUL.FTZ R47, R0.reuse, R47 ;  /* 0x0000002f002f7220 */ /* 0x040fe40000410000 */
[C---:B------:R-:W-:Y:S03]  /*ae60*/  FMUL.FTZ R22, R0.reuse, R114 ;  /* 0x0000007200167220 */ /* 0x040fe60000410000 */
[----:B------:R-:W3:Y:S01]  /*ae70*/  MUFU.EX2 R180, R180 ;  /* 0x000000b400b47308 */ /* 0x000ee20000000800 */
[----:B------:R-:W-:Y:S02]  /*ae80*/  FMUL.FTZ R23, R0, R115 ;  /* 0x0000007300177220 */ /* 0x000fe40000410000 */
[----:B------:R-:W4:Y:S01]  /*ae90*/  LDSM.16.MT88.4 R112, [R200+0xe000] ;  /* 0x00e00000c870783b */ /* 0x000f220000004200 */
        /* <DEDUP_REMOVED lines=9> */
[----:B------:R-:W5:Y:S01]  /*af30*/  MUFU.EX2 R182, R182 ;  /* 0x000000b600b67308 */ /* 0x000f620000000800 */
[----:B------:R-:W-:Y:S02]  /*af40*/  FMUL.FTZ R52, R2, R52 ;  /* 0x0000003402347220 */ /* 0x000fe40000410000 */
[C---:B------:R-:W-:Y:S04]  /*af50*/  FMUL.FTZ R30, R0.reuse, R106 ;  /* 0x0000006a001e7220 */ /* 0x040fe80000410000 */
[----:B------:R-:W-:Y:S02]  /*af60*/  FMUL.FTZ R31, R0, R107 ;  /* 0x0000006b001f7220 */ /* 0x000fe40000410000 */
[----:B------:R-:W2:Y:S01]  /*af70*/  LDSM.16.MT88.4 R104, [R198+0xe000] ;  /* 0x00e00000c668783b */ /* 0x000ea20000004200 */
[----:B------:R-:W-:Y:S01]  /*af80*/  FMUL.FTZ R53, R2, R53 ;  /* 0x0000003502357220 */ /* 0x000fe20000410000 */
[----:B------:R-:W-:Y:S01]  /*af90*/  MUFU.EX2 R183, R183 ;  /* 0x000000b700b77308 */ /* 0x000fe20000000800 */
[C---:B------:R-:W-:Y:S02]  /*afa0*/  FMUL.FTZ R54, R0.reuse, R54 ;  /* 0x0000003600367220 */ /* 0x040fe40000410000 */
[C---:B-1----:R-:W-:Y:S03]  /*afb0*/  HMMA.16816.F32 R28, R128.reuse, R120, R28 ;  /* 0x00000078801c723c */ /* 0x042fe6000000181c */
[----:B------:R-:W-:Y:S02]  /*afc0*/  FMUL.FTZ R55, R0, R55 ;  /* 0x0000003700377220 */ /* 0x000fe40000410000 */
[C---:B------:R-:W-:Y:S02]  /*afd0*/  FMUL.FTZ R56, R2.reuse, R56 ;  /* 0x0000003802387220 */ /* 0x040fe40000410000 */
[----:B------:R-:W-:Y:S01]  /*afe0*/  FMUL.FTZ R57, R2, R57 ;  /* 0x0000003902397220 */ /* 0x000fe20000410000 */
[C---:B------:R-:W-:Y:S01]  /*aff0*/  HMMA.16816.F32 R32, R128.reuse, R122, R32 ;  /* 0x0000007a8020723c */ /* 0x040fe20000001820 */
[----:B------:R-:W-:Y:S01]  /*b000*/  LDSM.16.MT88.4 R120, [R196+0xc800] ;  /* 0x00c80000c478783b */ /* 0x000fe20000004200 */
[----:B------:R-:W1:Y:S02]  /*b010*/  MUFU.EX2 R222, R222 ;  /* 0x000000de00de7308 */ /* 0x000e640000000800 */
[C---:B------:R-:W-:Y:S02]  /*b020*/  FMUL.FTZ R58, R0.reuse, R58 ;  /* 0x0000003a003a7220 */ /* 0x040fe40000410000 */
[----:B------:R-:W-:Y:S02]  /*b030*/  FMUL.FTZ R59, R0, R59 ;  /* 0x0000003b003b7220 */ /* 0x000fe40000410000 */
[C---:B----4-:R-:W-:Y:S04]  /*b040*/  HMMA.16816.F32 R36, R128.reuse, R112, R36 ;  /* 0x000000708024723c */ /* 0x050fe80000001824 */
[C---:B------:R-:W-:Y:S01]  /*b050*/  FMUL.FTZ R60, R2.reuse, R60 ;  /* 0x0000003c023c7220 */ /* 0x040fe20000410000 */
[----:B------:R-:W-:Y:S01]  /*b060*/  MUFU.EX2 R223, R223 ;  /* 0x000000df00df7308 */ /* 0x000fe20000000800 */
[----:B------:R-:W-:Y:S02]  /*b070*/  FMUL.FTZ R61, R2, R61 ;  /* 0x0000003d023d7220 */ /* 0x000fe40000410000 */
[C---:B------:R-:W-:Y:S01]  /*b080*/  HMMA.16816.F32 R40, R128.reuse, R114, R40 ;  /* 0x000000728028723c */ /* 0x040fe20000001828 */
[----:B------:R-:W-:Y:S03]  /*b090*/  LDSM.16.MT88.4 R112, [R200+0xc800] ;  /* 0x00c80000c870783b */ /* 0x000fe60000004200 */
[C---:B------:R-:W-:Y:S02]  /*b0a0*/  FMUL.FTZ R62, R0.reuse, R62 ;  /* 0x0000003e003e7220 */ /* 0x040fe40000410000 */
[----:B------:R-:W-:Y:S01]  /*b0b0*/  FMUL.FTZ R63, R0, R63 ;  /* 0x0000003f003f7220 */ /* 0x000fe20000410000 */
[----:B------:R-:W4:Y:S01]  /*b0c0*/  MUFU.EX2 R224, R224 ;  /* 0x000000e000e07308 */ /* 0x000f220000000800 */
[C---:B------:R-:W-:Y:S01]  /*b0d0*/  FMUL.FTZ R64, R2.reuse, R64 ;  /* 0x0000004002407220 */ /* 0x040fe20000410000 */
[C---:B--2---:R-:W-:Y:S03]  /*b0e0*/  HMMA.16816.F32 R44, R128.reuse, R104, R44 ;  /* 0x00000068802c723c */ /* 0x044fe6000000182c */
[----:B------:R-:W-:Y:S02]  /*b0f0*/  FMUL.FTZ R65, R2, R65 ;  /* 0x0000004102417220 */ /* 0x000fe40000410000 */
[C---:B------:R-:W-:Y:S03]  /*b100*/  FMUL.FTZ R66, R0.reuse, R66 ;  /* 0x0000004200427220 */ /* 0x040fe60000410000 */
[----:B------:R-:W-:Y:S01]  /*b110*/  MUFU.EX2 R225, R225 ;  /* 0x000000e100e17308 */ /* 0x000fe20000000800 */
[----:B------:R-:W-:Y:S01]  /*b120*/  FMUL.FTZ R67, R0, R67 ;  /* 0x0000004300437220 */ /* 0x000fe20000410000 */
[C---:B------:R-:W-:Y:S01]  /*b130*/  HMMA.16816.F32 R48, R128.reuse, R106, R48 ;  /* 0x0000006a8030723c */ /* 0x040fe20000001830 */
[----:B------:R-:W2:Y:S02]  /*b140*/  LDSM.16.MT88.4 R104, [R200+0x10000] ;  /* 0x01000000c868783b */ /* 0x000ea40000004200 */
[C---:B------:R-:W-:Y:S02]  /*b150*/  FMUL.FTZ R68, R2.reuse, R68 ;  /* 0x0000004402447220 */ /* 0x040fe40000410000 */
[----:B------:R-:W-:Y:S03]  /*b160*/  FMUL.FTZ R69, R2, R69 ;  /* 0x0000004502457220 */ /* 0x000fe60000410000 */
[C---:B------:R-:W-:Y:S01]  /*b170*/  HMMA.16816.F32 R52, R128.reuse, R100, R52 ;  /* 0x000000648034723c */ /* 0x040fe20000001834 */
[----:B------:R-:W1:Y:S03]  /*b180*/  MUFU.EX2 R226, R226 ;  /* 0x000000e200e27308 */ /* 0x000e660000000800 */
[C---:B------:R-:W-:Y:S02]  /*b190*/  FMUL.FTZ R70, R0.reuse, R70 ;  /* 0x0000004600467220 */ /* 0x040fe40000410000 */
[----:B------:R-:W-:Y:S02]  /*b1a0*/  FMUL.FTZ R71, R0, R71 ;  /* 0x0000004700477220 */ /* 0x000fe40000410000 */
[C---:B------:R-:W-:Y:S01]  /*b1b0*/  HMMA.16816.F32 R56, R128.reuse, R102, R56 ;  /* 0x000000668038723c */ /* 0x040fe20000001838 */
[----:B------:R-:W1:Y:S02]  /*b1c0*/  LDSM.16.MT88.4 R100, [R198+0x10000] ;  /* 0x01000000c664783b */ /* 0x000e640000004200 */
[----:B------:R-:W-:Y:S01]  /*b1d0*/  MUFU.EX2 R227, R227 ;  /* 0x000000e300e37308 */ /* 0x000fe20000000800 */
[C---:B------:R-:W-:Y:S02]  /*b1e0*/  FMUL.FTZ R72, R2.reuse, R72 ;  /* 0x0000004802487220 */ /* 0x040fe40000410000 */
[----:B------:R-:W-:Y:S02]  /*b1f0*/  FMUL.FTZ R73, R2, R73 ;  /* 0x0000004902497220 */ /* 0x000fe40000410000 */
[C---:B------:R-:W-:Y:S04]  /*b200*/  HMMA.16816.F32 R60, R128.reuse, R108, R60 ;  /* 0x0000006c803c723c */ /* 0x040fe8000000183c */
[C---:B------:R-:W-:Y:S01]  /*b210*/  FMUL.FTZ R74, R0.reuse, R74 ;  /* 0x0000004a004a7220 */ /* 0x040fe20000410000 */
[----:B------:R-:W1:Y:S01]  /*b220*/  MUFU.EX2 R228, R228 ;  /* 0x000000e400e47308 */ /* 0x000e620000000800 */
[----:B------:R-:W-:Y:S02]  /*b230*/  FMUL.FTZ R75, R0, R75 ;  /* 0x0000004b004b7220 */ /* 0x000fe40000410000 */
[C---:B------:R-:W-:Y:S01]  /*b240*/  HMMA.16816.F32 R64, R128.reuse, R110, R64 ;  /* 0x0000006e8040723c */ /* 0x040fe20000001840 */
[----:B------:R-:W4:Y:S03]  /*b250*/  LDSM.16.MT88.4 R108, [R197+0x10000] ;  /* 0x01000000c56c783b */ /* 0x000f260000004200 */
[C---:B------:R-:W-:Y:S02]  /*b260*/  FMUL.FTZ R76, R2.reuse, R76 ;  /* 0x0000004c024c7220 */ /* 0x040fe40000410000 */
[----:B------:R-:W-:Y:S01]  /*b270*/  FMUL.FTZ R77, R2, R77 ;  /* 0x0000004d024d7220 */ /* 0x000fe20000410000 */
[----:B------:R-:W-:Y:S01]  /*b280*/  MUFU.EX2 R229, R229 ;  /* 0x000000e500e57308 */ /* 0x000fe20000000800 */
[C---:B------:R-:W-:Y:S01]  /*b290*/  FMUL.FTZ R78, R0.reuse, R78 ;  /* 0x0000004e004e7220 */ /* 0x040fe20000410000 */
[C---:B--2---:R-:W-:Y:S03]  /*b2a0*/  HMMA.16816.F32 R68, R128.reuse, R104, R68 ;  /* 0x000000688044723c */ /* 0x044fe60000001844 */
[----:B------:R-:W-:Y:S02]  /*b2b0*/  FMUL.FTZ R79, R0, R79 ;  /* 0x0000004f004f7220 */ /* 0x000fe40000410000 */
[C---:B------:R-:W-:Y:S02]  /*b2c0*/  FMUL.FTZ R80, R2.reuse, R80 ;  /* 0x0000005002507220 */ /* 0x040fe40000410000 */
[----:B------:R-:W-:Y:S01]  /*b2d0*/  FMUL.FTZ R81, R2, R81 ;  /* 0x0000005102517220 */ /* 0x000fe20000410000 */
[C---:B------:R-:W-:Y:S01]  /*b2e0*/  HMMA.16816.F32 R72, R128.reuse, R106, R72 ;  /* 0x0000006a8048723c */ /* 0x040fe20000001848 */
[----:B------:R-:W2:Y:S01]  /*b2f0*/  LDSM.16.MT88.4 R104, [R196+0x10000] ;  /* 0x01000000c468783b */ /* 0x000ea20000004200 */
[----:B------:R-:W2:Y:S02]  /*b300*/  MUFU.EX2 R230, R230 ;  /* 0x000000e600e67308 */ /* 0x000ea40000000800 */
[C---:B------:R-:W-:Y:S02]  /*b310*/  FMUL.FTZ R82, R0.reuse, R82 ;  /* 0x0000005200527220 */ /* 0x040fe40000410000 */
[----:B------:R-:W-:Y:S02]  /*b320*/  FMUL.FTZ R83, R0, R83 ;  /* 0x0000005300537220 */ /* 0x000fe40000410000 */
        /* <DEDUP_REMOVED lines=8> */
[----:B------:R-:W-:Y:S01]  /*b3b0*/  FMUL.FTZ R87, R0, R87 ;  /* 0x0000005700577220 */ /* 0x000fe20000410000 */
[----:B------:R-:W-:Y:S01]  /*b3c0*/  F2FP.PACK_AB R102, R178, R177 ;  /* 0x000000b1b266723e */ /* 0x000fe200000000ff */
[----:B------:R-:W-:Y:S01]  /*b3d0*/  FMUL.FTZ R88, R2, R88 ;  /* 0x0000005802587220 */ /* 0x000fe20000410000 */
[----:B-----5:R-:W-:Y:S01]  /*b3e0*/  F2FP.PACK_AB R103, R182, R181 ;  /* 0x000000b5b667723e */ /* 0x020fe200000000ff */
[----:B------:R-:W-:Y:S02]  /*b3f0*/  MUFU.EX2 R233, R233 ;  /* 0x000000e900e97308 */ /* 0x000fe40000000800 */
[----:B------:R-:W-:Y:S01]  /*b400*/  FMUL.FTZ R89, R2, R89 ;  /* 0x0000005902597220 */ /* 0x000fe20000410000 */
[C---:B----4-:R-:W-:Y:S03]  /*b410*/  HMMA.16816.F32 R84, R128.reuse, R108, R84 ;  /* 0x0000006c8054723c */ /* 0x050fe60000001854 */
[C---:B------:R-:W-:Y:S02]  /*b420*/  FMUL.FTZ R90, R0.reuse, R90 ;  /* 0x0000005a005a7220 */ /* 0x040fe40000410000 */
[----:B------:R-:W-:Y:S02]  /*b430*/  FMUL.FTZ R91, R0, R91 ;  /* 0x0000005b005b7220 */ /* 0x000fe40000410000 */
[C---:B------:R-:W-:Y:S01]  /*b440*/  FMUL.FTZ R92, R2.reuse, R92 ;  /* 0x0000005c025c7220 */ /* 0x040fe20000410000 */
[----:B------:R-:W1:Y:S01]  /*b450*/  MUFU.EX2 R234, R234 ;  /* 0x000000ea00ea7308 */ /* 0x000e620000000800 */
[----:B------:R-:W-:Y:S03]  /*b460*/  FMUL.FTZ R93, R2, R93 ;  /* 0x0000005d025d7220 */ /* 0x000fe60000410000 */
[C---:B------:R-:W-:Y:S01]  /*b470*/  HMMA.16816.F32 R88, R128.reuse, R110, R88 ;  /* 0x0000006e8058723c */ /* 0x040fe20000001858 */
[----:B------:R-:W3:Y:S02]  /*b480*/  LDSM.16.MT88.4 R108, [R197+0xc800] ;  /* 0x00c80000c56c783b */ /* 0x000ee40000004200 */
[C---:B------:R-:W-:Y:S02]  /*b490*/  FMUL.FTZ R94, R0.reuse, R94 ;  /* 0x0000005e005e7220 */ /* 0x040fe40000410000 */
[----:B------:R-:W-:Y:S02]  /*b4a0*/  FMUL.FTZ R95, R0, R95 ;  /* 0x0000005f005f7220 */ /* 0x000fe40000410000 */
        /* <DEDUP_REMOVED lines=24> */
[----:B------:R-:W-:Y:S01]  /*b630*/  FADD.FTZ R0, R135, R0 ;  /* 0x0000000087007221 */ /* 0x000fe20000010000 */
[----:B------:R-:W-:Y:S01]  /*b640*/  MOV R135, R132 ;  /* 0x0000008400877202 */ /* 0x000fe20000000f00 */
[----:B------:R-:W-:Y:S02]  /*b650*/  FADD.FTZ R175, R175, R172 ;  /* 0x000000acafaf7221 */ /* 0x000fe40000010000 */
[C---:B------:R-:W-:Y:S01]  /*b660*/  HMMA.16816.F32 R16, R100.reuse, R118, R16 ;  /* 0x000000766410723c */ /* 0x040fe20000001810 */
[----:B------:R-:W-:Y:S03]  /*b670*/  LDSM.16.MT88.4 R116, [R197+0x10800] ;  /* 0x01080000c574783b */ /* 0x000fe60000004200 */
[----:B------:R-:W-:Y:S01]  /*b680*/  FADD.FTZ R179, R179, R0 ;  /* 0x00000000b3b37221 */ /* 0x000fe20000010000 */
[----:B------:R-:W-:Y:S01]  /*b690*/  IADD3 R0, R218, -0x1, RZ ;  /* 0xffffffffda007810 */ /* 0x000fe20007ffe0ff */
[----:B------:R-:W-:Y:S02]  /*b6a0*/  FADD.FTZ R176, R176, R175 ;  /* 0x000000afb0b07221 */ /* 0x000fe40000010000 */
[C---:B---3--:R-:W-:Y:S04]  /*b6b0*/  HMMA.16816.F32 R20, R100.reuse, R108, R20 ;  /* 0x0000006c6414723c */ /* 0x048fe80000001814 */
[----:B------:R-:W-:Y:S01]  /*b6c0*/  FADD.FTZ R180, R180, R179 ;  /* 0x000000b3b4b47221 */ /* 0x000fe20000010000 */
[----:B------:R-:W-:Y:S01]  /*b6d0*/  MOV R218, R0 ;  /* 0x0000000000da7202 */ /* 0x000fe20000000f00 */
[----:B------:R-:W-:Y:S01]  /*b6e0*/  FADD.FTZ R177, R177, R176 ;  /* 0x000000b0b1b17221 */ /* 0x000fe20000010000 */
[----:B------:R-:W-:Y:S01]  /*b6f0*/  MOV R0, R3 ;  /* 0x0000000300007202 */ /* 0x000fe20000000f00 */
[C---:B------:R-:W-:Y:S01]  /*b700*/  HMMA.16816.F32 R24, R100.reuse, R110, R24 ;  /* 0x0000006e6418723c */ /* 0x040fe20000001818 */
[----:B------:R-:W3:Y:S03]  /*b710*/  LDSM.16.MT88.4 R108, [R200+0x10800] ;  /* 0x01080000c86c783b */ /* 0x000ee60000004200 */
        /* <DEDUP_REMOVED lines=39> */
[C---:B---3--:R-:W-:Y:S03]  /*b990*/  HMMA.16816.F32 R4, R100.reuse, R108, R4 ;  /* 0x0000006c6404723c */ /* 0x048fe60000001804 */
[----:B------:R-:W-:Y:S02]  /*b9a0*/  FADD.FTZ R227, R227, R226 ;  /* 0x000000e2e3e37221 */ /* 0x000fe40000010000 */
[----:B------:R-:W-:Y:S02]  /*b9b0*/  FADD.FTZ R224, R224, R223 ;  /* 0x000000dfe0e07221 */ /* 0x000fe40000010000 */
[----:B------:R-:W-:Y:S01]  /*b9c0*/  FADD.FTZ R228, R228, R227 ;  /* 0x000000e3e4e47221 */ /* 0x000fe20000010000 */
[C---:B------:R-:W-:Y:S01]  /*b9d0*/  HMMA.16816.F32 R8, R100.reuse, R110, R8 ;  /* 0x0000006e6408723c */ /* 0x040fe20000001808 */
[----:B------:R-:W3:Y:S07]  /*b9e0*/  LDSM.16.MT88.4 R108, [R200+0x11000] ;  /* 0x01100000c86c783b */ /* 0x000eee0000004200 */
        /* <DEDUP_REMOVED lines=27> */
[C---:B---3--:R-:W-:Y:S04]  /*bba0*/  HMMA.16816.F32 R68, R100.reuse, R108, R68 ;  /* 0x0000006c6444723c */ /* 0x048fe80000001844 */
[----:B------:R-:W-:Y:S02]  /*bbb0*/  FADD.FTZ R134, R134, R233 ;  /* 0x000000e986867221 */ /* 0x000fe40000010000 */
[----:B------:R-:W-:Y:S02]  /*bbc0*/  FADD.FTZ R219, R232, R219 ;  /* 0x000000dbe8db7221 */ /* 0x000fe40000010000 */
[C---:B------:R-:W-:Y:S01]  /*bbd0*/  HMMA.16816.F32 R72, R100.reuse, R110, R72 ;  /* 0x0000006e6448723c */ /* 0x040fe20000001848 */
[----:B------:R-:W3:Y:S03]  /*bbe0*/  LDSM.16.MT88.4 R108, [R198+0xd800] ;  /* 0x00d80000c66c783b */ /* 0x000ee60000004200 */
[----:B------:R-:W-:Y:S04]  /*bbf0*/  FADD.FTZ R217, R133, R134 ;  /* 0x0000008685d97221 */ /* 0x000fe80000010000 */
[C---:B----4-:R-:W-:Y:S08]  /*bc00*/  HMMA.16816.F32 R76, R100.reuse, R112, R76 ;  /* 0x00000070644c723c */ /* 0x050ff0000000184c */
        /* <DEDUP_REMOVED lines=33> */
.L_x_4446:
        /* <DEDUP_REMOVED lines=283> */
.L_x_4452:
[----:B--234-:R-:W-:Y:S05]  /*cfd0*/  BSYNC B0 ;  /* 0x0000000000007941 */ /* 0x01cfea0003800000 */
.L_x_4451:
        /* <DEDUP_REMOVED lines=20> */
.L_x_4454:
[----:B------:R-:W-:Y:S05]  /*d120*/  BSYNC B0 ;  /* 0x0000000000007941 */ /* 0x000fea0003800000 */
.L_x_4453:
        /* <DEDUP_REMOVED lines=11> */
.L_x_4456:
[----:B------:R-:W-:Y:S05]  /*d1e0*/  BSYNC B0 ;  /* 0x0000000000007941 */ /* 0x000fea0003800000 */
.L_x_4455:
        /* <DEDUP_REMOVED lines=11> */
.L_x_4458:
[----:B------:R-:W-:Y:S05]  /*d2a0*/  BSYNC B0 ;  /* 0x0000000000007941 */ /* 0x000fea0003800000 */
.L_x_4457:
        /* <DEDUP_REMOVED lines=11> */
.L_x_4460:
[----:B------:R-:W-:Y:S05]  /*d360*/  BSYNC B0 ;  /* 0x0000000000007941 */ /* 0x000fea0003800000 */
.L_x_4459:
        /* <DEDUP_REMOVED lines=11> */
.L_x_4462:
[----:B------:R-:W-:Y:S05]  /*d420*/  BSYNC B0 ;  /* 0x0000000000007941 */ /* 0x000fea0003800000 */
.L_x_4461:
        /* <DEDUP_REMOVED lines=11> */
.L_x_4464:
[----:B------:R-:W-:Y:S05]  /*d4e0*/  BSYNC B0 ;  /* 0x0000000000007941 */ /* 0x000fea0003800000 */
.L_x_4463:
        /* <DEDUP_REMOVED lines=11> */
.L_x_4466:
[----:B------:R-:W-:Y:S05]  /*d5a0*/  BSYNC B0 ;  /* 0x0000000000007941 */ /* 0x000fea0003800000 */
.L_x_4465:
        /* <DEDUP_REMOVED lines=12> */
.L_x_4467:
        /* <DEDUP_REMOVED lines=9> */
.L_x_7379:


//--------------------- .text._ZN5flash24flash_fwd_splitkv_kernelI23Flash_fwd_kernel_traitsILi192ELi64ELi64ELi4ELb0ELb0EN7cutlass6half_tE19Flash_kernel_traitsILi192ELi64ELi64ELi4ES3_EELb0ELb0ELb0ELb0ELb1ELb0ELb1ELb1EEEvNS_16Flash_fwd_paramsE --------------------------
	.section	.text._ZN5flash24flash_fwd_splitkv_kernelI23Flash_fwd_kernel_traitsILi192ELi64ELi64ELi4ELb0ELb0EN7cutlass6half_tE19Flash_kernel_traitsILi192ELi64ELi64ELi4ES3_EELb0ELb0ELb0ELb0ELb1ELb0ELb1ELb1EEEvNS_16Flash_fwd_paramsE,"ax",@progbits
	.sectioninfo	@"SHI_REGISTERS=222"
	.align	128
        .global         _ZN5flash24flash_fwd_splitkv_kernelI23Flash_fwd_kernel_traitsILi192ELi64ELi64ELi4ELb0ELb0EN7cutlass6half_tE19Flash_kernel_traitsILi192ELi64ELi64ELi4ES3_EELb0ELb0ELb0ELb0ELb1ELb0ELb1ELb1EEEvNS_16Flash_fwd_paramsE
        .type           _ZN5flash24flash_fwd_splitkv_kernelI23Flash_fwd_kernel_traitsILi192ELi64ELi64ELi4ELb0ELb0EN7cutlass6half_tE19Flash_kernel_traitsILi192ELi64ELi64ELi4ES3_EELb0ELb0ELb0ELb0ELb1ELb0ELb1ELb1EEEvNS_16Flash_fwd_paramsE,@function
        .size           _ZN5flash24flash_fwd_splitkv_kernelI23Flash_fwd_kernel_traitsILi192ELi64ELi64ELi4ELb0ELb0EN7cutlass6half_tE19Flash_kernel_traitsILi192ELi64ELi64ELi4ES3_EELb0ELb0ELb0ELb0ELb1ELb0ELb1ELb1EEEvNS_16Flash_fwd_paramsE,(.L_x_7380 - _ZN5flash24flash_fwd_splitkv_kernelI23Flash_fwd_kernel_traitsILi192ELi64ELi64ELi4ELb0ELb0EN7cutlass6half_tE19Flash_kernel_traitsILi192ELi64ELi64ELi4ES3_EELb0ELb0ELb0ELb0ELb1ELb0ELb1ELb1EEEvNS_16Flash_fwd_paramsE)
        .other          _ZN5flash24flash_fwd_splitkv_kernelI23Flash_fwd_kernel_traitsILi192ELi64ELi64ELi4ELb0ELb0EN7cutlass6half_tE19Flash_kernel_traitsILi192ELi64ELi64ELi4ES3_EELb0ELb0ELb0ELb0ELb1ELb0ELb1ELb1EEEvNS_16Flash_fwd_paramsE,@"STO_CUDA_ENTRY STV_DEFAULT"
_ZN5flash24flash_fwd_splitkv_kernelI23Flash_fwd_kernel_traitsILi192ELi64ELi64ELi4ELb0ELb0EN7cutlass6half_tE19Flash_kernel_traitsILi192ELi64ELi64ELi4ES3_EELb0ELb0ELb0ELb0ELb1ELb0ELb1ELb1EEEvNS_16Flash_fwd_paramsE:
.text._ZN5flash24flash_fwd_splitkv_kernelI23Flash_fwd_kernel_traitsILi192ELi64ELi64ELi4ELb0ELb0EN7cutlass6half_tE19Flash_kernel_traitsILi192ELi64ELi64ELi4ES3_EELb0ELb0ELb0ELb0ELb1ELb0ELb1ELb1EEEvNS_16Flash_fwd_paramsE:
[----:B------:R-:W-:Y:S02]  /*0000*/  MOV R1, c[0x0][0x28] ;  /* 0x00000a0000017a02 */ /* 0x000fe40000000f00 */
[----:B------:R-:W1:Y:S01]  /*0010*/  I2F.U32.RP R2, c[0x0][0x1c0] ;  /* 0x0000700000027b06 */ /* 0x000e620000209000 */
[----:B------:R-:W2:Y:S01]  /*0020*/  S2R R3, SR_CTAID.Z ;  /* 0x0000000000037919 */ /* 0x000ea20000002700 */
[----:B------:R-:W-:Y:S01]  /*0030*/  IMAD.MOV.U32 R4, RZ, RZ, RZ ;  /* 0x000000ffff047224 */ /* 0x000fe200078e00ff */
[----:B------:R-:W-:Y:S01]  /*0040*/  ISETP.NE.U32.AND P0, PT, RZ, c[0x0][0x1c0], PT ;  /* 0x00007000ff007a0c */ /* 0x000fe20003f05070 */
[----:B------:R-:W-:Y:S01]  /*0050*/  ULDC.64 UR6, c[0x0][0x118] ;  /* 0x0000460000067ab9 */ /* 0x000fe20000000a00 */
[----:B------:R-:W-:-:S04]  /*0060*/  ISETP.NE.U32.AND P5, PT, RZ, c[0x0][0x250], PT ;  /* 0x00009400ff007a0c */ /* 0x000fc80003fa5070 */
[----:B------:R-:W-:Y:S01]  /*0070*/  ISETP.NE.AND.EX P5, PT, RZ, c[0x0][0x254], PT, P5 ;  /* 0x00009500ff007a0c */ /* 0x000fe20003fa5350 */
[----:B-1----:R-:W1:Y:S02]  /*0080*/  MUFU.RCP R5, R2 ;  /* 0x0000000200057308 */ /* 0x002e640000001000 */
[----:B-1----:R-:W-:Y:S01]  /*0090*/  IADD3 R5, R5, 0xffffffe, RZ ;  /* 0x0ffffffe05057810 */ /* 0x002fe20007ffe0ff */
[----:B------:R-:W1:Y:S05]  /*00a0*/  LDC.U8 R2, c[0x0][0x312] ;  /* 0x0000c480ff027b82 */ /* 0x000e6a0000000000 */
[----:B------:R-:W3:Y:S02]  /*00b0*/  F2I.FTZ.U32.TRUNC.NTZ R5, R5 ;  /* 0x0000000500057305 */ /* 0x000ee4000021f000 */
[----:B---3--:R-:W-:-:S04]  /*00c0*/  IMAD.MOV R0, RZ, RZ, -R5 ;  /* 0x000000ffff007224 */ /* 0x008fc800078e0a05 */
[----:B------:R-:W-:-:S04]  /*00d0*/  IMAD R7, R0, c[0x0][0x1c0], RZ ;  /* 0x0000700000077a24 */ /* 0x000fc800078e02ff */
[----:B------:R-:W-:-:S04]  /*00e0*/  IMAD.HI.U32 R4, R5, R7, R4 ;  /* 0x0000000705047227 */ /* 0x000fc800078e0004 */
[----:B------:R-:W-:Y:S02]  /*00f0*/  IMAD.MOV.U32 R7, RZ, RZ, -0x1 ;  /* 0xffffffffff077424 */ /* 0x000fe400078e00ff */
[----:B--2---:R-:W-:-:S04]  /*0100*/  IMAD.HI.U32 R209, R4, R3, RZ ;  /* 0x0000000304d17227 */ /* 0x004fc800078e00ff */
[----:B------:R-:W-:-:S04]  /*0110*/  IMAD.MOV R0, RZ, RZ, -R209 ;  /* 0x000000ffff007224 */ /* 0x000fc800078e0ad1 */
[----:B------:R-:W-:-:S05]  /*0120*/  IMAD R0, R0, c[0x0][0x1c0], R3 ;  /* 0x0000700000007a24 */ /* 0x000fca00078e0203 */
[----:B------:R-:W-:-:S13]  /*0130*/  ISETP.GE.U32.AND P1, PT, R0, c[0x0][0x1c0], PT ;  /* 0x0000700000007a0c */ /* 0x000fda0003f26070 */
[----:B------:R-:W-:Y:S02]  /*0140*/  @P1 IADD3 R0, R0, -c[0x0][0x1c0], RZ ;  /* 0x8000700000001a10 */ /* 0x000fe40007ffe0ff */
[----:B------:R-:W-:Y:S02]  /*0150*/  @P1 IADD3 R209, R209, 0x1, RZ ;  /* 0x00000001d1d11810 */ /* 0x000fe40007ffe0ff */
[----:B------:R-:W-:Y:S01]  /*0160*/  ISETP.GE.U32.AND P2, PT, R0, c[0x0][0x1c0], PT ;  /* 0x0000700000007a0c */ /* 0x000fe20003f46070 */
[----:B------:R-:W-:Y:S01]  /*0170*/  IMAD.MOV.U32 R0, RZ, RZ, 0x4 ;  /* 0x00000004ff007424 */ /* 0x000fe200078e00ff */
[----:B------:R-:W-:-:S04]  /*0180*/  ISETP.NE.U32.AND P1, PT, RZ, c[0x0][0x240], PT ;  /* 0x00009000ff007a0c */ /* 0x000fc80003f25070 */
[----:B------:R-:W-:-:S07]  /*0190*/  ISETP.NE.AND.EX P1, PT, RZ, c[0x0][0x244], PT, P1 ;  /* 0x00009100ff007a0c */ /* 0x000fce0003f25310 */
[----:B------:R-:W-:Y:S02]  /*01a0*/  @P2 IADD3 R209, R209, 0x1, RZ ;  /* 0x00000001d1d12810 */ /* 0x000fe40007ffe0ff */
[----:B------:R-:W-:Y:S01]  /*01b0*/  @!P0 LOP3.LUT R209, RZ, c[0x0][0x1c0], RZ, 0x33, !PT ;  /* 0x00007000ffd18a12 */ /* 0x000fe200078e33ff */
[----:B------:R-:W-:Y:S01]  /*01c0*/  IMAD.MOV.U32 R5, RZ, RZ, RZ ;  /* 0x000000ffff057224 */ /* 0x000fe200078e00ff */
        /* <DEDUP_REMOVED lines=25> */
.L_x_4468:
[----:B-1-34-:R-:W-:Y:S02]  /*0360*/  MOV R4, c[0x0][0x218] ;  /* 0x0000860000047a02 */ /* 0x01afe40000000f00 */
.L_x_4469:
        /* <DEDUP_REMOVED lines=21> */
[----:B------:R-:W-:Y:S02]  /*04c0*/  IADD3 R8, R8, -0x1, RZ ;  /* 0xffffffff08087810 */ /* 0x000fe40007ffe0ff */
[----:B-1----:R-:W-:-:S04]  /*04d0*/  IADD3 R10, R10, 0xffffffe, RZ ;  /* 0x0ffffffe0a0a7810 */ /* 0x002fc80007ffe0ff */
[----:B------:R-:W1:Y:S02]  /*04e0*/  F2I.FTZ.U32.TRUNC.NTZ R11, R10 ;  /* 0x0000000a000b7305 */ /* 0x000e64000021f000 */
[--C-:B-1----:R-:W-:Y:S02]  /*04f0*/  IMAD.MOV R3, RZ, RZ, -R11.reuse ;  /* 0x000000ffff037224 */ /* 0x102fe400078e0a0b */
        /* <DEDUP_REMOVED lines=17> */
[----:B------:R-:W-:-:S03]  /*0610*/  LEA.HI R4, R4, R3, RZ, 0x6 ;  /* 0x0000000304047211 */ /* 0x000fc600078f30ff */
[----:B------:R-:W-:Y:S02]  /*0620*/  @P2 IADD3 R9, R9, 0x1, RZ ;  /* 0x0000000109092810 */ /* 0x000fe40007ffe0ff */
[----:B------:R-:W-:-:S03]  /*0630*/  SHF.R.S32.HI R4, RZ, 0x6, R4 ;  /* 0x00000006ff047819 */ /* 0x000fc60000011404 */
        /* <DEDUP_REMOVED lines=9> */
[----:B------:R-:W-:Y:S01]  /*06d0*/  LOP3.LUT P6, RZ, R55, 0xf, RZ, 0xc0, !PT ;  /* 0x0000000f37ff7812 */ /* 0x000fe200078cc0ff */
[----:B------:R-:W-:Y:S01]  /*06e0*/  IMAD.IADD R207, R207, 0x1, -R130 ;  /* 0x00000001cfcf7824 */ /* 0x000fe200078e0a82 */
[----:B------:R-:W-:Y:S01]  /*06f0*/  LEA.HI R0, R0, R55, RZ, 0x4 ;  /* 0x0000003700007211 */ /* 0x000fe200078f20ff */
[----:B------:R-:W-:-:S03]  /*0700*/  IMAD R3, R3, c[0x0][0x1c0], R136 ;  /* 0x0000700003037a24 */ /* 0x000fc600078e0288 */
[----:B------:R-:W-:Y:S01]  /*0710*/  LOP3.LUT R4, R0, 0x3ffffff0, RZ, 0xc0, !PT ;  /* 0x3ffffff000047812 */ /* 0x000fe200078ec0ff */
[----:B------:R-:W-:Y:S01]  /*0720*/  IMAD R3, R3, c[0x0][0x214], R130 ;  /* 0x0000850003037a24 */ /* 0x000fe200078e0282 */
[----:B------:R-:W-:-:S03]  /*0730*/  SHF.R.S32.HI R0, RZ, 0x4, R0 ;  /* 0x00000004ff007819 */ /* 0x000fc60000011400 */
[----:B------:R-:W-:Y:S01]  /*0740*/  IMAD.IADD R4, R55, 0x1, -R4 ;  /* 0x0000000137047824 */ /* 0x000fe200078e0a04 */
[C---:B------:R-:W-:Y:S02]  /*0750*/  ISETP.GE.AND P3, PT, R0.reuse, R207, PT ;  /* 0x000000cf0000720c */ /* 0x040fe40003f66270 */
[----:B------:R-:W-:Y:S01]  /*0760*/  IADD3 R8, R0, 0x18, RZ ;  /* 0x0000001800087810 */ /* 0x000fe20007ffe0ff */
[----:B------:R-:W-:Y:S01]  /*0770*/  IMAD.SHL.U32 R6, R4, 0x4, RZ ;  /* 0x0000000404067824 */ /* 0x000fe200078e00ff */
[----:B------:R-:W-:Y:S01]  /*0780*/  IADD3 R10, R0, 0x38, RZ ;  /* 0x00000038000a7810 */ /* 0x000fe20007ffe0ff */
[----:B------:R-:W-:Y:S01]  /*0790*/  IMAD R4, R3, c[0x0][0x22c], RZ ;  /* 0x00008b0003047a24 */ /* 0x000fe200078e02ff */
[----:B------:R-:W-:Y:S02]  /*07a0*/  SHF.R.S32.HI R5, RZ, 0x1f, R3 ;  /* 0x0000001fff057819 */ /* 0x000fe40000011403 */
[----:B------:R-:W-:-:S05]  /*07b0*/  SHF.R.S32.HI R7, RZ, 0x1f, R6 ;  /* 0x0000001fff077819 */ /* 0x000fca0000011406 */
[----:B------:R-:W-:-:S05]  /*07c0*/  IMAD.WIDE R6, R0, 0xc0, R6 ;  /* 0x000000c000067825 */ /* 0x000fca00078e0206 */
        /* <DEDUP_REMOVED lines=70> */
.L_x_4470:
        /* <DEDUP_REMOVED lines=58> */
[----:B------:R-:W-:Y:S02]  /*0fd0*/  IMAD.MOV R6, RZ, RZ, -R3 ;  /* 0x000000ffff067224 */ /* 0x000fe400078e0a03 */
[----:B------:R-:W-:Y:S02]  /*0fe0*/  IMAD R11, R9, c[0x0][0x2d0], R2 ;  /* 0x0000b400090b7a24 */ /* 0x000fe400078e0202 */
[----:B------:R-:W-:-:S03]  /*0ff0*/  IMAD R6, R5, R6, R10 ;  /* 0x0000000605067224 */ /* 0x000fc600078e020a */
[----:B------:R-:W-:Y:S02]  /*1000*/  SHF.R.S32.HI R9, RZ, 0x1f, R11 ;  /* 0x0000001fff097819 */ /* 0x000fe4000001140b */
[----:B------:R-:W-:-:S13]  /*1010*/  ISETP.GT.U32.AND P0, PT, R5, R6, PT ;  /* 0x000000060500720c */ /* 0x000fda0003f04070 */
[-C--:B------:R-:W-:Y:S02]  /*1020*/  @!P0 IADD3 R6, R6, -R5.reuse, RZ ;  /* 0x8000000506068210 */ /* 0x080fe40007ffe0ff */
[----:B------:R-:W-:Y:S02]  /*1030*/  @!P0 IADD3 R3, R3, 0x1, RZ ;  /* 0x0000000103038810 */ /* 0x000fe40007ffe0ff */
[----:B------:R-:W-:Y:S01]  /*1040*/  ISETP.GE.U32.AND P1, PT, R6, R5, PT ;  /* 0x000000050600720c */ /* 0x000fe20003f26070 */
[----:B------:R-:W-:Y:S01]  /*1050*/  IMAD R6, R9, c[0x0][0x198], RZ ;  /* 0x0000660009067a24 */ /* 0x000fe200078e02ff */
[----:B------:R-:W-:-:S04]  /*1060*/  LOP3.LUT R5, R136, c[0x0][0x1c8], RZ, 0x3c, !PT ;  /* 0x0000720088057a12 */ /* 0x000fc800078e3cff */
[----:B------:R-:W-:-:S07]  /*1070*/  ISETP.GE.AND P0, PT, R5, RZ, PT ;  /* 0x000000ff0500720c */ /* 0x000fce0003f06270 */
        /* <DEDUP_REMOVED lines=14> */
[----:B------:R-:W-:Y:S01]  /*1160*/  IMAD R10, R6, c[0x0][0x1b0], RZ ;  /* 0x00006c00060a7a24 */ /* 0x000fe200078e02ff */
[----:B------:R-:W-:Y:S01]  /*1170*/  IADD3 R13, R13, R5, RZ ;  /* 0x000000050d0d7210 */ /* 0x000fe20007ffe0ff */
[----:B------:R-:W-:-:S04]  /*1180*/  IMAD.WIDE.U32 R22, R4, c[0x0][0x188], RZ ;  /* 0x0000620004167a25 */ /* 0x000fc800078e00ff */
[C---:B------:R-:W-:Y:S02]  /*1190*/  IMAD R10, R3.reuse, c[0x0][0x1b4], R10 ;  /* 0x00006d00030a7a24 */ /* 0x040fe400078e020a */
[----:B------:R-:W-:-:S04]  /*11a0*/  IMAD.WIDE.U32 R134, R3, c[0x0][0x1b0], R12 ;  /* 0x00006c0003867a25 */ /* 0x000fc800078e000c */
[----:B------:R-:W-:Y:S01]  /*11b0*/  IMAD.IADD R15, R23, 0x1, R15 ;  /* 0x00000001170f7824 */ /* 0x000fe200078e020f */
[----:B------:R-:W-:Y:S01]  /*11c0*/  IADD3 R13, R135, R10, RZ ;  /* 0x0000000a870d7210 */ /* 0x000fe20007ffe0ff */
[----:B------:R-:W-:Y:S05]  /*11d0*/  BRA `(.L_x_4472) ;  /* 0x0000041000007947 */ /* 0x000fea0003800000 */
.L_x_4471:
        /* <DEDUP_REMOVED lines=16> */
.L_x_4473:
[----:B------:R-:W-:Y:S02]  /*12e0*/  IABS R6, c[0x0][0x1c8] ;  /* 0x0000720000067a13 */ /* 0x000fe40000000000 */
[----:B------:R-:W-:Y:S02]  /*12f0*/  @P4 IADD3 R15, R5, R14, RZ ;  /* 0x0000000e050f4210 */ /* 0x000fe40007ffe0ff */
[----:B------:R-:W1:Y:S03]  /*1300*/  I2F.RP R9, R6 ;  /* 0x0000000600097306 */ /* 0x000e660000209400 */
[----:B------:R-:W-:-:S04]  /*1310*/  @P4 IMAD.WIDE.U32 R22, R15, c[0x0][0x1a0], RZ ;  /* 0x000068000f164a25 */ /* 0x000fc800078e00ff */
[----:B------:R-:W-:Y:S01]  /*1320*/  @P4 IMAD R15, R15, c[0x0][0x1a4], R23 ;  /* 0x000069000f0f4a24 */ /* 0x000fe200078e0217 */
        /* <DEDUP_REMOVED lines=14> */
[----:B------:R-:W-:-:S05]  /*1410*/  LEA R2, R133, 0xffffffc0, 0x6 ;  /* 0xffffffc085027811 */ /* 0x000fca00078e30ff */
[----:B------:R-:W-:-:S04]  /*1420*/  IMAD.WIDE.U32 R12, R2, c[0x0][0x198], R12 ;  /* 0x00006600020c7a25 */ /* 0x000fc800078e000c */
[-C--:B------:R-:W-:Y:S02]  /*1430*/  @!P0 IADD3 R9, R9, -R6.reuse, RZ ;  /* 0x8000000609098210 */ /* 0x080fe40007ffe0ff */
[----:B------:R-:W-:Y:S02]  /*1440*/  @!P0 IADD3 R3, R3, 0x1, RZ ;  /* 0x0000000103038810 */ /* 0x000fe40007ffe0ff */
[----:B------:R-:W-:Y:S02]  /*1450*/  ISETP.GE.U32.AND P2, PT, R9, R6, PT ;  /* 0x000000060900720c */ /* 0x000fe40003f46070 */
[----:B------:R-:W-:Y:S02]  /*1460*/  ISETP.NE.AND P0, PT, RZ, c[0x0][0x1c8], PT ;  /* 0x00007200ff007a0c */ /* 0x000fe40003f05270 */
[----:B------:R-:W-:-:S05]  /*1470*/  SHF.R.S32.HI R9, RZ, 0x1f, R2 ;  /* 0x0000001fff097819 */ /* 0x000fca0000011402 */
[----:B------:R-:W-:-:S04]  /*1480*/  IMAD R11, R9, c[0x0][0x198], RZ ;  /* 0x00006600090b7a24 */ /* 0x000fc800078e02ff */
[----:B------:R-:W-:Y:S01]  /*1490*/  @P2 IADD3 R3, R3, 0x1, RZ ;  /* 0x0000000103032810 */ /* 0x000fe20007ffe0ff */
[----:B------:R-:W-:Y:S02]  /*14a0*/  IMAD R10, R2, c[0x0][0x19c], R11 ;  /* 0x00006700020a7a24 */ /* 0x000fe400078e020b */
[----:B------:R-:W-:Y:S02]  /*14b0*/  IMAD.MOV.U32 R11, RZ, RZ, R2 ;  /* 0x000000ffff0b7224 */ /* 0x000fe400078e0002 */
[----:B------:R-:W-:Y:S01]  /*14c0*/  @!P1 IMAD.MOV R3, RZ, RZ, -R3 ;  /* 0x000000ffff039224 */ /* 0x000fe200078e0a03 */
[----:B------:R-:W-:Y:S01]  /*14d0*/  @!P0 LOP3.LUT R3, RZ, c[0x0][0x1c8], RZ, 0x33, !PT ;  /* 0x00007200ff038a12 */ /* 0x000fe200078e33ff */
[----:B------:R-:W-:-:S03]  /*14e0*/  IMAD.IADD R13, R13, 0x1, R10 ;  /* 0x000000010d0d7824 */ /* 0x000fc600078e020a */
        /* <DEDUP_REMOVED lines=16> */
.L_x_4472:
[----:B------:R1:W5:Y:S01]  /*15f0*/  @P5 LDG.E R5, [R140.64] ;  /* 0x000000068c055981 */ /* 0x000362000c1e1900 */
[----:B------:R-:W-:Y:S01]  /*1600*/  ISETP.NE.AND P0, PT, R7, -0x1, PT ;  /* 0xffffffff0700780c */ /* 0x000fe20003f05270 */
[----:B------:R-:W-:Y:S01]  /*1610*/  IMAD R14, R6, c[0x0][0x1b8], RZ ;  /* 0x00006e00060e7a24 */ /* 0x000fe200078e02ff */
[----:B-----5:R-:W-:Y:S02]  /*1620*/  SHF.R.S32.HI R4, RZ, 0x1f, R55 ;  /* 0x0000001fff047819 */ /* 0x020fe40000011437 */
[----:B------:R-:W-:Y:S02]  /*1630*/  MOV R127, c[0x0][0x230] ;  /* 0x00008c00007f7a02 */ /* 0x000fe40000000f00 */
[CC--:B------:R-:W-:Y:S02]  /*1640*/  LEA.HI R138, R4.reuse, R55.reuse, RZ, 0x3 ;  /* 0x00000037048a7211 */ /* 0x0c0fe400078f18ff */
[----:B------:R-:W-:Y:S02]  /*1650*/  LEA.HI R199, R4, R55, RZ, 0x4 ;  /* 0x0000003704c77211 */ /* 0x000fe400078f20ff */
[----:B------:R-:W-:-:S02]  /*1660*/  LOP3.LUT R56, R138, 0xfffffff8, RZ, 0xc0, !PT ;  /* 0xfffffff88a387812 */ /* 0x000fc400078ec0ff */
[----:B------:R-:W-:Y:S01]  /*1670*/  SHF.R.S32.HI R138, RZ, 0x3, R138 ;  /* 0x00000003ff8a7819 */ /* 0x000fe2000001148a */
[----:B------:R-:W-:Y:S01]  /*1680*/  @P0 IMAD.WIDE.U32 R16, R7, c[0x0][0x190], RZ ;  /* 0x0000640007100a25 */ /* 0x000fe200078e00ff */
[----:B------:R-:W-:Y:S02]  /*1690*/  LOP3.LUT R206, R199, 0xfffffff0, RZ, 0xc0, !PT ;  /* 0xfffffff0c7ce7812 */ /* 0x000fe400078ec0ff */
[----:B------:R-:W-:Y:S01]  /*16a0*/  SHF.R.S32.HI R139, RZ, 0x1f, R138 ;  /* 0x0000001fff8b7819 */ /* 0x000fe2000001148a */
[----:B------:R-:W-:Y:S01]  /*16b0*/  @!P0 IMAD R10, R8, c[0x0][0x178], RZ ;  /* 0x00005e00080a8a24 */ /* 0x000fe200078e02ff */
[----:B------:R-:W-:Y:S01]  /*16c0*/  IADD3 R206, -R206, R55, RZ ;  /* 0x00000037cece7210 */ /* 0x000fe20007ffe1ff */
[----:B------:R-:W-:Y:S01]  /*16d0*/  @!P0 IMAD.WIDE.U32 R18, R209, c[0x0][0x178], RZ ;  /* 0x00005e00d1128a25 */ /* 0x000fe200078e00ff */
[----:B------:R-:W-:Y:S02]  /*16e0*/  MOV R145, c[0x0][0x198] ;  /* 0x0000660000917a02 */ /* 0x000fe40000000f00 */
[----:B------:R-:W-:Y:S01]  /*16f0*/  SHF.R.S32.HI R199, RZ, 0x4, R199 ;  /* 0x00000004ffc77819 */ /* 0x000fe200000114c7 */
[----:B------:R-:W-:Y:S01]  /*1700*/  @P0 IMAD R17, R7, c[0x0][0x194], R17 ;  /* 0x0000650007110a24 */ /* 0x000fe200078e0211 */
[----:B------:R-:W-:Y:S01]  /*1710*/  SHF.L.U64.HI R53, R145, R0, c[0x0][0x19c] ;  /* 0x0000670091357619 */ /* 0x000fe20000010200 */
[----:B------:R-:W-:-:S02]  /*1720*/  IMAD.IADD R56, R55, 0x1, -R56 ;  /* 0x0000000137387824 */ /* 0x000fc400078e0a38 */
[----:B------:R-:W-:Y:S02]  /*1730*/  @!P0 IMAD R7, R209, c[0x0][0x17c], R10 ;  /* 0x00005f00d1078a24 */ /* 0x000fe400078e020a */
[----:B------:R-:W-:Y:S01]  /*1740*/  @P0 IMAD.MOV.U32 R10, RZ, RZ, R16 ;  /* 0x000000ffff0a0224 */ /* 0x000fe200078e0010 */
[----:B------:R-:W-:Y:S01]  /*1750*/  @!P0 MOV R10, R18 ;  /* 0x00000012000a8202 */ /* 0x000fe20000000f00 */
[----:B------:R-:W-:Y:S01]  /*1760*/  IMAD.SHL.U32 R18, R56, 0x8, RZ ;  /* 0x0000000838127824 */ /* 0x000fe200078e00ff */
[----:B------:R-:W-:Y:S01]  /*1770*/  MOV R16, RZ ;  /* 0x000000ff00107202 */ /* 0x000fe20000000f00 */
[----:B------:R-:W-:Y:S02]  /*1780*/  @!P0 IMAD.IADD R17, R19, 0x1, R7 ;  /* 0x0000000113118824 */ /* 0x000fe400078e0207 */
[----:B------:R-:W-:Y:S01]  /*1790*/  IMAD.SHL.U32 R12, R138, 0x40, RZ ;  /* 0x000000408a0c7824 */ /* 0x000fe200078e00ff */
[----:B------:R-:W-:Y:S01]  /*17a0*/  IADD3 R22, P0, R18, R22, RZ ;  /* 0x0000001612167210 */ /* 0x000fe20007f1e0ff */
[----:B------:R-:W-:Y:S01]  /*17b0*/  IMAD R7, R3, c[0x0][0x1bc], R14 ;  /* 0x00006f0003077a24 */ /* 0x000fe200078e020e */
[----:B------:R-:W-:Y:S01]  /*17c0*/  SHF.R.S32.HI R19, RZ, 0x1f, R18 ;  /* 0x0000001fff137819 */ /* 0x000fe20000011412 */
[----:B------:R-:W-:Y:S01]  /*17d0*/  IMAD.WIDE R24, R25, 0x40, R138 ;  /* 0x0000004019187825 */ /* 0x000fe200078e028a */
[----:B------:R-:W-:-:S02]  /*17e0*/  LOP3.LUT R21, R12, 0x1c0, RZ, 0xc0, !PT ;  /* 0x000001c00c157812 */ /* 0x000fc400078ec0ff */
[----:B------:R-:W-:Y:S01]  /*17f0*/  IADD3 R14, P1, R18, R10, RZ ;  /* 0x0000000a120e7210 */ /* 0x000fe20007f3e0ff */
[----:B------:R-:W-:Y:S01]  /*1800*/  IMAD.X R23, R19, 0x1, R15, P0 ;  /* 0x0000000113177824 */ /* 0x000fe200000e060f */
[----:B------:R-:W-:Y:S01]  /*1810*/  IADD3 R11, P0, R138, R11, RZ ;  /* 0x0000000b8a0b7210 */ /* 0x000fe20007f1e0ff */
[----:B------:R-:W-:Y:S01]  /*1820*/  IMAD.SHL.U32 R54, R145, 0x10, RZ ;  /* 0x0000001091367824 */ /* 0x000fe200078e00ff */
[----:B------:R-:W-:Y:S01]  /*1830*/  LOP3.LUT R10, R21, 0x38, R18, 0xf8, !PT ;  /* 0x00000038150a7812 */ /* 0x000fe200078ef812 */
[----:B------:R-:W-:Y:S01]  /*1840*/  IMAD.WIDE.U32 R22, R3, c[0x0][0x1b8], R22 ;  /* 0x00006e0003167a25 */ /* 0x000fe200078e0016 */
[----:B------:R-:W-:Y:S02]  /*1850*/  IADD3.X R9, R139, R9, RZ, P0, !PT ;  /* 0x000000098b097210 */ /* 0x000fe400007fe4ff */
[----:B------:R-:W-:Y:S01]  /*1860*/  SHF.R.U32.HI R21, RZ, 0x3, R21 ;  /* 0x00000003ff157819 */ /* 0x000fe20000011615 */
[----:B------:R-:W-:Y:S01]  /*1870*/  IMAD.IADD R23, R23, 0x1, R7 ;  /* 0x0000000117177824 */ /* 0x000fe200078e0207 */
[----:B------:R-:W-:Y:S01]  /*1880*/  SHF.R.S32.HI R7, RZ, 0x1f, R136 ;  /* 0x0000001fff077819 */ /* 0x000fe20000011488 */
[----:B------:R-:W-:Y:S01]  /*1890*/  IMAD R12, R9, c[0x0][0x1a0], RZ ;  /* 0x00006800090c7a24 */ /* 0x000fe200078e02ff */
[----:B------:R-:W-:Y:S01]  /*18a0*/  LEA.HI R9, R4, R55, RZ, 0x6 ;  /* 0x0000003704097211 */ /* 0x000fe200078f30ff */
[----:B------:R-:W-:Y:S01]  /*18b0*/  IMAD.X R15, R19, 0x1, R17, P1 ;  /* 0x00000001130f7824 */ /* 0x000fe200008e0611 */
[----:B------:R-:W-:Y:S01]  /*18c0*/  LOP3.LUT R10, R10, R21, RZ, 0x3c, !PT ;  /* 0x000000150a0a7212 */ /* 0x000fe200078e3cff */
[----:B------:R-:W-:Y:S01]  /*18d0*/  IMAD R7, R7, c[0x0][0x1a8], RZ ;  /* 0x00006a0007077a24 */ /* 0x000fe200078e02ff */
[----:B------:R-:W-:Y:S01]  /*18e0*/  IADD3 R134, P1, R18, R134, RZ ;  /* 0x0000008612867210 */ /* 0x000fe20007f3e0ff */
[----:B------:R-:W-:-:S02]  /*18f0*/  IMAD.SHL.U32 R9, R9, 0x8, RZ ;  /* 0x0000000809097824 */ /* 0x000fc400078e00ff */
[----:B------:R-:W-:Y:S01]  /*1900*/  IMAD R129, R136, c[0x0][0x1ac], R7 ;  /* 0x00006b0088817a24 */ /* 0x000fe200078e0207 */
[----:B------:R-:W-:Y:S01]  /*1910*/  IADD3.X R135, R19, R13, RZ, P1, !PT ;  /* 0x0000000d13877210 */ /* 0x000fe20000ffe4ff */
[C---:B------:R-:W-:Y:S01]  /*1920*/  IMAD R12, R11.reuse, c[0x0][0x1a4], R12 ;  /* 0x000069000b0c7a24 */ /* 0x040fe200078e020c */
[----:B------:R-:W-:Y:S01]  /*1930*/  LOP3.LUT R128, R10, 0xfffffe00, R9, 0xf8, !PT ;  /* 0xfffffe000a807812 */ /* 0x000fe200078ef809 */
[----:B------:R-:W-:Y:S01]  /*1940*/  IMAD.WIDE.U32 R20, R11, c[0x0][0x1a0], R22 ;  /* 0x000068000b147a25 */ /* 0x000fe200078e0016 */
[----:B------:R-:W-:-:S03]  /*1950*/  SHF.R.S32.HI R10, RZ, 0x1f, R79 ;  /* 0x0000001fff0a7819 */ /* 0x000fc6000001144f */
[----:B------:R-:W-:Y:S01]  /*1960*/  IMAD R11, R139, c[0x0][0x198], RZ ;  /* 0x000066008b0b7a24 */ /* 0x000fe200078e02ff */
[----:B------:R-:W-:Y:S01]  /*1970*/  LEA.HI R7, R10, R79, RZ, 0x6 ;  /* 0x0000004f0a077211 */ /* 0x000fe200078f30ff */
[----:B------:R-:W-:Y:S01]  /*1980*/  IMAD R17, R25, c[0x0][0x190], RZ ;  /* 0x0000640019117a24 */ /* 0x000fe200078e02ff */
[----:B------:R-:W-:Y:S01]  /*1990*/  LEA R82, P0, R20, c[0x0][0x170], 0x1 ;  /* 0x00005c0014527a11 */ /* 0x000fe200078008ff */
[C---:B------:R-:W-:Y:S01]  /*19a0*/  IMAD R11, R138.reuse, c[0x0][0x19c], R11 ;  /* 0x000067008a0b7a24 */ /* 0x040fe200078e020b */
[----:B------:R-:W-:Y:S01]  /*19b0*/  SHF.R.S32.HI R7, RZ, 0x6, R7 ;  /* 0x00000006ff077819 */ /* 0x000fe20000011407 */
[----:B------:R-:W-:Y:S01]  /*19c0*/  IMAD.WIDE.U32 R134, R138, c[0x0][0x198], R134 ;  /* 0x000066008a867a25 */ /* 0x000fe200078e0086 */
[----:B------:R-:W-:Y:S02]  /*19d0*/  MOV R204, R82 ;  /* 0x0000005200cc7202 */ /* 0x000fe40000000f00 */
[----:B------:R-:W-:Y:S01]  /*19e0*/  IMNMX R76, R200, R7, !PT ;  /* 0x00000007c84c7217 */ /* 0x000fe20007800200 */
[----:B------:R-:W-:Y:S01]  /*19f0*/  IMAD R17, R24, c[0x0][0x194], R17 ;  /* 0x0000650018117a24 */ /* 0x000fe200078e0211 */
[----:B------:R-:W-:Y:S01]  /*1a00*/  LEA R80, P1, R134, c[0x0][0x168], 0x1 ;  /* 0x00005a0086507a11 */ /* 0x000fe200078208ff */
[----:B------:R-:W-:Y:S01]  /*1a10*/  IMAD.WIDE.U32 R24, R24, c[0x0][0x190], R14 ;  /* 0x0000640018187a25 */ /* 0x000fe200078e000e */
[----:B------:R-:W-:-:S02]  /*1a20*/  ISETP.GT.AND P2, PT, R133, R76, PT ;  /* 0x0000004c8500720c */ /* 0x000fc40003f44270 */
[----:B------:R-:W-:Y:S01]  /*1a30*/  SHF.R.S32.HI R7, RZ, 0x1f, R206 ;  /* 0x0000001fff077819 */ /* 0x000fe200000114ce */
[----:B------:R-:W-:Y:S01]  /*1a40*/  IMAD.IADD R83, R21, 0x1, R12 ;  /* 0x0000000115537824 */ /* 0x000fe200078e020c */
[----:B------:R-:W-:Y:S01]  /*1a50*/  MOV R202, R80 ;  /* 0x0000005000ca7202 */ /* 0x000fe20000000f00 */
[----:B------:R-:W-:Y:S01]  /*1a60*/  IMAD.IADD R52, R135, 0x1, R11 ;  /* 0x0000000187347824 */ /* 0x000fe200078e020b */
[----:B------:R-:W-:Y:S01]  /*1a70*/  LEA.HI R58, R7, R206, RZ, 0x3 ;  /* 0x000000ce073a7211 */ /* 0x000fe200078f18ff */
[----:B------:R-:W-:Y:S01]  /*1a80*/  IMAD.IADD R25, R25, 0x1, R17 ;  /* 0x0000000119197824 */ /* 0x000fe200078e0211 */
[----:B------:R-:W-:Y:S01]  /*1a90*/  SHF.L.U64.HI R83, R20, 0x1, R83 ;  /* 0x0000000114537819 */ /* 0x000fe20000010253 */
[----:B------:R-:W-:Y:S01]  /*1aa0*/  IMAD.MOV.U32 R14, RZ, RZ, 0x2 ;  /* 0x00000002ff0e7424 */ /* 0x000fe200078e00ff */
[----:B------:R-:W-:Y:S01]  /*1ab0*/  SHF.L.U64.HI R81, R134, 0x1, R52 ;  /* 0x0000000186517819 */ /* 0x000fe20000010234 */
[----:B------:R-:W-:Y:S01]  /*1ac0*/  IMAD.MOV.U32 R17, RZ, RZ, c[0x0][0x230] ;  /* 0x00008c00ff117624 */ /* 0x000fe200078e00ff */
[----:B------:R-:W-:Y:S01]  /*1ad0*/  IADD3.X R83, R83, c[0x0][0x174], RZ, P0, !PT ;  /* 0x00005d0053537a10 */ /* 0x000fe200007fe4ff */
[----:B------:R-:W-:Y:S01]  /*1ae0*/  IMAD.MOV.U32 R9, RZ, RZ, c[0x0][0x1a0] ;  /* 0x00006800ff097624 */ /* 0x000fe200078e00ff */
[----:B------:R-:W-:Y:S01]  /*1af0*/  IADD3.X R81, R81, c[0x0][0x16c], RZ, P1, !PT ;  /* 0x00005b0051517a10 */ /* 0x000fe20000ffe4ff */
[----:B------:R-:W-:-:S03]  /*1b00*/  IMAD.HI.U32 R127, R14, R127, R16 ;  /* 0x0000007f0e7f7227 */ /* 0x000fc600078e0010 */
[----:B------:R-:W-:Y:S01]  /*1b10*/  SHF.L.U64.HI R120, R9, R0, c[0x0][0x1a4] ;  /* 0x0000690009787619 */ /* 0x000fe20000010200 */
[----:B------:R-:W-:Y:S01]  /*1b20*/  IMAD.WIDE.U32 R136, R136, c[0x0][0x1a8], R24 ;  /* 0x00006a0088887a25 */ /* 0x000fe200078e0018 */
[----:B------:R-:W-:-:S03]  /*1b30*/  SHF.R.S32.HI R125, RZ, 0x1, R127 ;  /* 0x00000001ff7d7819 */ /* 0x000fc6000001147f */
[----:B------:R-:W-:Y:S02]  /*1b40*/  IMAD.SHL.U32 R121, R9, 0x10, RZ ;  /* 0x0000001009797824 */ /* 0x000fe400078e00ff */
[----:B------:R-:W-:Y:S02]  /*1b50*/  IMAD.SHL.U32 R126, R56, 0x4, RZ ;  /* 0x00000004387e7824 */ /* 0x000fe400078e00ff */
[----:B------:R-:W-:Y:S02]  /*1b60*/  IMAD.IADD R129, R137, 0x1, R129 ;  /* 0x0000000189817824 */ /* 0x000fe400078e0281 */
[----:B------:R-:W-:Y:S02]  /*1b70*/  IMAD.MOV.U32 R201, RZ, RZ, R81 ;  /* 0x000000ffffc97224 */ /* 0x000fe400078e0051 */
[----:B------:R-:W-:Y:S02]  /*1b80*/  IMAD.MOV.U32 R205, RZ, RZ, R83 ;  /* 0x000000ffffcd7224 */ /* 0x000fe400078e0053 */
        /* <DEDUP_REMOVED lines=9> */
[----:B------:R-:W-:Y:S01]  /*1c20*/  IADD3 R95, P2, R54, R54, RZ ;  /* 0x00000036365f7210 */ /* 0x000fe20007f5e0ff */
[----:B------:R-:W-:Y:S01]  /*1c30*/  IMAD R8, R8, c[0x0][0x278], RZ ;  /* 0x00009e0008087a24 */ /* 0x000fe200078e02ff */
[----:B------:R-:W-:Y:S01]  /*1c40*/  IADD3.X R7, R7, R139, ~R11, P1, P0 ;  /* 0x0000008b07077210 */ /* 0x000fe20000fe0c0b */
[----:B------:R-:W-:Y:S01]  /*1c50*/  IMAD.IADD R15, R15, 0x1, R10 ;  /* 0x000000010f0f7824 */ /* 0x000fe200078e020a */
[----:B------:R-:W-:Y:S01]  /*1c60*/  ULDC.64 UR4, c[0x0][0x1a0] ;  /* 0x0000680000047ab9 */ /* 0x000fe20000000a00 */
[C---:B------:R-:W-:Y:S01]  /*1c70*/  IMAD R8, R209.reuse, c[0x0][0x27c], R8 ;  /* 0x00009f00d1087a24 */ /* 0x040fe200078e0208 */
[----:B------:R-:W-:Y:S01]  /*1c80*/  UIMAD UR8, UR9, UR5, URZ ;  /* 0x00000005090872a4 */ /* 0x000fe2000f8e023f */
[----:B------:R-:W-:Y:S01]  /*1c90*/  IMAD.WIDE.U32 R10, R209, c[0x0][0x278], R18 ;  /* 0x00009e00d10a7a25 */ /* 0x000fe200078e0012 */
[----:B------:R-:W-:Y:S01]  /*1ca0*/  SHF.L.U32 R77, R125, 0x4, RZ ;  /* 0x000000047d4d7819 */ /* 0x000fe200000006ff */
[----:B------:R-:W-:Y:S01]  /*1cb0*/  ULDC UR10, c[0x0][0x19c] ;  /* 0x00006700000a7ab9 */ /* 0x000fe20000000800 */
[----:B------:R-:W-:Y:S01]  /*1cc0*/  IADD3 R124, R138, 0x10, RZ ;  /* 0x000000108a7c7810 */ /* 0x000fe20007ffe0ff */
[----:B------:R-:W-:Y:S01]  /*1cd0*/  IMAD.WIDE.U32 R16, R9, 0x20, RZ ;  /* 0x0000002009107825 */ /* 0x000fe200078e00ff */
[C---:B------:R-:W-:Y:S01]  /*1ce0*/  IADD3 R72, R77.reuse, 0x40, RZ ;  /* 0x000000404d487810 */ /* 0x040fe20007ffe0ff */
[----:B------:R-:W-:Y:S01]  /*1cf0*/  UIMAD UR10, UR9, UR10, URZ ;  /* 0x0000000a090a72a4 */ /* 0x000fe2000f8e023f */
[----:B------:R-:W-:Y:S01]  /*1d00*/  IADD3 R68, R77, 0x80, RZ ;  /* 0x000000804d447810 */ /* 0x000fe20007ffe0ff */
[----:B------:R-:W-:Y:S01]  /*1d10*/  IMAD R9, R7, c[0x0][0x290], RZ ;  /* 0x0000a40007097a24 */ /* 0x000fe200078e02ff */
[----:B------:R-:W-:Y:S01]  /*1d20*/  IADD3 R110, R17, UR8, RZ ;  /* 0x00000008116e7c10 */ /* 0x000fe2000fffe0ff */
[----:B------:R-:W-:Y:S01]  /*1d30*/  IMAD.IADD R21, R11, 0x1, R8 ;  /* 0x000000010b157824 */ /* 0x000fe200078e0208 */
[----:B------:R-:W-:Y:S01]  /*1d40*/  UMOV UR8, 0x60 ;  /* 0x0000006000087882 */ /* 0x000fe20000000000 */
[----:B------:R-:W-:Y:S01]  /*1d50*/  IMAD R7, R7, c[0x0][0x288], RZ ;  /* 0x0000a20007077a24 */ /* 0x000fe200078e02ff */
[----:B------:R-:W-:Y:S01]  /*1d60*/  UIMAD UR11, UR8, UR5, URZ ;  /* 0x00000005080b72a4 */ /* 0x000fe2000f8e023f */
[----:B------:R-:W-:Y:S01]  /*1d70*/  IMAD.MOV.U32 R20, RZ, RZ, R10 ;  /* 0x000000ffff147224 */ /* 0x000fe200078e000a */
[----:B------:R-:W-:Y:S01]  /*1d80*/  UIMAD.WIDE.U32 UR12, UR8, UR4, URZ ;  /* 0x00000004080c72a5 */ /* 0x000fe2000f8e003f */
[C---:B------:R-:W-:Y:S01]  /*1d90*/  IMAD R12, R4.reuse, c[0x0][0x294], R9 ;  /* 0x0000a500040c7a24 */ /* 0x040fe200078e0209 */
[----:B------:R-:W-:Y:S01]  /*1da0*/  ULDC UR5, c[0x0][0x294] ;  /* 0x0000a50000057ab9 */ /* 0x000fe20000000800 */
[----:B------:R-:W-:Y:S01]  /*1db0*/  IMAD.WIDE.U32 R8, R4, c[0x0][0x290], R14 ;  /* 0x0000a40004087a25 */ /* 0x000fe200078e000e */
[----:B------:R-:W-:Y:S01]  /*1dc0*/  UIMAD UR5, UR8, UR5, URZ ;  /* 0x00000005080572a4 */ /* 0x000fe2000f8e023f */
[----:B------:R-:W-:Y:S01]  /*1dd0*/  SHF.L.U64.HI R110, R16, 0x1, R110 ;  /* 0x00000001106e7819 */ /* 0x000fe2000001026e */
[----:B------:R-:W-:Y:S01]  /*1de0*/  ULDC UR4, c[0x0][0x230] ;  /* 0x00008c0000047ab9 */ /* 0x000fe20000000800 */
[----:B------:R-:W-:Y:S01]  /*1df0*/  IMAD R10, R4, c[0x0][0x28c], R7 ;  /* 0x0000a300040a7a24 */ /* 0x000fe200078e0207 */
[----:B------:R-:W-:Y:S01]  /*1e00*/  IADD3 R123, R138, 0x20, RZ ;  /* 0x000000208a7b7810 */ /* 0x000fe20007ffe0ff */
[----:B------:R-:W-:Y:S01]  /*1e10*/  IMAD.WIDE.U32 R14, R4, c[0x0][0x288], R20 ;  /* 0x0000a200040e7a25 */ /* 0x000fe200078e0014 */
[C---:B------:R-:W-:Y:S01]  /*1e20*/  IADD3 R122, R138.reuse, 0x30, RZ ;  /* 0x000000308a7a7810 */ /* 0x040fe20007ffe0ff */
[----:B------:R-:W-:Y:S01]  /*1e30*/  UIADD3 UR11, UR13, UR11, URZ ;  /* 0x0000000b0d0b7290 */ /* 0x000fe2000fffe03f */
[----:B------:R-:W-:Y:S01]  /*1e40*/  SHF.R.S32.HI R75, RZ, 0x1f, R77 ;  /* 0x0000001fff4b7819 */ /* 0x000fe2000001144d */
[----:B------:R-:W-:Y:S01]  /*1e50*/  IMAD.IADD R2, R5, 0x1, R2 ;  /* 0x0000000105027824 */ /* 0x000fe200078e0202 */
[----:B------:R-:W-:Y:S01]  /*1e60*/  SHF.R.S32.HI R71, RZ, 0x1f, R72 ;  /* 0x0000001fff477819 */ /* 0x000fe20000011448 */
[----:B------:R-:W-:Y:S01]  /*1e70*/  IMAD R4, R138, R125, R126 ;  /* 0x0000007d8a047224 */ /* 0x000fe200078e027e */
[----:B------:R-:W-:Y:S01]  /*1e80*/  SHF.R.S32.HI R67, RZ, 0x1f, R68 ;  /* 0x0000001fff437819 */ /* 0x000fe20000011444 */
[----:B------:R-:W-:Y:S01]  /*1e90*/  IMAD.IADD R13, R9, 0x1, R12 ;  /* 0x00000001090d7824 */ /* 0x000fe200078e020c */
[----:B------:R-:W-:Y:S01]  /*1ea0*/  ULDC.U8 UR8, c[0x0][0x313] ;  /* 0x0000c4c000087ab9 */ /* 0x000fe20000000000 */
[----:B------:R-:W-:-:S02]  /*1eb0*/  IMAD.MOV.U32 R12, RZ, RZ, R8 ;  /* 0x000000ffff0c7224 */ /* 0x000fc400078e0008 */
[----:B------:R-:W-:Y:S01]  /*1ec0*/  IMAD.IADD R11, R15, 0x1, R10 ;  /* 0x000000010f0b7824 */ /* 0x000fe200078e020a */
[----:B------:R-:W-:Y:S01]  /*1ed0*/  MOV R10, R14 ;  /* 0x0000000e000a7202 */ /* 0x000fe20000000f00 */
[----:B------:R-:W-:Y:S01]  /*1ee0*/  IMAD R8, R6, c[0x0][0x2a0], RZ ;  /* 0x0000a80006087a24 */ /* 0x000fe200078e02ff */
[C---:B------:R-:W-:Y:S01]  /*1ef0*/  IADD3 R15, R18.reuse, 0x40, RZ ;  /* 0x00000040120f7810 */ /* 0x040fe20007ffe0ff */
[----:B------:R-:W-:Y:S01]  /*1f00*/  IMAD R5, R125, R2, RZ ;  /* 0x000000027d057224 */ /* 0x000fe200078e02ff */
[----:B------:R-:W-:Y:S01]  /*1f10*/  IADD3 R14, R18, 0x80, RZ ;  /* 0x00000080120e7810 */ /* 0x000fe20007ffe0ff */
[----:B------:R-:W-:Y:S02]  /*1f20*/  IMAD R6, R6, c[0x0][0x298], RZ ;  /* 0x0000a60006067a24 */ /* 0x000fe400078e02ff */
[----:B------:R-:W-:Y:S01]  /*1f30*/  IMAD.IADD R2, R126, 0x1, R4 ;  /* 0x000000017e027824 */ /* 0x000fe200078e0204 */
[----:B------:R-:W-:Y:S01]  /*1f40*/  SHF.R.S32.HI R119, RZ, 0x1f, R5 ;  /* 0x0000001fff777819 */ /* 0x000fe20000011405 */
[----:B------:R-:W-:Y:S01]  /*1f50*/  IMAD.MOV.U32 R87, RZ, RZ, c[0x0][0x288] ;  /* 0x0000a200ff577624 */ /* 0x000fe200078e00ff */
[----:B------:R-:W-:Y:S01]  /*1f60*/  IADD3 R44, P1, R5, R4, RZ ;  /* 0x00000004052c7210 */ /* 0x000fe20007f3e0ff */
[----:B------:R-:W-:Y:S01]  /*1f70*/  IMAD R113, R3, c[0x0][0x2a4], R8 ;  /* 0x0000a90003717a24 */ /* 0x000fe200078e0208 */
[----:B------:R-:W-:Y:S01]  /*1f80*/  IADD3 R118, P0, R5, R2, RZ ;  /* 0x0000000205767210 */ /* 0x000fe20007f1e0ff */
[----:B------:R-:W-:Y:S01]  /*1f90*/  IMAD.WIDE.U32 R8, R3, c[0x0][0x2a0], R12 ;  /* 0x0000a80003087a25 */ /* 0x000fe200078e000c */
[----:B------:R-:W-:-:S03]  /*1fa0*/  SHF.L.U64.HI R84, R87, R0, c[0x0][0x28c] ;  /* 0x0000a30057547619 */ /* 0x000fc60000010200 */
[C---:B------:R-:W-:Y:S02]  /*1fb0*/  IMAD R115, R3.reuse, c[0x0][0x29c], R6 ;  /* 0x0000a70003737a24 */ /* 0x040fe400078e0206 */
[----:B------:R-:W-:Y:S01]  /*1fc0*/  IMAD.WIDE.U32 R6, R3, c[0x0][0x298], R10 ;  /* 0x0000a60003067a25 */ /* 0x000fe200078e000a */
[-C--:B------:R-:W-:Y:S02]  /*1fd0*/  LEA.HI.X.SX32 R3, R4, R119.reuse, 0x1, P1 ;  /* 0x0000007704037211 */ /* 0x080fe400008f0eff */
[----:B------:R-:W-:Y:S01]  /*1fe0*/  LEA.HI.X.SX32 R119, R2, R119, 0x1, P0 ;  /* 0x0000007702777211 */ /* 0x000fe200000f0eff */
[----:B------:R-:W-:Y:S01]  /*1ff0*/  IMAD.SHL.U32 R85, R87, 0x10, RZ ;  /* 0x0000001057557824 */ /* 0x000fe200078e00ff */
[----:B------:R-:W-:Y:S01]  /*2000*/  LEA R112, P1, R8, c[0x0][0x270], 0x1 ;  /* 0x00009c0008707a11 */ /* 0x000fe200078208ff */
[----:B------:R-:W-:Y:S01]  /*2010*/  IMAD.IADD R113, R9, 0x1, R113 ;  /* 0x0000000109717824 */ /* 0x000fe200078e0271 */
[----:B------:R-:W-:Y:S01]  /*2020*/  LEA R114, P0, R6, c[0x0][0x268], 0x1 ;  /* 0x00009a0006727a11 */ /* 0x000fe200078008ff */
[----:B------:R-:W-:Y:S01]  /*2030*/  IMAD.IADD R115, R7, 0x1, R115 ;  /* 0x0000000107737824 */ /* 0x000fe200078e0273 */
[----:B------:R-:W-:Y:S01]  /*2040*/  IADD3 R94, P5, R85, R85, RZ ;  /* 0x00000055555e7210 */ /* 0x000fe20007fbe0ff */
[----:B------:R-:W-:Y:S01]  /*2050*/  IMAD.MOV.U32 R142, RZ, RZ, c[0x0][0x290] ;  /* 0x0000a400ff8e7624 */ /* 0x000fe200078e00ff */
[----:B------:R-:W-:Y:S01]  /*2060*/  LEA.HI.X R113, R8, c[0x0][0x274], R113, 0x1, P1 ;  /* 0x00009d0008717a11 */ /* 0x000fe200008f0c71 */
[----:B------:R-:W-:Y:S01]  /*2070*/  IMAD.X R96, R53, 0x1, R53, P2 ;  /* 0x0000000135607824 */ /* 0x000fe200010e0635 */
[----:B------:R-:W-:Y:S01]  /*2080*/  LEA.HI.X R115, R6, c[0x0][0x26c], R115, 0x1, P0 ;  /* 0x00009b0006737a11 */ /* 0x000fe200000f0c73 */
[----:B------:R-:W-:Y:S01]  /*2090*/  IMAD.X R93, R84, 0x1, R84, P5 ;  /* 0x00000001545d7824 */ /* 0x000fe200028e0654 */
[C---:B------:R-:W-:Y:S01]  /*20a0*/  IADD3 R91, P1, R95.reuse, 0x40, RZ ;  /* 0x000000405f5b7810 */ /* 0x040fe20007f3e0ff */
[----:B------:R-:W-:Y:S01]  /*20b0*/  IMAD.MOV.U32 R86, RZ, RZ, 0x5 ;  /* 0x00000005ff567424 */ /* 0x000fe200078e00ff */
[----:B------:R-:W-:Y:S01]  /*20c0*/  IADD3 R95, P0, R95, 0x80, RZ ;  /* 0x000000805f5f7810 */ /* 0x000fe20007f1e0ff */
[C---:B------:R-:W-:Y:S01]  /*20d0*/  IMAD.IADD R66, R77.reuse, 0x1, R72 ;  /* 0x000000014d427824 */ /* 0x040fe200078e0248 */
[C---:B------:R-:W-:Y:S01]  /*20e0*/  SHF.L.U64.HI R119, R118.reuse, 0x1, R119 ;  /* 0x0000000176777819 */ /* 0x040fe20000010277 */
[----:B------:R-:W-:Y:S01]  /*20f0*/  IMAD.SHL.U32 R118, R118, 0x2, RZ ;  /* 0x0000000276767824 */ /* 0x000fe200078e00ff */
[----:B------:R-:W-:Y:S01]  /*2100*/  IADD3 R90, P4, R94, 0x40, RZ ;  /* 0x000000405e5a7810 */ /* 0x000fe20007f9e0ff */
[--C-:B------:R-:W-:Y:S01]  /*2110*/  IMAD.X R92, RZ, RZ, R96.reuse, P1 ;  /* 0x000000ffff5c7224 */ /* 0x100fe200008e0660 */
[----:B------:R-:W-:Y:S01]  /*2120*/  SHF.L.U64.HI R105, R142, R0, c[0x0][0x294] ;  /* 0x0000a5008e697619 */ /* 0x000fe20000010200 */
[----:B------:R-:W-:Y:S01]  /*2130*/  IMAD.X R96, RZ, RZ, R96, P0 ;  /* 0x000000ffff607224 */ /* 0x000fe200000e0660 */
[----:B------:R-:W-:Y:S01]  /*2140*/  IADD3 R99, P1, R54, R91, RZ ;  /* 0x0000005b36637210 */ /* 0x000fe20007f3e0ff */
[----:B------:R-:W-:Y:S01]  /*2150*/  IMAD.IADD R64, R77, 0x1, R68 ;  /* 0x000000014d407824 */ /* 0x000fe200078e0244 */
[----:B------:R-:W-:Y:S01]  /*2160*/  IADD3.X R89, RZ, R93, RZ, P4, !PT ;  /* 0x0000005dff597210 */ /* 0x000fe200027fe4ff */
[----:B------:R-:W-:Y:S01]  /*2170*/  IMAD.SHL.U32 R108, R142, 0x20, RZ ;  /* 0x000000208e6c7824 */ /* 0x000fe200078e00ff */
[----:B------:R-:W-:Y:S01]  /*2180*/  IADD3 R103, P0, R54, R95, RZ ;  /* 0x0000005f36677210 */ /* 0x000fe20007f1e0ff */
[----:B------:R-:W-:Y:S01]  /*2190*/  IMAD.X R100, R53, 0x1, R92, P1 ;  /* 0x0000000135647824 */ /* 0x000fe200008e065c */
[----:B------:R-:W-:Y:S01]  /*21a0*/  SHF.L.U64.HI R0, R44, 0x1, R3 ;  /* 0x000000012c007819 */ /* 0x000fe20000010203 */
[----:B------:R-:W-:Y:S01]  /*21b0*/  IMAD.WIDE.U32 R144, R145, 0x20, RZ ;  /* 0x0000002091907825 */ /* 0x000fe200078e00ff */
[----:B------:R-:W-:-:S02]  /*21c0*/  IADD3 R94, P2, R94, 0x80, RZ ;  /* 0x000000805e5e7810 */ /* 0x000fc40007f5e0ff */
[----:B------:R-:W-:Y:S01]  /*21d0*/  IADD3 R116, P4, R118, c[0x0][0x2b0], RZ ;  /* 0x0000ac0076747a10 */ /* 0x000fe20007f9e0ff */
[C---:B------:R-:W-:Y:S01]  /*21e0*/  IMAD.SHL.U32 R74, R125.reuse, 0x20, RZ ;  /* 0x000000207d4a7824 */ /* 0x040fe200078e00ff */
[----:B------:R-:W-:Y:S01]  /*21f0*/  SHF.L.U32 R44, R44, 0x1, RZ ;  /* 0x000000012c2c7819 */ /* 0x000fe200000006ff */
[----:B------:R-:W-:Y:S01]  /*2200*/  IMAD R70, R125, 0x30, RZ ;  /* 0x000000307d467824 */ /* 0x000fe200078e02ff */
[CC--:B------:R-:W-:Y:S01]  /*2210*/  SHF.L.U64.HI R107, R142.reuse, R86.reuse, c[0x0][0x294] ;  /* 0x0000a5008e6b7619 */ /* 0x0c0fe20000010256 */
[----:B------:R-:W-:Y:S01]  /*2220*/  IMAD.X R104, R53, 0x1, R96, P0 ;  /* 0x0000000135687824 */ /* 0x000fe200000e0660 */
[C---:B------:R-:W-:Y:S01]  /*2230*/  SHF.L.U32 R106, R142.reuse, 0x4, RZ ;  /* 0x000000048e6a7819 */ /* 0x040fe200000006ff */
[----:B------:R-:W-:Y:S01]  /*2240*/  IMAD.WIDE.U32 R142, R142, 0x60, RZ ;  /* 0x000000608e8e7825 */ /* 0x000fe200078e00ff */
[----:B------:R-:W-:Y:S02]  /*2250*/  IADD3.X R117, R119, c[0x0][0x2b4], RZ, P4, !PT ;  /* 0x0000ad0077757a10 */ /* 0x000fe400027fe4ff */
[----:B------:R-:W-:Y:S01]  /*2260*/  IADD3 R20, P1, R44, c[0x0][0x2b0], RZ ;  /* 0x0000ac002c147a10 */ /* 0x000fe20007f3e0ff */
[C---:B------:R-:W-:Y:S01]  /*2270*/  IMAD.IADD R62, R77.reuse, 0x1, R66 ;  /* 0x000000014d3e7824 */ /* 0x040fe200078e0242 */
[-C--:B------:R-:W-:Y:S01]  /*2280*/  IADD3 R98, P5, R90, R85.reuse, RZ ;  /* 0x000000555a627210 */ /* 0x080fe20007fbe0ff */
[----:B------:R-:W-:Y:S01]  /*2290*/  IMAD.IADD R60, R77, 0x1, R64 ;  /* 0x000000014d3c7824 */ /* 0x000fe200078e0240 */
[----:B------:R-:W-:Y:S01]  /*22a0*/  IADD3 R102, P4, R94, R85, RZ ;  /* 0x000000555e667210 */ /* 0x000fe20007f9e0ff */
[----:B------:R-:W-:Y:S01]  /*22b0*/  IMAD.X R93, RZ, RZ, R93, P2 ;  /* 0x000000ffff5d7224 */ /* 0x000fe200010e065d */
[----:B------:R-:W-:Y:S01]  /*22c0*/  IADD3 R118, P2, R118, c[0x0][0x2a8], RZ ;  /* 0x0000aa0076767a10 */ /* 0x000fe20007f5e0ff */
[----:B------:R-:W-:Y:S01]  /*22d0*/  IMAD.MOV.U32 R78, RZ, RZ, c[0x0][0x290] ;  /* 0x0000a400ff4e7624 */ /* 0x000fe200078e00ff */
[----:B------:R-:W-:Y:S01]  /*22e0*/  IADD3 R44, P0, R44, c[0x0][0x2a8], RZ ;  /* 0x0000aa002c2c7a10 */ /* 0x000fe20007f1e0ff */
[----:B------:R-:W-:Y:S01]  /*22f0*/  IMAD.SHL.U32 R109, R16, 0x2, RZ ;  /* 0x00000002106d7824 */ /* 0x000fe200078e00ff */
[C---:B------:R-:W-:Y:S01]  /*2300*/  SHF.L.U64.HI R86, R87.reuse, R86, c[0x0][0x28c] ;  /* 0x0000a30057567619 */ /* 0x040fe20000010256 */
[----:B------:R-:W-:Y:S01]  /*2310*/  IMAD.MOV.U32 R13, RZ, RZ, R133 ;  /* 0x000000ffff0d7224 */ /* 0x000fe200078e0085 */
[----:B------:R-:W-:Y:S01]  /*2320*/  SHF.L.U64.HI R107, R108, 0x1, R107 ;  /* 0x000000016c6b7819 */ /* 0x000fe2000001026b */
[----:B------:R-:W-:Y:S01]  /*2330*/  IMAD.SHL.U32 R87, R87, 0x20, RZ ;  /* 0x0000002057577824 */ /* 0x000fe200078e00ff */
[----:B------:R-:W-:Y:S01]  /*2340*/  SHF.L.U64.HI R105, R106, 0x1, R105 ;  /* 0x000000016a697819 */ /* 0x000fe20000010269 */
[----:B------:R-:W-:Y:S01]  /*2350*/  IMAD.SHL.U32 R108, R108, 0x2, RZ ;  /* 0x000000026c6c7824 */ /* 0x000fe200078e00ff */
[----:B------:R-:W-:Y:S01]  /*2360*/  SHF.R.S32.HI R73, RZ, 0x1f, R74 ;  /* 0x0000001fff497819 */ /* 0x000fe2000001144a */
[----:B------:R-:W-:Y:S01]  /*2370*/  IMAD.SHL.U32 R106, R106, 0x2, RZ ;  /* 0x000000026a6a7824 */ /* 0x000fe200078e00ff */
[----:B------:R-:W-:Y:S01]  /*2380*/  SHF.R.S32.HI R69, RZ, 0x1f, R70 ;  /* 0x0000001fff457819 */ /* 0x000fe20000011446 */
[--C-:B------:R-:W-:Y:S01]  /*2390*/  IMAD.X R97, R89, 0x1, R84.reuse, P5 ;  /* 0x0000000159617824 */ /* 0x100fe200028e0654 */
[----:B------:R-:W-:Y:S01]  /*23a0*/  IADD3 R88, R145, UR10, RZ ;  /* 0x0000000a91587c10 */ /* 0x000fe2000fffe0ff */
[----:B------:R-:W-:Y:S01]  /*23b0*/  IMAD.X R101, R93, 0x1, R84, P4 ;  /* 0x000000015d657824 */ /* 0x000fe200020e0654 */
[----:B------:R-:W-:Y:S01]  /*23c0*/  IADD3 R111, R143, UR5, RZ ;  /* 0x000000058f6f7c10 */ /* 0x000fe2000fffe0ff */
[----:B------:R-:W-:Y:S01]  /*23d0*/  IMAD.U32 R78, R78, -0x40, RZ ;  /* 0xffffffc04e4e7824 */ /* 0x000fe200078e00ff */
[----:B------:R-:W-:-:S02]  /*23e0*/  SHF.R.S32.HI R65, RZ, 0x1f, R66 ;  /* 0x0000001fff417819 */ /* 0x000fc40000011442 */
[----:B------:R-:W-:Y:S02]  /*23f0*/  SHF.R.S32.HI R63, RZ, 0x1f, R64 ;  /* 0x0000001fff3f7819 */ /* 0x000fe40000011440 */
[----:B------:R-:W-:Y:S02]  /*2400*/  SHF.R.S32.HI R61, RZ, 0x1f, R62 ;  /* 0x0000001fff3d7819 */ /* 0x000fe4000001143e */
[----:B------:R-:W-:Y:S02]  /*2410*/  SHF.R.S32.HI R59, RZ, 0x1f, R60 ;  /* 0x0000001fff3b7819 */ /* 0x000fe4000001143c */
[----:B------:R-:W-:Y:S02]  /*2420*/  IADD3.X R119, R119, c[0x0][0x2ac], RZ, P2, !PT ;  /* 0x0000ab0077777a10 */ /* 0x000fe400017fe4ff */
[C---:B------:R-:W-:Y:S02]  /*2430*/  IADD3.X R21, R0.reuse, c[0x0][0x2b4], RZ, P1, !PT ;  /* 0x0000ad0000157a10 */ /* 0x040fe40000ffe4ff */
[----:B------:R-:W-:-:S02]  /*2440*/  IADD3.X R45, R0, c[0x0][0x2ac], RZ, P0, !PT ;  /* 0x0000ab00002d7a10 */ /* 0x000fc400007fe4ff */
.L_x_4520:
        /* <DEDUP_REMOVED lines=204> */
.L_x_4478:
[----:B------:R-:W-:Y:S05]  /*3110*/  BSYNC B0 ;  /* 0x0000000000007941 */ /* 0x000fea0003800000 */
.L_x_4477:
        /* <DEDUP_REMOVED lines=159> */
.L_x_4480:
[----:B------:R-:W-:Y:S05]  /*3b10*/  BSYNC B0 ;  /* 0x0000000000007941 */ /* 0x000fea0003800000 */
.L_x_4479:
        /* <DEDUP_REMOVED lines=167> */
.L_x_4482:
[----:B------:R-:W-:Y:S05]  /*4590*/  BSYNC B0 ;  /* 0x0000000000007941 */ /* 0x000fea0003800000 */
.L_x_4481:
        /* <DEDUP_REMOVED lines=170> */
.L_x_4484:
[----:B------:R-:W-:Y:S05]  /*5040*/  BSYNC B0 ;  /* 0x0000000000007941 */ /* 0x000fea0003800000 */
.L_x_4483:
        /* <DEDUP_REMOVED lines=8> */
.L_x_4476:
        /* <DEDUP_REMOVED lines=91> */
.L_x_4489:
[----:B------:R-:W-:Y:S05]  /*5680*/  BSYNC B0 ;  /* 0x0000000000007941 */ /* 0x000fea0003800000 */
.L_x_4488:
        /* <DEDUP_REMOVED lines=91> */
.L_x_4491:
[----:B------:R-:W-:Y:S05]  /*5c40*/  BSYNC B0 ;  /* 0x0000000000007941 */ /* 0x000fea0003800000 */
.L_x_4490:
        /* <DEDUP_REMOVED lines=91> */
.L_x_4493:
[----:B------:R-:W-:Y:S05]  /*6200*/  BSYNC B0 ;  /* 0x0000000000007941 */ /* 0x000fea0003800000 */
.L_x_4492:
[----:B-----5:R1:W-:Y:S02]  /*6210*/  STG.E.128 [R80.64+0x100], R48 ;  /* 0x0001003050007986 */ /* 0x0203e4000c101d06 */
.L_x_4487:
[----:B------:R-:W-:Y:S05]  /*6220*/  BSYNC B1 ;  /* 0x0000000000017941 */ /* 0x000fea0003800000 */
.L_x_4486:
        /* <DEDUP_REMOVED lines=96> */
.L_x_4497:
[----:B------:R-:W-:Y:S05]  /*6830*/  BSYNC B0 ;  /* 0x0000000000007941 */ /* 0x000fea0003800000 */
.L_x_4496:
        /* <DEDUP_REMOVED lines=97> */
.L_x_4499:
[----:B------:R-:W-:Y:S05]  /*6e50*/  BSYNC B0 ;  /* 0x0000000000007941 */ /* 0x000fea0003800000 */
.L_x_4498:
        /* <DEDUP_REMOVED lines=99> */
.L_x_4501:
[----:B------:R-:W-:Y:S05]  /*7490*/  BSYNC B0 ;  /* 0x0000000000007941 */ /* 0x000fea0003800000 */
.L_x_4500:
[----:B-----5:R4:W-:Y:S02]  /*74a0*/  STG.E.128 [R146.64+0x100], R4 ;  /* 0x0001000492007986 */ /* 0x0209e4000c101d06 */
.L_x_4495:
[----:B------:R-:W-:Y:S05]  /*74b0*/  BSYNC B1 ;  /* 0x0000000000017941 */ /* 0x000fea0003800000 */
.L_x_4494:
        /* <DEDUP_REMOVED lines=99> */
.L_x_4505:
[----:B------:R-:W-:Y:S05]  /*7af0*/  BSYNC B0 ;  /* 0x0000000000007941 */ /* 0x000fea0003800000 */
.L_x_4504:
        /* <DEDUP_REMOVED lines=99> */
.L_x_4507:
[----:B------:R-:W-:Y:S05]  /*8130*/  BSYNC B0 ;  /* 0x0000000000007941 */ /* 0x000fea0003800000 */
.L_x_4506:
        /* <DEDUP_REMOVED lines=100> */
.L_x_4509:
[----:B------:R-:W-:Y:S05]  /*8780*/  BSYNC B0 ;  /* 0x0000000000007941 */ /* 0x000fea0003800000 */
.L_x_4508:
[C---:B----4-:R-:W-:Y:S04]  /*8790*/  LEA R2, P0, R95.reuse, R80, 0x1 ;  /* 0x000000505f027211 */ /* 0x050fe800078008ff */
[----:B------:R-:W-:Y:S05]  /*87a0*/  LEA.HI.X R3, R95, R81, R96, 0x1, P0 ;  /* 0x000000515f037211 */ /* 0x000fea00000f0c60 */
[----:B-----5:R4:W-:Y:S04]  /*87b0*/  STG.E.128 [R2.64], R8 ;  /* 0x0000000802007986 */ /* 0x0209e8000c101d06 */
.L_x_4503:
[----:B------:R-:W-:Y:S05]  /*87c0*/  BSYNC B1 ;  /* 0x0000000000017941 */ /* 0x000fea0003800000 */
.L_x_4502:
        /* <DEDUP_REMOVED lines=101> */
.L_x_4513:
[----:B------:R-:W-:Y:S05]  /*8e20*/  BSYNC B0 ;  /* 0x0000000000007941 */ /* 0x000fea0003800000 */
.L_x_4512:
        /* <DEDUP_REMOVED lines=100> */
.L_x_4515:
[----:B------:R-:W-:Y:S05]  /*9470*/  BSYNC B0 ;  /* 0x0000000000007941 */ /* 0x000fea0003800000 */
.L_x_4514:
        /* <DEDUP_REMOVED lines=100> */
.L_x_4517:
[----:B------:R-:W-:Y:S05]  /*9ac0*/  BSYNC B0 ;  /* 0x0000000000007941 */ /* 0x000fea0003800000 */
.L_x_4516:
[C---:B----4-:R-:W-:Y:S04]  /*9ad0*/  LEA R2, P0, R103.reuse, R80, 0x1 ;  /* 0x0000005067027211 */ /* 0x050fe800078008ff */
[----:B------:R-:W-:Y:S05]  /*9ae0*/  LEA.HI.X R3, R103, R81, R104, 0x1, P0 ;  /* 0x0000005167037211 */ /* 0x000fea00000f0c68 */
[----:B-----5:R4:W-:Y:S04]  /*9af0*/  STG.E.128 [R2.64], R8 ;  /* 0x0000000802007986 */ /* 0x0209e8000c101d06 */
.L_x_4511:
[----:B------:R-:W-:Y:S05]  /*9b00*/  BSYNC B1 ;  /* 0x0000000000017941 */ /* 0x000fea0003800000 */
.L_x_4510:
        /* <DEDUP_REMOVED lines=8> */
.L_x_4475:
        /* <DEDUP_REMOVED lines=40> */
.L_x_4485:
        /* <DEDUP_REMOVED lines=80> */
.L_x_4518:
        /* <DEDUP_REMOVED lines=8> */
.L_x_4519:
[----:B------:R-:W-:Y:S04]  /*a390*/  IADD3 R13, R13, -0x1, RZ ;  /* 0xffffffff0d0d7810 */ /* 0x000fe80007ffe0ff */
[----:B------:R-:W-:Y:S11]  /*a3a0*/  ISETP.GT.AND P0, PT, R13, R76, PT ;  /* 0x0000004c0d00720c */ /* 0x000ff60003f04270 */
[----:B------:R-:W-:Y:S02]  /*a3b0*/  @!UPT UIADD3 URZ, URZ, URZ, URZ ;  /* 0x0000003f3f3ff290 */ /* 0x000fe4000fffe03f */
[----:B------:R-:W-:-:S05]  /*a3c0*/  @P0 BRA `(.L_x_4520) ;  /* 0xffff808000000947 */ /* 0x000fca000383ffff */
.L_x_4474:
[----:B-1----:R-:W-:Y:S01]  /*a3d0*/  BAR.SYNC.DEFER_BLOCKING 0x0 ;  /* 0x0000000000007b1d */ /* 0x002fe20000010000 */
[----:B------:R-:W-:Y:S01]  /*a3e0*/  ISETP.NE.AND P0, PT, RZ, c[0x0][0x230], PT ;  /* 0x00008c00ff007a0c */ /* 0x000fe20003f05270 */
[----:B------:R-:W-:Y:S01]  /*a3f0*/  IMAD.MOV.U32 R3, RZ, RZ, c[0x0][0x190] ;  /* 0x00006400ff037624 */ /* 0x000fe200078e00ff */
[----:B------:R-:W-:Y:S01]  /*a400*/  SHF.L.U32 R213, R128, 0x1, RZ ;  /* 0x0000000180d57819 */ /* 0x000fe200000006ff */
[----:B------:R-:W-:Y:S02]  /*a410*/  IMAD.MOV.U32 R0, RZ, RZ, 0x4 ;  /* 0x00000004ff007424 */ /* 0x000fe400078e00ff */
[----:B------:R-:W-:Y:S01]  /*a420*/  BSSY B2, `(.L_x_4521) ;  /* 0x00006c1000027945 */ /* 0x000fe20003800000 */
[C---:B----4-:R-:W-:Y:S02]  /*a430*/  IMAD.SHL.U32 R7, R3.reuse, 0x10, RZ ;  /* 0x0000001003077824 */ /* 0x050fe400078e00ff */
[----:B------:R-:W-:-:S05]  /*a440*/  SHF.L.U64.HI R5, R3, R0, c[0x0][0x194] ;  /* 0x0000650003057619 */ /* 0x000fca0000010200 */
[----:B------:R-:W-:Y:S05]  /*a450*/  @!P0 BRA `(.L_x_4522) ;  /* 0x0000693000008947 */ /* 0x000fea0003800000 */
[----:B------:R-:W-:Y:S01]  /*a460*/  ISETP.NE.U32.AND P0, PT, RZ, c[0x0][0x250], PT ;  /* 0x00009400ff007a0c */ /* 0x000fe20003f05070 */
[----:B------:R-:W-:-:S03]  /*a470*/  IMAD.MOV.U32 R0, RZ, RZ, RZ ;  /* 0x000000ffff007224 */ /* 0x000fc600078e00ff */
[----:B------:R-:W-:-:S13]  /*a480*/  ISETP.NE.AND.EX P0, PT, RZ, c[0x0][0x254], PT, P0 ;  /* 0x00009500ff007a0c */ /* 0x000fda0003f05300 */
[----:B------:R-:W2:Y:S01]  /*a490*/  @P0 LDG.E R0, [R140.64] ;  /* 0x000000068c000981 */ /* 0x000ea2000c1e1900 */
[-C--:B------:R-:W-:Y:S01]  /*a4a0*/  IADD3 R6, P1, R7, R136.reuse, RZ ;  /* 0x0000008807067210 */ /* 0x080fe20007f3e0ff */
[----:B------:R-:W-:Y:S01]  /*a4b0*/  IMAD.MOV.U32 R4, RZ, RZ, c[0x0][0x194] ;  /* 0x00006500ff047624 */ /* 0x000fe200078e00ff */
[----:B------:R-:W-:Y:S01]  /*a4c0*/  LEA R2, P0, R3, R136, 0x5 ;  /* 0x0000008803027211 */ /* 0x000fe200078028ff */
[----:B------:R-:W-:Y:S01]  /*a4d0*/  ULDC.U8 UR4, c[0x0][0x313] ;  /* 0x0000c4c000047ab9 */ /* 0x000fe20000000000 */
[----:B------:R-:W-:Y:S01]  /*a4e0*/  LEA R14, P2, R136, c[0x0][0x160], 0x1 ;  /* 0x00005800880e7a11 */ /* 0x000fe200078408ff */
[----:B------:R-:W-:Y:S01]  /*a4f0*/  IMAD.X R7, R5, 0x1, R129, P1 ;  /* 0x0000000105077824 */ /* 0x000fe200008e0681 */
[----:B------:R-:W-:Y:S01]  /*a500*/  LEA.HI.X R5, R3, R129, R4, 0x5, P0 ;  /* 0x0000008103057211 */ /* 0x000fe200000f2c04 */
[----:B------:R-:W-:Y:S01]  /*a510*/  IMAD.MOV.U32 R128, RZ, RZ, R136 ;  /* 0x000000ffff807224 */ /* 0x000fe200078e0088 */
[----:B------:R-:W-:Y:S02]  /*a520*/  LEA R28, P1, R6, c[0x0][0x160], 0x1 ;  /* 0x00005800061c7a11 */ /* 0x000fe400078208ff */
[----:B------:R-:W-:-:S02]  /*a530*/  ISETP.NE.AND P0, PT, RZ, UR4, PT ;  /* 0x00000004ff007c0c */ /* 0x000fc4000bf05270 */
[--C-:B------:R-:W-:Y:S01]  /*a540*/  LEA.HI.X R15, R136, c[0x0][0x164], R129.reuse, 0x1, P2 ;  /* 0x00005900880f7a11 */ /* 0x100fe200010f0c81 */
[----:B------:R-:W-:Y:S01]  /*a550*/  IMAD.WIDE.U32 R128, R3, 0x30, R128 ;  /* 0x0000003003807825 */ /* 0x000fe200078e0080 */
[----:B------:R-:W-:Y:S02]  /*a560*/  LEA.HI.X R29, R6, c[0x0][0x164], R7, 0x1, P1 ;  /* 0x00005900061d7a11 */ /* 0x000fe400008f0c07 */
[----:B------:R-:W-:Y:S01]  /*a570*/  LEA R16, P4, R2, c[0x0][0x160], 0x1 ;  /* 0x0000580002107a11 */ /* 0x000fe200078808ff */
[----:B------:R-:W-:Y:S01]  /*a580*/  IMAD R7, R4, 0x30, RZ ;  /* 0x0000003004077824 */ /* 0x000fe200078e02ff */
[----:B------:R-:W-:Y:S01]  /*a590*/  LEA R12, P2, R128, c[0x0][0x160], 0x1 ;  /* 0x00005800800c7a11 */ /* 0x000fe200078408ff */
[----:B------:R-:W-:Y:S01]  /*a5a0*/  IMAD.IADD R3, R207, 0x1, -R130 ;  /* 0x00000001cf037824 */ /* 0x000fe200078e0a82 */
[----:B------:R-:W-:Y:S01]  /*a5b0*/  LEA.HI.X R17, R2, c[0x0][0x164], R5, 0x1, P4 ;  /* 0x0000590002117a11 */ /* 0x000fe200020f0c05 */
[----:B------:R-:W-:-:S03]  /*a5c0*/  IMAD.IADD R6, R129, 0x1, R7 ;  /* 0x0000000181067824 */ /* 0x000fc600078e0207 */
[----:B------:R-:W-:Y:S02]  /*a5d0*/  ISETP.GE.AND P1, PT, R138, R3, PT ;  /* 0x000000038a00720c */ /* 0x000fe40003f26270 */
[----:B------:R-:W-:Y:S02]  /*a5e0*/  LEA.HI.X R13, R128, c[0x0][0x164], R6, 0x1, P2 ;  /* 0x00005900800d7a11 */ /* 0x000fe400010f0c06 */
[----:B------:R-:W-:Y:S01]  /*a5f0*/  ISETP.GT.AND P1, PT, R55, -0x8, !P1 ;  /* 0xfffffff83700780c */ /* 0x000fe20004f24270 */
        /* <DEDUP_REMOVED lines=46> */
[--C-:B------:R-:W-:Y:S02]  /*a8e0*/  HADD2.F32 R0, -RZ, R30.reuse.H0_H0 ;  /* 0x2000001eff007230 */ /* 0x100fe40000004100 */
[----:B------:R-:W-:Y:S01]  /*a8f0*/  HADD2.F32 R30, -RZ, R30.H1_H1 ;  /* 0x3000001eff1e7230 */ /* 0x000fe20000004100 */
[-C--:B------:R-:W-:Y:S01]  /*a900*/  FMUL.FTZ R22, R25, R4.reuse ;  /* 0x0000000419167220 */ /* 0x080fe20000410000 */
[----:B------:R-:W-:Y:S01]  /*a910*/  HADD2.F32 R31, -RZ, R7.H0_H0 ;  /* 0x20000007ff1f7230 */ /* 0x000fe20000004100 */
[----:B------:R-:W-:-:S02]  /*a920*/  FMUL.FTZ R7, R27, R4 ;  /* 0x000000041b077220 */ /* 0x000fc40000410000 */
[-C--:B------:R-:W-:Y:S02]  /*a930*/  FMUL.FTZ R4, R30, R5.reuse ;  /* 0x000000051e047220 */ /* 0x080fe40000410000 */
[----:B------:R-:W-:Y:S02]  /*a940*/  FMUL.FTZ R5, R0, R5 ;  /* 0x0000000500057220 */ /* 0x000fe40000410000 */
[-C--:B------:R-:W-:Y:S01]  /*a950*/  FFMA.FTZ R7, R25, R6.reuse, -R7 ;  /* 0x0000000619077223 */ /* 0x080fe20000010807 */
[----:B------:R-:W-:Y:S01]  /*a960*/  F2FP.PACK_AB R25, R20, R21 ;  /* 0x000000151419723e */ /* 0x000fe200000000ff */
[----:B------:R-:W-:Y:S01]  /*a970*/  FFMA.FTZ R22, R27, R6, R22 ;  /* 0x000000061b167223 */ /* 0x000fe20000010016 */
[----:B------:R-:W-:Y:S01]  /*a980*/  F2FP.PACK_AB R27, R23, R2 ;  /* 0x00000002171b723e */ /* 0x000fe200000000ff */
[-C--:B------:R-:W-:Y:S02]  /*a990*/  FFMA.FTZ R4, R0, R31.reuse, -R4 ;  /* 0x0000001f00047223 */ /* 0x080fe40000010804 */
[----:B------:R-:W-:Y:S01]  /*a9a0*/  FFMA.FTZ R5, R30, R31, R5 ;  /* 0x0000001f1e057223 */ /* 0x000fe20000010005 */
[----:B------:R-:W-:-:S04]  /*a9b0*/  F2FP.PACK_AB R24, R22, R7 ;  /* 0x000000071618723e */ /* 0x000fc800000000ff */
[----:B------:R-:W-:Y:S02]  /*a9c0*/  F2FP.PACK_AB R26, R5, R4 ;  /* 0x00000004051a723e */ /* 0x000fe400000000ff */
.L_x_4527:
[----:B------:R-:W-:Y:S05]  /*a9d0*/  BSYNC B0 ;  /* 0x0000000000007941 */ /* 0x000fea0003800000 */
.L_x_4526:
        /* <DEDUP_REMOVED lines=8> */
[--C-:B------:R-:W-:Y:S01]  /*aa60*/  HADD2.F32 R31, -RZ, R21.reuse.H0_H0 ;  /* 0x20000015ff1f7230 */ /* 0x100fe20000004100 */
[----:B--2---:R-:W-:Y:S01]  /*aa70*/  MOV R27, R22 ;  /* 0x00000016001b7202 */ /* 0x004fe20000000f00 */
[----:B------:R-:W-:Y:S02]  /*aa80*/  HADD2.F32 R30, -RZ, R21.H1_H1 ;  /* 0x30000015ff1e7230 */ /* 0x000fe40000004100 */
[--C-:B------:R-:W-:Y:S02]  /*aa90*/  HADD2.F32 R25, -RZ, R23.reuse.H1_H1 ;  /* 0x30000017ff197230 */ /* 0x100fe40000004100 */
[----:B------:R-:W-:-:S02]  /*aaa0*/  HADD2.F32 R26, -RZ, R23.H0_H0 ;  /* 0x20000017ff1a7230 */ /* 0x000fc40000004100 */
[----:B---3--:R-:W-:Y:S02]  /*aab0*/  HADD2.F32 R0, -RZ, R5.H1_H1 ;  /* 0x30000005ff007230 */ /* 0x008fe40000004100 */
[----:B------:R-:W-:Y:S02]  /*aac0*/  HADD2.F32 R21, -RZ, R4.H1_H1 ;  /* 0x30000004ff157230 */ /* 0x000fe40000004100 */
[----:B----4-:R-:W-:Y:S01]  /*aad0*/  HADD2.F32 R23, -RZ, R7.H1_H1 ;  /* 0x30000007ff177230 */ /* 0x010fe20000004100 */
        /* <DEDUP_REMOVED lines=29> */
.L_x_4529:
[----:B------:R-:W-:Y:S05]  /*acb0*/  BSYNC B0 ;  /* 0x0000000000007941 */ /* 0x000fea0003800000 */
.L_x_4528:
        /* <DEDUP_REMOVED lines=13> */
[----:B-1-3--:R-:W-:Y:S02]  /*ad90*/  HADD2.F32 R14, -RZ, R4.H1_H1 ;  /* 0x30000004ff0e7230 */ /* 0x00afe40000004100 */
[----:B------:R-:W-:Y:S02]  /*ada0*/  HADD2.F32 R0, -RZ, R5.H1_H1 ;  /* 0x30000005ff007230 */ /* 0x000fe40000004100 */
[----:B----4-:R-:W-:Y:S01]  /*adb0*/  HADD2.F32 R21, -RZ, R7.H1_H1 ;  /* 0x30000007ff157230 */ /* 0x010fe20000004100 */
[----:B------:R-:W-:Y:S01]  /*adc0*/  FMUL.FTZ R15, R25, R14 ;  /* 0x0000000e190f7220 */ /* 0x000fe20000410000 */
[----:B------:R-:W-:Y:S01]  /*add0*/  HADD2.F32 R20, -RZ, R6.H1_H1 ;  /* 0x30000006ff147230 */ /* 0x000fe20000004100 */
[C---:B------:R-:W-:Y:S01]  /*ade0*/  FMUL.FTZ R2, R22.reuse, R0 ;  /* 0x0000000016027220 */ /* 0x040fe20000410000 */
[----:B------:R-:W-:Y:S01]  /*adf0*/  HADD2.F32 R4, -RZ, R4.H0_H0 ;  /* 0x20000004ff047230 */ /* 0x000fe20000004100 */
[----:B------:R-:W-:Y:S01]  /*ae00*/  FMUL.FTZ R14, R27, R14 ;  /* 0x0000000e1b0e7220 */ /* 0x000fe20000410000 */
        /* <DEDUP_REMOVED lines=13> */
[----:B------:R-:W-:-:S02]  /*aee0*/  FMUL.FTZ R7, R25, R4 ;  /* 0x0000000419077220 */ /* 0x000fc40000410000 */
[-C--:B------:R-:W-:Y:S02]  /*aef0*/  FMUL.FTZ R4, R26, R5.reuse ;  /* 0x000000051a047220 */ /* 0x080fe40000410000 */
[----:B------:R-:W-:Y:S02]  /*af00*/  FMUL.FTZ R5, R0, R5 ;  /* 0x0000000500057220 */ /* 0x000fe40000410000 */
        /* <DEDUP_REMOVED lines=8> */
.L_x_4531:
[----:B------:R-:W-:Y:S05]  /*af90*/  BSYNC B0 ;  /* 0x0000000000007941 */ /* 0x000fea0003800000 */
.L_x_4530:
[----:B-----5:R3:W-:Y:S02]  /*afa0*/  STS.128 [R213+0x4000], R24 ;  /* 0x00400018d5007388 */ /* 0x0207e40000000c00 */
.L_x_4525:
[----:B------:R-:W-:Y:S05]  /*afb0*/  BSYNC B1 ;  /* 0x0000000000017941 */ /* 0x000fea0003800000 */
.L_x_4524:
[----:B-12---:R-:W-:Y:S01]  /*afc0*/  IADD3 R14, R138, 0x10, RZ ;  /* 0x000000108a0e7810 */ /* 0x006fe20007ffe0ff */
        /* <DEDUP_REMOVED lines=48> */
.L_x_4535:
[----:B------:R-:W-:Y:S05]  /*b2d0*/  BSYNC B0 ;  /* 0x0000000000007941 */ /* 0x000fea0003800000 */
.L_x_4534:
        /* <DEDUP_REMOVED lines=8> */
[--C-:B--2---:R-:W-:Y:S01]  /*b360*/  HADD2.F32 R25, -RZ, R23.reuse.H0_H0 ;  /* 0x20000017ff197230 */ /* 0x104fe20000004100 */
[----:B------:R-:W-:Y:S01]  /*b370*/  MOV R26, R22 ;  /* 0x00000016001a7202 */ /* 0x000fe20000000f00 */
[----:B------:R-:W-:Y:S02]  /*b380*/  HADD2.F32 R23, -RZ, R23.H1_H1 ;  /* 0x30000017ff177230 */ /* 0x000fe40000004100 */
[--C-:B------:R-:W-:Y:S02]  /*b390*/  HADD2.F32 R30, -RZ, R21.reuse.H0_H0 ;  /* 0x20000015ff1e7230 */ /* 0x100fe40000004100 */
[----:B------:R-:W-:-:S02]  /*b3a0*/  HADD2.F32 R27, -RZ, R21.H1_H1 ;  /* 0x30000015ff1b7230 */ /* 0x000fc40000004100 */
[----:B---3--:R-:W-:Y:S02]  /*b3b0*/  HADD2.F32 R0, -RZ, R5.H1_H1 ;  /* 0x30000005ff007230 */ /* 0x008fe40000004100 */
[----:B------:R-:W-:Y:S02]  /*b3c0*/  HADD2.F32 R22, -RZ, R4.H1_H1 ;  /* 0x30000004ff167230 */ /* 0x000fe40000004100 */
[----:B----4-:R-:W-:Y:S01]  /*b3d0*/  HADD2.F32 R2, -RZ, R7.H1_H1 ;  /* 0x30000007ff027230 */ /* 0x010fe20000004100 */
        /* <DEDUP_REMOVED lines=30> */
.L_x_4537:
[----:B------:R-:W-:Y:S05]  /*b5c0*/  BSYNC B0 ;  /* 0x0000000000007941 */ /* 0x000fea0003800000 */
.L_x_4536:
[----:B-12---:R-:W5:Y:S01]  /*b5d0*/  LDG.E.128 R28, [R28.64+0x100] ;  /* 0x000100061c1c7981 */ /* 0x006f62000c1e1d00 */
        /* <DEDUP_REMOVED lines=43> */
.L_x_4539:
[----:B------:R-:W-:Y:S05]  /*b890*/  BSYNC B0 ;  /* 0x0000000000007941 */ /* 0x000fea0003800000 */
.L_x_4538:
[----:B-----5:R2:W-:Y:S02]  /*b8a0*/  STS.128 [R213+0x4800], R28 ;  /* 0x0048001cd5007388 */ /* 0x0205e40000000c00 */
.L_x_4533:
[----:B------:R-:W-:Y:S05]  /*b8b0*/  BSYNC B1 ;  /* 0x0000000000017941 */ /* 0x000fea0003800000 */
.L_x_4532:
[----:B-1----:R-:W-:Y:S01]  /*b8c0*/  IADD3 R20, R138, 0x20, RZ ;  /* 0x000000208a147810 */ /* 0x002fe20007ffe0ff */
        /* <DEDUP_REMOVED lines=9> */
[----:B------:R-:W4:Y:S01]  /*b960*/  LDG.E.64 R6, [R10.64] ;  /* 0x000000060a067981 */ /* 0x000f22000c1e1b00 */
[--C-:B-----5:R-:W-:Y:S02]  /*b970*/  HADD2.F32 R23, -RZ, R31.reuse.H1_H1 ;  /* 0x3000001fff177230 */ /* 0x120fe40000004100 */
[----:B---3--:R-:W-:Y:S02]  /*b980*/  HADD2.F32 R25, -RZ, R31.H0_H0 ;  /* 0x2000001fff197230 */ /* 0x008fe40000004100 */
        /* <DEDUP_REMOVED lines=34> */
.L_x_4543:
[----:B------:R-:W-:Y:S05]  /*bbb0*/  BSYNC B0 ;  /* 0x0000000000007941 */ /* 0x000fea0003800000 */
.L_x_4542:
[----:B---3--:R2:W5:Y:S01]  /*bbc0*/  LDG.E.128 R24, [R16.64+0x80] ;  /* 0x0000800610187981 */ /* 0x008562000c1e1d00 */
[----:B------:R-:W-:Y:S01]  /*bbd0*/  IADD3 R0, R18, 0x40, RZ ;  /* 0x0000004012007810 */ /* 0x000fe20007ffe0ff */
[----:B------:R-:W-:Y:S02]  /*bbe0*/  BSSY B0, `(.L_x_4544) ;  /* 0x000002d000007945 */ /* 0x000fe40003800000 */
[----:B-----5:R2:W-:Y:S01]  /*bbf0*/  STS.128 [R213+0x1000], R28 ;  /* 0x0010001cd5007388 */ /* 0x0205e20000000c00 */
[----:B------:R-:W-:-:S13]  /*bc00*/  ISETP.GE.AND P0, PT, R0, c[0x0][0x230], PT ;  /* 0x00008c0000007a0c */ /* 0x000fda0003f06270 */
[----:B------:R-:W-:Y:S05]  /*bc10*/  @P0 BRA `(.L_x_4545) ;  /* 0x0000029000000947 */ /* 0x000fea0003800000 */
[----:B------:R-:W3:Y:S04]  /*bc20*/  LDG.E.64 R4, [R8.64+0x40] ;  /* 0x0000400608047981 */ /* 0x000ee8000c1e1b00 */
[----:B------:R-:W4:Y:S01]  /*bc30*/  LDG.E.64 R6, [R10.64+0x40] ;  /* 0x000040060a067981 */ /* 0x000f22000c1e1b00 */
[----:B------:R-:W-:Y:S01]  /*bc40*/  MOV R23, R27 ;  /* 0x0000001b00177202 */ /* 0x000fe20000000f00 */
[--C-:B--2---:R-:W-:Y:S01]  /*bc50*/  HADD2.F32 R29, -RZ, R25.reuse.H0_H0 ;  /* 0x20000019ff1d7230 */ /* 0x104fe20000004100 */
[----:B------:R-:W-:Y:S01]  /*bc60*/  MOV R28, R26 ;  /* 0x0000001a001c7202 */ /* 0x000fe20000000f00 */
[----:B------:R-:W-:Y:S02]  /*bc70*/  HADD2.F32 R27, -RZ, R25.H1_H1 ;  /* 0x30000019ff1b7230 */ /* 0x000fe40000004100 */
[----:B------:R-:W-:-:S02]  /*bc80*/  HADD2.F32 R25, -RZ, R23.H0_H0 ;  /* 0x20000017ff197230 */ /* 0x000fc40000004100 */
[----:B------:R-:W-:Y:S02]  /*bc90*/  HADD2.F32 R23, -RZ, R23.H1_H1 ;  /* 0x30000017ff177230 */ /* 0x000fe40000004100 */
        /* <DEDUP_REMOVED lines=33> */
.L_x_4545:
[----:B------:R-:W-:Y:S05]  /*beb0*/  BSYNC B0 ;  /* 0x0000000000007941 */ /* 0x000fea0003800000 */
.L_x_4544:
        /* <DEDUP_REMOVED lines=8> */
[--C-:B-----5:R-:W-:Y:S02]  /*bf40*/  HADD2.F32 R21, -RZ, R31.reuse.H1_H1 ;  /* 0x3000001fff157230 */ /* 0x120fe40000004100 */
[----:B------:R-:W-:Y:S02]  /*bf50*/  HADD2.F32 R23, -RZ, R31.H0_H0 ;  /* 0x2000001fff177230 */ /* 0x000fe40000004100 */
[--C-:B--2---:R-:W-:Y:S02]  /*bf60*/  HADD2.F32 R24, -RZ, R29.reuse.H1_H1 ;  /* 0x3000001dff187230 */ /* 0x104fe40000004100 */
[----:B------:R-:W-:-:S02]  /*bf70*/  HADD2.F32 R25, -RZ, R29.H0_H0 ;  /* 0x2000001dff197230 */ /* 0x000fc40000004100 */
[----:B---3--:R-:W-:Y:S02]  /*bf80*/  HADD2.F32 R0, -RZ, R5.H1_H1 ;  /* 0x30000005ff007230 */ /* 0x008fe40000004100 */
[----:B-1----:R-:W-:Y:S02]  /*bf90*/  HADD2.F32 R16, -RZ, R4.H1_H1 ;  /* 0x30000004ff107230 */ /* 0x002fe40000004100 */
        /* <DEDUP_REMOVED lines=30> */
.L_x_4547:
[----:B------:R-:W-:Y:S05]  /*c180*/  BSYNC B0 ;  /* 0x0000000000007941 */ /* 0x000fea0003800000 */
.L_x_4546:
[----:B-----5:R3:W-:Y:S02]  /*c190*/  STS.128 [R213+0x5000], R28 ;  /* 0x0050001cd5007388 */ /* 0x0207e40000000c00 */
.L_x_4541:
[----:B------:R-:W-:Y:S05]  /*c1a0*/  BSYNC B1 ;  /* 0x0000000000017941 */ /* 0x000fea0003800000 */
.L_x_4540:
[----:B-12---:R-:W-:-:S04]  /*c1b0*/  IADD3 R16, R138, 0x30, RZ ;  /* 0x000000308a107810 */ /* 0x006fc80007ffe0ff */
        /* <DEDUP_REMOVED lines=9> */
[--C-:B-----5:R-:W-:Y:S02]  /*c250*/  HADD2.F32 R17, -RZ, R31.reuse.H1_H1 ;  /* 0x3000001fff117230 */ /* 0x120fe40000004100 */
[----:B------:R-:W-:Y:S02]  /*c260*/  HADD2.F32 R21, -RZ, R31.H0_H0 ;  /* 0x2000001fff157230 */ /* 0x000fe40000004100 */
[--C-:B------:R-:W-:Y:S02]  /*c270*/  HADD2.F32 R23, -RZ, R29.reuse.H1_H1 ;  /* 0x3000001dff177230 */ /* 0x100fe40000004100 */
[----:B------:R-:W-:-:S02]  /*c280*/  HADD2.F32 R25, -RZ, R29.H0_H0 ;  /* 0x2000001dff197230 */ /* 0x000fc40000004100 */
        /* <DEDUP_REMOVED lines=32> */
.L_x_4550:
[----:B------:R-:W-:Y:S05]  /*c490*/  BSYNC B0 ;  /* 0x0000000000007941 */ /* 0x000fea0003800000 */
.L_x_4549:
        /* <DEDUP_REMOVED lines=9> */
[--C-:B------:R-:W-:Y:S01]  /*c530*/  HADD2.F32 R27, -RZ, R25.reuse.H0_H0 ;  /* 0x20000019ff1b7230 */ /* 0x100fe20000004100 */
[----:B------:R-:W-:Y:S01]  /*c540*/  MOV R23, R26 ;  /* 0x0000001a00177202 */ /* 0x000fe20000000f00 */
[----:B------:R-:W-:Y:S02]  /*c550*/  HADD2.F32 R25, -RZ, R25.H1_H1 ;  /* 0x30000019ff197230 */ /* 0x000fe40000004100 */
[----:B------:R-:W-:-:S02]  /*c560*/  HADD2.F32 R21, -RZ, R17.H0_H0 ;  /* 0x20000011ff157230 */ /* 0x000fc40000004100 */
[----:B------:R-:W-:Y:S02]  /*c570*/  HADD2.F32 R17, -RZ, R17.H1_H1 ;  /* 0x30000011ff117230 */ /* 0x000fe40000004100 */
[----:B---3--:R-:W-:Y:S02]  /*c580*/  HADD2.F32 R0, -RZ, R3.H1_H1 ;  /* 0x30000003ff007230 */ /* 0x008fe40000004100 */
[----:B------:R-:W-:Y:S02]  /*c590*/  HADD2.F32 R22, -RZ, R2.H1_H1 ;  /* 0x30000002ff167230 */ /* 0x000fe40000004100 */
[----:B----4-:R-:W-:Y:S01]  /*c5a0*/  HADD2.F32 R7, -RZ, R4.H1_H1 ;  /* 0x30000004ff077230 */ /* 0x010fe20000004100 */
[----:B------:R-:W-:Y:S01]  /*c5b0*/  FMUL.FTZ R15, R0, R17 ;  /* 0x00000011000f7220 */ /* 0x000fe20000410000 */
[----:B------:R-:W-:Y:S01]  /*c5c0*/  HADD2.F32 R6, -RZ, R5.H1_H1 ;  /* 0x30000005ff067230 */ /* 0x000fe20000004100 */
[----:B------:R-:W-:Y:S01]  /*c5d0*/  FMUL.FTZ R26, R22, R25 ;  /* 0x00000019161a7220 */ /* 0x000fe20000410000 */
[----:B------:R-:W-:Y:S01]  /*c5e0*/  HADD2.F32 R2, -RZ, R2.H0_H0 ;  /* 0x20000002ff027230 */ /* 0x000fe20000004100 */
[----:B------:R-:W-:Y:S01]  /*c5f0*/  FMUL.FTZ R0, R0, R21 ;  /* 0x0000001500007220 */ /* 0x000fe20000410000 */
[----:B------:R-:W-:Y:S01]  /*c600*/  HADD2.F32 R3, -RZ, R3.H0_H0 ;  /* 0x20000003ff037230 */ /* 0x000fe20000004100 */
[-C--:B------:R-:W-:Y:S01]  /*c610*/  FMUL.FTZ R22, R22, R27.reuse ;  /* 0x0000001b16167220 */ /* 0x080fe20000410000 */
[----:B------:R-:W-:Y:S01]  /*c620*/  HADD2.F32 R4, -RZ, R4.H0_H0 ;  /* 0x20000004ff047230 */ /* 0x000fe20000004100 */
[C---:B------:R-:W-:Y:S01]  /*c630*/  FFMA.FTZ R26, R7.reuse, R27, -R26 ;  /* 0x0000001b071a7223 */ /* 0x040fe2000001081a */
[----:B------:R-:W-:Y:S01]  /*c640*/  HADD2.F32 R5, -RZ, R5.H0_H0 ;  /* 0x20000005ff057230 */ /* 0x000fe20000004100 */
[C---:B------:R-:W-:Y:S01]  /*c650*/  FFMA.FTZ R15, R6.reuse, R21, -R15 ;  /* 0x00000015060f7223 */ /* 0x040fe2000001080f */
[--C-:B------:R-:W-:Y:S01]  /*c660*/  HADD2.F32 R21, -RZ, R24.reuse.H1_H1 ;  /* 0x30000018ff157230 */ /* 0x100fe20000004100 */
[----:B------:R-:W-:Y:S01]  /*c670*/  FFMA.FTZ R0, R6, R17, R0 ;  /* 0x0000001106007223 */ /* 0x000fe20000010000 */
[----:B------:R-:W-:Y:S01]  /*c680*/  HADD2.F32 R17, -RZ, R24.H0_H0 ;  /* 0x20000018ff117230 */ /* 0x000fe20000004100 */
[----:B------:R-:W-:Y:S01]  /*c690*/  FFMA.FTZ R7, R7, R25, R22 ;  /* 0x0000001907077223 */ /* 0x000fe20000010016 */
[----:B------:R-:W-:-:S02]  /*c6a0*/  HADD2.F32 R22, -RZ, R23.H1_H1 ;  /* 0x30000017ff167230 */ /* 0x000fc40000004100 */
[----:B------:R-:W-:Y:S01]  /*c6b0*/  HADD2.F32 R6, -RZ, R23.H0_H0 ;  /* 0x20000017ff067230 */ /* 0x000fe20000004100 */
[C---:B------:R-:W-:Y:S01]  /*c6c0*/  FMUL.FTZ R23, R2.reuse, R21 ;  /* 0x0000001502177220 */ /* 0x040fe20000410000 */
[----:B------:R-:W-:Y:S01]  /*c6d0*/  F2FP.PACK_AB R25, R7, R26 ;  /* 0x0000001a0719723e */ /* 0x000fe200000000ff */
[----:B------:R-:W-:Y:S01]  /*c6e0*/  FMUL.FTZ R24, R2, R17 ;  /* 0x0000001102187220 */ /* 0x000fe20000410000 */
[----:B------:R-:W-:Y:S01]  /*c6f0*/  F2FP.PACK_AB R27, R0, R15 ;  /* 0x0000000f001b723e */ /* 0x000fe200000000ff */
[C---:B------:R-:W-:Y:S02]  /*c700*/  FMUL.FTZ R2, R3.reuse, R22 ;  /* 0x0000001603027220 */ /* 0x040fe40000410000 */
[----:B------:R-:W-:Y:S02]  /*c710*/  FMUL.FTZ R3, R3, R6 ;  /* 0x0000000603037220 */ /* 0x000fe40000410000 */
[C---:B------:R-:W-:Y:S02]  /*c720*/  FFMA.FTZ R23, R4.reuse, R17, -R23 ;  /* 0x0000001104177223 */ /* 0x040fe40000010817 */
[----:B------:R-:W-:-:S02]  /*c730*/  FFMA.FTZ R24, R4, R21, R24 ;  /* 0x0000001504187223 */ /* 0x000fc40000010018 */
[C---:B------:R-:W-:Y:S02]  /*c740*/  FFMA.FTZ R2, R5.reuse, R6, -R2 ;  /* 0x0000000605027223 */ /* 0x040fe40000010802 */
[----:B------:R-:W-:Y:S01]  /*c750*/  FFMA.FTZ R3, R5, R22, R3 ;  /* 0x0000001605037223 */ /* 0x000fe20000010003 */
[----:B------:R-:W-:-:S04]  /*c760*/  F2FP.PACK_AB R24, R24, R23 ;  /* 0x000000171818723e */ /* 0x000fc800000000ff */
[----:B------:R-:W-:Y:S02]  /*c770*/  F2FP.PACK_AB R26, R3, R2 ;  /* 0x00000002031a723e */ /* 0x000fe400000000ff */
.L_x_4552:
[----:B------:R-:W-:Y:S05]  /*c780*/  BSYNC B0 ;  /* 0x0000000000007941 */ /* 0x000fea0003800000 */
.L_x_4551:
[----:B--2---:R2:W5:Y:S01]  /*c790*/  LDG.E.128 R28, [R12.64+0x100] ;  /* 0x000100060c1c7981 */ /* 0x004562000c1e1d00 */
[----:B------:R-:W-:Y:S01]  /*c7a0*/  IADD3 R18, R18, 0x80, RZ ;  /* 0x0000008012127810 */ /* 0x000fe20007ffe0ff */
[----:B------:R-:W-:Y:S02]  /*c7b0*/  BSSY B0, `(.L_x_4553) ;  /* 0x000002a000007945 */ /* 0x000fe40003800000 */
[----:B------:R2:W-:Y:S01]  /*c7c0*/  STS.128 [R213+0x3800], R24 ;  /* 0x00380018d5007388 */ /* 0x0005e20000000c00 */
[----:B------:R-:W-:-:S13]  /*c7d0*/  ISETP.GE.AND P0, PT, R18, c[0x0][0x230], PT ;  /* 0x00008c0012007a0c */ /* 0x000fda0003f06270 */
[----:B------:R-:W-:Y:S05]  /*c7e0*/  @P0 BRA `(.L_x_4554) ;  /* 0x0000026000000947 */ /* 0x000fea0003800000 */
[----:B------:R-:W3:Y:S04]  /*c7f0*/  LDG.E.64 R2, [R8.64+0x80] ;  /* 0x0000800608027981 */ /* 0x000ee8000c1e1b00 */
[----:B--2---:R4:W2:Y:S01]  /*c800*/  LDG.E.64 R4, [R10.64+0x80] ;  /* 0x000080060a047981 */ /* 0x0048a2000c1e1b00 */
[--C-:B-1---5:R-:W-:Y:S02]  /*c810*/  HADD2.F32 R13, -RZ, R31.reuse.H1_H1 ;  /* 0x3000001fff0d7230 */ /* 0x122fe40000004100 */
[----:B------:R-:W-:Y:S02]  /*c820*/  HADD2.F32 R15, -RZ, R31.H0_H0 ;  /* 0x2000001fff0f7230 */ /* 0x000fe40000004100 */
[--C-:B------:R-:W-:Y:S02]  /*c830*/  HADD2.F32 R12, -RZ, R29.reuse.H1_H1 ;  /* 0x3000001dff0c7230 */ /* 0x100fe40000004100 */
[----:B------:R-:W-:-:S02]  /*c840*/  HADD2.F32 R17, -RZ, R29.H0_H0 ;  /* 0x2000001dff117230 */ /* 0x000fc40000004100 */
[----:B----4-:R-:W-:Y:S02]  /*c850*/  HADD2.F32 R11, -RZ, R28.H0_H0 ;  /* 0x2000001cff0b7230 */ /* 0x010fe40000004100 */
[----:B---3--:R-:W-:Y:S02]  /*c860*/  HADD2.F32 R0, -RZ, R3.H1_H1 ;  /* 0x30000003ff007230 */ /* 0x008fe40000004100 */
        /* <DEDUP_REMOVED lines=30> */
.L_x_4554:
[----:B------:R-:W-:Y:S05]  /*ca50*/  BSYNC B0 ;  /* 0x0000000000007941 */ /* 0x000fea0003800000 */
.L_x_4553:
[----:B-----5:R3:W-:Y:S01]  /*ca60*/  STS.128 [R213+0x5800], R28 ;  /* 0x0058001cd5007388 */ /* 0x0207e20000000c00 */
[----:B------:R-:W-:Y:S05]  /*ca70*/  BRA `(.L_x_4548) ;  /* 0x000045b000007947 */ /* 0x000fea0003800000 */
.L_x_4523:
        /* <DEDUP_REMOVED lines=17> */
[----:B------:R-:W2:Y:S01]  /*cb90*/  LDG.E.128 R20, [R20.64] ;  /* 0x0000000614147981 */ /* 0x000ea2000c1e1d00 */
[----:B------:R-:W-:Y:S02]  /*cba0*/  LEA.HI.X R7, R5, c[0x0][0x2b4], R4, 0x1, P1 ;  /* 0x0000ad0005077a11 */ /* 0x000fe400008f0c04 */
[----:B------:R-:W-:Y:S02]  /*cbb0*/  MOV R9, RZ ;  /* 0x000000ff00097202 */ /* 0x000fe40000000f00 */
[----:B------:R-:W-:-:S02]  /*cbc0*/  @P0 IADD3 R9, -R8, RZ, RZ ;  /* 0x000000ff08090210 */ /* 0x000fc40007ffe1ff */
[----:B------:R-:W3:Y:S02]  /*cbd0*/  LDG.E.128 R4, [R6.64] ;  /* 0x0000000606047981 */ /* 0x000ee4000c1e1d00 */
[----:B------:R-:W-:-:S04]  /*cbe0*/  IADD3 R8, P1, R9, R0, RZ ;  /* 0x0000000009087210 */ /* 0x000fc80007f3e0ff */
[----:B------:R-:W-:Y:S02]  /*cbf0*/  LEA.HI.X.SX32 R9, R9, R2, 0x1, P1 ;  /* 0x0000000209097211 */ /* 0x000fe400008f0eff */
[----:B------:R-:W-:-:S04]  /*cc00*/  LEA R10, P1, R8, c[0x0][0x2a8], 0x1 ;  /* 0x0000aa00080a7a11 */ /* 0x000fc800078208ff */
[----:B------:R-:W-:-:S06]  /*cc10*/  LEA.HI.X R11, R8, c[0x0][0x2ac], R9, 0x1, P1 ;  /* 0x0000ab00080b7a11 */ /* 0x000fcc00008f0c09 */
[----:B------:R-:W4:Y:S01]  /*cc20*/  LDG.E.128 R8, [R10.64] ;  /* 0x000000060a087981 */ /* 0x000f22000c1e1d00 */
        /* <DEDUP_REMOVED lines=61> */
.L_x_4558:
[----:B------:R-:W-:Y:S05]  /*d000*/  BSYNC B0 ;  /* 0x0000000000007941 */ /* 0x000fea0003800000 */
.L_x_4557:
        /* <DEDUP_REMOVED lines=16> */
[----:B------:R-:W-:Y:S01]  /*d110*/  @P0 SHF.R.S32.HI R8, RZ, 0x1, R127 ;  /* 0x00000001ff080819 */ /* 0x000fe2000001147f */
[----:B------:R-:W2:Y:S01]  /*d120*/  LDG.E.128 R24, [R24.64+0x80] ;  /* 0x0000800618187981 */ /* 0x000ea2000c1e1d00 */
[----:B------:R-:W-:Y:S02]  /*d130*/  LEA.HI.X R7, R5, c[0x0][0x2b4], R4, 0x1, P1 ;  /* 0x0000ad0005077a11 */ /* 0x000fe400008f0c04 */
[----:B------:R-:W-:Y:S02]  /*d140*/  MOV R9, RZ ;  /* 0x000000ff00097202 */ /* 0x000fe40000000f00 */
[----:B------:R-:W-:-:S02]  /*d150*/  @P0 IADD3 R9, -R8, RZ, RZ ;  /* 0x000000ff08090210 */ /* 0x000fc40007ffe1ff */
[----:B------:R-:W3:Y:S02]  /*d160*/  LDG.E.128 R4, [R6.64+0x80] ;  /* 0x0000800606047981 */ /* 0x000ee4000c1e1d00 */
[----:B------:R-:W-:-:S04]  /*d170*/  IADD3 R8, P1, R9, R0, RZ ;  /* 0x0000000009087210 */ /* 0x000fc80007f3e0ff */
[----:B------:R-:W-:Y:S02]  /*d180*/  LEA.HI.X.SX32 R9, R9, R2, 0x1, P1 ;  /* 0x0000000209097211 */ /* 0x000fe400008f0eff */
[----:B------:R-:W-:-:S04]  /*d190*/  LEA R10, P1, R8, c[0x0][0x2a8], 0x1 ;  /* 0x0000aa00080a7a11 */ /* 0x000fc800078208ff */
[----:B------:R-:W-:-:S06]  /*d1a0*/  LEA.HI.X R11, R8, c[0x0][0x2ac], R9, 0x1, P1 ;  /* 0x0000ab00080b7a11 */ /* 0x000fcc00008f0c09 */
[----:B------:R-:W4:Y:S01]  /*d1b0*/  LDG.E.128 R8, [R10.64+0x80] ;  /* 0x000080060a087981 */ /* 0x000f22000c1e1d00 */
[----:B--2---:R-:W-:Y:S01]  /*d1c0*/  MOV R30, R27 ;  /* 0x0000001b001e7202 */ /* 0x004fe20000000f00 */
[----:B------:R-:W-:Y:S02]  /*d1d0*/  HADD2.F32 R35, -RZ, R25.H0_H0 ;  /* 0x20000019ff237230 */ /* 0x000fe40000004100 */
[--C-:B---3--:R-:W-:Y:S02]  /*d1e0*/  HADD2.F32 R27, -RZ, R4.reuse.H0_H0 ;  /* 0x20000004ff1b7230 */ /* 0x108fe40000004100 */
[----:B------:R-:W-:Y:S02]  /*d1f0*/  HADD2.F32 R31, -RZ, R4.H1_H1 ;  /* 0x30000004ff1f7230 */ /* 0x000fe40000004100 */
[--C-:B------:R-:W-:Y:S01]  /*d200*/  HADD2.F32 R4, -RZ, R5.reuse.H0_H0 ;  /* 0x20000005ff047230 */ /* 0x100fe20000004100 */
[----:B------:R-:W-:Y:S01]  /*d210*/  @!P0 FADD.FTZ R27, -R27, -RZ ;  /* 0x800000ff1b1b8221 */ /* 0x000fe20000010100 */
[----:B------:R-:W-:-:S02]  /*d220*/  HADD2.F32 R32, -RZ, R5.H1_H1 ;  /* 0x30000005ff207230 */ /* 0x000fc40000004100 */
[----:B------:R-:W-:Y:S01]  /*d230*/  HADD2.F32 R34, -RZ, R24.H0_H0 ;  /* 0x20000018ff227230 */ /* 0x000fe20000004100 */
[----:B------:R-:W-:Y:S01]  /*d240*/  @!P0 FADD.FTZ R4, -R4, -RZ ;  /* 0x800000ff04048221 */ /* 0x000fe20000010100 */
[--C-:B------:R-:W-:Y:S02]  /*d250*/  HADD2.F32 R5, -RZ, R6.reuse.H0_H0 ;  /* 0x20000006ff057230 */ /* 0x100fe40000004100 */
[----:B------:R-:W-:Y:S02]  /*d260*/  HADD2.F32 R33, -RZ, R6.H1_H1 ;  /* 0x30000006ff217230 */ /* 0x000fe40000004100 */
[----:B------:R-:W-:Y:S01]  /*d270*/  HADD2.F32 R6, -RZ, R7.H0_H0 ;  /* 0x20000007ff067230 */ /* 0x000fe20000004100 */
[----:B------:R-:W-:Y:S01]  /*d280*/  FMUL.FTZ R35, R35, R4 ;  /* 0x0000000423237220 */ /* 0x000fe20000410000 */
[----:B------:R-:W-:Y:S01]  /*d290*/  HADD2.F32 R4, -RZ, R26.H0_H0 ;  /* 0x2000001aff047230 */ /* 0x000fe20000004100 */
[----:B------:R-:W-:Y:S01]  /*d2a0*/  FMUL.FTZ R34, R34, R27 ;  /* 0x0000001b22227220 */ /* 0x000fe20000410000 */
[----:B------:R-:W-:Y:S01]  /*d2b0*/  HADD2.F32 R24, -RZ, R24.H1_H1 ;  /* 0x30000018ff187230 */ /* 0x000fe20000004100 */
[----:B------:R-:W-:Y:S01]  /*d2c0*/  @!P0 FADD.FTZ R31, -R31, -RZ ;  /* 0x800000ff1f1f8221 */ /* 0x000fe20000010100 */
[----:B------:R-:W-:Y:S01]  /*d2d0*/  HADD2.F32 R26, -RZ, R26.H1_H1 ;  /* 0x3000001aff1a7230 */ /* 0x000fe20000004100 */
[----:B------:R-:W-:Y:S01]  /*d2e0*/  @!P0 FADD.FTZ R5, -R5, -RZ ;  /* 0x800000ff05058221 */ /* 0x000fe20000010100 */
[----:B------:R-:W-:Y:S01]  /*d2f0*/  HADD2.F32 R27, -RZ, R30.H0_H0 ;  /* 0x2000001eff1b7230 */ /* 0x000fe20000004100 */
[----:B------:R-:W-:-:S02]  /*d300*/  @!P0 FADD.FTZ R33, -R33, -RZ ;  /* 0x800000ff21218221 */ /* 0x000fc40000010100 */
[----:B------:R-:W-:Y:S01]  /*d310*/  @!P0 FADD.FTZ R6, -R6, -RZ ;  /* 0x800000ff06068221 */ /* 0x000fe20000010100 */
[----:B------:R-:W-:Y:S01]  /*d320*/  HADD2.F32 R7, -RZ, R7.H1_H1 ;  /* 0x30000007ff077230 */ /* 0x000fe20000004100 */
[----:B------:R-:W-:Y:S01]  /*d330*/  FMUL.FTZ R24, R24, R31 ;  /* 0x0000001f18187220 */ /* 0x000fe20000410000 */
[----:B------:R-:W-:Y:S01]  /*d340*/  HADD2.F32 R25, -RZ, R25.H1_H1 ;  /* 0x30000019ff197230 */ /* 0x000fe20000004100 */
[----:B------:R-:W-:Y:S01]  /*d350*/  FMUL.FTZ R5, R4, R5 ;  /* 0x0000000504057220 */ /* 0x000fe20000410000 */
[----:B------:R-:W-:Y:S01]  /*d360*/  HADD2.F32 R31, -RZ, R20.H1_H1 ;  /* 0x30000014ff1f7230 */ /* 0x000fe20000004100 */
[----:B------:R-:W-:Y:S01]  /*d370*/  FMUL.FTZ R33, R26, R33 ;  /* 0x000000211a217220 */ /* 0x000fe20000410000 */
[----:B----4-:R-:W-:Y:S01]  /*d380*/  HADD2.F32 R4, -RZ, R8.H0_H0 ;  /* 0x20000008ff047230 */ /* 0x010fe20000004100 */
[----:B------:R-:W-:Y:S01]  /*d390*/  FMUL.FTZ R6, R27, R6 ;  /* 0x000000061b067220 */ /* 0x000fe20000410000 */
[----:B------:R-:W-:Y:S01]  /*d3a0*/  HADD2.F32 R27, -RZ, R20.H0_H0 ;  /* 0x20000014ff1b7230 */ /* 0x000fe20000004100 */
[----:B------:R-:W-:Y:S01]  /*d3b0*/  @!P0 FADD.FTZ R32, -R32, -RZ ;  /* 0x800000ff20208221 */ /* 0x000fe20000010100 */
[----:B------:R-:W-:Y:S01]  /*d3c0*/  HADD2.F32 R26, -RZ, R8.H1_H1 ;  /* 0x30000008ff1a7230 */ /* 0x000fe20000004100 */
        /* <DEDUP_REMOVED lines=8> */
[----:B------:R-:W-:Y:S01]  /*d450*/  FFMA.FTZ R8, R20, R8, R35 ;  /* 0x0000000814087223 */ /* 0x000fe20000010023 */
[----:B------:R-:W-:Y:S02]  /*d460*/  HADD2.F32 R36, -RZ, R11.H1_H1 ;  /* 0x3000000bff247230 */ /* 0x000fe40000004100 */
[----:B------:R-:W-:-:S02]  /*d470*/  HADD2.F32 R30, -RZ, R10.H0_H0 ;  /* 0x2000000aff1e7230 */ /* 0x000fc40000004100 */
[----:B------:R-:W-:Y:S02]  /*d480*/  HADD2.F32 R20, -RZ, R22.H0_H0 ;  /* 0x20000016ff147230 */ /* 0x000fe40000004100 */
[----:B------:R-:W-:Y:S02]  /*d490*/  HADD2.F32 R11, -RZ, R23.H0_H0 ;  /* 0x20000017ff0b7230 */ /* 0x000fe40000004100 */
        /* <DEDUP_REMOVED lines=15> */
.L_x_4560:
[----:B------:R-:W-:Y:S05]  /*d590*/  BSYNC B0 ;  /* 0x0000000000007941 */ /* 0x000fea0003800000 */
.L_x_4559:
        /* <DEDUP_REMOVED lines=14> */
[----:B--2---:R-:W-:Y:S01]  /*d680*/  IMAD.WIDE R20, R9, 0x2, R14 ;  /* 0x0000000209147825 */ /* 0x004fe200078e020e */
[----:B------:R-:W-:Y:S02]  /*d690*/  LEA.HI.X.SX32 R4, R7, R2, 0x1, P1 ;  /* 0x0000000207047211 */ /* 0x000fe400008f0eff */
[----:B------:R-:W-:-:S02]  /*d6a0*/  LEA R6, P1, R5, c[0x0][0x2b0], 0x1 ;  /* 0x0000ac0005067a11 */ /* 0x000fc400078208ff */
        /* <DEDUP_REMOVED lines=12> */
[--C-:B-1-3--:R-:W-:Y:S02]  /*d770*/  HADD2.F32 R14, -RZ, R4.reuse.H0_H0 ;  /* 0x20000004ff0e7230 */ /* 0x10afe40000004100 */
        /* <DEDUP_REMOVED lines=24> */
[----:B----4-:R-:W-:Y:S01]  /*d900*/  HADD2.F32 R14, -RZ, R9.H0_H0 ;  /* 0x20000009ff0e7230 */ /* 0x010fe20000004100 */
[----:B------:R-:W-:Y:S01]  /*d910*/  FMUL.FTZ R7, R4, R7 ;  /* 0x0000000704077220 */ /* 0x000fe20000410000 */
[--C-:B-----5:R-:W-:Y:S01]  /*d920*/  HADD2.F32 R4, -RZ, R25.reuse.H0_H0 ;  /* 0x20000019ff047230 */ /* 0x120fe20000004100 */
        /* <DEDUP_REMOVED lines=30> */
.L_x_4562:
[----:B------:R-:W-:Y:S05]  /*db10*/  BSYNC B0 ;  /* 0x0000000000007941 */ /* 0x000fea0003800000 */
.L_x_4561:
[----:B-----5:R3:W-:Y:S02]  /*db20*/  STS.128 [R213+0x4000], R24 ;  /* 0x00400018d5007388 */ /* 0x0207e40000000c00 */
.L_x_4556:
[----:B------:R-:W-:Y:S05]  /*db30*/  BSYNC B1 ;  /* 0x0000000000017941 */ /* 0x000fea0003800000 */
.L_x_4555:
        /* <DEDUP_REMOVED lines=90> */
.L_x_4566:
[----:B------:R-:W-:Y:S05]  /*e0e0*/  BSYNC B0 ;  /* 0x0000000000007941 */ /* 0x000fea0003800000 */
.L_x_4565:
        /* <DEDUP_REMOVED lines=56> */
[----:B----4-:R-:W-:Y:S01]  /*e470*/  HADD2.F32 R4, -RZ, R8.H0_H0 ;  /* 0x20000008ff047230 */ /* 0x010fe20000004100 */
        /* <DEDUP_REMOVED lines=8> */
[----:B------:R-:W-:-:S02]  /*e500*/  HADD2.F32 R25, -RZ, R8.H1_H1 ;  /* 0x30000008ff197230 */ /* 0x000fc40000004100 */
[--C-:B------:R-:W-:Y:S02]  /*e510*/  HADD2.F32 R27, -RZ, R11.reuse.H0_H0 ;  /* 0x2000000bff1b7230 */ /* 0x100fe40000004100 */
[----:B------:R-:W-:Y:S02]  /*e520*/  HADD2.F32 R10, -RZ, R11.H1_H1 ;  /* 0x3000000bff0a7230 */ /* 0x000fe40000004100 */
[----:B------:R-:W-:Y:S02]  /*e530*/  HADD2.F32 R20, -RZ, R21.H0_H0 ;  /* 0x20000015ff147230 */ /* 0x000fe40000004100 */
[----:B------:R-:W-:Y:S02]  /*e540*/  HADD2.F32 R8, -RZ, R9.H0_H0 ;  /* 0x20000009ff087230 */ /* 0x000fe40000004100 */
[----:B------:R-:W-:Y:S02]  /*e550*/  HADD2.F32 R15, -RZ, R22.H0_H0 ;  /* 0x20000016ff0f7230 */ /* 0x000fe40000004100 */
        /* <DEDUP_REMOVED lines=16> */
.L_x_4568:
[----:B------:R-:W-:Y:S05]  /*e660*/  BSYNC B0 ;  /* 0x0000000000007941 */ /* 0x000fea0003800000 */
.L_x_4567:
        /* <DEDUP_REMOVED lines=56> */
[----:B----4-:R-:W-:Y:S01]  /*e9f0*/  HADD2.F32 R15, -RZ, R9.H0_H0 ;  /* 0x20000009ff0f7230 */ /* 0x010fe20000004100 */
        /* <DEDUP_REMOVED lines=30> */
.L_x_4570:
[----:B------:R-:W-:Y:S05]  /*ebe0*/  BSYNC B0 ;  /* 0x0000000000007941 */ /* 0x000fea0003800000 */
.L_x_4569:
[----:B-----5:R3:W-:Y:S02]  /*ebf0*/  STS.128 [R213+0x4800], R24 ;  /* 0x00480018d5007388 */ /* 0x0207e40000000c00 */
.L_x_4564:
[----:B------:R-:W-:Y:S05]  /*ec00*/  BSYNC B1 ;  /* 0x0000000000017941 */ /* 0x000fea0003800000 */
.L_x_4563:
[----:B--2---:R-:W-:Y:S01]  /*ec10*/  IADD3 R20, R138, 0x20, RZ ;  /* 0x000000208a147810 */ /* 0x004fe20007ffe0ff */
        /* <DEDUP_REMOVED lines=16> */
[----:B-1----:R-:W-:Y:S01]  /*ed20*/  IMAD.WIDE R28, R9, 0x2, R16 ;  /* 0x00000002091c7825 */ /* 0x002fe200078e0210 */
        /* <DEDUP_REMOVED lines=36> */
[----:B--2---:R-:W-:Y:S01]  /*ef70*/  HADD2.F32 R7, -RZ, R9.H0_H0 ;  /* 0x20000009ff077230 */ /* 0x004fe20000004100 */
        /* <DEDUP_REMOVED lines=35> */
.L_x_4574:
[----:B------:R-:W-:Y:S05]  /*f1b0*/  BSYNC B0 ;  /* 0x0000000000007941 */ /* 0x000fea0003800000 */
.L_x_4573:
[----:B-1----:R1:W5:Y:S01]  /*f1c0*/  LDG.E.128 R28, [R16.64+0x80] ;  /* 0x00008006101c7981 */ /* 0x002362000c1e1d00 */
        /* <DEDUP_REMOVED lines=54> */
[----:B-----5:R-:W-:Y:S01]  /*f530*/  HADD2.F32 R4, -RZ, R8.H0_H0 ;  /* 0x20000008ff047230 */ /* 0x020fe20000004100 */
        /* <DEDUP_REMOVED lines=31> */
.L_x_4576:
[----:B------:R-:W-:Y:S05]  /*f730*/  BSYNC B0 ;  /* 0x0000000000007941 */ /* 0x000fea0003800000 */
.L_x_4575:
[----:B-1----:R1:W5:Y:S01]  /*f740*/  LDG.E.128 R24, [R16.64+0x100] ;  /* 0x0001000610187981 */ /* 0x002362000c1e1d00 */
        /* <DEDUP_REMOVED lines=48> */
[----:B------:R-:W-:Y:S01]  /*fa50*/  FMUL.FTZ R6, R15, R6 ;  /* 0x000000060f067220 */ /* 0x000fe20000410000 */
[----:B------:R-:W-:Y:S01]  /*fa60*/  HADD2.F32 R30, -RZ, R30.H1_H1 ;  /* 0x3000001eff1e7230 */ /* 0x000fe20000004100 */
[----:B------:R-:W-:Y:S01]  /*fa70*/  FMUL.FTZ R7, R4, R7 ;  /* 0x0000000704077220 */ /* 0x000fe20000410000 */
[----:B------:R-:W-:Y:S01]  /*fa80*/  HADD2.F32 R28, -RZ, R29.H1_H1 ;  /* 0x3000001dff1c7230 */ /* 0x000fe20000004100 */
[----:B------:R-:W-:Y:S01]  /*fa90*/  @!P0 FADD.FTZ R21, -R21, -RZ ;  /* 0x800000ff15158221 */ /* 0x000fe20000010100 */
[----:B-----5:R-:W-:Y:S01]  /*faa0*/  HADD2.F32 R4, -RZ, R25.H0_H0 ;  /* 0x20000019ff047230 */ /* 0x020fe20000004100 */
[----:B------:R-:W-:Y:S01]  /*fab0*/  @!P0 FADD.FTZ R17, -R17, -RZ ;  /* 0x800000ff11118221 */ /* 0x000fe20000010100 */
[----:B--2---:R-:W-:Y:S01]  /*fac0*/  HADD2.F32 R15, -RZ, R9.H0_H0 ;  /* 0x20000009ff0f7230 */ /* 0x004fe20000004100 */
[----:B------:R-:W-:Y:S01]  /*fad0*/  @!P0 FADD.FTZ R5, -R5, -RZ ;  /* 0x800000ff05058221 */ /* 0x000fe20000010100 */
[--C-:B------:R-:W-:Y:S01]  /*fae0*/  HADD2.F32 R29, -RZ, R11.reuse.H0_H0 ;  /* 0x2000000bff1d7230 */ /* 0x100fe20000004100 */
[----:B------:R-:W-:Y:S01]  /*faf0*/  FMUL.FTZ R21, R30, R21 ;  /* 0x000000151e157220 */ /* 0x000fe20000410000 */
[----:B------:R-:W-:Y:S01]  /*fb00*/  HADD2.F32 R30, -RZ, R11.H1_H1 ;  /* 0x3000000bff1e7230 */ /* 0x000fe20000004100 */
[----:B------:R-:W-:Y:S01]  /*fb10*/  FMUL.FTZ R28, R28, R17 ;  /* 0x000000111c1c7220 */ /* 0x000fe20000410000 */
[----:B------:R-:W-:Y:S01]  /*fb20*/  HADD2.F32 R17, -RZ, R24.H0_H0 ;  /* 0x20000018ff117230 */ /* 0x000fe20000004100 */
[----:B------:R-:W-:Y:S01]  /*fb30*/  FMUL.FTZ R5, R16, R5 ;  /* 0x0000000510057220 */ /* 0x000fe20000410000 */
[----:B------:R-:W-:Y:S01]  /*fb40*/  HADD2.F32 R16, -RZ, R8.H0_H0 ;  /* 0x20000008ff107230 */ /* 0x000fe20000004100 */
[----:B------:R-:W-:Y:S01]  /*fb50*/  FFMA.FTZ R4, R4, R15, R23 ;  /* 0x0000000f04047223 */ /* 0x000fe20000010017 */
[----:B------:R-:W-:-:S02]  /*fb60*/  HADD2.F32 R32, -RZ, R10.H0_H0 ;  /* 0x2000000aff207230 */ /* 0x000fc40000004100 */
[----:B------:R-:W-:Y:S02]  /*fb70*/  HADD2.F32 R11, -RZ, R27.H0_H0 ;  /* 0x2000001bff0b7230 */ /* 0x000fe40000004100 */
[----:B------:R-:W-:Y:S02]  /*fb80*/  HADD2.F32 R15, -RZ, R26.H0_H0 ;  /* 0x2000001aff0f7230 */ /* 0x000fe40000004100 */
[----:B------:R-:W-:Y:S02]  /*fb90*/  HADD2.F32 R25, -RZ, R25.H1_H1 ;  /* 0x30000019ff197230 */ /* 0x000fe40000004100 */
        /* <DEDUP_REMOVED lines=17> */
.L_x_4578:
[----:B------:R-:W-:Y:S05]  /*fcb0*/  BSYNC B0 ;  /* 0x0000000000007941 */ /* 0x000fea0003800000 */
.L_x_4577:
[----:B-----5:R3:W-:Y:S02]  /*fcc0*/  STS.128 [R213+0x5000], R24 ;  /* 0x00500018d5007388 */ /* 0x0207e40000000c00 */
.L_x_4572:
[----:B------:R-:W-:Y:S05]  /*fcd0*/  BSYNC B1 ;  /* 0x0000000000017941 */ /* 0x000fea0003800000 */
.L_x_4571:
        /* <DEDUP_REMOVED lines=88> */
.L_x_4580:
[----:B------:R-:W-:Y:S05]  /*10260*/  BSYNC B0 ;  /* 0x0000000000007941 */ /* 0x000fea0003800000 */
.L_x_4579:
        /* <DEDUP_REMOVED lines=52> */
[----:B------:R-:W-:Y:S01]  /*105b0*/  HADD2.F32 R3, -RZ, R28.H0_H0 ;  /* 0x2000001cff037230 */ /* 0x000fe20000004100 */
[----:B------:R-:W-:Y:S01]  /*105c0*/  @!P0 FADD.FTZ R5, -R5, -RZ ;  /* 0x800000ff05058221 */ /* 0x000fe20000010100 */
[----:B----4-:R-:W-:Y:S01]  /*105d0*/  HADD2.F32 R4, -RZ, R8.H0_H0 ;  /* 0x20000008ff047230 */ /* 0x010fe20000004100 */
        /* <DEDUP_REMOVED lines=31> */
.L_x_4582:
[----:B------:R-:W-:Y:S05]  /*107d0*/  BSYNC B0 ;  /* 0x0000000000007941 */ /* 0x000fea0003800000 */
.L_x_4581:
[----:B--2---:R2:W5:Y:S01]  /*107e0*/  LDG.E.128 R24, [R12.64+0x100] ;  /* 0x000100060c187981 */ /* 0x004562000c1e1d00 */
        /* <DEDUP_REMOVED lines=14> */
[----:B--2---:R-:W-:Y:S01]  /*108d0*/  IMAD.WIDE R28, R125, 0x2, R12 ;  /* 0x000000027d1c7825 */ /* 0x004fe200078e020c */
[----:B------:R-:W-:Y:S02]  /*108e0*/  LEA.HI.X.SX32 R4, R3, R2, 0x1, P1 ;  /* 0x0000000203047211 */ /* 0x000fe400008f0eff */
[----:B------:R-:W-:-:S03]  /*108f0*/  LEA R6, P1, R5, c[0x0][0x2b0], 0x1 ;  /* 0x0000ac0005067a11 */ /* 0x000fc600078208ff */
[----:B------:R-:W2:Y:S01]  /*10900*/  LDG.E.128 R28, [R28.64+0x100] ;  /* 0x000100061c1c7981 */ /* 0x000ea2000c1e1d00 */
[----:B------:R-:W-:Y:S02]  /*10910*/  LEA.HI.X R7, R5, c[0x0][0x2b4], R4, 0x1, P1 ;  /* 0x0000ad0005077a11 */ /* 0x000fe400008f0c04 */
[----:B------:R-:W-:Y:S02]  /*10920*/  MOV R3, RZ ;  /* 0x000000ff00037202 */ /* 0x000fe40000000f00 */
[----:B------:R-:W-:Y:S02]  /*10930*/  @P0 IADD3 R3, -R127, RZ, RZ ;  /* 0x000000ff7f030210 */ /* 0x000fe40007ffe1ff */
[----:B------:R-:W3:Y:S02]  /*10940*/  LDG.E.128 R4, [R6.64] ;  /* 0x0000000606047981 */ /* 0x000ee4000c1e1d00 */
[----:B------:R-:W-:-:S04]  /*10950*/  IADD3 R0, P1, R3, R0, RZ ;  /* 0x0000000003007210 */ /* 0x000fc80007f3e0ff */
[----:B------:R-:W-:Y:S02]  /*10960*/  LEA.HI.X.SX32 R3, R3, R2, 0x1, P1 ;  /* 0x0000000203037211 */ /* 0x000fe400008f0eff */
[----:B------:R-:W-:-:S04]  /*10970*/  LEA R8, P1, R0, c[0x0][0x2a8], 0x1 ;  /* 0x0000aa0000087a11 */ /* 0x000fc800078208ff */
[----:B------:R-:W-:-:S06]  /*10980*/  LEA.HI.X R9, R0, c[0x0][0x2ac], R3, 0x1, P1 ;  /* 0x0000ab0000097a11 */ /* 0x000fcc00008f0c03 */
[----:B------:R-:W4:Y:S01]  /*10990*/  LDG.E.128 R8, [R8.64] ;  /* 0x0000000608087981 */ /* 0x000f22000c1e1d00 */
[--C-:B-12---:R-:W-:Y:S02]  /*109a0*/  HADD2.F32 R13, -RZ, R29.reuse.H0_H0 ;  /* 0x2000001dff0d7230 */ /* 0x106fe40000004100 */
[----:B------:R-:W-:Y:S02]  /*109b0*/  HADD2.F32 R18, -RZ, R29.H1_H1 ;  /* 0x3000001dff127230 */ /* 0x000fe40000004100 */
[--C-:B---3--:R-:W-:Y:S02]  /*109c0*/  HADD2.F32 R0, -RZ, R5.reuse.H0_H0 ;  /* 0x20000005ff007230 */ /* 0x108fe40000004100 */
        /* <DEDUP_REMOVED lines=26> */
[----:B----4-:R-:W-:Y:S01]  /*10b70*/  HADD2.F32 R2, -RZ, R9.H0_H0 ;  /* 0x20000009ff027230 */ /* 0x010fe20000004100 */
[----:B------:R-:W-:Y:S01]  /*10b80*/  FMUL.FTZ R6, R5, R6 ;  /* 0x0000000605067220 */ /* 0x000fe20000410000 */
[----:B------:R-:W-:Y:S01]  /*10b90*/  HADD2.F32 R5, -RZ, R8.H0_H0 ;  /* 0x20000008ff057230 */ /* 0x000fe20000004100 */
[----:B------:R-:W-:Y:S01]  /*10ba0*/  FMUL.FTZ R7, R0, R7 ;  /* 0x0000000700077220 */ /* 0x000fe20000410000 */
[----:B------:R-:W-:Y:S01]  /*10bb0*/  HADD2.F32 R0, -RZ, R25.H0_H0 ;  /* 0x20000019ff007230 */ /* 0x000fe20000004100 */
[----:B------:R-:W-:Y:S01]  /*10bc0*/  @!P0 FADD.FTZ R12, -R12, -RZ ;  /* 0x800000ff0c0c8221 */ /* 0x000fe20000010100 */
[--C-:B------:R-:W-:Y:S01]  /*10bd0*/  HADD2.F32 R22, -RZ, R11.reuse.H1_H1 ;  /* 0x3000000bff167230 */ /* 0x100fe20000004100 */
[----:B------:R-:W-:Y:S01]  /*10be0*/  FFMA.FTZ R4, R4, R5, R15 ;  /* 0x0000000504047223 */ /* 0x000fe2000001000f */
[----:B------:R-:W-:Y:S01]  /*10bf0*/  HADD2.F32 R5, -RZ, R26.H0_H0 ;  /* 0x2000001aff057230 */ /* 0x000fe20000004100 */
[----:B------:R-:W-:Y:S01]  /*10c00*/  FMUL.FTZ R12, R19, R12 ;  /* 0x0000000c130c7220 */ /* 0x000fe20000410000 */
[----:B------:R-:W-:Y:S01]  /*10c10*/  HADD2.F32 R19, -RZ, R11.H0_H0 ;  /* 0x2000000bff137230 */ /* 0x000fe20000004100 */
        /* <DEDUP_REMOVED lines=20> */
.L_x_4584:
[----:B------:R-:W-:Y:S05]  /*10d60*/  BSYNC B0 ;  /* 0x0000000000007941 */ /* 0x000fea0003800000 */
.L_x_4583:
[----:B-----5:R3:W-:Y:S01]  /*10d70*/  STS.128 [R213+0x5800], R24 ;  /* 0x00580018d5007388 */ /* 0x0207e20000000c00 */
[----:B------:R-:W-:Y:S05]  /*10d80*/  BRA `(.L_x_4548) ;  /* 0x000002a000007947 */ /* 0x000fea0003800000 */
.L_x_4522:
[----:B------:R-:W-:Y:S01]  /*10d90*/  IMAD.IADD R9, R207, 0x1, -R130 ;  /* 0x00000001cf097824 */ /* 0x000fe200078e0a82 */
[C---:B------:R-:W-:Y:S02]  /*10da0*/  IADD3 R14, R138.reuse, 0x10, RZ ;  /* 0x000000108a0e7810 */ /* 0x040fe40007ffe0ff */
[----:B------:R-:W-:-:S02]  /*10db0*/  IADD3 R16, R138, 0x30, RZ ;  /* 0x000000308a107810 */ /* 0x000fc40007ffe0ff */
        /* <DEDUP_REMOVED lines=11> */
[----:B------:R-:W-:Y:S01]  /*10e70*/  @!P2 IMAD.MOV.U32 R11, RZ, RZ, R129 ;  /* 0x000000ffff0ba224 */ /* 0x000fe200078e0081 */
[----:B------:R-:W-:Y:S01]  /*10e80*/  @!P4 LEA R0, P0, R3, R136, 0x5 ;  /* 0x000000880300c211 */ /* 0x000fe200078028ff */
[----:B------:R-:W-:Y:S01]  /*10e90*/  @!P2 IMAD.MOV.U32 R2, RZ, RZ, c[0x0][0x194] ;  /* 0x00006500ff02a624 */ /* 0x000fe200078e00ff */
[----:B------:R-:W-:Y:S01]  /*10ea0*/  @!P5 LEA.HI.X R7, R7, c[0x0][0x164], R4, 0x1, P1 ;  /* 0x000059000707da11 */ /* 0x000fe200008f0c04 */
[----:B------:R-:W-:Y:S01]  /*10eb0*/  @!P4 IMAD.MOV.U32 R128, RZ, RZ, c[0x0][0x194] ;  /* 0x00006500ff80c624 */ /* 0x000fe200078e00ff */
[----:B------:R-:W-:Y:S01]  /*10ec0*/  @!P4 LEA R12, P1, R0, c[0x0][0x160], 0x1 ;  /* 0x00005800000cca11 */ /* 0x000fe200078208ff */
[C---:B------:R-:W-:Y:S01]  /*10ed0*/  @!P2 IMAD.WIDE.U32 R10, R3.reuse, 0x30, R10 ;  /* 0x00000030030aa825 */ /* 0x040fe200078e000a */
[----:B------:R-:W-:Y:S01]  /*10ee0*/  @!PT LDS RZ, [RZ] ;  /* 0x00000000fffff984 */ /* 0x000fe20000000800 */
[----:B------:R-:W-:Y:S01]  /*10ef0*/  @!PT LDS RZ, [RZ] ;  /* 0x00000000fffff984 */ /* 0x000fe20000000800 */
[----:B------:R-:W-:Y:S01]  /*10f00*/  @!PT LDS RZ, [RZ] ;  /* 0x00000000fffff984 */ /* 0x000fe20000000800 */
[----:B------:R1:W-:Y:S02]  /*10f10*/  @!P6 LDGSTS.E.BYPASS.LTC128B.128 [R213], [R8.64] ;  /* 0x0000000008d5efae */ /* 0x0003e4000b901d46 */
[----:B------:R-:W-:Y:S01]  /*10f20*/  @!P4 LEA.HI.X R3, R3, R129, R128, 0x5, P0 ;  /* 0x000000810303c211 */ /* 0x000fe200000f2c80 */
[----:B------:R-:W-:Y:S01]  /*10f30*/  @!P2 IMAD R2, R2, 0x30, RZ ;  /* 0x000000300202a824 */ /* 0x000fe200078e02ff */
[----:B------:R1:W-:Y:S02]  /*10f40*/  @!P6 LDGSTS.E.BYPASS.LTC128B.128 [R213+0x2000], [R8.64+0x80] ;  /* 0x0200008008d5efae */ /* 0x0003e4000b901d46 */
[----:B------:R-:W-:Y:S01]  /*10f50*/  @!P4 LEA.HI.X R13, R0, c[0x0][0x164], R3, 0x1, P1 ;  /* 0x00005900000dca11 */ /* 0x000fe200008f0c03 */
[----:B------:R-:W-:Y:S01]  /*10f60*/  @!P2 IMAD.IADD R5, R11, 0x1, R2 ;  /* 0x000000010b05a824 */ /* 0x000fe200078e0202 */
[C---:B------:R-:W-:Y:S01]  /*10f70*/  @!P2 LEA R2, P0, R10.reuse, c[0x0][0x160], 0x1 ;  /* 0x000058000a02aa11 */ /* 0x040fe200078008ff */
        /* <DEDUP_REMOVED lines=11> */
.L_x_4548:
[----:B------:R-:W-:Y:S05]  /*11030*/  BSYNC B2 ;  /* 0x0000000000027941 */ /* 0x000fea0003800000 */
.L_x_4521:
[----:B-1----:R-:W-:Y:S01]  /*11040*/  IADD3 R3, R133, -0x1, RZ ;  /* 0xffffffff85037810 */ /* 0x002fe20007ffe0ff */
[----:B------:R-:W-:-:S02]  /*11050*/  IMAD.SHL.U32 R197, R138, 0x8, RZ ;  /* 0x000000088ac57824 */ /* 0x000fc400078e00ff */
[----:B------:R-:W-:Y:S02]  /*11060*/  IMAD.SHL.U32 R59, R58, 0x40, RZ ;  /* 0x000000403a3b7824 */ /* 0x000fe400078e00ff */
[----:B------:R-:W-:-:S03]  /*11070*/  IMAD.SHL.U32 R2, R3, 0x40, RZ ;  /* 0x0000004003027824 */ /* 0x000fc600078e00ff */
[----:B------:R-:W-:Y:S01]  /*11080*/  LOP3.LUT R59, R59, 0xfffffe00, RZ, 0xc0, !PT ;  /* 0xfffffe003b3b7812 */ /* 0x000fe200078ec0ff */
[----:B------:R-:W-:-:S05]  /*11090*/  IMAD.IADD R5, R57, 0x1, -R2 ;  /* 0x0000000139057824 */ /* 0x000fca00078e0a02 */
[-C--:B------:R-:W-:Y:S02]  /*110a0*/  ISETP.GE.AND P6, PT, R138, R5.reuse, PT ;  /* 0x000000058a00720c */ /* 0x080fe40003fc6270 */
[-C--:B------:R-:W-:Y:S02]  /*110b0*/  ISETP.GE.AND P0, PT, R20, R5.reuse, PT ;  /* 0x000000051400720c */ /* 0x080fe40003f06270 */
[CC--:B------:R-:W-:Y:S02]  /*110c0*/  ISETP.GE.AND P1, PT, R14.reuse, R5.reuse, PT ;  /* 0x000000050e00720c */ /* 0x0c0fe40003f26270 */
[----:B------:R-:W-:-:S07]  /*110d0*/  ISETP.GE.AND P4, PT, R14, R5, PT ;  /* 0x000000050e00720c */ /* 0x000fce0003f86270 */
[----:B------:R-:W-:Y:S02]  /*110e0*/  @!P6 IMAD.MOV.U32 R203, RZ, RZ, R201 ;  /* 0x000000ffffcbe224 */ /* 0x000fe400078e00c9 */
[----:B------:R-:W-:Y:S02]  /*110f0*/  @!P0 IMAD.MOV.U32 R0, RZ, RZ, c[0x0][0x198] ;  /* 0x00006600ff008624 */ /* 0x000fe400078e00ff */
[-C--:B------:R-:W-:Y:S01]  /*11100*/  @!P1 LEA R6, P2, R54, R202.reuse, 0x1 ;  /* 0x000000ca36069211 */ /* 0x080fe200078408ff */
[----:B------:R-:W-:Y:S01]  /*11110*/  @!PT LDS RZ, [RZ] ;  /* 0x00000000fffff984 */ /* 0x000fe20000000800 */
[----:B------:R-:W-:Y:S01]  /*11120*/  @!PT LDS RZ, [RZ] ;  /* 0x00000000fffff984 */ /* 0x000fe20000000800 */
[----:B------:R-:W-:Y:S01]  /*11130*/  @!PT LDS RZ, [RZ] ;  /* 0x00000000fffff984 */ /* 0x000fe20000000800 */
[----:B------:R1:W-:Y:S01]  /*11140*/  @!P6 LDGSTS.E.BYPASS.LTC128B.128 [R213+0x6000], [R202.64] ;  /* 0x06000000cad5efae */ /* 0x0003e2000b901d46 */
[----:B------:R-:W-:Y:S01]  /*11150*/  @!P0 IMAD.MOV.U32 R4, RZ, RZ, c[0x0][0x19c] ;  /* 0x00006700ff048624 */ /* 0x000fe200078e00ff */
[----:B------:R-:W-:Y:S02]  /*11160*/  @!P0 LEA R8, P5, R0, R202, 0x6 ;  /* 0x000000ca00088211 */ /* 0x000fe400078a30ff */
[----:B------:R1:W-:Y:S01]  /*11170*/  @!P6 LDGSTS.E.BYPASS.LTC128B.128 [R213+0x8000], [R202.64+0x80] ;  /* 0x08000080cad5efae */ /* 0x0003e2000b901d46 */
[----:B------:R-:W-:-:S02]  /*11180*/  @!P1 LEA.HI.X R7, R54, R201, R53, 0x1, P2 ;  /* 0x000000c936079211 */ /* 0x000fc400010f0c35 */
[----:B------:R-:W-:Y:S01]  /*11190*/  @!P0 LEA.HI.X R9, R0, R201, R4, 0x6, P5 ;  /* 0x000000c900098211 */ /* 0x000fe200028f3404 */
[----:B------:R1:W-:Y:S01]  /*111a0*/  @!P6 LDGSTS.E.BYPASS.LTC128B.128 [R213+0xa000], [R202.64+0x100] ;  /* 0x0a000100cad5efae */ /* 0x0003e2000b901d46 */
[-C--:B------:R-:W-:Y:S01]  /*111b0*/  ISETP.GE.AND P6, PT, R16, R5.reuse, PT ;  /* 0x000000051000720c */ /* 0x080fe20003fc6270 */
[----:B------:R-:W-:Y:S01]  /*111c0*/  IMAD.SHL.U32 R0, R56, 0x40, RZ ;  /* 0x0000004038007824 */ /* 0x000fe200078e00ff */
[-C--:B------:R-:W-:Y:S01]  /*111d0*/  ISETP.GE.AND P2, PT, R20, R5.reuse, PT ;  /* 0x000000051400720c */ /* 0x080fe20003f46270 */
[----:B------:R4:W-:Y:S01]  /*111e0*/  @!P1 LDGSTS.E.BYPASS.LTC128B.128 [R213+0x6800], [R6.64] ;  /* 0x0680000006d59fae */ /* 0x0009e2000b901d46 */
[-C--:B------:R-:W-:Y:S02]  /*111f0*/  ISETP.GE.AND P5, PT, R138, R5.reuse, PT ;  /* 0x000000058a00720c */ /* 0x080fe40003fa6270 */
[----:B------:R-:W-:Y:S01]  /*11200*/  LOP3.LUT R4, R0, 0x1c0, RZ, 0xc0, !PT ;  /* 0x000001c000047812 */ /* 0x000fe200078ec0ff */
[----:B------:R4:W-:Y:S03]  /*11210*/  @!P1 LDGSTS.E.BYPASS.LTC128B.128 [R213+0x8800], [R6.64+0x80] ;  /* 0x0880008006d59fae */ /* 0x0009e6000b901d46 */
[----:B------:R-:W-:Y:S01]  /*11220*/  LOP3.LUT R197, R4, 0x8, R197, 0xf8, !PT ;  /* 0x0000000804c57812 */ /* 0x000fe200078ef8c5 */
[----:B------:R4:W-:Y:S01]  /*11230*/  @!P1 LDGSTS.E.BYPASS.LTC128B.128 [R213+0xa800], [R6.64+0x100] ;  /* 0x0a80010006d59fae */ /* 0x0009e2000b901d46 */
[----:B------:R-:W-:Y:S01]  /*11240*/  ISETP.GE.AND P1, PT, R16, R5, PT ;  /* 0x000000051000720c */ /* 0x000fe20003f26270 */
[----:B------:R-:W-:Y:S01]  /*11250*/  @!P6 IMAD.MOV.U32 R5, RZ, RZ, c[0x0][0x198] ;  /* 0x00006600ff05e624 */ /* 0x000fe200078e00ff */
[----:B------:R-:W-:Y:S01]  /*11260*/  SHF.R.U32.HI R4, RZ, 0x3, R4 ;  /* 0x00000003ff047819 */ /* 0x000fe20000011604 */
[----:B------:R-:W-:Y:S01]  /*11270*/  @!P6 IMAD.MOV.U32 R0, RZ, RZ, c[0x0][0x19c] ;  /* 0x00006700ff00e624 */ /* 0x000fe200078e00ff */
[----:B------:R5:W-:Y:S02]  /*11280*/  @!P0 LDGSTS.E.BYPASS.LTC128B.128 [R213+0x7000], [R8.64] ;  /* 0x0700000008d58fae */ /* 0x000be4000b901d46 */
[----:B------:R-:W-:Y:S01]  /*11290*/  LOP3.LUT R197, R197, R4, RZ, 0x3c, !PT ;  /* 0x00000004c5c57212 */ /* 0x000fe200078e3cff */
[----:B------:R-:W-:Y:S01]  /*112a0*/  @!P6 IMAD R0, R0, 0x60, RZ ;  /* 0x000000600000e824 */ /* 0x000fe200078e02ff */
[----:B------:R5:W-:Y:S01]  /*112b0*/  @!P0 LDGSTS.E.BYPASS.LTC128B.128 [R213+0x9000], [R8.64+0x80] ;  /* 0x0900008008d58fae */ /* 0x000be2000b901d46 */
[----:B------:R-:W-:-:S03]  /*112c0*/  LEA.HI R4, R199, R199, RZ, 0x1 ;  /* 0x000000c7c7047211 */ /* 0x000fc600078f08ff */
[----:B------:R5:W-:Y:S01]  /*112d0*/  @!P0 LDGSTS.E.BYPASS.LTC128B.128 [R213+0xb000], [R8.64+0x100] ;  /* 0x0b00010008d58fae */ /* 0x000be2000b901d46 */
[----:B------:R-:W-:Y:S01]  /*112e0*/  LOP3.LUT R4, R4, 0xfffffffe, RZ, 0xc0, !PT ;  /* 0xfffffffe04047812 */ /* 0x000fe200078ec0ff */
[----:B-1----:R-:W-:Y:S01]  /*112f0*/  @!P6 IMAD.MOV.U32 R203, RZ, RZ, R201 ;  /* 0x000000ffffcbe224 */ /* 0x002fe200078e00c9 */
[----:B------:R-:W-:Y:S01]  /*11300*/  @!P4 LEA R10, P0, R121, R204, 0x1 ;  /* 0x000000cc790ac211 */ /* 0x000fe200078008ff */
[----:B------:R-:W-:Y:S02]  /*11310*/  @!P1 IMAD.MOV.U32 R14, RZ, RZ, c[0x0][0x1a0] ;  /* 0x00006800ff0e9624 */ /* 0x000fe400078e00ff */
[----:B------:R-:W-:Y:S01]  /*11320*/  IMAD.IADD R4, R199, 0x1, -R4 ;  /* 0x00000001c7047824 */ /* 0x000fe200078e0a04 */
[----:B------:R-:W-:Y:S01]  /*11330*/  @!P4 LEA.HI.X R11, R121, R205, R120, 0x1, P0 ;  /* 0x000000cd790bc211 */ /* 0x000fe200000f0c78 */
[----:B------:R-:W-:-:S04]  /*11340*/  @!P1 IMAD.WIDE.U32 R14, R14, 0x60, R204 ;  /* 0x000000600e0e9825 */ /* 0x000fc800078e00cc */
[----:B------:R-:W-:Y:S02]  /*11350*/  IMAD R197, R4, 0x200, R197 ;  /* 0x0000020004c57824 */ /* 0x000fe400078e02c5 */
[----:B----4-:R-:W-:Y:S01]  /*11360*/  @!P6 IMAD.WIDE.U32 R6, R5, 0x60, R202 ;  /* 0x000000600506e825 */ /* 0x010fe200078e00ca */
[----:B------:R-:W-:-:S03]  /*11370*/  LOP3.LUT R5, R58, 0xfffffff8, RZ, 0xc0, !PT ;  /* 0xfffffff83a057812 */ /* 0x000fc600078ec0ff */
[----:B--2---:R-:W-:Y:S02]  /*11380*/  @!P6 IMAD.IADD R13, R7, 0x1, R0 ;  /* 0x00000001070de824 */ /* 0x004fe400078e0200 */
[----:B------:R-:W-:Y:S01]  /*11390*/  @!P6 IMAD.MOV.U32 R12, RZ, RZ, R6 ;  /* 0x000000ffff0ce224 */ /* 0x000fe200078e0006 */
[----:B------:R-:W-:Y:S01]  /*113a0*/  SHF.R.S32.HI R6, RZ, 0x1f, R55 ;  /* 0x0000001fff067819 */ /* 0x000fe20000011437 */
[----:B------:R-:W-:Y:S02]  /*113b0*/  IMAD.IADD R0, R206, 0x1, -R5 ;  /* 0x00000001ce007824 */ /* 0x000fe400078e0a05 */
[----:B------:R-:W-:Y:S01]  /*113c0*/  IMAD.SHL.U32 R4, R4, 0x8, RZ ;  /* 0x0000000804047824 */ /* 0x000fe200078e00ff */
[----:B------:R1:W-:Y:S01]  /*113d0*/  @!P6 LDGSTS.E.BYPASS.LTC128B.128 [R213+0x7800], [R12.64] ;  /* 0x078000000cd5efae */ /* 0x0003e2000b901d46 */
[----:B------:R-:W-:Y:S01]  /*113e0*/  IMAD.SHL.U32 R7, R0, 0x40, RZ ;  /* 0x0000004000077824 */ /* 0x000fe200078e00ff */
[----:B------:R-:W-:Y:S01]  /*113f0*/  LEA.HI R6, R6, R55, RZ, 0x5 ;  /* 0x0000003706067211 */ /* 0x000fe200078f28ff */
[----:B------:R-:W-:Y:S01]  /*11400*/  @!P2 IMAD.MOV.U32 R5, RZ, RZ, c[0x0][0x1a0] ;  /* 0x00006800ff05a624 */ /* 0x000fe200078e00ff */
[----:B------:R1:W-:Y:S01]  /*11410*/  @!P6 LDGSTS.E.BYPASS.LTC128B.128 [R213+0x9800], [R12.64+0x80] ;  /* 0x098000800cd5efae */ /* 0x0003e2000b901d46 */
[----:B-----5:R-:W-:Y:S01]  /*11420*/  @!P2 IMAD.MOV.U32 R8, RZ, RZ, c[0x0][0x1a4] ;  /* 0x00006900ff08a624 */ /* 0x020fe200078e00ff */
[----:B------:R-:W-:Y:S01]  /*11430*/  LOP3.LUT R7, R7, 0x1c0, RZ, 0xc0, !PT ;  /* 0x000001c007077812 */ /* 0x000fe200078ec0ff */
[----:B------:R-:W-:Y:S01]  /*11440*/  @!P1 IMAD.MOV.U32 R9, RZ, RZ, c[0x0][0x1a4] ;  /* 0x00006900ff099624 */ /* 0x000fe200078e00ff */
[----:B------:R1:W-:Y:S01]  /*11450*/  @!P6 LDGSTS.E.BYPASS.LTC128B.128 [R213+0xb800], [R12.64+0x100] ;  /* 0x0b8001000cd5efae */ /* 0x0003e2000b901d46 */
[----:B------:R-:W-:Y:S01]  /*11460*/  SHF.R.S32.HI R6, RZ, 0x5, R6 ;  /* 0x00000005ff067819 */ /* 0x000fe20000011406 */
[----:B------:R-:W-:Y:S01]  /*11470*/  IMAD.SHL.U32 R197, R197, 0x2, RZ ;  /* 0x00000002c5c57824 */ /* 0x000fe200078e00ff */
[----:B------:R-:W-:Y:S01]  /*11480*/  LOP3.LUT R4, R7, 0x8, R4, 0xf8, !PT ;  /* 0x0000000807047812 */ /* 0x000fe200078ef804 */
[----:B------:R-:W0:Y:S01]  /*11490*/  LDGDEPBAR ;  /* 0x00000000000079af */ /* 0x000e220000000000 */
[----:B------:R-:W-:Y:S01]  /*114a0*/  SHF.R.U32.HI R7, RZ, 0x3, R7 ;  /* 0x00000003ff077819 */ /* 0x000fe20000011607 */
[----:B------:R-:W-:Y:S01]  /*114b0*/  @!P1 IMAD R9, R9, 0x60, RZ ;  /* 0x0000006009099824 */ /* 0x000fe200078e02ff */
[----:B------:R-:W-:Y:S01]  /*114c0*/  IADD3 R195, R197, 0x6020, RZ ;  /* 0x00006020c5c37810 */ /* 0x000fe20007ffe0ff */
[----:B------:R-:W-:Y:S01]  /*114d0*/  IMAD.SHL.U32 R55, R55, 0x2, RZ ;  /* 0x0000000237377824 */ /* 0x000fe200078e00ff */
[----:B------:R-:W-:Y:S01]  /*114e0*/  LOP3.LUT R4, R4, R7, RZ, 0x3c, !PT ;  /* 0x0000000704047212 */ /* 0x000fe200078e3cff */
[----:B------:R-:W-:-:S02]  /*114f0*/  @!P1 IMAD.IADD R9, R15, 0x1, R9 ;  /* 0x000000010f099824 */ /* 0x000fc400078e0209 */
[----:B------:R-:W-:Y:S01]  /*11500*/  IMAD.MOV.U32 R7, RZ, RZ, 0x10 ;  /* 0x00000010ff077424 */ /* 0x000fe200078e00ff */
[----:B------:R-:W-:Y:S02]  /*11510*/  LOP3.LUT R55, R55, 0x6, RZ, 0xc0, !PT ;  /* 0x0000000637377812 */ /* 0x000fe400078ec0ff */
[----:B-1----:R-:W-:Y:S01]  /*11520*/  @!P2 LEA R12, P0, R5, R204, 0x6 ;  /* 0x000000cc050ca211 */ /* 0x002fe200078030ff */
[----:B------:R-:W-:-:S04]  /*11530*/  DEPBAR.LE SB0, 0x0 ;  /* 0x000080000000791a */ /* 0x000fc80000000000 */
[----:B------:R-:W-:Y:S01]  /*11540*/  BAR.SYNC.DEFER_BLOCKING 0x0 ;  /* 0x0000000000007b1d */ /* 0x000fe20000010000 */
[----:B------:R-:W-:Y:S01]  /*11550*/  @!P2 LEA.HI.X R13, R5, R205, R8, 0x6, P0 ;  /* 0x000000cd050da211 */ /* 0x000fe200000f3408 */
[----:B------:R-:W-:Y:S02]  /*11560*/  IMAD R5, R6, 0x400, R59 ;  /* 0x0000040006057824 */ /* 0x000fe400078e023b */
[----:B------:R-:W-:Y:S02]  /*11570*/  @!P1 IMAD.MOV.U32 R8, RZ, RZ, R14 ;  /* 0x000000ffff089224 */ /* 0x000fe400078e000e */
[----:B------:R-:W-:Y:S02]  /*11580*/  IMAD.IADD R198, R4, 0x1, R5 ;  /* 0x0000000104c67824 */ /* 0x000fe400078e0205 */
[----:B------:R-:W-:Y:S02]  /*11590*/  IMAD.MOV.U32 R5, RZ, RZ, 0x20 ;  /* 0x00000020ff057424 */ /* 0x000fe400078e00ff */
[----:B------:R-:W-:Y:S01]  /*115a0*/  IMAD.SHL.U32 R198, R198, 0x2, RZ ;  /* 0x00000002c6c67824 */ /* 0x000fe200078e00ff */
        /* <DEDUP_REMOVED lines=40> */
[----:B---3--:R-:W3:Y:S01]  /*11830*/  LDSM.16.M88.4 R24, [R197+0x6000] ;  /* 0x00600000c518783b */ /* 0x008ee20000000200 */
[----:B------:R-:W-:Y:S02]  /*11840*/  SEL R5, R5, 0xffffffe0, !P2 ;  /* 0xffffffe005057807 */ /* 0x000fe40005000000 */
[----:B------:R-:W-:Y:S01]  /*11850*/  R2P PR, R56, 0x6 ;  /* 0x0000000638007804 */ /* 0x000fe20000000000 */
[----:B------:R-:W5:Y:S01]  /*11860*/  LDSM.16.M88.4 R16, [R197+0x6800] ;  /* 0x00680000c510783b */ /* 0x000f620000000200 */
[--C-:B------:R-:W-:Y:S01]  /*11870*/  IMAD R196, R7, 0x2, R198.reuse ;  /* 0x0000000207c47824 */ /* 0x100fe200078e02c6 */
[----:B------:R-:W-:Y:S01]  /*11880*/  ISETP.GT.AND P0, PT, R3, R200, PT ;  /* 0x000000c80300720c */ /* 0x000fe20003f04270 */
[C---:B------:R-:W-:Y:S01]  /*11890*/  IMAD R194, R5.reuse, 0x2, R198 ;  /* 0x0000000205c27824 */ /* 0x040fe200078e02c6 */
[----:B------:R-:W1:Y:S01]  /*118a0*/  LDSM.16.M88.4 R68, [R197+0x7000] ;  /* 0x00700000c544783b */ /* 0x000e620000000200 */
[----:B------:R-:W-:-:S03]  /*118b0*/  IMAD R193, R5, 0x2, R196 ;  /* 0x0000000205c17824 */ /* 0x000fc600078e02c4 */
[----:B------:R-:W1:Y:S04]  /*118c0*/  LDSM.16.M88.4 R32, [R197+0x7800] ;  /* 0x00780000c520783b */ /* 0x000e680000000200 */
[----:B------:R-:W-:Y:S01]  /*118d0*/  @P1 IADD3 R195, R0, -0x20, RZ ;  /* 0xffffffe000c31810 */ /* 0x000fe20007ffe0ff */
[----:B------:R-:W-:Y:S01]  /*118e0*/  IMAD.MOV.U32 R0, RZ, RZ, 0x40 ;  /* 0x00000040ff007424 */ /* 0x000fe200078e00ff */
[----:B------:R-:W-:Y:S02]  /*118f0*/  LDSM.16.M88.4 R60, [R194] ;  /* 0x00000000c23c783b */ /* 0x000fe40000000200 */
[----:B------:R-:W-:Y:S02]  /*11900*/  IADD3 R187, R195, 0x800, RZ ;  /* 0x00000800c3bb7810 */ /* 0x000fe40007ffe0ff */
[----:B--2---:R-:W-:Y:S01]  /*11910*/  LDSM.16.M88.4 R8, [R196] ;  /* 0x00000000c408783b */ /* 0x004fe20000000200 */
[----:B------:R-:W-:-:S02]  /*11920*/  SEL R0, R0, 0xffffffc0, !P2 ;  /* 0xffffffc000007807 */ /* 0x000fc40005000000 */
[C---:B------:R-:W-:Y:S01]  /*11930*/  IADD3 R186, R195.reuse, 0x1000, RZ ;  /* 0x00001000c3ba7810 */ /* 0x040fe20007ffe0ff */
[----:B------:R-:W2:Y:S01]  /*11940*/  LDSM.16.M88.4 R36, [R195] ;  /* 0x00000000c324783b */ /* 0x000ea20000000200 */
[----:B------:R-:W-:Y:S01]  /*11950*/  IADD3 R185, R195, 0x1800, RZ ;  /* 0x00001800c3b97810 */ /* 0x000fe20007ffe0ff */
[----:B------:R-:W-:Y:S01]  /*11960*/  IMAD.IADD R191, R197, 0x1, R0 ;  /* 0x00000001c5bf7824 */ /* 0x000fe200078e0200 */
[C---:B------:R-:W-:Y:S01]  /*11970*/  IADD3 R183, R195.reuse, 0x2000, RZ ;  /* 0x00002000c3b77810 */ /* 0x040fe20007ffe0ff */
[----:B----4-:R-:W4:Y:S01]  /*11980*/  LDSM.16.M88.4 R12, [R195+0x800] ;  /* 0x00080000c30c783b */ /* 0x010f220000000200 */
[----:B------:R-:W-:Y:S01]  /*11990*/  IMAD.IADD R184, R0, 0x1, R195 ;  /* 0x0000000100b87824 */ /* 0x000fe200078e02c3 */
[C---:B------:R-:W-:Y:S01]  /*119a0*/  IADD3 R182, R195.reuse, 0x2800, RZ ;  /* 0x00002800c3b67810 */ /* 0x040fe20007ffe0ff */
[----:B------:R-:W-:Y:S01]  /*119b0*/  IMAD.IADD R0, R2, 0x1, R55 ;  /* 0x0000000102007824 */ /* 0x000fe200078e0237 */
[----:B------:R-:W2:Y:S01]  /*119c0*/  LDSM.16.M88.4 R40, [R195+0x1000] ;  /* 0x00100000c328783b */ /* 0x000ea20000000200 */
[----:B------:R-:W-:-:S02]  /*119d0*/  IADD3 R181, R195, 0x3000, RZ ;  /* 0x00003000c3b57810 */ /* 0x000fc40007ffe0ff */
[C---:B------:R-:W-:Y:S01]  /*119e0*/  IADD3 R180, R195.reuse, 0x3800, RZ ;  /* 0x00003800c3b47810 */ /* 0x040fe20007ffe0ff */
[----:B------:R-:W-:Y:S01]  /*119f0*/  LDSM.16.M88.4 R80, [R191+0x6800] ;  /* 0x00680000bf50783b */ /* 0x000fe20000000200 */
[C---:B------:R-:W-:Y:S01]  /*11a00*/  IADD3 R6, R0.reuse, 0x10, RZ ;  /* 0x0000001000067810 */ /* 0x040fe20007ffe0ff */
[C---:B---3--:R-:W-:Y:S01]  /*11a10*/  HMMA.16816.F32 R28, R48.reuse, R24, RZ ;  /* 0x00000018301c723c */ /* 0x048fe200000018ff */
[-C--:B------:R-:W-:Y:S01]  /*11a20*/  ISETP.GE.AND P1, PT, R0, R57.reuse, PT ;  /* 0x000000390000720c */ /* 0x080fe20003f26270 */
[----:B------:R-:W-:Y:S01]  /*11a30*/  LDSM.16.M88.4 R76, [R191+0x7800] ;  /* 0x00780000bf4c783b */ /* 0x000fe20000000200 */
[----:B------:R-:W-:Y:S02]  /*11a40*/  ISETP.GE.AND P2, PT, R6, R57, PT ;  /* 0x000000390600720c */ /* 0x000fe40003f46270 */
[----:B------:R-:W-:Y:S01]  /*11a50*/  IADD3 R6, R0, 0x18, RZ ;  /* 0x0000001800067810 */ /* 0x000fe20007ffe0ff */
[----:B------:R-:W-:Y:S01]  /*11a60*/  LDSM.16.M88.4 R44, [R184+0x800] ;  /* 0x00080000b82c783b */ /* 0x000fe20000000200 */
[C---:B------:R-:W-:Y:S01]  /*11a70*/  IADD3 R179, R195.reuse, 0x4000, RZ ;  /* 0x00004000c3b37810 */ /* 0x040fe20007ffe0ff */
[----:B------:R-:W-:Y:S01]  /*11a80*/  HMMA.16816.F32 R24, R48, R26, RZ ;  /* 0x0000001a3018723c */ /* 0x000fe200000018ff */
[C---:B------:R-:W-:Y:S01]  /*11a90*/  IADD3 R178, R195.reuse, 0x4800, RZ ;  /* 0x00004800c3b27810 */ /* 0x040fe20007ffe0ff */
[----:B------:R-:W-:Y:S01]  /*11aa0*/  LDSM.16.M88.4 R84, [R198+0x2000] ;  /* 0x00200000c654783b */ /* 0x000fe20000000200 */
[----:B------:R-:W-:-:S02]  /*11ab0*/  IADD3 R177, R195, 0x5000, RZ ;  /* 0x00005000c3b17810 */ /* 0x000fc40007ffe0ff */
[----:B------:R-:W-:Y:S01]  /*11ac0*/  IADD3 R176, R195, 0x5800, RZ ;  /* 0x00005800c3b07810 */ /* 0x000fe20007ffe0ff */
[----:B------:R-:W0:Y:S02]  /*11ad0*/  LDGDEPBAR ;  /* 0x00000000000079af */ /* 0x000e240000000000 */
[C---:B-----5:R-:W-:Y:S08]  /*11ae0*/  HMMA.16816.F32 R20, R48.reuse, R16, RZ ;  /* 0x000000103014723c */ /* 0x060ff000000018ff */
[C---:B-1----:R-:W-:Y:S08]  /*11af0*/  HMMA.16816.F32 R72, R48.reuse, R68, RZ ;  /* 0x000000443048723c */ /* 0x042ff000000018ff */
[C---:B------:R-:W-:Y:S08]  /*11b00*/  HMMA.16816.F32 R16, R48.reuse, R18, RZ ;  /* 0x000000123010723c */ /* 0x040ff000000018ff */
[C---:B------:R-:W-:Y:S08]  /*11b10*/  HMMA.16816.F32 R68, R48.reuse, R70, RZ ;  /* 0x000000463044723c */ /* 0x040ff000000018ff */
[C---:B------:R-:W-:Y:S08]  /*11b20*/  HMMA.16816.F32 R64, R48.reuse, R32, RZ ;  /* 0x000000203040723c */ /* 0x040ff000000018ff */
[----:B------:R-:W-:Y:S01]  /*11b30*/  HMMA.16816.F32 R48, R48, R34, RZ ;  /* 0x000000223030723c */ /* 0x000fe200000018ff */
[----:B------:R-:W1:Y:S07]  /*11b40*/  LDSM.16.M88.4 R32, [R195+0x1800] ;  /* 0x00180000c320783b */ /* 0x000e6e0000000200 */
[C---:B--2---:R-:W-:Y:S08]  /*11b50*/  HMMA.16816.F32 R28, R8.reuse, R36, R28 ;  /* 0x00000024081c723c */ /* 0x044ff0000000181c */
[C---:B------:R-:W-:Y:S01]  /*11b60*/  HMMA.16816.F32 R24, R8.reuse, R38, R24 ;  /* 0x000000260818723c */ /* 0x040fe20000001818 */
[----:B------:R-:W2:Y:S07]  /*11b70*/  LDSM.16.M88.4 R36, [R191+0x6000] ;  /* 0x00600000bf24783b */ /* 0x000eae0000000200 */
[C---:B----4-:R-:W-:Y:S08]  /*11b80*/  HMMA.16816.F32 R20, R8.reuse, R12, R20 ;  /* 0x0000000c0814723c */ /* 0x050ff00000001814 */
[C---:B------:R-:W-:Y:S01]  /*11b90*/  HMMA.16816.F32 R16, R8.reuse, R14, R16 ;  /* 0x0000000e0810723c */ /* 0x040fe20000001810 */
[----:B------:R-:W3:Y:S07]  /*11ba0*/  LDSM.16.M88.4 R12, [R191+0x7000] ;  /* 0x00700000bf0c783b */ /* 0x000eee0000000200 */
[C---:B------:R-:W-:Y:S08]  /*11bb0*/  HMMA.16816.F32 R72, R8.reuse, R40, R72 ;  /* 0x000000280848723c */ /* 0x040ff00000001848 */
[C---:B------:R-:W-:Y:S01]  /*11bc0*/  HMMA.16816.F32 R68, R8.reuse, R42, R68 ;  /* 0x0000002a0844723c */ /* 0x040fe20000001844 */
[----:B------:R-:W-:Y:S07]  /*11bd0*/  LDSM.16.M88.4 R40, [R184+0x1000] ;  /* 0x00100000b828783b */ /* 0x000fee0000000200 */
[C---:B-1----:R-:W-:Y:S08]  /*11be0*/  HMMA.16816.F32 R64, R8.reuse, R32, R64 ;  /* 0x000000200840723c */ /* 0x042ff00000001840 */
[----:B------:R-:W-:Y:S01]  /*11bf0*/  HMMA.16816.F32 R48, R8, R34, R48 ;  /* 0x000000220830723c */ /* 0x000fe20000001830 */
[----:B------:R-:W-:Y:S04]  /*11c00*/  LDSM.16.M88.4 R32, [R193] ;  /* 0x00000000c120783b */ /* 0x000fe80000000200 */
[----:B------:R-:W1:Y:S03]  /*11c10*/  LDSM.16.M88.4 R8, [R184] ;  /* 0x00000000b808783b */ /* 0x000e660000000200 */
[C---:B--2---:R-:W-:Y:S08]  /*11c20*/  HMMA.16816.F32 R28, R60.reuse, R36, R28 ;  /* 0x000000243c1c723c */ /* 0x044ff0000000181c */
[C---:B------:R-:W-:Y:S01]  /*11c30*/  HMMA.16816.F32 R24, R60.reuse, R38, R24 ;  /* 0x000000263c18723c */ /* 0x040fe20000001818 */
[----:B------:R-:W2:Y:S07]  /*11c40*/  LDSM.16.M88.4 R36, [R184+0x1800] ;  /* 0x00180000b824783b */ /* 0x000eae0000000200 */
[C---:B------:R-:W-:Y:S08]  /*11c50*/  HMMA.16816.F32 R20, R60.reuse, R80, R20 ;  /* 0x000000503c14723c */ /* 0x040ff00000001814 */
[C---:B------:R-:W-:Y:S01]  /*11c60*/  HMMA.16816.F32 R16, R60.reuse, R82, R16 ;  /* 0x000000523c10723c */ /* 0x040fe20000001810 */
[----:B------:R-:W-:Y:S07]  /*11c70*/  LDSM.16.M88.4 R80, [R197+0x9000] ;  /* 0x00900000c550783b */ /* 0x000fee0000000200 */
[C---:B---3--:R-:W-:Y:S08]  /*11c80*/  HMMA.16816.F32 R72, R60.reuse, R12, R72 ;  /* 0x0000000c3c48723c */ /* 0x048ff00000001848 */
[----:B------:R-:W-:Y:S01]  /*11c90*/  HMMA.16816.F32 R68, R60, R14, R68 ;  /* 0x0000000e3c44723c */ /* 0x000fe20000001844 */
[----:B------:R-:W3:Y:S07]  /*11ca0*/  LDSM.16.M88.4 R12, [R197+0x8000] ;  /* 0x00800000c50c783b */ /* 0x000eee0000000200 */
[C---:B-1----:R-:W-:Y:S08]  /*11cb0*/  HMMA.16816.F32 R28, R32.reuse, R8, R28 ;  /* 0x00000008201c723c */ /* 0x042ff0000000181c */
[----:B------:R-:W-:Y:S01]  /*11cc0*/  HMMA.16816.F32 R24, R32, R10, R24 ;  /* 0x0000000a2018723c */ /* 0x000fe20000001818 */
[----:B------:R-:W1:Y:S07]  /*11cd0*/  LDSM.16.M88.4 R8, [R197+0x8800] ;  /* 0x00880000c508783b */ /* 0x000e6e0000000200 */
        /* <DEDUP_REMOVED lines=13> */
[----:B------:R-:W2:Y:S03]  /*11db0*/  LDSM.16.M88.4 R32, [R195+0x3800] ;  /* 0x00380000c320783b */ /* 0x000ea60000000200 */
        /* <DEDUP_REMOVED lines=9> */
[C---:B----4-:R-:W-:Y:S08]  /*11e50*/  HMMA.16816.F32 R64, R84.reuse, R76, R64 ;  /* 0x0000004c5440723c */ /* 0x050ff00000001840 */
[----:B------:R-:W-:Y:S01]  /*11e60*/  HMMA.16816.F32 R60, R84, R78, R60 ;  /* 0x0000004e543c723c */ /* 0x000fe2000000183c */
[----:B------:R-:W-:Y:S07]  /*11e70*/  LDSM.16.M88.4 R76, [R191+0x9000] ;  /* 0x00900000bf4c783b */ /* 0x000fee0000000200 */
[C---:B-----5:R-:W-:Y:S08]  /*11e80*/  HMMA.16816.F32 R28, R48.reuse, R44, R28 ;  /* 0x0000002c301c723c */ /* 0x060ff0000000181c */
[C---:B------:R-:W-:Y:S01]  /*11e90*/  HMMA.16816.F32 R24, R48.reuse, R46, R24 ;  /* 0x0000002e3018723c */ /* 0x040fe20000001818 */
[----:B------:R-:W3:Y:S07]  /*11ea0*/  LDSM.16.M88.4 R44, [R191+0x8800] ;  /* 0x00880000bf2c783b */ /* 0x000eee0000000200 */
[C---:B------:R-:W-:Y:S08]  /*11eb0*/  HMMA.16816.F32 R20, R48.reuse, R40, R20 ;  /* 0x000000283014723c */ /* 0x040ff00000001814 */
[C---:B------:R-:W-:Y:S01]  /*11ec0*/  HMMA.16816.F32 R16, R48.reuse, R42, R16 ;  /* 0x0000002a3010723c */ /* 0x040fe20000001810 */
[----:B------:R-:W4:Y:S07]  /*11ed0*/  LDSM.16.M88.4 R40, [R191+0x9800] ;  /* 0x00980000bf28783b */ /* 0x000f2e0000000200 */
[C---:B--2---:R-:W-:Y:S08]  /*11ee0*/  HMMA.16816.F32 R72, R48.reuse, R36, R72 ;  /* 0x000000243048723c */ /* 0x044ff00000001848 */
[C---:B------:R-:W-:Y:S01]  /*11ef0*/  HMMA.16816.F32 R68, R48.reuse, R38, R68 ;  /* 0x000000263044723c */ /* 0x040fe20000001844 */
        /* <DEDUP_REMOVED lines=8> */
[C---:B---3--:R-:W-:Y:S08]  /*11f80*/  HMMA.16816.F32 R20, R12.reuse, R44, R20 ;  /* 0x0000002c0c14723c */ /* 0x048ff00000001814 */
[C---:B------:R-:W-:Y:S01]  /*11f90*/  HMMA.16816.F32 R16, R12.reuse, R46, R16 ;  /* 0x0000002e0c10723c */ /* 0x040fe20000001810 */
[----:B------:R-:W3:Y:S07]  /*11fa0*/  LDSM.16.M88.4 R44, [R184+0x3800] ;  /* 0x00380000b82c783b */ /* 0x000eee0000000200 */
[C---:B------:R-:W-:Y:S08]  /*11fb0*/  HMMA.16816.F32 R72, R12.reuse, R76, R72 ;  /* 0x0000004c0c48723c */ /* 0x040ff00000001848 */
[C---:B------:R-:W-:Y:S01]  /*11fc0*/  HMMA.16816.F32 R68, R12.reuse, R78, R68 ;  /* 0x0000004e0c44723c */ /* 0x040fe20000001844 */
[----:B------:R-:W-:Y:S07]  /*11fd0*/  LDSM.16.M88.4 R76, [R197+0xa000] ;  /* 0x00a00000c54c783b */ /* 0x000fee0000000200 */
[C---:B----4-:R-:W-:Y:S01]  /*11fe0*/  HMMA.16816.F32 R84, R12.reuse, R40, R64 ;  /* 0x000000280c54723c */ /* 0x050fe20000001840 */
[----:B------:R-:W4:Y:S07]  /*11ff0*/  LDSM.16.M88.4 R64, [R197+0xa800] ;  /* 0x00a80000c540783b */ /* 0x000f2e0000000200 */
[----:B------:R-:W-:Y:S01]  /*12000*/  HMMA.16816.F32 R60, R12, R42, R60 ;  /* 0x0000002a0c3c723c */ /* 0x000fe2000000183c */
[----:B------:R-:W5:Y:S04]  /*12010*/  LDSM.16.M88.4 R12, [R197+0xb000] ;  /* 0x00b00000c50c783b */ /* 0x000f680000000200 */
[----:B------:R-:W-:Y:S03]  /*12020*/  LDSM.16.M88.4 R40, [R196+0x4000] ;  /* 0x00400000c428783b */ /* 0x000fe60000000200 */
        /* <DEDUP_REMOVED lines=8> */
[----:B------:R-:W2:Y:S07]  /*120b0*/  LDSM.16.M88.4 R36, [R195+0x4000] ;  /* 0x00400000c324783b */ /* 0x000eae0000000200 */
        /* <DEDUP_REMOVED lines=9> */
[----:B------:R-:W-:Y:S07]  /*12150*/  LDSM.16.M88.4 R76, [R193+0x4000] ;  /* 0x00400000c14c783b */ /* 0x000fee0000000200 */
[C---:B-----5:R-:W-:Y:S08]  /*12160*/  HMMA.16816.F32 R72, R80.reuse, R12, R72 ;  /* 0x0000000c5048723c */ /* 0x060ff00000001848 */
[----:B------:R-:W-:Y:S01]  /*12170*/  HMMA.16816.F32 R68, R80, R14, R68 ;  /* 0x0000000e5044723c */ /* 0x000fe20000001844 */
[----:B------:R-:W4:Y:S07]  /*12180*/  LDSM.16.M88.4 R12, [R191+0xa000] ;  /* 0x00a00000bf0c783b */ /* 0x000f2e0000000200 */
[C---:B-1----:R-:W-:Y:S08]  /*12190*/  HMMA.16816.F32 R20, R40.reuse, R8, R20 ;  /* 0x000000082814723c */ /* 0x042ff00000001814 */
[----:B------:R-:W-:Y:S01]  /*121a0*/  HMMA.16816.F32 R16, R40, R10, R16 ;  /* 0x0000000a2810723c */ /* 0x000fe20000001810 */
[----:B------:R-:W1:Y:S07]  /*121b0*/  LDSM.16.M88.4 R8, [R191+0xb000] ;  /* 0x00b00000bf08783b */ /* 0x000e6e0000000200 */
[C---:B------:R-:W-:Y:S08]  /*121c0*/  HMMA.16816.F32 R84, R80.reuse, R32, R84 ;  /* 0x000000205054723c */ /* 0x040ff00000001854 */
[----:B------:R-:W-:Y:S01]  /*121d0*/  HMMA.16816.F32 R60, R80, R34, R60 ;  /* 0x00000022503c723c */ /* 0x000fe2000000183c */
[----:B------:R-:W5:Y:S07]  /*121e0*/  LDSM.16.M88.4 R32, [R191+0xa800] ;  /* 0x00a80000bf20783b */ /* 0x000f6e0000000200 */
[C---:B--2---:R-:W-:Y:S08]  /*121f0*/  HMMA.16816.F32 R28, R40.reuse, R36, R28 ;  /* 0x00000024281c723c */ /* 0x044ff0000000181c */
[C---:B------:R-:W-:Y:S01]  /*12200*/  HMMA.16816.F32 R24, R40.reuse, R38, R24 ;  /* 0x000000262818723c */ /* 0x040fe20000001818 */
[----:B------:R-:W-:Y:S07]  /*12210*/  LDSM.16.M88.4 R36, [R191+0xb800] ;  /* 0x00b80000bf24783b */ /* 0x000fee0000000200 */
[C---:B---3--:R-:W-:Y:S08]  /*12220*/  HMMA.16816.F32 R72, R40.reuse, R44, R72 ;  /* 0x0000002c2848723c */ /* 0x048ff00000001848 */
[C---:B------:R-:W-:Y:S01]  /*12230*/  HMMA.16816.F32 R68, R40.reuse, R46, R68 ;  /* 0x0000002e2844723c */ /* 0x040fe20000001844 */
[----:B------:R-:W2:Y:S07]  /*12240*/  LDSM.16.M88.4 R44, [R184+0x4000] ;  /* 0x00400000b82c783b */ /* 0x000eae0000000200 */
[C---:B------:R-:W-:Y:S08]  /*12250*/  HMMA.16816.F32 R84, R40.reuse, R48, R84 ;  /* 0x000000302854723c */ /* 0x040ff00000001854 */
[----:B------:R-:W-:Y:S01]  /*12260*/  HMMA.16816.F32 R60, R40, R50, R60 ;  /* 0x00000032283c723c */ /* 0x000fe2000000183c */
[----:B------:R-:W3:Y:S07]  /*12270*/  LDSM.16.M88.4 R40, [R184+0x4800] ;  /* 0x00480000b828783b */ /* 0x000eee0000000200 */
[C---:B----4-:R-:W-:Y:S08]  /*12280*/  HMMA.16816.F32 R28, R64.reuse, R12, R28 ;  /* 0x0000000c401c723c */ /* 0x050ff0000000181c */
[C---:B------:R-:W-:Y:S01]  /*12290*/  HMMA.16816.F32 R24, R64.reuse, R14, R24 ;  /* 0x0000000e4018723c */ /* 0x040fe20000001818 */
[----:B------:R-:W-:Y:S07]  /*122a0*/  LDSM.16.M88.4 R12, [R184+0x5800] ;  /* 0x00580000b80c783b */ /* 0x000fee0000000200 */
[C---:B-1----:R-:W-:Y:S08]  /*122b0*/  HMMA.16816.F32 R72, R64.reuse, R8, R72 ;  /* 0x000000084048723c */ /* 0x042ff00000001848 */
[----:B------:R-:W-:Y:S01]  /*122c0*/  HMMA.16816.F32 R68, R64, R10, R68 ;  /* 0x0000000a4044723c */ /* 0x000fe20000001844 */
[----:B------:R-:W1:Y:S01]  /*122d0*/  LDSM.16.M88.4 R8, [R184+0x5000] ;  /* 0x00500000b808783b */ /* 0x000e620000000200 */
[----:B------:R-:W-:-:S06]  /*122e0*/  DEPBAR.LE SB0, 0x0 ;  /* 0x000080000000791a */ /* 0x000fcc0000000000 */
[C---:B-----5:R-:W-:Y:S07]  /*122f0*/  HMMA.16816.F32 R20, R64.reuse, R32, R20 ;  /* 0x000000204014723c */ /* 0x060fee0000001814 */
[----:B------:R-:W-:Y:S01]  /*12300*/  IADD3 R32, R0, 0x9, RZ ;  /* 0x0000000900207810 */ /* 0x000fe20007ffe0ff */
[----:B------:R-:W-:Y:S03]  /*12310*/  HMMA.16816.F32 R16, R64, R34, R16 ;  /* 0x000000224010723c */ /* 0x000fe60000001810 */
[----:B------:R-:W-:-:S02]  /*12320*/  ISETP.GE.AND P4, PT, R32, R57, PT ;  /* 0x000000392000720c */ /* 0x000fc40003f86270 */
[C---:B------:R-:W-:Y:S02]  /*12330*/  IADD3 R32, R0.reuse, 0x11, RZ ;  /* 0x0000001100207810 */ /* 0x040fe40007ffe0ff */
[----:B------:R-:W-:Y:S01]  /*12340*/  IADD3 R34, R0, 0x8, RZ ;  /* 0x0000000800227810 */ /* 0x000fe20007ffe0ff */
[----:B--2---:R-:W-:Y:S03]  /*12350*/  HMMA.16816.F32 R28, R76, R44, R28 ;  /* 0x0000002c4c1c723c */ /* 0x004fe6000000181c */
[----:B------:R-:W-:-:S05]  /*12360*/  ISETP.GE.AND P5, PT, R34, R57, PT ;  /* 0x000000392200720c */ /* 0x000fca0003fa6270 */
[C---:B------:R-:W-:Y:S08]  /*12370*/  HMMA.16816.F32 R24, R76.reuse, R46, R24 ;  /* 0x0000002e4c18723c */ /* 0x040ff00000001818 */
[----:B---3--:R-:W-:Y:S08]  /*12380*/  HMMA.16816.F32 R20, R76, R40, R20 ;  /* 0x000000284c14723c */ /* 0x008ff00000001814 */
[----:B------:R-:W-:Y:S01]  /*12390*/  HMMA.16816.F32 R84, R64, R36, R84 ;  /* 0x000000244054723c */ /* 0x000fe20000001854 */
[----:B------:R-:W-:-:S02]  /*123a0*/  FSEL R3, R28, -INF , !P1 ;  /* 0xff8000001c037808 */ /* 0x000fc40004800000 */
[----:B------:R-:W-:Y:S02]  /*123b0*/  FSEL R30, R30, -INF , !P1 ;  /* 0xff8000001e1e7808 */ /* 0x000fe40004800000 */
[-C--:B------:R-:W-:Y:S02]  /*123c0*/  ISETP.GE.AND P1, PT, R32, R57.reuse, PT ;  /* 0x000000392000720c */ /* 0x080fe40003f26270 */
[----:B------:R-:W-:Y:S01]  /*123d0*/  IADD3 R36, R0, 0x1, RZ ;  /* 0x0000000100247810 */ /* 0x000fe20007ffe0ff */
[----:B------:R-:W-:Y:S01]  /*123e0*/  HMMA.16816.F32 R60, R64, R38, R60 ;  /* 0x00000026403c723c */ /* 0x000fe2000000183c */
[----:B------:R-:W-:Y:S02]  /*123f0*/  FSEL R26, R26, -INF , !P5 ;  /* 0xff8000001a1a7808 */ /* 0x000fe40006800000 */
[----:B------:R-:W-:Y:S02]  /*12400*/  ISETP.GE.AND P6, PT, R36, R57, PT ;  /* 0x000000392400720c */ /* 0x000fe40003fc6270 */
[----:B------:R-:W-:-:S02]  /*12410*/  FSEL R25, R25, -INF , !P4 ;  /* 0xff80000019197808 */ /* 0x000fc40006000000 */
[----:B------:R-:W-:Y:S01]  /*12420*/  FSEL R28, R31, -INF , !P6 ;  /* 0xff8000001f1c7808 */ /* 0x000fe20007000000 */
[C---:B------:R-:W-:Y:S01]  /*12430*/  HMMA.16816.F32 R16, R76.reuse, R42, R16 ;  /* 0x0000002a4c10723c */ /* 0x040fe20000001810 */
[----:B------:R-:W-:Y:S02]  /*12440*/  FSEL R29, R29, -INF , !P6 ;  /* 0xff8000001d1d7808 */ /* 0x000fe40007000000 */
[-C--:B------:R-:W-:Y:S02]  /*12450*/  ISETP.GE.AND P6, PT, R6, R57.reuse, PT ;  /* 0x000000390600720c */ /* 0x080fe40003fc6270 */
[----:B------:R-:W-:Y:S02]  /*12460*/  IADD3 R6, R0, 0x19, RZ ;  /* 0x0000001900067810 */ /* 0x000fe40007ffe0ff */
[----:B------:R-:W-:Y:S01]  /*12470*/  FSEL R31, R24, -INF , !P5 ;  /* 0xff800000181f7808 */ /* 0x000fe20006800000 */
[----:B-1----:R-:W-:Y:S01]  /*12480*/  HMMA.16816.F32 R72, R76, R8, R72 ;  /* 0x000000084c48723c */ /* 0x002fe20000001848 */
[----:B------:R-:W-:-:S02]  /*12490*/  ISETP.GE.AND P5, PT, R6, R57, PT ;  /* 0x000000390600720c */ /* 0x000fc40003fa6270 */
[----:B------:R-:W-:Y:S02]  /*124a0*/  FSEL R6, R27, -INF , !P4 ;  /* 0xff8000001b067808 */ /* 0x000fe40006000000 */
[----:B------:R-:W-:Y:S02]  /*124b0*/  FSEL R22, R22, -INF , !P2 ;  /* 0xff80000016167808 */ /* 0x000fe40005000000 */
[----:B------:R-:W-:Y:S01]  /*124c0*/  IADD3 R8, R0, 0x20, RZ ;  /* 0x0000002000087810 */ /* 0x000fe20007ffe0ff */
[----:B------:R-:W-:Y:S01]  /*124d0*/  HMMA.16816.F32 R68, R76, R10, R68 ;  /* 0x0000000a4c44723c */ /* 0x000fe20000001844 */
[----:B------:R-:W-:Y:S02]  /*124e0*/  FSEL R21, R21, -INF , !P1 ;  /* 0xff80000015157808 */ /* 0x000fe40004800000 */
[----:B------:R-:W-:Y:S02]  /*124f0*/  ISETP.GE.AND P4, PT, R8, R57, PT ;  /* 0x000000390800720c */ /* 0x000fe40003f86270 */
[----:B------:R-:W-:-:S02]  /*12500*/  IADD3 R8, R0, 0x28, RZ ;  /* 0x0000002800087810 */ /* 0x000fc40007ffe0ff */
[----:B------:R-:W-:Y:S01]  /*12510*/  IADD3 R10, R0, 0x21, RZ ;  /* 0x00000021000a7810 */ /* 0x000fe20007ffe0ff */
[C---:B------:R-:W-:Y:S01]  /*12520*/  HMMA.16816.F32 R84, R76.reuse, R12, R84 ;  /* 0x0000000c4c54723c */ /* 0x040fe20000001854 */
[----:B------:R-:W-:Y:S02]  /*12530*/  FSEL R11, R20, -INF , !P2 ;  /* 0xff800000140b7808 */ /* 0x000fe40005000000 */
[-C--:B------:R-:W-:Y:S02]  /*12540*/  ISETP.GE.AND P2, PT, R10, R57.reuse, PT ;  /* 0x000000390a00720c */ /* 0x080fe40003f46270 */
[----:B------:R-:W-:Y:S02]  /*12550*/  FSEL R10, R23, -INF , !P1 ;  /* 0xff800000170a7808 */ /* 0x000fe40004800000 */
[----:B------:R-:W-:Y:S01]  /*12560*/  ISETP.GE.AND P1, PT, R8, R57, PT ;  /* 0x000000390800720c */ /* 0x000fe20003f26270 */
[----:B------:R-:W-:Y:S01]  /*12570*/  HMMA.16816.F32 R60, R76, R14, R60 ;  /* 0x0000000e4c3c723c */ /* 0x000fe2000000183c */
[----:B------:R-:W-:-:S02]  /*12580*/  IADD3 R8, R0, 0x29, RZ ;  /* 0x0000002900087810 */ /* 0x000fc40007ffe0ff */
[----:B------:R-:W-:Y:S02]  /*12590*/  IADD3 R12, R0, 0x30, RZ ;  /* 0x00000030000c7810 */ /* 0x000fe40007ffe0ff */
[----:B------:R-:W-:Y:S02]  /*125a0*/  FSEL R18, R18, -INF , !P6 ;  /* 0xff80000012127808 */ /* 0x000fe40007000000 */
[----:B------:R-:W-:Y:S02]  /*125b0*/  FSEL R9, R16, -INF , !P6 ;  /* 0xff80000010097808 */ /* 0x000fe40007000000 */
[----:B------:R-:W-:Y:S02]  /*125c0*/  ISETP.GE.AND P6, PT, R8, R57, PT ;  /* 0x000000390800720c */ /* 0x000fe40003fc6270 */
[----:B------:R-:W-:Y:S02]  /*125d0*/  FSEL R8, R19, -INF , !P5 ;  /* 0xff80000013087808 */ /* 0x000fe40006800000 */
[----:B------:R-:W-:-:S02]  /*125e0*/  FSEL R17, R17, -INF , !P5 ;  /* 0xff80000011117808 */ /* 0x000fc40006800000 */
[-C--:B------:R-:W-:Y:S02]  /*125f0*/  ISETP.GE.AND P5, PT, R12, R57.reuse, PT ;  /* 0x000000390c00720c */ /* 0x080fe40003fa6270 */
[----:B------:R-:W-:Y:S02]  /*12600*/  IADD3 R12, R0, 0x31, RZ ;  /* 0x00000031000c7810 */ /* 0x000fe40007ffe0ff */
[----:B------:R-:W-:Y:S02]  /*12610*/  FSEL R160, R74, -INF , !P4 ;  /* 0xff8000004aa07808 */ /* 0x000fe40006000000 */
[----:B------:R-:W-:Y:S02]  /*12620*/  FSEL R167, R72, -INF , !P4 ;  /* 0xff80000048a77808 */ /* 0x000fe40006000000 */
[----:B------:R-:W-:Y:S02]  /*12630*/  ISETP.GE.AND P4, PT, R12, R57, PT ;  /* 0x000000390c00720c */ /* 0x000fe40003f86270 */
[----:B------:R-:W-:-:S02]  /*12640*/  IADD3 R12, R0, 0x38, RZ ;  /* 0x00000038000c7810 */ /* 0x000fc40007ffe0ff */
[----:B------:R-:W-:Y:S02]  /*12650*/  IADD3 R0, R0, 0x39, RZ ;  /* 0x0000003900007810 */ /* 0x000fe40007ffe0ff */
[----:B------:R-:W-:Y:S02]  /*12660*/  FSEL R170, R75, -INF , !P2 ;  /* 0xff8000004baa7808 */ /* 0x000fe40005000000 */
[----:B------:R-:W-:Y:S02]  /*12670*/  FSEL R159, R73, -INF , !P2 ;  /* 0xff800000499f7808 */ /* 0x000fe40005000000 */
[----:B------:R-:W-:Y:S02]  /*12680*/  FSEL R164, R70, -INF , !P1 ;  /* 0xff80000046a47808 */ /* 0x000fe40004800000 */
[----:B------:R-:W-:Y:S02]  /*12690*/  FSEL R165, R68, -INF , !P1 ;  /* 0xff80000044a57808 */ /* 0x000fe40004800000 */
[----:B------:R-:W-:-:S02]  /*126a0*/  ISETP.GE.AND P2, PT, R12, R57, PT ;  /* 0x000000390c00720c */ /* 0x000fc40003f46270 */
[----:B------:R-:W-:Y:S02]  /*126b0*/  ISETP.GE.AND P1, PT, R0, R57, PT ;  /* 0x000000390000720c */ /* 0x000fe40003f26270 */
[----:B------:R-:W-:Y:S02]  /*126c0*/  LOP3.LUT R0, R4, R59, RZ, 0xfc, !PT ;  /* 0x0000003b04007212 */ /* 0x000fe400078efcff */
        /* <DEDUP_REMOVED lines=71> */
.L_x_4586:
[----:B------:R-:W-:-:S05]  /*12b40*/  IMAD.MOV.U32 R15, RZ, RZ, c[0x0][0x198] ;  /* 0x00006600ff0f7624 */ /* 0x000fca00078e00ff */
[----:B------:R-:W-:-:S04]  /*12b50*/  LEA R15, -R15, RZ, 0x6 ;  /* 0x000000ff0f0f7211 */ /* 0x000fc800078e31ff */
[----:B------:R-:W-:Y:S02]  /*12b60*/  SHF.R.S32.HI R13, RZ, 0x1f, R15 ;  /* 0x0000001fff0d7819 */ /* 0x000fe4000001140f */
.L_x_4587:
        /* <DEDUP_REMOVED lines=41> */
.L_x_4585:
        /* <DEDUP_REMOVED lines=51> */
[C---:B------:R-:W-:Y:S01]  /*13130*/  FSETP.NEU.FTZ.AND P1, PT, R132.reuse, -INF , PT ;  /* 0xff8000008400780b */ /* 0x040fe20003f3d000 */
[----:B------:R-:W-:Y:S02]  /*13140*/  FMUL.FTZ R166, R132, c[0x0][0x23c] ;  /* 0x00008f0084a67a20 */ /* 0x000fe40000410000 */
[----:B------:R-:W1:Y:S03]  /*13150*/  LDSM.16.MT88.4 R112, [R189+0x10000] ;  /* 0x01000000bd70783b */ /* 0x000e660000004200 */
        /* <DEDUP_REMOVED lines=16> */
[----:B------:R-:W2:Y:S01]  /*13260*/  MUFU.EX2 R150, R150 ;  /* 0x0000009600967308 */ /* 0x000ea20000000800 */
[--C-:B------:R-:W-:Y:S02]  /*13270*/  FFMA.FTZ R152, R30, c[0x0][0x23c], -R163.reuse ;  /* 0x00008f001e987a23 */ /* 0x100fe400000108a3 */
[--C-:B------:R-:W-:Y:S02]  /*13280*/  FFMA.FTZ R155, R28, c[0x0][0x23c], -R163.reuse ;  /* 0x00008f001c9b7a23 */ /* 0x100fe400000108a3 */
[--C-:B------:R-:W-:Y:S01]  /*13290*/  FFMA.FTZ R157, R26, c[0x0][0x23c], -R163.reuse ;  /* 0x00008f001a9d7a23 */ /* 0x100fe200000108a3 */
[----:B------:R-:W-:Y:S01]  /*132a0*/  LDSM.16.MT88.4 R28, [R188+0xc800] ;  /* 0x00c80000bc1c783b */ /* 0x000fe20000004200 */
[--C-:B------:R-:W-:Y:S01]  /*132b0*/  FFMA.FTZ R148, R6, c[0x0][0x23c], -R163.reuse ;  /* 0x00008f0006947a23 */ /* 0x100fe200000108a3 */
[----:B------:R-:W-:Y:S01]  /*132c0*/  MUFU.EX2 R151, R151 ;  /* 0x0000009700977308 */ /* 0x000fe20000000800 */
[--C-:B------:R-:W-:Y:S01]  /*132d0*/  FFMA.FTZ R134, R10, c[0x0][0x23c], -R163.reuse ;  /* 0x00008f000a867a23 */ /* 0x100fe200000108a3 */
[----:B------:R-:W1:Y:S01]  /*132e0*/  LDSM.16.MT88.4 R4, [R188+0x10000] ;  /* 0x01000000bc04783b */ /* 0x000e620000004200 */
[----:B------:R-:W-:-:S02]  /*132f0*/  FFMA.FTZ R135, R18, c[0x0][0x23c], -R163 ;  /* 0x00008f0012877a23 */ /* 0x000fc400000108a3 */
[--C-:B------:R-:W-:Y:S01]  /*13300*/  FFMA.FTZ R0, R8, c[0x0][0x23c], -R163.reuse ;  /* 0x00008f0008007a23 */ /* 0x100fe200000108a3 */
[----:B------:R-:W-:Y:S01]  /*13310*/  LDSM.16.MT88.4 R16, [R189+0xe800] ;  /* 0x00e80000bd10783b */ /* 0x000fe20000004200 */
[--C-:B------:R-:W-:Y:S01]  /*13320*/  FFMA.FTZ R144, R21, c[0x0][0x23c], -R166.reuse ;  /* 0x00008f0015907a23 */ /* 0x100fe200000108a6 */
[----:B------:R-:W3:Y:S01]  /*13330*/  MUFU.EX2 R146, R146 ;  /* 0x0000009200927308 */ /* 0x000ee20000000800 */
[----:B--2---:R-:W-:Y:S01]  /*13340*/  F2FP.PACK_AB R116, R150, R153 ;  /* 0x000000999674723e */ /* 0x004fe200000000ff */
[----:B------:R-:W2:Y:S01]  /*13350*/  LDSM.16.MT88.4 R8, [R192+0xe800] ;  /* 0x00e80000c008783b */ /* 0x000ea20000004200 */
[----:B------:R-:W-:Y:S02]  /*13360*/  FFMA.FTZ R147, R22, c[0x0][0x23c], -R163 ;  /* 0x00008f0016937a23 */ /* 0x000fe400000108a3 */
[--C-:B------:R-:W-:Y:S01]  /*13370*/  FFMA.FTZ R154, R167, c[0x0][0x23c], -R166.reuse ;  /* 0x00008f00a79a7a23 */ /* 0x100fe200000108a6 */
[----:B------:R-:W1:Y:S01]  /*13380*/  LDSM.16.MT88.4 R20, [R192+0xc800] ;  /* 0x00c80000c014783b */ /* 0x000e620000004200 */
[--C-:B------:R-:W-:Y:S01]  /*13390*/  FFMA.FTZ R156, R165, c[0x0][0x23c], -R166.reuse ;  /* 0x00008f00a59c7a23 */ /* 0x100fe200000108a6 */
[----:B------:R-:W-:Y:S01]  /*133a0*/  MUFU.EX2 R152, R152 ;  /* 0x0000009800987308 */ /* 0x000fe20000000800 */
[--C-:B------:R-:W-:Y:S01]  /*133b0*/  FFMA.FTZ R159, R159, c[0x0][0x23c], -R166.reuse ;  /* 0x00008f009f9f7a23 */ /* 0x100fe200000108a6 */
[----:B------:R-:W-:Y:S01]  /*133c0*/  LDSM.16.MT88.4 R24, [R190+0xe800] ;  /* 0x00e80000be18783b */ /* 0x000fe20000004200 */
[----:B------:R-:W-:-:S02]  /*133d0*/  FFMA.FTZ R161, R161, c[0x0][0x23c], -R166 ;  /* 0x00008f00a1a17a23 */ /* 0x000fc400000108a6 */
[--C-:B------:R-:W-:Y:S02]  /*133e0*/  FFMA.FTZ R160, R160, c[0x0][0x23c], -R163.reuse ;  /* 0x00008f00a0a07a23 */ /* 0x100fe400000108a3 */
[--C-:B------:R-:W-:Y:S01]  /*133f0*/  FFMA.FTZ R165, R170, c[0x0][0x23c], -R163.reuse ;  /* 0x00008f00aaa57a23 */ /* 0x100fe200000108a3 */
[----:B------:R-:W4:Y:S01]  /*13400*/  MUFU.EX2 R155, R155 ;  /* 0x0000009b009b7308 */ /* 0x000f220000000800 */
[----:B---3--:R-:W-:Y:S01]  /*13410*/  F2FP.PACK_AB R118, R146, R151 ;  /* 0x000000979276723e */ /* 0x008fe200000000ff */
[--C-:B------:R-:W-:Y:S02]  /*13420*/  FFMA.FTZ R164, R164, c[0x0][0x23c], -R163.reuse ;  /* 0x00008f00a4a47a23 */ /* 0x100fe400000108a3 */
[----:B------:R-:W-:Y:S02]  /*13430*/  FFMA.FTZ R167, R168, c[0x0][0x23c], -R163 ;  /* 0x00008f00a8a77a23 */ /* 0x000fe400000108a3 */
[--C-:B------:R-:W-:Y:S02]  /*13440*/  FFMA.FTZ R168, R171, c[0x0][0x23c], -R166.reuse ;  /* 0x00008f00aba87a23 */ /* 0x100fe400000108a6 */
[----:B------:R-:W-:Y:S01]  /*13450*/  MUFU.EX2 R157, R157 ;  /* 0x0000009d009d7308 */ /* 0x000fe20000000800 */
[----:B------:R-:W-:-:S02]  /*13460*/  FFMA.FTZ R169, R169, c[0x0][0x23c], -R166 ;  /* 0x00008f00a9a97a23 */ /* 0x000fc400000108a6 */
[--C-:B------:R-:W-:Y:S02]  /*13470*/  FFMA.FTZ R170, R143, c[0x0][0x23c], -R166.reuse ;  /* 0x00008f008faa7a23 */ /* 0x100fe400000108a6 */
[----:B------:R-:W-:Y:S02]  /*13480*/  FFMA.FTZ R219, R141, c[0x0][0x23c], -R166 ;  /* 0x00008f008ddb7a23 */ /* 0x000fe400000108a6 */
[--C-:B------:R-:W-:Y:S01]  /*13490*/  FFMA.FTZ R162, R162, c[0x0][0x23c], -R163.reuse ;  /* 0x00008f00a2a27a23 */ /* 0x100fe200000108a3 */
[----:B------:R-:W3:Y:S01]  /*134a0*/  MUFU.EX2 R148, R148 ;  /* 0x0000009400947308 */ /* 0x000ee20000000800 */
[----:B----4-:R-:W-:Y:S01]  /*134b0*/  F2FP.PACK_AB R117, R155, R152 ;  /* 0x000000989b75723e */ /* 0x010fe200000000ff */
[--C-:B------:R-:W-:Y:S02]  /*134c0*/  FFMA.FTZ R171, R142, c[0x0][0x23c], -R163.reuse ;  /* 0x00008f008eab7a23 */ /* 0x100fe400000108a3 */
[--C-:B------:R-:W-:Y:S02]  /*134d0*/  FFMA.FTZ R166, R140, c[0x0][0x23c], -R163.reuse ;  /* 0x00008f008ca67a23 */ /* 0x100fe400000108a3 */
[----:B------:R-:W-:Y:S01]  /*134e0*/  FFMA.FTZ R215, R158, c[0x0][0x23c], -R163 ;  /* 0x00008f009ed77a23 */ /* 0x000fe200000108a3 */
[----:B------:R-:W-:Y:S01]  /*134f0*/  LDSM.16.MT88.4 R140, [R190+0xd800] ;  /* 0x00d80000be8c783b */ /* 0x000fe20000004200 */
[----:B------:R-:W-:Y:S01]  /*13500*/  MUFU.EX2 R149, R149 ;  /* 0x0000009500957308 */ /* 0x000fe20000000800 */
[----:B------:R-:W-:-:S02]  /*13510*/  FADD.FTZ R150, R153, R150 ;  /* 0x0000009699967221 */ /* 0x000fc40000010000 */
[----:B------:R-:W-:Y:S02]  /*13520*/  FADD.FTZ R152, R152, R155 ;  /* 0x0000009b98987221 */ /* 0x000fe40000010000 */
[----:B------:R-:W-:Y:S01]  /*13530*/  FADD.FTZ R151, R151, R150 ;  /* 0x0000009697977221 */ /* 0x000fe20000010000 */
[----:B---3--:R-:W-:Y:S02]  /*13540*/  F2FP.PACK_AB R119, R148, R157 ;  /* 0x0000009d9477723e */ /* 0x008fe400000000ff */
        /* <DEDUP_REMOVED lines=95> */
[C---:B-1----:R-:W-:Y:S08]  /*13b40*/  HMMA.16816.F32 R120, R4.reuse, R12, R120 ;  /* 0x0000000c0478723c */ /* 0x042ff00000001878 */
        /* <DEDUP_REMOVED lines=103> */
.L_x_4592:
        /* <DEDUP_REMOVED lines=64> */
.L_x_4589:
        /* <DEDUP_REMOVED lines=249> */
.L_x_4591:
        /* <DEDUP_REMOVED lines=27> */
.L_x_4590:
        /* <DEDUP_REMOVED lines=410> */
.L_x_4588:
        /* <DEDUP_REMOVED lines=131> */
[----:B------:R-:W2:Y:S01]  /*178d0*/  S2R R7, SR_CTAID.Z ;  /* 0x0000000000077919 */ /* 0x000ea20000002700 */
        /* <DEDUP_REMOVED lines=29> */
[----:B-1----:R-:W-:-:S03]  /*17ab0*/  @P3 FMUL.FTZ R2, R2, 0.69314718246459960938 ;  /* 0x3f31721802023820 */ /* 0x002fc60000410000 */
[----:B------:R-:W-:Y:S02]  /*17ac0*/  SEL R15, R6, 0xffffff80, !P2 ;  /* 0xffffff80060f7807 */ /* 0x000fe40005000000 */
[----:B------:R-:W1:Y:S02]  /*17ad0*/  S2R R6, SR_CTAID.Y ;  /* 0x0000000000067919 */ /* 0x000e640000002600 */
[-C--:B------:R-:W-:Y:S02]  /*17ae0*/  IADD3 R8, R8, R15.reuse, RZ ;  /* 0x0000000f08087210 */ /* 0x080fe40007ffe0ff */
[----:B------:R-:W-:Y:S02]  /*17af0*/  IADD3 R16, R15, R12, RZ ;  /* 0x0000000c0f107210 */ /* 0x000fe40007ffe0ff */
[-C--:B------:R-:W-:Y:S01]  /*17b00*/  IADD3 R17, R13, R15.reuse, RZ ;  /* 0x0000000f0d117210 */ /* 0x080fe20007ffe0ff */
[----:B------:R-:W-:Y:S01]  /*17b10*/  STS.64 [R8], R48 ;  /* 0x0000003008007388 */ /* 0x000fe20000000a00 */
[----:B------:R-:W-:-:S03]  /*17b20*/  IADD3 R15, R14, R15, RZ ;  /* 0x0000000f0e0f7210 */ /* 0x000fc60007ffe0ff */
[----:B------:R-:W-:Y:S04]  /*17b30*/  STS.64 [R8+0x800], R50 ;  /* 0x0008003208007388 */ /* 0x000fe80000000a00 */
[----:B------:R-:W-:Y:S04]  /*17b40*/  STS.64 [R16], R52 ;  /* 0x0000003410007388 */ /* 0x000fe80000000a00 */
[----:B------:R-:W-:Y:S04]  /*17b50*/  STS.64 [R16+0x800], R54 ;  /* 0x0008003610007388 */ /* 0x000fe80000000a00 */
[----:B------:R-:W-:Y:S01]  /*17b60*/  STS.64 [R17], R56 ;  /* 0x0000003811007388 */ /* 0x000fe20000000a00 */
[----:B-1----:R-:W-:-:S03]  /*17b70*/  IMAD R6, R6, c[0x0][0x210], R209 ;  /* 0x0000840006067a24 */ /* 0x002fc600078e02d1 */
        /* <DEDUP_REMOVED lines=27> */
[----:B-1----:R-:W-:-:S03]  /*17d30*/  LOP3.LUT R11, R9, 0xffffffe0, RZ, 0xc0, !PT ;  /* 0xffffffe0090b7812 */ /* 0x002fc600078ec0ff */
[----:B------:R1:W-:Y:S01]  /*17d40*/  STS.64 [R8+0x8000], R108 ;  /* 0x0080006c08007388 */ /* 0x0003e20000000a00 */
[----:B------:R-:W-:Y:S02]  /*17d50*/  SHF.R.S32.HI R9, RZ, 0x1f, R10 ;  /* 0x0000001fff097819 */ /* 0x000fe4000001140a */
[----:B------:R-:W-:Y:S01]  /*17d60*/  IADD3 R11, -R11, R0, RZ ;  /* 0x000000000b0b7210 */ /* 0x000fe20007ffe1ff */
[----:B------:R3:W-:Y:S01]  /*17d70*/  STS.64 [R8+0x8800], R110 ;  /* 0x0088006e08007388 */ /* 0x0007e20000000a00 */
[-C--:B------:R-:W-:Y:S02]  /*17d80*/  LEA.HI R9, R9, R10.reuse, RZ, 0x2 ;  /* 0x0000000a09097211 */ /* 0x080fe400078f10ff */
[----:B------:R-:W-:Y:S01]  /*17d90*/  LOP3.LUT P0, RZ, R11, 0x3, RZ, 0xc0, !PT ;  /* 0x000000030bff7812 */ /* 0x000fe2000780c0ff */
[----:B------:R-:W-:Y:S01]  /*17da0*/  STS.64 [R16+0x8000], R112 ;  /* 0x0080007010007388 */ /* 0x000fe20000000a00 */
[----:B------:R-:W-:Y:S02]  /*17db0*/  SHF.R.S32.HI R0, RZ, 0x1f, R11 ;  /* 0x0000001fff007819 */ /* 0x000fe4000001140b */
[----:B------:R-:W-:Y:S01]  /*17dc0*/  LOP3.LUT R9, R9, 0xffffffc, RZ, 0xc0, !PT ;  /* 0x0ffffffc09097812 */ /* 0x000fe200078ec0ff */
[----:B------:R-:W-:Y:S01]  /*17dd0*/  STS.64 [R16+0x8800], R114 ;  /* 0x0088007210007388 */ /* 0x000fe20000000a00 */
[----:B------:R-:W-:Y:S01]  /*17de0*/  LEA.HI R0, R0, R11, RZ, 0x2 ;  /* 0x0000000b00007211 */ /* 0x000fe200078f10ff */
[----:B------:R-:W-:Y:S01]  /*17df0*/  @P4 FMUL.FTZ R11, R4, 0.69314718246459960938 ;  /* 0x3f317218040b4820 */ /* 0x000fe20000410000 */
[----:B------:R-:W-:Y:S01]  /*17e00*/  IADD3 R9, -R9, R10, RZ ;  /* 0x0000000a09097210 */ /* 0x000fe20007ffe1ff */
[----:B------:R-:W-:Y:S01]  /*17e10*/  STS.64 [R17+0x8000], R120 ;  /* 0x0080007811007388 */ /* 0x000fe20000000a00 */
[----:B------:R-:W-:-:S02]  /*17e20*/  SHF.R.S32.HI R0, RZ, 0x2, R0 ;  /* 0x00000002ff007819 */ /* 0x000fc40000011400 */
[----:B------:R-:W-:Y:S01]  /*17e30*/  MOV R10, 0xff800000 ;  /* 0xff800000000a7802 */ /* 0x000fe20000000f00 */
[----:B------:R-:W-:Y:S01]  /*17e40*/  STS.64 [R17+0x8800], R122 ;  /* 0x0088007a11007388 */ /* 0x000fe20000000a00 */
[----:B------:R-:W-:Y:S01]  /*17e50*/  @P3 FFMA.FTZ R10, R3, c[0x0][0x238], R2 ;  /* 0x00008e00030a3a23 */ /* 0x000fe20000010002 */
[----:B------:R-:W-:Y:S02]  /*17e60*/  LEA R9, R9, R0, 0x4 ;  /* 0x0000000009097211 */ /* 0x000fe400078e20ff */
[----:B------:R-:W-:Y:S01]  /*17e70*/  STS.64 [R15+0x8000], R116 ;  /* 0x008000740f007388 */ /* 0x000fe20000000a00 */
[----:B-1----:R-:W-:-:S03]  /*17e80*/  IADD3 R108, -R209, RZ, RZ ;  /* 0x000000ffd16c7210 */ /* 0x002fc60007ffe1ff */
[----:B------:R-:W-:Y:S04]  /*17e90*/  STS.64 [R15+0x8800], R118 ;  /* 0x008800760f007388 */ /* 0x000fe80000000a00 */
[----:B------:R-:W-:Y:S01]  /*17ea0*/  BAR.SYNC.DEFER_BLOCKING 0x0 ;  /* 0x0000000000007b1d */ /* 0x000fe20000010000 */
[----:B--2---:R-:W-:-:S04]  /*17eb0*/  IMAD R7, R108, c[0x0][0x1c0], R7 ;  /* 0x000070006c077a24 */ /* 0x004fc800078e0207 */
[----:B------:R-:W-:Y:S01]  /*17ec0*/  IMAD R6, R6, c[0x0][0x1c0], R7 ;  /* 0x0000700006067a24 */ /* 0x000fe200078e0207 */
[----:B---3--:R-:W1:Y:S01]  /*17ed0*/  S2R R8, SR_CTAID.X ;  /* 0x0000000000087919 */ /* 0x008e620000002500 */
[----:B------:R-:W-:Y:S01]  /*17ee0*/  MOV R7, 0xff800000 ;  /* 0xff80000000077802 */ /* 0x000fe20000000f00 */
[----:B------:R-:W-:Y:S02]  /*17ef0*/  @P4 FFMA.FTZ R7, R132, c[0x0][0x238], R11 ;  /* 0x00008e0084074a23 */ /* 0x000fe4000001000b */
[----:B------:R-:W2:Y:S04]  /*17f00*/  LDS.128 R100, [R5.X4] ;  /* 0x0000000005647984 */ /* 0x000ea80000004c00 */
        /* <DEDUP_REMOVED lines=18> */
[----:B------:R-:W2:Y:S04]  /*18030*/  LDS.128 R24, [R5.X4+0x9800] ;  /* 0x0098000005187984 */ /* 0x000ea80000004c00 */
[----:B------:R-:W2:Y:S04]  /*18040*/  LDS.128 R20, [R5.X4+0xa000] ;  /* 0x00a0000005147984 */ /* 0x000ea80000004c00 */
[----:B------:R-:W2:Y:S04]  /*18050*/  LDS.128 R16, [R5.X4+0xa800] ;  /* 0x00a8000005107984 */ /* 0x000ea80000004c00 */
[----:B------:R-:W2:Y:S04]  /*18060*/  LDS.128 R12, [R5.X4+0xb000] ;  /* 0x00b00000050c7984 */ /* 0x000ea80000004c00 */
[----:B------:R1:W2:Y:S02]  /*18070*/  LDS.128 R104, [R5.X4+0xb800] ;  /* 0x00b8000005687984 */ /* 0x0002a40000004c00 */
[----:B-1----:R-:W-:-:S05]  /*18080*/  SHF.L.U32 R5, R8, 0x6, RZ ;  /* 0x0000000608057819 */ /* 0x002fca00000006ff */
[----:B------:R-:W-:Y:S01]  /*18090*/  IMAD R5, R6, c[0x0][0x214], R5 ;  /* 0x0000850006057a24 */ /* 0x000fe200078e0205 */
[----:B------:R-:W-:Y:S05]  /*180a0*/  @P0 BRA `(.L_x_4594) ;  /* 0x000000b000000947 */ /* 0x000fea0003800000 */
[----:B---34-:R-:W-:Y:S01]  /*180b0*/  IMAD R0, R8, -0x40, R207 ;  /* 0xffffffc008007824 */ /* 0x018fe200078e02cf */
        /* <DEDUP_REMOVED lines=10> */
.L_x_4594:
[----:B---34-:R-:W-:Y:S05]  /*18160*/  BSYNC B0 ;  /* 0x0000000000007941 */ /* 0x018fea0003800000 */
.L_x_4593:
[----:B------:R-:W-:Y:S01]  /*18170*/  IMAD.SHL.U32 R2, R206, 0x4, RZ ;  /* 0x00000004ce027824 */ /* 0x000fe200078e00ff */
[----:B------:R-:W-:Y:S01]  /*18180*/  IADD3 R4, R199, 0x10, RZ ;  /* 0x00000010c7047810 */ /* 0x000fe20007ffe0ff */
[----:B------:R-:W-:Y:S02]  /*18190*/  IMAD R5, R5, c[0x0][0x22c], RZ ;  /* 0x00008b0005057a24 */ /* 0x000fe400078e02ff */
[----:B------:R-:W-:Y:S01]  /*181a0*/  IMAD R207, R8, -0x40, R207 ;  /* 0xffffffc008cf7824 */ /* 0x000fe200078e02cf */
[----:B------:R-:W-:-:S04]  /*181b0*/  SHF.R.S32.HI R3, RZ, 0x1f, R2 ;  /* 0x0000001fff037819 */ /* 0x000fc80000011402 */
[-C--:B------:R-:W-:Y:S01]  /*181c0*/  ISETP.GE.AND P4, PT, R4, R207.reuse, PT ;  /* 0x000000cf0400720c */ /* 0x080fe20003f86270 */
[C---:B------:R-:W-:Y:S01]  /*181d0*/  IMAD.WIDE R2, R199.reuse, 0xc0, R2 ;  /* 0x000000c0c7027825 */ /* 0x040fe200078e0202 */
[C---:B------:R-:W-:Y:S02]  /*181e0*/  IADD3 R4, R199.reuse, 0x18, RZ ;  /* 0x00000018c7047810 */ /* 0x040fe40007ffe0ff */
[----:B------:R-:W-:Y:S02]  /*181f0*/  ISETP.GE.AND P6, PT, R199, R207, PT ;  /* 0x000000cfc700720c */ /* 0x000fe40003fc6270 */
[----:B------:R-:W-:Y:S02]  /*18200*/  IADD3 R0, P0, R5, R2, RZ ;  /* 0x0000000205007210 */ /* 0x000fe40007f1e0ff */
[----:B------:R-:W-:Y:S02]  /*18210*/  IADD3 R2, R199, 0x8, RZ ;  /* 0x00000008c7027810 */ /* 0x000fe40007ffe0ff */
[----:B------:R-:W-:-:S02]  /*18220*/  LEA.HI.X.SX32 R5, R5, R3, 0x1, P0 ;  /* 0x0000000305057211 */ /* 0x000fc400000f0eff */
[----:B------:R-:W-:Y:S02]  /*18230*/  LEA R6, P0, R0, c[0x0][0x1d8], 0x2 ;  /* 0x0000760000067a11 */ /* 0x000fe400078010ff */
[-C--:B------:R-:W-:Y:S02]  /*18240*/  ISETP.GE.AND P5, PT, R2, R207.reuse, PT ;  /* 0x000000cf0200720c */ /* 0x080fe40003fa6270 */
[----:B-1----:R-:W-:Y:S02]  /*18250*/  LEA.HI.X R7, R0, c[0x0][0x1dc], R5, 0x2, P0 ;  /* 0x0000770000077a11 */ /* 0x002fe400000f1405 */
[C---:B------:R-:W-:Y:S02]  /*18260*/  IADD3 R0, R199.reuse, 0x30, RZ ;  /* 0x00000030c7007810 */ /* 0x040fe40007ffe0ff */
[----:B------:R-:W-:Y:S01]  /*18270*/  IADD3 R3, R199, 0x20, RZ ;  /* 0x00000020c7037810 */ /* 0x000fe20007ffe0ff */
[----:B------:R1:W-:Y:S01]  /*18280*/  @!P6 STG.E.128 [R6.64+0x100], R68 ;  /* 0x000100440600e986 */ /* 0x0003e2000c101d06 */
[----:B------:R-:W-:-:S02]  /*18290*/  ISETP.GE.AND P0, PT, R0, R207, PT ;  /* 0x000000cf0000720c */ /* 0x000fc40003f06270 */
[C---:B------:R-:W-:Y:S01]  /*182a0*/  IADD3 R2, R199.reuse, 0x28, RZ ;  /* 0x00000028c7027810 */ /* 0x040fe20007ffe0ff */
[----:B------:R1:W-:Y:S01]  /*182b0*/  @!P6 STG.E.128 [R6.64+0x200], R36 ;  /* 0x000200240600e986 */ /* 0x0003e2000c101d06 */
[----:B------:R-:W-:Y:S02]  /*182c0*/  IADD3 R0, R199, 0x38, RZ ;  /* 0x00000038c7007810 */ /* 0x000fe40007ffe0ff */
[-C--:B------:R-:W-:Y:S01]  /*182d0*/  ISETP.GE.AND P3, PT, R4, R207.reuse, PT ;  /* 0x000000cf0400720c */ /* 0x080fe20003f66270 */
[----:B------:R1:W-:Y:S01]  /*182e0*/  @!P5 STG.E.128 [R6.64+0x1800], R96 ;  /* 0x001800600600d986 */ /* 0x0003e2000c101d06 */
[-C--:B------:R-:W-:Y:S02]  /*182f0*/  ISETP.GE.AND P2, PT, R3, R207.reuse, PT ;  /* 0x000000cf0300720c */ /* 0x080fe40003f46270 */
[-C--:B------:R-:W-:Y:S01]  /*18300*/  ISETP.GE.AND P1, PT, R2, R207.reuse, PT ;  /* 0x000000cf0200720c */ /* 0x080fe20003f26270 */
[----:B------:R1:W-:Y:S04]  /*18310*/  @!P5 STG.E.128 [R6.64+0x1900], R64 ;  /* 0x001900400600d986 */ /* 0x0003e8000c101d06 */
[----:B------:R1:W-:Y:S04]  /*18320*/  @!P0 STG.E.128 [R6.64+0x9000], R76 ;  /* 0x0090004c06008986 */ /* 0x0003e8000c101d06 */
[----:B------:R1:W-:Y:S04]  /*18330*/  @!P0 STG.E.128 [R6.64+0x9100], R44 ;  /* 0x0091002c06008986 */ /* 0x0003e8000c101d06 */
[----:B--2---:R1:W-:Y:S01]  /*18340*/  @!P0 STG.E.128 [R6.64+0x9200], R12 ;  /* 0x0092000c06008986 */ /* 0x0043e2000c101d06 */
        /* <DEDUP_REMOVED lines=21> */
.L_x_4595:
        /* <DEDUP_REMOVED lines=14> */
.L_x_7380:


//--------------------- .text._ZN5flash24flash_fwd_splitkv_kernelI23Flash_fwd_kernel_traitsILi192ELi64ELi64ELi4ELb0ELb0EN7cutlass6half_tE19Flash_kernel_traitsILi192ELi64ELi64ELi4ES3_EELb0ELb0ELb0ELb0ELb1ELb1ELb1ELb1EEEvNS_16Flash_fwd_paramsE --------------------------
	.section	.text._ZN5flash24flash_fwd_splitkv_kernelI23Flash_fwd_kernel_traitsILi192ELi64ELi64ELi4ELb0ELb0EN7cutlass6half_tE19Flash_kernel_traitsILi192ELi64ELi64ELi4ES3_EELb0ELb0ELb0ELb0ELb1ELb1ELb1ELb1EEEvNS_16Flash_fwd_paramsE,"ax",@progbits
	.sectioninfo	@"SHI_REGISTERS=242"
	.align	128
        .global         _ZN5flash24flash_fwd_splitkv_kernelI23Flash_fwd_kernel_traitsILi192ELi64ELi64ELi4ELb0ELb0EN7cutlass6half_tE19Flash_kernel_traitsILi192ELi64ELi64ELi4ES3_EELb0ELb0ELb0ELb0ELb1ELb1ELb1ELb1EEEvNS_16Flash_fwd_paramsE
        .type           _ZN5flash24flash_fwd_splitkv_kernelI23Flash_fwd_kernel_traitsILi192ELi64ELi64ELi4ELb0ELb0EN7cutlass6half_tE19Flash_kernel_traitsILi192ELi64ELi64ELi4ES3_EELb0ELb0ELb0ELb0ELb1ELb1ELb1ELb1EEEvNS_16Flash_fwd_paramsE,@function
        .size           _ZN5flash24flash_fwd_splitkv_kernelI23Flash_fwd_kernel_traitsILi192ELi64ELi64ELi4ELb0ELb0EN7cutlass6half_tE19Flash_kernel_traitsILi192ELi64ELi64ELi4ES3_EELb0ELb0ELb0ELb0ELb1ELb1ELb1ELb1EEEvNS_16Flash_fwd_paramsE,(.L_x_7381 - _ZN5flash24flash_fwd_splitkv_kernelI23Flash_fwd_kernel_traitsILi192ELi64ELi64ELi4ELb0ELb0EN7cutlass6half_tE19Flash_kernel_traitsILi192ELi64ELi64ELi4ES3_EELb0ELb0ELb0ELb0ELb1ELb1ELb1ELb1EEEvNS_16Flash_fwd_paramsE)
        .other          _ZN5flash24flash_fwd_splitkv_kernelI23Flash_fwd_kernel_traitsILi192ELi64ELi64ELi4ELb0ELb0EN7cutlass6half_tE19Flash_kernel_traitsILi192ELi64ELi64ELi4ES3_EELb0ELb0ELb0ELb0ELb1ELb1ELb1ELb1EEEvNS_16Flash_fwd_paramsE,@"STO_CUDA_ENTRY STV_DEFAULT"
_ZN5flash24flash_fwd_splitkv_kernelI23Flash_fwd_kernel_traitsILi192ELi64ELi64ELi4ELb0ELb0EN7cutlass6half_tE19Flash_kernel_traitsILi192ELi64ELi64ELi4ES3_EELb0ELb0ELb0ELb0ELb1ELb1ELb1ELb1EEEvNS_16Flash_fwd_paramsE:
.text._ZN5flash24flash_fwd_splitkv_kernelI23Flash_fwd_kernel_traitsILi192ELi64ELi64ELi4ELb0ELb0EN7cutlass6half_tE19Flash_kernel_traitsILi192ELi64ELi64ELi4ES3_EELb0ELb0ELb0ELb0ELb1ELb1ELb1ELb1EEEvNS_16Flash_fwd_paramsE:
        /* <DEDUP_REMOVED lines=54> */
.L_x_4596:
[----:B-1-34-:R-:W-:Y:S02]  /*0360*/  MOV R4, c[0x0][0x218] ;  /* 0x0000860000047a02 */ /* 0x01afe40000000f00 */
.L_x_4597:
        /* <DEDUP_REMOVED lines=140> */
.L_x_4598:
        /* <DEDUP_REMOVED lines=91> */
.L_x_4599:
        /* <DEDUP_REMOVED lines=16> */
.L_x_4601:
        /* <DEDUP_REMOVED lines=49> */
.L_x_4600:
        /* <DEDUP_REMOVED lines=230> */
.L_x_4648:
        /* <DEDUP_REMOVED lines=204> */
.L_x_4606:
[----:B------:R-:W-:Y:S05]  /*3110*/  BSYNC B0 ;  /* 0x0000000000007941 */ /* 0x000fea0003800000 */
.L_x_4605:
        /* <DEDUP_REMOVED lines=159> */
.L_x_4608:
[----:B------:R-:W-:Y:S05]  /*3b10*/  BSYNC B0 ;  /* 0x0000000000007941 */ /* 0x000fea0003800000 */
.L_x_4607:
        /* <DEDUP_REMOVED lines=167> */
.L_x_4610:
[----:B------:R-:W-:Y:S05]  /*4590*/  BSYNC B0 ;  /* 0x0000000000007941 */ /* 0x000fea0003800000 */
.L_x_4609:
        /* <DEDUP_REMOVED lines=170> */
.L_x_4612:
[----:B------:R-:W-:Y:S05]  /*5040*/  BSYNC B0 ;  /* 0x0000000000007941 */ /* 0x000fea0003800000 */
.L_x_4611:
        /* <DEDUP_REMOVED lines=8> */
.L_x_4604:
        /* <DEDUP_REMOVED lines=91> */
.L_x_4617:
[----:B------:R-:W-:Y:S05]  /*5680*/  BSYNC B0 ;  /* 0x0000000000007941 */ /* 0x000fea0003800000 */
.L_x_4616:
        /* <DEDUP_REMOVED lines=91> */
.L_x_4619:
[----:B------:R-:W-:Y:S05]  /*5c40*/  BSYNC B0 ;  /* 0x0000000000007941 */ /* 0x000fea0003800000 */
.L_x_4618:
        /* <DEDUP_REMOVED lines=91> */
.L_x_4621:
[----:B------:R-:W-:Y:S05]  /*6200*/  BSYNC B0 ;  /* 0x0000000000007941 */ /* 0x000fea0003800000 */
.L_x_4620:
[----:B-----5:R1:W-:Y:S02]  /*6210*/  STG.E.128 [R80.64+0x100], R48 ;  /* 0x0001003050007986 */ /* 0x0203e4000c101d06 */
.L_x_4615:
[----:B------:R-:W-:Y:S05]  /*6220*/  BSYNC B1 ;  /* 0x0000000000017941 */ /* 0x000fea0003800000 */
.L_x_4614:
        /* <DEDUP_REMOVED lines=96> */
.L_x_4625:
[----:B------:R-:W-:Y:S05]  /*6830*/  BSYNC B0 ;  /* 0x0000000000007941 */ /* 0x000fea0003800000 */
.L_x_4624:
        /* <DEDUP_REMOVED lines=97> */
.L_x_4627:
[----:B------:R-:W-:Y:S05]  /*6e50*/  BSYNC B0 ;  /* 0x0000000000007941 */ /* 0x000fea0003800000 */
.L_x_4626:
        /* <DEDUP_REMOVED lines=99> */
.L_x_4629:
[----:B------:R-:W-:Y:S05]  /*7490*/  BSYNC B0 ;  /* 0x0000000000007941 */ /* 0x000fea0003800000 */
.L_x_4628:
[----:B-----5:R4:W-:Y:S02]  /*74a0*/  STG.E.128 [R146.64+0x100], R4 ;  /* 0x0001000492007986 */ /* 0x0209e4000c101d06 */
.L_x_4623:
[----:B------:R-:W-:Y:S05]  /*74b0*/  BSYNC B1 ;  /* 0x0000000000017941 */ /* 0x000fea0003800000 */
.L_x_4622:
        /* <DEDUP_REMOVED lines=99> */
.L_x_4633:
[----:B------:R-:W-:Y:S05]  /*7af0*/  BSYNC B0 ;  /* 0x0000000000007941 */ /* 0x000fea0003800000 */
.L_x_4632:
        /* <DEDUP_REMOVED lines=99> */
.L_x_4635:
[----:B------:R-:W-:Y:S05]  /*8130*/  BSYNC B0 ;  /* 0x0000000000007941 */ /* 0x000fea0003800000 */
.L_x_4634:
        /* <DEDUP_REMOVED lines=100> */
.L_x_4637:
[----:B------:R-:W-:Y:S05]  /*8780*/  BSYNC B0 ;  /* 0x0000000000007941 */ /* 0x000fea0003800000 */
.L_x_4636:
[C---:B----4-:R-:W-:Y:S04]  /*8790*/  LEA R2, P0, R95.reuse, R80, 0x1 ;  /* 0x000000505f027211 */ /* 0x050fe800078008ff */
[----:B------:R-:W-:Y:S05]  /*87a0*/  LEA.HI.X R3, R95, R81, R96, 0x1, P0 ;  /* 0x000000515f037211 */ /* 0x000fea00000f0c60 */
[----:B-----5:R4:W-:Y:S04]  /*87b0*/  STG.E.128 [R2.64], R8 ;  /* 0x0000000802007986 */ /* 0x0209e8000c101d06 */
.L_x_4631:
[----:B------:R-:W-:Y:S05]  /*87c0*/  BSYNC B1 ;  /* 0x0000000000017941 */ /* 0x000fea0003800000 */
.L_x_4630:
        /* <DEDUP_REMOVED lines=101> */
.L_x_4641:
[----:B------:R-:W-:Y:S05]  /*8e20*/  BSYNC B0 ;  /* 0x0000000000007941 */ /* 0x000fea0003800000 */
.L_x_4640:
        /* <DEDUP_REMOVED lines=100> */
.L_x_4643:
[----:B------:R-:W-:Y:S05]  /*9470*/  BSYNC B0 ;  /* 0x0000000000007941 */ /* 0x000fea0003800000 */
.L_x_4642:
        /* <DEDUP_REMOVED lines=100> */
.L_x_4645:
[----:B------:R-:W-:Y:S05]  /*9ac0*/  BSYNC B0 ;  /* 0x0000000000007941 */ /* 0x000fea0003800000 */
.L_x_4644:
[C---:B----4-:R-:W-:Y:S04]  /*9ad0*/  LEA R2, P0, R103.reuse, R80, 0x1 ;  /* 0x0000005067027211 */ /* 0x050fe800078008ff */
[----:B------:R-:W-:Y:S05]  /*9ae0*/  LEA.HI.X R3, R103, R81, R104, 0x1, P0 ;  /* 0x0000005167037211 */ /* 0x000fea00000f0c68 */
[----:B-----5:R4:W-:Y:S04]  /*9af0*/  STG.E.128 [R2.64], R8 ;  /* 0x0000000802007986 */ /* 0x0209e8000c101d06 */
.L_x_4639:
[----:B------:R-:W-:Y:S05]  /*9b00*/  BSYNC B1 ;  /* 0x0000000000017941 */ /* 0x000fea0003800000 */
.L_x_4638:
        /* <DEDUP_REMOVED lines=8> */
.L_x_4603:
        /* <DEDUP_REMOVED lines=40> */
.L_x_4613:
        /* <DEDUP_REMOVED lines=80> */
.L_x_4646:
        /* <DEDUP_REMOVED lines=8> */
.L_x_4647:
[----:B------:R-:W-:Y:S04]  /*a390*/  IADD3 R13, R13, -0x1, RZ ;  /* 0xffffffff0d0d7810 */ /* 0x000fe80007ffe0ff */
[----:B------:R-:W-:Y:S11]  /*a3a0*/  ISETP.GT.AND P0, PT, R13, R76, PT ;  /* 0x0000004c0d00720c */ /* 0x000ff60003f04270 */
[----:B------:R-:W-:Y:S02]  /*a3b0*/  @!UPT UIADD3 URZ, URZ, URZ, URZ ;  /* 0x0000003f3f3ff290 */ /* 0x000fe4000fffe03f */
[----:B------:R-:W-:-:S05]  /*a3c0*/  @P0 BRA `(.L_x_4648) ;  /* 0xffff808000000947 */ /* 0x000fca000383ffff */
.L_x_4602:
        /* <DEDUP_REMOVED lines=96> */
.L_x_4655:
[----:B------:R-:W-:Y:S05]  /*a9d0*/  BSYNC B0 ;  /* 0x0000000000007941 */ /* 0x000fea0003800000 */
.L_x_4654:
        /* <DEDUP_REMOVED lines=45> */
.L_x_4657:
[----:B------:R-:W-:Y:S05]  /*acb0*/  BSYNC B0 ;  /* 0x0000000000007941 */ /* 0x000fea0003800000 */
.L_x_4656:
        /* <DEDUP_REMOVED lines=45> */
.L_x_4659:
[----:B------:R-:W-:Y:S05]  /*af90*/  BSYNC B0 ;  /* 0x0000000000007941 */ /* 0x000fea0003800000 */
.L_x_4658:
[----:B-----5:R3:W-:Y:S02]  /*afa0*/  STS.128 [R221+0x4000], R24 ;  /* 0x00400018dd007388 */ /* 0x0207e40000000c00 */
.L_x_4653:
[----:B------:R-:W-:Y:S05]  /*afb0*/  BSYNC B1 ;  /* 0x0000000000017941 */ /* 0x000fea0003800000 */
.L_x_4652:
        /* <DEDUP_REMOVED lines=49> */
.L_x_4663:
[----:B------:R-:W-:Y:S05]  /*b2d0*/  BSYNC B0 ;  /* 0x0000000000007941 */ /* 0x000fea0003800000 */
.L_x_4662:
        /* <DEDUP_REMOVED lines=46> */
.L_x_4665:
[----:B------:R-:W-:Y:S05]  /*b5c0*/  BSYNC B0 ;  /* 0x0000000000007941 */ /* 0x000fea0003800000 */
.L_x_4664:
        /* <DEDUP_REMOVED lines=44> */
.L_x_4667:
[----:B------:R-:W-:Y:S05]  /*b890*/  BSYNC B0 ;  /* 0x0000000000007941 */ /* 0x000fea0003800000 */
.L_x_4666:
[----:B-----5:R2:W-:Y:S02]  /*b8a0*/  STS.128 [R221+0x4800], R28 ;  /* 0x0048001cdd007388 */ /* 0x0205e40000000c00 */
.L_x_4661:
[----:B------:R-:W-:Y:S05]  /*b8b0*/  BSYNC B1 ;  /* 0x0000000000017941 */ /* 0x000fea0003800000 */
.L_x_4660:
        /* <DEDUP_REMOVED lines=47> */
.L_x_4671:
[----:B------:R-:W-:Y:S05]  /*bbb0*/  BSYNC B0 ;  /* 0x0000000000007941 */ /* 0x000fea0003800000 */
.L_x_4670:
        /* <DEDUP_REMOVED lines=47> */
.L_x_4673:
[----:B------:R-:W-:Y:S05]  /*beb0*/  BSYNC B0 ;  /* 0x0000000000007941 */ /* 0x000fea0003800000 */
.L_x_4672:
        /* <DEDUP_REMOVED lines=44> */
.L_x_4675:
[----:B------:R-:W-:Y:S05]  /*c180*/  BSYNC B0 ;  /* 0x0000000000007941 */ /* 0x000fea0003800000 */
.L_x_4674:
[----:B-----5:R3:W-:Y:S02]  /*c190*/  STS.128 [R221+0x5000], R28 ;  /* 0x0050001cdd007388 */ /* 0x0207e40000000c00 */
.L_x_4669:
[----:B------:R-:W-:Y:S05]  /*c1a0*/  BSYNC B1 ;  /* 0x0000000000017941 */ /* 0x000fea0003800000 */
.L_x_4668:
        /* <DEDUP_REMOVED lines=46> */
.L_x_4678:
[----:B------:R-:W-:Y:S05]  /*c490*/  BSYNC B0 ;  /* 0x0000000000007941 */ /* 0x000fea0003800000 */
.L_x_4677:
        /* <DEDUP_REMOVED lines=46> */
.L_x_4680:
[----:B------:R-:W-:Y:S05]  /*c780*/  BSYNC B0 ;  /* 0x0000000000007941 */ /* 0x000fea0003800000 */
.L_x_4679:
        /* <DEDUP_REMOVED lines=44> */
.L_x_4682:
[----:B------:R-:W-:Y:S05]  /*ca50*/  BSYNC B0 ;  /* 0x0000000000007941 */ /* 0x000fea0003800000 */
.L_x_4681:
[----:B-----5:R3:W-:Y:S01]  /*ca60*/  STS.128 [R221+0x5800], R28 ;  /* 0x0058001cdd007388 */ /* 0x0207e20000000c00 */
[----:B------:R-:W-:Y:S05]  /*ca70*/  BRA `(.L_x_4676) ;  /* 0x000045b000007947 */ /* 0x000fea0003800000 */
.L_x_4651:
        /* <DEDUP_REMOVED lines=88> */
.L_x_4686:
[----:B------:R-:W-:Y:S05]  /*d000*/  BSYNC B0 ;  /* 0x0000000000007941 */ /* 0x000fea0003800000 */
.L_x_4685:
        /* <DEDUP_REMOVED lines=88> */
.L_x_4688:
[----:B------:R-:W-:Y:S05]  /*d590*/  BSYNC B0 ;  /* 0x0000000000007941 */ /* 0x000fea0003800000 */
.L_x_4687:
        /* <DEDUP_REMOVED lines=87> */
.L_x_4690:
[----:B------:R-:W-:Y:S05]  /*db10*/  BSYNC B0 ;  /* 0x0000000000007941 */ /* 0x000fea0003800000 */
.L_x_4689:
[----:B-----5:R3:W-:Y:S02]  /*db20*/  STS.128 [R221+0x4000], R24 ;  /* 0x00400018dd007388 */ /* 0x0207e40000000c00 */
.L_x_4684:
[----:B------:R-:W-:Y:S05]  /*db30*/  BSYNC B1 ;  /* 0x0000000000017941 */ /* 0x000fea0003800000 */
.L_x_4683:
        /* <DEDUP_REMOVED lines=90> */
.L_x_4694:
[----:B------:R-:W-:Y:S05]  /*e0e0*/  BSYNC B0 ;  /* 0x0000000000007941 */ /* 0x000fea0003800000 */
.L_x_4693:
        /* <DEDUP_REMOVED lines=87> */
.L_x_4696:
[----:B------:R-:W-:Y:S05]  /*e660*/  BSYNC B0 ;  /* 0x0000000000007941 */ /* 0x000fea0003800000 */
.L_x_4695:
        /* <DEDUP_REMOVED lines=87> */
.L_x_4698:
[----:B------:R-:W-:Y:S05]  /*ebe0*/  BSYNC B0 ;  /* 0x0000000000007941 */ /* 0x000fea0003800000 */
.L_x_4697:
[----:B-----5:R3:W-:Y:S02]  /*ebf0*/  STS.128 [R221+0x4800], R24 ;  /* 0x00480018dd007388 */ /* 0x0207e40000000c00 */
.L_x_4692:
[----:B------:R-:W-:Y:S05]  /*ec00*/  BSYNC B1 ;  /* 0x0000000000017941 */ /* 0x000fea0003800000 */
.L_x_4691:
        /* <DEDUP_REMOVED lines=90> */
.L_x_4702:
[----:B------:R-:W-:Y:S05]  /*f1b0*/  BSYNC B0 ;  /* 0x0000000000007941 */ /* 0x000fea0003800000 */
.L_x_4701:
        /* <DEDUP_REMOVED lines=87> */
.L_x_4704:
[----:B------:R-:W-:Y:S05]  /*f730*/  BSYNC B0 ;  /* 0x0000000000007941 */ /* 0x000fea0003800000 */
.L_x_4703:
        /* <DEDUP_REMOVED lines=87> */
.L_x_4706:
[----:B------:R-:W-:Y:S05]  /*fcb0*/  BSYNC B0 ;  /* 0x0000000000007941 */ /* 0x000fea0003800000 */
.L_x_4705:
[----:B-----5:R3:W-:Y:S02]  /*fcc0*/  STS.128 [R221+0x5000], R24 ;  /* 0x00500018dd007388 */ /* 0x0207e40000000c00 */
.L_x_4700:
[----:B------:R-:W-:Y:S05]  /*fcd0*/  BSYNC B1 ;  /* 0x0000000000017941 */ /* 0x000fea0003800000 */
.L_x_4699:
        /* <DEDUP_REMOVED lines=88> */
.L_x_4708:
[----:B------:R-:W-:Y:S05]  /*10260*/  BSYNC B0 ;  /* 0x0000000000007941 */ /* 0x000fea0003800000 */
.L_x_4707:
        /* <DEDUP_REMOVED lines=86> */
.L_x_4710:
[----:B------:R-:W-:Y:S05]  /*107d0*/  BSYNC B0 ;  /* 0x0000000000007941 */ /* 0x000fea0003800000 */
.L_x_4709:
        /* <DEDUP_REMOVED lines=88> */
.L_x_4712:
[----:B------:R-:W-:Y:S05]  /*10d60*/  BSYNC B0 ;  /* 0x0000000000007941 */ /* 0x000fea0003800000 */
.L_x_4711:
[----:B-----5:R3:W-:Y:S01]  /*10d70*/  STS.128 [R221+0x5800], R24 ;  /* 0x00580018dd007388 */ /* 0x0207e20000000c00 */
[----:B------:R-:W-:Y:S05]  /*10d80*/  BRA `(.L_x_4676) ;  /* 0x000002a000007947 */ /* 0x000fea0003800000 */
.L_x_4650:
        /* <DEDUP_REMOVED lines=42> */
.L_x_4676:
[----:B------:R-:W-:Y:S05]  /*11030*/  BSYNC B2 ;  /* 0x0000000000027941 */ /* 0x000fea0003800000 */
.L_x_4649:
        /* <DEDUP_REMOVED lines=78> */
[----:B------:R-:W-:Y:S02]  /*11520*/  LOP3.LUT R200, R4, R59, RZ, 0xfc, !PT ;  /* 0x0000003b04c87212 */ /* 0x000fe400078efcff */
        /* <DEDUP_REMOVED lines=49> */
[----:B------:R-:W5:Y:S01]  /*11840*/  LDSM.16.M88.4 R16, [R205+0x6000] ;  /* 0x00600000cd10783b */ /* 0x000f620000000200 */
[----:B------:R-:W-:Y:S02]  /*11850*/  SEL R5, R5, 0xffffffe0, !P2 ;  /* 0xffffffe005057807 */ /* 0x000fe40005000000 */
[----:B------:R-:W-:Y:S01]  /*11860*/  R2P PR, R56, 0x6 ;  /* 0x0000000638007804 */ /* 0x000fe20000000000 */
[----:B------:R-:W3:Y:S01]  /*11870*/  LDSM.16.M88.4 R44, [R205+0x6800] ;  /* 0x00680000cd2c783b */ /* 0x000ee20000000200 */
[--C-:B------:R-:W-:Y:S01]  /*11880*/  IMAD R204, R7, 0x2, R206.reuse ;  /* 0x0000000207cc7824 */ /* 0x100fe200078e02ce */
[----:B------:R-:W-:Y:S01]  /*11890*/  ISETP.GT.AND P0, PT, R3, R208, PT ;  /* 0x000000d00300720c */ /* 0x000fe20003f04270 */
        /* <DEDUP_REMOVED lines=8> */
[----:B---3--:R-:W3:Y:S01]  /*11920*/  LDSM.16.M88.4 R24, [R203] ;  /* 0x00000000cb18783b */ /* 0x008ee20000000200 */
[----:B------:R-:W-:-:S02]  /*11930*/  IADD3 R194, R203, 0x1000, RZ ;  /* 0x00001000cbc27810 */ /* 0x000fc40007ffe0ff */
[----:B------:R-:W-:Y:S01]  /*11940*/  SEL R0, R0, 0xffffffc0, !P2 ;  /* 0xffffffc000007807 */ /* 0x000fe20005000000 */
[----:B----4-:R-:W4:Y:S01]  /*11950*/  LDSM.16.M88.4 R12, [R203+0x800] ;  /* 0x00080000cb0c783b */ /* 0x010f220000000200 */
[C---:B------:R-:W-:Y:S02]  /*11960*/  IADD3 R193, R203.reuse, 0x1800, RZ ;  /* 0x00001800cbc17810 */ /* 0x040fe40007ffe0ff */
[----:B------:R-:W-:Y:S01]  /*11970*/  IADD3 R191, R203, 0x2000, RZ ;  /* 0x00002000cbbf7810 */ /* 0x000fe20007ffe0ff */
[----:B------:R-:W-:Y:S01]  /*11980*/  IMAD.IADD R199, R205, 0x1, R0 ;  /* 0x00000001cdc77824 */ /* 0x000fe200078e0200 */
[----:B------:R-:W-:Y:S01]  /*11990*/  LDSM.16.M88.4 R84, [R202] ;  /* 0x00000000ca54783b */ /* 0x000fe20000000200 */
[----:B------:R-:W-:Y:S01]  /*119a0*/  IMAD.IADD R192, R0, 0x1, R203 ;  /* 0x0000000100c07824 */ /* 0x000fe200078e02cb */
[C---:B------:R-:W-:Y:S02]  /*119b0*/  IADD3 R190, R203.reuse, 0x2800, RZ ;  /* 0x00002800cbbe7810 */ /* 0x040fe40007ffe0ff */
[----:B------:R-:W1:Y:S01]  /*119c0*/  LDSM.16.M88.4 R36, [R199+0x6000] ;  /* 0x00600000c724783b */ /* 0x000e620000000200 */
[----:B------:R-:W-:-:S02]  /*119d0*/  IADD3 R189, R203, 0x3000, RZ ;  /* 0x00003000cbbd7810 */ /* 0x000fc40007ffe0ff */
[C---:B------:R-:W-:Y:S01]  /*119e0*/  IADD3 R188, R203.reuse, 0x3800, RZ ;  /* 0x00003800cbbc7810 */ /* 0x040fe20007ffe0ff */
[----:B------:R-:W1:Y:S01]  /*119f0*/  LDSM.16.M88.4 R28, [R203+0x1000] ;  /* 0x00100000cb1c783b */ /* 0x000e620000000200 */
[C---:B------:R-:W-:Y:S01]  /*11a00*/  IADD3 R187, R203.reuse, 0x4000, RZ ;  /* 0x00004000cbbb7810 */ /* 0x040fe20007ffe0ff */
[C---:B-----5:R-:W-:Y:S01]  /*11a10*/  HMMA.16816.F32 R20, R60.reuse, R16, RZ ;  /* 0x000000103c14723c */ /* 0x060fe200000018ff */
[C---:B------:R-:W-:Y:S01]  /*11a20*/  IADD3 R186, R203.reuse, 0x4800, RZ ;  /* 0x00004800cbba7810 */ /* 0x040fe20007ffe0ff */
[----:B------:R-:W5:Y:S01]  /*11a30*/  LDSM.16.M88.4 R80, [R203+0x1800] ;  /* 0x00180000cb50783b */ /* 0x000f620000000200 */
[C---:B------:R-:W-:Y:S02]  /*11a40*/  IADD3 R185, R203.reuse, 0x5000, RZ ;  /* 0x00005000cbb97810 */ /* 0x040fe40007ffe0ff */
[----:B------:R-:W-:Y:S01]  /*11a50*/  IADD3 R184, R203, 0x5800, RZ ;  /* 0x00005800cbb87810 */ /* 0x000fe20007ffe0ff */
[----:B--2---:R-:W2:Y:S02]  /*11a60*/  LDSM.16.M88.4 R8, [R199+0x6800] ;  /* 0x00680000c708783b */ /* 0x004ea40000000200 */
[C---:B------:R-:W-:Y:S02]  /*11a70*/  HMMA.16816.F32 R16, R60.reuse, R18, RZ ;  /* 0x000000123c10723c */ /* 0x040fe400000018ff */
[----:B------:R-:W-:Y:S04]  /*11a80*/  LDSM.16.M88.4 R40, [R199+0x7000] ;  /* 0x00700000c728783b */ /* 0x000fe80000000200 */
[----:B------:R-:W-:Y:S02]  /*11a90*/  LDSM.16.M88.4 R88, [R199+0x7800] ;  /* 0x00780000c758783b */ /* 0x000fe40000000200 */
[C---:B------:R-:W-:Y:S02]  /*11aa0*/  HMMA.16816.F32 R32, R60.reuse, R44, RZ ;  /* 0x0000002c3c20723c */ /* 0x040fe400000018ff */
[----:B------:R-:W-:Y:S04]  /*11ab0*/  LDSM.16.M88.4 R100, [R192+0x2800] ;  /* 0x00280000c064783b */ /* 0x000fe80000000200 */
[----:B------:R-:W-:Y:S02]  /*11ac0*/  LDSM.16.M88.4 R92, [R205+0xa800] ;  /* 0x00a80000cd5c783b */ /* 0x000fe40000000200 */
[----:B------:R-:W-:Y:S02]  /*11ad0*/  HMMA.16816.F32 R44, R60, R46, RZ ;  /* 0x0000002e3c2c723c */ /* 0x000fe400000018ff */
[----:B------:R-:W-:Y:S04]  /*11ae0*/  LDSM.16.M88.4 R96, [R199+0x9800] ;  /* 0x00980000c760783b */ /* 0x000fe80000000200 */
[----:B------:R-:W0:Y:S02]  /*11af0*/  LDGDEPBAR ;  /* 0x00000000000079af */ /* 0x000e240000000000 */
[C---:B---3--:R-:W-:Y:S08]  /*11b00*/  HMMA.16816.F32 R20, R48.reuse, R24, R20 ;  /* 0x000000183014723c */ /* 0x048ff00000001814 */
[----:B------:R-:W-:Y:S01]  /*11b10*/  HMMA.16816.F32 R16, R48, R26, R16 ;  /* 0x0000001a3010723c */ /* 0x000fe20000001810 */
[----:B------:R-:W-:Y:S07]  /*11b20*/  LDSM.16.M88.4 R24, [R192] ;  /* 0x00000000c018783b */ /* 0x000fee0000000200 */
[C---:B------:R-:W-:Y:S08]  /*11b30*/  HMMA.16816.F32 R72, R60.reuse, R68, RZ ;  /* 0x000000443c48723c */ /* 0x040ff000000018ff */
[C---:B------:R-:W-:Y:S08]  /*11b40*/  HMMA.16816.F32 R68, R60.reuse, R70, RZ ;  /* 0x000000463c44723c */ /* 0x040ff000000018ff */
[C---:B------:R-:W-:Y:S08]  /*11b50*/  HMMA.16816.F32 R64, R60.reuse, R76, RZ ;  /* 0x0000004c3c40723c */ /* 0x040ff000000018ff */
[----:B------:R-:W-:Y:S01]  /*11b60*/  HMMA.16816.F32 R60, R60, R78, RZ ;  /* 0x0000004e3c3c723c */ /* 0x000fe200000018ff */
[----:B------:R-:W3:Y:S07]  /*11b70*/  LDSM.16.M88.4 R76, [R201] ;  /* 0x00000000c94c783b */ /* 0x000eee0000000200 */
[C---:B----4-:R-:W-:Y:S08]  /*11b80*/  HMMA.16816.F32 R32, R48.reuse, R12, R32 ;  /* 0x0000000c3020723c */ /* 0x050ff00000001820 */
[----:B------:R-:W-:Y:S01]  /*11b90*/  HMMA.16816.F32 R44, R48, R14, R44 ;  /* 0x0000000e302c723c */ /* 0x000fe2000000182c */
[----:B------:R-:W4:Y:S07]  /*11ba0*/  LDSM.16.M88.4 R12, [R192+0x800] ;  /* 0x00080000c00c783b */ /* 0x000f2e0000000200 */
[C---:B-1----:R-:W-:Y:S08]  /*11bb0*/  HMMA.16816.F32 R20, R84.reuse, R36, R20 ;  /* 0x000000245414723c */ /* 0x042ff00000001814 */
[----:B------:R-:W-:Y:S01]  /*11bc0*/  HMMA.16816.F32 R16, R84, R38, R16 ;  /* 0x000000265410723c */ /* 0x000fe20000001810 */
[----:B------:R-:W-:Y:S07]  /*11bd0*/  LDSM.16.M88.4 R36, [R205+0x8000] ;  /* 0x00800000cd24783b */ /* 0x000fee0000000200 */
[C---:B------:R-:W-:Y:S08]  /*11be0*/  HMMA.16816.F32 R72, R48.reuse, R28, R72 ;  /* 0x0000001c3048723c */ /* 0x040ff00000001848 */
[C---:B------:R-:W-:Y:S01]  /*11bf0*/  HMMA.16816.F32 R68, R48.reuse, R30, R68 ;  /* 0x0000001e3044723c */ /* 0x040fe20000001844 */
[----:B------:R-:W-:Y:S07]  /*11c00*/  LDSM.16.M88.4 R28, [R192+0x1000] ;  /* 0x00100000c01c783b */ /* 0x000fee0000000200 */
[C---:B-----5:R-:W-:Y:S08]  /*11c10*/  HMMA.16816.F32 R64, R48.reuse, R80, R64 ;  /* 0x000000503040723c */ /* 0x060ff00000001840 */
[----:B------:R-:W-:Y:S01]  /*11c20*/  HMMA.16816.F32 R60, R48, R82, R60 ;  /* 0x00000052303c723c */ /* 0x000fe2000000183c */
[----:B------:R-:W1:Y:S04]  /*11c30*/  LDSM.16.M88.4 R48, [R206+0x2000] ;  /* 0x00200000ce30783b */ /* 0x000e680000000200 */
[----:B------:R-:W-:Y:S03]  /*11c40*/  LDSM.16.M88.4 R80, [R192+0x1800] ;  /* 0x00180000c050783b */ /* 0x000fe60000000200 */
[C---:B--2---:R-:W-:Y:S08]  /*11c50*/  HMMA.16816.F32 R32, R84.reuse, R8, R32 ;  /* 0x000000085420723c */ /* 0x044ff00000001820 */
[----:B------:R-:W-:Y:S01]  /*11c60*/  HMMA.16816.F32 R44, R84, R10, R44 ;  /* 0x0000000a542c723c */ /* 0x000fe2000000182c */
[----:B------:R-:W2:Y:S07]  /*11c70*/  LDSM.16.M88.4 R8, [R205+0x8800] ;  /* 0x00880000cd08783b */ /* 0x000eae0000000200 */
[C---:B---3--:R-:W-:Y:S08]  /*11c80*/  HMMA.16816.F32 R20, R76.reuse, R24, R20 ;  /* 0x000000184c14723c */ /* 0x048ff00000001814 */
[----:B------:R-:W-:Y:S01]  /*11c90*/  HMMA.16816.F32 R16, R76, R26, R16 ;  /* 0x0000001a4c10723c */ /* 0x000fe20000001810 */
[----:B------:R-:W-:Y:S07]  /*11ca0*/  LDSM.16.M88.4 R24, [R203+0x2000] ;  /* 0x00200000cb18783b */ /* 0x000fee0000000200 */
[C---:B------:R-:W-:Y:S08]  /*11cb0*/  HMMA.16816.F32 R72, R84.reuse, R40, R72 ;  /* 0x000000285448723c */ /* 0x040ff00000001848 */
[----:B------:R-:W-:Y:S01]  /*11cc0*/  HMMA.16816.F32 R68, R84, R42, R68 ;  /* 0x0000002a5444723c */ /* 0x000fe20000001844 */
[----:B------:R-:W-:Y:S07]  /*11cd0*/  LDSM.16.M88.4 R40, [R205+0x9000] ;  /* 0x00900000cd28783b */ /* 0x000fee0000000200 */
[C---:B----4-:R-:W-:Y:S08]  /*11ce0*/  HMMA.16816.F32 R32, R76.reuse, R12, R32 ;  /* 0x0000000c4c20723c */ /* 0x050ff00000001820 */
[----:B------:R-:W-:Y:S01]  /*11cf0*/  HMMA.16816.F32 R44, R76, R14, R44 ;  /* 0x0000000e4c2c723c */ /* 0x000fe2000000182c */
[----:B------:R-:W3:Y:S07]  /*11d00*/  LDSM.16.M88.4 R12, [R204+0x2000] ;  /* 0x00200000cc0c783b */ /* 0x000eee0000000200 */
[C---:B------:R-:W-:Y:S08]  /*11d10*/  HMMA.16816.F32 R64, R84.reuse, R88, R64 ;  /* 0x000000585440723c */ /* 0x040ff00000001840 */
[----:B------:R-:W-:Y:S01]  /*11d20*/  HMMA.16816.F32 R84, R84, R90, R60 ;  /* 0x0000005a5454723c */ /* 0x000fe2000000183c */
[----:B------:R-:W4:Y:S04]  /*11d30*/  LDSM.16.M88.4 R60, [R205+0x9800] ;  /* 0x00980000cd3c783b */ /* 0x000f280000000200 */
[----:B------:R-:W-:Y:S03]  /*11d40*/  LDSM.16.M88.4 R88, [R202+0x2000] ;  /* 0x00200000ca58783b */ /* 0x000fe60000000200 */
[C---:B-1----:R-:W-:Y:S08]  /*11d50*/  HMMA.16816.F32 R20, R48.reuse, R36, R20 ;  /* 0x000000243014723c */ /* 0x042ff00000001814 */
[----:B------:R-:W-:Y:S01]  /*11d60*/  HMMA.16816.F32 R16, R48, R38, R16 ;  /* 0x000000263010723c */ /* 0x000fe20000001810 */
[----:B------:R-:W-:Y:S07]  /*11d70*/  LDSM.16.M88.4 R36, [R199+0x8000] ;  /* 0x00800000c724783b */ /* 0x000fee0000000200 */
[C---:B------:R-:W-:Y:S08]  /*11d80*/  HMMA.16816.F32 R72, R76.reuse, R28, R72 ;  /* 0x0000001c4c48723c */ /* 0x040ff00000001848 */
[----:B------:R-:W-:Y:S01]  /*11d90*/  HMMA.16816.F32 R68, R76, R30, R68 ;  /* 0x0000001e4c44723c */ /* 0x000fe20000001844 */
[----:B------:R-:W1:Y:S07]  /*11da0*/  LDSM.16.M88.4 R28, [R203+0x2800] ;  /* 0x00280000cb1c783b */ /* 0x000e6e0000000200 */
[C---:B--2---:R-:W-:Y:S08]  /*11db0*/  HMMA.16816.F32 R32, R48.reuse, R8, R32 ;  /* 0x000000083020723c */ /* 0x044ff00000001820 */
[----:B------:R-:W-:Y:S01]  /*11dc0*/  HMMA.16816.F32 R44, R48, R10, R44 ;  /* 0x0000000a302c723c */ /* 0x000fe2000000182c */
[----:B------:R-:W2:Y:S07]  /*11dd0*/  LDSM.16.M88.4 R8, [R203+0x3000] ;  /* 0x00300000cb08783b */ /* 0x000eae0000000200 */
[C---:B------:R-:W-:Y:S08]  /*11de0*/  HMMA.16816.F32 R64, R76.reuse, R80, R64 ;  /* 0x000000504c40723c */ /* 0x040ff00000001840 */
[----:B------:R-:W-:Y:S01]  /*11df0*/  HMMA.16816.F32 R84, R76, R82, R84 ;  /* 0x000000524c54723c */ /* 0x000fe20000001854 */
[----:B------:R-:W-:Y:S04]  /*11e00*/  LDSM.16.M88.4 R80, [R201+0x2000] ;  /* 0x00200000c950783b */ /* 0x000fe80000000200 */
[----:B------:R-:W-:Y:S03]  /*11e10*/  LDSM.16.M88.4 R76, [R192+0x3000] ;  /* 0x00300000c04c783b */ /* 0x000fe60000000200 */
[C---:B---3--:R-:W-:Y:S08]  /*11e20*/  HMMA.16816.F32 R20, R12.reuse, R24, R20 ;  /* 0x000000180c14723c */ /* 0x048ff00000001814 */
[----:B------:R-:W-:Y:S01]  /*11e30*/  HMMA.16816.F32 R16, R12, R26, R16 ;  /* 0x0000001a0c10723c */ /* 0x000fe20000001810 */
[----:B------:R-:W-:Y:S07]  /*11e40*/  LDSM.16.M88.4 R24, [R192+0x2000] ;  /* 0x00200000c018783b */ /* 0x000fee0000000200 */
[C---:B------:R-:W-:Y:S08]  /*11e50*/  HMMA.16816.F32 R72, R48.reuse, R40, R72 ;  /* 0x000000283048723c */ /* 0x040ff00000001848 */
[C---:B------:R-:W-:Y:S01]  /*11e60*/  HMMA.16816.F32 R68, R48.reuse, R42, R68 ;  /* 0x0000002a3044723c */ /* 0x040fe20000001844 */
[----:B------:R-:W3:Y:S07]  /*11e70*/  LDSM.16.M88.4 R40, [R203+0x3800] ;  /* 0x00380000cb28783b */ /* 0x000eee0000000200 */
[C---:B----4-:R-:W-:Y:S08]  /*11e80*/  HMMA.16816.F32 R64, R48.reuse, R60, R64 ;  /* 0x0000003c3040723c */ /* 0x050ff00000001840 */
[----:B------:R-:W-:Y:S01]  /*11e90*/  HMMA.16816.F32 R84, R48, R62, R84 ;  /* 0x0000003e3054723c */ /* 0x000fe20000001854 */
[----:B------:R-:W-:Y:S04]  /*11ea0*/  LDSM.16.M88.4 R60, [R206+0x4000] ;  /* 0x00400000ce3c783b */ /* 0x000fe80000000200 */
[----:B------:R-:W-:Y:S03]  /*11eb0*/  LDSM.16.M88.4 R48, [R203+0x4000] ;  /* 0x00400000cb30783b */ /* 0x000fe60000000200 */
[C---:B-1----:R-:W-:Y:S08]  /*11ec0*/  HMMA.16816.F32 R32, R12.reuse, R28, R32 ;  /* 0x0000001c0c20723c */ /* 0x042ff00000001820 */
[----:B------:R-:W-:Y:S01]  /*11ed0*/  HMMA.16816.F32 R44, R12, R30, R44 ;  /* 0x0000001e0c2c723c */ /* 0x000fe2000000182c */
[----:B------:R-:W1:Y:S07]  /*11ee0*/  LDSM.16.M88.4 R28, [R199+0x8800] ;  /* 0x00880000c71c783b */ /* 0x000e6e0000000200 */
[C---:B------:R-:W-:Y:S08]  /*11ef0*/  HMMA.16816.F32 R20, R88.reuse, R36, R20 ;  /* 0x000000245814723c */ /* 0x040ff00000001814 */
[----:B------:R-:W-:Y:S01]  /*11f00*/  HMMA.16816.F32 R16, R88, R38, R16 ;  /* 0x000000265810723c */ /* 0x000fe20000001810 */
[----:B------:R-:W-:Y:S07]  /*11f10*/  LDSM.16.M88.4 R36, [R203+0x4800] ;  /* 0x00480000cb24783b */ /* 0x000fee0000000200 */
[C---:B--2---:R-:W-:Y:S08]  /*11f20*/  HMMA.16816.F32 R72, R12.reuse, R8, R72 ;  /* 0x000000080c48723c */ /* 0x044ff00000001848 */
[C---:B------:R-:W-:Y:S01]  /*11f30*/  HMMA.16816.F32 R68, R12.reuse, R10, R68 ;  /* 0x0000000a0c44723c */ /* 0x040fe20000001844 */
[----:B------:R-:W2:Y:S07]  /*11f40*/  LDSM.16.M88.4 R8, [R205+0xa000] ;  /* 0x00a00000cd08783b */ /* 0x000eae0000000200 */
[C---:B---3--:R-:W-:Y:S08]  /*11f50*/  HMMA.16816.F32 R64, R12.reuse, R40, R64 ;  /* 0x000000280c40723c */ /* 0x048ff00000001840 */
[----:B------:R-:W-:Y:S01]  /*11f60*/  HMMA.16816.F32 R84, R12, R42, R84 ;  /* 0x0000002a0c54723c */ /* 0x000fe20000001854 */
[----:B------:R-:W3:Y:S04]  /*11f70*/  LDSM.16.M88.4 R12, [R199+0x9000] ;  /* 0x00900000c70c783b */ /* 0x000ee80000000200 */
[----:B------:R-:W4:Y:S03]  /*11f80*/  LDSM.16.M88.4 R40, [R204+0x4000] ;  /* 0x00400000cc28783b */ /* 0x000f260000000200 */
[C---:B------:R-:W-:Y:S08]  /*11f90*/  HMMA.16816.F32 R20, R80.reuse, R24, R20 ;  /* 0x000000185014723c */ /* 0x040ff00000001814 */
[----:B------:R-:W-:Y:S01]  /*11fa0*/  HMMA.16816.F32 R16, R80, R26, R16 ;  /* 0x0000001a5010723c */ /* 0x000fe20000001810 */
[----:B------:R-:W-:Y:S07]  /*11fb0*/  LDSM.16.M88.4 R24, [R199+0xa000] ;  /* 0x00a00000c718783b */ /* 0x000fee0000000200 */
[C---:B-1----:R-:W-:Y:S08]  /*11fc0*/  HMMA.16816.F32 R32, R88.reuse, R28, R32 ;  /* 0x0000001c5820723c */ /* 0x042ff00000001820 */
[----:B------:R-:W-:Y:S01]  /*11fd0*/  HMMA.16816.F32 R44, R88, R30, R44 ;  /* 0x0000001e582c723c */ /* 0x000fe2000000182c */
[----:B------:R-:W1:Y:S07]  /*11fe0*/  LDSM.16.M88.4 R28, [R202+0x4000] ;  /* 0x00400000ca1c783b */ /* 0x000e6e0000000200 */
[C---:B--2---:R-:W-:Y:S08]  /*11ff0*/  HMMA.16816.F32 R20, R60.reuse, R8, R20 ;  /* 0x000000083c14723c */ /* 0x044ff00000001814 */
[----:B------:R-:W-:Y:S01]  /*12000*/  HMMA.16816.F32 R16, R60, R10, R16 ;  /* 0x0000000a3c10723c */ /* 0x000fe20000001810 */
[----:B------:R-:W-:Y:S07]  /*12010*/  LDSM.16.M88.4 R8, [R192+0x4000] ;  /* 0x00400000c008783b */ /* 0x000fee0000000200 */
[C---:B---3--:R-:W-:Y:S08]  /*12020*/  HMMA.16816.F32 R72, R88.reuse, R12, R72 ;  /* 0x0000000c5848723c */ /* 0x048ff00000001848 */
[----:B------:R-:W-:Y:S01]  /*12030*/  HMMA.16816.F32 R68, R88, R14, R68 ;  /* 0x0000000e5844723c */ /* 0x000fe20000001844 */
[----:B------:R-:W-:Y:S07]  /*12040*/  LDSM.16.M88.4 R12, [R201+0x4000] ;  /* 0x00400000c90c783b */ /* 0x000fee0000000200 */
[C---:B------:R-:W-:Y:S08]  /*12050*/  HMMA.16816.F32 R32, R80.reuse, R100, R32 ;  /* 0x000000645020723c */ /* 0x040ff00000001820 */
[----:B------:R-:W-:Y:S08]  /*12060*/  HMMA.16816.F32 R44, R80, R102, R44 ;  /* 0x00000066502c723c */ /* 0x000ff0000000182c */
[C---:B----4-:R-:W-:Y:S08]  /*12070*/  HMMA.16816.F32 R20, R40.reuse, R48, R20 ;  /* 0x000000302814723c */ /* 0x050ff00000001814 */
[----:B------:R-:W-:Y:S01]  /*12080*/  HMMA.16816.F32 R16, R40, R50, R16 ;  /* 0x000000322810723c */ /* 0x000fe20000001810 */
[----:B------:R-:W2:Y:S07]  /*12090*/  LDSM.16.M88.4 R48, [R205+0xb000] ;  /* 0x00b00000cd30783b */ /* 0x000eae0000000200 */
[----:B------:R-:W-:Y:S08]  /*120a0*/  HMMA.16816.F32 R72, R80, R76, R72 ;  /* 0x0000004c5048723c */ /* 0x000ff00000001848 */
[C---:B------:R-:W-:Y:S08]  /*120b0*/  HMMA.16816.F32 R32, R60.reuse, R92, R32 ;  /* 0x0000005c3c20723c */ /* 0x040ff00000001820 */
[----:B------:R-:W-:Y:S01]  /*120c0*/  HMMA.16816.F32 R44, R60, R94, R44 ;  /* 0x0000005e3c2c723c */ /* 0x000fe2000000182c */
[----:B------:R-:W3:Y:S07]  /*120d0*/  LDSM.16.M88.4 R92, [R192+0x3800] ;  /* 0x00380000c05c783b */ /* 0x000eee0000000200 */
[----:B------:R-:W-:Y:S01]  /*120e0*/  HMMA.16816.F32 R76, R80, R78, R68 ;  /* 0x0000004e504c723c */ /* 0x000fe20000001844 */
[----:B------:R-:W-:Y:S07]  /*120f0*/  LDSM.16.M88.4 R68, [R192+0x4800] ;  /* 0x00480000c044783b */ /* 0x000fee0000000200 */
[C---:B-1----:R-:W-:Y:S08]  /*12100*/  HMMA.16816.F32 R20, R28.reuse, R24, R20 ;  /* 0x000000181c14723c */ /* 0x042ff00000001814 */
[----:B------:R-:W-:Y:S01]  /*12110*/  HMMA.16816.F32 R16, R28, R26, R16 ;  /* 0x0000001a1c10723c */ /* 0x000fe20000001810 */
[----:B------:R-:W1:Y:S07]  /*12120*/  LDSM.16.M88.4 R24, [R203+0x5000] ;  /* 0x00500000cb18783b */ /* 0x000e6e0000000200 */
[----:B------:R-:W-:Y:S08]  /*12130*/  HMMA.16816.F32 R64, R88, R96, R64 ;  /* 0x000000605840723c */ /* 0x000ff00000001840 */
[----:B------:R-:W-:Y:S08]  /*12140*/  HMMA.16816.F32 R32, R40, R36, R32 ;  /* 0x000000242820723c */ /* 0x000ff00000001820 */
[----:B--2---:R-:W-:Y:S08]  /*12150*/  HMMA.16816.F32 R72, R60, R48, R72 ;  /* 0x000000303c48723c */ /* 0x004ff00000001848 */
[----:B------:R-:W-:Y:S01]  /*12160*/  HMMA.16816.F32 R44, R40, R38, R44 ;  /* 0x00000026282c723c */ /* 0x000fe2000000182c */
[----:B------:R-:W2:Y:S07]  /*12170*/  LDSM.16.M88.4 R36, [R205+0xb800] ;  /* 0x00b80000cd24783b */ /* 0x000eae0000000200 */
[----:B------:R-:W-:Y:S08]  /*12180*/  HMMA.16816.F32 R76, R60, R50, R76 ;  /* 0x000000323c4c723c */ /* 0x000ff0000000184c */
[----:B------:R-:W-:Y:S01]  /*12190*/  HMMA.16816.F32 R88, R88, R98, R84 ;  /* 0x000000625858723c */ /* 0x000fe20000001854 */
[----:B------:R-:W4:Y:S07]  /*121a0*/  LDSM.16.M88.4 R84, [R199+0xa800] ;  /* 0x00a80000c754783b */ /* 0x000f2e0000000200 */
[----:B---3--:R-:W-:Y:S08]  /*121b0*/  HMMA.16816.F32 R64, R80, R92, R64 ;  /* 0x0000005c5040723c */ /* 0x008ff00000001840 */
[----:B------:R-:W-:Y:S08]  /*121c0*/  HMMA.16816.F32 R16, R12, R10, R16 ;  /* 0x0000000a0c10723c */ /* 0x000ff00000001810 */
[C---:B-1----:R-:W-:Y:S08]  /*121d0*/  HMMA.16816.F32 R72, R40.reuse, R24, R72 ;  /* 0x000000182848723c */ /* 0x042ff00000001848 */
[----:B------:R-:W-:Y:S01]  /*121e0*/  HMMA.16816.F32 R76, R40, R26, R76 ;  /* 0x0000001a284c723c */ /* 0x000fe2000000184c */
[----:B------:R-:W1:Y:S07]  /*121f0*/  LDSM.16.M88.4 R24, [R203+0x5800] ;  /* 0x00580000cb18783b */ /* 0x000e6e0000000200 */
[----:B------:R-:W-:Y:S01]  /*12200*/  HMMA.16816.F32 R88, R80, R94, R88 ;  /* 0x0000005e5058723c */ /* 0x000fe20000001858 */
[----:B------:R-:W-:-:S02]  /*12210*/  FMUL.FTZ R16, R16, c[0x0][0x2ec] ;  /* 0x0000bb0010107a20 */ /* 0x000fc40000410000 */
[----:B------:R-:W-:Y:S02]  /*12220*/  FMUL.FTZ R17, R17, c[0x0][0x2ec] ;  /* 0x0000bb0011117a20 */ /* 0x000fe40000410000 */
[----:B------:R-:W-:Y:S01]  /*12230*/  FMUL.FTZ R18, R18, c[0x0][0x2ec] ;  /* 0x0000bb0012127a20 */ /* 0x000fe20000410000 */
[----:B------:R-:W-:Y:S01]  /*12240*/  MUFU.TANH R50, R16 ;  /* 0x0000001000327308 */ /* 0x000fe20000002400 */
[----:B------:R-:W-:Y:S01]  /*12250*/  FMUL.FTZ R58, R19, c[0x0][0x2ec] ;  /* 0x0000bb00133a7a20 */ /* 0x000fe20000410000 */
[----:B------:R-:W-:Y:S01]  /*12260*/  HMMA.16816.F32 R20, R12, R8, R20 ;  /* 0x000000080c14723c */ /* 0x000fe20000001814 */
[----:B------:R-:W3:Y:S05]  /*12270*/  LDSM.16.M88.4 R8, [R199+0xb000] ;  /* 0x00b00000c708783b */ /* 0x000eea0000000200 */
[----:B------:R-:W-:Y:S02]  /*12280*/  MUFU.TANH R51, R17 ;  /* 0x0000001100337308 */ /* 0x000fe40000002400 */
[C---:B--2---:R-:W-:Y:S06]  /*12290*/  HMMA.16816.F32 R64, R60.reuse, R36, R64 ;  /* 0x000000243c40723c */ /* 0x044fec0000001840 */
[----:B------:R2:W-:Y:S02]  /*122a0*/  MUFU.TANH R56, R18 ;  /* 0x0000001200387308 */ /* 0x0005e40000002400 */
[----:B------:R-:W-:Y:S06]  /*122b0*/  HMMA.16816.F32 R88, R60, R38, R88 ;  /* 0x000000263c58723c */ /* 0x000fec0000001858 */
[----:B------:R-:W-:Y:S02]  /*122c0*/  MUFU.TANH R58, R58 ;  /* 0x0000003a003a7308 */ /* 0x000fe40000002400 */
[----:B------:R-:W-:Y:S01]  /*122d0*/  FMUL.FTZ R0, R20, c[0x0][0x2ec] ;  /* 0x0000bb0014007a20 */ /* 0x000fe20000410000 */
[----:B----4-:R-:W-:Y:S01]  /*122e0*/  HMMA.16816.F32 R32, R28, R84, R32 ;  /* 0x000000541c20723c */ /* 0x010fe20000001820 */
[----:B------:R-:W-:-:S02]  /*122f0*/  FMUL.FTZ R6, R21, c[0x0][0x2ec] ;  /* 0x0000bb0015067a20 */ /* 0x000fc40000410000 */
[----:B------:R-:W-:Y:S01]  /*12300*/  FMUL.FTZ R48, R22, c[0x0][0x2ec] ;  /* 0x0000bb0016307a20 */ /* 0x000fe20000410000 */
[----:B--2---:R-:W2:Y:S01]  /*12310*/  LDSM.16.M88.4 R16, [R199+0xb800] ;  /* 0x00b80000c710783b */ /* 0x004ea20000000200 */
[----:B------:R-:W-:Y:S01]  /*12320*/  FMUL.FTZ R49, R23, c[0x0][0x2ec] ;  /* 0x0000bb0017317a20 */ /* 0x000fe20000410000 */
[----:B------:R-:W4:Y:S02]  /*12330*/  MUFU.TANH R0, R0 ;  /* 0x0000000000007308 */ /* 0x000f240000002400 */
[----:B-1----:R-:W-:Y:S01]  /*12340*/  HMMA.16816.F32 R64, R40, R24, R64 ;  /* 0x000000182840723c */ /* 0x002fe20000001840 */
[----:B------:R-:W1:Y:S05]  /*12350*/  LDSM.16.M88.4 R20, [R192+0x5000] ;  /* 0x00500000c014783b */ /* 0x000e6a0000000200 */
[----:B------:R-:W-:Y:S02]  /*12360*/  MUFU.TANH R6, R6 ;  /* 0x0000000600067308 */ /* 0x000fe40000002400 */
[C---:B---3--:R-:W-:Y:S06]  /*12370*/  HMMA.16816.F32 R72, R28.reuse, R8, R72 ;  /* 0x000000081c48723c */ /* 0x048fec0000001848 */
[----:B------:R-:W3:Y:S02]  /*12380*/  MUFU.TANH R49, R49 ;  /* 0x0000003100317308 */ /* 0x000ee40000002400 */
[----:B------:R-:W-:Y:S01]  /*12390*/  HMMA.16816.F32 R76, R28, R10, R76 ;  /* 0x0000000a1c4c723c */ /* 0x000fe2000000184c */
[----:B------:R-:W5:Y:S01]  /*123a0*/  LDSM.16.M88.4 R8, [R192+0x5800] ;  /* 0x00580000c008783b */ /* 0x000f620000000200 */
[----:B------:R-:W-:-:S04]  /*123b0*/  DEPBAR.LE SB0, 0x0 ;  /* 0x000080000000791a */ /* 0x000fc80000000000 */
[----:B------:R-:W1:Y:S02]  /*123c0*/  MUFU.TANH R48, R48 ;  /* 0x0000003000307308 */ /* 0x000e640000002400 */
[----:B------:R-:W-:Y:S08]  /*123d0*/  HMMA.16816.F32 R88, R40, R26, R88 ;  /* 0x0000001a2858723c */ /* 0x000ff00000001858 */
[C---:B------:R-:W-:Y:S08]  /*123e0*/  HMMA.16816.F32 R44, R28.reuse, R86, R44 ;  /* 0x000000561c2c723c */ /* 0x040ff0000000182c */
[----:B--2---:R-:W-:Y:S08]  /*123f0*/  HMMA.16816.F32 R64, R28, R16, R64 ;  /* 0x000000101c40723c */ /* 0x004ff00000001840 */
[----:B------:R-:W-:Y:S08]  /*12400*/  HMMA.16816.F32 R32, R12, R68, R32 ;  /* 0x000000440c20723c */ /* 0x000ff00000001820 */
[----:B------:R-:W-:Y:S08]  /*12410*/  HMMA.16816.F32 R88, R28, R18, R88 ;  /* 0x000000121c58723c */ /* 0x000ff00000001858 */
[C---:B------:R-:W-:Y:S08]  /*12420*/  HMMA.16816.F32 R44, R12.reuse, R70, R44 ;  /* 0x000000460c2c723c */ /* 0x040ff0000000182c */
[----:B-1----:R-:W-:Y:S01]  /*12430*/  HMMA.16816.F32 R76, R12, R22, R76 ;  /* 0x000000160c4c723c */ /* 0x002fe2000000184c */
[----:B------:R-:W-:-:S02]  /*12440*/  FMUL.FTZ R32, R32, c[0x0][0x2ec] ;  /* 0x0000bb0020207a20 */ /* 0x000fc40000410000 */
[----:B------:R-:W-:Y:S02]  /*12450*/  FMUL.FTZ R34, R34, c[0x0][0x2ec] ;  /* 0x0000bb0022227a20 */ /* 0x000fe40000410000 */
[----:B------:R-:W-:Y:S02]  /*12460*/  FMUL.FTZ R33, R33, c[0x0][0x2ec] ;  /* 0x0000bb0021217a20 */ /* 0x000fe40000410000 */
[----:B------:R-:W-:Y:S01]  /*12470*/  IMAD.IADD R22, R2, 0x1, R55 ;  /* 0x0000000102167824 */ /* 0x000fe200078e0237 */
[----:B------:R-:W-:Y:S01]  /*12480*/  HMMA.16816.F32 R72, R12, R20, R72 ;  /* 0x000000140c48723c */ /* 0x000fe20000001848 */
[----:B------:R-:W-:Y:S01]  /*12490*/  FMUL.FTZ R35, R35, c[0x0][0x2ec] ;  /* 0x0000bb0023237a20 */ /* 0x000fe20000410000 */
[----:B------:R-:W-:Y:S02]  /*124a0*/  MUFU.TANH R32, R32 ;  /* 0x0000002000207308 */ /* 0x000fe40000002400 */
[C---:B------:R-:W-:Y:S02]  /*124b0*/  IADD3 R16, R22.reuse, 0x8, RZ ;  /* 0x0000000816107810 */ /* 0x040fe40007ffe0ff */
[----:B------:R-:W-:-:S02]  /*124c0*/  ISETP.GE.AND P1, PT, R22, R57, PT ;  /* 0x000000391600720c */ /* 0x000fc40003f26270 */
[C---:B-----5:R-:W-:Y:S01]  /*124d0*/  HMMA.16816.F32 R64, R12.reuse, R8, R64 ;  /* 0x000000080c40723c */ /* 0x060fe20000001840 */
[-C--:B------:R-:W-:Y:S01]  /*124e0*/  ISETP.GE.AND P5, PT, R16, R57.reuse, PT ;  /* 0x000000391000720c */ /* 0x080fe20003fa6270 */
[----:B------:R-:W1:Y:S01]  /*124f0*/  MUFU.TANH R34, R34 ;  /* 0x0000002200227308 */ /* 0x000e620000002400 */
[----:B------:R-:W-:Y:S01]  /*12500*/  IADD3 R16, R22, 0x10, RZ ;  /* 0x0000001016107810 */ /* 0x000fe20007ffe0ff */
[----:B------:R-:W-:Y:S01]  /*12510*/  FMUL.FTZ R20, R44, c[0x0][0x2ec] ;  /* 0x0000bb002c147a20 */ /* 0x000fe20000410000 */
[----:B----4-:R-:W-:Y:S01]  /*12520*/  FSEL R3, R0, -INF , !P1 ;  /* 0xff80000000037808 */ /* 0x010fe20004800000 */
[----:B------:R-:W-:Y:S01]  /*12530*/  FMUL.FTZ R25, R46, c[0x0][0x2ec] ;  /* 0x0000bb002e197a20 */ /* 0x000fe20000410000 */
[C---:B------:R-:W-:Y:S01]  /*12540*/  IADD3 R8, R22.reuse, 0x1, RZ ;  /* 0x0000000116087810 */ /* 0x040fe20007ffe0ff */
[----:B------:R-:W-:Y:S01]  /*12550*/  HMMA.16816.F32 R88, R12, R10, R88 ;  /* 0x0000000a0c58723c */ /* 0x000fe20000001858 */
[----:B------:R-:W-:Y:S01]  /*12560*/  IADD3 R0, R22, 0x18, RZ ;  /* 0x0000001816007810 */ /* 0x000fe20007ffe0ff */
[----:B------:R-:W-:Y:S01]  /*12570*/  MUFU.TANH R33, R33 ;  /* 0x0000002100217308 */ /* 0x000fe20000002400 */
[-C--:B------:R-:W-:Y:S01]  /*12580*/  ISETP.GE.AND P6, PT, R8, R57.reuse, PT ;  /* 0x000000390800720c */ /* 0x080fe20003fc6270 */
[----:B------:R-:W-:Y:S01]  /*12590*/  FMUL.FTZ R21, R45, c[0x0][0x2ec] ;  /* 0x0000bb002d157a20 */ /* 0x000fe20000410000 */
[-C--:B------:R-:W-:Y:S01]  /*125a0*/  ISETP.GE.AND P2, PT, R16, R57.reuse, PT ;  /* 0x000000391000720c */ /* 0x080fe20003f46270 */
[----:B------:R-:W-:Y:S01]  /*125b0*/  FMUL.FTZ R24, R47, c[0x0][0x2ec] ;  /* 0x0000bb002f187a20 */ /* 0x000fe20000410000 */
[----:B---3--:R-:W-:Y:S01]  /*125c0*/  FSEL R16, R49, -INF , !P6 ;  /* 0xff80000031107808 */ /* 0x008fe20007000000 */
[----:B------:R-:W-:Y:S01]  /*125d0*/  FMUL.FTZ R72, R72, c[0x0][0x2ec] ;  /* 0x0000bb0048487a20 */ /* 0x000fe20000410000 */
[----:B------:R-:W-:Y:S01]  /*125e0*/  FSEL R6, R6, -INF , !P6 ;  /* 0xff80000006067808 */ /* 0x000fe20007000000 */
[----:B------:R-:W2:Y:S01]  /*125f0*/  MUFU.TANH R35, R35 ;  /* 0x0000002300237308 */ /* 0x000ea20000002400 */
[-C--:B------:R-:W-:Y:S01]  /*12600*/  ISETP.GE.AND P6, PT, R0, R57.reuse, PT ;  /* 0x000000390000720c */ /* 0x080fe20003fc6270 */
[----:B------:R-:W-:Y:S01]  /*12610*/  FMUL.FTZ R74, R74, c[0x0][0x2ec] ;  /* 0x0000bb004a4a7a20 */ /* 0x000fe20000410000 */
[C---:B------:R-:W-:Y:S01]  /*12620*/  IADD3 R8, R22.reuse, 0x9, RZ ;  /* 0x0000000916087810 */ /* 0x040fe20007ffe0ff */
[----:B------:R-:W-:Y:S01]  /*12630*/  FMUL.FTZ R73, R73, c[0x0][0x2ec] ;  /* 0x0000bb0049497a20 */ /* 0x000fe20000410000 */
[----:B------:R-:W-:Y:S01]  /*12640*/  IADD3 R0, R22, 0x19, RZ ;  /* 0x0000001916007810 */ /* 0x000fe20007ffe0ff */
[----:B------:R-:W-:Y:S01]  /*12650*/  FMUL.FTZ R75, R75, c[0x0][0x2ec] ;  /* 0x0000bb004b4b7a20 */ /* 0x000fe20000410000 */
[----:B------:R-:W-:Y:S01]  /*12660*/  FSEL R56, R56, -INF , !P5 ;  /* 0xff80000038387808 */ /* 0x000fe20006800000 */
[----:B------:R-:W-:Y:S01]  /*12670*/  MUFU.TANH R20, R20 ;  /* 0x0000001400147308 */ /* 0x000fe20000002400 */
[----:B------:R-:W-:Y:S01]  /*12680*/  FSEL R17, R50, -INF , !P5 ;  /* 0xff80000032117808 */ /* 0x000fe20006800000 */
[----:B------:R-:W-:Y:S01]  /*12690*/  FMUL.FTZ R76, R76, c[0x0][0x2ec] ;  /* 0x0000bb004c4c7a20 */ /* 0x000fe20000410000 */
[-C--:B------:R-:W-:Y:S01]  /*126a0*/  ISETP.GE.AND P4, PT, R8, R57.reuse, PT ;  /* 0x000000390800720c */ /* 0x080fe20003f86270 */
        /* <DEDUP_REMOVED lines=11> */
[C---:B------:R-:W-:Y:S01]  /*12760*/  IADD3 R8, R22.reuse, 0x11, RZ ;  /* 0x0000001116087810 */ /* 0x040fe20007ffe0ff */
[----:B------:R-:W-:Y:S01]  /*12770*/  MUFU.TANH R21, R21 ;  /* 0x0000001500157308 */ /* 0x000fe20000002400 */
[----:B------:R-:W-:Y:S01]  /*12780*/  IADD3 R0, R22, 0x21, RZ ;  /* 0x0000002116007810 */ /* 0x000fe20007ffe0ff */
[----:B------:R-:W-:Y:S01]  /*12790*/  FMUL.FTZ R65, R65, c[0x0][0x2ec] ;  /* 0x0000bb0041417a20 */ /* 0x000fe20000410000 */
[----:B------:R-:W-:Y:S01]  /*127a0*/  FSEL R48, R48, -INF , !P1 ;  /* 0xff80000030307808 */ /* 0x000fe20004800000 */
[----:B------:R-:W-:Y:S01]  /*127b0*/  FMUL.FTZ R67, R67, c[0x0][0x2ec] ;  /* 0x0000bb0043437a20 */ /* 0x000fe20000410000 */
[----:B-1----:R-:W-:Y:S01]  /*127c0*/  FSEL R12, R34, -INF , !P2 ;  /* 0xff800000220c7808 */ /* 0x002fe20005000000 */
[----:B------:R-:W-:Y:S01]  /*127d0*/  FMUL.FTZ R88, R88, c[0x0][0x2ec] ;  /* 0x0000bb0058587a20 */ /* 0x000fe20000410000 */
[----:B------:R-:W-:Y:S01]  /*127e0*/  FSEL R15, R32, -INF , !P2 ;  /* 0xff800000200f7808 */ /* 0x000fe20005000000 */
[----:B------:R-:W1:Y:S01]  /*127f0*/  MUFU.TANH R24, R24 ;  /* 0x0000001800187308 */ /* 0x000e620000002400 */
[-C--:B------:R-:W-:Y:S01]  /*12800*/  ISETP.GE.AND P1, PT, R8, R57.reuse, PT ;  /* 0x000000390800720c */ /* 0x080fe20003f26270 */
[----:B------:R-:W-:Y:S01]  /*12810*/  FMUL.FTZ R90, R90, c[0x0][0x2ec] ;  /* 0x0000bb005a5a7a20 */ /* 0x000fe20000410000 */
[----:B------:R-:W-:Y:S01]  /*12820*/  ISETP.GE.AND P2, PT, R0, R57, PT ;  /* 0x000000390000720c */ /* 0x000fe20003f46270 */
[----:B------:R-:W-:Y:S01]  /*12830*/  FMUL.FTZ R89, R89, c[0x0][0x2ec] ;  /* 0x0000bb0059597a20 */ /* 0x000fe20000410000 */
[----:B------:R-:W-:Y:S01]  /*12840*/  IADD3 R0, R22, 0x28, RZ ;  /* 0x0000002816007810 */ /* 0x000fe20007ffe0ff */
[----:B------:R-:W-:Y:S01]  /*12850*/  FMUL.FTZ R91, R91, c[0x0][0x2ec] ;  /* 0x0000bb005b5b7a20 */ /* 0x000fe20000410000 */
[----:B--2---:R-:W-:Y:S01]  /*12860*/  FSEL R10, R35, -INF , !P1 ;  /* 0xff800000230a7808 */ /* 0x004fe20004800000 */
[----:B------:R-:W2:Y:S01]  /*12870*/  MUFU.TANH R167, R72 ;  /* 0x0000004800a77308 */ /* 0x000ea20000002400 */
[----:B------:R-:W-:-:S02]  /*12880*/  FSEL R13, R33, -INF , !P1 ;  /* 0xff800000210d7808 */ /* 0x000fc40004800000 */
[-C--:B------:R-:W-:Y:S02]  /*12890*/  ISETP.GE.AND P1, PT, R0, R57.reuse, PT ;  /* 0x000000390000720c */ /* 0x080fe40003f26270 */
[C---:B------:R-:W-:Y:S02]  /*128a0*/  IADD3 R0, R22.reuse, 0x29, RZ ;  /* 0x0000002916007810 */ /* 0x040fe40007ffe0ff */
[----:B------:R-:W-:Y:S01]  /*128b0*/  IADD3 R14, R22, 0x30, RZ ;  /* 0x00000030160e7810 */ /* 0x000fe20007ffe0ff */
[----:B------:R-:W4:Y:S01]  /*128c0*/  MUFU.TANH R160, R74 ;  /* 0x0000004a00a07308 */ /* 0x000f220000002400 */
[----:B---3--:R-:W-:Y:S02]  /*128d0*/  FSEL R8, R25, -INF , !P6 ;  /* 0xff80000019087808 */ /* 0x008fe40007000000 */
[----:B------:R-:W-:Y:S02]  /*128e0*/  FSEL R11, R20, -INF , !P6 ;  /* 0xff800000140b7808 */ /* 0x000fe40007000000 */
[----:B------:R-:W-:-:S02]  /*128f0*/  ISETP.GE.AND P6, PT, R0, R57, PT ;  /* 0x000000390000720c */ /* 0x000fc40003fc6270 */
[----:B-1----:R-:W-:Y:S01]  /*12900*/  FSEL R0, R24, -INF , !P5 ;  /* 0xff80000018007808 */ /* 0x002fe20006800000 */
[----:B------:R-:W1:Y:S01]  /*12910*/  MUFU.TANH R159, R73 ;  /* 0x00000049009f7308 */ /* 0x000e620000002400 */
[----:B------:R-:W-:Y:S02]  /*12920*/  FSEL R9, R21, -INF , !P5 ;  /* 0xff80000015097808 */ /* 0x000fe40006800000 */
[----:B------:R-:W-:Y:S02]  /*12930*/  ISETP.GE.AND P5, PT, R14, R57, PT ;  /* 0x000000390e00720c */ /* 0x000fe40003fa6270 */
[----:B------:R-:W-:Y:S02]  /*12940*/  IADD3 R14, R22, 0x31, RZ ;  /* 0x00000031160e7810 */ /* 0x000fe40007ffe0ff */
[----:B--2---:R-:W-:Y:S01]  /*12950*/  FSEL R167, R167, -INF , !P4 ;  /* 0xff800000a7a77808 */ /* 0x004fe20006000000 */
[----:B------:R-:W2:Y:S01]  /*12960*/  MUFU.TANH R170, R75 ;  /* 0x0000004b00aa7308 */ /* 0x000ea20000002400 */
[----:B----4-:R-:W-:-:S02]  /*12970*/  FSEL R160, R160, -INF , !P4 ;  /* 0xff800000a0a07808 */ /* 0x010fc40006000000 */
[----:B------:R-:W-:Y:S02]  /*12980*/  ISETP.GE.AND P4, PT, R14, R57, PT ;  /* 0x000000390e00720c */ /* 0x000fe40003f86270 */
[C---:B------:R-:W-:Y:S02]  /*12990*/  IADD3 R14, R22.reuse, 0x38, RZ ;  /* 0x00000038160e7810 */ /* 0x040fe40007ffe0ff */
[----:B------:R-:W-:Y:S01]  /*129a0*/  IADD3 R22, R22, 0x39, RZ ;  /* 0x0000003916167810 */ /* 0x000fe20007ffe0ff */
[----:B------:R-:W3:Y:S01]  /*129b0*/  MUFU.TANH R165, R76 ;  /* 0x0000004c00a57308 */ /* 0x000ee20000002400 */
[----:B-1----:R-:W-:-:S07]  /*129c0*/  FSEL R159, R159, -INF , !P2 ;  /* 0xff8000009f9f7808 */ /* 0x002fce0005000000 */
[----:B------:R-:W1:Y:S01]  /*129d0*/  MUFU.TANH R164, R78 ;  /* 0x0000004e00a47308 */ /* 0x000e620000002400 */
[----:B--2---:R-:W-:Y:S02]  /*129e0*/  FSEL R170, R170, -INF , !P2 ;  /* 0xff800000aaaa7808 */ /* 0x004fe40005000000 */
[----:B------:R-:W-:-:S05]  /*129f0*/  ISETP.GE.AND P2, PT, R14, R57, PT ;  /* 0x000000390e00720c */ /* 0x000fca0003f46270 */
[----:B------:R-:W2:Y:S01]  /*12a00*/  MUFU.TANH R161, R77 ;  /* 0x0000004d00a17308 */ /* 0x000ea20000002400 */
[----:B---3--:R-:W-:-:S07]  /*12a10*/  FSEL R165, R165, -INF , !P1 ;  /* 0xff800000a5a57808 */ /* 0x008fce0004800000 */
        /* <DEDUP_REMOVED lines=82> */
.L_x_4714:
[----:B------:R-:W-:-:S05]  /*12f40*/  IMAD.MOV.U32 R21, RZ, RZ, c[0x0][0x198] ;  /* 0x00006600ff157624 */ /* 0x000fca00078e00ff */
[----:B------:R-:W-:-:S04]  /*12f50*/  LEA R21, -R21, RZ, 0x6 ;  /* 0x000000ff15157211 */ /* 0x000fc800078e31ff */
[----:B------:R-:W-:Y:S02]  /*12f60*/  SHF.R.S32.HI R19, RZ, 0x1f, R21 ;  /* 0x0000001fff137819 */ /* 0x000fe40000011415 */
.L_x_4715:
        /* <DEDUP_REMOVED lines=41> */
.L_x_4713:
        /* <DEDUP_REMOVED lines=63> */
[----:B------:R-:W-:Y:S01]  /*135f0*/  LDSM.16.MT88.4 R4, [R196+0x10000] ;  /* 0x01000000c404783b */ /* 0x000fe20000004200 */
[--C-:B------:R-:W-:Y:S01]  /*13600*/  FFMA.FTZ R146, R51, c[0x0][0x23c], -R166.reuse ;  /* 0x00008f0033927a23 */ /* 0x100fe200000108a6 */
[----:B------:R-:W-:Y:S01]  /*13610*/  MUFU.EX2 R153, R153 ;  /* 0x0000009900997308 */ /* 0x000fe20000000800 */
[--C-:B------:R-:W-:Y:S01]  /*13620*/  FFMA.FTZ R145, R11, c[0x0][0x23c], -R166.reuse ;  /* 0x00008f000b917a23 */ /* 0x100fe200000108a6 */
[----:B------:R-:W-:Y:S01]  /*13630*/  FSEL R163, R163, RZ, P1 ;  /* 0x000000ffa3a37208 */ /* 0x000fe20000800000 */
[--C-:B------:R-:W-:Y:S01]  /*13640*/  FFMA.FTZ R2, R9, c[0x0][0x23c], -R166.reuse ;  /* 0x00008f0009027a23 */ /* 0x100fe200000108a6 */
[----:B------:R-:W-:Y:S01]  /*13650*/  LDSM.16.MT88.4 R24, [R198+0xe800] ;  /* 0x00e80000c618783b */ /* 0x000fe20000004200 */
[----:B------:R-:W-:-:S02]  /*13660*/  FFMA.FTZ R149, R15, c[0x0][0x23c], -R166 ;  /* 0x00008f000f957a23 */ /* 0x000fc400000108a6 */
[--C-:B------:R-:W-:Y:S01]  /*13670*/  FFMA.FTZ R157, R56, c[0x0][0x23c], -R163.reuse ;  /* 0x00008f00389d7a23 */ /* 0x100fe200000108a3 */
[----:B------:R-:W1:Y:S01]  /*13680*/  MUFU.EX2 R150, R150 ;  /* 0x0000009600967308 */ /* 0x000e620000000800 */
[--C-:B------:R-:W-:Y:S02]  /*13690*/  FFMA.FTZ R148, R58, c[0x0][0x23c], -R163.reuse ;  /* 0x00008f003a947a23 */ /* 0x100fe400000108a3 */
[----:B------:R-:W2:Y:S01]  /*136a0*/  LDSM.16.MT88.4 R56, [R197+0xe000] ;  /* 0x00e00000c538783b */ /* 0x000ea20000004200 */
[--C-:B------:R-:W-:Y:S02]  /*136b0*/  FFMA.FTZ R152, R48, c[0x0][0x23c], -R163.reuse ;  /* 0x00008f0030987a23 */ /* 0x100fe400000108a3 */
[--C-:B------:R-:W-:Y:S01]  /*136c0*/  FFMA.FTZ R155, R16, c[0x0][0x23c], -R163.reuse ;  /* 0x00008f00109b7a23 */ /* 0x100fe200000108a3 */
[----:B------:R-:W3:Y:S01]  /*136d0*/  LDSM.16.MT88.4 R48, [R198+0xe000] ;  /* 0x00e00000c630783b */ /* 0x000ee20000004200 */
[----:B------:R-:W-:Y:S01]  /*136e0*/  MUFU.EX2 R151, R151 ;  /* 0x0000009700977308 */ /* 0x000fe20000000800 */
[----:B------:R-:W-:-:S02]  /*136f0*/  FFMA.FTZ R134, R10, c[0x0][0x23c], -R163 ;  /* 0x00008f000a867a23 */ /* 0x000fc400000108a3 */
[--C-:B------:R-:W-:Y:S01]  /*13700*/  FFMA.FTZ R135, R8, c[0x0][0x23c], -R163.reuse ;  /* 0x00008f0008877a23 */ /* 0x100fe200000108a3 */
[----:B------:R-:W-:Y:S01]  /*13710*/  LDSM.16.MT88.4 R16, [R197+0xe800] ;  /* 0x00e80000c510783b */ /* 0x000fe20000004200 */
[--C-:B------:R-:W-:Y:S02]  /*13720*/  FFMA.FTZ R144, R13, c[0x0][0x23c], -R166.reuse ;  /* 0x00008f000d907a23 */ /* 0x100fe400000108a6 */
[--C-:B------:R-:W-:Y:S01]  /*13730*/  FFMA.FTZ R147, R12, c[0x0][0x23c], -R163.reuse ;  /* 0x00008f000c937a23 */ /* 0x100fe200000108a3 */
[----:B------:R-:W4:Y:S01]  /*13740*/  MUFU.EX2 R146, R146 ;  /* 0x0000009200927308 */ /* 0x000f220000000800 */
[----:B------:R-:W5:Y:S01]  /*13750*/  LDSM.16.MT88.4 R8, [R200+0xe800] ;  /* 0x00e80000c808783b */ /* 0x000f620000004200 */
[----:B-1----:R-:W-:Y:S01]  /*13760*/  F2FP.PACK_AB R96, R150, R153 ;  /* 0x000000999660723e */ /* 0x002fe200000000ff */
[----:B------:R-:W-:Y:S02]  /*13770*/  FFMA.FTZ R0, R0, c[0x0][0x23c], -R163 ;  /* 0x00008f0000007a23 */ /* 0x000fe400000108a3 */
[----:B------:R-:W1:Y:S01]  /*13780*/  LDSM.16.MT88.4 R12, [R196+0xe800] ;  /* 0x00e80000c40c783b */ /* 0x000e620000004200 */
[----:B------:R-:W-:-:S02]  /*13790*/  FFMA.FTZ R154, R167, c[0x0][0x23c], -R166 ;  /* 0x00008f00a79a7a23 */ /* 0x000fc400000108a6 */
[----:B------:R-:W-:Y:S01]  /*137a0*/  MUFU.EX2 R152, R152 ;  /* 0x0000009800987308 */ /* 0x000fe20000000800 */
[--C-:B------:R-:W-:Y:S02]  /*137b0*/  FFMA.FTZ R156, R165, c[0x0][0x23c], -R166.reuse ;  /* 0x00008f00a59c7a23 */ /* 0x100fe400000108a6 */
[--C-:B------:R-:W-:Y:S02]  /*137c0*/  FFMA.FTZ R159, R159, c[0x0][0x23c], -R166.reuse ;  /* 0x00008f009f9f7a23 */ /* 0x100fe400000108a6 */
[----:B------:R-:W-:Y:S02]  /*137d0*/  FFMA.FTZ R161, R161, c[0x0][0x23c], -R166 ;  /* 0x00008f00a1a17a23 */ /* 0x000fe400000108a6 */
[--C-:B------:R-:W-:Y:S01]  /*137e0*/  FFMA.FTZ R160, R160, c[0x0][0x23c], -R163.reuse ;  /* 0x00008f00a0a07a23 */ /* 0x100fe200000108a3 */
[----:B------:R-:W2:Y:S01]  /*137f0*/  MUFU.EX2 R155, R155 ;  /* 0x0000009b009b7308 */ /* 0x000ea20000000800 */
[----:B----4-:R-:W-:Y:S01]  /*13800*/  F2FP.PACK_AB R98, R146, R151 ;  /* 0x000000979262723e */ /* 0x010fe200000000ff */
        /* <DEDUP_REMOVED lines=8> */
[----:B------:R-:W4:Y:S01]  /*13890*/  MUFU.EX2 R148, R148 ;  /* 0x0000009400947308 */ /* 0x000f220000000800 */
        /* <DEDUP_REMOVED lines=10> */
[----:B----4-:R-:W-:Y:S01]  /*13940*/  F2FP.PACK_AB R99, R148, R157 ;  /* 0x0000009d9463723e */ /* 0x010fe200000000ff */
        /* <DEDUP_REMOVED lines=20> */
[C---:B---3--:R-:W-:Y:S02]  /*13a90*/  HMMA.16816.F32 R44, R96.reuse, R48, RZ ;  /* 0x00000030602c723c */ /* 0x048fe400000018ff */
        /* <DEDUP_REMOVED lines=178> */
.L_x_4720:
        /* <DEDUP_REMOVED lines=64> */
.L_x_4717:
        /* <DEDUP_REMOVED lines=313> */
.L_x_4719:
        /* <DEDUP_REMOVED lines=27> */
.L_x_4718:
        /* <DEDUP_REMOVED lines=271> */
[----:B------:R-:W-:Y:S01]  /*16ff0*/  FFMA.FTZ R171, R0, R223, R171 ;  /* 0x000000df00ab7223 */ /* 0x000fe200000100ab */
[----:B------:R-:W-:Y:S01]  /*17000*/  IADD3 R0, R225, -0x1, RZ ;  /* 0xffffffffe1007810 */ /* 0x000fe20007ffe0ff */
[----:B------:R-:W-:Y:S02]  /*17010*/  FADD.FTZ R174, R174, R175 ;  /* 0x000000afaeae7221 */ /* 0x000fe40000010000 */
[----:B------:R-:W-:Y:S01]  /*17020*/  FADD.FTZ R170, R170, R171 ;  /* 0x000000abaaaa7221 */ /* 0x000fe20000010000 */
[C---:B------:R-:W-:Y:S01]  /*17030*/  HMMA.16816.F32 R4, R100.reuse, R112, R4 ;  /* 0x000000706404723c */ /* 0x040fe20000001804 */
[----:B------:R-:W-:Y:S03]  /*17040*/  LDSM.16.MT88.4 R128, [R198+0xf000] ;  /* 0x00f00000c680783b */ /* 0x000fe60000004200 */
[----:B------:R-:W1:Y:S01]  /*17050*/  MUFU.EX2 R134, R134 ;  /* 0x0000008600867308 */ /* 0x000e620000000800 */
[----:B------:R-:W-:Y:S01]  /*17060*/  FADD.FTZ R173, R173, R174 ;  /* 0x000000aeadad7221 */ /* 0x000fe20000010000 */
[----:B------:R-:W-:Y:S02]  /*17070*/  MOV R225, R0 ;  /* 0x0000000000e17202 */ /* 0x000fe40000000f00 */
[C---:B------:R-:W-:Y:S01]  /*17080*/  HMMA.16816.F32 R8, R100.reuse, R114, R8 ;  /* 0x000000726408723c */ /* 0x040fe20000001808 */
[----:B------:R-:W-:Y:S03]  /*17090*/  LDSM.16.MT88.4 R112, [R198+0x10800] ;  /* 0x01080000c670783b */ /* 0x000fe60000004200 */
[----:B------:R-:W-:Y:S01]  /*170a0*/  FADD.FTZ R173, R172, R173 ;  /* 0x000000adacad7221 */ /* 0x000fe20000010000 */
[----:B------:R-:W-:Y:S03]  /*170b0*/  MOV R0, R3 ;  /* 0x0000000300007202 */ /* 0x000fe60000000f00 */
        /* <DEDUP_REMOVED lines=38> */
[C---:B----4-:R-:W-:Y:S01]  /*17320*/  F2FP.PACK_AB R100, R222.reuse, R211 ;  /* 0x000000d3de64723e */ /* 0x050fe200000000ff */
        /* <DEDUP_REMOVED lines=87> */
.L_x_4716:
        /* <DEDUP_REMOVED lines=202> */
[----:B------:R-:W-:Y:S01]  /*18540*/  STS.64 [R8+0x8000], R84 ;  /* 0x0080005408007388 */ /* 0x000fe20000000a00 */
        /* <DEDUP_REMOVED lines=18> */
[----:B------:R3:W-:Y:S04]  /*18670*/  STS.64 [R15+0x8000], R96 ;  /* 0x008000600f007388 */ /* 0x0007e80000000a00 */
[----:B------:R-:W-:Y:S04]  /*18680*/  STS.64 [R15+0x8800], R98 ;  /* 0x008800620f007388 */ /* 0x000fe80000000a00 */
[----:B------:R-:W-:Y:S06]  /*18690*/  BAR.SYNC.DEFER_BLOCKING 0x0 ;  /* 0x0000000000007b1d */ /* 0x000fec0000010000 */
[----:B-1----:R-:W1:Y:S01]  /*186a0*/  S2R R8, SR_CTAID.X ;  /* 0x0000000000087919 */ /* 0x002e620000002500 */
[----:B---3--:R-:W-:-:S05]  /*186b0*/  IADD3 R96, -R217, RZ, RZ ;  /* 0x000000ffd9607210 */ /* 0x008fca0007ffe1ff */
[----:B--2---:R-:W-:Y:S01]  /*186c0*/  IMAD R7, R96, c[0x0][0x1c0], R7 ;  /* 0x0000700060077a24 */ /* 0x004fe200078e0207 */
[----:B------:R-:W2:Y:S03]  /*186d0*/  LDS.128 R108, [R5.X4] ;  /* 0x00000000056c7984 */ /* 0x000ea60000004c00 */
[----:B------:R-:W-:Y:S01]  /*186e0*/  IMAD R6, R6, c[0x0][0x1c0], R7 ;  /* 0x0000700006067a24 */ /* 0x000fe200078e0207 */
[----:B------:R-:W3:Y:S01]  /*186f0*/  LDS.128 R104, [R5.X4+0x800] ;  /* 0x0008000005687984 */ /* 0x000ee20000004c00 */
[----:B------:R-:W-:Y:S01]  /*18700*/  MOV R7, 0xff800000 ;  /* 0xff80000000077802 */ /* 0x000fe20000000f00 */
[----:B------:R-:W-:Y:S02]  /*18710*/  @P4 FFMA.FTZ R7, R132, c[0x0][0x238], R11 ;  /* 0x00008e0084074a23 */ /* 0x000fe4000001000b */
        /* <DEDUP_REMOVED lines=36> */
.L_x_4722:
[----:B---34-:R-:W-:Y:S05]  /*18960*/  BSYNC B0 ;  /* 0x0000000000007941 */ /* 0x018fea0003800000 */
.L_x_4721:
        /* <DEDUP_REMOVED lines=51> */
.L_x_4723:
        /* <DEDUP_REMOVED lines=14> */
.L_x_7381:


//--------------------- .text._ZN5flash24flash_fwd_splitkv_kernelI23Flash_fwd_kernel_traitsILi192ELi64ELi64ELi4ELb0ELb0EN7cutlass6half_tE19Flash_kernel_traitsILi192ELi64ELi64ELi4ES3_EELb0ELb0ELb1ELb0ELb0ELb0ELb1ELb1EEEvNS_16Flash_fwd_paramsE --------------------------
	.section	.text._ZN5flash24flash_fwd_splitkv_kernelI23Flash_fwd_kernel_traitsILi192ELi64ELi64ELi4ELb0ELb0EN7cutlass6half_tE19Flash_kernel_traitsILi192ELi64ELi64ELi4ES3_EELb0ELb0ELb1ELb0ELb0ELb0ELb1ELb1EEEvNS_16Flash_fwd_paramsE,"ax",@progbits
	.sectioninfo	@"SHI_REGISTERS=227"
	.align	128
        .global         _ZN5flash24flash_fwd_splitkv_kernelI23Flash_fwd_kernel_traitsILi192ELi64ELi64ELi4ELb0ELb0EN7cutlass6half_tE19Flash_kernel_traitsILi192ELi64ELi64ELi4ES3_EELb0ELb0ELb1ELb0ELb0ELb0ELb1ELb1EEEvNS_16Flash_fwd_paramsE
        .type           _ZN5flash24flash_fwd_splitkv_kernelI23Flash_fwd_kernel_traitsILi192ELi64ELi64ELi4ELb0ELb0EN7cutlass6half_tE19Flash_kernel_traitsILi192ELi64ELi64ELi4ES3_EELb0ELb0ELb1ELb0ELb0ELb0ELb1ELb1EEEvNS_16Flash_fwd_paramsE,@function
        .size           _ZN5flash24flash_fwd_splitkv_kernelI23Flash_fwd_kernel_traitsILi192ELi64ELi64ELi4ELb0ELb0EN7cutlass6half_tE19Flash_kernel_traitsILi192ELi64ELi64ELi4ES3_EELb0ELb0ELb1ELb0ELb0ELb0ELb1ELb1EEEvNS_16Flash_fwd_paramsE,(.L_x_7382 - _ZN5flash24flash_fwd_splitkv_kernelI23Flash_fwd_kernel_traitsILi192ELi64ELi64ELi4ELb0ELb0EN7cutlass6half_tE19Flash_kernel_traitsILi192ELi64ELi64ELi4ES3_EELb0ELb0ELb1ELb0ELb0ELb0ELb1ELb1EEEvNS_16Flash_fwd_paramsE)
        .other          _ZN5flash24flash_fwd_splitkv_kernelI23Flash_fwd_kernel_traitsILi192ELi64ELi64ELi4ELb0ELb0EN7cutlass6half_tE19Flash_kernel_traitsILi192ELi64ELi64ELi4ES3_EELb0ELb0ELb1ELb0ELb0ELb0ELb1ELb1EEEvNS_16Flash_fwd_paramsE,@"STO_CUDA_ENTRY STV_DEFAULT"
_ZN5flash24flash_fwd_splitkv_kernelI23Flash_fwd_kernel_traitsILi192ELi64ELi64ELi4ELb0ELb0EN7cutlass6half_tE19Flash_kernel_traitsILi192ELi64ELi64ELi4ES3_EELb0ELb0ELb1ELb0ELb0ELb0ELb1ELb1EEEvNS_16Flash_fwd_paramsE:
.text._ZN5flash24flash_fwd_splitkv_kernelI23Flash_fwd_kernel_traitsILi192ELi64ELi64ELi4ELb0ELb0EN7cutlass6half_tE19Flash_kernel_traitsILi192ELi64ELi64ELi4ES3_EELb0ELb0ELb1ELb0ELb0ELb0ELb1ELb1EEEvNS_16Flash_fwd_paramsE:
[----:B------:R-:W-:Y:S02]  /*0000*/  MOV R1, c[0x0][0x28] ;  /* 0x00000a0000017a02 */ /* 0x000fe40000000f00 */
[----:B------:R-:W1:Y:S01]  /*0010*/  I2F.U32.RP R4, c[0x0][0x1c0] ;  /* 0x0000700000047b06 */ /* 0x000e620000209000 */
[----:B------:R-:W2:Y:S01]  /*0020*/  S2R R161, SR_CTAID.Z ;  /* 0x0000000000a17919 */ /* 0x000ea20000002700 */
[----:B------:R-:W-:Y:S01]  /*0030*/  IMAD.MOV.U32 R2, RZ, RZ, RZ ;  /* 0x000000ffff027224 */ /* 0x000fe200078e00ff */
[----:B------:R-:W-:Y:S01]  /*0040*/  ISETP.NE.U32.AND P0, PT, RZ, c[0x0][0x1c0], PT ;  /* 0x00007000ff007a0c */ /* 0x000fe20003f05070 */
[----:B------:R-:W-:Y:S01]  /*0050*/  IMAD.MOV.U32 R13, RZ, RZ, -0x1 ;  /* 0xffffffffff0d7424 */ /* 0x000fe200078e00ff */
[----:B------:R-:W-:Y:S01]  /*0060*/  ISETP.NE.U32.AND P5, PT, RZ, c[0x0][0x250], PT ;  /* 0x00009400ff007a0c */ /* 0x000fe20003fa5070 */
[----:B------:R-:W-:-:S03]  /*0070*/  ULDC.64 UR6, c[0x0][0x118] ;  /* 0x0000460000067ab9 */ /* 0x000fc60000000a00 */
[----:B------:R-:W-:Y:S01]  /*0080*/  ISETP.NE.AND.EX P5, PT, RZ, c[0x0][0x254], PT, P5 ;  /* 0x00009500ff007a0c */ /* 0x000fe20003fa5350 */
[----:B-1----:R-:W1:Y:S02]  /*0090*/  MUFU.RCP R3, R4 ;  /* 0x0000000400037308 */ /* 0x002e640000001000 */
[----:B-1----:R-:W-:-:S06]  /*00a0*/  IADD3 R3, R3, 0xffffffe, RZ ;  /* 0x0ffffffe03037810 */ /* 0x002fcc0007ffe0ff */
[----:B------:R-:W1:Y:S02]  /*00b0*/  F2I.FTZ.U32.TRUNC.NTZ R3, R3 ;  /* 0x0000000300037305 */ /* 0x000e64000021f000 */
[----:B-1----:R-:W-:-:S04]  /*00c0*/  IMAD.MOV R0, RZ, RZ, -R3 ;  /* 0x000000ffff007224 */ /* 0x002fc800078e0a03 */
[----:B------:R-:W-:-:S04]  /*00d0*/  IMAD R5, R0, c[0x0][0x1c0], RZ ;  /* 0x0000700000057a24 */ /* 0x000fc800078e02ff */
[----:B------:R-:W-:-:S06]  /*00e0*/  IMAD.HI.U32 R2, R3, R5, R2 ;  /* 0x0000000503027227 */ /* 0x000fcc00078e0002 */
[----:B--2---:R-:W-:Y:S02]  /*00f0*/  IMAD.HI.U32 R203, R2, R161, RZ ;  /* 0x000000a102cb7227 */ /* 0x004fe400078e00ff */
[----:B------:R-:W1:Y:S02]  /*0100*/  LDC.U8 R2, c[0x0][0x312] ;  /* 0x0000c480ff027b82 */ /* 0x000e640000000000 */
        /* <DEDUP_REMOVED lines=37> */
.L_x_4724:
[----:B-1-34-:R-:W-:Y:S02]  /*0360*/  MOV R87, c[0x0][0x218] ;  /* 0x0000860000577a02 */ /* 0x01afe40000000f00 */
.L_x_4725:
        /* <DEDUP_REMOVED lines=79> */
.L_x_4728:
[----:B------:R-:W-:Y:S05]  /*0860*/  BSYNC B0 ;  /* 0x0000000000007941 */ /* 0x000fea0003800000 */
.L_x_4727:
        /* <DEDUP_REMOVED lines=10> */
.L_x_4730:
[----:B------:R-:W-:Y:S05]  /*0910*/  BSYNC B0 ;  /* 0x0000000000007941 */ /* 0x000fea0003800000 */
.L_x_4729:
        /* <DEDUP_REMOVED lines=10> */
.L_x_4732:
[----:B------:R-:W-:Y:S05]  /*09c0*/  BSYNC B0 ;  /* 0x0000000000007941 */ /* 0x000fea0003800000 */
.L_x_4731:
        /* <DEDUP_REMOVED lines=10> */
.L_x_4734:
[----:B------:R-:W-:Y:S05]  /*0a70*/  BSYNC B0 ;  /* 0x0000000000007941 */ /* 0x000fea0003800000 */
.L_x_4733:
        /* <DEDUP_REMOVED lines=10> */
.L_x_4736:
[----:B------:R-:W-:Y:S05]  /*0b20*/  BSYNC B0 ;  /* 0x0000000000007941 */ /* 0x000fea0003800000 */
.L_x_4735:
        /* <DEDUP_REMOVED lines=10> */
.L_x_4738:
[----:B------:R-:W-:Y:S05]  /*0bd0*/  BSYNC B0 ;  /* 0x0000000000007941 */ /* 0x000fea0003800000 */
.L_x_4737:
        /* <DEDUP_REMOVED lines=10> */
.L_x_4740:
[----:B------:R-:W-:Y:S05]  /*0c80*/  BSYNC B0 ;  /* 0x0000000000007941 */ /* 0x000fea0003800000 */
.L_x_4739:
        /* <DEDUP_REMOVED lines=10> */
.L_x_4742:
[----:B------:R-:W-:Y:S05]  /*0d30*/  BSYNC B0 ;  /* 0x0000000000007941 */ /* 0x000fea0003800000 */
.L_x_4741:
        /* <DEDUP_REMOVED lines=32> */
.L_x_4726:
        /* <DEDUP_REMOVED lines=20> */
[----:B-1---5:R-:W-:Y:S02]  /*1080*/  IABS R5, c[0x0][0x2d0] ;  /* 0x0000b40000057a13 */ /* 0x022fe40000000000 */
[----:B------:R-:W-:Y:S02]  /*1090*/  LEA R4, R134, 0xffffffc0, 0x6 ;  /* 0xffffffc086047811 */ /* 0x000fe400078e30ff */
[----:B------:R-:W1:Y:S02]  /*10a0*/  I2F.RP R8, R5 ;  /* 0x0000000500087306 */ /* 0x000e640000209400 */
[----:B------:R-:W-:-:S06]  /*10b0*/  IABS R3, R4 ;  /* 0x0000000400037213 */ /* 0x000fcc0000000000 */
        /* <DEDUP_REMOVED lines=18> */
[----:B------:R-:W-:Y:S01]  /*11e0*/  @!P0 IMAD.MOV R9, RZ, RZ, -R9 ;  /* 0x000000ffff098224 */ /* 0x000fe200078e0a09 */
[----:B------:R-:W-:-:S05]  /*11f0*/  @!P1 LOP3.LUT R9, RZ, c[0x0][0x2d0], RZ, 0x33, !PT ;  /* 0x0000b400ff099a12 */ /* 0x000fca00078e33ff */
[----:B------:R-:W-:-:S05]  /*1200*/  IMAD.WIDE R14, R9, 0x4, R204 ;  /* 0x00000004090e7825 */ /* 0x000fca00078e02cc */
[----:B------:R-:W2:Y:S01]  /*1210*/  LDG.E R5, [R14.64] ;  /* 0x000000060e057981 */ /* 0x000ea2000c1e1900 */
[----:B------:R-:W-:Y:S02]  /*1220*/  IABS R6, c[0x0][0x1c8] ;  /* 0x0000720000067a13 */ /* 0x000fe40000000000 */
[----:B------:R-:W-:Y:S02]  /*1230*/  IABS R7, R160 ;  /* 0x000000a000077213 */ /* 0x000fe40000000000 */
[----:B------:R-:W1:Y:S01]  /*1240*/  I2F.RP R8, R6 ;  /* 0x0000000600087306 */ /* 0x000e620000209400 */
[----:B------:R-:W-:-:S05]  /*1250*/  IADD3 R9, -R9, RZ, RZ ;  /* 0x000000ff09097210 */ /* 0x000fca0007ffe1ff */
[----:B------:R-:W-:-:S05]  /*1260*/  IMAD R9, R9, c[0x0][0x2d0], R4 ;  /* 0x0000b40009097a24 */ /* 0x000fca00078e0204 */
[----:B------:R-:W-:Y:S01]  /*1270*/  SHF.R.S32.HI R157, RZ, 0x1f, R9 ;  /* 0x0000001fff9d7819 */ /* 0x000fe20000011409 */
        /* <DEDUP_REMOVED lines=15> */
[----:B------:R-:W-:Y:S01]  /*1370*/  ISETP.GE.U32.AND P1, PT, R7, R6, PT ;  /* 0x000000060700720c */ /* 0x000fe20003f26070 */
[----:B------:R-:W-:-:S04]  /*1380*/  IMAD R6, R157, c[0x0][0x198], RZ ;  /* 0x000066009d067a24 */ /* 0x000fc800078e02ff */
[----:B------:R-:W-:-:S08]  /*1390*/  IMAD R6, R9, c[0x0][0x19c], R6 ;  /* 0x0000670009067a24 */ /* 0x000fd000078e0206 */
        /* <DEDUP_REMOVED lines=8> */
[C---:B------:R-:W-:Y:S02]  /*1420*/  IMAD R2, R5.reuse, c[0x0][0x184], R2 ;  /* 0x0000610005027a24 */ /* 0x040fe400078e0202 */
[----:B------:R-:W-:-:S03]  /*1430*/  IMAD.WIDE.U32 R14, R5, c[0x0][0x188], RZ ;  /* 0x00006200050e7a25 */ /* 0x000fc600078e00ff */
[----:B------:R-:W-:Y:S01]  /*1440*/  IADD3 R11, R11, R2, RZ ;  /* 0x000000020b0b7210 */ /* 0x000fe20007ffe0ff */
[----:B------:R-:W-:Y:S01]  /*1450*/  IMAD R19, R5, c[0x0][0x18c], R8 ;  /* 0x0000630005137a24 */ /* 0x000fe200078e0208 */
[----:B------:R-:W-:Y:S02]  /*1460*/  SHF.R.S32.HI R2, RZ, 0x1f, R3 ;  /* 0x0000001fff027819 */ /* 0x000fe40000011403 */
[----:B------:R-:W-:Y:S01]  /*1470*/  MOV R18, R14 ;  /* 0x0000000e00127202 */ /* 0x000fe20000000f00 */
        /* <DEDUP_REMOVED lines=8> */
.L_x_4743:
        /* <DEDUP_REMOVED lines=16> */
.L_x_4745:
[----:B------:R-:W-:Y:S01]  /*1600*/  IABS R4, c[0x0][0x1c8] ;  /* 0x0000720000047a13 */ /* 0x000fe20000000000 */
[----:B------:R-:W-:Y:S01]  /*1610*/  @P4 IMAD.IADD R19, R6, 0x1, R19 ;  /* 0x0000000106134824 */ /* 0x000fe200078e0213 */
[----:B------:R-:W-:Y:S02]  /*1620*/  IABS R7, R160 ;  /* 0x000000a000077213 */ /* 0x000fe40000000000 */
[----:B------:R-:W1:Y:S08]  /*1630*/  I2F.RP R12, R4 ;  /* 0x00000004000c7306 */ /* 0x000e700000209400 */
[----:B-1----:R-:W1:Y:S02]  /*1640*/  MUFU.RCP R10, R12 ;  /* 0x0000000c000a7308 */ /* 0x002e640000001000 */
[----:B-1----:R-:W-:-:S06]  /*1650*/  IADD3 R10, R10, 0xffffffe, RZ ;  /* 0x0ffffffe0a0a7810 */ /* 0x002fcc0007ffe0ff */
[----:B------:R-:W1:Y:S02]  /*1660*/  F2I.FTZ.U32.TRUNC.NTZ R11, R10 ;  /* 0x0000000a000b7305 */ /* 0x000e64000021f000 */
[----:B-1----:R-:W-:Y:S02]  /*1670*/  IMAD.MOV R2, RZ, RZ, -R11 ;  /* 0x000000ffff027224 */ /* 0x002fe400078e0a0b */
[----:B------:R-:W-:Y:S02]  /*1680*/  IMAD.MOV.U32 R10, RZ, RZ, RZ ;  /* 0x000000ffff0a7224 */ /* 0x000fe400078e00ff */
[----:B------:R-:W-:-:S04]  /*1690*/  IMAD R2, R2, R4, RZ ;  /* 0x0000000402027224 */ /* 0x000fc800078e02ff */
[----:B------:R-:W-:-:S04]  /*16a0*/  IMAD.HI.U32 R2, R11, R2, R10 ;  /* 0x000000020b027227 */ /* 0x000fc800078e000a */
[----:B------:R-:W-:-:S04]  /*16b0*/  @P4 IMAD.WIDE.U32 R10, R19, c[0x0][0x1a0], RZ ;  /* 0x00006800130a4a25 */ /* 0x000fc800078e00ff */
[----:B------:R-:W-:-:S04]  /*16c0*/  IMAD.HI.U32 R3, R2, R7, RZ ;  /* 0x0000000702037227 */ /* 0x000fc800078e00ff */
[----:B------:R-:W-:Y:S01]  /*16d0*/  @P4 IMAD R19, R19, c[0x0][0x1a4], R11 ;  /* 0x0000690013134a24 */ /* 0x000fe200078e020b */
[----:B------:R-:W-:Y:S01]  /*16e0*/  IADD3 R2, -R3, RZ, RZ ;  /* 0x000000ff03027210 */ /* 0x000fe20007ffe1ff */
[----:B------:R-:W-:-:S04]  /*16f0*/  @P4 IMAD.MOV.U32 R18, RZ, RZ, R10 ;  /* 0x000000ffff124224 */ /* 0x000fc800078e000a */
        /* <DEDUP_REMOVED lines=34> */
.L_x_4744:
[----:B------:R1:W5:Y:S01]  /*1920*/  @P5 LDG.E R17, [R166.64] ;  /* 0x00000006a6115981 */ /* 0x000362000c1e1900 */
[----:B------:R-:W-:Y:S01]  /*1930*/  ISETP.NE.AND P0, PT, R13, -0x1, PT ;  /* 0xffffffff0d00780c */ /* 0x000fe20003f05270 */
[----:B------:R-:W-:Y:S01]  /*1940*/  IMAD.MOV.U32 R11, RZ, RZ, 0x2 ;  /* 0x00000002ff0b7424 */ /* 0x000fe200078e00ff */
[----:B------:R-:W-:Y:S01]  /*1950*/  SHF.R.S32.HI R63, RZ, 0x1f, R62 ;  /* 0x0000001fff3f7819 */ /* 0x000fe2000001143e */
[----:B------:R-:W-:Y:S01]  /*1960*/  IMAD.MOV.U32 R148, RZ, RZ, c[0x0][0x230] ;  /* 0x00008c00ff947624 */ /* 0x000fe200078e00ff */
[----:B------:R-:W-:Y:S01]  /*1970*/  SHF.R.S32.HI R161, RZ, 0x1f, R160 ;  /* 0x0000001fffa17819 */ /* 0x000fe200000114a0 */
[----:B------:R-:W-:Y:S01]  /*1980*/  IMAD.MOV.U32 R20, RZ, RZ, RZ ;  /* 0x000000ffff147224 */ /* 0x000fe200078e00ff */
[----:B------:R-:W-:Y:S01]  /*1990*/  LEA.HI R158, R63, R62, RZ, 0x3 ;  /* 0x0000003e3f9e7211 */ /* 0x000fe200078f18ff */
[----:B------:R-:W-:Y:S02]  /*19a0*/  IMAD.MOV.U32 R21, RZ, RZ, c[0x0][0x230] ;  /* 0x00008c00ff157624 */ /* 0x000fe400078e00ff */
[----:B------:R-:W-:Y:S01]  /*19b0*/  IMAD R12, R2, c[0x0][0x1b8], RZ ;  /* 0x00006e00020c7a24 */ /* 0x000fe200078e02ff */
[----:B------:R-:W-:Y:S01]  /*19c0*/  LOP3.LUT R65, R158, 0xfffffff8, RZ, 0xc0, !PT ;  /* 0xfffffff89e417812 */ /* 0x000fe200078ec0ff */
[----:B------:R-:W-:Y:S01]  /*19d0*/  IMAD.HI.U32 R148, R11, R148, R20 ;  /* 0x000000940b947227 */ /* 0x000fe200078e0014 */
[----:B------:R-:W-:-:S02]  /*19e0*/  LEA.HI R11, R63, R62, RZ, 0x4 ;  /* 0x0000003e3f0b7211 */ /* 0x000fc400078f20ff */
[----:B------:R-:W-:Y:S01]  /*19f0*/  SHF.R.S32.HI R158, RZ, 0x3, R158 ;  /* 0x00000003ff9e7819 */ /* 0x000fe2000001149e */
[----:B------:R-:W-:Y:S01]  /*1a00*/  @!P0 IMAD R6, R137, c[0x0][0x178], RZ ;  /* 0x00005e0089068a24 */ /* 0x000fe200078e02ff */
[----:B------:R-:W-:Y:S01]  /*1a10*/  SHF.R.S32.HI R66, RZ, 0x4, R11 ;  /* 0x00000004ff427819 */ /* 0x000fe2000001140b */
[----:B------:R-:W-:Y:S01]  /*1a20*/  @P0 IMAD.WIDE.U32 R22, R13, c[0x0][0x190], RZ ;  /* 0x000064000d160a25 */ /* 0x000fe200078e00ff */
[----:B------:R-:W-:Y:S02]  /*1a30*/  SHF.R.S32.HI R159, RZ, 0x1f, R158 ;  /* 0x0000001fff9f7819 */ /* 0x000fe4000001149e */
[----:B------:R-:W-:Y:S01]  /*1a40*/  SHF.R.S32.HI R147, RZ, 0x1, R148 ;  /* 0x00000001ff937819 */ /* 0x000fe20000011494 */
[----:B------:R-:W-:-:S04]  /*1a50*/  @!P0 IMAD.WIDE.U32 R14, R203, c[0x0][0x178], RZ ;  /* 0x00005e00cb0e8a25 */ /* 0x000fc800078e00ff */
[----:B-----5:R-:W-:Y:S02]  /*1a60*/  @!P0 IMAD R5, R203, c[0x0][0x17c], R6 ;  /* 0x00005f00cb058a24 */ /* 0x020fe400078e0206 */
[----:B------:R-:W-:Y:S02]  /*1a70*/  @P0 IMAD R13, R13, c[0x0][0x194], R23 ;  /* 0x000065000d0d0a24 */ /* 0x000fe400078e0217 */
[----:B------:R-:W-:Y:S01]  /*1a80*/  @!P0 IMAD.IADD R13, R15, 0x1, R5 ;  /* 0x000000010f0d8824 */ /* 0x000fe200078e0205 */
[C---:B------:R-:W-:Y:S01]  /*1a90*/  LOP3.LUT R5, R11.reuse, 0xfffffff0, RZ, 0xc0, !PT ;  /* 0xfffffff00b057812 */ /* 0x040fe200078ec0ff */
[----:B------:R-:W-:Y:S01]  /*1aa0*/  IMAD.IADD R65, R62, 0x1, -R65 ;  /* 0x000000013e417824 */ /* 0x000fe200078e0a41 */
[----:B------:R-:W-:Y:S01]  /*1ab0*/  LEA.HI R11, R11, R66, RZ, 0x1 ;  /* 0x000000420b0b7211 */ /* 0x000fe200078f08ff */
[----:B------:R-:W-:Y:S02]  /*1ac0*/  IMAD.SHL.U32 R15, R158, 0x40, RZ ;  /* 0x000000409e0f7824 */ /* 0x000fe400078e00ff */
[----:B------:R-:W-:Y:S01]  /*1ad0*/  @!P0 IMAD.MOV.U32 R22, RZ, RZ, R14 ;  /* 0x000000ffff168224 */ /* 0x000fe200078e000e */
[----:B------:R-:W-:Y:S01]  /*1ae0*/  LOP3.LUT R11, R11, 0xfffffffe, RZ, 0xc0, !PT ;  /* 0xfffffffe0b0b7812 */ /* 0x000fe200078ec0ff */
[----:B------:R-:W-:Y:S01]  /*1af0*/  IMAD.SHL.U32 R14, R65, 0x8, RZ ;  /* 0x00000008410e7824 */ /* 0x000fe200078e00ff */
[----:B------:R-:W-:Y:S01]  /*1b00*/  LOP3.LUT R15, R15, 0x1c0, RZ, 0xc0, !PT ;  /* 0x000001c00f0f7812 */ /* 0x000fe200078ec0ff */
[----:B------:R-:W-:-:S02]  /*1b10*/  IMAD.IADD R46, R62, 0x1, -R5 ;  /* 0x000000013e2e7824 */ /* 0x000fc400078e0a05 */
[----:B------:R-:W-:Y:S01]  /*1b20*/  IMAD.IADD R66, R66, 0x1, -R11 ;  /* 0x0000000142427824 */ /* 0x000fe200078e0a0b */
[----:B------:R-:W-:Y:S01]  /*1b30*/  LOP3.LUT R11, R15, 0x38, R14, 0xf8, !PT ;  /* 0x000000380f0b7812 */ /* 0x000fe200078ef80e */
[----:B------:R-:W-:Y:S01]  /*1b40*/  IMAD.WIDE R24, R25, 0x40, R158 ;  /* 0x0000004019187825 */ /* 0x000fe200078e029e */
[----:B------:R-:W-:Y:S02]  /*1b50*/  SHF.R.U32.HI R150, RZ, 0x3, R15 ;  /* 0x00000003ff967819 */ /* 0x000fe4000001160f */
[----:B------:R-:W-:Y:S01]  /*1b60*/  IADD3 R22, P0, R14, R22, RZ ;  /* 0x000000160e167210 */ /* 0x000fe20007f1e0ff */
[----:B------:R-:W-:Y:S01]  /*1b70*/  IMAD R162, R25, c[0x0][0x190], RZ ;  /* 0x0000640019a27a24 */ /* 0x000fe200078e02ff */
[----:B------:R-:W-:Y:S01]  /*1b80*/  SHF.R.S32.HI R15, RZ, 0x1f, R14 ;  /* 0x0000001fff0f7819 */ /* 0x000fe2000001140e */
[----:B------:R-:W-:Y:S01]  /*1b90*/  IMAD R12, R3, c[0x0][0x1bc], R12 ;  /* 0x00006f00030c7a24 */ /* 0x000fe200078e020c */
[----:B------:R-:W-:Y:S01]  /*1ba0*/  LOP3.LUT R150, R11, R150, RZ, 0x3c, !PT ;  /* 0x000000960b967212 */ /* 0x000fe200078e3cff */
[----:B------:R-:W-:Y:S01]  /*1bb0*/  IMAD R162, R24, c[0x0][0x194], R162 ;  /* 0x0000650018a27a24 */ /* 0x000fe200078e02a2 */
[C---:B------:R-:W-:Y:S01]  /*1bc0*/  IADD3 R11, R14.reuse, 0x40, RZ ;  /* 0x000000400e0b7810 */ /* 0x040fe20007ffe0ff */
[----:B------:R-:W-:Y:S01]  /*1bd0*/  IMAD.X R23, R15, 0x1, R13, P0 ;  /* 0x000000010f177824 */ /* 0x000fe200000e060d */
[----:B------:R-:W-:Y:S01]  /*1be0*/  ISETP.GE.AND P1, PT, R14, c[0x0][0x220], PT ;  /* 0x000088000e007a0c */ /* 0x000fe20003f26270 */
[----:B------:R-:W-:Y:S01]  /*1bf0*/  IMAD R165, R161, c[0x0][0x1a8], RZ ;  /* 0x00006a00a1a57a24 */ /* 0x000fe200078e02ff */
[----:B------:R-:W-:Y:S01]  /*1c00*/  ISETP.GE.AND P0, PT, R11, c[0x0][0x220], PT ;  /* 0x000088000b007a0c */ /* 0x000fe20003f06270 */
[----:B------:R-:W-:Y:S01]  /*1c10*/  IMAD.WIDE.U32 R22, R24, c[0x0][0x190], R22 ;  /* 0x0000640018167a25 */ /* 0x000fe200078e0016 */
[----:B------:R-:W-:-:S02]  /*1c20*/  IADD3 R10, R14, 0x80, RZ ;  /* 0x000000800e0a7810 */ /* 0x000fc40007ffe0ff */
[----:B------:R-:W-:Y:S01]  /*1c30*/  SEL R6, RZ, 0xffffffff, P0 ;  /* 0xffffffffff067807 */ /* 0x000fe20000000000 */
[----:B------:R-:W-:Y:S01]  /*1c40*/  IMAD.IADD R163, R23, 0x1, R162 ;  /* 0x0000000117a37824 */ /* 0x000fe200078e02a2 */
[----:B------:R-:W-:Y:S01]  /*1c50*/  IADD3 R18, P0, R14, R18, RZ ;  /* 0x000000120e127210 */ /* 0x000fe20007f1e0ff */
[----:B------:R-:W-:Y:S01]  /*1c60*/  IMAD.MOV.U32 R162, RZ, RZ, R22 ;  /* 0x000000ffffa27224 */ /* 0x000fe200078e0016 */
[----:B------:R-:W-:Y:S01]  /*1c70*/  SHF.R.S32.HI R5, RZ, 0x1f, R46 ;  /* 0x0000001fff057819 */ /* 0x000fe2000001142e */
[----:B------:R-:W-:Y:S01]  /*1c80*/  IMAD.SHL.U32 R6, R6, 0x2, RZ ;  /* 0x0000000206067824 */ /* 0x000fe200078e00ff */
[----:B------:R-:W-:Y:S01]  /*1c90*/  SEL R13, RZ, 0x1, P1 ;  /* 0x00000001ff0d7807 */ /* 0x000fe20000800000 */
[----:B------:R-:W-:Y:S01]  /*1ca0*/  IMAD.X R19, R15, 0x1, R19, P0 ;  /* 0x000000010f137824 */ /* 0x000fe200000e0613 */
[----:B------:R-:W-:Y:S01]  /*1cb0*/  IADD3 R154, P0, R158, R9, RZ ;  /* 0x000000099e9a7210 */ /* 0x000fe20007f1e0ff */
[----:B------:R-:W-:Y:S01]  /*1cc0*/  IMAD.SHL.U32 R9, R66, 0x8, RZ ;  /* 0x0000000842097824 */ /* 0x000fe200078e00ff */
[----:B------:R-:W-:Y:S01]  /*1cd0*/  LEA.HI R5, R5, R46, RZ, 0x3 ;  /* 0x0000002e05057211 */ /* 0x000fe200078f18ff */
[----:B------:R-:W-:Y:S01]  /*1ce0*/  IMAD.WIDE.U32 R18, R3, c[0x0][0x1b8], R18 ;  /* 0x00006e0003127a25 */ /* 0x000fe200078e0012 */
[----:B------:R-:W-:-:S02]  /*1cf0*/  IADD3.X R157, R159, R157, RZ, P0, !PT ;  /* 0x0000009d9f9d7210 */ /* 0x000fc400007fe4ff */
[----:B------:R-:W-:Y:S01]  /*1d00*/  ISETP.GE.AND P0, PT, R10, c[0x0][0x220], PT ;  /* 0x000088000a007a0c */ /* 0x000fe20003f06270 */
[----:B------:R-:W-:Y:S01]  /*1d10*/  IMAD R151, R159, c[0x0][0x198], RZ ;  /* 0x000066009f977a24 */ /* 0x000fe200078e02ff */
[----:B------:R-:W-:Y:S01]  /*1d20*/  LOP3.LUT R6, R6, 0x2, R13, 0xe2, !PT ;  /* 0x0000000206067812 */ /* 0x000fe200078ee20d */
[----:B------:R-:W-:Y:S01]  /*1d30*/  IMAD.IADD R13, R19, 0x1, R12 ;  /* 0x00000001130d7824 */ /* 0x000fe200078e020c */
[----:B------:R-:W-:Y:S01]  /*1d40*/  SEL R149, RZ, 0x4, P0 ;  /* 0x00000004ff957807 */ /* 0x000fe20000000000 */
[----:B------:R-:W-:Y:S01]  /*1d50*/  IMAD R157, R157, c[0x0][0x1a0], RZ ;  /* 0x000068009d9d7a24 */ /* 0x000fe200078e02ff */
[C---:B------:R-:W-:Y:S01]  /*1d60*/  LOP3.LUT R21, R5.reuse, 0xfffffff8, RZ, 0xc0, !PT ;  /* 0xfffffff805157812 */ /* 0x040fe200078ec0ff */
[----:B------:R-:W-:Y:S01]  /*1d70*/  IMAD.SHL.U32 R5, R5, 0x40, RZ ;  /* 0x0000004005057824 */ /* 0x000fe200078e00ff */
[----:B------:R-:W-:Y:S01]  /*1d80*/  LOP3.LUT R149, R6, R149, RZ, 0xfc, !PT ;  /* 0x0000009506957212 */ /* 0x000fe200078efcff */
[----:B------:R-:W-:Y:S01]  /*1d90*/  IMAD.MOV.U32 R12, RZ, RZ, R18 ;  /* 0x000000ffff0c7224 */ /* 0x000fe200078e0012 */
[----:B------:R-:W-:Y:S01]  /*1da0*/  SHF.R.S32.HI R6, RZ, 0x1f, R87 ;  /* 0x0000001fff067819 */ /* 0x000fe20000011457 */
[----:B------:R-:W-:Y:S01]  /*1db0*/  IMAD R157, R154, c[0x0][0x1a4], R157 ;  /* 0x000069009a9d7a24 */ /* 0x000fe200078e029d */
[----:B------:R-:W-:Y:S01]  /*1dc0*/  IADD3 R46, R46, -R21, RZ ;  /* 0x800000152e2e7210 */ /* 0x000fe20007ffe0ff */
[----:B------:R-:W-:Y:S01]  /*1dd0*/  IMAD.MOV.U32 R47, RZ, RZ, 0x10 ;  /* 0x00000010ff2f7424 */ /* 0x000fe200078e00ff */
[----:B------:R-:W-:Y:S01]  /*1de0*/  LEA.HI R6, R6, R87, RZ, 0x6 ;  /* 0x0000005706067211 */ /* 0x000fe200078f30ff */
[----:B------:R-:W-:Y:S01]  /*1df0*/  IMAD.MOV.U32 R171, RZ, RZ, c[0x0][0x198] ;  /* 0x00006600ffab7624 */ /* 0x000fe200078e00ff */
[----:B------:R-:W-:Y:S01]  /*1e00*/  LOP3.LUT P2, RZ, R46, 0x4, RZ, 0xc0, !PT ;  /* 0x000000042eff7812 */ /* 0x000fe2000784c0ff */
[----:B------:R-:W-:Y:S01]  /*1e10*/  IMAD.WIDE.U32 R154, R154, c[0x0][0x1a0], R12 ;  /* 0x000068009a9a7a25 */ /* 0x000fe200078e000c */
[----:B------:R-:W-:-:S02]  /*1e20*/  LOP3.LUT P1, RZ, R46, 0x2, RZ, 0xc0, !PT ;  /* 0x000000022eff7812 */ /* 0x000fc4000782c0ff */
[----:B------:R-:W-:Y:S01]  /*1e30*/  SHF.R.S32.HI R6, RZ, 0x6, R6 ;  /* 0x00000006ff067819 */ /* 0x000fe20000011406 */
[----:B------:R-:W-:Y:S01]  /*1e40*/  IMAD.SHL.U32 R46, R46, 0x40, RZ ;  /* 0x000000402e2e7824 */ /* 0x000fe200078e00ff */
[----:B------:R-:W-:Y:S01]  /*1e50*/  IADD3 R152, P0, R14, R152, RZ ;  /* 0x000000980e987210 */ /* 0x000fe20007f1e0ff */
[----:B------:R-:W-:Y:S01]  /*1e60*/  IMAD R165, R160, c[0x0][0x1ac], R165 ;  /* 0x00006b00a0a57a24 */ /* 0x000fe200078e02a5 */
[----:B------:R-:W-:Y:S01]  /*1e70*/  IMNMX R85, R199, R6, !PT ;  /* 0x00000006c7557217 */ /* 0x000fe20007800200 */
[----:B------:R-:W-:Y:S01]  /*1e80*/  IMAD R151, R158, c[0x0][0x19c], R151 ;  /* 0x000067009e977a24 */ /* 0x000fe200078e0297 */
[----:B------:R-:W-:Y:S01]  /*1e90*/  LOP3.LUT R46, R46, 0x1c0, RZ, 0xc0, !PT ;  /* 0x000001c02e2e7812 */ /* 0x000fe200078ec0ff */
[----:B------:R-:W-:Y:S01]  /*1ea0*/  IMAD.X R153, R15, 0x1, R7, P0 ;  /* 0x000000010f997824 */ /* 0x000fe200000e0607 */
[----:B------:R-:W-:Y:S01]  /*1eb0*/  ISETP.GT.AND P0, PT, R134, R85, PT ;  /* 0x000000558600720c */ /* 0x000fe20003f04270 */
[----:B------:R-:W-:Y:S01]  /*1ec0*/  IMAD.WIDE.U32 R162, R160, c[0x0][0x1a8], R162 ;  /* 0x00006a00a0a27a25 */ /* 0x000fe200078e00a2 */
[----:B------:R-:W-:-:S02]  /*1ed0*/  LOP3.LUT R9, R46, 0x8, R9, 0xf8, !PT ;  /* 0x000000082e097812 */ /* 0x000fc400078ef809 */
[----:B------:R-:W-:Y:S01]  /*1ee0*/  SHF.R.U32.HI R46, RZ, 0x3, R46 ;  /* 0x00000003ff2e7819 */ /* 0x000fe2000001162e */
[----:B------:R-:W-:Y:S01]  /*1ef0*/  IMAD.WIDE.U32 R152, R158, c[0x0][0x198], R152 ;  /* 0x000066009e987a25 */ /* 0x000fe200078e0098 */
[----:B------:R-:W-:Y:S02]  /*1f00*/  LEA.HI R21, R63, R62, RZ, 0x6 ;  /* 0x0000003e3f157211 */ /* 0x000fe400078f30ff */
[----:B------:R-:W-:Y:S01]  /*1f10*/  LOP3.LUT R46, R9, R46, RZ, 0x3c, !PT ;  /* 0x0000002e092e7212 */ /* 0x000fe200078e3cff */
[----:B------:R-:W-:Y:S01]  /*1f20*/  IMAD.MOV.U32 R9, RZ, RZ, c[0x0][0x1a0] ;  /* 0x00006800ff097624 */ /* 0x000fe200078e00ff */
[----:B------:R-:W-:Y:S01]  /*1f30*/  LEA.HI R63, R63, R62, RZ, 0x5 ;  /* 0x0000003e3f3f7211 */ /* 0x000fe200078f28ff */
[----:B------:R-:W-:Y:S01]  /*1f40*/  IMAD.SHL.U32 R21, R21, 0x8, RZ ;  /* 0x0000000815157824 */ /* 0x000fe200078e00ff */
[----:B------:R-:W-:Y:S01]  /*1f50*/  LOP3.LUT R46, R46, 0xfffffe00, R5, 0xf8, !PT ;  /* 0xfffffe002e2e7812 */ /* 0x000fe200078ef805 */
[----:B------:R-:W-:Y:S01]  /*1f60*/  IMAD.MOV.U32 R5, RZ, RZ, 0x20 ;  /* 0x00000020ff057424 */ /* 0x000fe200078e00ff */
[----:B------:R-:W-:Y:S01]  /*1f70*/  LOP3.LUT R63, R63, 0xffffffe0, RZ, 0xc0, !PT ;  /* 0xffffffe03f3f7812 */ /* 0x000fe200078ec0ff */
[----:B------:R-:W-:Y:S01]  /*1f80*/  IMAD.SHL.U32 R61, R171, 0x10, RZ ;  /* 0x00000010ab3d7824 */ /* 0x000fe200078e00ff */
[----:B------:R-:W-:Y:S01]  /*1f90*/  LOP3.LUT R150, R150, 0xfffffe00, R21, 0xf8, !PT ;  /* 0xfffffe0096967812 */ /* 0x000fe200078ef815 */
[----:B------:R-:W-:Y:S01]  /*1fa0*/  IMAD.SHL.U32 R67, R9, 0x10, RZ ;  /* 0x0000001009437824 */ /* 0x000fe200078e00ff */
[-C--:B------:R-:W-:Y:S01]  /*1fb0*/  SHF.L.U64.HI R60, R171, R0.reuse, c[0x0][0x19c] ;  /* 0x00006700ab3c7619 */ /* 0x080fe20000010200 */
[----:B------:R-:W-:Y:S01]  /*1fc0*/  IMAD.IADD R63, R62, 0x1, -R63 ;  /* 0x000000013e3f7824 */ /* 0x000fe200078e0a3f */
[----:B------:R-:W-:Y:S01]  /*1fd0*/  SHF.L.U64.HI R200, R9, R0, c[0x0][0x1a4] ;  /* 0x0000690009c87619 */ /* 0x000fe20000010200 */
[----:B------:R-:W-:Y:S01]  /*1fe0*/  IMAD.SHL.U32 R146, R65, 0x4, RZ ;  /* 0x0000000441927824 */ /* 0x000fe200078e00ff */
[----:B------:R-:W-:Y:S01]  /*1ff0*/  SEL R47, R47, 0xfffffff0, !P1 ;  /* 0xfffffff02f2f7807 */ /* 0x000fe20004800000 */
[----:B------:R-:W-:Y:S01]  /*2000*/  IMAD.IADD R151, R153, 0x1, R151 ;  /* 0x0000000199977824 */ /* 0x000fe200078e0297 */
[----:B------:R-:W-:Y:S01]  /*2010*/  SEL R45, R5, 0xffffffe0, !P2 ;  /* 0xffffffe0052d7807 */ /* 0x000fe20005000000 */
[----:B------:R-:W-:-:S02]  /*2020*/  IMAD.IADD R157, R155, 0x1, R157 ;  /* 0x000000019b9d7824 */ /* 0x000fc400078e029d */
[----:B------:R-:W-:Y:S01]  /*2030*/  IMAD.IADD R165, R163, 0x1, R165 ;  /* 0x00000001a3a57824 */ /* 0x000fe200078e02a5 */
[----:B------:R-:W-:Y:S01]  /*2040*/  @!P5 MOV R17, RZ ;  /* 0x000000ff0011d202 */ /* 0x000fe20000000f00 */
        /* <DEDUP_REMOVED lines=10> */
[C---:B------:R-:W-:Y:S01]  /*20f0*/  IMAD.WIDE.U32 R18, R203.reuse, c[0x0][0x278], R14 ;  /* 0x00009e00cb127a25 */ /* 0x040fe200078e000e */
[C---:B------:R-:W-:Y:S01]  /*2100*/  LEA R124, P4, R152.reuse, c[0x0][0x168], 0x1 ;  /* 0x00005a00987c7a11 */ /* 0x040fe200078808ff */
[----:B------:R-:W-:Y:S01]  /*2110*/  ULDC.64 UR4, c[0x0][0x1a0] ;  /* 0x0000680000047ab9 */ /* 0x000fe20000000a00 */
[----:B------:R-:W-:Y:S01]  /*2120*/  MOV R90, 0x5 ;  /* 0x00000005005a7802 */ /* 0x000fe20000000f00 */
[C---:B------:R-:W-:Y:S01]  /*2130*/  IMAD R8, R203.reuse, c[0x0][0x284], R8 ;  /* 0x0000a100cb087a24 */ /* 0x040fe200078e0208 */
[----:B------:R-:W-:Y:S01]  /*2140*/  LEA.HI.X R125, R152, c[0x0][0x16c], R151, 0x1, P4 ;  /* 0x00005b00987d7a11 */ /* 0x000fe200020f0c97 */
[----:B------:R-:W-:Y:S01]  /*2150*/  IMAD R6, R203, c[0x0][0x27c], R6 ;  /* 0x00009f00cb067a24 */ /* 0x000fe200078e0206 */
[----:B------:R-:W-:Y:S01]  /*2160*/  UIMAD UR9, UR8, UR5, URZ ;  /* 0x00000005080972a4 */ /* 0x000fe2000f8e023f */
[----:B------:R-:W-:Y:S01]  /*2170*/  IMAD.IADD R21, R21, 0x1, R8 ;  /* 0x0000000115157824 */ /* 0x000fe200078e0208 */
[----:B------:R-:W-:Y:S01]  /*2180*/  LOP3.LUT R141, R149, 0xffff, RZ, 0xc0, !PT ;  /* 0x0000ffff958d7812 */ /* 0x000fe200078ec0ff */
[----:B------:R-:W-:Y:S01]  /*2190*/  IMAD.IADD R19, R19, 0x1, R6 ;  /* 0x0000000113137824 */ /* 0x000fe200078e0206 */
[----:B------:R-:W-:Y:S01]  /*21a0*/  ULDC UR5, c[0x0][0x294] ;  /* 0x0000a50000057ab9 */ /* 0x000fe20000000800 */
[----:B------:R-:W-:Y:S01]  /*21b0*/  IMAD R13, R7, c[0x0][0x290], RZ ;  /* 0x0000a400070d7a24 */ /* 0x000fe200078e02ff */
[----:B------:R-:W-:Y:S01]  /*21c0*/  UIMAD UR5, UR8, UR5, URZ ;  /* 0x00000005080572a4 */ /* 0x000fe2000f8e023f */
[----:B------:R-:W-:Y:S01]  /*21d0*/  IMAD R6, R5, c[0x0][0x1a4], RZ ;  /* 0x0000690005067a24 */ /* 0x000fe200078e02ff */
[----:B------:R-:W-:Y:S01]  /*21e0*/  UIMAD.WIDE.U32 UR10, UR8, UR4, URZ ;  /* 0x00000004080a72a5 */ /* 0x000fe2000f8e003f */
[----:B------:R-:W-:Y:S01]  /*21f0*/  IMAD.WIDE.U32 R8, R9, 0x20, RZ ;  /* 0x0000002009087825 */ /* 0x000fe200078e00ff */
[C---:B------:R-:W-:Y:S01]  /*2200*/  LOP3.LUT R145, R141.reuse, 0x1, RZ, 0xc0, !PT ;  /* 0x000000018d917812 */ /* 0x040fe200078ec0ff */
[----:B------:R-:W-:Y:S01]  /*2210*/  ULDC UR4, c[0x0][0x230] ;  /* 0x00008c0000047ab9 */ /* 0x000fe20000000800 */
[----:B------:R-:W-:Y:S01]  /*2220*/  LOP3.LUT R143, R141, 0x2, RZ, 0xc0, !PT ;  /* 0x000000028d8f7812 */ /* 0x000fe200078ec0ff */
[----:B------:R-:W-:Y:S01]  /*2230*/  IMAD R7, R7, c[0x0][0x288], RZ ;  /* 0x0000a20007077a24 */ /* 0x000fe200078e02ff */
[----:B------:R-:W-:Y:S01]  /*2240*/  IADD3 R144, R158, 0x10, RZ ;  /* 0x000000109e907810 */ /* 0x000fe20007ffe0ff */
[----:B------:R-:W-:Y:S01]  /*2250*/  IMAD R13, R12, c[0x0][0x294], R13 ;  /* 0x0000a5000c0d7a24 */ /* 0x000fe200078e020d */
[----:B------:R-:W-:Y:S01]  /*2260*/  IADD3 R142, R158, 0x20, RZ ;  /* 0x000000209e8e7810 */ /* 0x000fe20007ffe0ff */
[----:B------:R-:W-:Y:S01]  /*2270*/  IMAD.WIDE.U32 R20, R12, c[0x0][0x290], R20 ;  /* 0x0000a4000c147a25 */ /* 0x000fe200078e0014 */
[----:B------:R-:W-:Y:S01]  /*2280*/  IADD3 R140, R158, 0x30, RZ ;  /* 0x000000309e8c7810 */ /* 0x000fe20007ffe0ff */
[----:B------:R-:W-:Y:S01]  /*2290*/  UIADD3 UR9, UR11, UR9, URZ ;  /* 0x000000090b097290 */ /* 0x000fe2000fffe03f */
[----:B------:R-:W-:Y:S01]  /*22a0*/  LOP3.LUT R141, R141, 0x4, RZ, 0xc0, !PT ;  /* 0x000000048d8d7812 */ /* 0x000fe200078ec0ff */
[----:B------:R-:W-:Y:S01]  /*22b0*/  IMAD.IADD R6, R9, 0x1, R6 ;  /* 0x0000000109067824 */ /* 0x000fe200078e0206 */
[----:B------:R-:W-:Y:S01]  /*22c0*/  ULDC.U8 UR8, c[0x0][0x313] ;  /* 0x0000c4c000087ab9 */ /* 0x000fe20000000000 */
[----:B------:R-:W-:-:S02]  /*22d0*/  IMAD R7, R12, c[0x0][0x28c], R7 ;  /* 0x0000a3000c077a24 */ /* 0x000fc400078e0207 */
[----:B------:R-:W-:Y:S01]  /*22e0*/  IMAD.WIDE.U32 R22, R12, c[0x0][0x288], R18 ;  /* 0x0000a2000c167a25 */ /* 0x000fe200078e0012 */
[----:B------:R-:W-:-:S03]  /*22f0*/  SHF.L.U64.HI R121, R8, 0x1, R6 ;  /* 0x0000000108797819 */ /* 0x000fc60000010206 */
[----:B------:R-:W-:Y:S02]  /*2300*/  IMAD.IADD R12, R17, 0x1, R4 ;  /* 0x00000001110c7824 */ /* 0x000fe400078e0204 */
[----:B------:R-:W-:Y:S02]  /*2310*/  IMAD R4, R158, R147, R146 ;  /* 0x000000939e047224 */ /* 0x000fe400078e0292 */
[----:B------:R-:W-:Y:S02]  /*2320*/  IMAD.IADD R19, R21, 0x1, R13 ;  /* 0x0000000115137824 */ /* 0x000fe400078e020d */
[----:B------:R-:W-:Y:S02]  /*2330*/  IMAD.IADD R21, R23, 0x1, R7 ;  /* 0x0000000117157824 */ /* 0x000fe400078e0207 */
[----:B------:R-:W-:Y:S02]  /*2340*/  IMAD.SHL.U32 R122, R8, 0x2, RZ ;  /* 0x00000002087a7824 */ /* 0x000fe400078e00ff */
[----:B------:R-:W-:-:S02]  /*2350*/  IMAD R8, R2, c[0x0][0x2a0], RZ ;  /* 0x0000a80002087a24 */ /* 0x000fc400078e02ff */
[----:B------:R-:W-:Y:S02]  /*2360*/  IMAD R6, R2, c[0x0][0x298], RZ ;  /* 0x0000a60002067a24 */ /* 0x000fe400078e02ff */
[----:B------:R-:W-:Y:S02]  /*2370*/  IMAD R7, R147, R12, RZ ;  /* 0x0000000c93077224 */ /* 0x000fe400078e02ff */
[----:B------:R-:W-:Y:S02]  /*2380*/  IMAD.MOV.U32 R18, RZ, RZ, R20 ;  /* 0x000000ffff127224 */ /* 0x000fe400078e0014 */
[----:B------:R-:W-:Y:S01]  /*2390*/  IMAD.IADD R2, R146, 0x1, R4 ;  /* 0x0000000192027824 */ /* 0x000fe200078e0204 */
[----:B------:R-:W-:Y:S01]  /*23a0*/  SHF.R.S32.HI R135, RZ, 0x1f, R7 ;  /* 0x0000001fff877819 */ /* 0x000fe20000011407 */
[----:B------:R-:W-:Y:S01]  /*23b0*/  IMAD.MOV.U32 R20, RZ, RZ, R22 ;  /* 0x000000ffff147224 */ /* 0x000fe200078e0016 */
[----:B------:R-:W-:Y:S01]  /*23c0*/  IADD3 R48, P1, R7, R4, RZ ;  /* 0x0000000407307210 */ /* 0x000fe20007f3e0ff */
[----:B------:R-:W-:Y:S01]  /*23d0*/  IMAD R129, R3, c[0x0][0x2a4], R8 ;  /* 0x0000a90003817a24 */ /* 0x000fe200078e0208 */
[----:B------:R-:W-:Y:S01]  /*23e0*/  IADD3 R138, P0, R7, R2, RZ ;  /* 0x00000002078a7210 */ /* 0x000fe20007f1e0ff */
[----:B------:R-:W-:-:S04]  /*23f0*/  IMAD.WIDE.U32 R18, R3, c[0x0][0x2a0], R18 ;  /* 0x0000a80003127a25 */ /* 0x000fc800078e0012 */
[C---:B------:R-:W-:Y:S02]  /*2400*/  IMAD R131, R3.reuse, c[0x0][0x29c], R6 ;  /* 0x0000a70003837a24 */ /* 0x040fe400078e0206 */
[----:B------:R-:W-:Y:S01]  /*2410*/  IMAD.WIDE.U32 R20, R3, c[0x0][0x298], R20 ;  /* 0x0000a60003147a25 */ /* 0x000fe200078e0014 */
[-C--:B------:R-:W-:Y:S02]  /*2420*/  LEA.HI.X.SX32 R3, R4, R135.reuse, 0x1, P1 ;  /* 0x0000008704037211 */ /* 0x080fe400008f0eff */
[----:B------:R-:W-:Y:S01]  /*2430*/  LEA.HI.X.SX32 R135, R2, R135, 0x1, P0 ;  /* 0x0000008702877211 */ /* 0x000fe200000f0eff */
[----:B------:R-:W-:Y:S01]  /*2440*/  IMAD.IADD R129, R19, 0x1, R129 ;  /* 0x0000000113817824 */ /* 0x000fe200078e0281 */
[----:B------:R-:W-:Y:S01]  /*2450*/  LEA R128, P1, R18, c[0x0][0x270], 0x1 ;  /* 0x00009c0012807a11 */ /* 0x000fe200078208ff */
[----:B------:R-:W-:Y:S01]  /*2460*/  IMAD.IADD R131, R21, 0x1, R131 ;  /* 0x0000000115837824 */ /* 0x000fe200078e0283 */
[----:B------:R-:W-:Y:S01]  /*2470*/  LEA R130, P0, R20, c[0x0][0x268], 0x1 ;  /* 0x00009a0014827a11 */ /* 0x000fe200078008ff */
[----:B------:R-:W-:Y:S01]  /*2480*/  IMAD.MOV.U32 R91, RZ, RZ, c[0x0][0x288] ;  /* 0x0000a200ff5b7624 */ /* 0x000fe200078e00ff */
[----:B------:R-:W-:Y:S01]  /*2490*/  LEA.HI.X R129, R18, c[0x0][0x274], R129, 0x1, P1 ;  /* 0x00009d0012817a11 */ /* 0x000fe200008f0c81 */
[----:B------:R-:W-:Y:S01]  /*24a0*/  IMAD.SHL.U32 R86, R147, 0x10, RZ ;  /* 0x0000001093567824 */ /* 0x000fe200078e00ff */
[----:B------:R-:W-:Y:S01]  /*24b0*/  LEA.HI.X R131, R20, c[0x0][0x26c], R131, 0x1, P0 ;  /* 0x00009b0014837a11 */ /* 0x000fe200000f0c83 */
[----:B------:R-:W-:Y:S01]  /*24c0*/  IMAD.SHL.U32 R89, R91, 0x10, RZ ;  /* 0x000000105b597824 */ /* 0x000fe200078e00ff */
[C---:B------:R-:W-:Y:S01]  /*24d0*/  IADD3 R106, P1, R61.reuse, 0x80, RZ ;  /* 0x000000803d6a7810 */ /* 0x040fe20007f3e0ff */
[----:B------:R-:W-:Y:S01]  /*24e0*/  IMAD.MOV.U32 R168, RZ, RZ, c[0x0][0x290] ;  /* 0x0000a400ffa87624 */ /* 0x000fe200078e00ff */
[----:B------:R-:W-:Y:S01]  /*24f0*/  LEA R126, P0, R154, c[0x0][0x170], 0x1 ;  /* 0x00005c009a7e7a11 */ /* 0x000fe200078008ff */
[----:B------:R-:W-:Y:S01]  /*2500*/  IMAD.X R97, RZ, RZ, R60, P2 ;  /* 0x000000ffff617224 */ /* 0x000fe200010e063c */
[----:B------:R-:W-:Y:S01]  /*2510*/  IADD3.X R105, RZ, R60, RZ, P1, !PT ;  /* 0x0000003cff697210 */ /* 0x000fe20000ffe4ff */
[C---:B------:R-:W-:Y:S01]  /*2520*/  IMAD.SHL.U32 R120, R168.reuse, 0x20, RZ ;  /* 0x00000020a8787824 */ /* 0x040fe200078e00ff */
[----:B------:R-:W-:Y:S01]  /*2530*/  IADD3 R108, P1, R61, R106, RZ ;  /* 0x0000006a3d6c7210 */ /* 0x000fe20007f3e0ff */
[----:B------:R-:W-:Y:S01]  /*2540*/  IMAD.SHL.U32 R118, R168, 0x10, RZ ;  /* 0x00000010a8767824 */ /* 0x000fe200078e00ff */
[----:B------:R-:W-:Y:S01]  /*2550*/  LEA.HI.X R127, R154, c[0x0][0x174], R157, 0x1, P0 ;  /* 0x00005d009a7f7a11 */ /* 0x000fe200000f0c9d */
[----:B------:R-:W-:Y:S01]  /*2560*/  IMAD.SHL.U32 R83, R147, 0x20, RZ ;  /* 0x0000002093537824 */ /* 0x000fe200078e00ff */
[----:B------:R-:W-:Y:S01]  /*2570*/  SHF.L.U64.HI R88, R91, R0, c[0x0][0x28c] ;  /* 0x0000a3005b587619 */ /* 0x000fe20000010200 */
[----:B------:R-:W-:Y:S01]  /*2580*/  IMAD.X R107, R60, 0x1, R105, P1 ;  /* 0x000000013c6b7824 */ /* 0x000fe200008e0669 */
[----:B------:R-:W-:Y:S01]  /*2590*/  IADD3 R100, P2, R61, R98, RZ ;  /* 0x000000623d647210 */ /* 0x000fe20007f5e0ff */
[----:B------:R-:W-:Y:S01]  /*25a0*/  IMAD R79, R147, 0x30, RZ ;  /* 0x00000030934f7824 */ /* 0x000fe200078e02ff */
[----:B------:R-:W-:Y:S01]  /*25b0*/  IADD3 R94, P0, R89, 0x40, RZ ;  /* 0x00000040595e7810 */ /* 0x000fe20007f1e0ff */
[----:B------:R-:W-:Y:S01]  /*25c0*/  IMAD R5, R5, c[0x0][0x19c], RZ ;  /* 0x0000670005057a24 */ /* 0x000fe200078e02ff */
[C---:B------:R-:W-:Y:S01]  /*25d0*/  SHF.L.U64.HI R135, R138.reuse, 0x1, R135 ;  /* 0x000000018a877819 */ /* 0x040fe20000010287 */
[----:B------:R-:W-:Y:S01]  /*25e0*/  IMAD.SHL.U32 R138, R138, 0x2, RZ ;  /* 0x000000028a8a7824 */ /* 0x000fe200078e00ff */
[----:B------:R-:W-:Y:S01]  /*25f0*/  IADD3 R102, P4, R89, 0x80, RZ ;  /* 0x0000008059667810 */ /* 0x000fe20007f9e0ff */
[----:B------:R-:W-:Y:S01]  /*2600*/  IMAD.X R99, R60, 0x1, R97, P2 ;  /* 0x000000013c637824 */ /* 0x000fe200010e0661 */
[C---:B------:R-:W-:Y:S01]  /*2610*/  IADD3 R81, R86.reuse, 0x40, RZ ;  /* 0x0000004056517810 */ /* 0x040fe20007ffe0ff */
[----:B------:R-:W-:Y:S01]  /*2620*/  IMAD.X R93, RZ, RZ, R88, P0 ;  /* 0x000000ffff5d7224 */ /* 0x000fe200000e0658 */
[----:B------:R-:W-:Y:S01]  /*2630*/  IADD3 R77, R86, 0x80, RZ ;  /* 0x00000080564d7810 */ /* 0x000fe20007ffe0ff */
[----:B------:R-:W-:Y:S01]  /*2640*/  IMAD.WIDE.U32 R170, R171, 0x20, RZ ;  /* 0x00000020abaa7825 */ /* 0x000fe200078e00ff */
[----:B------:R-:W-:-:S02]  /*2650*/  SHF.L.U64.HI R117, R168, R0, c[0x0][0x294] ;  /* 0x0000a500a8757619 */ /* 0x000fc40000010200 */
[C---:B------:R-:W-:Y:S01]  /*2660*/  IADD3 R116, P1, R61.reuse, R108, RZ ;  /* 0x0000006c3d747210 */ /* 0x040fe20007f3e0ff */
[----:B------:R-:W-:Y:S01]  /*2670*/  IMAD.IADD R75, R86, 0x1, R81 ;  /* 0x00000001564b7824 */ /* 0x000fe200078e0251 */
[C---:B------:R-:W-:Y:S01]  /*2680*/  SHF.L.U64.HI R0, R48.reuse, 0x1, R3 ;  /* 0x0000000130007819 */ /* 0x040fe20000010203 */
[----:B------:R-:W-:Y:S01]  /*2690*/  IMAD.SHL.U32 R48, R48, 0x2, RZ ;  /* 0x0000000230307824 */ /* 0x000fe200078e00ff */
[----:B------:R-:W-:Y:S01]  /*26a0*/  IADD3.X R101, RZ, R88, RZ, P4, !PT ;  /* 0x00000058ff657210 */ /* 0x000fe200027fe4ff */
[----:B------:R-:W-:Y:S01]  /*26b0*/  IMAD.IADD R73, R86, 0x1, R77 ;  /* 0x0000000156497824 */ /* 0x000fe200078e024d */
[-C--:B------:R-:W-:Y:S01]  /*26c0*/  IADD3 R104, P5, R102, R89.reuse, RZ ;  /* 0x0000005966687210 */ /* 0x080fe20007fbe0ff */
[----:B------:R-:W-:Y:S01]  /*26d0*/  IMAD.X R115, R60, 0x1, R107, P1 ;  /* 0x000000013c737824 */ /* 0x000fe200008e066b */
[----:B------:R-:W-:Y:S01]  /*26e0*/  IADD3 R112, P2, R61, R100, RZ ;  /* 0x000000643d707210 */ /* 0x000fe20007f5e0ff */
[----:B------:R-:W-:Y:S01]  /*26f0*/  IMAD.IADD R71, R86, 0x1, R75 ;  /* 0x0000000156477824 */ /* 0x000fe200078e024b */
[----:B------:R-:W-:Y:S01]  /*2700*/  IADD3 R96, P0, R94, R89, RZ ;  /* 0x000000595e607210 */ /* 0x000fe20007f1e0ff */
[----:B------:R-:W-:Y:S01]  /*2710*/  IMAD.X R103, R101, 0x1, R88, P5 ;  /* 0x0000000165677824 */ /* 0x000fe200028e0658 */
[----:B------:R-:W-:Y:S01]  /*2720*/  IADD3 R132, P4, R138, c[0x0][0x2b0], RZ ;  /* 0x0000ac008a847a10 */ /* 0x000fe20007f9e0ff */
[----:B------:R-:W-:Y:S01]  /*2730*/  IMAD.X R111, R60, 0x1, R99, P2 ;  /* 0x000000013c6f7824 */ /* 0x000fe200010e0663 */
[C---:B------:R-:W-:Y:S01]  /*2740*/  SHF.L.U64.HI R119, R168.reuse, R90, c[0x0][0x294] ;  /* 0x0000a500a8777619 */ /* 0x040fe2000001025a */
[----:B------:R-:W-:Y:S01]  /*2750*/  IMAD.WIDE.U32 R168, R168, 0x60, RZ ;  /* 0x00000060a8a87825 */ /* 0x000fe200078e00ff */
[----:B------:R-:W-:-:S02]  /*2760*/  IADD3.X R133, R135, c[0x0][0x2b4], RZ, P4, !PT ;  /* 0x0000ad0087857a10 */ /* 0x000fc400027fe4ff */
[----:B------:R-:W-:Y:S01]  /*2770*/  IADD3 R16, P1, R48, c[0x0][0x2b0], RZ ;  /* 0x0000ac0030107a10 */ /* 0x000fe20007f3e0ff */
[----:B------:R-:W-:Y:S01]  /*2780*/  IMAD.IADD R69, R86, 0x1, R73 ;  /* 0x0000000156457824 */ /* 0x000fe200078e0249 */
[-C--:B------:R-:W-:Y:S01]  /*2790*/  IADD3 R110, P5, R96, R89.reuse, RZ ;  /* 0x00000059606e7210 */ /* 0x080fe20007fbe0ff */
[----:B------:R-:W-:Y:S01]  /*27a0*/  IMAD.X R95, R93, 0x1, R88, P0 ;  /* 0x000000015d5f7824 */ /* 0x000fe200000e0658 */
[----:B------:R-:W-:Y:S01]  /*27b0*/  IADD3 R114, P4, R104, R89, RZ ;  /* 0x0000005968727210 */ /* 0x000fe20007f9e0ff */
[----:B------:R-:W-:Y:S01]  /*27c0*/  IMAD.MOV.U32 R9, RZ, RZ, R134 ;  /* 0x000000ffff097224 */ /* 0x000fe200078e0086 */
[----:B------:R-:W-:Y:S01]  /*27d0*/  IADD3 R138, P2, R138, c[0x0][0x2a8], RZ ;  /* 0x0000aa008a8a7a10 */ /* 0x000fe20007f5e0ff */
[----:B------:R-:W-:Y:S01]  /*27e0*/  IMAD.IADD R92, R171, 0x1, R5 ;  /* 0x00000001ab5c7824 */ /* 0x000fe200078e0205 */
[----:B------:R-:W-:Y:S01]  /*27f0*/  IADD3 R48, P0, R48, c[0x0][0x2a8], RZ ;  /* 0x0000aa0030307a10 */ /* 0x000fe20007f1e0ff */
[----:B------:R-:W-:Y:S01]  /*2800*/  IMAD.X R109, R95, 0x1, R88, P5 ;  /* 0x000000015f6d7824 */ /* 0x000fe200028e0658 */
[C---:B------:R-:W-:Y:S01]  /*2810*/  SHF.L.U64.HI R90, R91.reuse, R90, c[0x0][0x28c] ;  /* 0x0000a3005b5a7619 */ /* 0x040fe2000001025a */
[----:B------:R-:W-:Y:S01]  /*2820*/  IMAD.SHL.U32 R91, R91, 0x20, RZ ;  /* 0x000000205b5b7824 */ /* 0x000fe200078e00ff */
[C---:B------:R-:W-:Y:S01]  /*2830*/  SHF.L.U64.HI R119, R120.reuse, 0x1, R119 ;  /* 0x0000000178777819 */ /* 0x040fe20000010277 */
[----:B------:R-:W-:Y:S01]  /*2840*/  IMAD.SHL.U32 R120, R120, 0x2, RZ ;  /* 0x0000000278787824 */ /* 0x000fe200078e00ff */
[C---:B------:R-:W-:Y:S01]  /*2850*/  SHF.L.U64.HI R117, R118.reuse, 0x1, R117 ;  /* 0x0000000176757819 */ /* 0x040fe20000010275 */
[----:B------:R-:W-:Y:S01]  /*2860*/  IMAD.SHL.U32 R118, R118, 0x2, RZ ;  /* 0x0000000276767824 */ /* 0x000fe200078e00ff */
[----:B------:R-:W-:Y:S01]  /*2870*/  SHF.R.S32.HI R84, RZ, 0x1f, R86 ;  /* 0x0000001fff547819 */ /* 0x000fe20000011456 */
[----:B------:R-:W-:Y:S01]  /*2880*/  IMAD.X R113, R103, 0x1, R88, P4 ;  /* 0x0000000167717824 */ /* 0x000fe200020e0658 */
[----:B------:R-:W-:-:S02]  /*2890*/  SHF.R.S32.HI R82, RZ, 0x1f, R83 ;  /* 0x0000001fff527819 */ /* 0x000fc40000011453 */
[----:B------:R-:W-:Y:S02]  /*28a0*/  SHF.R.S32.HI R78, RZ, 0x1f, R79 ;  /* 0x0000001fff4e7819 */ /* 0x000fe4000001144f */
        /* <DEDUP_REMOVED lines=10> */
.L_x_4839:
        /* <DEDUP_REMOVED lines=18> */
.L_x_4748:
[----:B------:R-:W-:Y:S05]  /*2a70*/  BSYNC B0 ;  /* 0x0000000000007941 */ /* 0x000fea0003800000 */
.L_x_4747:
        /* <DEDUP_REMOVED lines=18> */
.L_x_4750:
[----:B------:R-:W-:Y:S05]  /*2ba0*/  BSYNC B0 ;  /* 0x0000000000007941 */ /* 0x000fea0003800000 */
.L_x_4749:
        /* <DEDUP_REMOVED lines=18> */
.L_x_4752:
[----:B------:R-:W-:Y:S05]  /*2cd0*/  BSYNC B0 ;  /* 0x0000000000007941 */ /* 0x000fea0003800000 */
.L_x_4751:
        /* <DEDUP_REMOVED lines=18> */
.L_x_4754:
[----:B------:R-:W-:Y:S05]  /*2e00*/  BSYNC B0 ;  /* 0x0000000000007941 */ /* 0x000fea0003800000 */
.L_x_4753:
        /* <DEDUP_REMOVED lines=65> */
.L_x_4760:
[----:B------:R-:W-:Y:S05]  /*3220*/  BSYNC B0 ;  /* 0x0000000000007941 */ /* 0x000fea0003800000 */
.L_x_4759:
        /* <DEDUP_REMOVED lines=54> */
.L_x_4762:
[----:B------:R-:W-:Y:S05]  /*3590*/  BSYNC B0 ;  /* 0x0000000000007941 */ /* 0x000fea0003800000 */
.L_x_4761:
        /* <DEDUP_REMOVED lines=53> */
.L_x_4758:
[----:B------:R-:W-:Y:S05]  /*38f0*/  BSYNC B1 ;  /* 0x0000000000017941 */ /* 0x000fea0003800000 */
.L_x_4757:
        /* <DEDUP_REMOVED lines=64> */
.L_x_4766:
[----:B------:R-:W-:Y:S05]  /*3d00*/  BSYNC B0 ;  /* 0x0000000000007941 */ /* 0x000fea0003800000 */
.L_x_4765:
        /* <DEDUP_REMOVED lines=57> */
.L_x_4768:
[----:B------:R-:W-:Y:S05]  /*40a0*/  BSYNC B0 ;  /* 0x0000000000007941 */ /* 0x000fea0003800000 */
.L_x_4767:
        /* <DEDUP_REMOVED lines=56> */
.L_x_4764:
[----:B------:R-:W-:Y:S05]  /*4430*/  BSYNC B1 ;  /* 0x0000000000017941 */ /* 0x000fea0003800000 */
.L_x_4763:
        /* <DEDUP_REMOVED lines=64> */
.L_x_4772:
[----:B------:R-:W-:Y:S05]  /*4840*/  BSYNC B0 ;  /* 0x0000000000007941 */ /* 0x000fea0003800000 */
.L_x_4771:
        /* <DEDUP_REMOVED lines=57> */
.L_x_4774:
[----:B------:R-:W-:Y:S05]  /*4be0*/  BSYNC B0 ;  /* 0x0000000000007941 */ /* 0x000fea0003800000 */
.L_x_4773:
        /* <DEDUP_REMOVED lines=56> */
.L_x_4770:
[----:B------:R-:W-:Y:S05]  /*4f70*/  BSYNC B1 ;  /* 0x0000000000017941 */ /* 0x000fea0003800000 */
.L_x_4769:
        /* <DEDUP_REMOVED lines=67> */
.L_x_4778:
[----:B------:R-:W-:Y:S05]  /*53b0*/  BSYNC B0 ;  /* 0x0000000000007941 */ /* 0x000fea0003800000 */
.L_x_4777:
        /* <DEDUP_REMOVED lines=57> */
.L_x_4780:
[----:B------:R-:W-:Y:S05]  /*5750*/  BSYNC B0 ;  /* 0x0000000000007941 */ /* 0x000fea0003800000 */
.L_x_4779:
        /* <DEDUP_REMOVED lines=56> */
.L_x_4776:
[----:B------:R-:W-:Y:S05]  /*5ae0*/  BSYNC B1 ;  /* 0x0000000000017941 */ /* 0x000fea0003800000 */
.L_x_4775:
        /* <DEDUP_REMOVED lines=8> */
.L_x_4756:
        /* <DEDUP_REMOVED lines=21> */
[----:B------:R-:W-:Y:S02]  /*5cc0*/  MOV R173, UR5 ;  /* 0x0000000500ad7c02 */ /* 0x000fe40008000f00 */
[----:B------:R-:W-:Y:S09]  /*5cd0*/  MOV R51, R55 ;  /* 0x0000003700337202 */ /* 0x000ff20000000f00 */
        /* <DEDUP_REMOVED lines=73> */
.L_x_4787:
[----:B------:R-:W-:Y:S05]  /*6170*/  BSYNC B0 ;  /* 0x0000000000007941 */ /* 0x000fea0003800000 */
.L_x_4786:
[----:B-----5:R2:W-:Y:S02]  /*6180*/  STG.E.128 [R124.64], R52 ;  /* 0x000000347c007986 */ /* 0x0205e4000c101d06 */
.L_x_4785:
[----:B------:R-:W-:Y:S05]  /*6190*/  BSYNC B1 ;  /* 0x0000000000017941 */ /* 0x000fea0003800000 */
.L_x_4784:
        /* <DEDUP_REMOVED lines=95> */
.L_x_4791:
[----:B------:R-:W-:Y:S05]  /*6790*/  BSYNC B0 ;  /* 0x0000000000007941 */ /* 0x000fea0003800000 */
.L_x_4790:
[----:B-----5:R3:W-:Y:S02]  /*67a0*/  STG.E.128 [R124.64+0x80], R52 ;  /* 0x000080347c007986 */ /* 0x0207e4000c101d06 */
.L_x_4789:
[----:B------:R-:W-:Y:S05]  /*67b0*/  BSYNC B1 ;  /* 0x0000000000017941 */ /* 0x000fea0003800000 */
.L_x_4788:
        /* <DEDUP_REMOVED lines=94> */
.L_x_4793:
[----:B------:R-:W-:Y:S05]  /*6da0*/  BSYNC B0 ;  /* 0x0000000000007941 */ /* 0x000fea0003800000 */
.L_x_4792:
[----:B-----5:R3:W-:Y:S02]  /*6db0*/  STG.E.128 [R124.64+0x100], R52 ;  /* 0x000100347c007986 */ /* 0x0207e4000c101d06 */
.L_x_4783:
[----:B------:R-:W-:Y:S05]  /*6dc0*/  BSYNC B2 ;  /* 0x0000000000027941 */ /* 0x000fea0003800000 */
.L_x_4782:
        /* <DEDUP_REMOVED lines=24> */
[----:B------:R-:W-:Y:S02]  /*6f50*/  IADD3 R139, P5, R86, R173, RZ ;  /* 0x000000ad568b7210 */ /* 0x000fe40007fbe0ff */
[C---:B------:R-:W-:Y:S02]  /*6f60*/  LEA R18, P0, R172.reuse, R174, 0x1 ;  /* 0x000000aeac127211 */ /* 0x040fe400078008ff */
[----:B------:R-:W-:Y:S02]  /*6f70*/  @P4 IADD3 R177, RZ, -UR5, RZ ;  /* 0x80000005ffb14c10 */ /* 0x000fe4000fffe0ff */
[----:B------:R-:W-:Y:S02]  /*6f80*/  LEA.HI.X.SX32 R19, R172, R175, 0x1, P0 ;  /* 0x000000afac137211 */ /* 0x000fe400000f0eff */
[----:B------:R-:W-:Y:S02]  /*6f90*/  LEA.HI.X.SX32 R172, R173, R84, 0x1, P5 ;  /* 0x00000054adac7211 */ /* 0x000fe400028f0eff */
[C---:B----4-:R-:W-:Y:S01]  /*6fa0*/  LEA R174, P0, R139.reuse, R132, 0x1 ;  /* 0x000000848bae7211 */ /* 0x050fe200078008ff */
[----:B------:R-:W4:Y:S03]  /*6fb0*/  LDG.E.128 R28, [R18.64] ;  /* 0x00000006121c7981 */ /* 0x000f26000c1e1d00 */
        /* <DEDUP_REMOVED lines=67> */
.L_x_4799:
[----:B------:R-:W-:Y:S05]  /*73f0*/  BSYNC B0 ;  /* 0x0000000000007941 */ /* 0x000fea0003800000 */
.L_x_4798:
[C---:B------:R-:W-:Y:S04]  /*7400*/  LEA R2, P0, R61.reuse, R124, 0x1 ;  /* 0x0000007c3d027211 */ /* 0x040fe800078008ff */
[----:B------:R-:W-:Y:S05]  /*7410*/  LEA.HI.X R3, R61, R125, R60, 0x1, P0 ;  /* 0x0000007d3d037211 */ /* 0x000fea00000f0c3c */
[----:B-----5:R1:W-:Y:S04]  /*7420*/  STG.E.128 [R2.64], R56 ;  /* 0x0000003802007986 */ /* 0x0203e8000c101d06 */
.L_x_4797:
[----:B------:R-:W-:Y:S05]  /*7430*/  BSYNC B1 ;  /* 0x0000000000017941 */ /* 0x000fea0003800000 */
.L_x_4796:
        /* <DEDUP_REMOVED lines=51> */
[----:B---3--:R-:W-:Y:S01]  /*7770*/  HADD2.F32 R35, -RZ, R52.H0_H0 ;  /* 0x20000034ff237230 */ /* 0x008fe20000004100 */
        /* <DEDUP_REMOVED lines=44> */
.L_x_4803:
[----:B------:R-:W-:Y:S05]  /*7a40*/  BSYNC B0 ;  /* 0x0000000000007941 */ /* 0x000fea0003800000 */
.L_x_4802:
[C---:B------:R-:W-:Y:S04]  /*7a50*/  LEA R2, P0, R98.reuse, R124, 0x1 ;  /* 0x0000007c62027211 */ /* 0x040fe800078008ff */
[----:B------:R-:W-:Y:S05]  /*7a60*/  LEA.HI.X R3, R98, R125, R97, 0x1, P0 ;  /* 0x0000007d62037211 */ /* 0x000fea00000f0c61 */
[----:B-----5:R4:W-:Y:S04]  /*7a70*/  STG.E.128 [R2.64], R56 ;  /* 0x0000003802007986 */ /* 0x0209e8000c101d06 */
.L_x_4801:
[----:B------:R-:W-:Y:S05]  /*7a80*/  BSYNC B1 ;  /* 0x0000000000017941 */ /* 0x000fea0003800000 */
.L_x_4800:
        /* <DEDUP_REMOVED lines=95> */
.L_x_4805:
[----:B------:R-:W-:Y:S05]  /*8080*/  BSYNC B0 ;  /* 0x0000000000007941 */ /* 0x000fea0003800000 */
.L_x_4804:
[C---:B------:R-:W-:Y:S04]  /*8090*/  LEA R2, P0, R106.reuse, R124, 0x1 ;  /* 0x0000007c6a027211 */ /* 0x040fe800078008ff */
[----:B------:R-:W-:Y:S05]  /*80a0*/  LEA.HI.X R3, R106, R125, R105, 0x1, P0 ;  /* 0x0000007d6a037211 */ /* 0x000fea00000f0c69 */
[----:B-----5:R4:W-:Y:S04]  /*80b0*/  STG.E.128 [R2.64], R56 ;  /* 0x0000003802007986 */ /* 0x0209e8000c101d06 */
.L_x_4795:
[----:B------:R-:W-:Y:S05]  /*80c0*/  BSYNC B2 ;  /* 0x0000000000027941 */ /* 0x000fea0003800000 */
.L_x_4794:
        /* <DEDUP_REMOVED lines=98> */
.L_x_4811:
[----:B------:R-:W-:Y:S05]  /*86f0*/  BSYNC B0 ;  /* 0x0000000000007941 */ /* 0x000fea0003800000 */
.L_x_4810:
[C---:B------:R-:W-:Y:S04]  /*8700*/  LEA R2, P0, R170.reuse, R124, 0x1 ;  /* 0x0000007caa027211 */ /* 0x040fe800078008ff */
[----:B------:R-:W-:Y:S05]  /*8710*/  LEA.HI.X R3, R170, R125, R92, 0x1, P0 ;  /* 0x0000007daa037211 */ /* 0x000fea00000f0c5c */
[----:B-----5:R4:W-:Y:S04]  /*8720*/  STG.E.128 [R2.64], R56 ;  /* 0x0000003802007986 */ /* 0x0209e8000c101d06 */
.L_x_4809:
[----:B------:R-:W-:Y:S05]  /*8730*/  BSYNC B1 ;  /* 0x0000000000017941 */ /* 0x000fea0003800000 */
.L_x_4808:
        /* <DEDUP_REMOVED lines=96> */
.L_x_4815:
[----:B------:R-:W-:Y:S05]  /*8d40*/  BSYNC B0 ;  /* 0x0000000000007941 */ /* 0x000fea0003800000 */
.L_x_4814:
[C---:B------:R-:W-:Y:S04]  /*8d50*/  LEA R2, P0, R100.reuse, R124, 0x1 ;  /* 0x0000007c64027211 */ /* 0x040fe800078008ff */
[----:B------:R-:W-:Y:S05]  /*8d60*/  LEA.HI.X R3, R100, R125, R99, 0x1, P0 ;  /* 0x0000007d64037211 */ /* 0x000fea00000f0c63 */
[----:B-----5:R4:W-:Y:S04]  /*8d70*/  STG.E.128 [R2.64], R56 ;  /* 0x0000003802007986 */ /* 0x0209e8000c101d06 */
.L_x_4813:
[----:B------:R-:W-:Y:S05]  /*8d80*/  BSYNC B1 ;  /* 0x0000000000017941 */ /* 0x000fea0003800000 */
.L_x_4812:
        /* <DEDUP_REMOVED lines=95> */
.L_x_4817:
[----:B------:R-:W-:Y:S05]  /*9380*/  BSYNC B0 ;  /* 0x0000000000007941 */ /* 0x000fea0003800000 */
.L_x_4816:
[C---:B------:R-:W-:Y:S04]  /*9390*/  LEA R2, P0, R108.reuse, R124, 0x1 ;  /* 0x0000007c6c027211 */ /* 0x040fe800078008ff */
[----:B------:R-:W-:Y:S05]  /*93a0*/  LEA.HI.X R3, R108, R125, R107, 0x1, P0 ;  /* 0x0000007d6c037211 */ /* 0x000fea00000f0c6b */
[----:B-----5:R4:W-:Y:S04]  /*93b0*/  STG.E.128 [R2.64], R56 ;  /* 0x0000003802007986 */ /* 0x0209e8000c101d06 */
.L_x_4807:
[----:B------:R-:W-:Y:S05]  /*93c0*/  BSYNC B2 ;  /* 0x0000000000027941 */ /* 0x000fea0003800000 */
.L_x_4806:
        /* <DEDUP_REMOVED lines=100> */
.L_x_4823:
[----:B------:R-:W-:Y:S05]  /*9a10*/  BSYNC B0 ;  /* 0x0000000000007941 */ /* 0x000fea0003800000 */
.L_x_4822:
[C---:B------:R-:W-:Y:S02]  /*9a20*/  IMAD R0, R139.reuse, c[0x0][0x19c], RZ ;  /* 0x000067008b007a24 */ /* 0x040fe400078e02ff */
[----:B------:R-:W-:Y:S05]  /*9a30*/  IMAD.WIDE.U32 R2, R139, c[0x0][0x198], R124 ;  /* 0x000066008b027a25 */ /* 0x000fea00078e007c */
[----:B------:R-:W-:Y:S05]  /*9a40*/  IADD3 R3, R3, R0, RZ ;  /* 0x0000000003037210 */ /* 0x000fea0007ffe0ff */
[----:B-----5:R4:W-:Y:S02]  /*9a50*/  STG.E.128 [R2.64], R56 ;  /* 0x0000003802007986 */ /* 0x0209e4000c101d06 */
.L_x_4821:
[----:B------:R-:W-:Y:S05]  /*9a60*/  BSYNC B1 ;  /* 0x0000000000017941 */ /* 0x000fea0003800000 */
.L_x_4820:
        /* <DEDUP_REMOVED lines=96> */
.L_x_4827:
[----:B------:R-:W-:Y:S05]  /*a070*/  BSYNC B0 ;  /* 0x0000000000007941 */ /* 0x000fea0003800000 */
.L_x_4826:
[C---:B------:R-:W-:Y:S04]  /*a080*/  LEA R2, P0, R112.reuse, R124, 0x1 ;  /* 0x0000007c70027211 */ /* 0x040fe800078008ff */
[----:B------:R-:W-:Y:S05]  /*a090*/  LEA.HI.X R3, R112, R125, R111, 0x1, P0 ;  /* 0x0000007d70037211 */ /* 0x000fea00000f0c6f */
[----:B-----5:R4:W-:Y:S04]  /*a0a0*/  STG.E.128 [R2.64], R56 ;  /* 0x0000003802007986 */ /* 0x0209e8000c101d06 */
.L_x_4825:
[----:B------:R-:W-:Y:S05]  /*a0b0*/  BSYNC B1 ;  /* 0x0000000000017941 */ /* 0x000fea0003800000 */
.L_x_4824:
        /* <DEDUP_REMOVED lines=95> */
.L_x_4829:
[----:B------:R-:W-:Y:S05]  /*a6b0*/  BSYNC B0 ;  /* 0x0000000000007941 */ /* 0x000fea0003800000 */
.L_x_4828:
[C---:B------:R-:W-:Y:S04]  /*a6c0*/  LEA R2, P0, R116.reuse, R124, 0x1 ;  /* 0x0000007c74027211 */ /* 0x040fe800078008ff */
[----:B------:R-:W-:Y:S05]  /*a6d0*/  LEA.HI.X R3, R116, R125, R115, 0x1, P0 ;  /* 0x0000007d74037211 */ /* 0x000fea00000f0c73 */
[----:B-----5:R4:W-:Y:S04]  /*a6e0*/  STG.E.128 [R2.64], R56 ;  /* 0x0000003802007986 */ /* 0x0209e8000c101d06 */
.L_x_4819:
[----:B------:R-:W-:Y:S05]  /*a6f0*/  BSYNC B2 ;  /* 0x0000000000027941 */ /* 0x000fea0003800000 */
.L_x_4818:
[----:B-1--4-:R-:W-:Y:S01]  /*a700*/  IMAD.MOV.U32 R3, RZ, RZ, c[0x0][0x230] ;  /* 0x00008c00ff037624 */ /* 0x012fe200078e00ff */
[----:B------:R-:W-:Y:S01]  /*a710*/  ULDC UR4, c[0x0][0x230] ;  /* 0x00008c0000047ab9 */ /* 0x000fe20000000800 */
[----:B------:R-:W-:Y:S02]  /*a720*/  IMAD.MOV.U32 R139, RZ, RZ, R135 ;  /* 0x000000ffff8b7224 */ /* 0x000fe400078e0087 */
[----:B------:R-:W-:Y:S05]  /*a730*/  IMAD.U32 R3, R3, -0x20, RZ ;  /* 0xffffffe003037824 */ /* 0x000fea00078e00ff */
[C---:B------:R-:W-:Y:S02]  /*a740*/  LEA R138, P1, R3.reuse, R138, 0x1 ;  /* 0x0000008a038a7211 */ /* 0x040fe400078208ff */
[C---:B------:R-:W-:Y:S02]  /*a750*/  LEA R132, P0, R3.reuse, R132, 0x1 ;  /* 0x0000008403847211 */ /* 0x040fe400078008ff */
[C---:B------:R-:W-:Y:S02]  /*a760*/  LEA.HI.X.SX32 R135, R3.reuse, R139, 0x1, P1 ;  /* 0x0000008b03877211 */ /* 0x040fe400008f0eff */
[----:B------:R-:W-:Y:S01]  /*a770*/  LEA.HI.X.SX32 R133, R3, R133, 0x1, P0 ;  /* 0x0000008503857211 */ /* 0x000fe200000f0eff */
[----:B------:R-:W-:-:S05]  /*a780*/  BRA `(.L_x_4781) ;  /* 0x000005a000007947 */ /* 0x000fca0003800000 */
.L_x_4755:
        /* <DEDUP_REMOVED lines=11> */
.L_x_4831:
[----:B------:R-:W-:Y:S05]  /*a840*/  BSYNC B0 ;  /* 0x0000000000007941 */ /* 0x000fea0003800000 */
.L_x_4830:
        /* <DEDUP_REMOVED lines=24> */
.L_x_4833:
[----:B------:R-:W-:Y:S05]  /*a9d0*/  BSYNC B0 ;  /* 0x0000000000007941 */ /* 0x000fea0003800000 */
.L_x_4832:
        /* <DEDUP_REMOVED lines=24> */
.L_x_4835:
[----:B------:R-:W-:Y:S05]  /*ab60*/  BSYNC B0 ;  /* 0x0000000000007941 */ /* 0x000fea0003800000 */
.L_x_4834:
        /* <DEDUP_REMOVED lines=27> */
.L_x_4836:
[----:B------:R-:W-:Y:S05]  /*ad20*/  BSYNC B0 ;  /* 0x0000000000007941 */ /* 0x000fea0003800000 */
.L_x_4781:
        /* <DEDUP_REMOVED lines=80> */
.L_x_4837:
        /* <DEDUP_REMOVED lines=8> */
.L_x_4838:
[----:B------:R-:W-:Y:S04]  /*b2b0*/  IADD3 R9, R9, -0x1, RZ ;  /* 0xffffffff09097810 */ /* 0x000fe80007ffe0ff */
[----:B------:R-:W-:Y:S11]  /*b2c0*/  ISETP.GT.AND P0, PT, R9, R85, PT ;  /* 0x000000550900720c */ /* 0x000ff60003f04270 */
[----:B------:R-:W-:Y:S02]  /*b2d0*/  @!UPT UIADD3 URZ, URZ, URZ, URZ ;  /* 0x0000003f3f3ff290 */ /* 0x000fe4000fffe03f */
[----:B------:R-:W-:-:S05]  /*b2e0*/  @P0 BRA `(.L_x_4839) ;  /* 0xffff766000000947 */ /* 0x000fca000383ffff */
.L_x_4746:
        /* <DEDUP_REMOVED lines=100> */
.L_x_4848:
[----:B------:R-:W-:Y:S05]  /*b930*/  BSYNC B0 ;  /* 0x0000000000007941 */ /* 0x000fea0003800000 */
.L_x_4847:
[----:B-----5:R4:W-:Y:S02]  /*b940*/  STS.128 [R202], R24 ;  /* 0x00000018ca007388 */ /* 0x0209e40000000c00 */
.L_x_4846:
[----:B------:R-:W-:Y:S05]  /*b950*/  BSYNC B1 ;  /* 0x0000000000017941 */ /* 0x000fea0003800000 */
.L_x_4845:
        /* <DEDUP_REMOVED lines=46> */
.L_x_4852:
[----:B------:R-:W-:Y:S05]  /*bc40*/  BSYNC B0 ;  /* 0x0000000000007941 */ /* 0x000fea0003800000 */
.L_x_4851:
[----:B-----5:R1:W-:Y:S02]  /*bc50*/  STS.128 [R202+0x2000], R24 ;  /* 0x00200018ca007388 */ /* 0x0203e40000000c00 */
.L_x_4850:
[----:B------:R-:W-:Y:S05]  /*bc60*/  BSYNC B1 ;  /* 0x0000000000017941 */ /* 0x000fea0003800000 */
.L_x_4849:
        /* <DEDUP_REMOVED lines=46> */
.L_x_4854:
[----:B------:R-:W-:Y:S05]  /*bf50*/  BSYNC B0 ;  /* 0x0000000000007941 */ /* 0x000fea0003800000 */
.L_x_4853:
[----:B-----5:R4:W-:Y:S02]  /*bf60*/  STS.128 [R202+0x4000], R24 ;  /* 0x00400018ca007388 */ /* 0x0209e40000000c00 */
.L_x_4844:
[----:B------:R-:W-:Y:S05]  /*bf70*/  BSYNC B2 ;  /* 0x0000000000027941 */ /* 0x000fea0003800000 */
.L_x_4843:
        /* <DEDUP_REMOVED lines=53> */
.L_x_4860:
[----:B------:R-:W-:Y:S05]  /*c2d0*/  BSYNC B0 ;  /* 0x0000000000007941 */ /* 0x000fea0003800000 */
.L_x_4859:
[----:B-----5:R4:W-:Y:S02]  /*c2e0*/  STS.128 [R202+0x800], R24 ;  /* 0x00080018ca007388 */ /* 0x0209e40000000c00 */
.L_x_4858:
[----:B------:R-:W-:Y:S05]  /*c2f0*/  BSYNC B1 ;  /* 0x0000000000017941 */ /* 0x000fea0003800000 */
.L_x_4857:
        /* <DEDUP_REMOVED lines=47> */
.L_x_4864:
[----:B------:R-:W-:Y:S05]  /*c5f0*/  BSYNC B0 ;  /* 0x0000000000007941 */ /* 0x000fea0003800000 */
.L_x_4863:
[----:B-----5:R1:W-:Y:S02]  /*c600*/  STS.128 [R202+0x2800], R24 ;  /* 0x00280018ca007388 */ /* 0x0203e40000000c00 */
.L_x_4862:
[----:B------:R-:W-:Y:S05]  /*c610*/  BSYNC B1 ;  /* 0x0000000000017941 */ /* 0x000fea0003800000 */
.L_x_4861:
        /* <DEDUP_REMOVED lines=48> */
.L_x_4866:
[----:B------:R-:W-:Y:S05]  /*c920*/  BSYNC B0 ;  /* 0x0000000000007941 */ /* 0x000fea0003800000 */
.L_x_4865:
[----:B-----5:R4:W-:Y:S02]  /*c930*/  STS.128 [R202+0x4800], R24 ;  /* 0x00480018ca007388 */ /* 0x0209e40000000c00 */
.L_x_4856:
[----:B------:R-:W-:Y:S05]  /*c940*/  BSYNC B2 ;  /* 0x0000000000027941 */ /* 0x000fea0003800000 */
.L_x_4855:
        /* <DEDUP_REMOVED lines=54> */
.L_x_4872:
[----:B------:R-:W-:Y:S05]  /*ccb0*/  BSYNC B0 ;  /* 0x0000000000007941 */ /* 0x000fea0003800000 */
.L_x_4871:
[----:B-----5:R4:W-:Y:S02]  /*ccc0*/  STS.128 [R202+0x1000], R24 ;  /* 0x00100018ca007388 */ /* 0x0209e40000000c00 */
.L_x_4870:
[----:B------:R-:W-:Y:S05]  /*ccd0*/  BSYNC B1 ;  /* 0x0000000000017941 */ /* 0x000fea0003800000 */
.L_x_4869:
        /* <DEDUP_REMOVED lines=48> */
.L_x_4876:
[----:B------:R-:W-:Y:S05]  /*cfe0*/  BSYNC B0 ;  /* 0x0000000000007941 */ /* 0x000fea0003800000 */
.L_x_4875:
[----:B-----5:R1:W-:Y:S02]  /*cff0*/  STS.128 [R202+0x3000], R24 ;  /* 0x00300018ca007388 */ /* 0x0203e40000000c00 */
.L_x_4874:
[----:B------:R-:W-:Y:S05]  /*d000*/  BSYNC B1 ;  /* 0x0000000000017941 */ /* 0x000fea0003800000 */
.L_x_4873:
        /* <DEDUP_REMOVED lines=16> */
[----:B-12---:R-:W-:Y:S01]  /*d110*/  HADD2.F32 R12, -RZ, R6.H1_H1 ;  /* 0x30000006ff0c7230 */ /* 0x006fe20000004100 */
[CC--:B------:R-:W-:Y:S01]  /*d120*/  FMUL.FTZ R23, R21.reuse, R28.reuse ;  /* 0x0000001c15177220 */ /* 0x0c0fe20000410000 */
[----:B------:R-:W-:Y:S01]  /*d130*/  HADD2.F32 R2, -RZ, R7.H1_H1 ;  /* 0x30000007ff027230 */ /* 0x000fe20000004100 */
[C---:B------:R-:W-:Y:S01]  /*d140*/  FMUL.FTZ R13, R0.reuse, R25 ;  /* 0x00000019000d7220 */ /* 0x040fe20000410000 */
[----:B------:R-:W-:Y:S01]  /*d150*/  HADD2.F32 R4, -RZ, R4.H0_H0 ;  /* 0x20000004ff047230 */ /* 0x000fe20000004100 */
[----:B------:R-:W-:Y:S01]  /*d160*/  FMUL.FTZ R21, R21, R29 ;  /* 0x0000001d15157220 */ /* 0x000fe20000410000 */
[----:B------:R-:W-:Y:S01]  /*d170*/  HADD2.F32 R5, -RZ, R5.H0_H0 ;  /* 0x20000005ff057230 */ /* 0x000fe20000004100 */
[----:B------:R-:W-:Y:S01]  /*d180*/  FMUL.FTZ R0, R0, R27 ;  /* 0x0000001b00007220 */ /* 0x000fe20000410000 */
        /* <DEDUP_REMOVED lines=8> */
[C---:B------:R-:W-:Y:S01]  /*d210*/  FMUL.FTZ R27, R4.reuse, R21 ;  /* 0x00000015041b7220 */ /* 0x040fe20000410000 */
[--C-:B------:R-:W-:Y:S02]  /*d220*/  HADD2.F32 R2, -RZ, R26.reuse.H0_H0 ;  /* 0x2000001aff027230 */ /* 0x100fe40000004100 */
[----:B------:R-:W-:Y:S01]  /*d230*/  HADD2.F32 R26, -RZ, R26.H1_H1 ;  /* 0x3000001aff1a7230 */ /* 0x000fe20000004100 */
[----:B------:R-:W-:Y:S01]  /*d240*/  FMUL.FTZ R24, R4, R25 ;  /* 0x0000001904187220 */ /* 0x000fe20000410000 */
[----:B------:R-:W-:Y:S01]  /*d250*/  F2FP.PACK_AB R0, R0, R13 ;  /* 0x0000000d0000723e */ /* 0x000fe200000000ff */
[----:B------:R-:W-:Y:S01]  /*d260*/  FFMA.FTZ R27, R6, R25, R27 ;  /* 0x00000019061b7223 */ /* 0x000fe2000001001b */
[----:B------:R-:W-:Y:S01]  /*d270*/  F2FP.PACK_AB R25, R12, R23 ;  /* 0x000000170c19723e */ /* 0x000fe200000000ff */
        /* <DEDUP_REMOVED lines=8> */
.L_x_4878:
[----:B------:R-:W-:Y:S05]  /*d300*/  BSYNC B0 ;  /* 0x0000000000007941 */ /* 0x000fea0003800000 */
.L_x_4877:
[----:B-----5:R4:W-:Y:S02]  /*d310*/  STS.128 [R202+0x5000], R24 ;  /* 0x00500018ca007388 */ /* 0x0209e40000000c00 */
.L_x_4868:
[----:B------:R-:W-:Y:S05]  /*d320*/  BSYNC B2 ;  /* 0x0000000000027941 */ /* 0x000fea0003800000 */
.L_x_4867:
        /* <DEDUP_REMOVED lines=15> */
[--C-:B------:R-:W-:Y:S02]  /*d420*/  HADD2.F32 R15, -RZ, R27.reuse.H1_H1 ;  /* 0x3000001bff0f7230 */ /* 0x100fe40000004100 */
[----:B------:R-:W-:Y:S02]  /*d430*/  HADD2.F32 R21, -RZ, R27.H0_H0 ;  /* 0x2000001bff157230 */ /* 0x000fe40000004100 */
        /* <DEDUP_REMOVED lines=34> */
.L_x_4883:
[----:B------:R-:W-:Y:S05]  /*d660*/  BSYNC B0 ;  /* 0x0000000000007941 */ /* 0x000fea0003800000 */
.L_x_4882:
[----:B-----5:R4:W-:Y:S02]  /*d670*/  STS.128 [R202+0x1800], R24 ;  /* 0x00180018ca007388 */ /* 0x0209e40000000c00 */
.L_x_4881:
[----:B------:R-:W-:Y:S05]  /*d680*/  BSYNC B1 ;  /* 0x0000000000017941 */ /* 0x000fea0003800000 */
.L_x_4880:
[----:B------:R1:W-:Y:S01]  /*d690*/  @P1 STS.128 [R202+0x3800], RZ ;  /* 0x003800ffca001388 */ /* 0x0003e20000000c00 */
[----:B------:R-:W-:Y:S01]  /*d6a0*/  BSSY B1, `(.L_x_4884) ;  /* 0x0000031000017945 */ /* 0x000fe20003800000 */
[----:B------:R-:W-:Y:S05]  /*d6b0*/  @P1 BRA `(.L_x_4885) ;  /* 0x000002f000001947 */ /* 0x000fea0003800000 */
[----:B-12-4-:R1:W5:Y:S01]  /*d6c0*/  LDG.E.128 R12, [R8.64+0x80] ;  /* 0x00008006080c7981 */ /* 0x016362000c1e1d00 */
[----:B------:R-:W-:Y:S01]  /*d6d0*/  ISETP.GE.AND P1, PT, R11, c[0x0][0x230], PT ;  /* 0x00008c000b007a0c */ /* 0x000fe20003f26270 */
[----:B------:R-:W-:-:S12]  /*d6e0*/  BSSY B0, `(.L_x_4886) ;  /* 0x000002b000007945 */ /* 0x000fd80003800000 */
[----:B------:R-:W-:Y:S05]  /*d6f0*/  @P1 BRA `(.L_x_4887) ;  /* 0x0000029000001947 */ /* 0x000fea0003800000 */
[----:B------:R-:W2:Y:S04]  /*d700*/  LDG.E.64 R2, [R16.64+0x40] ;  /* 0x0000400610027981 */ /* 0x000ea8000c1e1b00 */
[----:B------:R-:W4:Y:S01]  /*d710*/  LDG.E.64 R4, [R18.64+0x40] ;  /* 0x0000400612047981 */ /* 0x000f22000c1e1b00 */
        /* <DEDUP_REMOVED lines=39> */
.L_x_4887:
[----:B------:R-:W-:Y:S05]  /*d990*/  BSYNC B0 ;  /* 0x0000000000007941 */ /* 0x000fea0003800000 */
.L_x_4886:
[----:B-----5:R2:W-:Y:S02]  /*d9a0*/  STS.128 [R202+0x3800], R12 ;  /* 0x0038000cca007388 */ /* 0x0205e40000000c00 */
.L_x_4885:
[----:B------:R-:W-:Y:S05]  /*d9b0*/  BSYNC B1 ;  /* 0x0000000000017941 */ /* 0x000fea0003800000 */
.L_x_4884:
[----:B------:R1:W-:Y:S01]  /*d9c0*/  @P0 STS.128 [R202+0x5800], RZ ;  /* 0x005800ffca000388 */ /* 0x0003e20000000c00 */
[----:B------:R-:W-:Y:S05]  /*d9d0*/  @P0 BRA `(.L_x_4879) ;  /* 0x00004ff000000947 */ /* 0x000fea0003800000 */
[----:B-12-4-:R1:W5:Y:S01]  /*d9e0*/  LDG.E.128 R12, [R8.64+0x100] ;  /* 0x00010006080c7981 */ /* 0x016362000c1e1d00 */
[----:B------:R-:W-:Y:S01]  /*d9f0*/  ISETP.GE.AND P0, PT, R10, c[0x0][0x230], PT ;  /* 0x00008c000a007a0c */ /* 0x000fe20003f06270 */
[----:B------:R-:W-:-:S12]  /*da00*/  BSSY B0, `(.L_x_4888) ;  /* 0x000002a000007945 */ /* 0x000fd80003800000 */
[----:B------:R-:W-:Y:S05]  /*da10*/  @P0 BRA `(.L_x_4889) ;  /* 0x0000028000000947 */ /* 0x000fea0003800000 */
[----:B------:R-:W2:Y:S04]  /*da20*/  LDG.E.64 R2, [R16.64+0x80] ;  /* 0x0000800610027981 */ /* 0x000ea8000c1e1b00 */
[----:B------:R-:W4:Y:S01]  /*da30*/  LDG.E.64 R4, [R18.64+0x80] ;  /* 0x0000800612047981 */ /* 0x000f22000c1e1b00 */
[----:B-----5:R-:W-:Y:S01]  /*da40*/  MOV R11, R15 ;  /* 0x0000000f000b7202 */ /* 0x020fe20000000f00 */
[--C-:B------:R-:W-:Y:S02]  /*da50*/  HADD2.F32 R21, -RZ, R13.reuse.H0_H0 ;  /* 0x2000000dff157230 */ /* 0x100fe40000004100 */
[----:B------:R-:W-:Y:S02]  /*da60*/  HADD2.F32 R15, -RZ, R13.H1_H1 ;  /* 0x3000000dff0f7230 */ /* 0x000fe40000004100 */
[----:B------:R-:W-:-:S02]  /*da70*/  HADD2.F32 R13, -RZ, R11.H0_H0 ;  /* 0x2000000bff0d7230 */ /* 0x000fc40000004100 */
[----:B------:R-:W-:Y:S02]  /*da80*/  HADD2.F32 R11, -RZ, R11.H1_H1 ;  /* 0x3000000bff0b7230 */ /* 0x000fe40000004100 */
[----:B--2---:R-:W-:Y:S02]  /*da90*/  HADD2.F32 R0, -RZ, R3.H1_H1 ;  /* 0x30000003ff007230 */ /* 0x004fe40000004100 */
[----:B-1----:R-:W-:Y:S02]  /*daa0*/  HADD2.F32 R8, -RZ, R2.H1_H1 ;  /* 0x30000002ff087230 */ /* 0x002fe40000004100 */
        /* <DEDUP_REMOVED lines=31> */
.L_x_4889:
[----:B------:R-:W-:Y:S05]  /*dca0*/  BSYNC B0 ;  /* 0x0000000000007941 */ /* 0x000fea0003800000 */
.L_x_4888:
[----:B-----5:R2:W-:Y:S01]  /*dcb0*/  STS.128 [R202+0x5800], R12 ;  /* 0x0058000cca007388 */ /* 0x0205e20000000c00 */
[----:B------:R-:W-:Y:S05]  /*dcc0*/  BRA `(.L_x_4879) ;  /* 0x00004d0000007947 */ /* 0x000fea0003800000 */
.L_x_4842:
        /* <DEDUP_REMOVED lines=92> */
.L_x_4895:
[----:B------:R-:W-:Y:S05]  /*e290*/  BSYNC B0 ;  /* 0x0000000000007941 */ /* 0x000fea0003800000 */
.L_x_4894:
[----:B-----5:R4:W-:Y:S02]  /*e2a0*/  STS.128 [R202], R28 ;  /* 0x0000001cca007388 */ /* 0x0209e40000000c00 */
.L_x_4893:
[----:B------:R-:W-:Y:S05]  /*e2b0*/  BSYNC B1 ;  /* 0x0000000000017941 */ /* 0x000fea0003800000 */
.L_x_4892:
        /* <DEDUP_REMOVED lines=89> */
.L_x_4899:
[----:B------:R-:W-:Y:S05]  /*e850*/  BSYNC B0 ;  /* 0x0000000000007941 */ /* 0x000fea0003800000 */
.L_x_4898:
[----:B-----5:R1:W-:Y:S02]  /*e860*/  STS.128 [R202+0x2000], R28 ;  /* 0x0020001cca007388 */ /* 0x0203e40000000c00 */
.L_x_4897:
[----:B------:R-:W-:Y:S05]  /*e870*/  BSYNC B1 ;  /* 0x0000000000017941 */ /* 0x000fea0003800000 */
.L_x_4896:
        /* <DEDUP_REMOVED lines=87> */
.L_x_4901:
[----:B------:R-:W-:Y:S05]  /*edf0*/  BSYNC B0 ;  /* 0x0000000000007941 */ /* 0x000fea0003800000 */
.L_x_4900:
[----:B-----5:R4:W-:Y:S02]  /*ee00*/  STS.128 [R202+0x4000], R28 ;  /* 0x0040001cca007388 */ /* 0x0209e40000000c00 */
.L_x_4891:
[----:B------:R-:W-:Y:S05]  /*ee10*/  BSYNC B2 ;  /* 0x0000000000027941 */ /* 0x000fea0003800000 */
.L_x_4890:
        /* <DEDUP_REMOVED lines=94> */
.L_x_4907:
[----:B------:R-:W-:Y:S05]  /*f400*/  BSYNC B0 ;  /* 0x0000000000007941 */ /* 0x000fea0003800000 */
.L_x_4906:
[----:B-----5:R4:W-:Y:S02]  /*f410*/  STS.128 [R202+0x800], R28 ;  /* 0x0008001cca007388 */ /* 0x0209e40000000c00 */
.L_x_4905:
[----:B------:R-:W-:Y:S05]  /*f420*/  BSYNC B1 ;  /* 0x0000000000017941 */ /* 0x000fea0003800000 */
.L_x_4904:
        /* <DEDUP_REMOVED lines=88> */
.L_x_4911:
[----:B------:R-:W-:Y:S05]  /*f9b0*/  BSYNC B0 ;  /* 0x0000000000007941 */ /* 0x000fea0003800000 */
.L_x_4910:
[----:B-----5:R1:W-:Y:S02]  /*f9c0*/  STS.128 [R202+0x2800], R28 ;  /* 0x0028001cca007388 */ /* 0x0203e40000000c00 */
.L_x_4909:
[----:B------:R-:W-:Y:S05]  /*f9d0*/  BSYNC B1 ;  /* 0x0000000000017941 */ /* 0x000fea0003800000 */
.L_x_4908:
        /* <DEDUP_REMOVED lines=87> */
.L_x_4913:
[----:B------:R-:W-:Y:S05]  /*ff50*/  BSYNC B0 ;  /* 0x0000000000007941 */ /* 0x000fea0003800000 */
.L_x_4912:
[----:B-----5:R4:W-:Y:S02]  /*ff60*/  STS.128 [R202+0x4800], R28 ;  /* 0x0048001cca007388 */ /* 0x0209e40000000c00 */
.L_x_4903:
[----:B------:R-:W-:Y:S05]  /*ff70*/  BSYNC B2 ;  /* 0x0000000000027941 */ /* 0x000fea0003800000 */
.L_x_4902:
        /* <DEDUP_REMOVED lines=94> */
.L_x_4919:
[----:B------:R-:W-:Y:S05]  /*10560*/  BSYNC B0 ;  /* 0x0000000000007941 */ /* 0x000fea0003800000 */
.L_x_4918:
[----:B-----5:R4:W-:Y:S02]  /*10570*/  STS.128 [R202+0x1000], R28 ;  /* 0x0010001cca007388 */ /* 0x0209e40000000c00 */
.L_x_4917:
[----:B------:R-:W-:Y:S05]  /*10580*/  BSYNC B1 ;  /* 0x0000000000017941 */ /* 0x000fea0003800000 */
.L_x_4916:
        /* <DEDUP_REMOVED lines=88> */
.L_x_4923:
[----:B------:R-:W-:Y:S05]  /*10b10*/  BSYNC B0 ;  /* 0x0000000000007941 */ /* 0x000fea0003800000 */
.L_x_4922:
[----:B-----5:R1:W-:Y:S02]  /*10b20*/  STS.128 [R202+0x3000], R28 ;  /* 0x0030001cca007388 */ /* 0x0203e40000000c00 */
.L_x_4921:
[----:B------:R-:W-:Y:S05]  /*10b30*/  BSYNC B1 ;  /* 0x0000000000017941 */ /* 0x000fea0003800000 */
.L_x_4920:
        /* <DEDUP_REMOVED lines=16> */
[----:B--2---:R-:W-:Y:S01]  /*10c40*/  @P2 SHF.R.S32.HI R12, RZ, 0x1, R148 ;  /* 0x00000001ff0c2819 */ /* 0x004fe20000011494 */
[----:B------:R-:W2:Y:S01]  /*10c50*/  LDG.E.128 R28, [R28.64+0x100] ;  /* 0x000100061c1c7981 */ /* 0x000ea2000c1e1d00 */
[----:B------:R-:W-:Y:S02]  /*10c60*/  LEA.HI.X R7, R5, c[0x0][0x2b4], R4, 0x1, P4 ;  /* 0x0000ad0005077a11 */ /* 0x000fe400020f0c04 */
[----:B------:R-:W-:Y:S02]  /*10c70*/  MOV R13, RZ ;  /* 0x000000ff000d7202 */ /* 0x000fe40000000f00 */
[----:B------:R-:W-:-:S02]  /*10c80*/  @P2 IADD3 R13, -R12, RZ, RZ ;  /* 0x000000ff0c0d2210 */ /* 0x000fc40007ffe1ff */
[----:B------:R-:W4:Y:S02]  /*10c90*/  LDG.E.128 R4, [R6.64+0x100] ;  /* 0x0001000606047981 */ /* 0x000f24000c1e1d00 */
[----:B------:R-:W-:-:S04]  /*10ca0*/  IADD3 R12, P4, R13, R2, RZ ;  /* 0x000000020d0c7210 */ /* 0x000fc80007f9e0ff */
[----:B------:R-:W-:Y:S02]  /*10cb0*/  LEA.HI.X.SX32 R13, R13, R0, 0x1, P4 ;  /* 0x000000000d0d7211 */ /* 0x000fe400020f0eff */
[----:B------:R-:W-:-:S04]  /*10cc0*/  LEA R16, P4, R12, c[0x0][0x2a8], 0x1 ;  /* 0x0000aa000c107a11 */ /* 0x000fc800078808ff */
[----:B------:R-:W-:-:S06]  /*10cd0*/  LEA.HI.X R17, R12, c[0x0][0x2ac], R13, 0x1, P4 ;  /* 0x0000ab000c117a11 */ /* 0x000fcc00020f0c0d */
[----:B---3--:R-:W3:Y:S01]  /*10ce0*/  LDG.E.128 R16, [R16.64+0x100] ;  /* 0x0001000610107981 */ /* 0x008ee2000c1e1d00 */
        /* <DEDUP_REMOVED lines=60> */
.L_x_4925:
[----:B------:R-:W-:Y:S05]  /*110b0*/  BSYNC B0 ;  /* 0x0000000000007941 */ /* 0x000fea0003800000 */
.L_x_4924:
[----:B-----5:R1:W-:Y:S02]  /*110c0*/  STS.128 [R202+0x5000], R24 ;  /* 0x00500018ca007388 */ /* 0x0203e40000000c00 */
.L_x_4915:
[----:B------:R-:W-:Y:S05]  /*110d0*/  BSYNC B2 ;  /* 0x0000000000027941 */ /* 0x000fea0003800000 */
.L_x_4914:
        /* <DEDUP_REMOVED lines=22> */
[----:B--2---:R-:W-:Y:S01]  /*11240*/  MOV R13, RZ ;  /* 0x000000ff000d7202 */ /* 0x004fe20000000f00 */
[----:B------:R-:W2:Y:S01]  /*11250*/  LDG.E.128 R24, [R24.64] ;  /* 0x0000000618187981 */ /* 0x000ea2000c1e1d00 */
        /* <DEDUP_REMOVED lines=68> */
.L_x_4929:
[----:B------:R-:W-:Y:S05]  /*116a0*/  BSYNC B0 ;  /* 0x0000000000007941 */ /* 0x000fea0003800000 */
.L_x_4928:
[----:B-----5:R1:W-:Y:S02]  /*116b0*/  STS.128 [R202+0x1800], R16 ;  /* 0x00180010ca007388 */ /* 0x0203e40000000c00 */
.L_x_4927:
[----:B------:R-:W-:Y:S05]  /*116c0*/  BSYNC B1 ;  /* 0x0000000000017941 */ /* 0x000fea0003800000 */
.L_x_4926:
        /* <DEDUP_REMOVED lines=87> */
.L_x_4933:
[----:B------:R-:W-:Y:S05]  /*11c40*/  BSYNC B0 ;  /* 0x0000000000007941 */ /* 0x000fea0003800000 */
.L_x_4932:
[----:B-----5:R1:W-:Y:S02]  /*11c50*/  STS.128 [R202+0x3800], R16 ;  /* 0x00380010ca007388 */ /* 0x0203e40000000c00 */
.L_x_4931:
[----:B------:R-:W-:Y:S05]  /*11c60*/  BSYNC B1 ;  /* 0x0000000000017941 */ /* 0x000fea0003800000 */
.L_x_4930:
[----:B------:R1:W-:Y:S01]  /*11c70*/  @P0 STS.128 [R202+0x5800], RZ ;  /* 0x005800ffca000388 */ /* 0x0003e20000000c00 */
[----:B------:R-:W-:Y:S05]  /*11c80*/  @P0 BRA `(.L_x_4879) ;  /* 0x00000d4000000947 */ /* 0x000fea0003800000 */
[----:B--2---:R2:W5:Y:S01]  /*11c90*/  LDG.E.128 R12, [R8.64+0x100] ;  /* 0x00010006080c7981 */ /* 0x004562000c1e1d00 */
[----:B------:R-:W-:Y:S01]  /*11ca0*/  ISETP.GE.AND P0, PT, R10, c[0x0][0x230], PT ;  /* 0x00008c000a007a0c */ /* 0x000fe20003f06270 */
[----:B------:R-:W-:Y:S01]  /*11cb0*/  BSSY B0, `(.L_x_4934) ;  /* 0x0000056000007945 */ /* 0x000fe20003800000 */
[----:B------:R-:W-:-:S05]  /*11cc0*/  IADD3 R6, P1, R8, 0x100, RZ ;  /* 0x0000010008067810 */ /* 0x000fca0007f3e0ff */
        /* <DEDUP_REMOVED lines=15> */
[----:B--2---:R-:W2:Y:S01]  /*11dc0*/  LDG.E.128 R16, [R16.64] ;  /* 0x0000000610107981 */ /* 0x004ea2000c1e1d00 */
[----:B------:R-:W-:Y:S02]  /*11dd0*/  LEA.HI.X R25, R5, c[0x0][0x2b4], R4, 0x1, P1 ;  /* 0x0000ad0005197a11 */ /* 0x000fe400008f0c04 */
[----:B------:R-:W-:-:S03]  /*11de0*/  @P0 IADD3 R3, -R148, RZ, RZ ;  /* 0x000000ff94030210 */ /* 0x000fc60007ffe1ff */
[----:B---3--:R1:W3:Y:S01]  /*11df0*/  LDG.E.128 R4, [R24.64] ;  /* 0x0000000618047981 */ /* 0x0082e2000c1e1d00 */
[----:B------:R-:W-:-:S04]  /*11e00*/  IADD3 R2, P1, R3, R2, RZ ;  /* 0x0000000203027210 */ /* 0x000fc80007f3e0ff */
[----:B------:R-:W-:Y:S02]  /*11e10*/  LEA.HI.X.SX32 R3, R3, R0, 0x1, P1 ;  /* 0x0000000003037211 */ /* 0x000fe400008f0eff */
[----:B----4-:R-:W-:-:S04]  /*11e20*/  LEA R8, P1, R2, c[0x0][0x2a8], 0x1 ;  /* 0x0000aa0002087a11 */ /* 0x010fc800078208ff */
[----:B------:R-:W-:-:S06]  /*11e30*/  LEA.HI.X R9, R2, c[0x0][0x2ac], R3, 0x1, P1 ;  /* 0x0000ab0002097a11 */ /* 0x000fcc00008f0c03 */
[----:B------:R-:W4:Y:S01]  /*11e40*/  LDG.E.128 R8, [R8.64] ;  /* 0x0000000608087981 */ /* 0x000f22000c1e1d00 */
[--C-:B--2---:R-:W-:Y:S02]  /*11e50*/  HADD2.F32 R23, -RZ, R17.reuse.H0_H0 ;  /* 0x20000011ff177230 */ /* 0x104fe40000004100 */
[----:B-1----:R-:W-:Y:S02]  /*11e60*/  HADD2.F32 R24, -RZ, R17.H1_H1 ;  /* 0x30000011ff187230 */ /* 0x002fe40000004100 */
        /* <DEDUP_REMOVED lines=58> */
.L_x_4935:
[----:B------:R-:W-:Y:S05]  /*12210*/  BSYNC B0 ;  /* 0x0000000000007941 */ /* 0x000fea0003800000 */
.L_x_4934:
[----:B-----5:R1:W-:Y:S01]  /*12220*/  STS.128 [R202+0x5800], R12 ;  /* 0x0058000cca007388 */ /* 0x0203e20000000c00 */
[----:B------:R-:W-:Y:S05]  /*12230*/  BRA `(.L_x_4879) ;  /* 0x0000079000007947 */ /* 0x000fea0003800000 */
.L_x_4841:
        /* <DEDUP_REMOVED lines=27> */
.L_x_4937:
[----:B------:R-:W-:Y:S05]  /*123f0*/  BSYNC B0 ;  /* 0x0000000000007941 */ /* 0x000fea0003800000 */
.L_x_4936:
        /* <DEDUP_REMOVED lines=29> */
.L_x_4939:
[----:B------:R-:W-:Y:S05]  /*125d0*/  BSYNC B0 ;  /* 0x0000000000007941 */ /* 0x000fea0003800000 */
.L_x_4938:
        /* <DEDUP_REMOVED lines=30> */
.L_x_4941:
[----:B------:R-:W-:Y:S05]  /*127c0*/  BSYNC B0 ;  /* 0x0000000000007941 */ /* 0x000fea0003800000 */
.L_x_4940:
        /* <DEDUP_REMOVED lines=32> */
.L_x_4879:
[----:B------:R-:W-:Y:S05]  /*129d0*/  BSYNC B3 ;  /* 0x0000000000037941 */ /* 0x000fea0003800000 */
.L_x_4840:
[----:B------:R-:W-:Y:S01]  /*129e0*/  IADD3 R44, R134, -0x1, RZ ;  /* 0xffffffff862c7810 */ /* 0x000fe20007ffe0ff */
[----:B------:R-:W-:Y:S01]  /*129f0*/  BSSY B0, `(.L_x_4942) ;  /* 0x000001e000007945 */ /* 0x000fe20003800000 */
[----:B------:R-:W-:Y:S02]  /*12a00*/  LEA R206, P0, R152, c[0x0][0x168], 0x1 ;  /* 0x00005a0098ce7a11 */ /* 0x000fe400078008ff */
[----:B------:R-:W-:Y:S01]  /*12a10*/  LOP3.LUT R208, R149, 0xff, RZ, 0xc0, !PT ;  /* 0x000000ff95d07812 */ /* 0x000fe200078ec0ff */
[----:B-1----:R-:W-:Y:S01]  /*12a20*/  IMAD.SHL.U32 R3, R44, 0x40, RZ ;  /* 0x000000402c037824 */ /* 0x002fe200078e00ff */
[----:B------:R-:W-:-:S03]  /*12a30*/  LEA.HI.X R207, R152, c[0x0][0x16c], R151, 0x1, P0 ;  /* 0x00005b0098cf7a11 */ /* 0x000fc600000f0c97 */
        /* <DEDUP_REMOVED lines=24> */
.L_x_4944:
[----:B------:R2:W-:Y:S02]  /*12bc0*/  STS.128 [R202+0xa000], RZ ;  /* 0x00a000ffca007388 */ /* 0x0005e40000000c00 */
.L_x_4943:
[----:B------:R-:W-:Y:S05]  /*12bd0*/  BSYNC B0 ;  /* 0x0000000000007941 */ /* 0x000fea0003800000 */
.L_x_4942:
        /* <DEDUP_REMOVED lines=31> */
.L_x_4947:
[----:B------:R4:W-:Y:S02]  /*12dd0*/  STS.128 [R202+0xa800], RZ ;  /* 0x00a800ffca007388 */ /* 0x0009e40000000c00 */
.L_x_4946:
[----:B------:R-:W-:Y:S05]  /*12de0*/  BSYNC B0 ;  /* 0x0000000000007941 */ /* 0x000fea0003800000 */
.L_x_4945:
[----:B------:R-:W-:Y:S01]  /*12df0*/  ISETP.GE.AND P0, PT, R22, R5, PT ;  /* 0x000000051600720c */ /* 0x000fe20003f06270 */
[----:B------:R-:W-:-:S12]  /*12e00*/  BSSY B0, `(.L_x_4948) ;  /* 0x0000023000007945 */ /* 0x000fd80003800000 */
[----:B------:R-:W-:Y:S05]  /*12e10*/  @P0 BRA `(.L_x_4949) ;  /* 0x0000021000000947 */ /* 0x000fea0003800000 */
[C---:B------:R-:W-:Y:S01]  /*12e20*/  LOP3.LUT R0, R208.reuse, 0x1, RZ, 0xc0, !PT ;  /* 0x00000001d0007812 */ /* 0x040fe200078ec0ff */
[----:B-1--4-:R-:W-:Y:S01]  /*12e30*/  IMAD.MOV.U32 R7, RZ, RZ, c[0x0][0x198] ;  /* 0x00006600ff077624 */ /* 0x012fe200078e00ff */
        /* <DEDUP_REMOVED lines=30> */
.L_x_4950:
[----:B------:R4:W-:Y:S02]  /*13020*/  STS.128 [R202+0xb000], RZ ;  /* 0x00b000ffca007388 */ /* 0x0009e40000000c00 */
.L_x_4949:
[----:B------:R-:W-:Y:S05]  /*13030*/  BSYNC B0 ;  /* 0x0000000000007941 */ /* 0x000fea0003800000 */
.L_x_4948:
[----:B------:R-:W-:Y:S01]  /*13040*/  ISETP.GE.AND P0, PT, R28, R5, PT ;  /* 0x000000051c00720c */ /* 0x000fe20003f06270 */
[----:B------:R-:W-:-:S12]  /*13050*/  BSSY B0, `(.L_x_4951) ;  /* 0x0000022000007945 */ /* 0x000fd80003800000 */
[----:B------:R-:W-:Y:S05]  /*13060*/  @P0 BRA `(.L_x_4952) ;  /* 0x0000020000000947 */ /* 0x000fea0003800000 */
[C---:B------:R-:W-:Y:S01]  /*13070*/  LOP3.LUT R0, R208.reuse, 0x1, RZ, 0xc0, !PT ;  /* 0x00000001d0007812 */ /* 0x040fe200078ec0ff */
[----:B-1--4-:R-:W-:Y:S01]  /*13080*/  IMAD.MOV.U32 R7, RZ, RZ, c[0x0][0x198] ;  /* 0x00006600ff077624 */ /* 0x012fe200078e00ff */
        /* <DEDUP_REMOVED lines=30> */
.L_x_4952:
[----:B------:R-:W-:Y:S05]  /*13270*/  BSYNC B0 ;  /* 0x0000000000007941 */ /* 0x000fea0003800000 */
.L_x_4951:
[----:B------:R-:W-:Y:S01]  /*13280*/  IMAD R0, R137, c[0x0][0x320], RZ ;  /* 0x0000c80089007a24 */ /* 0x000fe200078e02ff */
[----:B------:R-:W0:Y:S01]  /*13290*/  LDGDEPBAR ;  /* 0x00000000000079af */ /* 0x000e220000000000 */
[----:B------:R-:W-:-:S04]  /*132a0*/  IMAD.WIDE.U32 R160, R203, c[0x0][0x320], R160 ;  /* 0x0000c800cba07a25 */ /* 0x000fc800078e00a0 */
[----:B------:R-:W-:Y:S01]  /*132b0*/  IMAD R0, R203, c[0x0][0x324], R0 ;  /* 0x0000c900cb007a24 */ /* 0x000fe200078e0200 */
[----:B-1--4-:R-:W-:-:S04]  /*132c0*/  LEA R6, P0, R160, c[0x0][0x318], 0x2 ;  /* 0x0000c600a0067a11 */ /* 0x012fc800078010ff */
[----:B------:R-:W-:-:S04]  /*132d0*/  IADD3 R0, R161, R0, RZ ;  /* 0x00000000a1007210 */ /* 0x000fc80007ffe0ff */
[----:B------:R-:W-:-:S06]  /*132e0*/  LEA.HI.X R7, R160, c[0x0][0x31c], R0, 0x2, P0 ;  /* 0x0000c700a0077a11 */ /* 0x000fcc00000f1400 */
[----:B------:R-:W4:Y:S01]  /*132f0*/  LDG.E R7, [R6.64] ;  /* 0x0000000606077981 */ /* 0x000f22000c1e1900 */
[----:B------:R-:W-:Y:S01]  /*13300*/  ISETP.GE.AND P1, PT, R158, R5, PT ;  /* 0x000000059e00720c */ /* 0x000fe20003f26270 */
[----:B------:R-:W4:Y:S01]  /*13310*/  MUFU.RCP R0, c[0x0][0x238] ;  /* 0x00008e0000007b08 */ /* 0x000f220000001000 */
        /* <DEDUP_REMOVED lines=8> */
[----:B----4-:R-:W-:Y:S01]  /*133a0*/  FMUL.FTZ R0, R7, R0 ;  /* 0x0000000007007220 */ /* 0x010fe20000410000 */
        /* <DEDUP_REMOVED lines=22> */
.L_x_4955:
[----:B------:R4:W-:Y:S02]  /*13510*/  STS.128 [R202+0x10000], RZ ;  /* 0x010000ffca007388 */ /* 0x0009e40000000c00 */
.L_x_4954:
[----:B-1----:R-:W-:Y:S05]  /*13520*/  BSYNC B0 ;  /* 0x0000000000007941 */ /* 0x002fea0003800000 */
.L_x_4953:
        /* <DEDUP_REMOVED lines=34> */
.L_x_4958:
[----:B------:R1:W-:Y:S02]  /*13750*/  STS.128 [R202+0x10800], RZ ;  /* 0x010800ffca007388 */ /* 0x0003e40000000c00 */
.L_x_4957:
[----:B------:R-:W-:Y:S05]  /*13760*/  BSYNC B0 ;  /* 0x0000000000007941 */ /* 0x000fea0003800000 */
.L_x_4956:
        /* <DEDUP_REMOVED lines=38> */
.L_x_4961:
[----:B------:R1:W-:Y:S02]  /*139d0*/  STS.128 [R202+0x11000], RZ ;  /* 0x011000ffca007388 */ /* 0x0003e40000000c00 */
.L_x_4960:
[----:B------:R-:W-:Y:S05]  /*139e0*/  BSYNC B0 ;  /* 0x0000000000007941 */ /* 0x000fea0003800000 */
.L_x_4959:
[----:B------:R-:W-:Y:S01]  /*139f0*/  ISETP.GE.AND P0, PT, R28, R5, PT ;  /* 0x000000051c00720c */ /* 0x000fe20003f06270 */
        /* <DEDUP_REMOVED lines=40> */
.L_x_4963:
[----:B------:R-:W-:Y:S05]  /*13c80*/  BSYNC B0 ;  /* 0x0000000000007941 */ /* 0x000fea0003800000 */
.L_x_4962:
[C---:B------:R-:W-:Y:S01]  /*13c90*/  IMAD.SHL.U32 R2, R65.reuse, 0x40, RZ ;  /* 0x0000004041027824 */ /* 0x040fe200078e00ff */
[----:B------:R-:W-:Y:S01]  /*13ca0*/  R2P PR, R65, 0x6 ;  /* 0x0000000641007804 */ /* 0x000fe20000000000 */
[----:B------:R-:W-:Y:S01]  /*13cb0*/  IMAD.SHL.U32 R158, R158, 0x8, RZ ;  /* 0x000000089e9e7824 */ /* 0x000fe200078e00ff */
[----:B------:R-:W0:Y:S01]  /*13cc0*/  LDGDEPBAR ;  /* 0x00000000000079af */ /* 0x000e220000000000 */
[----:B------:R-:W-:Y:S01]  /*13cd0*/  IMAD R198, R67, 0x400, R46 ;  /* 0x0000040043c67824 */ /* 0x000fe200078e022e */
[----:B------:R-:W-:-:S02]  /*13ce0*/  LOP3.LUT R5, R2, 0x1c0, RZ, 0xc0, !PT ;  /* 0x000001c002057812 */ /* 0x000fc400078ec0ff */
        /* <DEDUP_REMOVED lines=20> */
[----:B-1----:R-:W1:Y:S01]  /*13e30*/  LDSM.16.M88.4 R8, [R197+0x7000] ;  /* 0x00700000c508783b */ /* 0x002e620000000200 */
        /* <DEDUP_REMOVED lines=9> */
[----:B------:R-:W4:Y:S01]  /*13ed0*/  LDSM.16.M88.4 R28, [R195+0x800] ;  /* 0x00080000c31c783b */ /* 0x000f220000000200 */
[----:B------:R-:W-:Y:S02]  /*13ee0*/  SHF.R.S32.HI R2, RZ, 0x1f, R63 ;  /* 0x0000001fff027819 */ /* 0x000fe4000001143f */
[----:B------:R-:W-:Y:S01]  /*13ef0*/  IADD3 R182, R195, 0x2800, RZ ;  /* 0x00002800c3b67810 */ /* 0x000fe20007ffe0ff */
[----:B------:R-:W1:Y:S01]  /*13f00*/  LDSM.16.M88.4 R24, [R195+0x1000] ;  /* 0x00100000c318783b */ /* 0x000e620000000200 */
[----:B------:R-:W-:-:S02]  /*13f10*/  LEA.HI R63, R2, R63, RZ, 0x2 ;  /* 0x0000003f023f7211 */ /* 0x000fc400078f10ff */
[C---:B------:R-:W-:Y:S01]  /*13f20*/  IADD3 R181, R195.reuse, 0x3000, RZ ;  /* 0x00003000c3b57810 */ /* 0x040fe20007ffe0ff */
[----:B------:R-:W1:Y:S01]  /*13f30*/  LDSM.16.M88.4 R68, [R195+0x1800] ;  /* 0x00180000c344783b */ /* 0x000e620000000200 */
[----:B------:R-:W-:Y:S02]  /*13f40*/  SHF.R.S32.HI R2, RZ, 0x2, R63 ;  /* 0x00000002ff027819 */ /* 0x000fe4000001143f */
[C---:B------:R-:W-:Y:S01]  /*13f50*/  IADD3 R180, R195.reuse, 0x3800, RZ ;  /* 0x00003800c3b47810 */ /* 0x040fe20007ffe0ff */
[----:B---3--:R-:W-:Y:S01]  /*13f60*/  LDSM.16.M88.4 R52, [R191+0x6000] ;  /* 0x00600000bf34783b */ /* 0x008fe20000000200 */
[----:B------:R-:W-:Y:S01]  /*13f70*/  IADD3 R179, R195, 0x4000, RZ ;  /* 0x00004000c3b37810 */ /* 0x000fe20007ffe0ff */
[----:B------:R-:W-:Y:S01]  /*13f80*/  IMAD R67, R67, 0x10, R2 ;  /* 0x0000001043437824 */ /* 0x000fe200078e0202 */
[C---:B------:R-:W-:Y:S01]  /*13f90*/  IADD3 R178, R195.reuse, 0x4800, RZ ;  /* 0x00004800c3b27810 */ /* 0x040fe20007ffe0ff */
[----:B------:R-:W-:Y:S01]  /*13fa0*/  LDSM.16.M88.4 R72, [R184] ;  /* 0x00000000b848783b */ /* 0x000fe20000000200 */
[C---:B------:R-:W-:Y:S01]  /*13fb0*/  IADD3 R177, R195.reuse, 0x5000, RZ ;  /* 0x00005000c3b17810 */ /* 0x040fe20007ffe0ff */
[----:B------:R-:W-:Y:S01]  /*13fc0*/  IMAD.IADD R2, R64, 0x1, R67 ;  /* 0x0000000140027824 */ /* 0x000fe200078e0243 */
[----:B------:R-:W-:Y:S01]  /*13fd0*/  IADD3 R176, R195, 0x5800, RZ ;  /* 0x00005800c3b07810 */ /* 0x000fe20007ffe0ff */
[C---:B-----5:R-:W-:Y:S08]  /*13fe0*/  HMMA.16816.F32 R48, R80.reuse, R40, RZ ;  /* 0x000000285030723c */ /* 0x060ff000000018ff */
[C---:B------:R-:W-:Y:S08]  /*13ff0*/  HMMA.16816.F32 R20, R80.reuse, R16, RZ ;  /* 0x000000105014723c */ /* 0x040ff000000018ff */
[C---:B------:R-:W-:Y:S08]  /*14000*/  HMMA.16816.F32 R40, R80.reuse, R42, RZ ;  /* 0x0000002a5028723c */ /* 0x040ff000000018ff */
[C---:B------:R-:W-:Y:S08]  /*14010*/  HMMA.16816.F32 R16, R80.reuse, R18, RZ ;  /* 0x000000125010723c */ /* 0x040ff000000018ff */
[C---:B-1----:R-:W-:Y:S08]  /*14020*/  HMMA.16816.F32 R12, R80.reuse, R8, RZ ;  /* 0x00000008500c723c */ /* 0x042ff000000018ff */
        /* <DEDUP_REMOVED lines=16> */
[----:B------:R-:W4:Y:S03]  /*14130*/  LDSM.16.M88.4 R56, [R184+0x1000] ;  /* 0x00100000b838783b */ /* 0x000f260000000200 */
[C---:B-1----:R-:W-:Y:S08]  /*14140*/  HMMA.16816.F32 R48, R36.reuse, R52, R48 ;  /* 0x000000342430723c */ /* 0x042ff00000001830 */
[C---:B------:R-:W-:Y:S01]  /*14150*/  HMMA.16816.F32 R40, R36.reuse, R54, R40 ;  /* 0x000000362428723c */ /* 0x040fe20000001828 */
[----:B------:R-:W1:Y:S07]  /*14160*/  LDSM.16.M88.4 R52, [R184+0x1800] ;  /* 0x00180000b834783b */ /* 0x000e6e0000000200 */
[C---:B--2---:R-:W-:Y:S08]  /*14170*/  HMMA.16816.F32 R20, R36.reuse, R32, R20 ;  /* 0x000000202414723c */ /* 0x044ff00000001814 */
        /* <DEDUP_REMOVED lines=9> */
[C---:B-----5:R-:W-:Y:S08]  /*14210*/  HMMA.16816.F32 R20, R76.reuse, R68, R20 ;  /* 0x000000444c14723c */ /* 0x060ff00000001814 */
[C---:B------:R-:W-:Y:S01]  /*14220*/  HMMA.16816.F32 R16, R76.reuse, R70, R16 ;  /* 0x000000464c10723c */ /* 0x040fe20000001810 */
[----:B------:R-:W-:Y:S07]  /*14230*/  LDSM.16.M88.4 R68, [R195+0x2000] ;  /* 0x00200000c344783b */ /* 0x000fee0000000200 */
[C---:B------:R-:W-:Y:S08]  /*14240*/  HMMA.16816.F32 R12, R76.reuse, R56, R12 ;  /* 0x000000384c0c723c */ /* 0x040ff0000000180c */
[C---:B------:R-:W-:Y:S01]  /*14250*/  HMMA.16816.F32 R8, R76.reuse, R58, R8 ;  /* 0x0000003a4c08723c */ /* 0x040fe20000001808 */
[----:B------:R-:W5:Y:S07]  /*14260*/  LDSM.16.M88.4 R56, [R197+0x9800] ;  /* 0x00980000c538783b */ /* 0x000f6e0000000200 */
[C---:B------:R-:W-:Y:S08]  /*14270*/  HMMA.16816.F32 R48, R76.reuse, R72, R48 ;  /* 0x000000484c30723c */ /* 0x040ff00000001830 */
[C---:B------:R-:W-:Y:S01]  /*14280*/  HMMA.16816.F32 R40, R76.reuse, R74, R40 ;  /* 0x0000004a4c28723c */ /* 0x040fe20000001828 */
[----:B------:R-:W-:Y:S07]  /*14290*/  LDSM.16.M88.4 R72, [R196+0x2000] ;  /* 0x00200000c448783b */ /* 0x000fee0000000200 */
[C---:B-1----:R-:W-:Y:S08]  /*142a0*/  HMMA.16816.F32 R4, R76.reuse, R52, R4 ;  /* 0x000000344c04723c */ /* 0x042ff00000001804 */
[----:B------:R-:W-:Y:S01]  /*142b0*/  HMMA.16816.F32 R80, R76, R54, R80 ;  /* 0x000000364c50723c */ /* 0x000fe20000001850 */
[----:B------:R-:W1:Y:S04]  /*142c0*/  LDSM.16.M88.4 R52, [R195+0x2800] ;  /* 0x00280000c334783b */ /* 0x000e680000000200 */
[----:B------:R-:W-:Y:S03]  /*142d0*/  LDSM.16.M88.4 R76, [R195+0x3000] ;  /* 0x00300000c34c783b */ /* 0x000fe60000000200 */
[C---:B--2---:R-:W-:Y:S08]  /*142e0*/  HMMA.16816.F32 R20, R28.reuse, R32, R20 ;  /* 0x000000201c14723c */ /* 0x044ff00000001814 */
[C---:B------:R-:W-:Y:S01]  /*142f0*/  HMMA.16816.F32 R16, R28.reuse, R34, R16 ;  /* 0x000000221c10723c */ /* 0x040fe20000001810 */
[----:B------:R-:W2:Y:S07]  /*14300*/  LDSM.16.M88.4 R32, [R195+0x3800] ;  /* 0x00380000c320783b */ /* 0x000eae0000000200 */
        /* <DEDUP_REMOVED lines=8> */
[----:B------:R-:W3:Y:S04]  /*14390*/  LDSM.16.M88.4 R28, [R191+0x8800] ;  /* 0x00880000bf1c783b */ /* 0x000ee80000000200 */
[----:B------:R-:W-:Y:S03]  /*143a0*/  LDSM.16.M88.4 R56, [R193+0x2000] ;  /* 0x00200000c138783b */ /* 0x000fe60000000200 */
[C---:B-1----:R-:W-:Y:S08]  /*143b0*/  HMMA.16816.F32 R20, R72.reuse, R52, R20 ;  /* 0x000000344814723c */ /* 0x042ff00000001814 */
[C---:B------:R-:W-:Y:S01]  /*143c0*/  HMMA.16816.F32 R16, R72.reuse, R54, R16 ;  /* 0x000000364810723c */ /* 0x040fe20000001810 */
[----:B------:R-:W1:Y:S07]  /*143d0*/  LDSM.16.M88.4 R52, [R191+0x9000] ;  /* 0x00900000bf34783b */ /* 0x000e6e0000000200 */
[C---:B------:R-:W-:Y:S08]  /*143e0*/  HMMA.16816.F32 R48, R72.reuse, R68, R48 ;  /* 0x000000444830723c */ /* 0x040ff00000001830 */
[C---:B------:R-:W-:Y:S01]  /*143f0*/  HMMA.16816.F32 R40, R72.reuse, R70, R40 ;  /* 0x000000464828723c */ /* 0x040fe20000001828 */
[----:B------:R-:W4:Y:S07]  /*14400*/  LDSM.16.M88.4 R68, [R191+0x9800] ;  /* 0x00980000bf44783b */ /* 0x000f2e0000000200 */
[C---:B--2---:R-:W-:Y:S08]  /*14410*/  HMMA.16816.F32 R4, R72.reuse, R32, R4 ;  /* 0x000000204804723c */ /* 0x044ff00000001804 */
[C---:B------:R-:W-:Y:S01]  /*14420*/  HMMA.16816.F32 R80, R72.reuse, R34, R80 ;  /* 0x000000224850723c */ /* 0x040fe20000001850 */
[----:B------:R-:W2:Y:S07]  /*14430*/  LDSM.16.M88.4 R32, [R184+0x2800] ;  /* 0x00280000b820783b */ /* 0x000eae0000000200 */
        /* <DEDUP_REMOVED lines=9> */
[----:B------:R-:W3:Y:S07]  /*144d0*/  LDSM.16.M88.4 R8, [R184+0x3800] ;  /* 0x00380000b808783b */ /* 0x000eee0000000200 */
[C---:B-1----:R-:W-:Y:S08]  /*144e0*/  HMMA.16816.F32 R12, R24.reuse, R52, R12 ;  /* 0x00000034180c723c */ /* 0x042ff0000000180c */
[C---:B------:R-:W-:Y:S01]  /*144f0*/  HMMA.16816.F32 R76, R24.reuse, R54, R76 ;  /* 0x00000036184c723c */ /* 0x040fe2000000184c */
[----:B------:R-:W-:Y:S07]  /*14500*/  LDSM.16.M88.4 R52, [R197+0xb800] ;  /* 0x00b80000c534783b */ /* 0x000fee0000000200 */
[C---:B----4-:R-:W-:Y:S08]  /*14510*/  HMMA.16816.F32 R4, R24.reuse, R68, R4 ;  /* 0x000000441804723c */ /* 0x050ff00000001804 */
[----:B------:R-:W-:Y:S01]  /*14520*/  HMMA.16816.F32 R80, R24, R70, R80 ;  /* 0x000000461850723c */ /* 0x000fe20000001850 */
[----:B------:R-:W1:Y:S04]  /*14530*/  LDSM.16.M88.4 R24, [R197+0xa000] ;  /* 0x00a00000c518783b */ /* 0x000e680000000200 */
[----:B------:R-:W-:Y:S03]  /*14540*/  LDSM.16.M88.4 R68, [R193+0x4000] ;  /* 0x00400000c144783b */ /* 0x000fe60000000200 */
[C---:B--2---:R-:W-:Y:S08]  /*14550*/  HMMA.16816.F32 R20, R56.reuse, R32, R20 ;  /* 0x000000203814723c */ /* 0x044ff00000001814 */
[C---:B------:R-:W-:Y:S01]  /*14560*/  HMMA.16816.F32 R16, R56.reuse, R34, R16 ;  /* 0x000000223810723c */ /* 0x040fe20000001810 */
[----:B------:R-:W2:Y:S07]  /*14570*/  LDSM.16.M88.4 R32, [R197+0xa800] ;  /* 0x00a80000c520783b */ /* 0x000eae0000000200 */
[C---:B-----5:R-:W-:Y:S08]  /*14580*/  HMMA.16816.F32 R48, R56.reuse, R36, R48 ;  /* 0x000000243830723c */ /* 0x060ff00000001830 */
[C---:B------:R-:W-:Y:S01]  /*14590*/  HMMA.16816.F32 R40, R56.reuse, R38, R40 ;  /* 0x000000263828723c */ /* 0x040fe20000001828 */
[----:B------:R-:W4:Y:S07]  /*145a0*/  LDSM.16.M88.4 R36, [R197+0xb000] ;  /* 0x00b00000c524783b */ /* 0x000f2e0000000200 */
        /* <DEDUP_REMOVED lines=12> */
[C---:B----4-:R-:W-:Y:S08]  /*14670*/  HMMA.16816.F32 R12, R28.reuse, R36, R12 ;  /* 0x000000241c0c723c */ /* 0x050ff0000000180c */
[C---:B------:R-:W-:Y:S01]  /*14680*/  HMMA.16816.F32 R76, R28.reuse, R38, R76 ;  /* 0x000000261c4c723c */ /* 0x040fe2000000184c */
[----:B------:R-:W4:Y:S07]  /*14690*/  LDSM.16.M88.4 R36, [R195+0x5800] ;  /* 0x00580000c324783b */ /* 0x000f2e0000000200 */
[C---:B------:R-:W-:Y:S08]  /*146a0*/  HMMA.16816.F32 R4, R28.reuse, R52, R4 ;  /* 0x000000341c04723c */ /* 0x040ff00000001804 */
[----:B------:R-:W-:Y:S01]  /*146b0*/  HMMA.16816.F32 R80, R28, R54, R80 ;  /* 0x000000361c50723c */ /* 0x000fe20000001850 */
[----:B------:R-:W-:Y:S04]  /*146c0*/  LDSM.16.M88.4 R28, [R194+0x4000] ;  /* 0x00400000c21c783b */ /* 0x000fe80000000200 */
[----:B------:R-:W-:Y:S03]  /*146d0*/  LDSM.16.M88.4 R52, [R191+0xa800] ;  /* 0x00a80000bf34783b */ /* 0x000fe60000000200 */
[C---:B---3--:R-:W-:Y:S08]  /*146e0*/  HMMA.16816.F32 R48, R56.reuse, R8, R48 ;  /* 0x000000083830723c */ /* 0x048ff00000001830 */
[C---:B------:R-:W-:Y:S01]  /*146f0*/  HMMA.16816.F32 R40, R56.reuse, R10, R40 ;  /* 0x0000000a3828723c */ /* 0x040fe20000001828 */
[----:B------:R-:W3:Y:S07]  /*14700*/  LDSM.16.M88.4 R8, [R191+0xa000] ;  /* 0x00a00000bf08783b */ /* 0x000eee0000000200 */
[C---:B-1----:R-:W-:Y:S08]  /*14710*/  HMMA.16816.F32 R20, R56.reuse, R24, R20 ;  /* 0x000000183814723c */ /* 0x042ff00000001814 */
[C---:B------:R-:W-:Y:S01]  /*14720*/  HMMA.16816.F32 R16, R56.reuse, R26, R16 ;  /* 0x0000001a3810723c */ /* 0x040fe20000001810 */
[----:B------:R-:W1:Y:S07]  /*14730*/  LDSM.16.M88.4 R24, [R191+0xb000] ;  /* 0x00b00000bf18783b */ /* 0x000e6e0000000200 */
[C---:B--2---:R-:W-:Y:S08]  /*14740*/  HMMA.16816.F32 R12, R56.reuse, R32, R12 ;  /* 0x00000020380c723c */ /* 0x044ff0000000180c */
[C---:B------:R-:W-:Y:S01]  /*14750*/  HMMA.16816.F32 R76, R56.reuse, R34, R76 ;  /* 0x00000022384c723c */ /* 0x040fe2000000184c */
[----:B------:R-:W2:Y:S07]  /*14760*/  LDSM.16.M88.4 R32, [R191+0xb800] ;  /* 0x00b80000bf20783b */ /* 0x000eae0000000200 */
[C---:B----4-:R-:W-:Y:S01]  /*14770*/  HMMA.16816.F32 R72, R56.reuse, R36, R4 ;  /* 0x000000243848723c */ /* 0x050fe20000001804 */
[----:B------:R-:W4:Y:S07]  /*14780*/  LDSM.16.M88.4 R4, [R184+0x4000] ;  /* 0x00400000b804783b */ /* 0x000f2e0000000200 */
[----:B------:R-:W-:Y:S01]  /*14790*/  HMMA.16816.F32 R80, R56, R38, R80 ;  /* 0x000000263850723c */ /* 0x000fe20000001850 */
[----:B------:R-:W5:Y:S04]  /*147a0*/  LDSM.16.M88.4 R36, [R184+0x4800] ;  /* 0x00480000b824783b */ /* 0x000f680000000200 */
[----:B------:R-:W2:Y:S03]  /*147b0*/  LDSM.16.M88.4 R56, [R184+0x5000] ;  /* 0x00500000b838783b */ /* 0x000ea60000000200 */
[C---:B---3--:R-:W-:Y:S08]  /*147c0*/  HMMA.16816.F32 R48, R28.reuse, R8, R48 ;  /* 0x000000081c30723c */ /* 0x048ff00000001830 */
[----:B------:R-:W-:Y:S01]  /*147d0*/  HMMA.16816.F32 R40, R28, R10, R40 ;  /* 0x0000000a1c28723c */ /* 0x000fe20000001828 */
[----:B------:R-:W3:Y:S01]  /*147e0*/  LDSM.16.M88.4 R8, [R184+0x5800] ;  /* 0x00580000b808783b */ /* 0x000ee20000000200 */
[----:B------:R-:W-:-:S06]  /*147f0*/  DEPBAR.LE SB0, 0x0 ;  /* 0x000080000000791a */ /* 0x000fcc0000000000 */
[C---:B------:R-:W-:Y:S08]  /*14800*/  HMMA.16816.F32 R20, R28.reuse, R52, R20 ;  /* 0x000000341c14723c */ /* 0x040ff00000001814 */
[C---:B------:R-:W-:Y:S08]  /*14810*/  HMMA.16816.F32 R16, R28.reuse, R54, R16 ;  /* 0x000000361c10723c */ /* 0x040ff00000001810 */
[C---:B-1----:R-:W-:Y:S08]  /*14820*/  HMMA.16816.F32 R12, R28.reuse, R24, R12 ;  /* 0x000000181c0c723c */ /* 0x042ff0000000180c */
[C---:B------:R-:W-:Y:S08]  /*14830*/  HMMA.16816.F32 R76, R28.reuse, R26, R76 ;  /* 0x0000001a1c4c723c */ /* 0x040ff0000000184c */
[C---:B--2---:R-:W-:Y:S08]  /*14840*/  HMMA.16816.F32 R72, R28.reuse, R32, R72 ;  /* 0x000000201c48723c */ /* 0x044ff00000001848 */
[----:B------:R-:W-:Y:S08]  /*14850*/  HMMA.16816.F32 R80, R28, R34, R80 ;  /* 0x000000221c50723c */ /* 0x000ff00000001850 */
[C---:B----4-:R-:W-:Y:S08]  /*14860*/  HMMA.16816.F32 R48, R68.reuse, R4, R48 ;  /* 0x000000044430723c */ /* 0x050ff00000001830 */
[C---:B------:R-:W-:Y:S08]  /*14870*/  HMMA.16816.F32 R40, R68.reuse, R6, R40 ;  /* 0x000000064428723c */ /* 0x040ff00000001828 */
[C---:B-----5:R-:W-:Y:S08]  /*14880*/  HMMA.16816.F32 R20, R68.reuse, R36, R20 ;  /* 0x000000244414723c */ /* 0x060ff00000001814 */
[C---:B------:R-:W-:Y:S08]  /*14890*/  HMMA.16816.F32 R16, R68.reuse, R38, R16 ;  /* 0x000000264410723c */ /* 0x040ff00000001810 */
[C---:B------:R-:W-:Y:S08]  /*148a0*/  HMMA.16816.F32 R12, R68.reuse, R56, R12 ;  /* 0x00000038440c723c */ /* 0x040ff0000000180c */
[C---:B------:R-:W-:Y:S08]  /*148b0*/  HMMA.16816.F32 R76, R68.reuse, R58, R76 ;  /* 0x0000003a444c723c */ /* 0x040ff0000000184c */
[C---:B---3--:R-:W-:Y:S08]  /*148c0*/  HMMA.16816.F32 R72, R68.reuse, R8, R72 ;  /* 0x000000084448723c */ /* 0x048ff00000001848 */
        /* <DEDUP_REMOVED lines=62> */
.L_x_4965:
[----:B------:R-:W-:-:S05]  /*14cb0*/  IMAD.MOV.U32 R6, RZ, RZ, c[0x0][0x198] ;  /* 0x00006600ff067624 */ /* 0x000fca00078e00ff */
[----:B------:R-:W-:-:S04]  /*14cc0*/  LEA R6, -R6, RZ, 0x6 ;  /* 0x000000ff06067211 */ /* 0x000fc800078e31ff */
[----:B------:R-:W-:Y:S02]  /*14cd0*/  SHF.R.S32.HI R7, RZ, 0x1f, R6 ;  /* 0x0000001fff077819 */ /* 0x000fe40000011406 */
.L_x_4966:
        /* <DEDUP_REMOVED lines=110> */
.L_x_4964:
[----:B-1----:R-:W-:Y:S01]  /*153c0*/  IMAD R31, R62, 0x2, R3 ;  /* 0x000000023e1f7824 */ /* 0x002fe200078e0203 */
[----:B------:R-:W-:Y:S01]  /*153d0*/  IADD3 R9, R136, R2, -R201 ;  /* 0x0000000288097210 */ /* 0x000fe20007ffe8c9 */
[----:B------:R-:W-:-:S03]  /*153e0*/  IMAD.SHL.U32 R192, R46, 0x2, RZ ;  /* 0x000000022ec07824 */ /* 0x000fc600078e00ff */
[----:B------:R-:W-:Y:S01]  /*153f0*/  IADD3 R85, R31, 0x1, RZ ;  /* 0x000000011f557810 */ /* 0x000fe20007ffe0ff */
[----:B------:R-:W-:Y:S01]  /*15400*/  IMAD.IADD R87, R9, 0x1, -R31 ;  /* 0x0000000109577824 */ /* 0x000fe200078e0a1f */
[----:B------:R-:W-:Y:S01]  /*15410*/  IADD3 R71, R31, 0x8, RZ ;  /* 0x000000081f477810 */ /* 0x000fe20007ffe0ff */
[--C-:B------:R-:W-:Y:S01]  /*15420*/  IMAD R189, R45, 0x2, R192.reuse ;  /* 0x000000022dbd7824 */ /* 0x100fe200078e02c0 */
[----:B------:R-:W-:Y:S01]  /*15430*/  IADD3 R69, R31, 0x9, RZ ;  /* 0x000000091f457810 */ /* 0x000fe20007ffe0ff */
[C---:B------:R-:W-:Y:S01]  /*15440*/  IMAD.IADD R24, R9.reuse, 0x1, -R85 ;  /* 0x0000000109187824 */ /* 0x040fe200078e0a55 */
[C---:B------:R-:W-:Y:S01]  /*15450*/  IADD3 R6, R9.reuse, 0x8, RZ ;  /* 0x0000000809067810 */ /* 0x040fe20007ffe0ff */
[----:B------:R-:W-:Y:S01]  /*15460*/  IMAD.IADD R61, R9, 0x1, -R71 ;  /* 0x00000001093d7824 */ /* 0x000fe200078e0a47 */
[----:B------:R-:W-:Y:S01]  /*15470*/  IADD3 R67, R31, 0x10, RZ ;  /* 0x000000101f437810 */ /* 0x000fe20007ffe0ff */
[--C-:B------:R-:W-:Y:S01]  /*15480*/  IMAD.IADD R10, R9, 0x1, -R69.reuse ;  /* 0x00000001090a7824 */ /* 0x100fe200078e0a45 */
[----:B------:R-:W-:Y:S01]  /*15490*/  IABS R24, R24 ;  /* 0x0000001800187213 */ /* 0x000fe20000000000 */
[C---:B------:R-:W-:Y:S01]  /*154a0*/  IMAD.IADD R3, R6.reuse, 0x1, -R69 ;  /* 0x0000000106037824 */ /* 0x040fe200078e0a45 */
[----:B------:R-:W-:Y:S01]  /*154b0*/  IABS R61, R61 ;  /* 0x0000003d003d7213 */ /* 0x000fe20000000000 */
[C---:B------:R-:W-:Y:S01]  /*154c0*/  IMAD.IADD R57, R6.reuse, 0x1, -R71 ;  /* 0x0000000106397824 */ /* 0x040fe200078e0a47 */
[----:B------:R-:W-:Y:S01]  /*154d0*/  IADD3 R63, R31, 0x11, RZ ;  /* 0x000000111f3f7810 */ /* 0x000fe20007ffe0ff */
[C-C-:B------:R-:W-:Y:S01]  /*154e0*/  IMAD.IADD R26, R6.reuse, 0x1, -R67.reuse ;  /* 0x00000001061a7824 */ /* 0x140fe200078e0a43 */
[----:B------:R-:W1:Y:S01]  /*154f0*/  I2F R24, R24 ;  /* 0x0000001800187306 */ /* 0x000e620000201400 */
[----:B------:R-:W-:Y:S01]  /*15500*/  IABS R10, R10 ;  /* 0x0000000a000a7213 */ /* 0x000fe20000000000 */
[C---:B------:R-:W-:Y:S01]  /*15510*/  IMAD.IADD R53, R9.reuse, 0x1, -R67 ;  /* 0x0000000109357824 */ /* 0x040fe200078e0a43 */
[----:B------:R-:W-:Y:S01]  /*15520*/  IABS R3, R3 ;  /* 0x0000000300037213 */ /* 0x000fe20000000000 */
[----:B------:R-:W-:Y:S01]  /*15530*/  IMAD.IADD R4, R9, 0x1, -R63 ;  /* 0x0000000109047824 */ /* 0x000fe200078e0a3f */
[----:B------:R-:W-:Y:S01]  /*15540*/  IABS R57, R57 ;  /* 0x0000003900397213 */ /* 0x000fe20000000000 */
[C---:B------:R-:W-:Y:S01]  /*15550*/  IMAD.IADD R65, R6.reuse, 0x1, -R31 ;  /* 0x0000000106417824 */ /* 0x040fe200078e0a1f */
[----:B------:R-:W-:Y:S01]  /*15560*/  IABS R28, R26 ;  /* 0x0000001a001c7213 */ /* 0x000fe20000000000 */
[----:B------:R-:W2:Y:S01]  /*15570*/  I2F R61, R61 ;  /* 0x0000003d003d7306 */ /* 0x000ea20000201400 */
[----:B------:R-:W-:Y:S01]  /*15580*/  IABS R53, R53 ;  /* 0x0000003500357213 */ /* 0x000fe20000000000 */
[----:B------:R-:W-:Y:S01]  /*15590*/  IMAD.IADD R5, R6, 0x1, -R85 ;  /* 0x0000000106057824 */ /* 0x000fe200078e0a55 */
[----:B------:R-:W-:Y:S01]  /*155a0*/  IADD3 R59, R31, 0x18, RZ ;  /* 0x000000181f3b7810 */ /* 0x000fe20007ffe0ff */
[----:B------:R-:W-:Y:S01]  /*155b0*/  IMAD R190, R47, 0x2, R192 ;  /* 0x000000022fbe7824 */ /* 0x000fe200078e02c0 */
[C---:B------:R-:W-:Y:S01]  /*155c0*/  IADD3 R55, R31.reuse, 0x19, RZ ;  /* 0x000000191f377810 */ /* 0x040fe20007ffe0ff */
[----:B------:R-:W-:Y:S01]  /*155d0*/  LDSM.16.MT88.4 R124, [R192+0xc000] ;  /* 0x00c00000c07c783b */ /* 0x000fe20000004200 */
[----:B------:R-:W-:Y:S01]  /*155e0*/  IADD3 R39, R31, 0x20, RZ ;  /* 0x000000201f277810 */ /* 0x000fe20007ffe0ff */
[----:B-1----:R-:W-:Y:S01]  /*155f0*/  FFMA.FTZ R32, -R0, R24, R49 ;  /* 0x0000001800207223 */ /* 0x002fe20000010131 */
[----:B------:R-:W1:Y:S01]  /*15600*/  I2F R10, R10 ;  /* 0x0000000a000a7306 */ /* 0x000e620000201400 */
[C---:B------:R-:W-:Y:S01]  /*15610*/  IMAD.IADD R24, R6.reuse, 0x1, -R63 ;  /* 0x0000000106187824 */ /* 0x040fe200078e0a3f */
[----:B------:R-:W-:Y:S01]  /*15620*/  IABS R4, R4 ;  /* 0x0000000400047213 */ /* 0x000fe20000000000 */
[C---:B------:R-:W-:Y:S01]  /*15630*/  IMAD.IADD R30, R6.reuse, 0x1, -R59 ;  /* 0x00000001061e7824 */ /* 0x040fe200078e0a3b */
[----:B------:R-:W-:Y:S01]  /*15640*/  ISETP.GE.AND P5, PT, R71, R136, PT ;  /* 0x000000884700720c */ /* 0x000fe20003fa6270 */
[----:B------:R-:W-:Y:S01]  /*15650*/  IMAD.IADD R36, R6, 0x1, -R39 ;  /* 0x0000000106247824 */ /* 0x000fe200078e0a27 */
[----:B------:R-:W-:Y:S01]  /*15660*/  IABS R24, R24 ;  /* 0x0000001800187213 */ /* 0x000fe20000000000 */
[C---:B--2---:R-:W-:Y:S01]  /*15670*/  FFMA.FTZ R40, -R0.reuse, R61, R40 ;  /* 0x0000003d00287223 */ /* 0x044fe20000010128 */
[----:B------:R-:W2:Y:S01]  /*15680*/  I2F R26, R3 ;  /* 0x00000003001a7306 */ /* 0x000ea20000201400 */
[----:B------:R-:W-:Y:S01]  /*15690*/  IABS R30, R30 ;  /* 0x0000001e001e7213 */ /* 0x000fe20000000000 */
[----:B------:R-:W-:Y:S01]  /*156a0*/  IMAD.IADD R29, R9, 0x1, -R55 ;  /* 0x00000001091d7824 */ /* 0x000fe200078e0a37 */
[----:B------:R-:W-:Y:S01]  /*156b0*/  IADD3 R37, R31, 0x21, RZ ;  /* 0x000000211f257810 */ /* 0x000fe20007ffe0ff */
[----:B------:R-:W-:Y:S01]  /*156c0*/  IMAD.IADD R35, R9, 0x1, -R59 ;  /* 0x0000000109237824 */ /* 0x000fe200078e0a3b */
[----:B------:R-:W-:Y:S01]  /*156d0*/  ISETP.GE.AND P2, PT, R69, R136, PT ;  /* 0x000000884500720c */ /* 0x000fe20003f46270 */
[----:B------:R-:W-:Y:S01]  /*156e0*/  IMAD.IADD R27, R9, 0x1, -R39 ;  /* 0x00000001091b7824 */ /* 0x000fe200078e0a27 */
[----:B------:R-:W-:Y:S01]  /*156f0*/  IADD3 R33, R31, 0x28, RZ ;  /* 0x000000281f217810 */ /* 0x000fe20007ffe0ff */
[----:B------:R-:W3:Y:S01]  /*15700*/  I2F R57, R57 ;  /* 0x0000003900397306 */ /* 0x000ee20000201400 */
[C---:B-1----:R-:W-:Y:S01]  /*15710*/  FFMA.FTZ R10, -R0.reuse, R10, R41 ;  /* 0x0000000a000a7223 */ /* 0x042fe20000010129 */
[----:B------:R-:W-:Y:S01]  /*15720*/  IABS R87, R87 ;  /* 0x0000005700577213 */ /* 0x000fe20000000000 */
[C---:B------:R-:W-:Y:S01]  /*15730*/  IMAD.IADD R8, R9.reuse, 0x1, -R37 ;  /* 0x0000000109087824 */ /* 0x040fe200078e0a25 */
[----:B------:R-:W-:Y:S01]  /*15740*/  IABS R65, R65 ;  /* 0x0000004100417213 */ /* 0x000fe20000000000 */
[----:B------:R-:W-:Y:S01]  /*15750*/  IMAD.IADD R25, R9, 0x1, -R33 ;  /* 0x0000000109197824 */ /* 0x000fe200078e0a21 */
[----:B------:R-:W-:Y:S01]  /*15760*/  IABS R5, R5 ;  /* 0x0000000500057213 */ /* 0x000fe20000000000 */
[----:B------:R-:W-:Y:S01]  /*15770*/  IMAD R188, R45, 0x2, R190 ;  /* 0x000000022dbc7824 */ /* 0x000fe200078e02be */
[----:B------:R-:W1:Y:S01]  /*15780*/  I2F R53, R53 ;  /* 0x0000003500357306 */ /* 0x000e620000201400 */
[----:B--2---:R-:W-:Y:S01]  /*15790*/  FFMA.FTZ R26, -R0, R26, R43 ;  /* 0x0000001a001a7223 */ /* 0x004fe2000001012b */
[----:B------:R-:W-:Y:S01]  /*157a0*/  ISETP.GE.AND P1, PT, R67, R136, PT ;  /* 0x000000884300720c */ /* 0x000fe20003f26270 */
[----:B------:R-:W-:Y:S01]  /*157b0*/  LDSM.16.MT88.4 R96, [R192+0x10000] ;  /* 0x01000000c060783b */ /* 0x000fe20000004200 */
[----:B------:R-:W-:-:S02]  /*157c0*/  IABS R29, R29 ;  /* 0x0000001d001d7213 */ /* 0x000fc40000000000 */
[----:B------:R-:W-:Y:S01]  /*157d0*/  IABS R35, R35 ;  /* 0x0000002300237213 */ /* 0x000fe20000000000 */
[----:B------:R-:W-:Y:S01]  /*157e0*/  LDSM.16.MT88.4 R88, [R188+0xe000] ;  /* 0x00e00000bc58783b */ /* 0x000fe20000004200 */
[----:B------:R2:W4:Y:S01]  /*157f0*/  I2F R49, R28 ;  /* 0x0000001c00317306 */ /* 0x0005220000201400 */
[----:B---3--:R-:W-:Y:S01]  /*15800*/  FFMA.FTZ R38, -R0, R57, R42 ;  /* 0x0000003900267223 */ /* 0x008fe2000001012a */
[----:B------:R-:W-:Y:S01]  /*15810*/  IABS R42, R36 ;  /* 0x00000024002a7213 */ /* 0x000fe20000000000 */
[----:B------:R-:W-:Y:S01]  /*15820*/  LDSM.16.MT88.4 R104, [R190+0x10000] ;  /* 0x01000000be68783b */ /* 0x000fe20000004200 */
[----:B------:R-:W-:Y:S02]  /*15830*/  FSEL R36, R26, -INF , !P2 ;  /* 0xff8000001a247808 */ /* 0x000fe40005000000 */
[----:B------:R-:W-:Y:S01]  /*15840*/  IABS R8, R8 ;  /* 0x0000000800087213 */ /* 0x000fe20000000000 */
[----:B------:R-:W-:Y:S01]  /*15850*/  LDSM.16.MT88.4 R120, [R189+0x10000] ;  /* 0x01000000bd78783b */ /* 0x000fe20000004200 */
[----:B------:R-:W3:Y:S01]  /*15860*/  I2F R24, R24 ;  /* 0x0000001800187306 */ /* 0x000ee20000201400 */
[----:B-1----:R-:W-:Y:S01]  /*15870*/  FFMA.FTZ R20, -R0, R53, R20 ;  /* 0x0000003500147223 */ /* 0x002fe20000010114 */
[----:B------:R-:W-:Y:S01]  /*15880*/  ISETP.GE.AND P0, PT, R31, R136, PT ;  /* 0x000000881f00720c */ /* 0x000fe20003f06270 */
[----:B------:R-:W-:Y:S01]  /*15890*/  LDSM.16.MT88.4 R140, [R190+0xc800] ;  /* 0x00c80000be8c783b */ /* 0x000fe20000004200 */
[----:B------:R-:W-:-:S02]  /*158a0*/  IABS R27, R27 ;  /* 0x0000001b001b7213 */ /* 0x000fc40000000000 */
[----:B------:R-:W-:Y:S01]  /*158b0*/  ISETP.GE.AND P6, PT, R85, R136, PT ;  /* 0x000000885500720c */ /* 0x000fe20003fc6270 */
[----:B--2---:R-:W-:Y:S01]  /*158c0*/  IMAD.IADD R28, R6, 0x1, -R55 ;  /* 0x00000001061c7824 */ /* 0x004fe200078e0a37 */
[----:B------:R1:W2:Y:S01]  /*158d0*/  I2F R41, R30 ;  /* 0x0000001e00297306 */ /* 0x0002a20000201400 */
[----:B----4-:R-:W-:Y:S01]  /*158e0*/  FFMA.FTZ R26, -R0, R49, R22 ;  /* 0x00000031001a7223 */ /* 0x010fe20000010116 */
[----:B------:R-:W-:Y:S02]  /*158f0*/  FSEL R22, R20, -INF , !P1 ;  /* 0xff80000014167808 */ /* 0x000fe40004800000 */
[----:B------:R-:W-:Y:S02]  /*15900*/  IABS R28, R28 ;  /* 0x0000001c001c7213 */ /* 0x000fe40000000000 */
[----:B------:R-:W-:Y:S01]  /*15910*/  FSEL R26, R26, -INF , !P1 ;  /* 0xff8000001a1a7808 */ /* 0x000fe20004800000 */
[----:B---3--:R-:W-:Y:S01]  /*15920*/  FFMA.FTZ R24, -R0, R24, R23 ;  /* 0x0000001800187223 */ /* 0x008fe20000010117 */
[----:B------:R-:W3:Y:S01]  /*15930*/  I2F R4, R4 ;  /* 0x0000000400047306 */ /* 0x000ee20000201400 */
[----:B------:R-:W-:Y:S01]  /*15940*/  IMAD.IADD R23, R6, 0x1, -R33 ;  /* 0x0000000106177824 */ /* 0x000fe200078e0a21 */
[----:B------:R-:W-:-:S02]  /*15950*/  ISETP.GE.AND P1, PT, R37, R136, PT ;  /* 0x000000882500720c */ /* 0x000fc40003f26270 */
[----:B------:R-:W-:Y:S02]  /*15960*/  IABS R25, R25 ;  /* 0x0000001900197213 */ /* 0x000fe40000000000 */
[----:B------:R-:W-:Y:S02]  /*15970*/  IADD3 R11, R31, 0x29, RZ ;  /* 0x000000291f0b7810 */ /* 0x000fe40007ffe0ff */
[----:B-1----:R-:W-:Y:S01]  /*15980*/  FSEL R30, R40, -INF , !P5 ;  /* 0xff800000281e7808 */ /* 0x002fe20006800000 */
[----:B------:R-:W1:Y:S01]  /*15990*/  I2F R87, R87 ;  /* 0x0000005700577306 */ /* 0x000e620000201400 */
[----:B------:R-:W-:Y:S01]  /*159a0*/  FSEL R38, R38, -INF , !P5 ;  /* 0xff80000026267808 */ /* 0x000fe20006800000 */
[----:B--2---:R-:W-:Y:S01]  /*159b0*/  FFMA.FTZ R41, -R0, R41, R18 ;  /* 0x0000002900297223 */ /* 0x004fe20000010112 */
[----:B------:R-:W-:Y:S01]  /*159c0*/  FSEL R32, R32, -INF , !P6 ;  /* 0xff80000020207808 */ /* 0x000fe20007000000 */
[----:B------:R-:W-:Y:S01]  /*159d0*/  IMAD.IADD R7, R9, 0x1, -R11 ;  /* 0x0000000109077824 */ /* 0x000fe200078e0a0b */
[----:B------:R-:W-:Y:S01]  /*159e0*/  ISETP.GE.AND P5, PT, R55, R136, PT ;  /* 0x000000883700720c */ /* 0x000fe20003fa6270 */
[----:B---3--:R-:W-:-:S02]  /*159f0*/  FFMA.FTZ R4, -R0, R4, R21 ;  /* 0x0000000400047223 */ /* 0x008fc40000010115 */
[----:B------:R2:W3:Y:S01]  /*15a00*/  I2F R40, R28 ;  /* 0x0000001c00287306 */ /* 0x0004e20000201400 */
[----:B------:R-:W-:-:S07]  /*15a10*/  IABS R7, R7 ;  /* 0x0000000700077213 */ /* 0x000fce0000000000 */
[----:B------:R-:W4:Y:S01]  /*15a20*/  I2F R65, R65 ;  /* 0x0000004100417306 */ /* 0x000f220000201400 */
[----:B-1----:R-:W-:-:S05]  /*15a30*/  FFMA.FTZ R48, -R0, R87, R48 ;  /* 0x0000005700307223 */ /* 0x002fca0000010130 */
[----:B------:R-:W-:Y:S02]  /*15a40*/  FSEL R3, R48, -INF , !P0 ;  /* 0xff80000030037808 */ /* 0x000fe40004000000 */
[----:B--2---:R-:W-:Y:S01]  /*15a50*/  FSEL R28, R10, -INF , !P2 ;  /* 0xff8000000a1c7808 */ /* 0x004fe20005000000 */
[----:B------:R-:W-:Y:S01]  /*15a60*/  IMAD.IADD R10, R6, 0x1, -R37 ;  /* 0x00000001060a7824 */ /* 0x000fe200078e0a25 */
[----:B------:R-:W1:Y:S01]  /*15a70*/  I2F R5, R5 ;  /* 0x0000000500057306 */ /* 0x000e620000201400 */
[----:B------:R-:W-:Y:S01]  /*15a80*/  IABS R37, R23 ;  /* 0x0000001700257213 */ /* 0x000fe20000000000 */
[C---:B---3--:R-:W-:Y:S01]  /*15a90*/  FFMA.FTZ R40, -R0.reuse, R40, R19 ;  /* 0x0000002800287223 */ /* 0x048fe20000010113 */
[----:B------:R-:W-:Y:S02]  /*15aa0*/  ISETP.GE.AND P2, PT, R39, R136, PT ;  /* 0x000000882700720c */ /* 0x000fe40003f46270 */
[----:B------:R-:W-:Y:S01]  /*15ab0*/  IABS R10, R10 ;  /* 0x0000000a000a7213 */ /* 0x000fe20000000000 */
[C---:B----4-:R-:W-:Y:S01]  /*15ac0*/  FFMA.FTZ R50, -R0.reuse, R65, R50 ;  /* 0x0000004100327223 */ /* 0x050fe20000010132 */
[----:B------:R-:W-:Y:S01]  /*15ad0*/  IADD3 R19, R31, 0x38, RZ ;  /* 0x000000381f137810 */ /* 0x000fe20007ffe0ff */
[----:B------:R-:W2:Y:S01]  /*15ae0*/  I2F R29, R29 ;  /* 0x0000001d001d7306 */ /* 0x000ea20000201400 */
[----:B------:R-:W-:Y:S07]  /*15af0*/  LDSM.16.MT88.4 R64, [R192+0xe000] ;  /* 0x00e00000c040783b */ /* 0x000fee0000004200 */
[----:B------:R-:W3:Y:S01]  /*15b00*/  I2F R23, R10 ;  /* 0x0000000a00177306 */ /* 0x000ee20000201400 */
[----:B-1----:R-:W-:Y:S01]  /*15b10*/  FFMA.FTZ R34, -R0, R5, R51 ;  /* 0x0000000500227223 */ /* 0x002fe20000010133 */
[----:B------:R-:W-:-:S02]  /*15b20*/  FSEL R5, R50, -INF , !P0 ;  /* 0xff80000032057808 */ /* 0x000fc40004000000 */
[----:B------:R-:W-:Y:S01]  /*15b30*/  ISETP.GE.AND P0, PT, R63, R136, PT ;  /* 0x000000883f00720c */ /* 0x000fe20003f06270 */
[----:B------:R-:W-:Y:S01]  /*15b40*/  LDSM.16.MT88.4 R48, [R189+0xc000] ;  /* 0x00c00000bd30783b */ /* 0x000fe20000004200 */
[----:B------:R-:W-:Y:S02]  /*15b50*/  FSEL R34, R34, -INF , !P6 ;  /* 0xff80000022227808 */ /* 0x000fe40007000000 */
[----:B------:R-:W1:Y:S01]  /*15b60*/  I2F R35, R35 ;  /* 0x0000002300237306 */ /* 0x000e620000201400 */
[----:B--2---:R-:W-:Y:S01]  /*15b70*/  FFMA.FTZ R29, -R0, R29, R17 ;  /* 0x0000001d001d7223 */ /* 0x004fe20000010111 */
[----:B------:R-:W-:Y:S01]  /*15b80*/  FSEL R20, R4, -INF , !P0 ;  /* 0xff80000004147808 */ /* 0x000fe20004000000 */
[----:B------:R-:W-:Y:S01]  /*15b90*/  IMAD.IADD R4, R6, 0x1, -R11 ;  /* 0x0000000106047824 */ /* 0x000fe200078e0a0b */
[----:B------:R-:W-:Y:S02]  /*15ba0*/  FSEL R24, R24, -INF , !P0 ;  /* 0xff80000018187808 */ /* 0x000fe40004000000 */
[----:B------:R-:W-:-:S02]  /*15bb0*/  IADD3 R17, R31, 0x31, RZ ;  /* 0x000000311f117810 */ /* 0x000fc40007ffe0ff */
[----:B------:R-:W2:Y:S01]  /*15bc0*/  I2F R21, R42 ;  /* 0x0000002a00157306 */ /* 0x000ea20000201400 */
[C---:B---3--:R-:W-:Y:S01]  /*15bd0*/  FFMA.FTZ R15, -R0.reuse, R23, R15 ;  /* 0x00000017000f7223 */ /* 0x048fe2000001010f */
[-C--:B------:R-:W-:Y:S02]  /*15be0*/  ISETP.GE.AND P0, PT, R33, R136.reuse, PT ;  /* 0x000000882100720c */ /* 0x080fe40003f06270 */
[----:B------:R-:W-:Y:S02]  /*15bf0*/  ISETP.GE.AND P6, PT, R59, R136, PT ;  /* 0x000000883b00720c */ /* 0x000fe40003fc6270 */
[----:B------:R-:W-:Y:S01]  /*15c00*/  FSEL R164, R15, -INF , !P1 ;  /* 0xff8000000fa47808 */ /* 0x000fe20004800000 */
[----:B------:R-:W-:Y:S01]  /*15c10*/  LDSM.16.MT88.4 R56, [R188+0xc000] ;  /* 0x00c00000bc38783b */ /* 0x000fe20000004200 */
[----:B------:R-:W3:Y:S01]  /*15c20*/  I2F R8, R8 ;  /* 0x0000000800087306 */ /* 0x000ee20000201400 */
[----:B------:R-:W-:Y:S01]  /*15c30*/  FMNMX.FTZ R15, R5, R34, !PT ;  /* 0x00000022050f7209 */ /* 0x000fe20007810000 */
[----:B-1----:R-:W-:Y:S01]  /*15c40*/  FFMA.FTZ R16, -R0, R35, R16 ;  /* 0x0000002300107223 */ /* 0x002fe20000010110 */
[----:B------:R-:W-:-:S02]  /*15c50*/  IADD3 R33, R31, 0x30, RZ ;  /* 0x000000301f217810 */ /* 0x000fc40007ffe0ff */
[----:B------:R-:W-:Y:S02]  /*15c60*/  FMNMX.FTZ R15, R38, R15, !PT ;  /* 0x0000000f260f7209 */ /* 0x000fe40007810000 */
[----:B------:R-:W-:Y:S01]  /*15c70*/  FSEL R10, R16, -INF , !P6 ;  /* 0xff800000100a7808 */ /* 0x000fe20007000000 */
[----:B------:R-:W1:Y:S01]  /*15c80*/  I2F R27, R27 ;  /* 0x0000001b001b7306 */ /* 0x000e620000201400 */
[----:B--2---:R-:W-:Y:S01]  /*15c90*/  FFMA.FTZ R21, -R0, R21, R14 ;  /* 0x0000001500157223 */ /* 0x004fe2000001010e */
[----:B------:R-:W-:Y:S01]  /*15ca0*/  IABS R18, R4 ;  /* 0x0000000400127213 */ /* 0x000fe20000000000 */
[----:B------:R-:W-:Y:S01]  /*15cb0*/  IMAD.IADD R16, R6, 0x1, -R33 ;  /* 0x0000000106107824 */ /* 0x000fe200078e0a21 */
[----:B------:R-:W-:Y:S01]  /*15cc0*/  FMNMX.FTZ R15, R36, R15, !PT ;  /* 0x0000000f240f7209 */ /* 0x000fe20007810000 */
[----:B------:R-:W-:Y:S01]  /*15cd0*/  IMAD.IADD R14, R6, 0x1, -R19 ;  /* 0x00000001060e7824 */ /* 0x000fe200078e0a13 */
[----:B------:R-:W-:Y:S02]  /*15ce0*/  FSEL R224, R21, -INF , !P2 ;  /* 0xff80000015e07808 */ /* 0x000fe40005000000 */
[----:B------:R-:W2:Y:S01]  /*15cf0*/  I2F R25, R25 ;  /* 0x0000001900197306 */ /* 0x000ea20000201400 */
[----:B---3--:R-:W-:Y:S01]  /*15d00*/  FFMA.FTZ R170, -R0, R8, R13 ;  /* 0x0000000800aa7223 */ /* 0x008fe2000001010d */
[----:B------:R-:W-:Y:S01]  /*15d10*/  FMNMX.FTZ R21, R3, R32, !PT ;  /* 0x0000002003157209 */ /* 0x000fe20007810000 */
[----:B------:R-:W-:Y:S01]  /*15d20*/  IMAD.IADD R8, R6, 0x1, -R17 ;  /* 0x0000000106087824 */ /* 0x000fe200078e0a11 */
[----:B------:R-:W-:-:S02]  /*15d30*/  IADD3 R31, R31, 0x39, RZ ;  /* 0x000000391f1f7810 */ /* 0x000fc40007ffe0ff */
[----:B------:R-:W-:Y:S02]  /*15d40*/  FSEL R4, R41, -INF , !P6 ;  /* 0xff80000029047808 */ /* 0x000fe40007000000 */
[----:B------:R-:W-:Y:S01]  /*15d50*/  IABS R8, R8 ;  /* 0x0000000800087213 */ /* 0x000fe20000000000 */
[----:B------:R-:W3:Y:S01]  /*15d60*/  I2F R37, R37 ;  /* 0x0000002500257306 */ /* 0x000ee20000201400 */
[----:B------:R-:W-:Y:S01]  /*15d70*/  ISETP.GE.AND P6, PT, R11, R136, PT ;  /* 0x000000880b00720c */ /* 0x000fe20003fc6270 */
[----:B-1----:R-:W-:Y:S01]  /*15d80*/  FFMA.FTZ R12, -R0, R27, R12 ;  /* 0x0000001b000c7223 */ /* 0x002fe2000001010c */
[----:B------:R-:W-:Y:S01]  /*15d90*/  FMNMX.FTZ R21, R30, R21, !PT ;  /* 0x000000151e157209 */ /* 0x000fe20007810000 */
[----:B------:R-:W-:Y:S01]  /*15da0*/  IMAD.IADD R23, R6, 0x1, -R31 ;  /* 0x0000000106177824 */ /* 0x000fe200078e0a1f */
[----:B------:R-:W-:Y:S02]  /*15db0*/  IABS R16, R16 ;  /* 0x0000001000107213 */ /* 0x000fe40000000000 */
[----:B------:R-:W-:Y:S01]  /*15dc0*/  FMNMX.FTZ R15, R26, R15, !PT ;  /* 0x0000000f1a0f7209 */ /* 0x000fe20007810000 */
[----:B------:R1:W4:Y:S01]  /*15dd0*/  I2F R11, R18 ;  /* 0x00000012000b7306 */ /* 0x0003220000201400 */
[----:B------:R-:W-:Y:S01]  /*15de0*/  FSEL R6, R40, -INF , !P5 ;  /* 0xff80000028067808 */ /* 0x000fe20006800000 */
[----:B--2---:R-:W-:Y:S01]  /*15df0*/  FFMA.FTZ R25, -R0, R25, R76 ;  /* 0x0000001900197223 */ /* 0x004fe2000001014c */
[----:B------:R-:W-:Y:S01]  /*15e00*/  FMNMX.FTZ R21, R28, R21, !PT ;  /* 0x000000151c157209 */ /* 0x000fe20007810000 */
[----:B------:R-:W-:Y:S01]  /*15e10*/  LDSM.16.MT88.4 R40, [R190+0xc000] ;  /* 0x00c00000be28783b */ /* 0x000fe20000004200 */
[----:B------:R-:W-:-:S02]  /*15e20*/  FMNMX.FTZ R15, R24, R15, !PT ;  /* 0x0000000f180f7209 */ /* 0x000fc40007810000 */
[----:B------:R-:W-:Y:S01]  /*15e30*/  FSEL R220, R12, -INF , !P2 ;  /* 0xff8000000cdc7808 */ /* 0x000fe20005000000 */
[----:B------:R2:W5:Y:S01]  /*15e40*/  I2F R13, R16 ;  /* 0x00000010000d7306 */ /* 0x0005620000201400 */
[----:B------:R-:W-:Y:S01]  /*15e50*/  FMNMX.FTZ R21, R22, R21, !PT ;  /* 0x0000001516157209 */ /* 0x000fe20007810000 */
[----:B---3--:R-:W-:Y:S01]  /*15e60*/  FFMA.FTZ R37, -R0, R37, R78 ;  /* 0x0000002500257223 */ /* 0x008fe2000001014e */
[----:B------:R-:W-:Y:S01]  /*15e70*/  ISETP.GE.AND P2, PT, R17, R136, PT ;  /* 0x000000881100720c */ /* 0x000fe20003f46270 */
[----:B------:R-:W-:Y:S01]  /*15e80*/  IMAD.IADD R17, R9, 0x1, -R17 ;  /* 0x0000000109117824 */ /* 0x000fe200078e0a11 */
[----:B------:R-:W-:Y:S02]  /*15e90*/  FMNMX.FTZ R15, R4, R15, !PT ;  /* 0x0000000f040f7209 */ /* 0x000fe40007810000 */
[----:B------:R-:W-:Y:S01]  /*15ea0*/  FSEL R170, R170, -INF , !P1 ;  /* 0xff800000aaaa7808 */ /* 0x000fe20004800000 */
[----:B------:R-:W3:Y:S01]  /*15eb0*/  I2F R7, R7 ;  /* 0x0000000700077306 */ /* 0x000ee20000201400 */
[----:B-1----:R-:W-:Y:S01]  /*15ec0*/  IABS R18, R14 ;  /* 0x0000000e00127213 */ /* 0x002fe20000000000 */
[----:B----4-:R-:W-:Y:S01]  /*15ed0*/  FFMA.FTZ R11, -R0, R11, R79 ;  /* 0x0000000b000b7223 */ /* 0x010fe2000001014f */
[----:B------:R-:W-:Y:S01]  /*15ee0*/  ISETP.GE.AND P1, PT, R19, R136, PT ;  /* 0x000000881300720c */ /* 0x000fe20003f26270 */
[----:B------:R-:W-:Y:S01]  /*15ef0*/  IMAD.IADD R19, R9, 0x1, -R19 ;  /* 0x0000000109137824 */ /* 0x000fe200078e0a13 */
[----:B------:R-:W-:-:S02]  /*15f00*/  FMNMX.FTZ R21, R20, R21, !PT ;  /* 0x0000001514157209 */ /* 0x000fc40007810000 */
[----:B------:R-:W-:Y:S01]  /*15f10*/  FSEL R218, R25, -INF , !P0 ;  /* 0xff80000019da7808 */ /* 0x000fe20004000000 */
[----:B------:R1:W4:Y:S01]  /*15f20*/  I2F R14, R8 ;  /* 0x00000008000e7306 */ /* 0x0003220000201400 */
[----:B--2---:R-:W-:Y:S01]  /*15f30*/  IABS R16, R23 ;  /* 0x0000001700107213 */ /* 0x004fe20000000000 */
[----:B-----5:R-:W-:Y:S01]  /*15f40*/  FFMA.FTZ R13, -R0, R13, R74 ;  /* 0x0000000d000d7223 */ /* 0x020fe2000001014a */
[----:B------:R-:W-:Y:S02]  /*15f50*/  FMNMX.FTZ R25, R6, R15, !PT ;  /* 0x0000000f06197209 */ /* 0x000fe40007810000 */
[----:B------:R-:W-:Y:S02]  /*15f60*/  IABS R17, R17 ;  /* 0x0000001100117213 */ /* 0x000fe40000000000 */
[----:B------:R-:W-:Y:S01]  /*15f70*/  FMNMX.FTZ R21, R10, R21, !PT ;  /* 0x000000150a157209 */ /* 0x000fe20007810000 */
[----:B------:R-:W2:Y:S01]  /*15f80*/  I2F R12, R16 ;  /* 0x00000010000c7306 */ /* 0x000ea20000201400 */
[----:B------:R-:W-:Y:S01]  /*15f90*/  IABS R19, R19 ;  /* 0x0000001300137213 */ /* 0x000fe20000000000 */
[----:B---3--:R-:W-:Y:S01]  /*15fa0*/  FFMA.FTZ R7, -R0, R7, R77 ;  /* 0x0000000700077223 */ /* 0x008fe2000001014d */
[----:B------:R-:W-:-:S02]  /*15fb0*/  FMNMX.FTZ R25, R224, R25, !PT ;  /* 0x00000019e0197209 */ /* 0x000fc40007810000 */
[----:B------:R-:W-:Y:S02]  /*15fc0*/  FSEL R222, R11, -INF , !P6 ;  /* 0xff8000000bde7808 */ /* 0x000fe40007000000 */
[----:B------:R-:W-:Y:S01]  /*15fd0*/  FSEL R166, R37, -INF , !P0 ;  /* 0xff80000025a67808 */ /* 0x000fe20004000000 */
[----:B------:R-:W3:Y:S01]  /*15fe0*/  I2F R23, R18 ;  /* 0x0000001200177306 */ /* 0x000ee20000201400 */
[----:B-1----:R-:W-:Y:S01]  /*15ff0*/  FSEL R8, R29, -INF , !P5 ;  /* 0xff8000001d087808 */ /* 0x002fe20006800000 */
[----:B----4-:R-:W-:Y:S01]  /*16000*/  FFMA.FTZ R14, -R0, R14, R75 ;  /* 0x0000000e000e7223 */ /* 0x010fe2000001014b */
[----:B------:R-:W-:Y:S01]  /*16010*/  ISETP.GE.AND P5, PT, R33, R136, PT ;  /* 0x000000882100720c */ /* 0x000fe20003fa6270 */
[C---:B------:R-:W-:Y:S01]  /*16020*/  IMAD.IADD R33, R9.reuse, 0x1, -R33 ;  /* 0x0000000109217824 */ /* 0x040fe200078e0a21 */
[----:B------:R-:W-:Y:S01]  /*16030*/  FMNMX.FTZ R21, R8, R21, !PT ;  /* 0x0000001508157209 */ /* 0x000fe20007810000 */
[----:B------:R-:W-:Y:S01]  /*16040*/  IMAD.IADD R9, R9, 0x1, -R31 ;  /* 0x0000000109097824 */ /* 0x000fe200078e0a1f */
[----:B------:R-:W-:Y:S01]  /*16050*/  FMNMX.FTZ R25, R164, R25, !PT ;  /* 0x00000019a4197209 */ /* 0x000fe20007810000 */
[----:B------:R-:W1:Y:S01]  /*16060*/  I2F R11, R19 ;  /* 0x00000013000b7306 */ /* 0x000e620000201400 */
[----:B------:R-:W-:Y:S01]  /*16070*/  IABS R33, R33 ;  /* 0x0000002100217213 */ /* 0x000fe20000000000 */
[----:B--2---:R-:W-:Y:S01]  /*16080*/  FFMA.FTZ R12, -R0, R12, R83 ;  /* 0x0000000c000c7223 */ /* 0x004fe20000010153 */
[----:B------:R-:W-:-:S02]  /*16090*/  IABS R16, R9 ;  /* 0x0000000900107213 */ /* 0x000fc40000000000 */
[----:B------:R-:W-:Y:S02]  /*160a0*/  FMNMX.FTZ R21, R220, R21, !PT ;  /* 0x00000015dc157209 */ /* 0x000fe40007810000 */
[----:B------:R-:W-:Y:S01]  /*160b0*/  FSEL R216, R13, -INF , !P5 ;  /* 0xff8000000dd87808 */ /* 0x000fe20006800000 */
[----:B------:R-:W2:Y:S01]  /*160c0*/  I2F R15, R33 ;  /* 0x00000021000f7306 */ /* 0x000ea20000201400 */
[----:B------:R-:W-:Y:S01]  /*160d0*/  FMNMX.FTZ R25, R166, R25, !PT ;  /* 0x00000019a6197209 */ /* 0x000fe20007810000 */
[----:B---3--:R-:W-:Y:S01]  /*160e0*/  FFMA.FTZ R23, -R0, R23, R82 ;  /* 0x0000001700177223 */ /* 0x008fe20000010152 */
[----:B------:R-:W-:Y:S02]  /*160f0*/  FMNMX.FTZ R21, R170, R21, !PT ;  /* 0x00000015aa157209 */ /* 0x000fe40007810000 */
[----:B------:R-:W-:Y:S02]  /*16100*/  FMNMX.FTZ R25, R222, R25, !PT ;  /* 0x00000019de197209 */ /* 0x000fe40007810000 */
[----:B------:R-:W-:Y:S01]  /*16110*/  FSEL R172, R7, -INF , !P6 ;  /* 0xff80000007ac7808 */ /* 0x000fe20007000000 */
[----:B------:R-:W3:Y:S01]  /*16120*/  I2F R9, R17 ;  /* 0x0000001100097306 */ /* 0x000ee20000201400 */
[----:B------:R-:W-:Y:S01]  /*16130*/  FMNMX.FTZ R21, R218, R21, !PT ;  /* 0x00000015da157209 */ /* 0x000fe20007810000 */
[----:B-1----:R-:W-:Y:S01]  /*16140*/  FFMA.FTZ R11, -R0, R11, R80 ;  /* 0x0000000b000b7223 */ /* 0x002fe20000010150 */
[----:B------:R-:W-:-:S02]  /*16150*/  FSEL R214, R14, -INF , !P2 ;  /* 0xff8000000ed67808 */ /* 0x000fc40005000000 */
[----:B------:R-:W-:Y:S02]  /*16160*/  FMNMX.FTZ R25, R216, R25, !PT ;  /* 0x00000019d8197209 */ /* 0x000fe40007810000 */
[----:B------:R-:W-:Y:S01]  /*16170*/  FMNMX.FTZ R21, R172, R21, !PT ;  /* 0x00000015ac157209 */ /* 0x000fe20007810000 */
[----:B------:R-:W1:Y:S01]  /*16180*/  I2F R13, R16 ;  /* 0x00000010000d7306 */ /* 0x000e620000201400 */
[C---:B--2---:R-:W-:Y:S01]  /*16190*/  FFMA.FTZ R15, -R0.reuse, R15, R72 ;  /* 0x0000000f000f7223 */ /* 0x044fe20000010148 */
[----:B------:R-:W-:Y:S02]  /*161a0*/  ISETP.GE.AND P0, PT, R31, R136, PT ;  /* 0x000000881f00720c */ /* 0x000fe40003f06270 */
[----:B------:R-:W-:Y:S02]  /*161b0*/  FSEL R212, R23, -INF , !P1 ;  /* 0xff80000017d47808 */ /* 0x000fe40004800000 */
[----:B------:R-:W-:Y:S01]  /*161c0*/  FSEL R174, R15, -INF , !P5 ;  /* 0xff8000000fae7808 */ /* 0x000fe20006800000 */
[----:B---3--:R-:W-:Y:S01]  /*161d0*/  FFMA.FTZ R9, -R0, R9, R73 ;  /* 0x0000000900097223 */ /* 0x008fe20000010149 */
[----:B------:R-:W-:Y:S01]  /*161e0*/  FMNMX.FTZ R25, R214, R25, !PT ;  /* 0x00000019d6197209 */ /* 0x000fe20007810000 */
[----:B------:R-:W-:Y:S01]  /*161f0*/  LDSM.16.MT88.4 R72, [R190+0xe000] ;  /* 0x00e00000be48783b */ /* 0x000fe20000004200 */
[----:B------:R-:W-:-:S02]  /*16200*/  FMNMX.FTZ R21, R174, R21, !PT ;  /* 0x00000015ae157209 */ /* 0x000fc40007810000 */
[----:B------:R-:W-:Y:S02]  /*16210*/  FSEL R146, R9, -INF , !P2 ;  /* 0xff80000009927808 */ /* 0x000fe40005000000 */
[----:B------:R-:W-:Y:S01]  /*16220*/  FSEL R210, R12, -INF , !P0 ;  /* 0xff8000000cd27808 */ /* 0x000fe20004000000 */
[----:B-1----:R-:W-:Y:S01]  /*16230*/  FFMA.FTZ R13, -R0, R13, R81 ;  /* 0x0000000d000d7223 */ /* 0x002fe20000010151 */
[----:B------:R-:W-:Y:S01]  /*16240*/  FMNMX.FTZ R25, R212, R25, !PT ;  /* 0x00000019d4197209 */ /* 0x000fe20007810000 */
[----:B------:R-:W-:Y:S01]  /*16250*/  LDSM.16.MT88.4 R80, [R189+0xe000] ;  /* 0x00e00000bd50783b */ /* 0x000fe20000004200 */
[----:B------:R-:W-:Y:S02]  /*16260*/  FSEL R144, R11, -INF , !P1 ;  /* 0xff8000000b907808 */ /* 0x000fe40004800000 */
[----:B------:R-:W-:Y:S01]  /*16270*/  FMNMX.FTZ R21, R146, R21, !PT ;  /* 0x0000001592157209 */ /* 0x000fe20007810000 */
[----:B------:R-:W-:Y:S01]  /*16280*/  LDSM.16.MT88.4 R16, [R189+0xe800] ;  /* 0x00e80000bd10783b */ /* 0x000fe20000004200 */
        /* <DEDUP_REMOVED lines=24> */
[----:B------:R-:W-:-:S02]  /*16410*/  FFMA.FTZ R155, R3, c[0x0][0x23c], -R163 ;  /* 0x00008f00039b7a23 */ /* 0x000fc400000108a3 */
[--C-:B------:R-:W-:Y:S02]  /*16420*/  FFMA.FTZ R158, R32, c[0x0][0x23c], -R163.reuse ;  /* 0x00008f00209e7a23 */ /* 0x100fe400000108a3 */
[--C-:B------:R-:W-:Y:S01]  /*16430*/  FFMA.FTZ R162, R30, c[0x0][0x23c], -R163.reuse ;  /* 0x00008f001ea27a23 */ /* 0x100fe200000108a3 */
[----:B------:R-:W-:Y:S01]  /*16440*/  LDSM.16.MT88.4 R32, [R189+0xc800] ;  /* 0x00c80000bd20783b */ /* 0x000fe20000004200 */
[----:B------:R-:W-:Y:S01]  /*16450*/  FFMA.FTZ R151, R28, c[0x0][0x23c], -R163 ;  /* 0x00008f001c977a23 */ /* 0x000fe200000108a3 */
[----:B------:R-:W1:Y:S01]  /*16460*/  MUFU.EX2 R153, R153 ;  /* 0x0000009900997308 */ /* 0x000e620000000800 */
[--C-:B------:R-:W-:Y:S01]  /*16470*/  FFMA.FTZ R138, R4, c[0x0][0x23c], -R145.reuse ;  /* 0x00008f00048a7a23 */ /* 0x100fe20000010891 */
[----:B------:R-:W-:Y:S01]  /*16480*/  LDSM.16.MT88.4 R28, [R188+0xc800] ;  /* 0x00c80000bc1c783b */ /* 0x000fe20000004200 */
[----:B------:R-:W-:Y:S02]  /*16490*/  FFMA.FTZ R3, R6, c[0x0][0x23c], -R145 ;  /* 0x00008f0006037a23 */ /* 0x000fe40000010891 */
[--C-:B------:R-:W-:Y:S01]  /*164a0*/  FFMA.FTZ R148, R10, c[0x0][0x23c], -R163.reuse ;  /* 0x00008f000a947a23 */ /* 0x100fe200000108a3 */
[----:B------:R-:W2:Y:S01]  /*164b0*/  LDSM.16.MT88.4 R4, [R188+0x10000] ;  /* 0x01000000bc04783b */ /* 0x000ea20000004200 */
[----:B------:R-:W-:Y:S01]  /*164c0*/  FFMA.FTZ R135, R8, c[0x0][0x23c], -R163 ;  /* 0x00008f0008877a23 */ /* 0x000fe200000108a3 */
[----:B------:R-:W-:Y:S01]  /*164d0*/  MUFU.EX2 R154, R154 ;  /* 0x0000009a009a7308 */ /* 0x000fe20000000800 */
[--C-:B------:R-:W-:Y:S01]  /*164e0*/  FFMA.FTZ R150, R26, c[0x0][0x23c], -R145.reuse ;  /* 0x00008f001a967a23 */ /* 0x100fe20000010891 */
[----:B------:R-:W3:Y:S01]  /*164f0*/  LDSM.16.MT88.4 R8, [R192+0xe800] ;  /* 0x00e80000c008783b */ /* 0x000ee20000004200 */
[----:B------:R-:W-:-:S02]  /*16500*/  FFMA.FTZ R137, R24, c[0x0][0x23c], -R145 ;  /* 0x00008f0018897a23 */ /* 0x000fc40000010891 */
[--C-:B------:R-:W-:Y:S01]  /*16510*/  FFMA.FTZ R152, R22, c[0x0][0x23c], -R163.reuse ;  /* 0x00008f0016987a23 */ /* 0x100fe200000108a3 */
[----:B------:R-:W-:Y:S01]  /*16520*/  LDSM.16.MT88.4 R24, [R190+0xe800] ;  /* 0x00e80000be18783b */ /* 0x000fe20000004200 */
[----:B------:R-:W-:Y:S01]  /*16530*/  FFMA.FTZ R139, R20, c[0x0][0x23c], -R163 ;  /* 0x00008f00148b7a23 */ /* 0x000fe200000108a3 */
[----:B------:R-:W4:Y:S01]  /*16540*/  MUFU.EX2 R149, R149 ;  /* 0x0000009500957308 */ /* 0x000f220000000800 */
        /* <DEDUP_REMOVED lines=10> */
[----:B------:R-:W5:Y:S01]  /*165f0*/  MUFU.EX2 R158, R158 ;  /* 0x0000009e009e7308 */ /* 0x000f620000000800 */
[----:B----4-:R-:W-:Y:S01]  /*16600*/  F2FP.PACK_AB R115, R149, R154 ;  /* 0x0000009a9573723e */ /* 0x010fe200000000ff */
[----:B------:R-:W-:Y:S02]  /*16610*/  FFMA.FTZ R172, R172, c[0x0][0x23c], -R163 ;  /* 0x00008f00acac7a23 */ /* 0x000fe400000108a3 */
        /* <DEDUP_REMOVED lines=8> */
[----:B-----5:R-:W-:Y:S01]  /*166a0*/  F2FP.PACK_AB R112, R158, R155 ;  /* 0x0000009b9e70723e */ /* 0x020fe200000000ff */
        /* <DEDUP_REMOVED lines=8> */
[----:B----4-:R-:W-:Y:S01]  /*16730*/  F2FP.PACK_AB R114, R151, R162 ;  /* 0x000000a29772723e */ /* 0x010fe200000000ff */
[----:B------:R-:W4:Y:S01]  /*16740*/  MUFU.EX2 R137, R137 ;  /* 0x0000008900897308 */ /* 0x000f220000000800 */
        /* <DEDUP_REMOVED lines=46> */
[C---:B--2---:R-:W-:Y:S07]  /*16a30*/  HMMA.16816.F32 R116, R112.reuse, R4, RZ ;  /* 0x000000047074723c */ /* 0x044fee00000018ff */
[----:B----4-:R-:W-:Y:S01]  /*16a40*/  F2FP.PACK_AB R5, R137, R150 ;  /* 0x000000968905723e */ /* 0x010fe200000000ff */
        /* <DEDUP_REMOVED lines=138> */
[----:B------:R-:W-:Y:S01]  /*172f0*/  IADD3 R214, R134, -0x2, RZ ;  /* 0xfffffffe86d67810 */ /* 0x000fe20007ffe0ff */
[----:B------:R-:W-:Y:S01]  /*17300*/  ULEA UR4, -UR4, URZ, 0x6 ;  /* 0x0000003f04047291 */ /* 0x000fe2000f8e313f */
[----:B------:R-:W-:Y:S01]  /*17310*/  IMAD.MOV.U32 R135, RZ, RZ, R132 ;  /* 0x000000ffff877224 */ /* 0x000fe200078e0084 */
[----:B------:R-:W-:-:S02]  /*17320*/  ULDC UR8, c[0x0][0x1a0] ;  /* 0x0000680000087ab9 */ /* 0x000fc40000000800 */
[----:B------:R-:W-:Y:S02]  /*17330*/  USHF.R.S32.HI UR5, URZ, 0x1f, UR4 ;  /* 0x0000001f3f057899 */ /* 0x000fe40008011404 */
[----:B------:R-:W-:Y:S01]  /*17340*/  MOV R212, UR4 ;  /* 0x0000000400d47c02 */ /* 0x000fe20008000f00 */
[----:B------:R-:W-:Y:S02]  /*17350*/  USHF.L.U32 UR8, UR8, 0x4, URZ ;  /* 0x0000000408087899 */ /* 0x000fe4000800063f */
[----:B------:R-:W-:Y:S01]  /*17360*/  ULDC.64 UR10, c[0x0][0x118] ;  /* 0x00004600000a7ab9 */ /* 0x000fe20000000a00 */
[----:B------:R-:W-:Y:S01]  /*17370*/  IMAD.U32 R211, RZ, RZ, UR5 ;  /* 0x00000005ffd37e24 */ /* 0x000fe2000f8e00ff */
[----:B------:R-:W-:Y:S01]  /*17380*/  UMOV UR7, 0x4 ;  /* 0x0000000400077882 */ /* 0x000fe20000000000 */
[----:B-1----:R-:W-:-:S05]  /*17390*/  LOP3.LUT R3, R3, 0x3, RZ, 0xc0, !PT ;  /* 0x0000000303037812 */ /* 0x002fca00078ec0ff */
[----:B------:R-:W-:Y:S02]  /*173a0*/  IMAD R3, R3, -0x2, R2 ;  /* 0xfffffffe03037824 */ /* 0x000fe400078e0202 */
[----:B------:R-:W-:-:S03]  /*173b0*/  IMAD.MOV.U32 R2, RZ, RZ, R133 ;  /* 0x000000ffff027224 */ /* 0x000fc600078e0085 */
[----:B------:R-:W-:Y:S02]  /*173c0*/  IADD3 R210, R136, R3, -R201 ;  /* 0x0000000388d27210 */ /* 0x000fe40007ffe8c9 */
.L_x_4971:
        /* <DEDUP_REMOVED lines=65> */
.L_x_4968:
[C---:B------:R-:W-:Y:S02]  /*177e0*/  LOP3.LUT P5, RZ, R208.reuse, 0x1, RZ, 0xc0, !PT ;  /* 0x00000001d0ff7812 */ /* 0x040fe400078ac0ff */
[CC--:B------:R-:W-:Y:S02]  /*177f0*/  LEA R132, P1, R7.reuse, R160.reuse, 0x1 ;  /* 0x000000a007847211 */ /* 0x0c0fe400078208ff */
[C---:B------:R-:W-:Y:S02]  /*17800*/  LOP3.LUT P4, RZ, R208.reuse, 0x2, RZ, 0xc0, !PT ;  /* 0x00000002d0ff7812 */ /* 0x040fe4000788c0ff */
[CCC-:B------:R-:W-:Y:S02]  /*17810*/  LEA.HI.X R133, R7.reuse, R161.reuse, R4.reuse, 0x1, P1 ;  /* 0x000000a107857211 */ /* 0x1c0fe400008f0c04 */
[----:B------:R-:W-:Y:S02]  /*17820*/  LOP3.LUT P2, RZ, R208, 0x4, RZ, 0xc0, !PT ;  /* 0x00000004d0ff7812 */ /* 0x000fe4000784c0ff */
[----:B------:R-:W-:Y:S03]  /*17830*/  IADD3 R5, P0, R7, UR8, RZ ;  /* 0x0000000807057c10 */ /* 0x000fe6000ff1e0ff */
[----:B------:R-:W-:Y:S01]  /*17840*/  @!PT LDS RZ, [RZ] ;  /* 0x00000000fffff984 */ /* 0x000fe20000000800 */
[----:B------:R-:W-:Y:S01]  /*17850*/  @!PT LDS RZ, [RZ] ;  /* 0x00000000fffff984 */ /* 0x000fe20000000800 */
[----:B------:R-:W-:Y:S01]  /*17860*/  @!PT LDS RZ, [RZ] ;  /* 0x00000000fffff984 */ /* 0x000fe20000000800 */
[----:B------:R1:W-:Y:S01]  /*17870*/  @P5 LDGSTS.E.BYPASS.LTC128B.128 [R202+0xc000], [R132.64] ;  /* 0x0c00000084ca5fae */ /* 0x0003e2000b901d4a */
[CC--:B------:R-:W-:Y:S01]  /*17880*/  @P5 LEA R14, P6, R5.reuse, R160.reuse, 0x1 ;  /* 0x000000a0050e5211 */ /* 0x0c0fe200078c08ff */
[C---:B------:R-:W-:Y:S01]  /*17890*/  IMAD.X R6, R200.reuse, 0x1, R4, P0 ;  /* 0x00000001c8067824 */ /* 0x040fe200000e0604 */
[C---:B------:R-:W-:Y:S01]  /*178a0*/  IADD3 R3, P0, R5.reuse, UR8, RZ ;  /* 0x0000000805037c10 */ /* 0x040fe2000ff1e0ff */
[----:B------:R-:W-:Y:S01]  /*178b0*/  @!P5 STS.128 [R202+0xc000], RZ ;  /* 0x00c000ffca00d388 */ /* 0x000fe20000000c00 */
[CC--:B------:R-:W-:Y:S02]  /*178c0*/  @P4 LEA R10, P1, R5.reuse, R160.reuse, 0x1 ;  /* 0x000000a0050a4211 */ /* 0x0c0fe400078208ff */
[CCC-:B------:R-:W-:Y:S01]  /*178d0*/  @P5 LEA.HI.X R15, R5.reuse, R161.reuse, R6.reuse, 0x1, P6 ;  /* 0x000000a1050f5211 */ /* 0x1c0fe200030f0c06 */
[----:B------:R-:W-:Y:S01]  /*178e0*/  @!PT LDS RZ, [RZ] ;  /* 0x00000000fffff984 */ /* 0x000fe20000000800 */
[----:B------:R-:W-:Y:S01]  /*178f0*/  @!PT LDS RZ, [RZ] ;  /* 0x00000000fffff984 */ /* 0x000fe20000000800 */
[----:B------:R-:W-:Y:S01]  /*17900*/  @!PT LDS RZ, [RZ] ;  /* 0x00000000fffff984 */ /* 0x000fe20000000800 */
[----:B------:R1:W-:Y:S01]  /*17910*/  @P4 LDGSTS.E.BYPASS.LTC128B.128 [R202+0xe000], [R132.64+0x80] ;  /* 0x0e00008084ca4fae */ /* 0x0003e2000b901d4a */
[CCC-:B------:R-:W-:Y:S01]  /*17920*/  @P4 LEA.HI.X R11, R5.reuse, R161.reuse, R6.reuse, 0x1, P1 ;  /* 0x000000a1050b4211 */ /* 0x1c0fe200008f0c06 */
[C-C-:B------:R-:W-:Y:S01]  /*17930*/  IMAD.X R4, R200.reuse, 0x1, R6.reuse, P0 ;  /* 0x00000001c8047824 */ /* 0x140fe200000e0606 */
[-C--:B------:R-:W-:Y:S01]  /*17940*/  @P2 LEA R8, P0, R5, R160.reuse, 0x1 ;  /* 0x000000a005082211 */ /* 0x080fe200078008ff */
[----:B------:R-:W-:Y:S01]  /*17950*/  @!P4 STS.128 [R202+0xe000], RZ ;  /* 0x00e000ffca00c388 */ /* 0x000fe20000000c00 */
[-C--:B------:R-:W-:Y:S02]  /*17960*/  @P5 LEA R12, P6, R3, R160.reuse, 0x1 ;  /* 0x000000a0030c5211 */ /* 0x080fe400078c08ff */
[-C--:B------:R-:W-:Y:S01]  /*17970*/  @P2 LEA.HI.X R9, R5, R161.reuse, R6, 0x1, P0 ;  /* 0x000000a105092211 */ /* 0x080fe200000f0c06 */
[----:B------:R-:W-:Y:S01]  /*17980*/  @!PT LDS RZ, [RZ] ;  /* 0x00000000fffff984 */ /* 0x000fe20000000800 */
[----:B------:R-:W-:Y:S01]  /*17990*/  @!PT LDS RZ, [RZ] ;  /* 0x00000000fffff984 */ /* 0x000fe20000000800 */
[----:B------:R-:W-:Y:S01]  /*179a0*/  @!PT LDS RZ, [RZ] ;  /* 0x00000000fffff984 */ /* 0x000fe20000000800 */
[----:B------:R1:W-:Y:S01]  /*179b0*/  @P2 LDGSTS.E.BYPASS.LTC128B.128 [R202+0x10000], [R132.64+0x100] ;  /* 0x1000010084ca2fae */ /* 0x0003e2000b901d4a */
[CCC-:B------:R-:W-:Y:S02]  /*179c0*/  @P5 LEA.HI.X R13, R3.reuse, R161.reuse, R4.reuse, 0x1, P6 ;  /* 0x000000a1030d5211 */ /* 0x1c0fe400030f0c04 */
        /* <DEDUP_REMOVED lines=8> */
[C---:B------:R-:W-:Y:S02]  /*17a50*/  IADD3 R5, P6, R3.reuse, UR8, RZ ;  /* 0x0000000803057c10 */ /* 0x040fe4000ffde0ff */
        /* <DEDUP_REMOVED lines=52> */
[----:B----4-:R-:W2:Y:S04]  /*17da0*/  LDSM.16.M88.4 R16, [R197+0x6800] ;  /* 0x00680000c510783b */ /* 0x010ea80000000200 */
[----:B------:R-:W1:Y:S04]  /*17db0*/  LDSM.16.M88.4 R24, [R197+0x7000] ;  /* 0x00700000c518783b */ /* 0x000e680000000200 */
[----:B------:R-:W0:Y:S04]  /*17dc0*/  LDGDEPBAR ;  /* 0x00000000000079af */ /* 0x000e280000000000 */
[----:B------:R-:W4:Y:S04]  /*17dd0*/  LDSM.16.M88.4 R32, [R197+0x7800] ;  /* 0x00780000c520783b */ /* 0x000f280000000200 */
[----:B------:R-:W-:Y:S04]  /*17de0*/  LDSM.16.M88.4 R144, [R196] ;  /* 0x00000000c490783b */ /* 0x000fe80000000200 */
[----:B------:R-:W1:Y:S04]  /*17df0*/  LDSM.16.M88.4 R148, [R195] ;  /* 0x00000000c394783b */ /* 0x000e680000000200 */
[----:B------:R-:W1:Y:S04]  /*17e00*/  LDSM.16.M88.4 R152, [R187] ;  /* 0x00000000bb98783b */ /* 0x000e680000000200 */
[----:B------:R-:W1:Y:S04]  /*17e10*/  LDSM.16.M88.4 R156, [R186] ;  /* 0x00000000ba9c783b */ /* 0x000e680000000200 */
[----:B------:R-:W4:Y:S01]  /*17e20*/  LDSM.16.M88.4 R160, [R185] ;  /* 0x00000000b9a0783b */ /* 0x000f220000000200 */
[C---:B-----5:R-:W-:Y:S03]  /*17e30*/  HMMA.16816.F32 R4, R136.reuse, R140, RZ ;  /* 0x0000008c8804723c */ /* 0x060fe600000018ff */
[----:B------:R-:W-:Y:S04]  /*17e40*/  LDSM.16.M88.4 R164, [R191+0x6000] ;  /* 0x00600000bfa4783b */ /* 0x000fe80000000200 */
[----:B------:R-:W-:Y:S01]  /*17e50*/  LDSM.16.M88.4 R168, [R191+0x6800] ;  /* 0x00680000bfa8783b */ /* 0x000fe20000000200 */
[C---:B---3--:R-:W-:Y:S03]  /*17e60*/  HMMA.16816.F32 R8, R136.reuse, R142, RZ ;  /* 0x0000008e8808723c */ /* 0x048fe600000018ff */
[----:B------:R-:W3:Y:S04]  /*17e70*/  LDSM.16.M88.4 R140, [R194] ;  /* 0x00000000c28c783b */ /* 0x000ee80000000200 */
[----:B------:R-:W-:Y:S01]  /*17e80*/  LDSM.16.M88.4 R172, [R191+0x7800] ;  /* 0x00780000bfac783b */ /* 0x000fe20000000200 */
[C---:B--2---:R-:W-:Y:S08]  /*17e90*/  HMMA.16816.F32 R12, R136.reuse, R16, RZ ;  /* 0x00000010880c723c */ /* 0x044ff000000018ff */
[C---:B------:R-:W-:Y:S08]  /*17ea0*/  HMMA.16816.F32 R16, R136.reuse, R18, RZ ;  /* 0x000000128810723c */ /* 0x040ff000000018ff */
[C---:B-1----:R-:W-:Y:S08]  /*17eb0*/  HMMA.16816.F32 R20, R136.reuse, R24, RZ ;  /* 0x000000188814723c */ /* 0x042ff000000018ff */
[C---:B------:R-:W-:Y:S08]  /*17ec0*/  HMMA.16816.F32 R24, R136.reuse, R26, RZ ;  /* 0x0000001a8818723c */ /* 0x040ff000000018ff */
[C---:B----4-:R-:W-:Y:S08]  /*17ed0*/  HMMA.16816.F32 R28, R136.reuse, R32, RZ ;  /* 0x00000020881c723c */ /* 0x050ff000000018ff */
        /* <DEDUP_REMOVED lines=135> */
[C---:B-----5:R-:W-:Y:S07]  /*18750*/  HMMA.16816.F32 R28, R148.reuse, R160, R28 ;  /* 0x000000a0941c723c */ /* 0x060fee000000181c */
[----:B------:R-:W-:Y:S01]  /*18760*/  IMAD.MOV.U32 R160, RZ, RZ, R132 ;  /* 0x000000ffffa07224 */ /* 0x000fe200078e0084 */
[----:B------:R-:W-:Y:S04]  /*18770*/  HMMA.16816.F32 R32, R148, R162, R32 ;  /* 0x000000a29420723c */ /* 0x000fe80000001820 */
[----:B------:R-:W-:Y:S04]  /*18780*/  IMAD.MOV.U32 R161, RZ, RZ, R133 ;  /* 0x000000ffffa17224 */ /* 0x000fe800078e0085 */
[----:B------:R-:W-:-:S05]  /*18790*/  @!P0 BRA `(.L_x_4969) ;  /* 0x000009e000008947 */ /* 0x000fca0003800000 */
        /* <DEDUP_REMOVED lines=66> */
.L_x_4970:
        /* <DEDUP_REMOVED lines=92> */
.L_x_4969:
        /* <DEDUP_REMOVED lines=162> */
[----:B------:R-:W-:Y:S01]  /*19ba0*/  ISETP.GT.AND P0, PT, R214, R199, PT ;  /* 0x000000c7d600720c */ /* 0x000fe20003f04270 */
        /* <DEDUP_REMOVED lines=350> */
.L_x_4967:
        /* <DEDUP_REMOVED lines=30> */
[----:B------:R-:W-:Y:S02]  /*1b370*/  IADD3 R16, -R15, R0, RZ ;  /* 0x000000000f107210 */ /* 0x000fe40007ffe1ff */
[C---:B------:R-:W-:Y:S01]  /*1b380*/  LOP3.LUT R15, R4.reuse, 0x1, RZ, 0xc0, !PT ;  /* 0x00000001040f7812 */ /* 0x040fe200078ec0ff */
[----:B------:R-:W3:Y:S01]  /*1b390*/  @P3 MUFU.RCP R5, R2 ;  /* 0x0000000200053308 */ /* 0x000ee20000001000 */
[----:B------:R-:W-:Y:S02]  /*1b3a0*/  SHF.L.U32 R18, R4, 0x6, RZ ;  /* 0x0000000604127819 */ /* 0x000fe400000006ff */
[----:B------:R-:W-:Y:S02]  /*1b3b0*/  ISETP.NE.U32.AND P0, PT, R15, 0x1, PT ;  /* 0x000000010f00780c */ /* 0x000fe40003f05070 */
[----:B------:R-:W-:-:S02]  /*1b3c0*/  LOP3.LUT R18, R18, 0x1c0, RZ, 0xc0, !PT ;  /* 0x000001c012127812 */ /* 0x000fc400078ec0ff */
[----:B------:R-:W-:Y:S01]  /*1b3d0*/  R2P PR, R4, 0x6 ;  /* 0x0000000604007804 */ /* 0x000fe20000000000 */
[----:B--2---:R-:W-:Y:S01]  /*1b3e0*/  FMUL.FTZ R128, R6, R128 ;  /* 0x0000008006807220 */ /* 0x004fe20000410000 */
[----:B------:R-:W-:Y:S01]  /*1b3f0*/  LEA.HI R18, R18, R18, RZ, 0x1d ;  /* 0x0000001212127211 */ /* 0x000fe200078fe8ff */
[C---:B------:R-:W-:Y:S01]  /*1b400*/  FMUL.FTZ R129, R6.reuse, R129 ;  /* 0x0000008106817220 */ /* 0x040fe20000410000 */
[----:B------:R-:W-:Y:S01]  /*1b410*/  LOP3.LUT R7, R7, 0xffffffe0, RZ, 0xc0, !PT ;  /* 0xffffffe007077812 */ /* 0x000fe200078ec0ff */
[C---:B------:R-:W-:Y:S01]  /*1b420*/  FMUL.FTZ R124, R6.reuse, R124 ;  /* 0x0000007c067c7220 */ /* 0x040fe20000410000 */
[----:B------:R-:W2:Y:S01]  /*1b430*/  @P4 MUFU.LG2 R3, R3 ;  /* 0x0000000300034308 */ /* 0x000ea20000000c00 */
[----:B-1----:R-:W-:Y:S01]  /*1b440*/  SHF.R.S32.HI R10, RZ, 0x1f, R9 ;  /* 0x0000001fff0a7819 */ /* 0x002fe20000011409 */
[----:B------:R-:W-:Y:S02]  /*1b450*/  FMUL.FTZ R125, R6, R125 ;  /* 0x0000007d067d7220 */ /* 0x000fe40000410000 */
[C---:B---3--:R-:W-:Y:S01]  /*1b460*/  FMUL.FTZ R131, R5.reuse, R131 ;  /* 0x0000008305837220 */ /* 0x048fe20000410000 */
[CC--:B------:R-:W-:Y:S01]  /*1b470*/  LEA.HI R12, R10.reuse, R9.reuse, RZ, 0x4 ;  /* 0x000000090a0c7211 */ /* 0x0c0fe200078f20ff */
[C---:B------:R-:W-:Y:S01]  /*1b480*/  FMUL.FTZ R130, R5.reuse, R130 ;  /* 0x0000008205827220 */ /* 0x040fe20000410000 */
[----:B------:R-:W-:Y:S01]  /*1b490*/  LEA.HI R10, R10, R9, RZ, 0x5 ;  /* 0x000000090a0a7211 */ /* 0x000fe200078f28ff */
[C---:B------:R-:W-:Y:S01]  /*1b4a0*/  FMUL.FTZ R127, R5.reuse, R127 ;  /* 0x0000007f057f7220 */ /* 0x040fe20000410000 */
[----:B------:R-:W-:Y:S01]  /*1b4b0*/  SHF.R.S32.HI R8, RZ, 0x4, R12 ;  /* 0x00000004ff087819 */ /* 0x000fe2000001140c */
[----:B------:R-:W-:Y:S01]  /*1b4c0*/  FMUL.FTZ R126, R5, R126 ;  /* 0x0000007e057e7220 */ /* 0x000fe20000410000 */
[----:B------:R-:W-:Y:S01]  /*1b4d0*/  IADD3 R12, -R13, R0, RZ ;  /* 0x000000000d0c7210 */ /* 0x000fe20007ffe1ff */
        /* <DEDUP_REMOVED lines=36> */
[----:B------:R-:W-:Y:S01]  /*1b720*/  FMUL.FTZ R55, R5, R55 ;  /* 0x0000003705377220 */ /* 0x000fe20000410000 */
[----:B------:R-:W-:Y:S01]  /*1b730*/  IADD3 R0, -R7, R0, RZ ;  /* 0x0000000007007210 */ /* 0x000fe20007ffe1ff */
[C---:B------:R-:W-:Y:S01]  /*1b740*/  FMUL.FTZ R54, R5.reuse, R54 ;  /* 0x0000003605367220 */ /* 0x040fe20000410000 */
[----:B------:R-:W-:Y:S01]  /*1b750*/  IADD3 R10, -R10, R9, RZ ;  /* 0x000000090a0a7210 */ /* 0x000fe20007ffe1ff */
[----:B------:R-:W-:Y:S01]  /*1b760*/  FMUL.FTZ R56, R6, R56 ;  /* 0x0000003806387220 */ /* 0x000fe20000410000 */
[----:B------:R-:W-:Y:S01]  /*1b770*/  SHF.L.U32 R12, R12, 0x2, RZ ;  /* 0x000000020c0c7819 */ /* 0x000fe200000006ff */
[----:B------:R-:W-:Y:S01]  /*1b780*/  FMUL.FTZ R57, R6, R57 ;  /* 0x0000003906397220 */ /* 0x000fe20000410000 */
[----:B------:R-:W-:Y:S01]  /*1b790*/  SHF.R.S32.HI R7, RZ, 0x1f, R10 ;  /* 0x0000001fff077819 */ /* 0x000fe2000001140a */
[----:B------:R-:W-:-:S02]  /*1b7a0*/  FMUL.FTZ R59, R5, R59 ;  /* 0x0000003b053b7220 */ /* 0x000fc40000410000 */
[----:B------:R-:W-:Y:S01]  /*1b7b0*/  FMUL.FTZ R58, R5, R58 ;  /* 0x0000003a053a7220 */ /* 0x000fe20000410000 */
[----:B------:R-:W-:Y:S01]  /*1b7c0*/  LEA.HI R7, R7, R10, RZ, 0x2 ;  /* 0x0000000a07077211 */ /* 0x000fe200078f10ff */
[C---:B------:R-:W-:Y:S02]  /*1b7d0*/  FMUL.FTZ R60, R6.reuse, R60 ;  /* 0x0000003c063c7220 */ /* 0x040fe40000410000 */
        /* <DEDUP_REMOVED lines=65> */
[----:B------:R-:W-:Y:S02]  /*1bbf0*/  SHF.L.U32 R5, R13, 0x2, RZ ;  /* 0x000000020d057819 */ /* 0x000fe400000006ff */
        /* <DEDUP_REMOVED lines=12> */
[----:B------:R-:W-:Y:S02]  /*1bcc0*/  LOP3.LUT P0, RZ, R0, 0x3, RZ, 0xc0, !PT ;  /* 0x0000000300ff7812 */ /* 0x000fe4000780c0ff */
[----:B------:R-:W-:Y:S01]  /*1bcd0*/  MOV R0, 0xff800000 ;  /* 0xff80000000007802 */ /* 0x000fe20000000f00 */
        /* <DEDUP_REMOVED lines=27> */
[----:B------:R-:W3:Y:S04]  /*1be90*/  S2R R5, SR_CTAID.Z ;  /* 0x0000000000057919 */ /* 0x000ee80000002700 */
        /* <DEDUP_REMOVED lines=8> */
[----:B----4-:R-:W-:-:S03]  /*1bf20*/  SHF.R.S32.HI R13, RZ, 0x1f, R12 ;  /* 0x0000001fff0d7819 */ /* 0x010fc6000001140c */
[----:B------:R-:W-:Y:S04]  /*1bf30*/  STS.64 [R18+0x8000], R108 ;  /* 0x0080006c12007388 */ /* 0x000fe80000000a00 */
[----:B------:R-:W-:Y:S04]  /*1bf40*/  STS.64 [R18+0x8800], R110 ;  /* 0x0088006e12007388 */ /* 0x000fe80000000a00 */
[----:B------:R-:W-:Y:S04]  /*1bf50*/  STS.64 [R19+0x8000], R120 ;  /* 0x0080007813007388 */ /* 0x000fe80000000a00 */
[----:B------:R-:W-:Y:S04]  /*1bf60*/  STS.64 [R19+0x8800], R122 ;  /* 0x0088007a13007388 */ /* 0x000fe80000000a00 */
[----:B------:R-:W-:Y:S04]  /*1bf70*/  STS.64 [R20+0x8000], R116 ;  /* 0x0080007414007388 */ /* 0x000fe80000000a00 */
[----:B------:R-:W-:Y:S04]  /*1bf80*/  STS.64 [R20+0x8800], R118 ;  /* 0x0088007614007388 */ /* 0x000fe80000000a00 */
[----:B------:R-:W4:Y:S04]  /*1bf90*/  S2R R6, SR_CTAID.Y ;  /* 0x0000000000067919 */ /* 0x000f280000002600 */
[----:B------:R5:W-:Y:S04]  /*1bfa0*/  STS.64 [R21+0x8000], R112 ;  /* 0x0080007015007388 */ /* 0x000be80000000a00 */
[----:B------:R-:W-:Y:S04]  /*1bfb0*/  STS.64 [R21+0x8800], R114 ;  /* 0x0088007215007388 */ /* 0x000fe80000000a00 */
[----:B------:R-:W-:Y:S06]  /*1bfc0*/  BAR.SYNC.DEFER_BLOCKING 0x0 ;  /* 0x0000000000007b1d */ /* 0x000fec0000010000 */
[----:B------:R-:W1:Y:S01]  /*1bfd0*/  S2R R14, SR_CTAID.X ;  /* 0x00000000000e7919 */ /* 0x000e620000002500 */
[----:B----4-:R-:W-:Y:S01]  /*1bfe0*/  IMAD R6, R6, c[0x0][0x210], R203 ;  /* 0x0000840006067a24 */ /* 0x010fe200078e02cb */
[----:B-----5:R-:W-:-:S05]  /*1bff0*/  IADD3 R112, -R203, RZ, RZ ;  /* 0x000000ffcb707210 */ /* 0x020fca0007ffe1ff */
[----:B---3--:R-:W-:Y:S01]  /*1c000*/  IMAD R5, R112, c[0x0][0x1c0], R5 ;  /* 0x0000700070057a24 */ /* 0x008fe200078e0205 */
[----:B------:R-:W-:Y:S01]  /*1c010*/  SHF.R.S32.HI R112, RZ, 0x1f, R11 ;  /* 0x0000001fff707819 */ /* 0x000fe2000001140b */
[----:B------:R-:W3:Y:S02]  /*1c020*/  LDS.128 R104, [R4.X4] ;  /* 0x0000000004687984 */ /* 0x000ee40000004c00 */
[----:B------:R-:W-:Y:S01]  /*1c030*/  IMAD R5, R6, c[0x0][0x1c0], R5 ;  /* 0x0000700006057a24 */ /* 0x000fe200078e0205 */
[----:B------:R-:W-:Y:S01]  /*1c040*/  LEA.HI R112, R112, R11, RZ, 0x2 ;  /* 0x0000000b70707211 */ /* 0x000fe200078f10ff */
[----:B------:R-:W4:Y:S01]  /*1c050*/  LDS.128 R100, [R4.X4+0x800] ;  /* 0x0008000004647984 */ /* 0x000f220000004c00 */
[----:B--2---:R-:W-:Y:S02]  /*1c060*/  @P4 FMUL.FTZ R6, R3, 0.69314718246459960938 ;  /* 0x3f31721803064820 */ /* 0x004fe40000410000 */
[----:B------:R-:W-:Y:S01]  /*1c070*/  LOP3.LUT R112, R112, 0xffffffc, RZ, 0xc0, !PT ;  /* 0x0ffffffc70707812 */ /* 0x000fe200078ec0ff */
[----:B------:R-:W2:Y:S01]  /*1c080*/  LDS.128 R96, [R4.X4+0x1000] ;  /* 0x0010000004607984 */ /* 0x000ea20000004c00 */
[----:B-1----:R-:W-:-:S02]  /*1c090*/  @P3 FMUL.FTZ R3, R2, 0.69314718246459960938 ;  /* 0x3f31721802033820 */ /* 0x002fc40000410000 */
[----:B------:R-:W-:Y:S01]  /*1c0a0*/  IADD3 R112, R11, -R112, RZ ;  /* 0x800000700b707210 */ /* 0x000fe20007ffe0ff */
[----:B------:R-:W1:Y:S01]  /*1c0b0*/  LDS.128 R92, [R4.X4+0x1800] ;  /* 0x00180000045c7984 */ /* 0x000e620000004c00 */
[----:B------:R-:W-:Y:S02]  /*1c0c0*/  @P4 FFMA.FTZ R0, R133, c[0x0][0x238], R6 ;  /* 0x00008e0085004a23 */ /* 0x000fe40000010006 */
[----:B------:R-:W-:Y:S01]  /*1c0d0*/  LEA R11, R112, R7, 0x4 ;  /* 0x00000007700b7211 */ /* 0x000fe200078e20ff */
        /* <DEDUP_REMOVED lines=20> */
[----:B-----5:R-:W-:-:S05]  /*1c220*/  SHF.L.U32 R4, R14, 0x6, RZ ;  /* 0x000000060e047819 */ /* 0x020fca00000006ff */
[----:B------:R-:W-:Y:S01]  /*1c230*/  IMAD R4, R5, c[0x0][0x214], R4 ;  /* 0x0000850005047a24 */ /* 0x000fe200078e0204 */
[----:B------:R-:W-:Y:S01]  /*1c240*/  MOV R5, 0xff800000 ;  /* 0xff80000000057802 */ /* 0x000fe20000000f00 */
[----:B------:R-:W-:Y:S01]  /*1c250*/  @P3 FFMA.FTZ R5, R132, c[0x0][0x238], R3 ;  /* 0x00008e0084053a23 */ /* 0x000fe20000010003 */
[----:B------:R-:W-:Y:S05]  /*1c260*/  @P0 BRA `(.L_x_4973) ;  /* 0x000000b000000947 */ /* 0x000fea0003800000 */
[----:B--234-:R-:W-:Y:S01]  /*1c270*/  IMAD R2, R14, -0x40, R201 ;  /* 0xffffffc00e027824 */ /* 0x01cfe200078e02c9 */
[C---:B------:R-:W-:Y:S02]  /*1c280*/  IADD3 R9, R11.reuse, 0x8, RZ ;  /* 0x000000080b097810 */ /* 0x040fe40007ffe0ff */
[----:B------:R-:W-:Y:S02]  /*1c290*/  SHF.R.S32.HI R7, RZ, 0x1f, R11 ;  /* 0x0000001fff077819 */ /* 0x000fe4000001140b */
[----:B------:R-:W-:Y:S02]  /*1c2a0*/  IADD3 R3, P0, R4, R11, RZ ;  /* 0x0000000b04037210 */ /* 0x000fe40007f1e0ff */
[----:B------:R-:W-:-:S02]  /*1c2b0*/  ISETP.GE.AND P2, PT, R11, R2, PT ;  /* 0x000000020b00720c */ /* 0x000fc40003f46270 */
[----:B------:R-:W-:Y:S02]  /*1c2c0*/  ISETP.GE.AND P1, PT, R9, R2, PT ;  /* 0x000000020900720c */ /* 0x000fe40003f26270 */
[----:B------:R-:W-:Y:S02]  /*1c2d0*/  LEA.HI.X.SX32 R2, R4, R7, 0x1, P0 ;  /* 0x0000000704027211 */ /* 0x000fe400000f0eff */
[----:B------:R-:W-:-:S04]  /*1c2e0*/  LEA R6, P0, R3, c[0x0][0x208], 0x2 ;  /* 0x0000820003067a11 */ /* 0x000fc800078010ff */
[----:B------:R-:W-:-:S05]  /*1c2f0*/  LEA.HI.X R7, R3, c[0x0][0x20c], R2, 0x2, P0 ;  /* 0x0000830003077a11 */ /* 0x000fca00000f1402 */
[----:B------:R2:W-:Y:S04]  /*1c300*/  @!P2 STG.E [R6.64], R0 ;  /* 0x000000000600a986 */ /* 0x0005e8000c101904 */
[----:B------:R2:W-:Y:S02]  /*1c310*/  @!P1 STG.E [R6.64+0x20], R5 ;  /* 0x0000200506009986 */ /* 0x0005e4000c101904 */
.L_x_4973:
[----:B--234-:R-:W-:Y:S05]  /*1c320*/  BSYNC B0 ;  /* 0x0000000000007941 */ /* 0x01cfea0003800000 */
.L_x_4972:
        /* <DEDUP_REMOVED lines=19> */
.L_x_4975:
[----:B------:R-:W-:Y:S05]  /*1c460*/  BSYNC B0 ;  /* 0x0000000000007941 */ /* 0x000fea0003800000 */
.L_x_4974:
        /* <DEDUP_REMOVED lines=11> */
.L_x_4977:
[----:B------:R-:W-:Y:S05]  /*1c520*/  BSYNC B0 ;  /* 0x0000000000007941 */ /* 0x000fea0003800000 */
.L_x_4976:
        /* <DEDUP_REMOVED lines=11> */
.L_x_4979:
[----:B------:R-:W-:Y:S05]  /*1c5e0*/  BSYNC B0 ;  /* 0x0000000000007941 */ /* 0x000fea0003800000 */
.L_x_4978:
        /* <DEDUP_REMOVED lines=11> */
.L_x_4981:
[----:B------:R-:W-:Y:S05]  /*1c6a0*/  BSYNC B0 ;  /* 0x0000000000007941 */ /* 0x000fea0003800000 */
.L_x_4980:
        /* <DEDUP_REMOVED lines=11> */
.L_x_4983:
[----:B------:R-:W-:Y:S05]  /*1c760*/  BSYNC B0 ;  /* 0x0000000000007941 */ /* 0x000fea0003800000 */
.L_x_4982:
        /* <DEDUP_REMOVED lines=11> */
.L_x_4985:
[----:B------:R-:W-:Y:S05]  /*1c820*/  BSYNC B0 ;  /* 0x0000000000007941 */ /* 0x000fea0003800000 */
.L_x_4984:
        /* <DEDUP_REMOVED lines=11> */
.L_x_4987:
[----:B------:R-:W-:Y:S05]  /*1c8e0*/  BSYNC B0 ;  /* 0x0000000000007941 */ /* 0x000fea0003800000 */
.L_x_4986:
        /* <DEDUP_REMOVED lines=12> */
.L_x_4988:
        /* <DEDUP_REMOVED lines=13> */
.L_x_7382:


//--------------------- .text._ZN5flash24flash_fwd_splitkv_kernelI23Flash_fwd_kernel_traitsILi192ELi64ELi64ELi4ELb0ELb0EN7cutlass6half_tE19Flash_kernel_traitsILi192ELi64ELi64ELi4ES3_EELb0ELb0ELb1ELb0ELb0ELb1ELb1ELb1EEEvNS_16Flash_fwd_paramsE --------------------------
	.section	.text._ZN5flash24flash_fwd_splitkv_kernelI23Flash_fwd_kernel_traitsILi192ELi64ELi64ELi4ELb0ELb0EN7cutlass6half_tE19Flash_kernel_traitsILi192ELi64ELi64ELi4ES3_EELb0ELb0ELb1ELb0ELb0ELb1ELb1ELb1EEEvNS_16Flash_fwd_paramsE,"ax",@progbits
	.sectioninfo	@"SHI_REGISTERS=243"
	.align	128
        .global         _ZN5flash24flash_fwd_splitkv_kernelI23Flash_fwd_kernel_traitsILi192ELi64ELi64ELi4ELb0ELb0EN7cutlass6half_tE19Flash_kernel_traitsILi192ELi64ELi64ELi4ES3_EELb0ELb0ELb1ELb0ELb0ELb1ELb1ELb1EEEvNS_16Flash_fwd_paramsE
        .type           _ZN5flash24flash_fwd_splitkv_kernelI23Flash_fwd_kernel_traitsILi192ELi64ELi64ELi4ELb0ELb0EN7cutlass6half_tE19Flash_kernel_traitsILi192ELi64ELi64ELi4ES3_EELb0ELb0ELb1ELb0ELb0ELb1ELb1ELb1EEEvNS_16Flash_fwd_paramsE,@function
        .size           _ZN5flash24flash_fwd_splitkv_kernelI23Flash_fwd_kernel_traitsILi192ELi64ELi64ELi4ELb0ELb0EN7cutlass6half_tE19Flash_kernel_traitsILi192ELi64ELi64ELi4ES3_EELb0ELb0ELb1ELb0ELb0ELb1ELb1ELb1EEEvNS_16Flash_fwd_paramsE,(.L_x_7383 - _ZN5flash24flash_fwd_splitkv_kernelI23Flash_fwd_kernel_traitsILi192ELi64ELi64ELi4ELb0ELb0EN7cutlass6half_tE19Flash_kernel_traitsILi192ELi64ELi64ELi4ES3_EELb0ELb0ELb1ELb0ELb0ELb1ELb1ELb1EEEvNS_16Flash_fwd_paramsE)
        .other          _ZN5flash24flash_fwd_splitkv_kernelI23Flash_fwd_kernel_traitsILi192ELi64ELi64ELi4ELb0ELb0EN7cutlass6half_tE19Flash_kernel_traitsILi192ELi64ELi64ELi4ES3_EELb0ELb0ELb1ELb0ELb0ELb1ELb1ELb1EEEvNS_16Flash_fwd_paramsE,@"STO_CUDA_ENTRY STV_DEFAULT"
_ZN5flash24flash_fwd_splitkv_kernelI23Flash_fwd_kernel_traitsILi192ELi64ELi64ELi4ELb0ELb0EN7cutlass6half_tE19Flash_kernel_traitsILi192ELi64ELi64ELi4ES3_EELb0ELb0ELb1ELb0ELb0ELb1ELb1ELb1EEEvNS_16Flash_fwd_paramsE:
.text._ZN5flash24flash_fwd_splitkv_kernelI23Flash_fwd_kernel_traitsILi192ELi64ELi64ELi4ELb0ELb0EN7cutlass6half_tE19Flash_kernel_traitsILi192ELi64ELi64ELi4ES3_EELb0ELb0ELb1ELb0ELb0ELb1ELb1ELb1EEEvNS_16Flash_fwd_paramsE:
        /* <DEDUP_REMOVED lines=54> */
.L_x_4989:
[----:B-1-34-:R-:W-:Y:S02]  /*0360*/  MOV R87, c[0x0][0x218] ;  /* 0x0000860000577a02 */ /* 0x01afe40000000f00 */
.L_x_4990:
        /* <DEDUP_REMOVED lines=79> */
.L_x_4993:
[----:B------:R-:W-:Y:S05]  /*0860*/  BSYNC B0 ;  /* 0x0000000000007941 */ /* 0x000fea0003800000 */
.L_x_4992:
        /* <DEDUP_REMOVED lines=10> */
.L_x_4995:
[----:B------:R-:W-:Y:S05]  /*0910*/  BSYNC B0 ;  /* 0x0000000000007941 */ /* 0x000fea0003800000 */
.L_x_4994:
        /* <DEDUP_REMOVED lines=10> */
.L_x_4997:
[----:B------:R-:W-:Y:S05]  /*09c0*/  BSYNC B0 ;  /* 0x0000000000007941 */ /* 0x000fea0003800000 */
.L_x_4996:
        /* <DEDUP_REMOVED lines=10> */
.L_x_4999:
[----:B------:R-:W-:Y:S05]  /*0a70*/  BSYNC B0 ;  /* 0x0000000000007941 */ /* 0x000fea0003800000 */
.L_x_4998:
        /* <DEDUP_REMOVED lines=10> */
.L_x_5001:
[----:B------:R-:W-:Y:S05]  /*0b20*/  BSYNC B0 ;  /* 0x0000000000007941 */ /* 0x000fea0003800000 */
.L_x_5000:
        /* <DEDUP_REMOVED lines=10> */
.L_x_5003:
[----:B------:R-:W-:Y:S05]  /*0bd0*/  BSYNC B0 ;  /* 0x0000000000007941 */ /* 0x000fea0003800000 */
.L_x_5002:
        /* <DEDUP_REMOVED lines=10> */
.L_x_5005:
[----:B------:R-:W-:Y:S05]  /*0c80*/  BSYNC B0 ;  /* 0x0000000000007941 */ /* 0x000fea0003800000 */
.L_x_5004:
        /* <DEDUP_REMOVED lines=10> */
.L_x_5007:
[----:B------:R-:W-:Y:S05]  /*0d30*/  BSYNC B0 ;  /* 0x0000000000007941 */ /* 0x000fea0003800000 */
.L_x_5006:
        /* <DEDUP_REMOVED lines=32> */
.L_x_4991:
        /* <DEDUP_REMOVED lines=92> */
.L_x_5008:
        /* <DEDUP_REMOVED lines=16> */
.L_x_5010:
        /* <DEDUP_REMOVED lines=50> */
.L_x_5009:
        /* <DEDUP_REMOVED lines=259> */
.L_x_5104:
        /* <DEDUP_REMOVED lines=18> */
.L_x_5013:
[----:B------:R-:W-:Y:S05]  /*2a70*/  BSYNC B0 ;  /* 0x0000000000007941 */ /* 0x000fea0003800000 */
.L_x_5012:
        /* <DEDUP_REMOVED lines=18> */
.L_x_5015:
[----:B------:R-:W-:Y:S05]  /*2ba0*/  BSYNC B0 ;  /* 0x0000000000007941 */ /* 0x000fea0003800000 */
.L_x_5014:
        /* <DEDUP_REMOVED lines=18> */
.L_x_5017:
[----:B------:R-:W-:Y:S05]  /*2cd0*/  BSYNC B0 ;  /* 0x0000000000007941 */ /* 0x000fea0003800000 */
.L_x_5016:
        /* <DEDUP_REMOVED lines=18> */
.L_x_5019:
[----:B------:R-:W-:Y:S05]  /*2e00*/  BSYNC B0 ;  /* 0x0000000000007941 */ /* 0x000fea0003800000 */
.L_x_5018:
        /* <DEDUP_REMOVED lines=65> */
.L_x_5025:
[----:B------:R-:W-:Y:S05]  /*3220*/  BSYNC B0 ;  /* 0x0000000000007941 */ /* 0x000fea0003800000 */
.L_x_5024:
        /* <DEDUP_REMOVED lines=54> */
.L_x_5027:
[----:B------:R-:W-:Y:S05]  /*3590*/  BSYNC B0 ;  /* 0x0000000000007941 */ /* 0x000fea0003800000 */
.L_x_5026:
        /* <DEDUP_REMOVED lines=53> */
.L_x_5023:
[----:B------:R-:W-:Y:S05]  /*38f0*/  BSYNC B1 ;  /* 0x0000000000017941 */ /* 0x000fea0003800000 */
.L_x_5022:
        /* <DEDUP_REMOVED lines=64> */
.L_x_5031:
[----:B------:R-:W-:Y:S05]  /*3d00*/  BSYNC B0 ;  /* 0x0000000000007941 */ /* 0x000fea0003800000 */
.L_x_5030:
        /* <DEDUP_REMOVED lines=57> */
.L_x_5033:
[----:B------:R-:W-:Y:S05]  /*40a0*/  BSYNC B0 ;  /* 0x0000000000007941 */ /* 0x000fea0003800000 */
.L_x_5032:
        /* <DEDUP_REMOVED lines=56> */
.L_x_5029:
[----:B------:R-:W-:Y:S05]  /*4430*/  BSYNC B1 ;  /* 0x0000000000017941 */ /* 0x000fea0003800000 */
.L_x_5028:
        /* <DEDUP_REMOVED lines=64> */
.L_x_5037:
[----:B------:R-:W-:Y:S05]  /*4840*/  BSYNC B0 ;  /* 0x0000000000007941 */ /* 0x000fea0003800000 */
.L_x_5036:
        /* <DEDUP_REMOVED lines=57> */
.L_x_5039:
[----:B------:R-:W-:Y:S05]  /*4be0*/  BSYNC B0 ;  /* 0x0000000000007941 */ /* 0x000fea0003800000 */
.L_x_5038:
        /* <DEDUP_REMOVED lines=56> */
.L_x_5035:
[----:B------:R-:W-:Y:S05]  /*4f70*/  BSYNC B1 ;  /* 0x0000000000017941 */ /* 0x000fea0003800000 */
.L_x_5034:
        /* <DEDUP_REMOVED lines=67> */
.L_x_5043:
[----:B------:R-:W-:Y:S05]  /*53b0*/  BSYNC B0 ;  /* 0x0000000000007941 */ /* 0x000fea0003800000 */
.L_x_5042:
        /* <DEDUP_REMOVED lines=57> */
.L_x_5045:
[----:B------:R-:W-:Y:S05]  /*5750*/  BSYNC B0 ;  /* 0x0000000000007941 */ /* 0x000fea0003800000 */
.L_x_5044:
        /* <DEDUP_REMOVED lines=56> */
.L_x_5041:
[----:B------:R-:W-:Y:S05]  /*5ae0*/  BSYNC B1 ;  /* 0x0000000000017941 */ /* 0x000fea0003800000 */
.L_x_5040:
        /* <DEDUP_REMOVED lines=8> */
.L_x_5021:
        /* <DEDUP_REMOVED lines=96> */
.L_x_5052:
[----:B------:R-:W-:Y:S05]  /*6170*/  BSYNC B0 ;  /* 0x0000000000007941 */ /* 0x000fea0003800000 */
.L_x_5051:
[----:B-----5:R2:W-:Y:S02]  /*6180*/  STG.E.128 [R124.64], R52 ;  /* 0x000000347c007986 */ /* 0x0205e4000c101d06 */
.L_x_5050:
[----:B------:R-:W-:Y:S05]  /*6190*/  BSYNC B1 ;  /* 0x0000000000017941 */ /* 0x000fea0003800000 */
.L_x_5049:
        /* <DEDUP_REMOVED lines=95> */
.L_x_5056:
[----:B------:R-:W-:Y:S05]  /*6790*/  BSYNC B0 ;  /* 0x0000000000007941 */ /* 0x000fea0003800000 */
.L_x_5055:
[----:B-----5:R3:W-:Y:S02]  /*67a0*/  STG.E.128 [R124.64+0x80], R52 ;  /* 0x000080347c007986 */ /* 0x0207e4000c101d06 */
.L_x_5054:
[----:B------:R-:W-:Y:S05]  /*67b0*/  BSYNC B1 ;  /* 0x0000000000017941 */ /* 0x000fea0003800000 */
.L_x_5053:
        /* <DEDUP_REMOVED lines=94> */
.L_x_5058:
[----:B------:R-:W-:Y:S05]  /*6da0*/  BSYNC B0 ;  /* 0x0000000000007941 */ /* 0x000fea0003800000 */
.L_x_5057:
[----:B-----5:R3:W-:Y:S02]  /*6db0*/  STG.E.128 [R124.64+0x100], R52 ;  /* 0x000100347c007986 */ /* 0x0207e4000c101d06 */
.L_x_5048:
[----:B------:R-:W-:Y:S05]  /*6dc0*/  BSYNC B2 ;  /* 0x0000000000027941 */ /* 0x000fea0003800000 */
.L_x_5047:
        /* <DEDUP_REMOVED lines=98> */
.L_x_5064:
[----:B------:R-:W-:Y:S05]  /*73f0*/  BSYNC B0 ;  /* 0x0000000000007941 */ /* 0x000fea0003800000 */
.L_x_5063:
[C---:B------:R-:W-:Y:S04]  /*7400*/  LEA R2, P0, R61.reuse, R124, 0x1 ;  /* 0x0000007c3d027211 */ /* 0x040fe800078008ff */
[----:B------:R-:W-:Y:S05]  /*7410*/  LEA.HI.X R3, R61, R125, R60, 0x1, P0 ;  /* 0x0000007d3d037211 */ /* 0x000fea00000f0c3c */
[----:B-----5:R1:W-:Y:S04]  /*7420*/  STG.E.128 [R2.64], R56 ;  /* 0x0000003802007986 */ /* 0x0203e8000c101d06 */
.L_x_5062:
[----:B------:R-:W-:Y:S05]  /*7430*/  BSYNC B1 ;  /* 0x0000000000017941 */ /* 0x000fea0003800000 */
.L_x_5061:
        /* <DEDUP_REMOVED lines=96> */
.L_x_5068:
[----:B------:R-:W-:Y:S05]  /*7a40*/  BSYNC B0 ;  /* 0x0000000000007941 */ /* 0x000fea0003800000 */
.L_x_5067:
[C---:B------:R-:W-:Y:S04]  /*7a50*/  LEA R2, P0, R98.reuse, R124, 0x1 ;  /* 0x0000007c62027211 */ /* 0x040fe800078008ff */
[----:B------:R-:W-:Y:S05]  /*7a60*/  LEA.HI.X R3, R98, R125, R97, 0x1, P0 ;  /* 0x0000007d62037211 */ /* 0x000fea00000f0c61 */
[----:B-----5:R4:W-:Y:S04]  /*7a70*/  STG.E.128 [R2.64], R56 ;  /* 0x0000003802007986 */ /* 0x0209e8000c101d06 */
.L_x_5066:
[----:B------:R-:W-:Y:S05]  /*7a80*/  BSYNC B1 ;  /* 0x0000000000017941 */ /* 0x000fea0003800000 */
.L_x_5065:
        /* <DEDUP_REMOVED lines=95> */
.L_x_5070:
[----:B------:R-:W-:Y:S05]  /*8080*/  BSYNC B0 ;  /* 0x0000000000007941 */ /* 0x000fea0003800000 */
.L_x_5069:
[C---:B------:R-:W-:Y:S04]  /*8090*/  LEA R2, P0, R106.reuse, R124, 0x1 ;  /* 0x0000007c6a027211 */ /* 0x040fe800078008ff */
[----:B------:R-:W-:Y:S05]  /*80a0*/  LEA.HI.X R3, R106, R125, R105, 0x1, P0 ;  /* 0x0000007d6a037211 */ /* 0x000fea00000f0c69 */
[----:B-----5:R4:W-:Y:S04]  /*80b0*/  STG.E.128 [R2.64], R56 ;  /* 0x0000003802007986 */ /* 0x0209e8000c101d06 */
.L_x_5060:
[----:B------:R-:W-:Y:S05]  /*80c0*/  BSYNC B2 ;  /* 0x0000000000027941 */ /* 0x000fea0003800000 */
.L_x_5059:
        /* <DEDUP_REMOVED lines=98> */
.L_x_5076:
[----:B------:R-:W-:Y:S05]  /*86f0*/  BSYNC B0 ;  /* 0x0000000000007941 */ /* 0x000fea0003800000 */
.L_x_5075:
[C---:B------:R-:W-:Y:S04]  /*8700*/  LEA R2, P0, R170.reuse, R124, 0x1 ;  /* 0x0000007caa027211 */ /* 0x040fe800078008ff */
[----:B------:R-:W-:Y:S05]  /*8710*/  LEA.HI.X R3, R170, R125, R92, 0x1, P0 ;  /* 0x0000007daa037211 */ /* 0x000fea00000f0c5c */
[----:B-----5:R4:W-:Y:S04]  /*8720*/  STG.E.128 [R2.64], R56 ;  /* 0x0000003802007986 */ /* 0x0209e8000c101d06 */
.L_x_5074:
[----:B------:R-:W-:Y:S05]  /*8730*/  BSYNC B1 ;  /* 0x0000000000017941 */ /* 0x000fea0003800000 */
.L_x_5073:
        /* <DEDUP_REMOVED lines=96> */
.L_x_5080:
[----:B------:R-:W-:Y:S05]  /*8d40*/  BSYNC B0 ;  /* 0x0000000000007941 */ /* 0x000fea0003800000 */
.L_x_5079:
[C---:B------:R-:W-:Y:S04]  /*8d50*/  LEA R2, P0, R100.reuse, R124, 0x1 ;  /* 0x0000007c64027211 */ /* 0x040fe800078008ff */
[----:B------:R-:W-:Y:S05]  /*8d60*/  LEA.HI.X R3, R100, R125, R99, 0x1, P0 ;  /* 0x0000007d64037211 */ /* 0x000fea00000f0c63 */
[----:B-----5:R4:W-:Y:S04]  /*8d70*/  STG.E.128 [R2.64], R56 ;  /* 0x0000003802007986 */ /* 0x0209e8000c101d06 */
.L_x_5078:
[----:B------:R-:W-:Y:S05]  /*8d80*/  BSYNC B1 ;  /* 0x0000000000017941 */ /* 0x000fea0003800000 */
.L_x_5077:
        /* <DEDUP_REMOVED lines=95> */
.L_x_5082:
[----:B------:R-:W-:Y:S05]  /*9380*/  BSYNC B0 ;  /* 0x0000000000007941 */ /* 0x000fea0003800000 */
.L_x_5081:
[C---:B------:R-:W-:Y:S04]  /*9390*/  LEA R2, P0, R108.reuse, R124, 0x1 ;  /* 0x0000007c6c027211 */ /* 0x040fe800078008ff */
[----:B------:R-:W-:Y:S05]  /*93a0*/  LEA.HI.X R3, R108, R125, R107, 0x1, P0 ;  /* 0x0000007d6c037211 */ /* 0x000fea00000f0c6b */
[----:B-----5:R4:W-:Y:S04]  /*93b0*/  STG.E.128 [R2.64], R56 ;  /* 0x0000003802007986 */ /* 0x0209e8000c101d06 */
.L_x_5072:
[----:B------:R-:W-:Y:S05]  /*93c0*/  BSYNC B2 ;  /* 0x0000000000027941 */ /* 0x000fea0003800000 */
.L_x_5071:
        /* <DEDUP_REMOVED lines=100> */
.L_x_5088:
[----:B------:R-:W-:Y:S05]  /*9a10*/  BSYNC B0 ;  /* 0x0000000000007941 */ /* 0x000fea0003800000 */
.L_x_5087:
[C---:B------:R-:W-:Y:S02]  /*9a20*/  IMAD R0, R139.reuse, c[0x0][0x19c], RZ ;  /* 0x000067008b007a24 */ /* 0x040fe400078e02ff */
[----:B------:R-:W-:Y:S05]  /*9a30*/  IMAD.WIDE.U32 R2, R139, c[0x0][0x198], R124 ;  /* 0x000066008b027a25 */ /* 0x000fea00078e007c */
[----:B------:R-:W-:Y:S05]  /*9a40*/  IADD3 R3, R3, R0, RZ ;  /* 0x0000000003037210 */ /* 0x000fea0007ffe0ff */
[----:B-----5:R4:W-:Y:S02]  /*9a50*/  STG.E.128 [R2.64], R56 ;  /* 0x0000003802007986 */ /* 0x0209e4000c101d06 */
.L_x_5086:
[----:B------:R-:W-:Y:S05]  /*9a60*/  BSYNC B1 ;  /* 0x0000000000017941 */ /* 0x000fea0003800000 */
.L_x_5085:
        /* <DEDUP_REMOVED lines=96> */
.L_x_5092:
[----:B------:R-:W-:Y:S05]  /*a070*/  BSYNC B0 ;  /* 0x0000000000007941 */ /* 0x000fea0003800000 */
.L_x_5091:
[C---:B------:R-:W-:Y:S04]  /*a080*/  LEA R2, P0, R112.reuse, R124, 0x1 ;  /* 0x0000007c70027211 */ /* 0x040fe800078008ff */
[----:B------:R-:W-:Y:S05]  /*a090*/  LEA.HI.X R3, R112, R125, R111, 0x1, P0 ;  /* 0x0000007d70037211 */ /* 0x000fea00000f0c6f */
[----:B-----5:R4:W-:Y:S04]  /*a0a0*/  STG.E.128 [R2.64], R56 ;  /* 0x0000003802007986 */ /* 0x0209e8000c101d06 */
.L_x_5090:
[----:B------:R-:W-:Y:S05]  /*a0b0*/  BSYNC B1 ;  /* 0x0000000000017941 */ /* 0x000fea0003800000 */
.L_x_5089:
        /* <DEDUP_REMOVED lines=95> */
.L_x_5094:
[----:B------:R-:W-:Y:S05]  /*a6b0*/  BSYNC B0 ;  /* 0x0000000000007941 */ /* 0x000fea0003800000 */
.L_x_5093:
[C---:B------:R-:W-:Y:S04]  /*a6c0*/  LEA R2, P0, R116.reuse, R124, 0x1 ;  /* 0x0000007c74027211 */ /* 0x040fe800078008ff */
[----:B------:R-:W-:Y:S05]  /*a6d0*/  LEA.HI.X R3, R116, R125, R115, 0x1, P0 ;  /* 0x0000007d74037211 */ /* 0x000fea00000f0c73 */
[----:B-----5:R4:W-:Y:S04]  /*a6e0*/  STG.E.128 [R2.64], R56 ;  /* 0x0000003802007986 */ /* 0x0209e8000c101d06 */
.L_x_5084:
[----:B------:R-:W-:Y:S05]  /*a6f0*/  BSYNC B2 ;  /* 0x0000000000027941 */ /* 0x000fea0003800000 */
.L_x_5083:
        /* <DEDUP_REMOVED lines=9> */
.L_x_5020:
        /* <DEDUP_REMOVED lines=11> */
.L_x_5096:
[----:B------:R-:W-:Y:S05]  /*a840*/  BSYNC B0 ;  /* 0x0000000000007941 */ /* 0x000fea0003800000 */
.L_x_5095:
        /* <DEDUP_REMOVED lines=24> */
.L_x_5098:
[----:B------:R-:W-:Y:S05]  /*a9d0*/  BSYNC B0 ;  /* 0x0000000000007941 */ /* 0x000fea0003800000 */
.L_x_5097:
        /* <DEDUP_REMOVED lines=24> */
.L_x_5100:
[----:B------:R-:W-:Y:S05]  /*ab60*/  BSYNC B0 ;  /* 0x0000000000007941 */ /* 0x000fea0003800000 */
.L_x_5099:
        /* <DEDUP_REMOVED lines=27> */
.L_x_5101:
[----:B------:R-:W-:Y:S05]  /*ad20*/  BSYNC B0 ;  /* 0x0000000000007941 */ /* 0x000fea0003800000 */
.L_x_5046:
        /* <DEDUP_REMOVED lines=80> */
.L_x_5102:
        /* <DEDUP_REMOVED lines=8> */
.L_x_5103:
[----:B------:R-:W-:Y:S04]  /*b2b0*/  IADD3 R9, R9, -0x1, RZ ;  /* 0xffffffff09097810 */ /* 0x000fe80007ffe0ff */
[----:B------:R-:W-:Y:S11]  /*b2c0*/  ISETP.GT.AND P0, PT, R9, R85, PT ;  /* 0x000000550900720c */ /* 0x000ff60003f04270 */
[----:B------:R-:W-:Y:S02]  /*b2d0*/  @!UPT UIADD3 URZ, URZ, URZ, URZ ;  /* 0x0000003f3f3ff290 */ /* 0x000fe4000fffe03f */
[----:B------:R-:W-:-:S05]  /*b2e0*/  @P0 BRA `(.L_x_5104) ;  /* 0xffff766000000947 */ /* 0x000fca000383ffff */
.L_x_5011:
        /* <DEDUP_REMOVED lines=100> */
.L_x_5113:
[----:B------:R-:W-:Y:S05]  /*b930*/  BSYNC B0 ;  /* 0x0000000000007941 */ /* 0x000fea0003800000 */
.L_x_5112:
[----:B-----5:R4:W-:Y:S02]  /*b940*/  STS.128 [R210], R24 ;  /* 0x00000018d2007388 */ /* 0x0209e40000000c00 */
.L_x_5111:
[----:B------:R-:W-:Y:S05]  /*b950*/  BSYNC B1 ;  /* 0x0000000000017941 */ /* 0x000fea0003800000 */
.L_x_5110:
        /* <DEDUP_REMOVED lines=46> */
.L_x_5117:
[----:B------:R-:W-:Y:S05]  /*bc40*/  BSYNC B0 ;  /* 0x0000000000007941 */ /* 0x000fea0003800000 */
.L_x_5116:
[----:B-----5:R1:W-:Y:S02]  /*bc50*/  STS.128 [R210+0x2000], R24 ;  /* 0x00200018d2007388 */ /* 0x0203e40000000c00 */
.L_x_5115:
[----:B------:R-:W-:Y:S05]  /*bc60*/  BSYNC B1 ;  /* 0x0000000000017941 */ /* 0x000fea0003800000 */
.L_x_5114:
        /* <DEDUP_REMOVED lines=46> */
.L_x_5119:
[----:B------:R-:W-:Y:S05]  /*bf50*/  BSYNC B0 ;  /* 0x0000000000007941 */ /* 0x000fea0003800000 */
.L_x_5118:
[----:B-----5:R4:W-:Y:S02]  /*bf60*/  STS.128 [R210+0x4000], R24 ;  /* 0x00400018d2007388 */ /* 0x0209e40000000c00 */
.L_x_5109:
[----:B------:R-:W-:Y:S05]  /*bf70*/  BSYNC B2 ;  /* 0x0000000000027941 */ /* 0x000fea0003800000 */
.L_x_5108:
        /* <DEDUP_REMOVED lines=53> */
.L_x_5125:
[----:B------:R-:W-:Y:S05]  /*c2d0*/  BSYNC B0 ;  /* 0x0000000000007941 */ /* 0x000fea0003800000 */
.L_x_5124:
[----:B-----5:R4:W-:Y:S02]  /*c2e0*/  STS.128 [R210+0x800], R24 ;  /* 0x00080018d2007388 */ /* 0x0209e40000000c00 */
.L_x_5123:
[----:B------:R-:W-:Y:S05]  /*c2f0*/  BSYNC B1 ;  /* 0x0000000000017941 */ /* 0x000fea0003800000 */
.L_x_5122:
        /* <DEDUP_REMOVED lines=47> */
.L_x_5129:
[----:B------:R-:W-:Y:S05]  /*c5f0*/  BSYNC B0 ;  /* 0x0000000000007941 */ /* 0x000fea0003800000 */
.L_x_5128:
[----:B-----5:R1:W-:Y:S02]  /*c600*/  STS.128 [R210+0x2800], R24 ;  /* 0x00280018d2007388 */ /* 0x0203e40000000c00 */
.L_x_5127:
[----:B------:R-:W-:Y:S05]  /*c610*/  BSYNC B1 ;  /* 0x0000000000017941 */ /* 0x000fea0003800000 */
.L_x_5126:
        /* <DEDUP_REMOVED lines=48> */
.L_x_5131:
[----:B------:R-:W-:Y:S05]  /*c920*/  BSYNC B0 ;  /* 0x0000000000007941 */ /* 0x000fea0003800000 */
.L_x_5130:
[----:B-----5:R4:W-:Y:S02]  /*c930*/  STS.128 [R210+0x4800], R24 ;  /* 0x00480018d2007388 */ /* 0x0209e40000000c00 */
.L_x_5121:
[----:B------:R-:W-:Y:S05]  /*c940*/  BSYNC B2 ;  /* 0x0000000000027941 */ /* 0x000fea0003800000 */
.L_x_5120:
        /* <DEDUP_REMOVED lines=54> */
.L_x_5137:
[----:B------:R-:W-:Y:S05]  /*ccb0*/  BSYNC B0 ;  /* 0x0000000000007941 */ /* 0x000fea0003800000 */
.L_x_5136:
[----:B-----5:R4:W-:Y:S02]  /*ccc0*/  STS.128 [R210+0x1000], R24 ;  /* 0x00100018d2007388 */ /* 0x0209e40000000c00 */
.L_x_5135:
[----:B------:R-:W-:Y:S05]  /*ccd0*/  BSYNC B1 ;  /* 0x0000000000017941 */ /* 0x000fea0003800000 */
.L_x_5134:
        /* <DEDUP_REMOVED lines=48> */
.L_x_5141:
[----:B------:R-:W-:Y:S05]  /*cfe0*/  BSYNC B0 ;  /* 0x0000000000007941 */ /* 0x000fea0003800000 */
.L_x_5140:
[----:B-----5:R1:W-:Y:S02]  /*cff0*/  STS.128 [R210+0x3000], R24 ;  /* 0x00300018d2007388 */ /* 0x0203e40000000c00 */
.L_x_5139:
[----:B------:R-:W-:Y:S05]  /*d000*/  BSYNC B1 ;  /* 0x0000000000017941 */ /* 0x000fea0003800000 */
.L_x_5138:
        /* <DEDUP_REMOVED lines=47> */
.L_x_5143:
[----:B------:R-:W-:Y:S05]  /*d300*/  BSYNC B0 ;  /* 0x0000000000007941 */ /* 0x000fea0003800000 */
.L_x_5142:
[----:B-----5:R4:W-:Y:S02]  /*d310*/  STS.128 [R210+0x5000], R24 ;  /* 0x00500018d2007388 */ /* 0x0209e40000000c00 */
.L_x_5133:
[----:B------:R-:W-:Y:S05]  /*d320*/  BSYNC B2 ;  /* 0x0000000000027941 */ /* 0x000fea0003800000 */
.L_x_5132:
        /* <DEDUP_REMOVED lines=51> */
.L_x_5148:
[----:B------:R-:W-:Y:S05]  /*d660*/  BSYNC B0 ;  /* 0x0000000000007941 */ /* 0x000fea0003800000 */
.L_x_5147:
[----:B-----5:R4:W-:Y:S02]  /*d670*/  STS.128 [R210+0x1800], R24 ;  /* 0x00180018d2007388 */ /* 0x0209e40000000c00 */
.L_x_5146:
[----:B------:R-:W-:Y:S05]  /*d680*/  BSYNC B1 ;  /* 0x0000000000017941 */ /* 0x000fea0003800000 */
.L_x_5145:
        /* <DEDUP_REMOVED lines=48> */
.L_x_5152:
[----:B------:R-:W-:Y:S05]  /*d990*/  BSYNC B0 ;  /* 0x0000000000007941 */ /* 0x000fea0003800000 */
.L_x_5151:
[----:B-----5:R2:W-:Y:S02]  /*d9a0*/  STS.128 [R210+0x3800], R12 ;  /* 0x0038000cd2007388 */ /* 0x0205e40000000c00 */
.L_x_5150:
[----:B------:R-:W-:Y:S05]  /*d9b0*/  BSYNC B1 ;  /* 0x0000000000017941 */ /* 0x000fea0003800000 */
.L_x_5149:
        /* <DEDUP_REMOVED lines=46> */
.L_x_5154:
[----:B------:R-:W-:Y:S05]  /*dca0*/  BSYNC B0 ;  /* 0x0000000000007941 */ /* 0x000fea0003800000 */
.L_x_5153:
[----:B-----5:R2:W-:Y:S01]  /*dcb0*/  STS.128 [R210+0x5800], R12 ;  /* 0x0058000cd2007388 */ /* 0x0205e20000000c00 */
[----:B------:R-:W-:Y:S05]  /*dcc0*/  BRA `(.L_x_5144) ;  /* 0x00004d0000007947 */ /* 0x000fea0003800000 */
.L_x_5107:
        /* <DEDUP_REMOVED lines=92> */
.L_x_5160:
[----:B------:R-:W-:Y:S05]  /*e290*/  BSYNC B0 ;  /* 0x0000000000007941 */ /* 0x000fea0003800000 */
.L_x_5159:
[----:B-----5:R4:W-:Y:S02]  /*e2a0*/  STS.128 [R210], R28 ;  /* 0x0000001cd2007388 */ /* 0x0209e40000000c00 */
.L_x_5158:
[----:B------:R-:W-:Y:S05]  /*e2b0*/  BSYNC B1 ;  /* 0x0000000000017941 */ /* 0x000fea0003800000 */
.L_x_5157:
        /* <DEDUP_REMOVED lines=89> */
.L_x_5164:
[----:B------:R-:W-:Y:S05]  /*e850*/  BSYNC B0 ;  /* 0x0000000000007941 */ /* 0x000fea0003800000 */
.L_x_5163:
[----:B-----5:R1:W-:Y:S02]  /*e860*/  STS.128 [R210+0x2000], R28 ;  /* 0x0020001cd2007388 */ /* 0x0203e40000000c00 */
.L_x_5162:
[----:B------:R-:W-:Y:S05]  /*e870*/  BSYNC B1 ;  /* 0x0000000000017941 */ /* 0x000fea0003800000 */
.L_x_5161:
        /* <DEDUP_REMOVED lines=87> */
.L_x_5166:
[----:B------:R-:W-:Y:S05]  /*edf0*/  BSYNC B0 ;  /* 0x0000000000007941 */ /* 0x000fea0003800000 */
.L_x_5165:
[----:B-----5:R4:W-:Y:S02]  /*ee00*/  STS.128 [R210+0x4000], R28 ;  /* 0x0040001cd2007388 */ /* 0x0209e40000000c00 */
.L_x_5156:
[----:B------:R-:W-:Y:S05]  /*ee10*/  BSYNC B2 ;  /* 0x0000000000027941 */ /* 0x000fea0003800000 */
.L_x_5155:
        /* <DEDUP_REMOVED lines=94> */
.L_x_5172:
[----:B------:R-:W-:Y:S05]  /*f400*/  BSYNC B0 ;  /* 0x0000000000007941 */ /* 0x000fea0003800000 */
.L_x_5171:
[----:B-----5:R4:W-:Y:S02]  /*f410*/  STS.128 [R210+0x800], R28 ;  /* 0x0008001cd2007388 */ /* 0x0209e40000000c00 */
.L_x_5170:
[----:B------:R-:W-:Y:S05]  /*f420*/  BSYNC B1 ;  /* 0x0000000000017941 */ /* 0x000fea0003800000 */
.L_x_5169:
        /* <DEDUP_REMOVED lines=88> */
.L_x_5176:
[----:B------:R-:W-:Y:S05]  /*f9b0*/  BSYNC B0 ;  /* 0x0000000000007941 */ /* 0x000fea0003800000 */
.L_x_5175:
[----:B-----5:R1:W-:Y:S02]  /*f9c0*/  STS.128 [R210+0x2800], R28 ;  /* 0x0028001cd2007388 */ /* 0x0203e40000000c00 */
.L_x_5174:
[----:B------:R-:W-:Y:S05]  /*f9d0*/  BSYNC B1 ;  /* 0x0000000000017941 */ /* 0x000fea0003800000 */
.L_x_5173:
        /* <DEDUP_REMOVED lines=87> */
.L_x_5178:
[----:B------:R-:W-:Y:S05]  /*ff50*/  BSYNC B0 ;  /* 0x0000000000007941 */ /* 0x000fea0003800000 */
.L_x_5177:
[----:B-----5:R4:W-:Y:S02]  /*ff60*/  STS.128 [R210+0x4800], R28 ;  /* 0x0048001cd2007388 */ /* 0x0209e40000000c00 */
.L_x_5168:
[----:B------:R-:W-:Y:S05]  /*ff70*/  BSYNC B2 ;  /* 0x0000000000027941 */ /* 0x000fea0003800000 */
.L_x_5167:
        /* <DEDUP_REMOVED lines=94> */
.L_x_5184:
[----:B------:R-:W-:Y:S05]  /*10560*/  BSYNC B0 ;  /* 0x0000000000007941 */ /* 0x000fea0003800000 */
.L_x_5183:
[----:B-----5:R4:W-:Y:S02]  /*10570*/  STS.128 [R210+0x1000], R28 ;  /* 0x0010001cd2007388 */ /* 0x0209e40000000c00 */
.L_x_5182:
[----:B------:R-:W-:Y:S05]  /*10580*/  BSYNC B1 ;  /* 0x0000000000017941 */ /* 0x000fea0003800000 */
.L_x_5181:
        /* <DEDUP_REMOVED lines=88> */
.L_x_5188:
[----:B------:R-:W-:Y:S05]  /*10b10*/  BSYNC B0 ;  /* 0x0000000000007941 */ /* 0x000fea0003800000 */
.L_x_5187:
[----:B-----5:R1:W-:Y:S02]  /*10b20*/  STS.128 [R210+0x3000], R28 ;  /* 0x0030001cd2007388 */ /* 0x0203e40000000c00 */
.L_x_5186:
[----:B------:R-:W-:Y:S05]  /*10b30*/  BSYNC B1 ;  /* 0x0000000000017941 */ /* 0x000fea0003800000 */
.L_x_5185:
        /* <DEDUP_REMOVED lines=87> */
.L_x_5190:
[----:B------:R-:W-:Y:S05]  /*110b0*/  BSYNC B0 ;  /* 0x0000000000007941 */ /* 0x000fea0003800000 */
.L_x_5189:
[----:B-----5:R1:W-:Y:S02]  /*110c0*/  STS.128 [R210+0x5000], R24 ;  /* 0x00500018d2007388 */ /* 0x0203e40000000c00 */
.L_x_5180:
[----:B------:R-:W-:Y:S05]  /*110d0*/  BSYNC B2 ;  /* 0x0000000000027941 */ /* 0x000fea0003800000 */
.L_x_5179:
        /* <DEDUP_REMOVED lines=92> */
.L_x_5194:
[----:B------:R-:W-:Y:S05]  /*116a0*/  BSYNC B0 ;  /* 0x0000000000007941 */ /* 0x000fea0003800000 */
.L_x_5193:
[----:B-----5:R1:W-:Y:S02]  /*116b0*/  STS.128 [R210+0x1800], R16 ;  /* 0x00180010d2007388 */ /* 0x0203e40000000c00 */
.L_x_5192:
[----:B------:R-:W-:Y:S05]  /*116c0*/  BSYNC B1 ;  /* 0x0000000000017941 */ /* 0x000fea0003800000 */
.L_x_5191:
        /* <DEDUP_REMOVED lines=87> */
.L_x_5198:
[----:B------:R-:W-:Y:S05]  /*11c40*/  BSYNC B0 ;  /* 0x0000000000007941 */ /* 0x000fea0003800000 */
.L_x_5197:
[----:B-----5:R1:W-:Y:S02]  /*11c50*/  STS.128 [R210+0x3800], R16 ;  /* 0x00380010d2007388 */ /* 0x0203e40000000c00 */
.L_x_5196:
[----:B------:R-:W-:Y:S05]  /*11c60*/  BSYNC B1 ;  /* 0x0000000000017941 */ /* 0x000fea0003800000 */
.L_x_5195:
        /* <DEDUP_REMOVED lines=90> */
.L_x_5200:
[----:B------:R-:W-:Y:S05]  /*12210*/  BSYNC B0 ;  /* 0x0000000000007941 */ /* 0x000fea0003800000 */
.L_x_5199:
[----:B-----5:R1:W-:Y:S01]  /*12220*/  STS.128 [R210+0x5800], R12 ;  /* 0x0058000cd2007388 */ /* 0x0203e20000000c00 */
[----:B------:R-:W-:Y:S05]  /*12230*/  BRA `(.L_x_5144) ;  /* 0x0000079000007947 */ /* 0x000fea0003800000 */
.L_x_5106:
        /* <DEDUP_REMOVED lines=27> */
.L_x_5202:
[----:B------:R-:W-:Y:S05]  /*123f0*/  BSYNC B0 ;  /* 0x0000000000007941 */ /* 0x000fea0003800000 */
.L_x_5201:
        /* <DEDUP_REMOVED lines=29> */
.L_x_5204:
[----:B------:R-:W-:Y:S05]  /*125d0*/  BSYNC B0 ;  /* 0x0000000000007941 */ /* 0x000fea0003800000 */
.L_x_5203:
        /* <DEDUP_REMOVED lines=30> */
.L_x_5206:
[----:B------:R-:W-:Y:S05]  /*127c0*/  BSYNC B0 ;  /* 0x0000000000007941 */ /* 0x000fea0003800000 */
.L_x_5205:
        /* <DEDUP_REMOVED lines=32> */
.L_x_5144:
[----:B------:R-:W-:Y:S05]  /*129d0*/  BSYNC B3 ;  /* 0x0000000000037941 */ /* 0x000fea0003800000 */
.L_x_5105:
        /* <DEDUP_REMOVED lines=30> */
.L_x_5209:
[----:B------:R2:W-:Y:S02]  /*12bc0*/  STS.128 [R210+0xa000], RZ ;  /* 0x00a000ffd2007388 */ /* 0x0005e40000000c00 */
.L_x_5208:
[----:B------:R-:W-:Y:S05]  /*12bd0*/  BSYNC B0 ;  /* 0x0000000000007941 */ /* 0x000fea0003800000 */
.L_x_5207:
        /* <DEDUP_REMOVED lines=31> */
.L_x_5212:
[----:B------:R4:W-:Y:S02]  /*12dd0*/  STS.128 [R210+0xa800], RZ ;  /* 0x00a800ffd2007388 */ /* 0x0009e40000000c00 */
.L_x_5211:
[----:B------:R-:W-:Y:S05]  /*12de0*/  BSYNC B0 ;  /* 0x0000000000007941 */ /* 0x000fea0003800000 */
.L_x_5210:
        /* <DEDUP_REMOVED lines=35> */
.L_x_5215:
[----:B------:R4:W-:Y:S02]  /*13020*/  STS.128 [R210+0xb000], RZ ;  /* 0x00b000ffd2007388 */ /* 0x0009e40000000c00 */
.L_x_5214:
[----:B------:R-:W-:Y:S05]  /*13030*/  BSYNC B0 ;  /* 0x0000000000007941 */ /* 0x000fea0003800000 */
.L_x_5213:
        /* <DEDUP_REMOVED lines=35> */
.L_x_5217:
[----:B------:R-:W-:Y:S05]  /*13270*/  BSYNC B0 ;  /* 0x0000000000007941 */ /* 0x000fea0003800000 */
.L_x_5216:
        /* <DEDUP_REMOVED lines=41> */
.L_x_5220:
[----:B------:R4:W-:Y:S02]  /*13510*/  STS.128 [R210+0x10000], RZ ;  /* 0x010000ffd2007388 */ /* 0x0009e40000000c00 */
.L_x_5219:
[----:B-1----:R-:W-:Y:S05]  /*13520*/  BSYNC B0 ;  /* 0x0000000000007941 */ /* 0x002fea0003800000 */
.L_x_5218:
        /* <DEDUP_REMOVED lines=34> */
.L_x_5223:
[----:B------:R1:W-:Y:S02]  /*13750*/  STS.128 [R210+0x10800], RZ ;  /* 0x010800ffd2007388 */ /* 0x0003e40000000c00 */
.L_x_5222:
[----:B------:R-:W-:Y:S05]  /*13760*/  BSYNC B0 ;  /* 0x0000000000007941 */ /* 0x000fea0003800000 */
.L_x_5221:
        /* <DEDUP_REMOVED lines=38> */
.L_x_5226:
[----:B------:R1:W-:Y:S02]  /*139d0*/  STS.128 [R210+0x11000], RZ ;  /* 0x011000ffd2007388 */ /* 0x0003e40000000c00 */
.L_x_5225:
[----:B------:R-:W-:Y:S05]  /*139e0*/  BSYNC B0 ;  /* 0x0000000000007941 */ /* 0x000fea0003800000 */
.L_x_5224:
        /* <DEDUP_REMOVED lines=41> */
.L_x_5228:
[----:B------:R-:W-:Y:S05]  /*13c80*/  BSYNC B0 ;  /* 0x0000000000007941 */ /* 0x000fea0003800000 */
.L_x_5227:
[----:B------:R-:W-:Y:S01]  /*13c90*/  SHF.L.U32 R2, R65, 0x6, RZ ;  /* 0x0000000641027819 */ /* 0x000fe200000006ff */
[----:B------:R-:W0:Y:S01]  /*13ca0*/  LDGDEPBAR ;  /* 0x00000000000079af */ /* 0x000e220000000000 */
[----:B------:R-:W-:-:S02]  /*13cb0*/  SHF.L.U32 R158, R158, 0x3, RZ ;  /* 0x000000039e9e7819 */ /* 0x000fc400000006ff */
[----:B------:R-:W-:Y:S02]  /*13cc0*/  LOP3.LUT R5, R2, 0x1c0, RZ, 0xc0, !PT ;  /* 0x000001c002057812 */ /* 0x000fe400078ec0ff */
[----:B------:R-:W-:Y:S02]  /*13cd0*/  LEA R206, R67, R46, 0xa ;  /* 0x0000002e43ce7211 */ /* 0x000fe400078e50ff */
[----:B------:R-:W-:Y:S02]  /*13ce0*/  LOP3.LUT R158, R5, 0x8, R158, 0xf8, !PT ;  /* 0x00000008059e7812 */ /* 0x000fe400078ef89e */
[----:B------:R-:W-:Y:S02]  /*13cf0*/  SHF.R.U32.HI R205, RZ, 0x3, R5 ;  /* 0x00000003ffcd7819 */ /* 0x000fe40000011605 */
[----:B------:R-:W-:Y:S02]  /*13d00*/  SHF.L.U32 R206, R206, 0x1, RZ ;  /* 0x00000001cece7819 */ /* 0x000fe400000006ff */
[----:B------:R-:W-:-:S02]  /*13d10*/  LOP3.LUT R205, R158, R205, RZ, 0x3c, !PT ;  /* 0x000000cd9ecd7212 */ /* 0x000fc400078e3cff */
[----:B------:R-:W-:Y:S01]  /*13d20*/  R2P PR, R65, 0x6 ;  /* 0x0000000641007804 */ /* 0x000fe20000000000 */
[----:B------:R-:W-:Y:S01]  /*13d30*/  LDSM.16.M88.4 R36, [R206] ;  /* 0x00000000ce24783b */ /* 0x000fe20000000200 */
[----:B------:R-:W-:Y:S01]  /*13d40*/  IMAD R204, R47, 0x2, R206 ;  /* 0x000000022fcc7824 */ /* 0x000fe200078e02ce */
[C---:B------:R-:W-:Y:S01]  /*13d50*/  LEA R202, R45.reuse, R206, 0x1 ;  /* 0x000000ce2dca7211 */ /* 0x040fe200078e08ff */
[----:B------:R-:W-:Y:S01]  /*13d60*/  IMAD R205, R66, 0x200, R205 ;  /* 0x0000020042cd7824 */ /* 0x000fe200078e02cd */
[----:B------:R-:W-:Y:S01]  /*13d70*/  ISETP.GT.AND P4, PT, R44, R207, PT ;  /* 0x000000cf2c00720c */ /* 0x000fe20003f84270 */
[----:B------:R-:W-:Y:S01]  /*13d80*/  IMAD R201, R45, 0x2, R204 ;  /* 0x000000022dc97824 */ /* 0x000fe200078e02cc */
[----:B---3--:R-:W-:Y:S01]  /*13d90*/  LDSM.16.M88.4 R52, [R204] ;  /* 0x00000000cc34783b */ /* 0x008fe20000000200 */
[----:B------:R-:W-:Y:S02]  /*13da0*/  LOP3.LUT R62, R62, 0x3, RZ, 0xc0, !PT ;  /* 0x000000033e3e7812 */ /* 0x000fe400078ec0ff */
[----:B------:R-:W-:Y:S01]  /*13db0*/  SHF.L.U32 R205, R205, 0x1, RZ ;  /* 0x00000001cdcd7819 */ /* 0x000fe200000006ff */
[----:B------:R-:W-:Y:S03]  /*13dc0*/  LDSM.16.M88.4 R32, [R202] ;  /* 0x00000000ca20783b */ /* 0x000fe60000000200 */
[C---:B------:R-:W-:Y:S01]  /*13dd0*/  IADD3 R2, R205.reuse, 0x6000, RZ ;  /* 0x00006000cd027810 */ /* 0x040fe20007ffe0ff */
[----:B------:R-:W3:Y:S01]  /*13de0*/  LDSM.16.M88.4 R12, [R205+0x6000] ;  /* 0x00600000cd0c783b */ /* 0x000ee20000000200 */
[----:B------:R-:W-:-:S02]  /*13df0*/  IADD3 R203, R205, 0x6020, RZ ;  /* 0x00006020cdcb7810 */ /* 0x000fc40007ffe0ff */
[----:B------:R-:W-:Y:S01]  /*13e00*/  @P1 IADD3 R203, R2, -0x20, RZ ;  /* 0xffffffe002cb1810 */ /* 0x000fe20007ffe0ff */
[----:B-1----:R-:W1:Y:S01]  /*13e10*/  LDSM.16.M88.4 R4, [R205+0x6800] ;  /* 0x00680000cd04783b */ /* 0x002e620000000200 */
[----:B------:R-:W-:Y:S02]  /*13e20*/  MOV R2, 0x40 ;  /* 0x0000004000027802 */ /* 0x000fe40000000f00 */
[C---:B------:R-:W-:Y:S01]  /*13e30*/  IADD3 R195, R203.reuse, 0x800, RZ ;  /* 0x00000800cbc37810 */ /* 0x040fe20007ffe0ff */
[----:B------:R-:W5:Y:S01]  /*13e40*/  LDSM.16.M88.4 R80, [R205+0x7000] ;  /* 0x00700000cd50783b */ /* 0x000f620000000200 */
[----:B------:R-:W-:Y:S02]  /*13e50*/  SEL R2, R2, 0xffffffc0, !P2 ;  /* 0xffffffc002027807 */ /* 0x000fe40005000000 */
[----:B------:R-:W-:Y:S01]  /*13e60*/  IADD3 R194, R203, 0x1000, RZ ;  /* 0x00001000cbc27810 */ /* 0x000fe20007ffe0ff */
[----:B------:R-:W2:Y:S01]  /*13e70*/  LDSM.16.M88.4 R72, [R203] ;  /* 0x00000000cb48783b */ /* 0x000ea20000000200 */
[----:B------:R-:W-:-:S02]  /*13e80*/  IADD3 R199, R205, R2, RZ ;  /* 0x00000002cdc77210 */ /* 0x000fc40007ffe0ff */
[----:B------:R-:W-:Y:S01]  /*13e90*/  IADD3 R192, R2, R203, RZ ;  /* 0x000000cb02c07210 */ /* 0x000fe20007ffe0ff */
[----:B------:R-:W4:Y:S01]  /*13ea0*/  LDSM.16.M88.4 R76, [R205+0x7800] ;  /* 0x00780000cd4c783b */ /* 0x000f220000000200 */
[----:B------:R-:W-:Y:S02]  /*13eb0*/  SHF.R.S32.HI R2, RZ, 0x1f, R63 ;  /* 0x0000001fff027819 */ /* 0x000fe4000001143f */
[C---:B------:R-:W-:Y:S01]  /*13ec0*/  IADD3 R193, R203.reuse, 0x1800, RZ ;  /* 0x00001800cbc17810 */ /* 0x040fe20007ffe0ff */
[----:B------:R-:W2:Y:S01]  /*13ed0*/  LDSM.16.M88.4 R68, [R203+0x800] ;  /* 0x00080000cb44783b */ /* 0x000ea20000000200 */
[----:B------:R-:W-:Y:S02]  /*13ee0*/  LEA.HI R2, R2, R63, RZ, 0x2 ;  /* 0x0000003f02027211 */ /* 0x000fe400078f10ff */
[----:B------:R-:W-:Y:S01]  /*13ef0*/  IADD3 R191, R203, 0x2000, RZ ;  /* 0x00002000cbbf7810 */ /* 0x000fe20007ffe0ff */
[----:B------:R-:W2:Y:S01]  /*13f00*/  LDSM.16.M88.4 R56, [R203+0x1000] ;  /* 0x00100000cb38783b */ /* 0x000ea20000000200 */
[----:B------:R-:W-:-:S02]  /*13f10*/  SHF.R.S32.HI R2, RZ, 0x2, R2 ;  /* 0x00000002ff027819 */ /* 0x000fc40000011402 */
[----:B------:R-:W-:Y:S01]  /*13f20*/  IADD3 R190, R203, 0x2800, RZ ;  /* 0x00002800cbbe7810 */ /* 0x000fe20007ffe0ff */
[----:B------:R-:W2:Y:S01]  /*13f30*/  LDSM.16.M88.4 R28, [R199+0x6000] ;  /* 0x00600000c71c783b */ /* 0x000ea20000000200 */
[----:B------:R-:W-:Y:S02]  /*13f40*/  LEA R67, R67, R2, 0x4 ;  /* 0x0000000243437211 */ /* 0x000fe400078e20ff */
[C---:B------:R-:W-:Y:S01]  /*13f50*/  IADD3 R189, R203.reuse, 0x3000, RZ ;  /* 0x00003000cbbd7810 */ /* 0x040fe20007ffe0ff */
[----:B------:R-:W2:Y:S01]  /*13f60*/  LDSM.16.M88.4 R48, [R203+0x1800] ;  /* 0x00180000cb30783b */ /* 0x000ea20000000200 */
[----:B------:R-:W-:Y:S02]  /*13f70*/  IADD3 R2, R64, R67, RZ ;  /* 0x0000004340027210 */ /* 0x000fe40007ffe0ff */
[C---:B------:R-:W-:Y:S01]  /*13f80*/  IADD3 R188, R203.reuse, 0x3800, RZ ;  /* 0x00003800cbbc7810 */ /* 0x040fe20007ffe0ff */
[----:B------:R-:W2:Y:S01]  /*13f90*/  LDSM.16.M88.4 R24, [R199+0x6800] ;  /* 0x00680000c718783b */ /* 0x000ea20000000200 */
[----:B------:R-:W-:-:S02]  /*13fa0*/  IADD3 R187, R203, 0x4000, RZ ;  /* 0x00004000cbbb7810 */ /* 0x000fc40007ffe0ff */
[C---:B------:R-:W-:Y:S01]  /*13fb0*/  IADD3 R186, R203.reuse, 0x4800, RZ ;  /* 0x00004800cbba7810 */ /* 0x040fe20007ffe0ff */
[C---:B---3--:R-:W-:Y:S01]  /*13fc0*/  HMMA.16816.F32 R16, R36.reuse, R12, RZ ;  /* 0x0000000c2410723c */ /* 0x048fe200000018ff */
[----:B------:R-:W3:Y:S01]  /*13fd0*/  LDSM.16.M88.4 R20, [R199+0x7000] ;  /* 0x00700000c714783b */ /* 0x000ee20000000200 */
[C---:B------:R-:W-:Y:S02]  /*13fe0*/  IADD3 R185, R203.reuse, 0x5000, RZ ;  /* 0x00005000cbb97810 */ /* 0x040fe40007ffe0ff */
[----:B------:R-:W-:Y:S01]  /*13ff0*/  IADD3 R184, R203, 0x5800, RZ ;  /* 0x00005800cbb87810 */ /* 0x000fe20007ffe0ff */
[----:B------:R-:W-:Y:S03]  /*14000*/  LDSM.16.M88.4 R88, [R199+0x7800] ;  /* 0x00780000c758783b */ /* 0x000fe60000000200 */
[C---:B------:R-:W-:Y:S01]  /*14010*/  HMMA.16816.F32 R12, R36.reuse, R14, RZ ;  /* 0x0000000e240c723c */ /* 0x040fe200000018ff */
[----:B------:R-:W-:Y:S07]  /*14020*/  LDSM.16.M88.4 R92, [R205+0xb800] ;  /* 0x00b80000cd5c783b */ /* 0x000fee0000000200 */
[C---:B-1----:R-:W-:Y:S08]  /*14030*/  HMMA.16816.F32 R8, R36.reuse, R4, RZ ;  /* 0x000000042408723c */ /* 0x042ff000000018ff */
[C---:B------:R-:W-:Y:S08]  /*14040*/  HMMA.16816.F32 R4, R36.reuse, R6, RZ ;  /* 0x000000062404723c */ /* 0x040ff000000018ff */
[C---:B-----5:R-:W-:Y:S08]  /*14050*/  HMMA.16816.F32 R84, R36.reuse, R80, RZ ;  /* 0x000000502454723c */ /* 0x060ff000000018ff */
[----:B------:R-:W-:Y:S08]  /*14060*/  HMMA.16816.F32 R80, R36, R82, RZ ;  /* 0x000000522450723c */ /* 0x000ff000000018ff */
[C---:B--2---:R-:W-:Y:S08]  /*14070*/  HMMA.16816.F32 R16, R52.reuse, R72, R16 ;  /* 0x000000483410723c */ /* 0x044ff00000001810 */
[----:B------:R-:W-:Y:S01]  /*14080*/  HMMA.16816.F32 R12, R52, R74, R12 ;  /* 0x0000004a340c723c */ /* 0x000fe2000000180c */
[----:B------:R-:W-:Y:S07]  /*14090*/  LDSM.16.M88.4 R72, [R192] ;  /* 0x00000000c048783b */ /* 0x000fee0000000200 */
[C---:B----4-:R-:W-:Y:S08]  /*140a0*/  HMMA.16816.F32 R40, R36.reuse, R76, RZ ;  /* 0x0000004c2428723c */ /* 0x050ff000000018ff */
[----:B------:R-:W-:Y:S01]  /*140b0*/  HMMA.16816.F32 R36, R36, R78, RZ ;  /* 0x0000004e2424723c */ /* 0x000fe200000018ff */
[----:B------:R-:W1:Y:S07]  /*140c0*/  LDSM.16.M88.4 R76, [R201] ;  /* 0x00000000c94c783b */ /* 0x000e6e0000000200 */
[C---:B------:R-:W-:Y:S08]  /*140d0*/  HMMA.16816.F32 R8, R52.reuse, R68, R8 ;  /* 0x000000443408723c */ /* 0x040ff00000001808 */
[C---:B------:R-:W-:Y:S01]  /*140e0*/  HMMA.16816.F32 R4, R52.reuse, R70, R4 ;  /* 0x000000463404723c */ /* 0x040fe20000001804 */
[----:B------:R-:W2:Y:S07]  /*140f0*/  LDSM.16.M88.4 R68, [R192+0x800] ;  /* 0x00080000c044783b */ /* 0x000eae0000000200 */
[C---:B------:R-:W-:Y:S08]  /*14100*/  HMMA.16816.F32 R84, R52.reuse, R56, R84 ;  /* 0x000000383454723c */ /* 0x040ff00000001854 */
[----:B------:R-:W-:Y:S01]  /*14110*/  HMMA.16816.F32 R80, R52, R58, R80 ;  /* 0x0000003a3450723c */ /* 0x000fe20000001850 */
[----:B------:R-:W4:Y:S07]  /*14120*/  LDSM.16.M88.4 R56, [R192+0x1000] ;  /* 0x00100000c038783b */ /* 0x000f2e0000000200 */
[C---:B------:R-:W-:Y:S08]  /*14130*/  HMMA.16816.F32 R16, R32.reuse, R28, R16 ;  /* 0x0000001c2010723c */ /* 0x040ff00000001810 */
[----:B------:R-:W-:Y:S01]  /*14140*/  HMMA.16816.F32 R12, R32, R30, R12 ;  /* 0x0000001e200c723c */ /* 0x000fe2000000180c */
[----:B------:R-:W-:Y:S07]  /*14150*/  LDSM.16.M88.4 R28, [R205+0x8000] ;  /* 0x00800000cd1c783b */ /* 0x000fee0000000200 */
[C---:B------:R-:W-:Y:S08]  /*14160*/  HMMA.16816.F32 R40, R52.reuse, R48, R40 ;  /* 0x000000303428723c */ /* 0x040ff00000001828 */
[----:B------:R-:W-:Y:S01]  /*14170*/  HMMA.16816.F32 R36, R52, R50, R36 ;  /* 0x000000323424723c */ /* 0x000fe20000001824 */
[----:B------:R-:W5:Y:S04]  /*14180*/  LDSM.16.M88.4 R48, [R206+0x2000] ;  /* 0x00200000ce30783b */ /* 0x000f680000000200 */
[----:B------:R-:W2:Y:S03]  /*14190*/  LDSM.16.M88.4 R52, [R192+0x1800] ;  /* 0x00180000c034783b */ /* 0x000ea60000000200 */
        /* <DEDUP_REMOVED lines=13> */
[C---:B--2---:R-:W-:Y:S08]  /*14270*/  HMMA.16816.F32 R8, R76.reuse, R68, R8 ;  /* 0x000000444c08723c */ /* 0x044ff00000001808 */
[C---:B------:R-:W-:Y:S01]  /*14280*/  HMMA.16816.F32 R4, R76.reuse, R70, R4 ;  /* 0x000000464c04723c */ /* 0x040fe20000001804 */
[----:B------:R-:W1:Y:S07]  /*14290*/  LDSM.16.M88.4 R68, [R203+0x2000] ;  /* 0x00200000cb44783b */ /* 0x000e6e0000000200 */
[C---:B----4-:R-:W-:Y:S08]  /*142a0*/  HMMA.16816.F32 R84, R76.reuse, R56, R84 ;  /* 0x000000384c54723c */ /* 0x050ff00000001854 */
[----:B------:R-:W-:Y:S01]  /*142b0*/  HMMA.16816.F32 R80, R76, R58, R80 ;  /* 0x0000003a4c50723c */ /* 0x000fe20000001850 */
[----:B------:R-:W2:Y:S07]  /*142c0*/  LDSM.16.M88.4 R56, [R203+0x3000] ;  /* 0x00300000cb38783b */ /* 0x000eae0000000200 */
[C---:B-----5:R-:W-:Y:S08]  /*142d0*/  HMMA.16816.F32 R16, R48.reuse, R28, R16 ;  /* 0x0000001c3010723c */ /* 0x060ff00000001810 */
[----:B------:R-:W-:Y:S01]  /*142e0*/  HMMA.16816.F32 R12, R48, R30, R12 ;  /* 0x0000001e300c723c */ /* 0x000fe2000000180c */
[----:B------:R-:W-:Y:S07]  /*142f0*/  LDSM.16.M88.4 R28, [R199+0x8000] ;  /* 0x00800000c71c783b */ /* 0x000fee0000000200 */
[C---:B------:R-:W-:Y:S08]  /*14300*/  HMMA.16816.F32 R40, R76.reuse, R52, R40 ;  /* 0x000000344c28723c */ /* 0x040ff00000001828 */
[----:B------:R-:W-:Y:S01]  /*14310*/  HMMA.16816.F32 R36, R76, R54, R36 ;  /* 0x000000364c24723c */ /* 0x000fe20000001824 */
[----:B------:R-:W4:Y:S04]  /*14320*/  LDSM.16.M88.4 R52, [R202+0x2000] ;  /* 0x00200000ca34783b */ /* 0x000f280000000200 */
[----:B------:R-:W5:Y:S03]  /*14330*/  LDSM.16.M88.4 R76, [R203+0x3800] ;  /* 0x00380000cb4c783b */ /* 0x000f660000000200 */
[C---:B------:R-:W-:Y:S08]  /*14340*/  HMMA.16816.F32 R8, R48.reuse, R24, R8 ;  /* 0x000000183008723c */ /* 0x040ff00000001808 */
[C---:B------:R-:W-:Y:S01]  /*14350*/  HMMA.16816.F32 R4, R48.reuse, R26, R4 ;  /* 0x0000001a3004723c */ /* 0x040fe20000001804 */
[----:B------:R-:W2:Y:S07]  /*14360*/  LDSM.16.M88.4 R24, [R199+0x8800] ;  /* 0x00880000c718783b */ /* 0x000eae0000000200 */
[C---:B---3--:R-:W-:Y:S08]  /*14370*/  HMMA.16816.F32 R84, R48.reuse, R20, R84 ;  /* 0x000000143054723c */ /* 0x048ff00000001854 */
[----:B------:R-:W-:Y:S01]  /*14380*/  HMMA.16816.F32 R80, R48, R22, R80 ;  /* 0x000000163050723c */ /* 0x000fe20000001850 */
[----:B------:R-:W-:Y:S07]  /*14390*/  LDSM.16.M88.4 R20, [R199+0x9000] ;  /* 0x00900000c714783b */ /* 0x000fee0000000200 */
[C---:B-1----:R-:W-:Y:S08]  /*143a0*/  HMMA.16816.F32 R16, R72.reuse, R68, R16 ;  /* 0x000000444810723c */ /* 0x042ff00000001810 */
[----:B------:R-:W-:Y:S01]  /*143b0*/  HMMA.16816.F32 R12, R72, R70, R12 ;  /* 0x00000046480c723c */ /* 0x000fe2000000180c */
[----:B------:R-:W-:Y:S07]  /*143c0*/  LDSM.16.M88.4 R68, [R199+0x9800] ;  /* 0x00980000c744783b */ /* 0x000fee0000000200 */
[C---:B------:R-:W-:Y:S08]  /*143d0*/  HMMA.16816.F32 R40, R48.reuse, R88, R40 ;  /* 0x000000583028723c */ /* 0x040ff00000001828 */
[----:B------:R-:W-:Y:S01]  /*143e0*/  HMMA.16816.F32 R36, R48, R90, R36 ;  /* 0x0000005a3024723c */ /* 0x000fe20000001824 */
[----:B------:R-:W-:Y:S07]  /*143f0*/  LDSM.16.M88.4 R48, [R201+0x2000] ;  /* 0x00200000c930783b */ /* 0x000fee0000000200 */
[C---:B------:R-:W-:Y:S08]  /*14400*/  HMMA.16816.F32 R8, R72.reuse, R32, R8 ;  /* 0x000000204808723c */ /* 0x040ff00000001808 */
[C---:B------:R-:W-:Y:S01]  /*14410*/  HMMA.16816.F32 R4, R72.reuse, R34, R4 ;  /* 0x000000224804723c */ /* 0x040fe20000001804 */
[----:B------:R-:W1:Y:S07]  /*14420*/  LDSM.16.M88.4 R32, [R192+0x2000] ;  /* 0x00200000c020783b */ /* 0x000e6e0000000200 */
[C---:B--2---:R-:W-:Y:S08]  /*14430*/  HMMA.16816.F32 R84, R72.reuse, R56, R84 ;  /* 0x000000384854723c */ /* 0x044ff00000001854 */
[----:B------:R-:W-:Y:S01]  /*14440*/  HMMA.16816.F32 R80, R72, R58, R80 ;  /* 0x0000003a4850723c */ /* 0x000fe20000001850 */
[----:B------:R-:W2:Y:S07]  /*14450*/  LDSM.16.M88.4 R56, [R192+0x2800] ;  /* 0x00280000c038783b */ /* 0x000eae0000000200 */
[C---:B----4-:R-:W-:Y:S08]  /*14460*/  HMMA.16816.F32 R16, R52.reuse, R28, R16 ;  /* 0x0000001c3410723c */ /* 0x050ff00000001810 */
[----:B------:R-:W-:Y:S01]  /*14470*/  HMMA.16816.F32 R12, R52, R30, R12 ;  /* 0x0000001e340c723c */ /* 0x000fe2000000180c */
[----:B------:R-:W-:Y:S07]  /*14480*/  LDSM.16.M88.4 R28, [R206+0x4000] ;  /* 0x00400000ce1c783b */ /* 0x000fee0000000200 */
[C---:B-----5:R-:W-:Y:S08]  /*14490*/  HMMA.16816.F32 R40, R72.reuse, R76, R40 ;  /* 0x0000004c4828723c */ /* 0x060ff00000001828 */
[----:B------:R-:W-:Y:S01]  /*144a0*/  HMMA.16816.F32 R36, R72, R78, R36 ;  /* 0x0000004e4824723c */ /* 0x000fe20000001824 */
[----:B------:R-:W-:Y:S04]  /*144b0*/  LDSM.16.M88.4 R72, [R192+0x3000] ;  /* 0x00300000c048783b */ /* 0x000fe80000000200 */
[----:B------:R-:W-:Y:S03]  /*144c0*/  LDSM.16.M88.4 R76, [R201+0x4000] ;  /* 0x00400000c94c783b */ /* 0x000fe60000000200 */
[C---:B------:R-:W-:Y:S08]  /*144d0*/  HMMA.16816.F32 R8, R52.reuse, R24, R8 ;  /* 0x000000183408723c */ /* 0x040ff00000001808 */
        /* <DEDUP_REMOVED lines=9> */
[----:B------:R-:W-:Y:S01]  /*14570*/  HMMA.16816.F32 R36, R52, R70, R36 ;  /* 0x000000463424723c */ /* 0x000fe20000001824 */
[----:B------:R-:W-:Y:S07]  /*14580*/  LDSM.16.M88.4 R68, [R202+0x4000] ;  /* 0x00400000ca44783b */ /* 0x000fee0000000200 */
[C---:B--2---:R-:W-:Y:S01]  /*14590*/  HMMA.16816.F32 R52, R48.reuse, R56, R8 ;  /* 0x000000383034723c */ /* 0x044fe20000001808 */
[----:B------:R-:W2:Y:S07]  /*145a0*/  LDSM.16.M88.4 R8, [R203+0x4000] ;  /* 0x00400000cb08783b */ /* 0x000eae0000000200 */
[----:B------:R-:W-:Y:S01]  /*145b0*/  HMMA.16816.F32 R4, R48, R58, R4 ;  /* 0x0000003a3004723c */ /* 0x000fe20000001804 */
[----:B------:R-:W4:Y:S07]  /*145c0*/  LDSM.16.M88.4 R56, [R205+0xa800] ;  /* 0x00a80000cd38783b */ /* 0x000f2e0000000200 */
[C---:B---3--:R-:W-:Y:S08]  /*145d0*/  HMMA.16816.F32 R16, R28.reuse, R24, R16 ;  /* 0x000000181c10723c */ /* 0x048ff00000001810 */
[----:B------:R-:W-:Y:S01]  /*145e0*/  HMMA.16816.F32 R12, R28, R26, R12 ;  /* 0x0000001a1c0c723c */ /* 0x000fe2000000180c */
[----:B------:R-:W3:Y:S07]  /*145f0*/  LDSM.16.M88.4 R24, [R203+0x4800] ;  /* 0x00480000cb18783b */ /* 0x000eee0000000200 */
[C---:B------:R-:W-:Y:S08]  /*14600*/  HMMA.16816.F32 R84, R48.reuse, R72, R84 ;  /* 0x000000483054723c */ /* 0x040ff00000001854 */
[C---:B------:R-:W-:Y:S08]  /*14610*/  HMMA.16816.F32 R80, R48.reuse, R74, R80 ;  /* 0x0000004a3050723c */ /* 0x040ff00000001850 */
[----:B-1----:R-:W-:Y:S01]  /*14620*/  HMMA.16816.F32 R72, R48, R20, R40 ;  /* 0x000000143048723c */ /* 0x002fe20000001828 */
[----:B------:R-:W1:Y:S07]  /*14630*/  LDSM.16.M88.4 R40, [R199+0xa000] ;  /* 0x00a00000c728783b */ /* 0x000e6e0000000200 */
[C---:B--2---:R-:W-:Y:S08]  /*14640*/  HMMA.16816.F32 R16, R32.reuse, R8, R16 ;  /* 0x000000082010723c */ /* 0x044ff00000001810 */
[----:B------:R-:W-:Y:S01]  /*14650*/  HMMA.16816.F32 R12, R32, R10, R12 ;  /* 0x0000000a200c723c */ /* 0x000fe2000000180c */
[----:B------:R-:W2:Y:S07]  /*14660*/  LDSM.16.M88.4 R8, [R205+0xb000] ;  /* 0x00b00000cd08783b */ /* 0x000eae0000000200 */
[C---:B----4-:R-:W-:Y:S01]  /*14670*/  HMMA.16816.F32 R88, R28.reuse, R56, R52 ;  /* 0x000000381c58723c */ /* 0x050fe20000001834 */
[----:B------:R-:W-:Y:S07]  /*14680*/  LDSM.16.M88.4 R52, [R192+0x4000] ;  /* 0x00400000c034783b */ /* 0x000fee0000000200 */
[----:B------:R-:W-:Y:S01]  /*14690*/  HMMA.16816.F32 R56, R28, R58, R4 ;  /* 0x0000003a1c38723c */ /* 0x000fe20000001804 */
[----:B------:R-:W4:Y:S07]  /*146a0*/  LDSM.16.M88.4 R4, [R199+0xa800] ;  /* 0x00a80000c704783b */ /* 0x000f2e0000000200 */
[----:B------:R-:W-:Y:S01]  /*146b0*/  HMMA.16816.F32 R36, R48, R22, R36 ;  /* 0x000000163024723c */ /* 0x000fe20000001824 */
[----:B------:R-:W-:Y:S07]  /*146c0*/  LDSM.16.M88.4 R20, [R199+0xb000] ;  /* 0x00b00000c714783b */ /* 0x000fee0000000200 */
[C---:B---3--:R-:W-:Y:S08]  /*146d0*/  HMMA.16816.F32 R88, R32.reuse, R24, R88 ;  /* 0x000000182058723c */ /* 0x048ff00000001858 */
[----:B------:R-:W-:Y:S08]  /*146e0*/  HMMA.16816.F32 R56, R32, R26, R56 ;  /* 0x0000001a2038723c */ /* 0x000ff00000001838 */
[C---:B-1----:R-:W-:Y:S08]  /*146f0*/  HMMA.16816.F32 R16, R68.reuse, R40, R16 ;  /* 0x000000284410723c */ /* 0x042ff00000001810 */
[----:B------:R-:W-:Y:S01]  /*14700*/  HMMA.16816.F32 R12, R68, R42, R12 ;  /* 0x0000002a440c723c */ /* 0x000fe2000000180c */
[----:B------:R-:W1:Y:S07]  /*14710*/  LDSM.16.M88.4 R40, [R203+0x5000] ;  /* 0x00500000cb28783b */ /* 0x000e6e0000000200 */
[C---:B--2---:R-:W-:Y:S08]  /*14720*/  HMMA.16816.F32 R84, R28.reuse, R8, R84 ;  /* 0x000000081c54723c */ /* 0x044ff00000001854 */
[----:B------:R-:W-:Y:S01]  /*14730*/  HMMA.16816.F32 R80, R28, R10, R80 ;  /* 0x0000000a1c50723c */ /* 0x000fe20000001850 */
[----:B------:R-:W2:Y:S07]  /*14740*/  LDSM.16.M88.4 R8, [R192+0x4800] ;  /* 0x00480000c008783b */ /* 0x000eae0000000200 */
[C---:B----4-:R-:W-:Y:S08]  /*14750*/  HMMA.16816.F32 R88, R68.reuse, R4, R88 ;  /* 0x000000044458723c */ /* 0x050ff00000001858 */
[----:B------:R-:W-:Y:S01]  /*14760*/  HMMA.16816.F32 R56, R68, R6, R56 ;  /* 0x000000064438723c */ /* 0x000fe20000001838 */
[----:B------:R-:W3:Y:S07]  /*14770*/  LDSM.16.M88.4 R4, [R203+0x5800] ;  /* 0x00580000cb04783b */ /* 0x000eee0000000200 */
[C---:B------:R-:W-:Y:S08]  /*14780*/  HMMA.16816.F32 R72, R28.reuse, R92, R72 ;  /* 0x0000005c1c48723c */ /* 0x040ff00000001848 */
[----:B------:R-:W-:Y:S08]  /*14790*/  HMMA.16816.F32 R36, R28, R94, R36 ;  /* 0x0000005e1c24723c */ /* 0x000ff00000001824 */
[C---:B------:R-:W-:Y:S08]  /*147a0*/  HMMA.16816.F32 R12, R76.reuse, R54, R12 ;  /* 0x000000364c0c723c */ /* 0x040ff0000000180c */
[----:B------:R-:W-:Y:S08]  /*147b0*/  HMMA.16816.F32 R16, R76, R52, R16 ;  /* 0x000000344c10723c */ /* 0x000ff00000001810 */
[----:B-1----:R-:W-:Y:S08]  /*147c0*/  HMMA.16816.F32 R84, R32, R40, R84 ;  /* 0x000000282054723c */ /* 0x002ff00000001854 */
[----:B--2---:R-:W-:Y:S01]  /*147d0*/  HMMA.16816.F32 R88, R76, R8, R88 ;  /* 0x000000084c58723c */ /* 0x004fe20000001858 */
[----:B------:R-:W-:-:S02]  /*147e0*/  FMUL.FTZ R12, R12, c[0x0][0x2ec] ;  /* 0x0000bb000c0c7a20 */ /* 0x000fc40000410000 */
[----:B------:R-:W-:Y:S02]  /*147f0*/  FMUL.FTZ R13, R13, c[0x0][0x2ec] ;  /* 0x0000bb000d0d7a20 */ /* 0x000fe40000410000 */
[----:B------:R-:W-:Y:S01]  /*14800*/  FMUL.FTZ R14, R14, c[0x0][0x2ec] ;  /* 0x0000bb000e0e7a20 */ /* 0x000fe20000410000 */
[----:B------:R-:W1:Y:S01]  /*14810*/  MUFU.TANH R51, R12 ;  /* 0x0000000c00337308 */ /* 0x000e620000002400 */
[----:B------:R-:W-:Y:S01]  /*14820*/  FMUL.FTZ R15, R15, c[0x0][0x2ec] ;  /* 0x0000bb000f0f7a20 */ /* 0x000fe20000410000 */
[----:B------:R-:W-:Y:S01]  /*14830*/  HMMA.16816.F32 R56, R76, R10, R56 ;  /* 0x0000000a4c38723c */ /* 0x000fe20000001838 */
[----:B------:R-:W2:Y:S01]  /*14840*/  LDSM.16.M88.4 R8, [R199+0xb800] ;  /* 0x00b80000c708783b */ /* 0x000ea20000000200 */
[----:B------:R-:W-:Y:S02]  /*14850*/  FMUL.FTZ R16, R16, c[0x0][0x2ec] ;  /* 0x0000bb0010107a20 */ /* 0x000fe40000410000 */
[----:B------:R-:W-:Y:S02]  /*14860*/  FMUL.FTZ R17, R17, c[0x0][0x2ec] ;  /* 0x0000bb0011117a20 */ /* 0x000fe40000410000 */
[----:B------:R-:W-:Y:S01]  /*14870*/  FMUL.FTZ R18, R18, c[0x0][0x2ec] ;  /* 0x0000bb0012127a20 */ /* 0x000fe20000410000 */
[----:B------:R-:W4:Y:S01]  /*14880*/  MUFU.TANH R53, R14 ;  /* 0x0000000e00357308 */ /* 0x000f220000002400 */
[----:B---3--:R-:W-:Y:S01]  /*14890*/  HMMA.16816.F32 R72, R32, R4, R72 ;  /* 0x000000042048723c */ /* 0x008fe20000001848 */
[----:B------:R-:W-:-:S06]  /*148a0*/  FMUL.FTZ R49, R19, c[0x0][0x2ec] ;  /* 0x0000bb0013317a20 */ /* 0x000fcc0000410000 */
[----:B------:R-:W3:Y:S01]  /*148b0*/  MUFU.TANH R25, R16 ;  /* 0x0000001000197308 */ /* 0x000ee20000002400 */
[C---:B------:R-:W-:Y:S01]  /*148c0*/  HMMA.16816.F32 R80, R32.reuse, R42, R80 ;  /* 0x0000002a2050723c */ /* 0x040fe20000001850 */
[----:B------:R-:W-:Y:S02]  /*148d0*/  FMUL.FTZ R55, R88, c[0x0][0x2ec] ;  /* 0x0000bb0058377a20 */ /* 0x000fe40000410000 */
[----:B------:R-:W-:Y:S02]  /*148e0*/  FMUL.FTZ R29, R89, c[0x0][0x2ec] ;  /* 0x0000bb00591d7a20 */ /* 0x000fe40000410000 */
[----:B------:R-:W-:Y:S02]  /*148f0*/  FMUL.FTZ R5, R90, c[0x0][0x2ec] ;  /* 0x0000bb005a057a20 */ /* 0x000fe40000410000 */
[----:B------:R-:W1:Y:S01]  /*14900*/  MUFU.TANH R43, R13 ;  /* 0x0000000d002b7308 */ /* 0x000e620000002400 */
[----:B------:R-:W-:Y:S01]  /*14910*/  HMMA.16816.F32 R36, R32, R6, R36 ;  /* 0x000000062024723c */ /* 0x000fe20000001824 */
[----:B------:R-:W-:-:S06]  /*14920*/  FMUL.FTZ R31, R56, c[0x0][0x2ec] ;  /* 0x0000bb00381f7a20 */ /* 0x000fcc0000410000 */
[----:B------:R-:W1:Y:S01]  /*14930*/  MUFU.TANH R27, R17 ;  /* 0x00000011001b7308 */ /* 0x000e620000002400 */
[----:B------:R-:W-:Y:S01]  /*14940*/  HMMA.16816.F32 R84, R68, R20, R84 ;  /* 0x000000144454723c */ /* 0x000fe20000001854 */
[----:B------:R-:W-:-:S06]  /*14950*/  FMUL.FTZ R7, R58, c[0x0][0x2ec] ;  /* 0x0000bb003a077a20 */ /* 0x000fcc0000410000 */
[----:B------:R5:W1:Y:S01]  /*14960*/  MUFU.TANH R21, R15 ;  /* 0x0000000f00157308 */ /* 0x000a620000002400 */
[C---:B------:R-:W-:Y:S07]  /*14970*/  HMMA.16816.F32 R80, R68.reuse, R22, R80 ;  /* 0x000000164450723c */ /* 0x040fee0000001850 */
[----:B------:R1:W1:Y:S01]  /*14980*/  MUFU.TANH R41, R18 ;  /* 0x0000001200297308 */ /* 0x0002620000002400 */
[C---:B--2---:R-:W-:Y:S01]  /*14990*/  HMMA.16816.F32 R72, R68.reuse, R8, R72 ;  /* 0x000000084448723c */ /* 0x044fe20000001848 */
[----:B------:R-:W-:Y:S01]  /*149a0*/  FMUL.FTZ R23, R91, c[0x0][0x2ec] ;  /* 0x0000bb005b177a20 */ /* 0x000fe20000410000 */
[----:B-----5:R-:W2:Y:S06]  /*149b0*/  LDSM.16.M88.4 R12, [R192+0x5800] ;  /* 0x00580000c00c783b */ /* 0x020eac0000000200 */
[----:B------:R-:W-:Y:S01]  /*149c0*/  HMMA.16816.F32 R36, R68, R10, R36 ;  /* 0x0000000a4424723c */ /* 0x000fe20000001824 */
[----:B------:R-:W-:Y:S01]  /*149d0*/  FMUL.FTZ R9, R59, c[0x0][0x2ec] ;  /* 0x0000bb003b097a20 */ /* 0x000fe20000410000 */
[----:B------:R-:W2:Y:S01]  /*149e0*/  MUFU.TANH R49, R49 ;  /* 0x0000003100317308 */ /* 0x000ea20000002400 */
[----:B-1----:R-:W1:Y:S01]  /*149f0*/  LDSM.16.M88.4 R16, [R192+0x5000] ;  /* 0x00500000c010783b */ /* 0x002e620000000200 */
[----:B------:R-:W-:-:S06]  /*14a00*/  DEPBAR.LE SB0, 0x0 ;  /* 0x000080000000791a */ /* 0x000fcc0000000000 */
[----:B------:R-:W1:Y:S08]  /*14a10*/  MUFU.TANH R55, R55 ;  /* 0x0000003700377308 */ /* 0x000e700000002400 */
[----:B------:R-:W1:Y:S08]  /*14a20*/  MUFU.TANH R29, R29 ;  /* 0x0000001d001d7308 */ /* 0x000e700000002400 */
[----:B------:R-:W1:Y:S08]  /*14a30*/  MUFU.TANH R5, R5 ;  /* 0x0000000500057308 */ /* 0x000e700000002400 */
[----:B------:R-:W3:Y:S01]  /*14a40*/  MUFU.TANH R23, R23 ;  /* 0x0000001700177308 */ /* 0x000ee20000002400 */
[C---:B--2---:R-:W-:Y:S07]  /*14a50*/  HMMA.16816.F32 R72, R76.reuse, R12, R72 ;  /* 0x0000000c4c48723c */ /* 0x044fee0000001848 */
[----:B------:R-:W2:Y:S01]  /*14a60*/  MUFU.TANH R31, R31 ;  /* 0x0000001f001f7308 */ /* 0x000ea20000002400 */
[C---:B-1----:R-:W-:Y:S07]  /*14a70*/  HMMA.16816.F32 R84, R76.reuse, R16, R84 ;  /* 0x000000104c54723c */ /* 0x042fee0000001854 */
[----:B------:R-:W1:Y:S01]  /*14a80*/  MUFU.TANH R7, R7 ;  /* 0x0000000700077308 */ /* 0x000e620000002400 */
[----:B------:R-:W-:Y:S01]  /*14a90*/  FMUL.FTZ R17, R57, c[0x0][0x2ec] ;  /* 0x0000bb0039117a20 */ /* 0x000fe20000410000 */
[C---:B------:R-:W-:Y:S06]  /*14aa0*/  HMMA.16816.F32 R80, R76.reuse, R18, R80 ;  /* 0x000000124c50723c */ /* 0x040fec0000001850 */
[----:B------:R-:W1:Y:S02]  /*14ab0*/  MUFU.TANH R17, R17 ;  /* 0x0000001100117308 */ /* 0x000e640000002400 */
[----:B------:R-:W-:Y:S01]  /*14ac0*/  HMMA.16816.F32 R36, R76, R14, R36 ;  /* 0x0000000e4c24723c */ /* 0x000fe20000001824 */
[----:B------:R-:W-:-:S02]  /*14ad0*/  FMUL.FTZ R65, R72, c[0x0][0x2ec] ;  /* 0x0000bb0048417a20 */ /* 0x000fc40000410000 */
[----:B------:R-:W-:-:S03]  /*14ae0*/  FMUL.FTZ R75, R75, c[0x0][0x2ec] ;  /* 0x0000bb004b4b7a20 */ /* 0x000fc60000410000 */
[----:B------:R-:W1:Y:S01]  /*14af0*/  MUFU.TANH R9, R9 ;  /* 0x0000000900097308 */ /* 0x000e620000002400 */
[----:B------:R-:W-:Y:S02]  /*14b00*/  FMUL.FTZ R15, R73, c[0x0][0x2ec] ;  /* 0x0000bb00490f7a20 */ /* 0x000fe40000410000 */
[----:B------:R-:W-:Y:S02]  /*14b10*/  FMUL.FTZ R19, R84, c[0x0][0x2ec] ;  /* 0x0000bb0054137a20 */ /* 0x000fe40000410000 */
[----:B------:R-:W-:Y:S02]  /*14b20*/  FMUL.FTZ R33, R85, c[0x0][0x2ec] ;  /* 0x0000bb0055217a20 */ /* 0x000fe40000410000 */
[----:B------:R-:W-:Y:S01]  /*14b30*/  FMUL.FTZ R35, R86, c[0x0][0x2ec] ;  /* 0x0000bb0056237a20 */ /* 0x000fe20000410000 */
[----:B------:R-:W1:Y:S01]  /*14b40*/  MUFU.TANH R65, R65 ;  /* 0x0000004100417308 */ /* 0x000e620000002400 */
[----:B------:R-:W-:Y:S02]  /*14b50*/  FMUL.FTZ R57, R87, c[0x0][0x2ec] ;  /* 0x0000bb0057397a20 */ /* 0x000fe40000410000 */
        /* <DEDUP_REMOVED lines=10> */
[----:B------:R-:W-:-:S05]  /*14c00*/  FMUL.FTZ R38, R38, c[0x0][0x2ec] ;  /* 0x0000bb0026267a20 */ /* 0x000fca0000410000 */
[----:B------:R-:W1:Y:S08]  /*14c10*/  MUFU.TANH R35, R35 ;  /* 0x0000002300237308 */ /* 0x000e700000002400 */
        /* <DEDUP_REMOVED lines=8> */
[----:B------:R1:W1:Y:S08]  /*14ca0*/  MUFU.TANH R71, R36 ;  /* 0x0000002400477308 */ /* 0x0002700000002400 */
[----:B------:R-:W1:Y:S08]  /*14cb0*/  MUFU.TANH R37, R37 ;  /* 0x0000002500257308 */ /* 0x000e700000002400 */
[----:B------:R1:W1:Y:S08]  /*14cc0*/  MUFU.TANH R63, R38 ;  /* 0x00000026003f7308 */ /* 0x0002700000002400 */
[----:B------:R-:W1:Y:S01]  /*14cd0*/  MUFU.TANH R39, R39 ;  /* 0x0000002700277308 */ /* 0x000e620000002400 */
        /* <DEDUP_REMOVED lines=61> */
.L_x_5230:
[----:B------:R-:W-:-:S05]  /*150b0*/  IMAD.MOV.U32 R6, RZ, RZ, c[0x0][0x198] ;  /* 0x00006600ff067624 */ /* 0x000fca00078e00ff */
[----:B------:R-:W-:-:S04]  /*150c0*/  LEA R6, -R6, RZ, 0x6 ;  /* 0x000000ff06067211 */ /* 0x000fc800078e31ff */
[----:B------:R-:W-:Y:S02]  /*150d0*/  SHF.R.S32.HI R77, RZ, 0x1f, R6 ;  /* 0x0000001fff4d7819 */ /* 0x000fe40000011406 */
.L_x_5231:
[C---:B------:R-:W-:Y:S02]  /*150e0*/  LOP3.LUT P2, RZ, R216.reuse, 0x2, RZ, 0xc0, !PT ;  /* 0x00000002d8ff7812 */ /* 0x040fe4000784c0ff */
[----:B------:R-:W-:Y:S02]  /*150f0*/  LOP3.LUT P1, RZ, R216, 0x4, RZ, 0xc0, !PT ;  /* 0x00000004d8ff7812 */ /* 0x000fe4000782c0ff */
[----:B------:R-:W-:Y:S02]  /*15100*/  IADD3 R67, P5, R6, R152, RZ ;  /* 0x0000009806437210 */ /* 0x000fe40007fbe0ff */
[----:B------:R-:W-:Y:S02]  /*15110*/  LOP3.LUT P6, RZ, R216, 0x1, RZ, 0xc0, !PT ;  /* 0x00000001d8ff7812 */ /* 0x000fe400078cc0ff */
[----:B------:R-:W-:Y:S01]  /*15120*/  LEA R88, P0, R6, R214, 0x1 ;  /* 0x000000d606587211 */ /* 0x000fe200078008ff */
[----:B------:R-:W-:-:S03]  /*15130*/  IMAD.X R4, R77, 0x1, R151, P5 ;  /* 0x000000014d047824 */ /* 0x000fc600028e0697 */
[--C-:B------:R-:W-:Y:S02]  /*15140*/  LEA.HI.X R89, R6, R215, R77.reuse, 0x1, P0 ;  /* 0x000000d706597211 */ /* 0x100fe400000f0c4d */
        /* <DEDUP_REMOVED lines=9> */
[----:B------:R2:W-:Y:S02]  /*151e0*/  @!P6 STS.128 [R210+0x6000], RZ ;  /* 0x006000ffd200e388 */ /* 0x0005e40000000c00 */
[----:B------:R-:W-:Y:S01]  /*151f0*/  IMAD.X R67, R60, 0x1, R77, P5 ;  /* 0x000000013c437824 */ /* 0x000fe200028e064d */
[C---:B------:R-:W-:Y:S01]  /*15200*/  @P2 IADD3 R77, P0, R6.reuse, R152, RZ ;  /* 0x00000098064d2210 */ /* 0x040fe20007f1e0ff */
[----:B------:R-:W-:Y:S01]  /*15210*/  @!PT LDS RZ, [RZ] ;  /* 0x00000000fffff984 */ /* 0x000fe20000000800 */
[----:B------:R-:W-:Y:S01]  /*15220*/  @!PT LDS RZ, [RZ] ;  /* 0x00000000fffff984 */ /* 0x000fe20000000800 */
[----:B------:R-:W-:Y:S01]  /*15230*/  @!PT LDS RZ, [RZ] ;  /* 0x00000000fffff984 */ /* 0x000fe20000000800 */
[----:B------:R2:W-:Y:S01]  /*15240*/  @P2 LDGSTS.E.BYPASS.LTC128B.128 [R210+0x8000], [R86.64+0x80] ;  /* 0x0800008056d22fae */ /* 0x0005e2000b901d46 */
[----:B------:R-:W-:-:S03]  /*15250*/  @P6 LEA R84, P5, R6, R214, 0x1 ;  /* 0x000000d606546211 */ /* 0x000fc600078a08ff */
        /* <DEDUP_REMOVED lines=86> */
.L_x_5229:
[----:B--234-:R-:W-:Y:S01]  /*157c0*/  IADD3 R34, R136, R2, -R209 ;  /* 0x0000000288227210 */ /* 0x01cfe20007ffe8d1 */
[----:B------:R-:W-:-:S02]  /*157d0*/  IMAD R67, R62, 0x2, R3 ;  /* 0x000000023e437824 */ /* 0x000fc400078e0203 */
[----:B------:R-:W-:Y:S01]  /*157e0*/  IMAD.SHL.U32 R200, R46, 0x2, RZ ;  /* 0x000000022ec87824 */ /* 0x000fe200078e00ff */
[C---:B------:R-:W-:Y:S01]  /*157f0*/  IADD3 R4, R34.reuse, 0x8, RZ ;  /* 0x0000000822047810 */ /* 0x040fe20007ffe0ff */
[--C-:B------:R-:W-:Y:S01]  /*15800*/  IMAD.IADD R26, R34, 0x1, -R67.reuse ;  /* 0x00000001221a7824 */ /* 0x100fe200078e0a43 */
[----:B------:R-:W-:Y:S01]  /*15810*/  IADD3 R95, R67, 0x1, RZ ;  /* 0x00000001435f7810 */ /* 0x000fe20007ffe0ff */
[--C-:B------:R-:W-:Y:S01]  /*15820*/  IMAD R197, R45, 0x2, R200.reuse ;  /* 0x000000022dc57824 */ /* 0x100fe200078e02c8 */
[C---:B------:R-:W-:Y:S01]  /*15830*/  IADD3 R93, R67.reuse, 0x8, RZ ;  /* 0x00000008435d7810 */ /* 0x040fe20007ffe0ff */
[C---:B------:R-:W-:Y:S01]  /*15840*/  IMAD.IADD R22, R4.reuse, 0x1, -R67 ;  /* 0x0000000104167824 */ /* 0x040fe200078e0a43 */
[----:B------:R-:W-:Y:S01]  /*15850*/  IABS R26, R26 ;  /* 0x0000001a001a7213 */ /* 0x000fe20000000000 */
[--C-:B------:R-:W-:Y:S01]  /*15860*/  IMAD.IADD R20, R4, 0x1, -R95.reuse ;  /* 0x0000000104147824 */ /* 0x100fe200078e0a5f */
[C---:B------:R-:W-:Y:S01]  /*15870*/  IADD3 R91, R67.reuse, 0x9, RZ ;  /* 0x00000009435b7810 */ /* 0x040fe20007ffe0ff */
[----:B------:R-:W-:Y:S01]  /*15880*/  IMAD.IADD R24, R34, 0x1, -R95 ;  /* 0x0000000122187824 */ /* 0x000fe200078e0a5f */
[----:B------:R-:W-:Y:S01]  /*15890*/  IABS R22, R22 ;  /* 0x0000001600167213 */ /* 0x000fe20000000000 */
[C---:B------:R-:W-:Y:S01]  /*158a0*/  IMAD.IADD R14, R4.reuse, 0x1, -R93 ;  /* 0x00000001040e7824 */ /* 0x040fe200078e0a5d */
[----:B------:R-:W2:Y:S01]  /*158b0*/  I2F R26, R26 ;  /* 0x0000001a001a7306 */ /* 0x000ea20000201400 */
[----:B------:R-:W-:Y:S01]  /*158c0*/  IABS R20, R20 ;  /* 0x0000001400147213 */ /* 0x000fe20000000000 */
[--C-:B------:R-:W-:Y:S01]  /*158d0*/  IMAD.IADD R3, R4, 0x1, -R91.reuse ;  /* 0x0000000104037824 */ /* 0x100fe200078e0a5b */
[----:B------:R-:W-:Y:S01]  /*158e0*/  IABS R24, R24 ;  /* 0x0000001800187213 */ /* 0x000fe20000000000 */
[C---:B------:R-:W-:Y:S01]  /*158f0*/  IMAD.IADD R16, R34.reuse, 0x1, -R91 ;  /* 0x0000000122107824 */ /* 0x040fe200078e0a5b */
[C---:B------:R-:W-:Y:S01]  /*15900*/  IADD3 R89, R67.reuse, 0x10, RZ ;  /* 0x0000001043597810 */ /* 0x040fe20007ffe0ff */
[----:B------:R-:W-:Y:S01]  /*15910*/  IMAD.IADD R18, R34, 0x1, -R93 ;  /* 0x0000000122127824 */ /* 0x000fe200078e0a5d */
[C---:B------:R-:W-:Y:S01]  /*15920*/  IADD3 R87, R67.reuse, 0x11, RZ ;  /* 0x0000001143577810 */ /* 0x040fe20007ffe0ff */
[----:B------:R-:W3:Y:S01]  /*15930*/  I2F R22, R22 ;  /* 0x0000001600167306 */ /* 0x000ee20000201400 */
[----:B------:R-:W-:Y:S01]  /*15940*/  IABS R14, R14 ;  /* 0x0000000e000e7213 */ /* 0x000fe20000000000 */
[--C-:B------:R-:W-:Y:S01]  /*15950*/  IMAD.IADD R28, R4, 0x1, -R89.reuse ;  /* 0x00000001041c7824 */ /* 0x100fe200078e0a59 */
[----:B------:R-:W-:Y:S01]  /*15960*/  IABS R3, R3 ;  /* 0x0000000300037213 */ /* 0x000fe20000000000 */
[C---:B------:R-:W-:Y:S01]  /*15970*/  IMAD.IADD R12, R34.reuse, 0x1, -R89 ;  /* 0x00000001220c7824 */ /* 0x040fe200078e0a59 */
[----:B------:R-:W-:Y:S01]  /*15980*/  IABS R16, R16 ;  /* 0x0000001000107213 */ /* 0x000fe20000000000 */
[----:B------:R-:W-:Y:S01]  /*15990*/  IMAD.IADD R10, R34, 0x1, -R87 ;  /* 0x00000001220a7824 */ /* 0x000fe200078e0a57 */
[----:B------:R-:W-:Y:S01]  /*159a0*/  IABS R18, R18 ;  /* 0x0000001200127213 */ /* 0x000fe20000000000 */
[----:B------:R-:W4:Y:S01]  /*159b0*/  I2F R20, R20 ;  /* 0x0000001400147306 */ /* 0x000f220000201400 */
[C---:B------:R-:W-:Y:S01]  /*159c0*/  IADD3 R85, R67.reuse, 0x18, RZ ;  /* 0x0000001843557810 */ /* 0x040fe20007ffe0ff */
[----:B--2---:R-:W-:Y:S01]  /*159d0*/  FFMA.FTZ R25, -R0, R26, R25 ;  /* 0x0000001a00197223 */ /* 0x004fe20000010119 */
[----:B------:R-:W-:Y:S01]  /*159e0*/  IABS R30, R28 ;  /* 0x0000001c001e7213 */ /* 0x000fe20000000000 */
[----:B------:R-:W-:Y:S01]  /*159f0*/  IMAD.IADD R26, R4, 0x1, -R87 ;  /* 0x00000001041a7824 */ /* 0x000fe200078e0a57 */
[----:B------:R-:W-:Y:S01]  /*15a00*/  IABS R12, R12 ;  /* 0x0000000c000c7213 */ /* 0x000fe20000000000 */
[----:B------:R-:W-:Y:S01]  /*15a10*/  IMAD.IADD R6, R34, 0x1, -R85 ;  /* 0x0000000122067824 */ /* 0x000fe200078e0a55 */
[----:B------:R-:W-:Y:S01]  /*15a20*/  IABS R10, R10 ;  /* 0x0000000a000a7213 */ /* 0x000fe20000000000 */
[----:B------:R-:W2:Y:S01]  /*15a30*/  I2F R24, R24 ;  /* 0x0000001800187306 */ /* 0x000ea20000201400 */
[----:B---3--:R-:W-:Y:S01]  /*15a40*/  FFMA.FTZ R22, -R0, R22, R41 ;  /* 0x0000001600167223 */ /* 0x008fe20000010129 */
[----:B------:R-:W-:Y:S01]  /*15a50*/  ISETP.GE.AND P0, PT, R67, R136, PT ;  /* 0x000000884300720c */ /* 0x000fe20003f06270 */
[----:B------:R-:W-:Y:S01]  /*15a60*/  IMAD.IADD R41, R4, 0x1, -R85 ;  /* 0x0000000104297824 */ /* 0x000fe200078e0a55 */
[----:B------:R-:W-:Y:S01]  /*15a70*/  IABS R26, R26 ;  /* 0x0000001a001a7213 */ /* 0x000fe20000000000 */
[----:B------:R-:W-:Y:S01]  /*15a80*/  IMAD R198, R47, 0x2, R200 ;  /* 0x000000022fc67824 */ /* 0x000fe200078e02c8 */
[----:B------:R-:W-:Y:S01]  /*15a90*/  IADD3 R83, R67, 0x19, RZ ;  /* 0x0000001943537810 */ /* 0x000fe20007ffe0ff */
[----:B------:R-:W-:Y:S01]  /*15aa0*/  LDSM.16.MT88.4 R124, [R200+0xc000] ;  /* 0x00c00000c87c783b */ /* 0x000fe20000004200 */
[----:B------:R-:W3:Y:S01]  /*15ab0*/  I2F R14, R14 ;  /* 0x0000000e000e7306 */ /* 0x000ee20000201400 */
[----:B----4-:R-:W-:Y:S01]  /*15ac0*/  FFMA.FTZ R20, -R0, R20, R49 ;  /* 0x0000001400147223 */ /* 0x010fe20000010131 */
[----:B------:R-:W-:Y:S01]  /*15ad0*/  IABS R6, R6 ;  /* 0x0000000600067213 */ /* 0x000fe20000000000 */
[----:B------:R-:W-:Y:S01]  /*15ae0*/  IMAD.IADD R40, R34, 0x1, -R83 ;  /* 0x0000000122287824 */ /* 0x000fe200078e0a53 */
[----:B------:R-:W-:Y:S01]  /*15af0*/  ISETP.GE.AND P6, PT, R95, R136, PT ;  /* 0x000000885f00720c */ /* 0x000fe20003fc6270 */
[----:B------:R-:W-:Y:S01]  /*15b00*/  IMAD R196, R45, 0x2, R198 ;  /* 0x000000022dc47824 */ /* 0x000fe200078e02c6 */
[C---:B------:R-:W-:Y:S01]  /*15b10*/  IADD3 R81, R67.reuse, 0x20, RZ ;  /* 0x0000002043517810 */ /* 0x040fe20007ffe0ff */
[----:B------:R-:W-:Y:S01]  /*15b20*/  LDSM.16.MT88.4 R116, [R198+0xc000] ;  /* 0x00c00000c674783b */ /* 0x000fe20000004200 */
[----:B------:R4:W5:Y:S01]  /*15b30*/  I2F R28, R3 ;  /* 0x00000003001c7306 */ /* 0x0009620000201400 */
[----:B--2---:R-:W-:Y:S01]  /*15b40*/  FFMA.FTZ R24, -R0, R24, R27 ;  /* 0x0000001800187223 */ /* 0x004fe2000001011b */
[----:B------:R-:W-:Y:S01]  /*15b50*/  IADD3 R79, R67, 0x21, RZ ;  /* 0x00000021434f7810 */ /* 0x000fe20007ffe0ff */
[C---:B-1----:R-:W-:Y:S01]  /*15b60*/  IMAD.IADD R38, R34.reuse, 0x1, -R81 ;  /* 0x0000000122267824 */ /* 0x042fe200078e0a51 */
[-C--:B------:R-:W-:Y:S01]  /*15b70*/  ISETP.GE.AND P5, PT, R93, R136.reuse, PT ;  /* 0x000000885d00720c */ /* 0x080fe20003fa6270 */
[----:B------:R-:W-:Y:S01]  /*15b80*/  LDSM.16.MT88.4 R108, [R197+0xc000] ;  /* 0x00c00000c56c783b */ /* 0x000fe20000004200 */
[----:B------:R-:W-:Y:S01]  /*15b90*/  ISETP.GE.AND P2, PT, R91, R136, PT ;  /* 0x000000885b00720c */ /* 0x000fe20003f46270 */
[----:B------:R-:W-:Y:S01]  /*15ba0*/  IMAD.IADD R36, R34, 0x1, -R79 ;  /* 0x0000000122247824 */ /* 0x000fe200078e0a4f */
[----:B------:R-:W1:Y:S01]  /*15bb0*/  I2F R16, R16 ;  /* 0x0000001000107306 */ /* 0x000e620000201400 */
[----:B---3--:R-:W-:Y:S01]  /*15bc0*/  FFMA.FTZ R14, -R0, R14, R53 ;  /* 0x0000000e000e7223 */ /* 0x008fe20000010135 */
[----:B------:R-:W-:Y:S01]  /*15bd0*/  IADD3 R77, R67, 0x28, RZ ;  /* 0x00000028434d7810 */ /* 0x000fe20007ffe0ff */
[----:B------:R-:W-:Y:S01]  /*15be0*/  LDSM.16.MT88.4 R100, [R196+0xc000] ;  /* 0x00c00000c464783b */ /* 0x000fe20000004200 */
[----:B------:R-:W-:-:S02]  /*15bf0*/  ISETP.GE.AND P1, PT, R89, R136, PT ;  /* 0x000000885900720c */ /* 0x000fc40003f26270 */
[----:B------:R-:W-:Y:S01]  /*15c00*/  IABS R36, R36 ;  /* 0x0000002400247213 */ /* 0x000fe20000000000 */
[----:B------:R-:W-:Y:S01]  /*15c10*/  IMAD.IADD R8, R34, 0x1, -R77 ;  /* 0x0000000122087824 */ /* 0x000fe200078e0a4d */
[----:B------:R-:W2:Y:S01]  /*15c20*/  I2F R18, R18 ;  /* 0x0000001200127306 */ /* 0x000ea20000201400 */
[----:B----4-:R-:W-:Y:S01]  /*15c30*/  FSEL R3, R25, -INF , !P0 ;  /* 0xff80000019037808 */ /* 0x010fe20004000000 */
[----:B-----5:R-:W-:Y:S01]  /*15c40*/  FFMA.FTZ R28, -R0, R28, R21 ;  /* 0x0000001c001c7223 */ /* 0x020fe20000010115 */
[----:B------:R-:W-:Y:S01]  /*15c50*/  FSEL R25, R22, -INF , !P0 ;  /* 0xff80000016197808 */ /* 0x000fe20004000000 */
[----:B------:R-:W-:Y:S01]  /*15c60*/  IMAD.IADD R21, R4, 0x1, -R81 ;  /* 0x0000000104157824 */ /* 0x000fe200078e0a51 */
[----:B------:R-:W-:Y:S01]  /*15c70*/  IABS R22, R41 ;  /* 0x0000002900167213 */ /* 0x000fe20000000000 */
[----:B------:R-:W-:Y:S01]  /*15c80*/  LDSM.16.MT88.4 R88, [R197+0x10000] ;  /* 0x01000000c558783b */ /* 0x000fe20000004200 */
[----:B------:R-:W-:Y:S01]  /*15c90*/  ISETP.GE.AND P0, PT, R87, R136, PT ;  /* 0x000000885700720c */ /* 0x000fe20003f06270 */
[----:B------:R-:W3:Y:S01]  /*15ca0*/  I2F R12, R12 ;  /* 0x0000000c000c7306 */ /* 0x000ee20000201400 */
[----:B-1----:R-:W-:Y:S01]  /*15cb0*/  FFMA.FTZ R16, -R0, R16, R43 ;  /* 0x0000001000107223 */ /* 0x002fe2000001012b */
[----:B------:R-:W-:Y:S01]  /*15cc0*/  IADD3 R61, R67, 0x29, RZ ;  /* 0x00000029433d7810 */ /* 0x000fe20007ffe0ff */
[----:B------:R-:W-:Y:S01]  /*15cd0*/  LDSM.16.MT88.4 R140, [R198+0xc800] ;  /* 0x00c80000c68c783b */ /* 0x000fe20000004200 */
[----:B------:R-:W-:-:S02]  /*15ce0*/  IABS R40, R40 ;  /* 0x0000002800287213 */ /* 0x000fc40000000000 */
[----:B------:R-:W-:Y:S01]  /*15cf0*/  IABS R8, R8 ;  /* 0x0000000800087213 */ /* 0x000fe20000000000 */
[----:B------:R-:W-:Y:S01]  /*15d00*/  IMAD.IADD R32, R34, 0x1, -R61 ;  /* 0x0000000122207824 */ /* 0x000fe200078e0a3d */
[----:B------:R-:W1:Y:S01]  /*15d10*/  I2F R10, R10 ;  /* 0x0000000a000a7306 */ /* 0x000e620000201400 */
[----:B--2---:R-:W-:Y:S01]  /*15d20*/  FFMA.FTZ R18, -R0, R18, R51 ;  /* 0x0000001200127223 */ /* 0x004fe20000010133 */
[----:B------:R-:W-:Y:S01]  /*15d30*/  IABS R38, R38 ;  /* 0x0000002600267213 */ /* 0x000fe20000000000 */
[----:B------:R-:W-:Y:S01]  /*15d40*/  LDSM.16.MT88.4 R48, [R198+0xe000] ;  /* 0x00e00000c630783b */ /* 0x000fe20000004200 */
[----:B------:R-:W-:Y:S02]  /*15d50*/  FSEL R24, R24, -INF , !P6 ;  /* 0xff80000018187808 */ /* 0x000fe40007000000 */
[----:B------:R-:W-:Y:S02]  /*15d60*/  FSEL R28, R28, -INF , !P2 ;  /* 0xff8000001c1c7808 */ /* 0x000fe40005000000 */
[----:B------:R2:W-:Y:S01]  /*15d70*/  I2F R27, R30 ;  /* 0x0000001e001b7306 */ /* 0x0005e20000201400 */
[----:B---3--:R-:W-:Y:S01]  /*15d80*/  FFMA.FTZ R12, -R0, R12, R55 ;  /* 0x0000000c000c7223 */ /* 0x008fe20000010137 */
[----:B------:R-:W-:-:S06]  /*15d90*/  IABS R32, R32 ;  /* 0x0000002000207213 */ /* 0x000fcc0000000000 */
[----:B------:R3:W4:Y:S01]  /*15da0*/  I2F R41, R26 ;  /* 0x0000001a00297306 */ /* 0x0007220000201400 */
[----:B-1----:R-:W-:-:S07]  /*15db0*/  FFMA.FTZ R10, -R0, R10, R29 ;  /* 0x0000000a000a7223 */ /* 0x002fce000001011d */
[----:B------:R-:W-:Y:S01]  /*15dc0*/  I2F R6, R6 ;  /* 0x0000000600067306 */ /* 0x000fe20000201400 */
[----:B--2---:R-:W-:Y:S02]  /*15dd0*/  FSEL R30, R14, -INF , !P5 ;  /* 0xff8000000e1e7808 */ /* 0x004fe40006800000 */
[----:B------:R-:W-:Y:S02]  /*15de0*/  IABS R14, R21 ;  /* 0x00000015000e7213 */ /* 0x000fe40000000000 */
[----:B---3--:R-:W-:Y:S01]  /*15df0*/  FSEL R26, R20, -INF , !P6 ;  /* 0xff800000141a7808 */ /* 0x008fe20007000000 */
[----:B------:R-:W-:Y:S02]  /*15e00*/  IMAD.IADD R20, R4, 0x1, -R83 ;  /* 0x0000000104147824 */ /* 0x000fe400078e0a53 */
[----:B------:R1:W2:Y:S01]  /*15e10*/  I2F R42, R22 ;  /* 0x00000016002a7306 */ /* 0x0002a20000201400 */
[----:B----4-:R-:W-:Y:S01]  /*15e20*/  FFMA.FTZ R23, -R0, R41, R23 ;  /* 0x0000002900177223 */ /* 0x010fe20000010117 */
[----:B------:R-:W-:-:S02]  /*15e30*/  ISETP.GE.AND P6, PT, R85, R136, PT ;  /* 0x000000885500720c */ /* 0x000fc40003fc6270 */
[----:B------:R-:W-:-:S04]  /*15e40*/  IABS R20, R20 ;  /* 0x0000001400147213 */ /* 0x000fc80000000000 */
[----:B------:R3:W-:Y:S01]  /*15e50*/  I2F R21, R20 ;  /* 0x0000001400157306 */ /* 0x0007e20000201400 */
[----:B-1----:R-:W-:Y:S01]  /*15e60*/  FSEL R22, R18, -INF , !P5 ;  /* 0xff80000012167808 */ /* 0x002fe20006800000 */
[----:B------:R-:W-:-:S06]  /*15e70*/  FFMA.FTZ R18, -R0, R27, R5 ;  /* 0x0000001b00127223 */ /* 0x000fcc0000010105 */
[----:B------:R-:W1:Y:S01]  /*15e80*/  I2F R36, R36 ;  /* 0x0000002400247306 */ /* 0x000e620000201400 */
[----:B------:R-:W-:Y:S01]  /*15e90*/  IMAD.IADD R27, R4, 0x1, -R77 ;  /* 0x00000001041b7824 */ /* 0x000fe200078e0a4d */
[----:B------:R-:W-:Y:S01]  /*15ea0*/  ISETP.GE.AND P5, PT, R83, R136, PT ;  /* 0x000000885300720c */ /* 0x000fe20003fa6270 */
[----:B--2---:R-:W-:Y:S01]  /*15eb0*/  FFMA.FTZ R42, -R0, R42, R7 ;  /* 0x0000002a002a7223 */ /* 0x004fe20000010107 */
[----:B------:R-:W-:Y:S02]  /*15ec0*/  FSEL R18, R18, -INF , !P1 ;  /* 0xff80000012127808 */ /* 0x000fe40004800000 */
[----:B---3--:R-:W-:Y:S01]  /*15ed0*/  FSEL R20, R16, -INF , !P2 ;  /* 0xff80000010147808 */ /* 0x008fe20005000000 */
[----:B------:R-:W-:Y:S01]  /*15ee0*/  IMAD.IADD R16, R4, 0x1, -R79 ;  /* 0x0000000104107824 */ /* 0x000fe200078e0a4f */
[----:B------:R2:W3:Y:S01]  /*15ef0*/  I2F R5, R14 ;  /* 0x0000000e00057306 */ /* 0x0004e20000201400 */
[----:B------:R-:W-:Y:S02]  /*15f00*/  IABS R29, R27 ;  /* 0x0000001b001d7213 */ /* 0x000fe40000000000 */
[----:B------:R-:W-:-:S02]  /*15f10*/  ISETP.GE.AND P2, PT, R81, R136, PT ;  /* 0x000000885100720c */ /* 0x000fc40003f46270 */
[----:B------:R-:W-:Y:S01]  /*15f20*/  IABS R16, R16 ;  /* 0x0000001000107213 */ /* 0x000fe20000000000 */
[----:B------:R-:W-:Y:S02]  /*15f30*/  LDSM.16.MT88.4 R80, [R198+0x10000] ;  /* 0x01000000c650783b */ /* 0x000fe40000004200 */
[----:B------:R-:W4:Y:S01]  /*15f40*/  I2F R40, R40 ;  /* 0x0000002800287306 */ /* 0x000f220000201400 */
[----:B-1----:R-:W-:Y:S01]  /*15f50*/  FFMA.FTZ R33, -R0, R36, R33 ;  /* 0x0000002400217223 */ /* 0x002fe20000010121 */
[----:B--2---:R-:W-:-:S06]  /*15f60*/  FSEL R14, R12, -INF , !P1 ;  /* 0xff8000000c0e7808 */ /* 0x004fcc0004800000 */
[----:B------:R1:W2:Y:S01]  /*15f70*/  I2F R27, R16 ;  /* 0x00000010001b7306 */ /* 0x0002a20000201400 */
[----:B------:R-:W-:Y:S01]  /*15f80*/  FSEL R12, R10, -INF , !P0 ;  /* 0xff8000000a0c7808 */ /* 0x000fe20004000000 */
[----:B------:R-:W-:Y:S01]  /*15f90*/  FFMA.FTZ R10, -R0, R6, R31 ;  /* 0x00000006000a7223 */ /* 0x000fe2000001011f */
[----:B------:R-:W-:Y:S01]  /*15fa0*/  ISETP.GE.AND P1, PT, R79, R136, PT ;  /* 0x000000884f00720c */ /* 0x000fe20003f26270 */
[----:B------:R-:W-:Y:S02]  /*15fb0*/  IMAD.IADD R6, R4, 0x1, -R61 ;  /* 0x0000000104067824 */ /* 0x000fe400078e0a3d */
[C---:B---3--:R-:W-:Y:S01]  /*15fc0*/  FFMA.FTZ R35, -R0.reuse, R5, R35 ;  /* 0x0000000500237223 */ /* 0x048fe20000010123 */
[----:B------:R-:W-:Y:S01]  /*15fd0*/  FSEL R170, R33, -INF , !P1 ;  /* 0xff80000021aa7808 */ /* 0x000fe20004800000 */
[----:B------:R-:W3:Y:S01]  /*15fe0*/  I2F R29, R29 ;  /* 0x0000001d001d7306 */ /* 0x000ee20000201400 */
[----:B------:R-:W-:Y:S01]  /*15ff0*/  IABS R7, R6 ;  /* 0x0000000600077213 */ /* 0x000fe20000000000 */
[----:B----4-:R-:W-:Y:S01]  /*16000*/  FFMA.FTZ R40, -R0, R40, R17 ;  /* 0x0000002800287223 */ /* 0x010fe20000010111 */
[----:B------:R-:W-:-:S02]  /*16010*/  IADD3 R17, R67, 0x31, RZ ;  /* 0x0000003143117810 */ /* 0x000fc40007ffe0ff */
[----:B------:R-:W-:Y:S02]  /*16020*/  FMNMX.FTZ R33, R25, R26, !PT ;  /* 0x0000001a19217209 */ /* 0x000fe40007810000 */
[----:B------:R-:W-:Y:S01]  /*16030*/  FSEL R224, R35, -INF , !P2 ;  /* 0xff80000023e07808 */ /* 0x000fe20005000000 */
[----:B------:R-:W4:Y:S01]  /*16040*/  I2F R8, R8 ;  /* 0x0000000800087306 */ /* 0x000f220000201400 */
[----:B-1----:R-:W-:Y:S01]  /*16050*/  FSEL R16, R23, -INF , !P0 ;  /* 0xff80000017107808 */ /* 0x002fe20004000000 */
[----:B--2---:R-:W-:Y:S01]  /*16060*/  FFMA.FTZ R27, -R0, R27, R57 ;  /* 0x0000001b001b7223 */ /* 0x004fe20000010139 */
[----:B------:R-:W-:Y:S02]  /*16070*/  IADD3 R23, R67, 0x30, RZ ;  /* 0x0000003043177810 */ /* 0x000fe40007ffe0ff */
[----:B------:R-:W-:Y:S02]  /*16080*/  ISETP.GE.AND P0, PT, R77, R136, PT ;  /* 0x000000884d00720c */ /* 0x000fe40003f06270 */
[----:B------:R-:W-:Y:S01]  /*16090*/  FSEL R162, R27, -INF , !P1 ;  /* 0xff8000001ba27808 */ /* 0x000fe20004800000 */
[----:B------:R-:W-:Y:S01]  /*160a0*/  IMAD.IADD R31, R4, 0x1, -R23 ;  /* 0x00000001041f7824 */ /* 0x000fe200078e0a17 */
[----:B------:R-:W1:Y:S01]  /*160b0*/  I2F R7, R7 ;  /* 0x0000000700077306 */ /* 0x000e620000201400 */
[----:B---3--:R-:W-:Y:S01]  /*160c0*/  FFMA.FTZ R29, -R0, R29, R69 ;  /* 0x0000001d001d7223 */ /* 0x008fe20000010145 */
[----:B------:R-:W-:-:S02]  /*160d0*/  FSEL R6, R42, -INF , !P6 ;  /* 0xff8000002a067808 */ /* 0x000fc40007000000 */
[----:B------:R-:W-:Y:S02]  /*160e0*/  IABS R31, R31 ;  /* 0x0000001f001f7213 */ /* 0x000fe40000000000 */
[----:B------:R-:W-:Y:S01]  /*160f0*/  FSEL R222, R29, -INF , !P0 ;  /* 0xff8000001dde7808 */ /* 0x000fe20004000000 */
[----:B----4-:R-:W-:Y:S01]  /*16100*/  FFMA.FTZ R59, -R0, R8, R59 ;  /* 0x00000008003b7223 */ /* 0x010fe2000001013b */
[----:B------:R-:W2:Y:S01]  /*16110*/  I2F R38, R38 ;  /* 0x0000002600267306 */ /* 0x000ea20000201400 */
[----:B------:R-:W-:Y:S01]  /*16120*/  IMAD.MOV.U32 R36, RZ, RZ, R31 ;  /* 0x000000ffff247224 */ /* 0x000fe200078e001f */
[----:B------:R-:W-:Y:S01]  /*16130*/  FSEL R10, R10, -INF , !P6 ;  /* 0xff8000000a0a7808 */ /* 0x000fe20007000000 */
[----:B------:R-:W-:Y:S01]  /*16140*/  FFMA.FTZ R31, -R0, R21, R9 ;  /* 0x00000015001f7223 */ /* 0x000fe20000010109 */
[C---:B------:R-:W-:Y:S01]  /*16150*/  IADD3 R21, R67.reuse, 0x38, RZ ;  /* 0x0000003843157810 */ /* 0x040fe20007ffe0ff */
[----:B------:R-:W-:Y:S01]  /*16160*/  IMAD.IADD R8, R4, 0x1, -R17 ;  /* 0x0000000104087824 */ /* 0x000fe200078e0a11 */
[----:B------:R-:W-:-:S02]  /*16170*/  IADD3 R67, R67, 0x39, RZ ;  /* 0x0000003943437810 */ /* 0x000fc40007ffe0ff */
[----:B------:R-:W-:Y:S01]  /*16180*/  ISETP.GE.AND P1, PT, R21, R136, PT ;  /* 0x000000881500720c */ /* 0x000fe20003f26270 */
[--C-:B------:R-:W-:Y:S01]  /*16190*/  IMAD.IADD R5, R4, 0x1, -R21.reuse ;  /* 0x0000000104057824 */ /* 0x100fe200078e0a15 */
[----:B------:R-:W-:Y:S01]  /*161a0*/  IABS R8, R8 ;  /* 0x0000000800087213 */ /* 0x000fe20000000000 */
[----:B------:R-:W-:Y:S01]  /*161b0*/  IMAD.IADD R27, R34, 0x1, -R21 ;  /* 0x00000001221b7824 */ /* 0x000fe200078e0a15 */
[----:B------:R-:W-:Y:S01]  /*161c0*/  FMNMX.FTZ R21, R30, R33, !PT ;  /* 0x000000211e157209 */ /* 0x000fe20007810000 */
[----:B-1----:R-:W-:Y:S01]  /*161d0*/  FFMA.FTZ R7, -R0, R7, R13 ;  /* 0x0000000700077223 */ /* 0x002fe2000001010d */
[----:B------:R-:W-:Y:S01]  /*161e0*/  FMNMX.FTZ R13, R3, R24, !PT ;  /* 0x00000018030d7209 */ /* 0x000fe20007810000 */
[----:B------:R-:W-:Y:S01]  /*161f0*/  IMAD.IADD R41, R4, 0x1, -R67 ;  /* 0x0000000104297824 */ /* 0x000fe200078e0a43 */
[----:B------:R-:W-:Y:S01]  /*16200*/  FMNMX.FTZ R21, R28, R21, !PT ;  /* 0x000000151c157209 */ /* 0x000fe20007810000 */
[----:B--2---:R-:W-:Y:S01]  /*16210*/  FFMA.FTZ R19, -R0, R38, R19 ;  /* 0x0000002600137223 */ /* 0x004fe20000010113 */
[----:B------:R-:W-:Y:S01]  /*16220*/  FMNMX.FTZ R29, R22, R13, !PT ;  /* 0x0000000d161d7209 */ /* 0x000fe20007810000 */
[----:B------:R-:W1:Y:S01]  /*16230*/  I2F R9, R36 ;  /* 0x0000002400097306 */ /* 0x000e620000201400 */
[----:B------:R-:W-:-:S02]  /*16240*/  FMNMX.FTZ R21, R18, R21, !PT ;  /* 0x0000001512157209 */ /* 0x000fc40007810000 */
[----:B------:R-:W-:Y:S02]  /*16250*/  IABS R38, R5 ;  /* 0x0000000500267213 */ /* 0x000fe40000000000 */
[----:B------:R-:W-:Y:S02]  /*16260*/  FMNMX.FTZ R29, R20, R29, !PT ;  /* 0x0000001d141d7209 */ /* 0x000fe40007810000 */
[----:B------:R-:W-:Y:S01]  /*16270*/  FSEL R4, R31, -INF , !P5 ;  /* 0xff8000001f047808 */ /* 0x000fe20006800000 */
[----:B------:R-:W2:Y:S01]  /*16280*/  I2F R5, R8 ;  /* 0x0000000800057306 */ /* 0x000ea20000201400 */
[C---:B------:R-:W-:Y:S01]  /*16290*/  IMAD.IADD R31, R34.reuse, 0x1, -R23 ;  /* 0x00000001221f7824 */ /* 0x040fe200078e0a17 */
[----:B------:R-:W-:Y:S02]  /*162a0*/  FSEL R220, R19, -INF , !P2 ;  /* 0xff80000013dc7808 */ /* 0x000fe40005000000 */
[----:B------:R-:W-:Y:S01]  /*162b0*/  ISETP.GE.AND P2, PT, R17, R136, PT ;  /* 0x000000881100720c */ /* 0x000fe20003f46270 */
[----:B------:R-:W-:Y:S01]  /*162c0*/  IMAD.IADD R17, R34, 0x1, -R17 ;  /* 0x0000000122117824 */ /* 0x000fe200078e0a11 */
[----:B------:R-:W-:Y:S01]  /*162d0*/  FMNMX.FTZ R21, R16, R21, !PT ;  /* 0x0000001510157209 */ /* 0x000fe20007810000 */
[----:B------:R-:W-:Y:S01]  /*162e0*/  IMAD.IADD R34, R34, 0x1, -R67 ;  /* 0x0000000122227824 */ /* 0x000fe200078e0a43 */
[----:B------:R-:W-:Y:S01]  /*162f0*/  FMNMX.FTZ R29, R14, R29, !PT ;  /* 0x0000001d0e1d7209 */ /* 0x000fe20007810000 */
[----:B------:R-:W3:Y:S01]  /*16300*/  I2F R32, R32 ;  /* 0x0000002000207306 */ /* 0x000ee20000201400 */
[----:B------:R-:W-:Y:S01]  /*16310*/  IABS R31, R31 ;  /* 0x0000001f001f7213 */ /* 0x000fe20000000000 */
[----:B-1----:R-:W-:Y:S01]  /*16320*/  FFMA.FTZ R9, -R0, R9, R73 ;  /* 0x0000000900097223 */ /* 0x002fe20000010149 */
[----:B------:R-:W-:-:S02]  /*16330*/  FMNMX.FTZ R21, R6, R21, !PT ;  /* 0x0000001506157209 */ /* 0x000fc40007810000 */
[----:B------:R-:W-:Y:S02]  /*16340*/  FMNMX.FTZ R29, R12, R29, !PT ;  /* 0x0000001d0c1d7209 */ /* 0x000fe40007810000 */
[----:B------:R-:W-:Y:S01]  /*16350*/  IABS R17, R17 ;  /* 0x0000001100117213 */ /* 0x000fe20000000000 */
[----:B------:R-:W1:Y:S01]  /*16360*/  I2F R13, R31 ;  /* 0x0000001f000d7306 */ /* 0x000e620000201400 */
[----:B------:R-:W-:Y:S01]  /*16370*/  FMNMX.FTZ R21, R4, R21, !PT ;  /* 0x0000001504157209 */ /* 0x000fe20007810000 */
[----:B--2---:R-:W-:Y:S01]  /*16380*/  FFMA.FTZ R5, -R0, R5, R75 ;  /* 0x0000000500057223 */ /* 0x004fe2000001014b */
[----:B------:R-:W-:Y:S01]  /*16390*/  FSEL R8, R40, -INF , !P5 ;  /* 0xff80000028087808 */ /* 0x000fe20006800000 */
[----:B------:R-:W-:Y:S01]  /*163a0*/  LDSM.16.MT88.4 R72, [R200+0x10000] ;  /* 0x01000000c848783b */ /* 0x000fe20000004200 */
[----:B------:R-:W-:Y:S02]  /*163b0*/  FMNMX.FTZ R29, R10, R29, !PT ;  /* 0x0000001d0a1d7209 */ /* 0x000fe40007810000 */
[-C--:B------:R-:W-:Y:S01]  /*163c0*/  ISETP.GE.AND P5, PT, R23, R136.reuse, PT ;  /* 0x000000881700720c */ /* 0x080fe20003fa6270 */
[----:B------:R-:W2:Y:S01]  /*163d0*/  I2F R17, R17 ;  /* 0x0000001100117306 */ /* 0x000ea20000201400 */
[----:B------:R-:W-:Y:S01]  /*163e0*/  ISETP.GE.AND P6, PT, R61, R136, PT ;  /* 0x000000883d00720c */ /* 0x000fe20003fc6270 */
[----:B---3--:R-:W-:Y:S01]  /*163f0*/  FFMA.FTZ R11, -R0, R32, R11 ;  /* 0x00000020000b7223 */ /* 0x008fe2000001010b */
[----:B------:R-:W-:-:S02]  /*16400*/  IABS R41, R41 ;  /* 0x0000002900297213 */ /* 0x000fc40000000000 */
[----:B------:R-:W-:Y:S02]  /*16410*/  IABS R27, R27 ;  /* 0x0000001b001b7213 */ /* 0x000fe40000000000 */
[----:B------:R-:W-:Y:S01]  /*16420*/  FMNMX.FTZ R21, R224, R21, !PT ;  /* 0x00000015e0157209 */ /* 0x000fe20007810000 */
[----:B------:R-:W3:Y:S01]  /*16430*/  I2F R23, R38 ;  /* 0x0000002600177306 */ /* 0x000ee20000201400 */
[----:B------:R-:W-:Y:S01]  /*16440*/  FMNMX.FTZ R29, R8, R29, !PT ;  /* 0x0000001d081d7209 */ /* 0x000fe20007810000 */
[----:B-1----:R-:W-:Y:S01]  /*16450*/  FFMA.FTZ R13, -R0, R13, R65 ;  /* 0x0000000d000d7223 */ /* 0x002fe20000010141 */
[----:B------:R-:W-:Y:S02]  /*16460*/  FSEL R164, R7, -INF , !P6 ;  /* 0xff80000007a47808 */ /* 0x000fe40007000000 */
[----:B------:R-:W-:Y:S02]  /*16470*/  IABS R34, R34 ;  /* 0x0000002200227213 */ /* 0x000fe40000000000 */
[----:B------:R-:W-:Y:S01]  /*16480*/  FMNMX.FTZ R21, R162, R21, !PT ;  /* 0x00000015a2157209 */ /* 0x000fe20007810000 */
[----:B------:R-:W1:Y:S01]  /*16490*/  I2F R19, R41 ;  /* 0x0000002900137306 */ /* 0x000e620000201400 */
[----:B------:R-:W-:Y:S01]  /*164a0*/  FMNMX.FTZ R29, R220, R29, !PT ;  /* 0x0000001ddc1d7209 */ /* 0x000fe20007810000 */
[----:B--2---:R-:W-:Y:S01]  /*164b0*/  FFMA.FTZ R15, -R0, R17, R15 ;  /* 0x00000011000f7223 */ /* 0x004fe2000001010f */
[----:B------:R-:W-:-:S02]  /*164c0*/  FSEL R180, R5, -INF , !P2 ;  /* 0xff80000005b47808 */ /* 0x000fc40005000000 */
[----:B------:R-:W-:Y:S02]  /*164d0*/  FMNMX.FTZ R21, R222, R21, !PT ;  /* 0x00000015de157209 */ /* 0x000fe40007810000 */
[----:B------:R-:W-:Y:S01]  /*164e0*/  FSEL R218, R59, -INF , !P0 ;  /* 0xff8000003bda7808 */ /* 0x000fe20004000000 */
[----:B------:R-:W2:Y:S01]  /*164f0*/  I2F R7, R27 ;  /* 0x0000001b00077306 */ /* 0x000ea20000201400 */
[----:B------:R-:W-:Y:S01]  /*16500*/  FMNMX.FTZ R29, R170, R29, !PT ;  /* 0x0000001daa1d7209 */ /* 0x000fe20007810000 */
[----:B---3--:R-:W-:Y:S01]  /*16510*/  FFMA.FTZ R23, -R0, R23, R63 ;  /* 0x0000001700177223 */ /* 0x008fe2000001013f */
[----:B------:R-:W-:Y:S01]  /*16520*/  FSEL R182, R9, -INF , !P5 ;  /* 0xff80000009b67808 */ /* 0x000fe20006800000 */
[----:B------:R-:W-:Y:S01]  /*16530*/  LDSM.16.MT88.4 R56, [R197+0xe000] ;  /* 0x00e00000c538783b */ /* 0x000fe20000004200 */
[----:B------:R-:W-:Y:S02]  /*16540*/  FMNMX.FTZ R21, R164, R21, !PT ;  /* 0x00000015a4157209 */ /* 0x000fe40007810000 */
[----:B------:R-:W-:Y:S01]  /*16550*/  FSEL R172, R11, -INF , !P6 ;  /* 0xff8000000bac7808 */ /* 0x000fe20007000000 */
[----:B------:R-:W3:Y:S01]  /*16560*/  I2F R5, R34 ;  /* 0x0000002200057306 */ /* 0x000ee20000201400 */
[----:B------:R-:W-:Y:S01]  /*16570*/  FMNMX.FTZ R29, R218, R29, !PT ;  /* 0x0000001dda1d7209 */ /* 0x000fe20007810000 */
[----:B-1----:R-:W-:Y:S01]  /*16580*/  FFMA.FTZ R19, -R0, R19, R39 ;  /* 0x0000001300137223 */ /* 0x002fe20000010127 */
[----:B------:R-:W-:Y:S01]  /*16590*/  FMNMX.FTZ R21, R182, R21, !PT ;  /* 0x00000015b6157209 */ /* 0x000fe20007810000 */
[----:B------:R-:W-:Y:S01]  /*165a0*/  LDSM.16.MT88.4 R40, [R200+0xe000] ;  /* 0x00e00000c828783b */ /* 0x000fe20000004200 */
[----:B------:R-:W-:-:S02]  /*165b0*/  FSEL R174, R13, -INF , !P5 ;  /* 0xff8000000dae7808 */ /* 0x000fc40006800000 */
[----:B------:R-:W-:Y:S01]  /*165c0*/  FMNMX.FTZ R29, R172, R29, !PT ;  /* 0x0000001dac1d7209 */ /* 0x000fe20007810000 */
[----:B--2---:R-:W-:Y:S01]  /*165d0*/  FFMA.FTZ R7, -R0, R7, R71 ;  /* 0x0000000700077223 */ /* 0x004fe20000010147 */
[----:B------:R-:W-:Y:S02]  /*165e0*/  ISETP.GE.AND P0, PT, R67, R136, PT ;  /* 0x000000884300720c */ /* 0x000fe40003f06270 */
[----:B------:R-:W-:Y:S01]  /*165f0*/  FSEL R178, R23, -INF , !P1 ;  /* 0xff80000017b27808 */ /* 0x000fe20004800000 */
[----:B------:R-:W-:Y:S01]  /*16600*/  LDSM.16.MT88.4 R64, [R196+0xe000] ;  /* 0x00e00000c440783b */ /* 0x000fe20000004200 */
[----:B------:R-:W-:Y:S02]  /*16610*/  FMNMX.FTZ R21, R180, R21, !PT ;  /* 0x00000015b4157209 */ /* 0x000fe40007810000 */
[----:B------:R-:W-:Y:S01]  /*16620*/  FSEL R146, R15, -INF , !P2 ;  /* 0xff8000000f927808 */ /* 0x000fe20005000000 */
[----:B---3--:R-:W-:Y:S01]  /*16630*/  FFMA.FTZ R5, -R0, R5, R37 ;  /* 0x0000000500057223 */ /* 0x008fe20000010125 */
[----:B------:R-:W-:-:S02]  /*16640*/  FMNMX.FTZ R29, R174, R29, !PT ;  /* 0x0000001dae1d7209 */ /* 0x000fc40007810000 */
[----:B------:R-:W-:Y:S02]  /*16650*/  FSEL R176, R19, -INF , !P0 ;  /* 0xff80000013b07808 */ /* 0x000fe40004000000 */
[----:B------:R-:W-:Y:S02]  /*16660*/  FMNMX.FTZ R9, R178, R21, !PT ;  /* 0x00000015b2097209 */ /* 0x000fe40007810000 */
        /* <DEDUP_REMOVED lines=31> */
[----:B------:R-:W-:Y:S01]  /*16860*/  FFMA.FTZ R151, R20, c[0x0][0x23c], -R161 ;  /* 0x00008f0014977a23 */ /* 0x000fe200000108a1 */
        /* <DEDUP_REMOVED lines=12> */
[----:B------:R-:W3:Y:S01]  /*16930*/  LDSM.16.MT88.4 R8, [R200+0xe800] ;  /* 0x00e80000c808783b */ /* 0x000ee20000004200 */
        /* <DEDUP_REMOVED lines=234> */
.L_x_5236:
        /* <DEDUP_REMOVED lines=65> */
.L_x_5233:
[C---:B------:R-:W-:Y:S02]  /*17bf0*/  LOP3.LUT P5, RZ, R216.reuse, 0x1, RZ, 0xc0, !PT ;  /* 0x00000001d8ff7812 */ /* 0x040fe400078ac0ff */
[CC--:B------:R-:W-:Y:S02]  /*17c00*/  LEA R138, P1, R7.reuse, R168.reuse, 0x1 ;  /* 0x000000a8078a7211 */ /* 0x0c0fe400078208ff */
[C---:B------:R-:W-:Y:S02]  /*17c10*/  LOP3.LUT P4, RZ, R216.reuse, 0x2, RZ, 0xc0, !PT ;  /* 0x00000002d8ff7812 */ /* 0x040fe4000788c0ff */
[CC--:B------:R-:W-:Y:S02]  /*17c20*/  LEA.HI.X R139, R7.reuse, R169.reuse, R4, 0x1, P1 ;  /* 0x000000a9078b7211 */ /* 0x0c0fe400008f0c04 */
[----:B------:R-:W-:Y:S02]  /*17c30*/  LOP3.LUT P2, RZ, R216, 0x4, RZ, 0xc0, !PT ;  /* 0x00000004d8ff7812 */ /* 0x000fe4000784c0ff */
[----:B------:R-:W-:Y:S03]  /*17c40*/  IADD3 R5, P0, R7, UR8, RZ ;  /* 0x0000000807057c10 */ /* 0x000fe6000ff1e0ff */
[----:B------:R-:W-:Y:S01]  /*17c50*/  @!PT LDS RZ, [RZ] ;  /* 0x00000000fffff984 */ /* 0x000fe20000000800 */
[----:B------:R-:W-:Y:S01]  /*17c60*/  @!PT LDS RZ, [RZ] ;  /* 0x00000000fffff984 */ /* 0x000fe20000000800 */
[----:B------:R-:W-:Y:S01]  /*17c70*/  @!PT LDS RZ, [RZ] ;  /* 0x00000000fffff984 */ /* 0x000fe20000000800 */
[----:B------:R1:W-:Y:S01]  /*17c80*/  @P5 LDGSTS.E.BYPASS.LTC128B.128 [R210+0xc000], [R138.64] ;  /* 0x0c0000008ad25fae */ /* 0x0003e2000b901d4a */
[C---:B------:R-:W-:Y:S02]  /*17c90*/  @P5 LEA R14, P6, R5.reuse, R168, 0x1 ;  /* 0x000000a8050e5211 */ /* 0x040fe400078c08ff */
[C---:B------:R-:W-:Y:S02]  /*17ca0*/  IADD3.X R6, R208.reuse, R4, RZ, P0, !PT ;  /* 0x00000004d0067210 */ /* 0x040fe400007fe4ff */
[C---:B------:R-:W-:Y:S01]  /*17cb0*/  @P4 LEA R10, P1, R5.reuse, R168, 0x1 ;  /* 0x000000a8050a4211 */ /* 0x040fe200078208ff */
[----:B------:R-:W-:Y:S01]  /*17cc0*/  @!P5 STS.128 [R210+0xc000], RZ ;  /* 0x00c000ffd200d388 */ /* 0x000fe20000000c00 */
[CCC-:B------:R-:W-:Y:S02]  /*17cd0*/  @P5 LEA.HI.X R15, R5.reuse, R169.reuse, R6.reuse, 0x1, P6 ;  /* 0x000000a9050f5211 */ /* 0x1c0fe400030f0c06 */
[CCC-:B------:R-:W-:Y:S02]  /*17ce0*/  @P4 LEA.HI.X R11, R5.reuse, R169.reuse, R6.reuse, 0x1, P1 ;  /* 0x000000a9050b4211 */ /* 0x1c0fe400008f0c06 */
[C---:B------:R-:W-:Y:S01]  /*17cf0*/  IADD3 R3, P0, R5.reuse, UR8, RZ ;  /* 0x0000000805037c10 */ /* 0x040fe2000ff1e0ff */
[----:B------:R-:W-:Y:S01]  /*17d00*/  @!PT LDS RZ, [RZ] ;  /* 0x00000000fffff984 */ /* 0x000fe20000000800 */
[----:B------:R-:W-:Y:S01]  /*17d10*/  @!PT LDS RZ, [RZ] ;  /* 0x00000000fffff984 */ /* 0x000fe20000000800 */
[----:B------:R-:W-:Y:S01]  /*17d20*/  @!PT LDS RZ, [RZ] ;  /* 0x00000000fffff984 */ /* 0x000fe20000000800 */
[----:B------:R1:W-:Y:S03]  /*17d30*/  @P4 LDGSTS.E.BYPASS.LTC128B.128 [R210+0xe000], [R138.64+0x80] ;  /* 0x0e0000808ad24fae */ /* 0x0003e6000b901d4a */
[C---:B------:R-:W-:Y:S02]  /*17d40*/  IADD3.X R4, R208.reuse, R6, RZ, P0, !PT ;  /* 0x00000006d0047210 */ /* 0x040fe400007fe4ff */
[-C--:B------:R-:W-:Y:S01]  /*17d50*/  @P2 LEA R8, P0, R5, R168.reuse, 0x1 ;  /* 0x000000a805082211 */ /* 0x080fe200078008ff */
[----:B------:R-:W-:Y:S01]  /*17d60*/  @!P4 STS.128 [R210+0xe000], RZ ;  /* 0x00e000ffd200c388 */ /* 0x000fe20000000c00 */
[-C--:B------:R-:W-:Y:S02]  /*17d70*/  @P5 LEA R12, P6, R3, R168.reuse, 0x1 ;  /* 0x000000a8030c5211 */ /* 0x080fe400078c08ff */
[-C--:B------:R-:W-:Y:S02]  /*17d80*/  @P2 LEA.HI.X R9, R5, R169.reuse, R6, 0x1, P0 ;  /* 0x000000a905092211 */ /* 0x080fe400000f0c06 */
[CCC-:B------:R-:W-:Y:S01]  /*17d90*/  @P5 LEA.HI.X R13, R3.reuse, R169.reuse, R4.reuse, 0x1, P6 ;  /* 0x000000a9030d5211 */ /* 0x1c0fe200030f0c04 */
[----:B------:R-:W-:Y:S01]  /*17da0*/  @!PT LDS RZ, [RZ] ;  /* 0x00000000fffff984 */ /* 0x000fe20000000800 */
[----:B------:R-:W-:Y:S01]  /*17db0*/  @!PT LDS RZ, [RZ] ;  /* 0x00000000fffff984 */ /* 0x000fe20000000800 */
[----:B------:R-:W-:Y:S01]  /*17dc0*/  @!PT LDS RZ, [RZ] ;  /* 0x00000000fffff984 */ /* 0x000fe20000000800 */
[----:B------:R1:W-:Y:S01]  /*17dd0*/  @P2 LDGSTS.E.BYPASS.LTC128B.128 [R210+0x10000], [R138.64+0x100] ;  /* 0x100001008ad22fae */ /* 0x0003e2000b901d4a */
[CC--:B------:R-:W-:Y:S02]  /*17de0*/  @P4 LEA R16, P1, R3.reuse, R168.reuse, 0x1 ;  /* 0x000000a803104211 */ /* 0x0c0fe400078208ff */
[C---:B------:R-:W-:Y:S02]  /*17df0*/  @P2 LEA R6, P0, R3.reuse, R168, 0x1 ;  /* 0x000000a803062211 */ /* 0x040fe400078008ff */
[CCC-:B------:R-:W-:Y:S01]  /*17e00*/  @P4 LEA.HI.X R17, R3.reuse, R169.reuse, R4.reuse, 0x1, P1 ;  /* 0x000000a903114211 */ /* 0x1c0fe200008f0c04 */
[----:B------:R-:W-:Y:S01]  /*17e10*/  @!P2 STS.128 [R210+0x10000], RZ ;  /* 0x010000ffd200a388 */ /* 0x000fe20000000c00 */
[CC--:B------:R-:W-:Y:S02]  /*17e20*/  @P2 LEA.HI.X R7, R3.reuse, R169.reuse, R4, 0x1, P0 ;  /* 0x000000a903072211 */ /* 0x0c0fe400000f0c04 */
[----:B------:R-:W-:Y:S03]  /*17e30*/  IADD3 R5, P6, R3, UR8, RZ ;  /* 0x0000000803057c10 */ /* 0x000fe6000ffde0ff */
[----:B------:R-:W-:Y:S01]  /*17e40*/  @!PT LDS RZ, [RZ] ;  /* 0x00000000fffff984 */ /* 0x000fe20000000800 */
[----:B------:R-:W-:Y:S01]  /*17e50*/  @!PT LDS RZ, [RZ] ;  /* 0x00000000fffff984 */ /* 0x000fe20000000800 */
[----:B------:R-:W-:Y:S01]  /*17e60*/  @!PT LDS RZ, [RZ] ;  /* 0x00000000fffff984 */ /* 0x000fe20000000800 */
[----:B------:R2:W-:Y:S01]  /*17e70*/  @P5 LDGSTS.E.BYPASS.LTC128B.128 [R210+0xc800], [R14.64] ;  /* 0x0c8000000ed25fae */ /* 0x0005e2000b901d4a */
[----:B------:R-:W-:Y:S02]  /*17e80*/  IADD3.X R4, R208, R4, RZ, P6, !PT ;  /* 0x00000004d0047210 */ /* 0x000fe400037fe4ff */
[CC--:B------:R-:W-:Y:S02]  /*17e90*/  @P5 LEA R22, P6, R5.reuse, R168.reuse, 0x1 ;  /* 0x000000a805165211 */ /* 0x0c0fe400078c08ff */
[CC--:B------:R-:W-:Y:S01]  /*17ea0*/  @P4 LEA R20, P1, R5.reuse, R168.reuse, 0x1 ;  /* 0x000000a805144211 */ /* 0x0c0fe200078208ff */
[----:B------:R-:W-:Y:S01]  /*17eb0*/  @!P5 STS.128 [R210+0xc800], RZ ;  /* 0x00c800ffd200d388 */ /* 0x000fe20000000c00 */
[CCC-:B------:R-:W-:Y:S02]  /*17ec0*/  @P5 LEA.HI.X R23, R5.reuse, R169.reuse, R4.reuse, 0x1, P6 ;  /* 0x000000a905175211 */ /* 0x1c0fe400030f0c04 */
[CCC-:B------:R-:W-:Y:S02]  /*17ed0*/  @P4 LEA.HI.X R21, R5.reuse, R169.reuse, R4.reuse, 0x1, P1 ;  /* 0x000000a905154211 */ /* 0x1c0fe400008f0c04 */
[C---:B------:R-:W-:Y:S01]  /*17ee0*/  @P2 LEA R28, P0, R5.reuse, R168, 0x1 ;  /* 0x000000a8051c2211 */ /* 0x040fe200078008ff */
[----:B------:R-:W-:Y:S01]  /*17ef0*/  @!PT LDS RZ, [RZ] ;  /* 0x00000000fffff984 */ /* 0x000fe20000000800 */
[----:B------:R-:W-:Y:S01]  /*17f00*/  @!PT LDS RZ, [RZ] ;  /* 0x00000000fffff984 */ /* 0x000fe20000000800 */
[----:B------:R-:W-:Y:S01]  /*17f10*/  @!PT LDS RZ, [RZ] ;  /* 0x00000000fffff984 */ /* 0x000fe20000000800 */
[----:B------:R3:W-:Y:S03]  /*17f20*/  @P4 LDGSTS.E.BYPASS.LTC128B.128 [R210+0xe800], [R10.64+0x80] ;  /* 0x0e8000800ad24fae */ /* 0x0007e6000b901d4a */
[----:B------:R-:W-:Y:S02]  /*17f30*/  @P2 LEA.HI.X R29, R5, R169, R4, 0x1, P0 ;  /* 0x000000a9051d2211 */ /* 0x000fe400000f0c04 */
[----:B------:R-:W-:Y:S01]  /*17f40*/  ISETP.GT.AND P0, PT, R222, R207, PT ;  /* 0x000000cfde00720c */ /* 0x000fe20003f04270 */
        /* <DEDUP_REMOVED lines=38> */
[----:B----4-:R-:W2:Y:S06]  /*181b0*/  LDSM.16.M88.4 R16, [R205+0x6800] ;  /* 0x00680000cd10783b */ /* 0x010eac0000000200 */
[----:B------:R-:W1:Y:S06]  /*181c0*/  LDSM.16.M88.4 R24, [R205+0x7000] ;  /* 0x00700000cd18783b */ /* 0x000e6c0000000200 */
[----:B------:R-:W0:Y:S06]  /*181d0*/  LDGDEPBAR ;  /* 0x00000000000079af */ /* 0x000e2c0000000000 */
[----:B------:R-:W4:Y:S06]  /*181e0*/  LDSM.16.M88.4 R32, [R205+0x7800] ;  /* 0x00780000cd20783b */ /* 0x000f2c0000000200 */
[----:B------:R-:W-:Y:S06]  /*181f0*/  LDSM.16.M88.4 R132, [R204] ;  /* 0x00000000cc84783b */ /* 0x000fec0000000200 */
[----:B------:R-:W4:Y:S01]  /*18200*/  LDSM.16.M88.4 R148, [R203] ;  /* 0x00000000cb94783b */ /* 0x000f220000000200 */
[C---:B-----5:R-:W-:Y:S05]  /*18210*/  HMMA.16816.F32 R4, R140.reuse, R144, RZ ;  /* 0x000000908c04723c */ /* 0x060fea00000018ff */
[----:B------:R-:W5:Y:S03]  /*18220*/  LDSM.16.M88.4 R152, [R195] ;  /* 0x00000000c398783b */ /* 0x000f660000000200 */
[C---:B---3--:R-:W-:Y:S03]  /*18230*/  HMMA.16816.F32 R8, R140.reuse, R146, RZ ;  /* 0x000000928c08723c */ /* 0x048fe600000018ff */
[----:B------:R-:W3:Y:S06]  /*18240*/  LDSM.16.M88.4 R156, [R194] ;  /* 0x00000000c29c783b */ /* 0x000eec0000000200 */
[----:B------:R-:W3:Y:S01]  /*18250*/  LDSM.16.M88.4 R160, [R193] ;  /* 0x00000000c1a0783b */ /* 0x000ee20000000200 */
[C---:B--2---:R-:W-:Y:S05]  /*18260*/  HMMA.16816.F32 R12, R140.reuse, R16, RZ ;  /* 0x000000108c0c723c */ /* 0x044fea00000018ff */
[----:B------:R-:W-:Y:S03]  /*18270*/  LDSM.16.M88.4 R164, [R202] ;  /* 0x00000000caa4783b */ /* 0x000fe60000000200 */
[C---:B------:R-:W-:Y:S03]  /*18280*/  HMMA.16816.F32 R16, R140.reuse, R18, RZ ;  /* 0x000000128c10723c */ /* 0x040fe600000018ff */
[----:B------:R-:W2:Y:S05]  /*18290*/  LDSM.16.M88.4 R168, [R199+0x6000] ;  /* 0x00600000c7a8783b */ /* 0x000eaa0000000200 */
[C---:B-1----:R-:W-:Y:S01]  /*182a0*/  HMMA.16816.F32 R20, R140.reuse, R24, RZ ;  /* 0x000000188c14723c */ /* 0x042fe200000018ff */
[----:B------:R-:W-:Y:S06]  /*182b0*/  LDSM.16.M88.4 R144, [R199+0x7000] ;  /* 0x00700000c790783b */ /* 0x000fec0000000200 */
[----:B------:R-:W-:Y:S01]  /*182c0*/  LDSM.16.M88.4 R172, [R199+0x7800] ;  /* 0x00780000c7ac783b */ /* 0x000fe20000000200 */
[C---:B------:R-:W-:Y:S05]  /*182d0*/  HMMA.16816.F32 R24, R140.reuse, R26, RZ ;  /* 0x0000001a8c18723c */ /* 0x040fea00000018ff */
[----:B------:R-:W-:Y:S03]  /*182e0*/  LDSM.16.M88.4 R176, [R201] ;  /* 0x00000000c9b0783b */ /* 0x000fe60000000200 */
[C---:B----4-:R-:W-:Y:S03]  /*182f0*/  HMMA.16816.F32 R28, R140.reuse, R32, RZ ;  /* 0x000000208c1c723c */ /* 0x050fe600000018ff */
        /* <DEDUP_REMOVED lines=25> */
[C---:B------:R-:W-:Y:S08]  /*18490*/  HMMA.16816.F32 R28, R164.reuse, R172, R28 ;  /* 0x000000aca41c723c */ /* 0x040ff0000000181c */
[----:B------:R-:W-:Y:S01]  /*184a0*/  HMMA.16816.F32 R32, R164, R174, R32 ;  /* 0x000000aea420723c */ /* 0x000fe20000001820 */
[----:B------:R-:W5:Y:S06]  /*184b0*/  LDSM.16.M88.4 R164, [R205+0x9800] ;  /* 0x00980000cda4783b */ /* 0x000f6c0000000200 */
[----:B------:R-:W1:Y:S01]  /*184c0*/  LDSM.16.M88.4 R172, [R191] ;  /* 0x00000000bfac783b */ /* 0x000e620000000200 */
        /* <DEDUP_REMOVED lines=24> */
[----:B------:R-:W4:Y:S06]  /*18650*/  LDSM.16.M88.4 R156, [R199+0x9800] ;  /* 0x00980000c79c783b */ /* 0x000f2c0000000200 */
[----:B------:R-:W5:Y:S01]  /*18660*/  LDSM.16.M88.4 R164, [R192+0x2000] ;  /* 0x00200000c0a4783b */ /* 0x000f620000000200 */
        /* <DEDUP_REMOVED lines=22> */
[C---:B----4-:R-:W-:Y:S08]  /*187d0*/  HMMA.16816.F32 R28, R176.reuse, R156, R28 ;  /* 0x0000009cb01c723c */ /* 0x050ff0000000181c */
[----:B------:R-:W-:Y:S01]  /*187e0*/  HMMA.16816.F32 R32, R176, R158, R32 ;  /* 0x0000009eb020723c */ /* 0x000fe20000001820 */
[----:B------:R-:W4:Y:S06]  /*187f0*/  LDSM.16.M88.4 R156, [R205+0xb800] ;  /* 0x00b80000cd9c783b */ /* 0x000f2c0000000200 */
[----:B------:R-:W1:Y:S01]  /*18800*/  LDSM.16.M88.4 R176, [R204+0x4000] ;  /* 0x00400000ccb0783b */ /* 0x000e620000000200 */
[C---:B-----5:R-:W-:Y:S08]  /*18810*/  HMMA.16816.F32 R4, R160.reuse, R164, R4 ;  /* 0x000000a4a004723c */ /* 0x060ff00000001804 */
[C---:B------:R-:W-:Y:S01]  /*18820*/  HMMA.16816.F32 R8, R160.reuse, R166, R8 ;  /* 0x000000a6a008723c */ /* 0x040fe20000001808 */
[----:B------:R-:W-:Y:S07]  /*18830*/  LDSM.16.M88.4 R164, [R199+0xa000] ;  /* 0x00a00000c7a4783b */ /* 0x000fee0000000200 */
[C---:B---3--:R-:W-:Y:S08]  /*18840*/  HMMA.16816.F32 R12, R160.reuse, R132, R12 ;  /* 0x00000084a00c723c */ /* 0x048ff0000000180c */
[C---:B------:R-:W-:Y:S01]  /*18850*/  HMMA.16816.F32 R16, R160.reuse, R134, R16 ;  /* 0x00000086a010723c */ /* 0x040fe20000001810 */
[----:B------:R-:W3:Y:S07]  /*18860*/  LDSM.16.M88.4 R132, [R186] ;  /* 0x00000000ba84783b */ /* 0x000eee0000000200 */
[C---:B------:R-:W-:Y:S08]  /*18870*/  HMMA.16816.F32 R20, R160.reuse, R148, R20 ;  /* 0x00000094a014723c */ /* 0x040ff00000001814 */
[C---:B------:R-:W-:Y:S01]  /*18880*/  HMMA.16816.F32 R24, R160.reuse, R150, R24 ;  /* 0x00000096a018723c */ /* 0x040fe20000001818 */
[----:B------:R-:W5:Y:S07]  /*18890*/  LDSM.16.M88.4 R148, [R185] ;  /* 0x00000000b994783b */ /* 0x000f6e0000000200 */
        /* <DEDUP_REMOVED lines=17> */
[C---:B------:R-:W-:Y:S08]  /*189b0*/  HMMA.16816.F32 R4, R176.reuse, R180, R4 ;  /* 0x000000b4b004723c */ /* 0x040ff00000001804 */
[C---:B------:R-:W-:Y:S08]  /*189c0*/  HMMA.16816.F32 R8, R176.reuse, R182, R8 ;  /* 0x000000b6b008723c */ /* 0x040ff00000001808 */
[C---:B---3--:R-:W-:Y:S08]  /*189d0*/  HMMA.16816.F32 R12, R176.reuse, R132, R12 ;  /* 0x00000084b00c723c */ /* 0x048ff0000000180c */
[C---:B------:R-:W-:Y:S01]  /*189e0*/  HMMA.16816.F32 R16, R176.reuse, R134, R16 ;  /* 0x00000086b010723c */ /* 0x040fe20000001810 */
[----:B------:R-:W3:Y:S07]  /*189f0*/  LDSM.16.M88.4 R132, [R192+0x4800] ;  /* 0x00480000c084783b */ /* 0x000eee0000000200 */
[C---:B-----5:R-:W-:Y:S08]  /*18a00*/  HMMA.16816.F32 R20, R176.reuse, R148, R20 ;  /* 0x00000094b014723c */ /* 0x060ff00000001814 */
[C---:B------:R-:W-:Y:S08]  /*18a10*/  HMMA.16816.F32 R24, R176.reuse, R150, R24 ;  /* 0x00000096b018723c */ /* 0x040ff00000001818 */
[C---:B------:R-:W-:Y:S08]  /*18a20*/  HMMA.16816.F32 R28, R176.reuse, R152, R28 ;  /* 0x00000098b01c723c */ /* 0x040ff0000000181c */
[----:B------:R-:W-:Y:S08]  /*18a30*/  HMMA.16816.F32 R32, R176, R154, R32 ;  /* 0x0000009ab020723c */ /* 0x000ff00000001820 */
[C---:B------:R-:W-:Y:S08]  /*18a40*/  HMMA.16816.F32 R4, R160.reuse, R164, R4 ;  /* 0x000000a4a004723c */ /* 0x040ff00000001804 */
[C---:B------:R-:W-:Y:S08]  /*18a50*/  HMMA.16816.F32 R8, R160.reuse, R166, R8 ;  /* 0x000000a6a008723c */ /* 0x040ff00000001808 */
[C---:B-1----:R-:W-:Y:S08]  /*18a60*/  HMMA.16816.F32 R12, R160.reuse, R140, R12 ;  /* 0x0000008ca00c723c */ /* 0x042ff0000000180c */
[C---:B------:R-:W-:Y:S08]  /*18a70*/  HMMA.16816.F32 R16, R160.reuse, R142, R16 ;  /* 0x0000008ea010723c */ /* 0x040ff00000001810 */
[C---:B--2---:R-:W-:Y:S08]  /*18a80*/  HMMA.16816.F32 R20, R160.reuse, R144, R20 ;  /* 0x00000090a014723c */ /* 0x044ff00000001814 */
[C---:B------:R-:W-:Y:S08]  /*18a90*/  HMMA.16816.F32 R24, R160.reuse, R146, R24 ;  /* 0x00000092a018723c */ /* 0x040ff00000001818 */
[C---:B----4-:R-:W-:Y:S08]  /*18aa0*/  HMMA.16816.F32 R28, R160.reuse, R156, R28 ;  /* 0x0000009ca01c723c */ /* 0x050ff0000000181c */
[----:B------:R-:W-:Y:S08]  /*18ab0*/  HMMA.16816.F32 R32, R160, R158, R32 ;  /* 0x0000009ea020723c */ /* 0x000ff00000001820 */
[C---:B------:R-:W-:Y:S08]  /*18ac0*/  HMMA.16816.F32 R4, R168.reuse, R172, R4 ;  /* 0x000000aca804723c */ /* 0x040ff00000001804 */
[C---:B------:R-:W-:Y:S08]  /*18ad0*/  HMMA.16816.F32 R8, R168.reuse, R174, R8 ;  /* 0x000000aea808723c */ /* 0x040ff00000001808 */
[C---:B---3--:R-:W-:Y:S08]  /*18ae0*/  HMMA.16816.F32 R12, R168.reuse, R132, R12 ;  /* 0x00000084a80c723c */ /* 0x048ff0000000180c */
        /* <DEDUP_REMOVED lines=89> */
[----:B-12---:R-:W-:Y:S08]  /*19080*/  IADD3 R14, R4, 0xffffffe, RZ ;  /* 0x0ffffffe040e7810 */ /* 0x006ff00007ffe0ff */
[----:B------:R-:W1:Y:S02]  /*19090*/  F2I.FTZ.U32.TRUNC.NTZ R15, R14 ;  /* 0x0000000e000f7305 */ /* 0x000e64000021f000 */
[--C-:B-1----:R-:W-:Y:S02]  /*190a0*/  IMAD.MOV R9, RZ, RZ, -R15.reuse ;  /* 0x000000ffff097224 */ /* 0x102fe400078e0a0f */
        /* <DEDUP_REMOVED lines=26> */
[----:B------:R-:W-:Y:S01]  /*19250*/  SEL R11, R7, R8, !P0 ;  /* 0x00000008070b7207 */ /* 0x000fe20004000000 */
[----:B------:R-:W-:Y:S03]  /*19260*/  @!P6 IMAD.MOV R4, RZ, RZ, -R4 ;  /* 0x000000ffff04e224 */ /* 0x000fe600078e0a04 */
[----:B------:R-:W-:Y:S02]  /*19270*/  LEA R16, P1, R11, R212, 0x2 ;  /* 0x000000d40b107211 */ /* 0x000fe400078210ff */
        /* <DEDUP_REMOVED lines=21> */
.L_x_5235:
[CC--:B-1----:R-:W-:Y:S01]  /*193d0*/  LEA R18, P1, R4.reuse, R214.reuse, 0x1 ;  /* 0x000000d604127211 */ /* 0x0c2fe200078208ff */
        /* <DEDUP_REMOVED lines=51> */
[-C--:B------:R-:W-:Y:S01]  /*19710*/  @P2 LEA R28, P0, R4, R214.reuse, 0x1 ;  /* 0x000000d6041c2211 */ /* 0x080fe200078008ff */
        /* <DEDUP_REMOVED lines=39> */
.L_x_5234:
        /* <DEDUP_REMOVED lines=159> */
[----:B------:R-:W-:Y:S01]  /*1a380*/  ISETP.GT.AND P0, PT, R222, R207, PT ;  /* 0x000000cfde00720c */ /* 0x000fe20003f04270 */
        /* <DEDUP_REMOVED lines=353> */
.L_x_5232:
        /* <DEDUP_REMOVED lines=281> */
.L_x_5238:
[----:B--234-:R-:W-:Y:S05]  /*1cb30*/  BSYNC B0 ;  /* 0x0000000000007941 */ /* 0x01cfea0003800000 */
.L_x_5237:
        /* <DEDUP_REMOVED lines=19> */
.L_x_5240:
[----:B------:R-:W-:Y:S05]  /*1cc70*/  BSYNC B0 ;  /* 0x0000000000007941 */ /* 0x000fea0003800000 */
.L_x_5239:
        /* <DEDUP_REMOVED lines=11> */
.L_x_5242:
[----:B------:R-:W-:Y:S05]  /*1cd30*/  BSYNC B0 ;  /* 0x0000000000007941 */ /* 0x000fea0003800000 */
.L_x_5241:
        /* <DEDUP_REMOVED lines=11> */
.L_x_5244:
[----:B------:R-:W-:Y:S05]  /*1cdf0*/  BSYNC B0 ;  /* 0x0000000000007941 */ /* 0x000fea0003800000 */
.L_x_5243:
        /* <DEDUP_REMOVED lines=11> */
.L_x_5246:
[----:B------:R-:W-:Y:S05]  /*1ceb0*/  BSYNC B0 ;  /* 0x0000000000007941 */ /* 0x000fea0003800000 */
.L_x_5245:
        /* <DEDUP_REMOVED lines=11> */
.L_x_5248:
[----:B------:R-:W-:Y:S05]  /*1cf70*/  BSYNC B0 ;  /* 0x0000000000007941 */ /* 0x000fea0003800000 */
.L_x_5247:
        /* <DEDUP_REMOVED lines=11> */
.L_x_5250:
[----:B------:R-:W-:Y:S05]  /*1d030*/  BSYNC B0 ;  /* 0x0000000000007941 */ /* 0x000fea0003800000 */
.L_x_5249:
        /* <DEDUP_REMOVED lines=11> */
.L_x_5252:
[----:B------:R-:W-:Y:S05]  /*1d0f0*/  BSYNC B0 ;  /* 0x0000000000007941 */ /* 0x000fea0003800000 */
.L_x_5251:
        /* <DEDUP_REMOVED lines=12> */
.L_x_5253:
        /* <DEDUP_REMOVED lines=12> */
.L_x_7383:


//--------------------- .text._ZN5flash24flash_fwd_splitkv_kernelI23Flash_fwd_kernel_traitsILi192ELi64ELi64ELi4ELb0ELb0EN7cutlass6half_tE19Flash_kernel_traitsILi192ELi64ELi64ELi4ES3_EELb0ELb1ELb0ELb0ELb1ELb0ELb0ELb0EEEvNS_16Flash_fwd_paramsE --------------------------
	.section	.text._ZN5flash24flash_fwd_splitkv_kernelI23Flash_fwd_kernel_traitsILi192ELi64ELi64ELi4ELb0ELb0EN7cutlass6half_tE19Flash_kernel_traitsILi192ELi64ELi64ELi4ES3_EELb0ELb1ELb0ELb0ELb1ELb0ELb0ELb0EEEvNS_16Flash_fwd_paramsE,"ax",@progbits
	.sectioninfo	@"SHI_REGISTERS=238"
	.align	128
        .global         _ZN5flash24flash_fwd_splitkv_kernelI23Flash_fwd_kernel_traitsILi192ELi64ELi64ELi4ELb0ELb0EN7cutlass6half_tE19Flash_kernel_traitsILi192ELi64ELi64ELi4ES3_EELb0ELb1ELb0ELb0ELb1ELb0ELb0ELb0EEEvNS_16Flash_fwd_paramsE
        .type           _ZN5flash24flash_fwd_splitkv_kernelI23Flash_fwd_kernel_traitsILi192ELi64ELi64ELi4ELb0ELb0EN7cutlass6half_tE19Flash_kernel_traitsILi192ELi64ELi64ELi4ES3_EELb0ELb1ELb0ELb0ELb1ELb0ELb0ELb0EEEvNS_16Flash_fwd_paramsE,@function
        .size           _ZN5flash24flash_fwd_splitkv_kernelI23Flash_fwd_kernel_traitsILi192ELi64ELi64ELi4ELb0ELb0EN7cutlass6half_tE19Flash_kernel_traitsILi192ELi64ELi64ELi4ES3_EELb0ELb1ELb0ELb0ELb1ELb0ELb0ELb0EEEvNS_16Flash_fwd_paramsE,(.L_x_7384 - _ZN5flash24flash_fwd_splitkv_kernelI23Flash_fwd_kernel_traitsILi192ELi64ELi64ELi4ELb0ELb0EN7cutlass6half_tE19Flash_kernel_traitsILi192ELi64ELi64ELi4ES3_EELb0ELb1ELb0ELb0ELb1ELb0ELb0ELb0EEEvNS_16Flash_fwd_paramsE)
        .other          _ZN5flash24flash_fwd_splitkv_kernelI23Flash_fwd_kernel_traitsILi192ELi64ELi64ELi4ELb0ELb0EN7cutlass6half_tE19Flash_kernel_traitsILi192ELi64ELi64ELi4ES3_EELb0ELb1ELb0ELb0ELb1ELb0ELb0ELb0EEEvNS_16Flash_fwd_paramsE,@"STO_CUDA_ENTRY STV_DEFAULT"
_ZN5flash24flash_fwd_splitkv_kernelI23Flash_fwd_kernel_traitsILi192ELi64ELi64ELi4ELb0ELb0EN7cutlass6half_tE19Flash_kernel_traitsILi192ELi64ELi64ELi4ES3_EELb0ELb1ELb0ELb0ELb1ELb0ELb0ELb0EEEvNS_16Flash_fwd_paramsE:
.text._ZN5flash24flash_fwd_splitkv_kernelI23Flash_fwd_kernel_traitsILi192ELi64ELi64ELi4ELb0ELb0EN7cutlass6half_tE19Flash_kernel_traitsILi192ELi64ELi64ELi4ES3_EELb0ELb1ELb0ELb0ELb1ELb0ELb0ELb0EEEvNS_16Flash_fwd_paramsE:
        /* <DEDUP_REMOVED lines=34> */
.L_x_5254:
[----:B-1-34-:R-:W-:Y:S02]  /*0220*/  MOV R0, c[0x0][0x218] ;  /* 0x0000860000007a02 */ /* 0x01afe40000000f00 */
.L_x_5255:
[----:B------:R-:W-:-:S04]  /*0230*/  ISETP.NE.U32.AND P2, PT, RZ, c[0x0][0x258], PT ;  /* 0x00009600ff007a0c */ /* 0x000fc80003f45070 */
[----:B------:R-:W-:-:S13]  /*0240*/  ISETP.NE.AND.EX P2, PT, RZ, c[0x0][0x25c], PT, P2 ;  /* 0x00009700ff007a0c */ /* 0x000fda0003f45320 */
[----:B------:R-:W-:-:S05]  /*0250*/  @P2 IMAD.WIDE R12, R4, R3, c[0x0][0x258] ;  /* 0x00009600040c2625 */ /* 0x000fca00078e0203 */
[----:B-1----:R-:W2:Y:S01]  /*0260*/  @P2 LDG.E R7, [R12.64] ;  /* 0x0000000a0c072981 */ /* 0x002ea2000c1e1900 */
        /* <DEDUP_REMOVED lines=9> */
[----:B------:R-:W-:Y:S01]  /*0300*/  IADD3 R5, -R88, 0x7f, R89 ;  /* 0x0000007f58057810 */ /* 0x000fe20007ffe159 */
[----:B------:R-:W-:Y:S01]  /*0310*/  UIADD3 UR5, UR5, 0x3f, URZ ;  /* 0x0000003f05057890 */ /* 0x000fe2000fffe03f */
[C---:B------:R-:W-:Y:S02]  /*0320*/  IADD3 R10, R6.reuse, R89, -R88 ;  /* 0x00000059060a7210 */ /* 0x040fe40007ffe858 */
        /* <DEDUP_REMOVED lines=20> */
[----:B------:R-:W-:Y:S01]  /*0470*/  SHF.R.S32.HI R3, RZ, 0x1f, R84 ;  /* 0x0000001fff037819 */ /* 0x000fe20000011454 */
[----:B------:R-:W-:Y:S01]  /*0480*/  BSSY B0, `(.L_x_5257) ;  /* 0x000002b000007945 */ /* 0x000fe20003800000 */
[----:B------:R-:W-:Y:S02]  /*0490*/  ISETP.NE.AND P0, PT, R200, -0x1, PT ;  /* 0xffffffffc800780c */ /* 0x000fe40003f05270 */
[----:B------:R-:W-:Y:S02]  /*04a0*/  LEA.HI R2, R3, R84, RZ, 0x3 ;  /* 0x0000005403027211 */ /* 0x000fe400078f18ff */
[----:B------:R-:W-:Y:S02]  /*04b0*/  SHF.R.S32.HI R0, RZ, 0x1f, R89 ;  /* 0x0000001fff007819 */ /* 0x000fe40000011459 */
[----:B------:R-:W-:Y:S02]  /*04c0*/  LOP3.LUT R3, R2, 0x1ffffff8, RZ, 0xc0, !PT ;  /* 0x1ffffff802037812 */ /* 0x000fe400078ec0ff */
[----:B------:R-:W-:Y:S01]  /*04d0*/  IADD3 R88, -R89, R88, RZ ;  /* 0x0000005859587210 */ /* 0x000fe20007ffe1ff */
[----:B------:R-:W-:-:S02]  /*04e0*/  IMAD R0, R0, c[0x0][0x1e8], RZ ;  /* 0x00007a0000007a24 */ /* 0x000fc400078e02ff */
[----:B------:R-:W-:Y:S02]  /*04f0*/  IMAD.IADD R6, R84, 0x1, -R3 ;  /* 0x0000000154067824 */ /* 0x000fe400078e0a03 */
[----:B------:R-:W-:Y:S01]  /*0500*/  @!P0 SHF.R.S32.HI R3, RZ, 0x1f, R4 ;  /* 0x0000001fff038819 */ /* 0x000fe20000011404 */
[----:B------:R-:W-:-:S04]  /*0510*/  @P0 IMAD.WIDE.U32 R8, R200, c[0x0][0x1e8], RZ ;  /* 0x00007a00c8080a25 */ /* 0x000fc800078e00ff */
[----:B------:R-:W-:Y:S02]  /*0520*/  IMAD.SHL.U32 R6, R6, 0x8, RZ ;  /* 0x0000000806067824 */ /* 0x000fe400078e00ff */
[----:B------:R-:W-:Y:S02]  /*0530*/  @!P0 IMAD R3, R3, c[0x0][0x1e0], RZ ;  /* 0x0000780003038a24 */ /* 0x000fe400078e02ff */
[----:B------:R-:W-:Y:S01]  /*0540*/  @!P0 IMAD.WIDE.U32 R10, R4, c[0x0][0x1e0], RZ ;  /* 0x00007800040a8a25 */ /* 0x000fe200078e00ff */
[----:B------:R-:W-:-:S03]  /*0550*/  SHF.R.S32.HI R7, RZ, 0x1f, R6 ;  /* 0x0000001fff077819 */ /* 0x000fc60000011406 */
[----:B------:R-:W-:Y:S01]  /*0560*/  @!P0 IMAD R3, R4, c[0x0][0x1e4], R3 ;  /* 0x0000790004038a24 */ /* 0x000fe200078e0203 */
[----:B------:R-:W-:Y:S01]  /*0570*/  @!P0 MOV R8, R10 ;  /* 0x0000000a00088202 */ /* 0x000fe20000000f00 */
[----:B------:R-:W-:Y:S02]  /*0580*/  @P0 IMAD R200, R200, c[0x0][0x1ec], R9 ;  /* 0x00007b00c8c80a24 */ /* 0x000fe400078e0209 */
[----:B------:R-:W-:Y:S01]  /*0590*/  @!P0 IMAD.IADD R200, R11, 0x1, R3 ;  /* 0x000000010bc88824 */ /* 0x000fe200078e0203 */
[----:B------:R-:W-:Y:S01]  /*05a0*/  SHF.R.S32.HI R3, RZ, 0x1f, R17 ;  /* 0x0000001fff037819 */ /* 0x000fe20000011411 */
[----:B------:R-:W-:-:S04]  /*05b0*/  IMAD.WIDE.U32 R6, R89, c[0x0][0x1e8], R6 ;  /* 0x00007a0059067a25 */ /* 0x000fc800078e0006 */
[----:B------:R-:W-:Y:S01]  /*05c0*/  IMAD R5, R89, c[0x0][0x1ec], R0 ;  /* 0x00007b0059057a24 */ /* 0x000fe200078e0200 */
[----:B------:R-:W-:Y:S01]  /*05d0*/  IADD3 R8, P0, R8, R6, RZ ;  /* 0x0000000608087210 */ /* 0x000fe20007f1e0ff */
[----:B------:R-:W-:Y:S01]  /*05e0*/  IMAD R0, R3, c[0x0][0x1f0], RZ ;  /* 0x00007c0003007a24 */ /* 0x000fe200078e02ff */
[----:B------:R-:W-:Y:S01]  /*05f0*/  SHF.R.S32.HI R3, RZ, 0x3, R2 ;  /* 0x00000003ff037819 */ /* 0x000fe20000011402 */
[----:B------:R-:W-:Y:S01]  /*0600*/  IMAD R2, R4, c[0x0][0x1c0], R17 ;  /* 0x0000700004027a24 */ /* 0x000fe200078e0211 */
[----:B------:R-:W-:Y:S01]  /*0610*/  IADD3.X R9, R200, R7, R5, P0, !PT ;  /* 0x00000007c8097210 */ /* 0x000fe200007fe405 */
[----:B------:R-:W-:Y:S01]  /*0620*/  IMAD R15, R17, c[0x0][0x1f4], R0 ;  /* 0x00007d00110f7a24 */ /* 0x000fe200078e0200 */
[----:B------:R-:W-:Y:S01]  /*0630*/  ISETP.GE.AND P0, PT, R3, R88, PT ;  /* 0x000000580300720c */ /* 0x000fe20003f06270 */
[----:B------:R-:W-:Y:S01]  /*0640*/  IMAD R89, R2, c[0x0][0x214], R89 ;  /* 0x0000850002597a24 */ /* 0x000fe200078e0259 */
[----:B------:R-:W-:Y:S01]  /*0650*/  SHF.R.S32.HI R2, RZ, 0x1f, R3 ;  /* 0x0000001fff027819 */ /* 0x000fe20000011403 */
        /* <DEDUP_REMOVED lines=13> */
.L_x_5258:
[----:B------:R-:W-:Y:S05]  /*0730*/  BSYNC B0 ;  /* 0x0000000000007941 */ /* 0x000fea0003800000 */
.L_x_5257:
        /* <DEDUP_REMOVED lines=17> */
.L_x_5260:
[----:B------:R-:W-:Y:S05]  /*0850*/  BSYNC B0 ;  /* 0x0000000000007941 */ /* 0x000fea0003800000 */
.L_x_5259:
        /* <DEDUP_REMOVED lines=17> */
.L_x_5262:
[----:B------:R-:W-:Y:S05]  /*0970*/  BSYNC B0 ;  /* 0x0000000000007941 */ /* 0x000fea0003800000 */
.L_x_5261:
        /* <DEDUP_REMOVED lines=17> */
.L_x_5264:
[----:B------:R-:W-:Y:S05]  /*0a90*/  BSYNC B0 ;  /* 0x0000000000007941 */ /* 0x000fea0003800000 */
.L_x_5263:
[----:B------:R-:W-:-:S04]  /*0aa0*/  LOP3.LUT P4, RZ, R84, 0x7, RZ, 0xc0, !PT ;  /* 0x0000000754ff7812 */ /* 0x000fc8000788c0ff */
[-C--:B------:R-:W-:Y:S02]  /*0ab0*/  ISETP.GE.OR P3, PT, R3, R88.reuse, P4 ;  /* 0x000000580300720c */ /* 0x080fe40002766670 */
[-C--:B------:R-:W-:Y:S02]  /*0ac0*/  ISETP.GE.OR P2, PT, R11, R88.reuse, P4 ;  /* 0x000000580b00720c */ /* 0x080fe40002746670 */
[-C--:B------:R-:W-:Y:S02]  /*0ad0*/  ISETP.GE.OR P1, PT, R9, R88.reuse, P4 ;  /* 0x000000580900720c */ /* 0x080fe40002726670 */
[----:B------:R-:W-:Y:S02]  /*0ae0*/  IADD3 R3, P0, R89, R3, RZ ;  /* 0x0000000359037210 */ /* 0x000fe40007f1e0ff */
[----:B------:R-:W-:Y:S02]  /*0af0*/  ISETP.GE.OR P4, PT, R7, R88, P4 ;  /* 0x000000580700720c */ /* 0x000fe40002786670 */
[----:B------:R-:W-:-:S02]  /*0b00*/  LEA.HI.X.SX32 R2, R89, R2, 0x1, P0 ;  /* 0x0000000259027211 */ /* 0x000fc400000f0eff */
[----:B-1----:R-:W-:-:S04]  /*0b10*/  LEA R4, P0, R3, c[0x0][0x200], 0x2 ;  /* 0x0000800003047a11 */ /* 0x002fc800078010ff */
        /* <DEDUP_REMOVED lines=8> */
[----:B-1----:R-:W-:-:S05]  /*0ba0*/  MOV R3, 0x7f800000 ;  /* 0x7f80000000037802 */ /* 0x002fca0000000f00 */
[----:B------:R-:W-:Y:S01]  /*0bb0*/  STG.E [R4.64+0xc0], R3 ;  /* 0x0000c00304007986 */ /* 0x000fe2000c10190a */
[----:B------:R-:W-:Y:S05]  /*0bc0*/  EXIT ;  /* 0x000000000000794d */ /* 0x000fea0003800000 */
.L_x_5256:
        /* <DEDUP_REMOVED lines=64> */
[----:B------:R-:W-:Y:S01]  /*0fd0*/  ISETP.GE.U32.AND P1, PT, R7, R0, PT ;  /* 0x000000000700720c */ /* 0x000fe20003f26070 */
[----:B------:R-:W-:Y:S01]  /*0fe0*/  IMAD.MOV R0, RZ, RZ, -R5 ;  /* 0x000000ffff007224 */ /* 0x000fe200078e0a05 */
[----:B------:R-:W-:-:S03]  /*0ff0*/  LOP3.LUT R7, R17, c[0x0][0x1c8], RZ, 0x3c, !PT ;  /* 0x0000720011077a12 */ /* 0x000fc600078e3cff */
[----:B------:R-:W-:Y:S01]  /*1000*/  IMAD R3, R0, c[0x0][0x2d0], R3 ;  /* 0x0000b40000037a24 */ /* 0x000fe200078e0203 */
[----:B------:R-:W-:-:S04]  /*1010*/  ISETP.GE.AND P0, PT, R7, RZ, PT ;  /* 0x000000ff0700720c */ /* 0x000fc80003f06270 */
[----:B------:R-:W-:-:S03]  /*1020*/  SHF.R.S32.HI R21, RZ, 0x1f, R3 ;  /* 0x0000001fff157819 */ /* 0x000fc60000011403 */
[----:B------:R-:W-:Y:S02]  /*1030*/  @P1 IADD3 R9, R9, 0x1, RZ ;  /* 0x0000000109091810 */ /* 0x000fe40007ffe0ff */
[----:B------:R-:W-:Y:S01]  /*1040*/  ISETP.NE.AND P1, PT, RZ, c[0x0][0x1c8], PT ;  /* 0x00007200ff007a0c */ /* 0x000fe20003f25270 */
[----:B------:R-:W-:-:S03]  /*1050*/  IMAD R0, R21, c[0x0][0x198], RZ ;  /* 0x0000660015007a24 */ /* 0x000fc600078e02ff */
[----:B------:R-:W-:-:S09]  /*1060*/  @!P0 IADD3 R9, -R9, RZ, RZ ;  /* 0x000000ff09098210 */ /* 0x000fd20007ffe1ff */
[----:B------:R-:W-:-:S04]  /*1070*/  @!P1 LOP3.LUT R9, RZ, c[0x0][0x1c8], RZ, 0x33, !PT ;  /* 0x00007200ff099a12 */ /* 0x000fc800078e33ff */
[----:B------:R-:W-:Y:S02]  /*1080*/  SHF.R.S32.HI R7, RZ, 0x1f, R9 ;  /* 0x0000001fff077819 */ /* 0x000fe40000011409 */
[----:B--2---:R-:W-:Y:S01]  /*1090*/  SHF.R.S32.HI R11, RZ, 0x1f, R12 ;  /* 0x0000001fff0b7819 */ /* 0x004fe2000001140c */
[----:B------:R-:W-:-:S04]  /*10a0*/  IMAD.WIDE.U32 R14, R12, c[0x0][0x180], RZ ;  /* 0x000060000c0e7a25 */ /* 0x000fc800078e00ff */
[C---:B------:R-:W-:Y:S02]  /*10b0*/  IMAD R5, R11.reuse, c[0x0][0x180], RZ ;  /* 0x000060000b057a24 */ /* 0x040fe400078e02ff */
[----:B------:R-:W-:Y:S02]  /*10c0*/  IMAD R11, R11, c[0x0][0x188], RZ ;  /* 0x000062000b0b7a24 */ /* 0x000fe400078e02ff */
[C---:B------:R-:W-:Y:S02]  /*10d0*/  IMAD R5, R12.reuse, c[0x0][0x184], R5 ;  /* 0x000061000c057a24 */ /* 0x040fe400078e0205 */
[----:B------:R-:W-:Y:S02]  /*10e0*/  IMAD R11, R12, c[0x0][0x18c], R11 ;  /* 0x000063000c0b7a24 */ /* 0x000fe400078e020b */
[----:B------:R-:W-:Y:S02]  /*10f0*/  IMAD.IADD R15, R15, 0x1, R5 ;  /* 0x000000010f0f7824 */ /* 0x000fe400078e0205 */
[----:B------:R-:W-:-:S02]  /*1100*/  IMAD R5, R3, c[0x0][0x19c], R0 ;  /* 0x0000670003057a24 */ /* 0x000fc400078e0200 */
[----:B------:R-:W-:-:S04]  /*1110*/  IMAD.WIDE.U32 R28, R3, c[0x0][0x198], R14 ;  /* 0x00006600031c7a25 */ /* 0x000fc800078e000e */
[----:B------:R-:W-:Y:S01]  /*1120*/  IMAD R0, R7, c[0x0][0x1b0], RZ ;  /* 0x00006c0007007a24 */ /* 0x000fe200078e02ff */
[----:B------:R-:W-:Y:S01]  /*1130*/  IADD3 R29, R29, R5, RZ ;  /* 0x000000051d1d7210 */ /* 0x000fe20007ffe0ff */
[----:B------:R-:W-:-:S04]  /*1140*/  IMAD.WIDE.U32 R12, R12, c[0x0][0x188], RZ ;  /* 0x000062000c0c7a25 */ /* 0x000fc800078e00ff */
[----:B------:R-:W-:Y:S01]  /*1150*/  IMAD R5, R9, c[0x0][0x1b4], R0 ;  /* 0x00006d0009057a24 */ /* 0x000fe200078e0200 */
[----:B------:R-:W-:Y:S01]  /*1160*/  IADD3 R11, R13, R11, RZ ;  /* 0x0000000b0d0b7210 */ /* 0x000fe20007ffe0ff */
[----:B------:R-:W-:-:S04]  /*1170*/  IMAD.WIDE.U32 R28, R9, c[0x0][0x1b0], R28 ;  /* 0x00006c00091c7a25 */ /* 0x000fc800078e001c */
[----:B------:R-:W-:Y:S02]  /*1180*/  IMAD.MOV.U32 R16, RZ, RZ, R12 ;  /* 0x000000ffff107224 */ /* 0x000fe400078e000c */
[----:B------:R-:W-:Y:S01]  /*1190*/  IMAD.IADD R5, R29, 0x1, R5 ;  /* 0x000000011d057824 */ /* 0x000fe200078e0205 */
[----:B------:R-:W-:Y:S05]  /*11a0*/  BRA `(.L_x_5266) ;  /* 0x0000043000007947 */ /* 0x000fea0003800000 */
.L_x_5265:
        /* <DEDUP_REMOVED lines=15> */
.L_x_5267:
[----:B------:R-:W-:Y:S01]  /*12a0*/  IABS R9, c[0x0][0x1c8] ;  /* 0x0000720000097a13 */ /* 0x000fe20000000000 */
[----:B------:R-:W-:Y:S01]  /*12b0*/  IMAD.MOV.U32 R13, RZ, RZ, R5 ;  /* 0x000000ffff0d7224 */ /* 0x000fe200078e0005 */
        /* <DEDUP_REMOVED lines=19> */
[-C--:B------:R-:W-:Y:S01]  /*13f0*/  @!P0 IADD3 R10, R10, -R9.reuse, RZ ;  /* 0x800000090a0a8210 */ /* 0x080fe20007ffe0ff */
[----:B------:R-:W-:Y:S01]  /*1400*/  @P4 IMAD.WIDE.U32 R12, R11, c[0x0][0x1a0], RZ ;  /* 0x000068000b0c4a25 */ /* 0x000fe200078e00ff */
[----:B------:R-:W-:Y:S02]  /*1410*/  @!P0 IADD3 R7, R7, 0x1, RZ ;  /* 0x0000000107078810 */ /* 0x000fe40007ffe0ff */
[----:B------:R-:W-:Y:S01]  /*1420*/  ISETP.GE.U32.AND P2, PT, R10, R9, PT ;  /* 0x000000090a00720c */ /* 0x000fe20003f46070 */
[----:B------:R-:W-:Y:S01]  /*1430*/  IMAD R10, R21, c[0x0][0x198], RZ ;  /* 0x00006600150a7a24 */ /* 0x000fe200078e02ff */
[----:B------:R-:W-:Y:S01]  /*1440*/  ISETP.NE.AND P0, PT, RZ, c[0x0][0x1c8], PT ;  /* 0x00007200ff007a0c */ /* 0x000fe20003f05270 */
[----:B------:R-:W-:Y:S01]  /*1450*/  @P4 IMAD R11, R11, c[0x0][0x1a4], R13 ;  /* 0x000069000b0b4a24 */ /* 0x000fe200078e020d */
[----:B------:R-:W-:Y:S01]  /*1460*/  @P4 MOV R16, R12 ;  /* 0x0000000c00104202 */ /* 0x000fe20000000f00 */
[----:B------:R-:W-:-:S04]  /*1470*/  IMAD R5, R3, c[0x0][0x19c], R10 ;  /* 0x0000670003057a24 */ /* 0x000fc800078e020a */
[----:B------:R-:W-:-:S04]  /*1480*/  IMAD.IADD R15, R15, 0x1, R5 ;  /* 0x000000010f0f7824 */ /* 0x000fc800078e0205 */
[----:B------:R-:W-:-:S05]  /*1490*/  @P2 IADD3 R7, R7, 0x1, RZ ;  /* 0x0000000107072810 */ /* 0x000fca0007ffe0ff */
[----:B------:R-:W-:-:S05]  /*14a0*/  IMAD.MOV.U32 R9, RZ, RZ, R7 ;  /* 0x000000ffff097224 */ /* 0x000fca00078e0007 */
[----:B------:R-:W-:Y:S02]  /*14b0*/  @!P1 IADD3 R9, -R9, RZ, RZ ;  /* 0x000000ff09099210 */ /* 0x000fe40007ffe1ff */
        /* <DEDUP_REMOVED lines=18> */
.L_x_5266:
[----:B------:R-:W-:Y:S01]  /*15e0*/  ISETP.NE.AND P0, PT, R200, -0x1, PT ;  /* 0xffffffffc800780c */ /* 0x000fe20003f05270 */
[----:B------:R-:W-:Y:S01]  /*15f0*/  IMAD.IADD R195, R88, 0x1, -R89 ;  /* 0x0000000158c37824 */ /* 0x000fe200078e0a59 */
[----:B------:R-:W-:Y:S01]  /*1600*/  SHF.R.S32.HI R87, RZ, 0x1f, R84 ;  /* 0x0000001fff577819 */ /* 0x000fe20000011454 */
[----:B------:R-:W-:Y:S01]  /*1610*/  ULDC UR8, c[0x0][0x198] ;  /* 0x0000660000087ab9 */ /* 0x000fe20000000800 */
[----:B------:R-:W-:Y:S01]  /*1620*/  IADD3 R201, R145, -0x1, RZ ;  /* 0xffffffff91c97810 */ /* 0x000fe20007ffe0ff */
[----:B------:R-:W-:Y:S01]  /*1630*/  UIMAD.WIDE.U32 UR4, UR8, 0x20, URZ ;  /* 0x00000020080478a5 */ /* 0x000fe2000f8e003f */
[CC--:B------:R-:W-:Y:S01]  /*1640*/  LEA.HI R19, R87.reuse, R84.reuse, RZ, 0x3 ;  /* 0x0000005457137211 */ /* 0x0c0fe200078f18ff */
[----:B------:R-:W-:Y:S01]  /*1650*/  IMAD.SHL.U32 R210, R84, 0x2, RZ ;  /* 0x0000000254d27824 */ /* 0x000fe200078e00ff */
[----:B------:R-:W-:-:S02]  /*1660*/  LEA.HI R20, R87, R84, RZ, 0x6 ;  /* 0x0000005457147211 */ /* 0x000fc400078f30ff */
[----:B------:R-:W-:Y:S02]  /*1670*/  SHF.R.S32.HI R14, RZ, 0x3, R19 ;  /* 0x00000003ff0e7819 */ /* 0x000fe40000011413 */
[----:B------:R-:W-:Y:S01]  /*1680*/  LOP3.LUT R19, R19, 0xfffffff8, RZ, 0xc0, !PT ;  /* 0xfffffff813137812 */ /* 0x000fe200078ec0ff */
[----:B------:R-:W-:Y:S01]  /*1690*/  @P0 IMAD.WIDE.U32 R24, R200, c[0x0][0x190], RZ ;  /* 0x00006400c8180a25 */ /* 0x000fe200078e00ff */
[----:B-----5:R-:W-:Y:S02]  /*16a0*/  @!P0 SHF.R.S32.HI R0, RZ, 0x1f, R4 ;  /* 0x0000001fff008819 */ /* 0x020fe40000011404 */
[----:B------:R-:W-:Y:S01]  /*16b0*/  IADD3 R12, R14, 0x10, RZ ;  /* 0x000000100e0c7810 */ /* 0x000fe20007ffe0ff */
[----:B------:R-:W-:Y:S01]  /*16c0*/  @!P0 IMAD.WIDE.U32 R22, R4, c[0x0][0x178], RZ ;  /* 0x00005e0004168a25 */ /* 0x000fe200078e00ff */
[C---:B------:R-:W-:Y:S02]  /*16d0*/  IADD3 R10, R14.reuse, 0x20, RZ ;  /* 0x000000200e0a7810 */ /* 0x040fe40007ffe0ff */
[----:B------:R-:W-:Y:S01]  /*16e0*/  IADD3 R8, R14, 0x30, RZ ;  /* 0x000000300e087810 */ /* 0x000fe20007ffe0ff */
[----:B------:R-:W-:Y:S01]  /*16f0*/  @!P0 IMAD R0, R0, c[0x0][0x178], RZ ;  /* 0x00005e0000008a24 */ /* 0x000fe200078e02ff */
[----:B------:R-:W-:Y:S01]  /*1700*/  SHF.R.S32.HI R15, RZ, 0x1f, R14 ;  /* 0x0000001fff0f7819 */ /* 0x000fe2000001140e */
[----:B------:R-:W-:Y:S01]  /*1710*/  @P0 IMAD R13, R200, c[0x0][0x194], R25 ;  /* 0x00006500c80d0a24 */ /* 0x000fe200078e0219 */
[-C--:B------:R-:W-:Y:S01]  /*1720*/  ISETP.GE.AND P5, PT, R10, R195.reuse, PT ;  /* 0x000000c30a00720c */ /* 0x080fe20003fa6270 */
[----:B------:R-:W-:Y:S01]  /*1730*/  @!P0 IMAD R0, R4, c[0x0][0x17c], R0 ;  /* 0x00005f0004008a24 */ /* 0x000fe200078e0200 */
[----:B------:R-:W-:Y:S01]  /*1740*/  SHF.R.S32.HI R4, RZ, 0x1f, R17 ;  /* 0x0000001fff047819 */ /* 0x000fe20000011411 */
[----:B------:R-:W-:Y:S01]  /*1750*/  @!P0 IMAD.MOV.U32 R24, RZ, RZ, R22 ;  /* 0x000000ffff188224 */ /* 0x000fe200078e0016 */
[-C--:B------:R-:W-:Y:S01]  /*1760*/  ISETP.GE.AND P1, PT, R14, R195.reuse, PT ;  /* 0x000000c30e00720c */ /* 0x080fe20003f26270 */
[----:B------:R-:W-:Y:S01]  /*1770*/  @!P0 IMAD.IADD R13, R23, 0x1, R0 ;  /* 0x00000001170d8824 */ /* 0x000fe200078e0200 */
[----:B------:R-:W-:Y:S01]  /*1780*/  ISETP.GE.AND P0, PT, R12, R195, PT ;  /* 0x000000c30c00720c */ /* 0x000fe20003f06270 */
[----:B------:R-:W-:Y:S01]  /*1790*/  IMAD.IADD R0, R84, 0x1, -R19 ;  /* 0x0000000154007824 */ /* 0x000fe200078e0a13 */
[----:B------:R-:W-:Y:S01]  /*17a0*/  LOP3.LUT R210, R210, 0x6, RZ, 0xc0, !PT ;  /* 0x00000006d2d27812 */ /* 0x000fe200078ec0ff */
[----:B------:R-:W-:-:S02]  /*17b0*/  IMAD.SHL.U32 R19, R14, 0x40, RZ ;  /* 0x000000400e137824 */ /* 0x000fc400078e00ff */
[----:B------:R-:W-:Y:S02]  /*17c0*/  IMAD.SHL.U32 R22, R0, 0x8, RZ ;  /* 0x0000000800167824 */ /* 0x000fe400078e00ff */
[----:B------:R-:W-:Y:S01]  /*17d0*/  IMAD R4, R4, c[0x0][0x1a8], RZ ;  /* 0x00006a0004047a24 */ /* 0x000fe200078e02ff */
[----:B------:R-:W-:Y:S01]  /*17e0*/  LOP3.LUT R19, R19, 0x1c0, RZ, 0xc0, !PT ;  /* 0x000001c013137812 */ /* 0x000fe200078ec0ff */
[----:B------:R-:W-:Y:S01]  /*17f0*/  IMAD.WIDE R30, R31, 0x40, R14 ;  /* 0x000000401f1e7825 */ /* 0x000fe200078e020e */
[----:B------:R-:W-:Y:S02]  /*1800*/  IADD3 R24, P4, R22, R24, RZ ;  /* 0x0000001816187210 */ /* 0x000fe40007f9e0ff */
[----:B------:R-:W-:Y:S01]  /*1810*/  SHF.R.S32.HI R18, RZ, 0x1f, R22 ;  /* 0x0000001fff127819 */ /* 0x000fe20000011416 */
[----:B------:R-:W-:Y:S01]  /*1820*/  IMAD.SHL.U32 R20, R20, 0x8, RZ ;  /* 0x0000000814147824 */ /* 0x000fe200078e00ff */
[C---:B------:R-:W-:Y:S01]  /*1830*/  IADD3 R16, P2, R22.reuse, R16, RZ ;  /* 0x0000001016107210 */ /* 0x040fe20007f5e0ff */
[----:B------:R-:W-:Y:S01]  /*1840*/  IMAD R4, R17, c[0x0][0x1ac], R4 ;  /* 0x00006b0011047a24 */ /* 0x000fe200078e0204 */
[----:B------:R-:W-:Y:S01]  /*1850*/  IADD3 R28, P6, R22, R28, RZ ;  /* 0x0000001c161c7210 */ /* 0x000fe20007fde0ff */
[----:B------:R-:W-:Y:S01]  /*1860*/  IMAD.X R25, R18, 0x1, R13, P4 ;  /* 0x0000000112197824 */ /* 0x000fe200020e060d */
[----:B------:R-:W-:-:S02]  /*1870*/  ISETP.GE.AND P4, PT, R8, R195, PT ;  /* 0x000000c30800720c */ /* 0x000fc40003f86270 */
[----:B------:R-:W-:Y:S01]  /*1880*/  LOP3.LUT R22, R19, 0x38, R22, 0xf8, !PT ;  /* 0x0000003813167812 */ /* 0x000fe200078ef816 */
[----:B------:R-:W-:Y:S01]  /*1890*/  IMAD.WIDE.U32 R34, R17, c[0x0][0x1a8], R24 ;  /* 0x00006a0011227a25 */ /* 0x000fe200078e0018 */
[----:B------:R-:W-:-:S03]  /*18a0*/  SHF.R.U32.HI R19, RZ, 0x3, R19 ;  /* 0x00000003ff137819 */ /* 0x000fc60000011613 */
[----:B------:R-:W-:Y:S01]  /*18b0*/  IMAD.X R17, R18, 0x1, R11, P2 ;  /* 0x0000000112117824 */ /* 0x000fe200010e060b */
[----:B------:R-:W-:Y:S01]  /*18c0*/  LOP3.LUT R19, R22, R19, RZ, 0x3c, !PT ;  /* 0x0000001316137212 */ /* 0x000fe200078e3cff */
[----:B------:R-:W-:Y:S01]  /*18d0*/  IMAD.X R29, R18, 0x1, R5, P6 ;  /* 0x00000001121d7824 */ /* 0x000fe200030e0605 */
[C---:B------:R-:W-:Y:S01]  /*18e0*/  @!P0 IADD3 R26, P2, R30.reuse, 0x10, RZ ;  /* 0x000000101e1a8810 */ /* 0x040fe20007f5e0ff */
[----:B------:R-:W-:Y:S01]  /*18f0*/  @!P1 IMAD R5, R31, c[0x0][0x190], RZ ;  /* 0x000064001f059a24 */ /* 0x000fe200078e02ff */
[----:B------:R-:W-:Y:S01]  /*1900*/  LOP3.LUT R203, R19, 0xfffffe00, R20, 0xf8, !PT ;  /* 0xfffffe0013cb7812 */ /* 0x000fe200078ef814 */
[----:B------:R-:W-:Y:S01]  /*1910*/  IMAD.IADD R35, R35, 0x1, R4 ;  /* 0x0000000123237824 */ /* 0x000fe200078e0204 */
[C---:B------:R-:W-:Y:S01]  /*1920*/  @!P5 IADD3 R20, P6, R30.reuse, 0x20, RZ ;  /* 0x000000201e14d810 */ /* 0x040fe20007fde0ff */
[----:B------:R-:W-:Y:S01]  /*1930*/  @!P0 IMAD.X R13, RZ, RZ, R31, P2 ;  /* 0x000000ffff0d8224 */ /* 0x000fe200010e061f */
[C---:B------:R-:W-:Y:S01]  /*1940*/  @!P4 IADD3 R19, P2, R30.reuse, 0x30, RZ ;  /* 0x000000301e13c810 */ /* 0x040fe20007f5e0ff */
[----:B------:R-:W-:-:S02]  /*1950*/  @!P1 IMAD R5, R30, c[0x0][0x194], R5 ;  /* 0x000065001e059a24 */ /* 0x000fc400078e0205 */
[--C-:B------:R-:W-:Y:S02]  /*1960*/  @!P5 IMAD.X R11, RZ, RZ, R31.reuse, P6 ;  /* 0x000000ffff0bd224 */ /* 0x100fe400030e061f */
[----:B------:R-:W-:Y:S01]  /*1970*/  @!P4 IMAD.X R18, RZ, RZ, R31, P2 ;  /* 0x000000ffff12c224 */ /* 0x000fe200010e061f */
[----:B------:R-:W-:Y:S01]  /*1980*/  IADD3 R146, P2, R14, R3, RZ ;  /* 0x000000030e927210 */ /* 0x000fe20007f5e0ff */
[----:B------:R-:W-:Y:S02]  /*1990*/  @!P0 IMAD R13, R13, c[0x0][0x190], RZ ;  /* 0x000064000d0d8a24 */ /* 0x000fe400078e02ff */
[--C-:B------:R-:W-:Y:S02]  /*19a0*/  @!P0 IMAD.MOV.U32 R22, RZ, RZ, R34.reuse ;  /* 0x000000ffff168224 */ /* 0x100fe400078e0022 */
[--C-:B------:R-:W-:Y:S02]  /*19b0*/  @!P0 IMAD.MOV.U32 R23, RZ, RZ, R35.reuse ;  /* 0x000000ffff178224 */ /* 0x100fe400078e0023 */
[----:B------:R-:W-:-:S04]  /*19c0*/  @!P1 IMAD.WIDE.U32 R30, R30, c[0x0][0x190], R34 ;  /* 0x000064001e1e9a25 */ /* 0x000fc800078e0022 */
[----:B------:R-:W-:Y:S02]  /*19d0*/  @!P5 IMAD R11, R11, c[0x0][0x190], RZ ;  /* 0x000064000b0bda24 */ /* 0x000fe400078e02ff */
[----:B------:R-:W-:Y:S02]  /*19e0*/  @!P5 IMAD.MOV.U32 R32, RZ, RZ, R34 ;  /* 0x000000ffff20d224 */ /* 0x000fe400078e0022 */
[----:B------:R-:W-:Y:S02]  /*19f0*/  @!P5 IMAD.MOV.U32 R33, RZ, RZ, R35 ;  /* 0x000000ffff21d224 */ /* 0x000fe400078e0023 */
[C---:B------:R-:W-:Y:S02]  /*1a00*/  @!P0 IMAD R13, R26.reuse, c[0x0][0x194], R13 ;  /* 0x000065001a0d8a24 */ /* 0x040fe400078e020d */
[----:B------:R-:W-:-:S04]  /*1a10*/  @!P0 IMAD.WIDE.U32 R26, R26, c[0x0][0x190], R22 ;  /* 0x000064001a1a8a25 */ /* 0x000fc800078e0016 */
[----:B------:R-:W-:Y:S01]  /*1a20*/  IMAD.X R4, R15, 0x1, R21, P2 ;  /* 0x000000010f047824 */ /* 0x000fe200010e0615 */
[----:B------:R-:W-:Y:S01]  /*1a30*/  @!P1 LEA R22, P2, R30, c[0x0][0x160], 0x1 ;  /* 0x000058001e169a11 */ /* 0x000fe200078408ff */
[----:B------:R-:W-:Y:S02]  /*1a40*/  @!P1 IMAD.IADD R5, R31, 0x1, R5 ;  /* 0x000000011f059824 */ /* 0x000fe400078e0205 */
[C---:B------:R-:W-:Y:S02]  /*1a50*/  @!P5 IMAD R11, R20.reuse, c[0x0][0x194], R11 ;  /* 0x00006500140bda24 */ /* 0x040fe400078e020b */
[----:B------:R-:W-:Y:S01]  /*1a60*/  @!P5 IMAD.WIDE.U32 R20, R20, c[0x0][0x190], R32 ;  /* 0x000064001414da25 */ /* 0x000fe200078e0020 */
[----:B------:R-:W-:Y:S02]  /*1a70*/  @!P1 LEA.HI.X R23, R30, c[0x0][0x164], R5, 0x1, P2 ;  /* 0x000059001e179a11 */ /* 0x000fe400010f0c05 */
[----:B------:R-:W-:Y:S01]  /*1a80*/  @!P0 LEA R30, P6, R26, c[0x0][0x160], 0x1 ;  /* 0x000058001a1e8a11 */ /* 0x000fe200078c08ff */
[----:B------:R-:W-:-:S02]  /*1a90*/  IMAD.SHL.U32 R3, R201, 0x40, RZ ;  /* 0x00000040c9037824 */ /* 0x000fc400078e00ff */
[----:B------:R-:W-:Y:S01]  /*1aa0*/  IMAD.WIDE.U32 R134, R14, c[0x0][0x198], R28 ;  /* 0x000066000e867a25 */ /* 0x000fe200078e001c */
[----:B------:R-:W-:-:S03]  /*1ab0*/  @!P5 LEA R28, P2, R20, c[0x0][0x160], 0x1 ;  /* 0x00005800141cda11 */ /* 0x000fc600078408ff */
[----:B------:R-:W-:Y:S02]  /*1ac0*/  @!P5 IMAD.IADD R11, R21, 0x1, R11 ;  /* 0x00000001150bd824 */ /* 0x000fe400078e020b */
[----:B------:R-:W-:Y:S02]  /*1ad0*/  IMAD.IADD R5, R6, 0x1, -R3 ;  /* 0x0000000106057824 */ /* 0x000fe400078e0a03 */
[----:B------:R-:W-:Y:S01]  /*1ae0*/  @!P4 IMAD.MOV.U32 R24, RZ, RZ, R34 ;  /* 0x000000ffff18c224 */ /* 0x000fe200078e0022 */
[----:B------:R-:W-:Y:S01]  /*1af0*/  @!P5 LEA.HI.X R29, R20, c[0x0][0x164], R11, 0x1, P2 ;  /* 0x00005900141dda11 */ /* 0x000fe200010f0c0b */
[----:B------:R-:W-:Y:S01]  /*1b00*/  @!P4 IMAD.MOV.U32 R25, RZ, RZ, R35 ;  /* 0x000000ffff19c224 */ /* 0x000fe200078e0023 */
[----:B------:R-:W-:Y:S01]  /*1b10*/  ISETP.GE.AND P2, PT, R12, R5, PT ;  /* 0x000000050c00720c */ /* 0x000fe20003f46270 */
[----:B------:R-:W-:Y:S02]  /*1b20*/  @!P4 IMAD R18, R18, c[0x0][0x190], RZ ;  /* 0x000064001212ca24 */ /* 0x000fe400078e02ff */
[----:B------:R-:W-:-:S02]  /*1b30*/  @!P0 IMAD.IADD R13, R27, 0x1, R13 ;  /* 0x000000011b0d8824 */ /* 0x000fc400078e020d */
[----:B------:R-:W-:Y:S02]  /*1b40*/  IMAD.SHL.U32 R203, R203, 0x2, RZ ;  /* 0x00000002cbcb7824 */ /* 0x000fe400078e00ff */
[C---:B------:R-:W-:Y:S01]  /*1b50*/  @!P4 IMAD R18, R19.reuse, c[0x0][0x194], R18 ;  /* 0x000065001312ca24 */ /* 0x040fe200078e0212 */
[----:B------:R-:W-:Y:S01]  /*1b60*/  @!P0 LEA.HI.X R31, R26, c[0x0][0x164], R13, 0x1, P6 ;  /* 0x000059001a1f8a11 */ /* 0x000fe200030f0c0d */
[----:B------:R-:W-:Y:S01]  /*1b70*/  @!P4 IMAD.WIDE.U32 R24, R19, c[0x0][0x190], R24 ;  /* 0x000064001318ca25 */ /* 0x000fe200078e0018 */
[----:B------:R-:W-:Y:S01]  /*1b80*/  @!PT LDS RZ, [RZ] ;  /* 0x00000000fffff984 */ /* 0x000fe20000000800 */
[----:B------:R-:W-:Y:S01]  /*1b90*/  @!PT LDS RZ, [RZ] ;  /* 0x00000000fffff984 */ /* 0x000fe20000000800 */
[----:B------:R-:W-:Y:S01]  /*1ba0*/  @!PT LDS RZ, [RZ] ;  /* 0x00000000fffff984 */ /* 0x000fe20000000800 */
[----:B------:R1:W-:Y:S03]  /*1bb0*/  @!P1 LDGSTS.E.BYPASS.LTC128B.128 [R203], [R22.64] ;  /* 0x0000000016cb9fae */ /* 0x0003e6000b901d4a */
[----:B------:R-:W-:Y:S01]  /*1bc0*/  IMAD R15, R15, c[0x0][0x198], RZ ;  /* 0x000066000f0f7a24 */ /* 0x000fe200078e02ff */
[----:B------:R1:W-:Y:S01]  /*1bd0*/  @!P1 LDGSTS.E.BYPASS.LTC128B.128 [R203+0x2000], [R22.64+0x80] ;  /* 0x0200008016cb9fae */ /* 0x0003e2000b901d4a */
[----:B------:R-:W-:Y:S01]  /*1be0*/  @!P4 IMAD.IADD R18, R25, 0x1, R18 ;  /* 0x000000011912c824 */ /* 0x000fe200078e0212 */
[----:B------:R-:W-:Y:S01]  /*1bf0*/  @!P4 LEA R20, P6, R24, c[0x0][0x160], 0x1 ;  /* 0x000058001814ca11 */ /* 0x000fe200078c08ff */
[----:B------:R-:W-:Y:S01]  /*1c00*/  IMAD R15, R14, c[0x0][0x19c], R15 ;  /* 0x000067000e0f7a24 */ /* 0x000fe200078e020f */
[----:B------:R1:W-:Y:S01]  /*1c10*/  @!P1 LDGSTS.E.BYPASS.LTC128B.128 [R203+0x4000], [R22.64+0x100] ;  /* 0x0400010016cb9fae */ /* 0x0003e2000b901d4a */
[----:B------:R-:W-:Y:S01]  /*1c20*/  IMAD.U32 R11, RZ, RZ, UR8 ;  /* 0x00000008ff0b7e24 */ /* 0x000fe2000f8e00ff */
[----:B------:R-:W-:Y:S01]  /*1c30*/  @!P4 LEA.HI.X R21, R24, c[0x0][0x164], R18, 0x1, P6 ;  /* 0x000059001815ca11 */ /* 0x000fe200030f0c12 */
[----:B------:R-:W-:Y:S01]  /*1c40*/  IMAD.IADD R133, R135, 0x1, R15 ;  /* 0x0000000187857824 */ /* 0x000fe200078e020f */
[----:B------:R2:W-:Y:S01]  /*1c50*/  @!P0 LDGSTS.E.BYPASS.LTC128B.128 [R203+0x800], [R30.64] ;  /* 0x008000001ecb8fae */ /* 0x0005e2000b901d4a */
[----:B------:R-:W-:Y:S01]  /*1c60*/  IMAD.MOV.U32 R13, RZ, RZ, c[0x0][0x19c] ;  /* 0x00006700ff0d7624 */ /* 0x000fe200078e00ff */
[----:B------:R-:W-:Y:S01]  /*1c70*/  @!P2 LEA R11, P1, R11, R134, 0x4 ;  /* 0x000000860b0ba211 */ /* 0x000fe200078220ff */
[----:B------:R-:W-:Y:S01]  /*1c80*/  IMAD.U32 R18, RZ, RZ, UR8 ;  /* 0x00000008ff127e24 */ /* 0x000fe2000f8e00ff */
[----:B------:R2:W-:Y:S01]  /*1c90*/  @!P0 LDGSTS.E.BYPASS.LTC128B.128 [R203+0x2800], [R30.64+0x80] ;  /* 0x028000801ecb8fae */ /* 0x0005e2000b901d4a */
[-C--:B------:R-:W-:Y:S01]  /*1ca0*/  ISETP.GE.AND P6, PT, R14, R5.reuse, PT ;  /* 0x000000050e00720c */ /* 0x080fe20003fc6270 */
[----:B------:R-:W-:Y:S01]  /*1cb0*/  IMAD.WIDE.U32 R16, R9, c[0x0][0x1b8], R16 ;  /* 0x00006e0009107a25 */ /* 0x000fe200078e0010 */
[----:B------:R-:W-:Y:S01]  /*1cc0*/  LEA.HI R15, R87, R84, RZ, 0x4 ;  /* 0x00000054570f7211 */ /* 0x000fe200078f20ff */
[----:B------:R2:W-:Y:S01]  /*1cd0*/  @!P0 LDGSTS.E.BYPASS.LTC128B.128 [R203+0x4800], [R30.64+0x100] ;  /* 0x048001001ecb8fae */ /* 0x0005e2000b901d4a */
[----:B------:R-:W-:-:S02]  /*1ce0*/  ISETP.GE.AND P0, PT, R10, R5, PT ;  /* 0x000000050a00720c */ /* 0x000fc40003f06270 */
[----:B------:R-:W-:Y:S01]  /*1cf0*/  @!P2 LEA.HI.X R18, R18, R133, R13, 0x4, P1 ;  /* 0x000000851212a211 */ /* 0x000fe200008f240d */
[----:B------:R2:W-:Y:S01]  /*1d00*/  @!P5 LDGSTS.E.BYPASS.LTC128B.128 [R203+0x1000], [R28.64] ;  /* 0x010000001ccbdfae */ /* 0x0005e2000b901d4a */
[----:B------:R-:W-:Y:S02]  /*1d10*/  @!P2 LEA R24, P1, R11, c[0x0][0x168], 0x1 ;  /* 0x00005a000b18aa11 */ /* 0x000fe400078208ff */
[----:B------:R-:W-:Y:S01]  /*1d20*/  LEA.HI R87, R87, R84, RZ, 0x5 ;  /* 0x0000005457577211 */ /* 0x000fe200078f28ff */
[----:B------:R2:W-:Y:S01]  /*1d30*/  @!P5 LDGSTS.E.BYPASS.LTC128B.128 [R203+0x3000], [R28.64+0x80] ;  /* 0x030000801ccbdfae */ /* 0x0005e2000b901d4a */
[----:B------:R-:W-:Y:S01]  /*1d40*/  @!P2 LEA.HI.X R25, R11, c[0x0][0x16c], R18, 0x1, P1 ;  /* 0x00005b000b19aa11 */ /* 0x000fe200008f0c12 */
[----:B------:R-:W-:Y:S01]  /*1d50*/  IMAD.SHL.U32 R18, R13, 0x20, RZ ;  /* 0x000000200d127824 */ /* 0x000fe200078e00ff */
[----:B------:R-:W-:Y:S01]  /*1d60*/  SHF.R.S32.HI R86, RZ, 0x5, R87 ;  /* 0x00000005ff567819 */ /* 0x000fe20000011457 */
[----:B------:R2:W-:Y:S01]  /*1d70*/  @!P5 LDGSTS.E.BYPASS.LTC128B.128 [R203+0x5000], [R28.64+0x100] ;  /* 0x050001001ccbdfae */ /* 0x0005e2000b901d4a */
[----:B------:R-:W-:-:S02]  /*1d80*/  ISETP.GE.AND P5, PT, R12, R5, PT ;  /* 0x000000050c00720c */ /* 0x000fc40003fa6270 */
[C---:B------:R-:W-:Y:S01]  /*1d90*/  @!P0 IADD3 R11, P1, R134.reuse, UR4, RZ ;  /* 0x00000004860b8c10 */ /* 0x040fe2000ff3e0ff */
[----:B------:R3:W-:Y:S01]  /*1da0*/  @!P4 LDGSTS.E.BYPASS.LTC128B.128 [R203+0x1800], [R20.64] ;  /* 0x0180000014cbcfae */ /* 0x0007e2000b901d4a */
[----:B------:R-:W-:Y:S02]  /*1db0*/  SHF.R.S32.HI R12, RZ, 0x4, R15 ;  /* 0x00000004ff0c7819 */ /* 0x000fe4000001140f */
[----:B------:R-:W-:Y:S01]  /*1dc0*/  @!P0 IADD3.X R18, R133, UR5, R18, P1, !PT ;  /* 0x0000000585128c10 */ /* 0x000fe20008ffe412 */
[----:B------:R3:W-:Y:S01]  /*1dd0*/  @!P4 LDGSTS.E.BYPASS.LTC128B.128 [R203+0x3800], [R20.64+0x80] ;  /* 0x0380008014cbcfae */ /* 0x0007e2000b901d4a */
[----:B-1----:R-:W-:Y:S02]  /*1de0*/  @!P0 LEA R22, P1, R11, c[0x0][0x168], 0x1 ;  /* 0x00005a000b168a11 */ /* 0x002fe400078208ff */
[----:B------:R-:W-:Y:S01]  /*1df0*/  LOP3.LUT R87, R87, 0xffffffe0, RZ, 0xc0, !PT ;  /* 0xffffffe057577812 */ /* 0x000fe200078ec0ff */
[----:B------:R3:W-:Y:S01]  /*1e00*/  @!P4 LDGSTS.E.BYPASS.LTC128B.128 [R203+0x5800], [R20.64+0x100] ;  /* 0x0580010014cbcfae */ /* 0x0007e2000b901d4a */
[----:B------:R-:W-:-:S02]  /*1e10*/  @!P6 LEA R26, P4, R134, c[0x0][0x168], 0x1 ;  /* 0x00005a00861aea11 */ /* 0x000fc400078808ff */
[----:B------:R-:W-:Y:S02]  /*1e20*/  @!P0 LEA.HI.X R23, R11, c[0x0][0x16c], R18, 0x1, P1 ;  /* 0x00005b000b178a11 */ /* 0x000fe400008f0c12 */
[-C--:B------:R-:W-:Y:S02]  /*1e30*/  ISETP.GE.AND P1, PT, R8, R5.reuse, PT ;  /* 0x000000050800720c */ /* 0x080fe40003f26270 */
[----:B------:R-:W-:Y:S02]  /*1e40*/  @!P6 LEA.HI.X R27, R134, c[0x0][0x16c], R133, 0x1, P4 ;  /* 0x00005b00861bea11 */ /* 0x000fe400020f0c85 */
[----:B------:R-:W-:Y:S02]  /*1e50*/  ISETP.GE.AND P4, PT, R10, R5, PT ;  /* 0x000000050a00720c */ /* 0x000fe40003f86270 */
[C---:B------:R-:W-:Y:S01]  /*1e60*/  LEA.HI R10, R15.reuse, R12, RZ, 0x1 ;  /* 0x0000000c0f0a7211 */ /* 0x040fe200078f08ff */
[----:B------:R1:W-:Y:S01]  /*1e70*/  @!P6 LDGSTS.E.BYPASS.LTC128B.128 [R203+0x6000], [R26.64] ;  /* 0x060000001acbefae */ /* 0x0003e2000b901d4a */
[----:B------:R-:W-:-:S02]  /*1e80*/  LOP3.LUT R15, R15, 0xfffffff0, RZ, 0xc0, !PT ;  /* 0xfffffff00f0f7812 */ /* 0x000fc400078ec0ff */
[----:B------:R-:W-:Y:S01]  /*1e90*/  LOP3.LUT R11, R10, 0xfffffffe, RZ, 0xc0, !PT ;  /* 0xfffffffe0a0b7812 */ /* 0x000fe200078ec0ff */
[----:B------:R1:W-:Y:S01]  /*1ea0*/  @!P6 LDGSTS.E.BYPASS.LTC128B.128 [R203+0x8000], [R26.64+0x80] ;  /* 0x080000801acbefae */ /* 0x0003e2000b901d4a */
[----:B------:R-:W-:Y:S02]  /*1eb0*/  IMAD R10, R7, c[0x0][0x1b8], RZ ;  /* 0x00006e00070a7a24 */ /* 0x000fe400078e02ff */
[----:B------:R-:W-:Y:S01]  /*1ec0*/  @!P1 IMAD.MOV.U32 R132, RZ, RZ, R134 ;  /* 0x000000ffff849224 */ /* 0x000fe200078e0086 */
[----:B------:R1:W-:Y:S01]  /*1ed0*/  @!P6 LDGSTS.E.BYPASS.LTC128B.128 [R203+0xa000], [R26.64+0x100] ;  /* 0x0a0001001acbefae */ /* 0x0003e2000b901d4a */
[----:B------:R-:W-:Y:S01]  /*1ee0*/  ISETP.GE.AND P6, PT, R14, R5, PT ;  /* 0x000000050e00720c */ /* 0x000fe20003fc6270 */
[----:B------:R-:W-:Y:S02]  /*1ef0*/  IMAD R10, R9, c[0x0][0x1bc], R10 ;  /* 0x00006f00090a7a24 */ /* 0x000fe400078e020a */
[----:B------:R1:W-:Y:S01]  /*1f00*/  @!P2 LDGSTS.E.BYPASS.LTC128B.128 [R203+0x6800], [R24.64] ;  /* 0x0680000018cbafae */ /* 0x0003e2000b901d4a */
[----:B------:R-:W-:-:S02]  /*1f10*/  @!P1 IMAD R13, R13, 0x30, RZ ;  /* 0x000000300d0d9824 */ /* 0x000fc400078e02ff */
[----:B------:R-:W-:Y:S01]  /*1f20*/  IMAD.IADD R17, R17, 0x1, R10 ;  /* 0x0000000111117824 */ /* 0x000fe200078e020a */
[----:B------:R1:W-:Y:S01]  /*1f30*/  @!P2 LDGSTS.E.BYPASS.LTC128B.128 [R203+0x8800], [R24.64+0x80] ;  /* 0x0880008018cbafae */ /* 0x0003e2000b901d4a */
[----:B------:R-:W-:Y:S02]  /*1f40*/  IMAD.IADD R12, R12, 0x1, -R11 ;  /* 0x000000010c0c7824 */ /* 0x000fe400078e0a0b */
[----:B------:R-:W-:Y:S01]  /*1f50*/  IMAD.IADD R15, R84, 0x1, -R15 ;  /* 0x00000001540f7824 */ /* 0x000fe200078e0a0f */
[----:B------:R1:W-:Y:S01]  /*1f60*/  @!P2 LDGSTS.E.BYPASS.LTC128B.128 [R203+0xa800], [R24.64+0x100] ;  /* 0x0a80010018cbafae */ /* 0x0003e2000b901d4a */
[----:B------:R-:W-:Y:S01]  /*1f70*/  ISETP.GE.AND P2, PT, R8, R5, PT ;  /* 0x000000050800720c */ /* 0x000fe20003f46270 */
[----:B------:R-:W-:Y:S02]  /*1f80*/  IMAD.U32 R5, RZ, RZ, UR8 ;  /* 0x00000008ff057e24 */ /* 0x000fe4000f8e00ff */
[----:B------:R4:W-:Y:S01]  /*1f90*/  @!P0 LDGSTS.E.BYPASS.LTC128B.128 [R203+0x7000], [R22.64] ;  /* 0x0700000016cb8fae */ /* 0x0009e2000b901d4a */
[----:B------:R-:W-:Y:S01]  /*1fa0*/  IMAD.SHL.U32 R7, R0, 0x40, RZ ;  /* 0x0000004000077824 */ /* 0x000fe200078e00ff */
[----:B------:R-:W-:Y:S01]  /*1fb0*/  SHF.R.S32.HI R8, RZ, 0x1f, R15 ;  /* 0x0000001fff087819 */ /* 0x000fe2000001140f */
[----:B------:R-:W-:Y:S01]  /*1fc0*/  @!P1 IMAD.WIDE.U32 R18, R5, 0x30, R132 ;  /* 0x0000003005129825 */ /* 0x000fe200078e0084 */
[----:B------:R4:W-:Y:S02]  /*1fd0*/  @!P0 LDGSTS.E.BYPASS.LTC128B.128 [R203+0x9000], [R22.64+0x80] ;  /* 0x0900008016cb8fae */ /* 0x0009e4000b901d4a */
[----:B------:R-:W-:Y:S01]  /*1fe0*/  LEA.HI R8, R8, R15, RZ, 0x3 ;  /* 0x0000000f08087211 */ /* 0x000fe200078f18ff */
[----:B------:R-:W-:Y:S01]  /*1ff0*/  @!P1 IMAD.IADD R13, R19, 0x1, R13 ;  /* 0x00000001130d9824 */ /* 0x000fe200078e020d */
[----:B------:R4:W-:Y:S01]  /*2000*/  @!P0 LDGSTS.E.BYPASS.LTC128B.128 [R203+0xb000], [R22.64+0x100] ;  /* 0x0b00010016cb8fae */ /* 0x0009e2000b901d4a */
[----:B------:R-:W-:Y:S01]  /*2010*/  @!P1 LEA R10, P0, R18, c[0x0][0x168], 0x1 ;  /* 0x00005a00120a9a11 */ /* 0x000fe200078008ff */
[----:B------:R-:W-:Y:S01]  /*2020*/  IMAD.SHL.U32 R14, R14, 0x8, RZ ;  /* 0x000000080e0e7824 */ /* 0x000fe200078e00ff */
[----:B------:R-:W-:Y:S01]  /*2030*/  LOP3.LUT R7, R7, 0x1c0, RZ, 0xc0, !PT ;  /* 0x000001c007077812 */ /* 0x000fe200078ec0ff */
[----:B------:R-:W-:Y:S01]  /*2040*/  IMAD R9, R4, c[0x0][0x1a0], RZ ;  /* 0x0000680004097a24 */ /* 0x000fe200078e02ff */
[----:B------:R-:W-:Y:S01]  /*2050*/  @!P1 LEA.HI.X R11, R18, c[0x0][0x16c], R13, 0x1, P0 ;  /* 0x00005b00120b9a11 */ /* 0x000fe200000f0c0d */
[----:B------:R-:W-:Y:S01]  /*2060*/  IMAD.SHL.U32 R13, R12, 0x8, RZ ;  /* 0x000000080c0d7824 */ /* 0x000fe200078e00ff */
[----:B---3--:R-:W-:Y:S01]  /*2070*/  LOP3.LUT R20, R8, 0xfffffff8, RZ, 0xc0, !PT ;  /* 0xfffffff808147812 */ /* 0x008fe200078ec0ff */
[C---:B------:R-:W-:Y:S01]  /*2080*/  IMAD R9, R146.reuse, c[0x0][0x1a4], R9 ;  /* 0x0000690092097a24 */ /* 0x040fe200078e0209 */
[----:B------:R-:W-:Y:S01]  /*2090*/  LOP3.LUT R14, R7, 0x8, R14, 0xf8, !PT ;  /* 0x00000008070e7812 */ /* 0x000fe200078ef80e */
[----:B------:R3:W-:Y:S01]  /*20a0*/  @!P1 LDGSTS.E.BYPASS.LTC128B.128 [R203+0x7800], [R10.64] ;  /* 0x078000000acb9fae */ /* 0x0007e2000b901d4a */
[----:B------:R-:W-:Y:S01]  /*20b0*/  SHF.R.U32.HI R5, RZ, 0x3, R7 ;  /* 0x00000003ff057819 */ /* 0x000fe20000011607 */
[----:B------:R-:W-:-:S02]  /*20c0*/  IMAD.WIDE.U32 R146, R146, c[0x0][0x1a0], R16 ;  /* 0x0000680092927a25 */ /* 0x000fc400078e0010 */
[----:B------:R3:W-:Y:S01]  /*20d0*/  @!P1 LDGSTS.E.BYPASS.LTC128B.128 [R203+0x9800], [R10.64+0x80] ;  /* 0x098000800acb9fae */ /* 0x0007e2000b901d4a */
[----:B------:R-:W-:Y:S01]  /*20e0*/  LOP3.LUT R5, R14, R5, RZ, 0x3c, !PT ;  /* 0x000000050e057212 */ /* 0x000fe200078e3cff */
[----:B------:R-:W-:Y:S01]  /*20f0*/  IMAD.IADD R7, R15, 0x1, -R20 ;  /* 0x000000010f077824 */ /* 0x000fe200078e0a14 */
[----:B------:R-:W-:Y:S01]  /*2100*/  LEA R198, P0, R146, c[0x0][0x170], 0x1 ;  /* 0x00005c0092c67a11 */ /* 0x000fe200078008ff */
[----:B------:R3:W-:Y:S01]  /*2110*/  @!P1 LDGSTS.E.BYPASS.LTC128B.128 [R203+0xb800], [R10.64+0x100] ;  /* 0x0b8001000acb9fae */ /* 0x0007e2000b901d4a */
[----:B------:R-:W-:Y:S02]  /*2120*/  IMAD.IADD R135, R147, 0x1, R9 ;  /* 0x0000000193877824 */ /* 0x000fe400078e0209 */
[----:B------:R-:W-:Y:S01]  /*2130*/  IMAD.SHL.U32 R4, R7, 0x40, RZ ;  /* 0x0000004007047824 */ /* 0x000fe200078e00ff */
[----:B------:R-:W0:Y:S01]  /*2140*/  LDGDEPBAR ;  /* 0x00000000000079af */ /* 0x000e220000000000 */
[----:B------:R-:W-:Y:S01]  /*2150*/  IMAD R193, R12, 0x200, R5 ;  /* 0x000002000cc17824 */ /* 0x000fe200078e0205 */
[----:B------:R-:W-:Y:S01]  /*2160*/  LEA.HI.X R197, R146, c[0x0][0x174], R135, 0x1, P0 ;  /* 0x00005d0092c57a11 */ /* 0x000fe200000f0c87 */
[----:B------:R-:W-:Y:S01]  /*2170*/  IMAD.MOV.U32 R5, RZ, RZ, 0x20 ;  /* 0x00000020ff057424 */ /* 0x000fe200078e00ff */
[----:B------:R-:W-:Y:S01]  /*2180*/  LOP3.LUT R4, R4, 0x1c0, RZ, 0xc0, !PT ;  /* 0x000001c004047812 */ /* 0x000fe200078ec0ff */
[----:B------:R-:W-:-:S02]  /*2190*/  @!P2 IMAD.MOV.U32 R18, RZ, RZ, c[0x0][0x1a0] ;  /* 0x00006800ff12a624 */ /* 0x000fc400078e00ff */
[----:B------:R-:W-:Y:S01]  /*21a0*/  IMAD.WIDE.U32 R14, R5, c[0x0][0x1a0], RZ ;  /* 0x00006800050e7a25 */ /* 0x000fe200078e00ff */
[----:B------:R-:W-:Y:S02]  /*21b0*/  LOP3.LUT R9, R4, 0x8, R13, 0xf8, !PT ;  /* 0x0000000804097812 */ /* 0x000fe400078ef80d */
[----:B------:R-:W-:Y:S01]  /*21c0*/  SHF.R.U32.HI R4, RZ, 0x3, R4 ;  /* 0x00000003ff047819 */ /* 0x000fe20000011604 */
[----:B------:R-:W-:Y:S01]  /*21d0*/  @!P2 IMAD.MOV.U32 R199, RZ, RZ, R197 ;  /* 0x000000ffffc7a224 */ /* 0x000fe200078e00c5 */
[----:B------:R-:W-:Y:S01]  /*21e0*/  @!P5 IADD3 R16, P1, R198, R14, RZ ;  /* 0x0000000ec610d210 */ /* 0x000fe20007f3e0ff */
[----:B------:R-:W-:Y:S01]  /*21f0*/  IMAD.SHL.U32 R85, R8, 0x40, RZ ;  /* 0x0000004008557824 */ /* 0x000fe200078e00ff */
[----:B------:R-:W-:Y:S01]  /*2200*/  LOP3.LUT R4, R9, R4, RZ, 0x3c, !PT ;  /* 0x0000000409047212 */ /* 0x000fe200078e3cff */
[----:B------:R-:W-:-:S03]  /*2210*/  @!P2 IMAD.WIDE.U32 R18, R18, 0x60, R198 ;  /* 0x000000601212a825 */ /* 0x000fc600078e00c6 */
[----:B------:R-:W-:Y:S01]  /*2220*/  LOP3.LUT R85, R85, 0xfffffe00, RZ, 0xc0, !PT ;  /* 0xfffffe0055557812 */ /* 0x000fe200078ec0ff */
[----:B------:R-:W-:Y:S02]  /*2230*/  IMAD R12, R5, c[0x0][0x1a4], RZ ;  /* 0x00006900050c7a24 */ /* 0x000fe400078e02ff */
[----:B------:R-:W-:Y:S02]  /*2240*/  @!P6 IMAD.MOV.U32 R199, RZ, RZ, R197 ;  /* 0x000000ffffc7e224 */ /* 0x000fe400078e00c5 */
[----:B---3--:R-:W-:Y:S01]  /*2250*/  @!P4 IMAD.MOV.U32 R11, RZ, RZ, c[0x0][0x1a0] ;  /* 0x00006800ff0bc624 */ /* 0x008fe200078e00ff */
[----:B------:R-:W-:-:S04]  /*2260*/  DEPBAR.LE SB0, 0x0 ;  /* 0x000080000000791a */ /* 0x000fc80000000000 */
[----:B------:R-:W-:Y:S01]  /*2270*/  BAR.SYNC.DEFER_BLOCKING 0x0 ;  /* 0x0000000000007b1d */ /* 0x000fe20000010000 */
[----:B------:R-:W-:Y:S01]  /*2280*/  @!P4 IMAD.MOV.U32 R10, RZ, RZ, c[0x0][0x1a4] ;  /* 0x00006900ff0ac624 */ /* 0x000fe200078e00ff */
[----:B------:R-:W-:Y:S01]  /*2290*/  @!P4 LEA R14, P0, R11, R198, 0x6 ;  /* 0x000000c60b0ec211 */ /* 0x000fe200078030ff */
[----:B------:R-:W-:Y:S01]  /*22a0*/  @!P2 IMAD.MOV.U32 R9, RZ, RZ, c[0x0][0x1a4] ;  /* 0x00006900ff09a624 */ /* 0x000fe200078e00ff */
[----:B------:R-:W-:Y:S01]  /*22b0*/  @!P5 IADD3.X R17, R197, R15, R12, P1, !PT ;  /* 0x0000000fc511d210 */ /* 0x000fe20000ffe40c */
[----:B------:R-:W-:Y:S01]  /*22c0*/  @!P2 IMAD.MOV.U32 R8, RZ, RZ, R18 ;  /* 0x000000ffff08a224 */ /* 0x000fe200078e0012 */
[----:B------:R-:W-:Y:S01]  /*22d0*/  @!P4 LEA.HI.X R15, R11, R197, R10, 0x6, P0 ;  /* 0x000000c50b0fc211 */ /* 0x000fe200000f340a */
[----:B------:R-:W-:Y:S02]  /*22e0*/  @!P2 IMAD R9, R9, 0x60, RZ ;  /* 0x000000600909a824 */ /* 0x000fe400078e02ff */
[----:B------:R-:W-:Y:S02]  /*22f0*/  IMAD R11, R86, 0x400, R85 ;  /* 0x00000400560b7824 */ /* 0x000fe400078e0255 */
[----:B------:R-:W-:-:S02]  /*2300*/  @!P2 IMAD.IADD R9, R19, 0x1, R9 ;  /* 0x000000011309a824 */ /* 0x000fc400078e0209 */
[----:B------:R-:W-:Y:S02]  /*2310*/  IMAD.IADD R194, R4, 0x1, R11 ;  /* 0x0000000104c27824 */ /* 0x000fe400078e020b */
[----:B------:R-:W-:Y:S02]  /*2320*/  IMAD.SHL.U32 R193, R193, 0x2, RZ ;  /* 0x00000002c1c17824 */ /* 0x000fe400078e00ff */
[----:B------:R-:W-:Y:S02]  /*2330*/  IMAD.SHL.U32 R194, R194, 0x2, RZ ;  /* 0x00000002c2c27824 */ /* 0x000fe400078e00ff */
[----:B------:R-:W-:Y:S01]  /*2340*/  IMAD R86, R86, 0x10, R89 ;  /* 0x0000001056567824 */ /* 0x000fe200078e0259 */
[----:B------:R-:W-:Y:S01]  /*2350*/  IADD3 R191, R193, 0x6020, RZ ;  /* 0x00006020c1bf7810 */ /* 0x000fe20007ffe0ff */
        /* <DEDUP_REMOVED lines=36> */
[----:B------:R-:W-:Y:S01]  /*25a0*/  R2P PR, R7, 0x6 ;  /* 0x0000000607007804 */ /* 0x000fe20000000000 */
[----:B------:R-:W-:-:S02]  /*25b0*/  IMAD.MOV.U32 R7, RZ, RZ, 0x10 ;  /* 0x00000010ff077424 */ /* 0x000fc400078e00ff */
[----:B------:R-:W-:Y:S02]  /*25c0*/  LDSM.16.M88.4 R44, [R194] ;  /* 0x00000000c22c783b */ /* 0x000fe40000000200 */
[----:B------:R-:W-:Y:S02]  /*25d0*/  SEL R5, R5, 0xffffffe0, !P2 ;  /* 0xffffffe005057807 */ /* 0x000fe40005000000 */
[----:B----4-:R-:W4:Y:S01]  /*25e0*/  LDSM.16.M88.4 R20, [R193+0x6000] ;  /* 0x00600000c114783b */ /* 0x010f220000000200 */
[----:B------:R-:W-:Y:S02]  /*25f0*/  SEL R7, R7, 0xfffffff0, !P1 ;  /* 0xfffffff007077807 */ /* 0x000fe40004800000 */
[----:B------:R-:W-:Y:S01]  /*2600*/  R2P PR, R0, 0x6 ;  /* 0x0000000600007804 */ /* 0x000fe20000000000 */
[----:B------:R-:W2:Y:S01]  /*2610*/  LDSM.16.M88.4 R76, [R193+0x7000] ;  /* 0x00700000c14c783b */ /* 0x000ea20000000200 */
[----:B------:R-:W-:Y:S01]  /*2620*/  IADD3 R0, R193, 0x6000, RZ ;  /* 0x00006000c1007810 */ /* 0x000fe20007ffe0ff */
[----:B------:R-:W-:-:S02]  /*2630*/  IMAD R192, R7, 0x2, R194 ;  /* 0x0000000207c07824 */ /* 0x000fc400078e02c2 */
[----:B-1----:R-:W1:Y:S01]  /*2640*/  LDSM.16.M88.4 R12, [R193+0x6800] ;  /* 0x00680000c10c783b */ /* 0x002e620000000200 */
[C---:B------:R-:W-:Y:S02]  /*2650*/  IMAD R190, R5.reuse, 0x2, R194 ;  /* 0x0000000205be7824 */ /* 0x040fe400078e02c2 */
[----:B------:R-:W-:Y:S01]  /*2660*/  IMAD R189, R5, 0x2, R192 ;  /* 0x0000000205bd7824 */ /* 0x000fe200078e02c0 */
[----:B------:R-:W-:Y:S04]  /*2670*/  LDSM.16.M88.4 R56, [R192] ;  /* 0x00000000c038783b */ /* 0x000fe80000000200 */
[----:B------:R-:W-:Y:S01]  /*2680*/  @P1 IADD3 R191, R0, -0x20, RZ ;  /* 0xffffffe000bf1810 */ /* 0x000fe20007ffe0ff */
[----:B------:R-:W-:Y:S01]  /*2690*/  LDSM.16.M88.4 R72, [R193+0x7800] ;  /* 0x00780000c148783b */ /* 0x000fe20000000200 */
[----:B------:R-:W-:-:S02]  /*26a0*/  IMAD.MOV.U32 R0, RZ, RZ, 0x40 ;  /* 0x00000040ff007424 */ /* 0x000fc400078e00ff */
[C---:B------:R-:W-:Y:S01]  /*26b0*/  IADD3 R183, R191.reuse, 0x800, RZ ;  /* 0x00000800bfb77810 */ /* 0x040fe20007ffe0ff */
[----:B------:R-:W1:Y:S01]  /*26c0*/  LDSM.16.M88.4 R68, [R191] ;  /* 0x00000000bf44783b */ /* 0x000e620000000200 */
[C---:B------:R-:W-:Y:S02]  /*26d0*/  IADD3 R182, R191.reuse, 0x1000, RZ ;  /* 0x00001000bfb67810 */ /* 0x040fe40007ffe0ff */
[----:B------:R-:W-:Y:S01]  /*26e0*/  SEL R0, R0, 0xffffffc0, !P2 ;  /* 0xffffffc000007807 */ /* 0x000fe20005000000 */
[----:B------:R-:W3:Y:S01]  /*26f0*/  LDSM.16.M88.4 R60, [R191+0x1000] ;  /* 0x00100000bf3c783b */ /* 0x000ee20000000200 */
[C---:B------:R-:W-:Y:S02]  /*2700*/  IADD3 R181, R191.reuse, 0x1800, RZ ;  /* 0x00001800bfb57810 */ /* 0x040fe40007ffe0ff */
[----:B------:R-:W-:Y:S01]  /*2710*/  IADD3 R179, R191, 0x2000, RZ ;  /* 0x00002000bfb37810 */ /* 0x000fe20007ffe0ff */
[----:B------:R-:W3:Y:S01]  /*2720*/  LDSM.16.M88.4 R64, [R191+0x800] ;  /* 0x00080000bf40783b */ /* 0x000ee20000000200 */
[----:B------:R-:W-:Y:S01]  /*2730*/  IMAD.IADD R187, R193, 0x1, R0 ;  /* 0x00000001c1bb7824 */ /* 0x000fe200078e0200 */
[C---:B------:R-:W-:Y:S01]  /*2740*/  IADD3 R178, R191.reuse, 0x2800, RZ ;  /* 0x00002800bfb27810 */ /* 0x040fe20007ffe0ff */
[----:B------:R-:W-:Y:S01]  /*2750*/  IMAD.IADD R180, R0, 0x1, R191 ;  /* 0x0000000100b47824 */ /* 0x000fe200078e02bf */
[----:B------:R-:W-:Y:S01]  /*2760*/  LDSM.16.M88.4 R40, [R190] ;  /* 0x00000000be28783b */ /* 0x000fe20000000200 */
[----:B------:R-:W-:Y:S01]  /*2770*/  IMAD.IADD R0, R84, 0x1, -R87 ;  /* 0x0000000154007824 */ /* 0x000fe200078e0a57 */
[----:B------:R-:W-:-:S02]  /*2780*/  IADD3 R177, R191, 0x3000, RZ ;  /* 0x00003000bfb17810 */ /* 0x000fc40007ffe0ff */
[----:B------:R-:W3:Y:S01]  /*2790*/  LDSM.16.M88.4 R36, [R187+0x6000] ;  /* 0x00600000bb24783b */ /* 0x000ee20000000200 */
[C---:B------:R-:W-:Y:S01]  /*27a0*/  IADD3 R176, R191.reuse, 0x3800, RZ ;  /* 0x00003800bfb07810 */ /* 0x040fe20007ffe0ff */
[C---:B----4-:R-:W-:Y:S02]  /*27b0*/  HMMA.16816.F32 R24, R44.reuse, R20, RZ ;  /* 0x000000142c18723c */ /* 0x050fe400000018ff */
[----:B------:R-:W4:Y:S01]  /*27c0*/  LDSM.16.M88.4 R52, [R191+0x1800] ;  /* 0x00180000bf34783b */ /* 0x000f220000000200 */
[C---:B------:R-:W-:Y:S02]  /*27d0*/  IADD3 R175, R191.reuse, 0x4000, RZ ;  /* 0x00004000bfaf7810 */ /* 0x040fe40007ffe0ff */
[C---:B------:R-:W-:Y:S01]  /*27e0*/  IADD3 R174, R191.reuse, 0x4800, RZ ;  /* 0x00004800bfae7810 */ /* 0x040fe20007ffe0ff */
[----:B--2---:R-:W2:Y:S01]  /*27f0*/  LDSM.16.M88.4 R28, [R187+0x7000] ;  /* 0x00700000bb1c783b */ /* 0x004ea20000000200 */
[C---:B------:R-:W-:Y:S01]  /*2800*/  IADD3 R173, R191.reuse, 0x5000, RZ ;  /* 0x00005000bfad7810 */ /* 0x040fe20007ffe0ff */
[----:B------:R-:W-:Y:S02]  /*2810*/  HMMA.16816.F32 R20, R44, R22, RZ ;  /* 0x000000162c14723c */ /* 0x000fe400000018ff */
[----:B------:R-:W2:Y:S01]  /*2820*/  LDSM.16.M88.4 R32, [R187+0x6800] ;  /* 0x00680000bb20783b */ /* 0x000ea20000000200 */
[----:B------:R-:W-:-:S03]  /*2830*/  IADD3 R172, R191, 0x5800, RZ ;  /* 0x00005800bfac7810 */ /* 0x000fc60007ffe0ff */
[----:B------:R-:W-:Y:S02]  /*2840*/  LDSM.16.M88.4 R80, [R187+0x7800] ;  /* 0x00780000bb50783b */ /* 0x000fe40000000200 */
[C---:B------:R-:W-:Y:S02]  /*2850*/  HMMA.16816.F32 R8, R44.reuse, R76, RZ ;  /* 0x0000004c2c08723c */ /* 0x040fe400000018ff */
[----:B------:R-:W0:Y:S06]  /*2860*/  LDGDEPBAR ;  /* 0x00000000000079af */ /* 0x000e2c0000000000 */
[C---:B-1----:R-:W-:Y:S08]  /*2870*/  HMMA.16816.F32 R16, R44.reuse, R12, RZ ;  /* 0x0000000c2c10723c */ /* 0x042ff000000018ff */
[C---:B------:R-:W-:Y:S08]  /*2880*/  HMMA.16816.F32 R76, R44.reuse, R78, RZ ;  /* 0x0000004e2c4c723c */ /* 0x040ff000000018ff */
[----:B------:R-:W-:Y:S08]  /*2890*/  HMMA.16816.F32 R12, R44, R14, RZ ;  /* 0x0000000e2c0c723c */ /* 0x000ff000000018ff */
[----:B------:R-:W-:Y:S08]  /*28a0*/  HMMA.16816.F32 R24, R56, R68, R24 ;  /* 0x000000443818723c */ /* 0x000ff00000001818 */
[C---:B------:R-:W-:Y:S08]  /*28b0*/  HMMA.16816.F32 R48, R44.reuse, R72, RZ ;  /* 0x000000482c30723c */ /* 0x040ff000000018ff */
[----:B------:R-:W-:Y:S01]  /*28c0*/  HMMA.16816.F32 R44, R44, R74, RZ ;  /* 0x0000004a2c2c723c */ /* 0x000fe200000018ff */
[----:B------:R-:W-:Y:S07]  /*28d0*/  LDSM.16.M88.4 R72, [R189] ;  /* 0x00000000bd48783b */ /* 0x000fee0000000200 */
[C---:B------:R-:W-:Y:S01]  /*28e0*/  HMMA.16816.F32 R20, R56.reuse, R70, R20 ;  /* 0x000000463814723c */ /* 0x040fe20000001814 */
[----:B------:R-:W1:Y:S07]  /*28f0*/  LDSM.16.M88.4 R68, [R180] ;  /* 0x00000000b444783b */ /* 0x000e6e0000000200 */
[C---:B---3--:R-:W-:Y:S08]  /*2900*/  HMMA.16816.F32 R8, R56.reuse, R60, R8 ;  /* 0x0000003c3808723c */ /* 0x048ff00000001808 */
[C---:B------:R-:W-:Y:S01]  /*2910*/  HMMA.16816.F32 R76, R56.reuse, R62, R76 ;  /* 0x0000003e384c723c */ /* 0x040fe2000000184c */
[----:B------:R-:W3:Y:S07]  /*2920*/  LDSM.16.M88.4 R60, [R180+0x1000] ;  /* 0x00100000b43c783b */ /* 0x000eee0000000200 */
[C---:B------:R-:W-:Y:S08]  /*2930*/  HMMA.16816.F32 R16, R56.reuse, R64, R16 ;  /* 0x000000403810723c */ /* 0x040ff00000001810 */
[----:B------:R-:W-:Y:S01]  /*2940*/  HMMA.16816.F32 R12, R56, R66, R12 ;  /* 0x00000042380c723c */ /* 0x000fe2000000180c */
[----:B------:R-:W1:Y:S07]  /*2950*/  LDSM.16.M88.4 R64, [R180+0x800] ;  /* 0x00080000b440783b */ /* 0x000e6e0000000200 */
[----:B------:R-:W-:Y:S08]  /*2960*/  HMMA.16816.F32 R24, R40, R36, R24 ;  /* 0x000000242818723c */ /* 0x000ff00000001818 */
[C---:B----4-:R-:W-:Y:S08]  /*2970*/  HMMA.16816.F32 R48, R56.reuse, R52, R48 ;  /* 0x000000343830723c */ /* 0x050ff00000001830 */
[----:B------:R-:W-:Y:S01]  /*2980*/  HMMA.16816.F32 R44, R56, R54, R44 ;  /* 0x00000036382c723c */ /* 0x000fe2000000182c */
[----:B------:R-:W-:Y:S07]  /*2990*/  LDSM.16.M88.4 R56, [R180+0x1800] ;  /* 0x00180000b438783b */ /* 0x000fee0000000200 */
[C---:B------:R-:W-:Y:S01]  /*29a0*/  HMMA.16816.F32 R20, R40.reuse, R38, R20 ;  /* 0x000000262814723c */ /* 0x040fe20000001814 */
[----:B------:R-:W-:Y:S07]  /*29b0*/  LDSM.16.M88.4 R36, [R194+0x2000] ;  /* 0x00200000c224783b */ /* 0x000fee0000000200 */
[C---:B--2---:R-:W-:Y:S01]  /*29c0*/  HMMA.16816.F32 R52, R40.reuse, R28, R8 ;  /* 0x0000001c2834723c */ /* 0x044fe20000001808 */
[----:B------:R-:W-:Y:S07]  /*29d0*/  LDSM.16.M88.4 R8, [R193+0x8800] ;  /* 0x00880000c108783b */ /* 0x000fee0000000200 */
[C---:B------:R-:W-:Y:S01]  /*29e0*/  HMMA.16816.F32 R76, R40.reuse, R30, R76 ;  /* 0x0000001e284c723c */ /* 0x040fe2000000184c */
[----:B------:R-:W-:Y:S07]  /*29f0*/  LDSM.16.M88.4 R28, [R193+0x9000] ;  /* 0x00900000c11c783b */ /* 0x000fee0000000200 */
[C---:B------:R-:W-:Y:S08]  /*2a00*/  HMMA.16816.F32 R16, R40.reuse, R32, R16 ;  /* 0x000000202810723c */ /* 0x040ff00000001810 */
[----:B------:R-:W-:Y:S01]  /*2a10*/  HMMA.16816.F32 R12, R40, R34, R12 ;  /* 0x00000022280c723c */ /* 0x000fe2000000180c */
[----:B------:R-:W2:Y:S07]  /*2a20*/  LDSM.16.M88.4 R32, [R193+0x8000] ;  /* 0x00800000c120783b */ /* 0x000eae0000000200 */
[C---:B-1----:R-:W-:Y:S08]  /*2a30*/  HMMA.16816.F32 R24, R72.reuse, R68, R24 ;  /* 0x000000444818723c */ /* 0x042ff00000001818 */
[----:B------:R-:W-:Y:S08]  /*2a40*/  HMMA.16816.F32 R20, R72, R70, R20 ;  /* 0x000000464814723c */ /* 0x000ff00000001814 */
[----:B------:R-:W-:Y:S08]  /*2a50*/  HMMA.16816.F32 R48, R40, R80, R48 ;  /* 0x000000502830723c */ /* 0x000ff00000001830 */
[C---:B---3--:R-:W-:Y:S01]  /*2a60*/  HMMA.16816.F32 R68, R72.reuse, R60, R52 ;  /* 0x0000003c4844723c */ /* 0x048fe20000001834 */
[----:B------:R-:W-:Y:S07]  /*2a70*/  LDSM.16.M88.4 R52, [R191+0x2000] ;  /* 0x00200000bf34783b */ /* 0x000fee0000000200 */
[----:B------:R-:W-:Y:S01]  /*2a80*/  HMMA.16816.F32 R76, R72, R62, R76 ;  /* 0x0000003e484c723c */ /* 0x000fe2000000184c */
[----:B------:R-:W-:Y:S07]  /*2a90*/  LDSM.16.M88.4 R60, [R191+0x3000] ;  /* 0x00300000bf3c783b */ /* 0x000fee0000000200 */
[----:B------:R-:W-:Y:S01]  /*2aa0*/  HMMA.16816.F32 R44, R40, R82, R44 ;  /* 0x00000052282c723c */ /* 0x000fe2000000182c */
[----:B------:R-:W-:Y:S04]  /*2ab0*/  LDSM.16.M88.4 R80, [R193+0x9800] ;  /* 0x00980000c150783b */ /* 0x000fe80000000200 */
[----:B------:R-:W-:Y:S03]  /*2ac0*/  LDSM.16.M88.4 R40, [R191+0x2800] ;  /* 0x00280000bf28783b */ /* 0x000fe60000000200 */
[C---:B------:R-:W-:Y:S08]  /*2ad0*/  HMMA.16816.F32 R16, R72.reuse, R64, R16 ;  /* 0x000000404810723c */ /* 0x040ff00000001810 */
[----:B------:R-:W-:Y:S01]  /*2ae0*/  HMMA.16816.F32 R12, R72, R66, R12 ;  /* 0x00000042480c723c */ /* 0x000fe2000000180c */
[----:B------:R-:W1:Y:S07]  /*2af0*/  LDSM.16.M88.4 R64, [R192+0x2000] ;  /* 0x00200000c040783b */ /* 0x000e6e0000000200 */
[----:B--2---:R-:W-:Y:S08]  /*2b00*/  HMMA.16816.F32 R24, R36, R32, R24 ;  /* 0x000000202418723c */ /* 0x004ff00000001818 */
[----:B------:R-:W-:Y:S08]  /*2b10*/  HMMA.16816.F32 R48, R72, R56, R48 ;  /* 0x000000384830723c */ /* 0x000ff00000001830 */
[C---:B------:R-:W-:Y:S08]  /*2b20*/  HMMA.16816.F32 R68, R36.reuse, R28, R68 ;  /* 0x0000001c2444723c */ /* 0x040ff00000001844 */
[----:B------:R-:W-:Y:S01]  /*2b30*/  HMMA.16816.F32 R76, R36, R30, R76 ;  /* 0x0000001e244c723c */ /* 0x000fe2000000184c */
[----:B------:R-:W-:Y:S07]  /*2b40*/  LDSM.16.M88.4 R28, [R187+0x9000] ;  /* 0x00900000bb1c783b */ /* 0x000fee0000000200 */
[----:B------:R-:W-:Y:S01]  /*2b50*/  HMMA.16816.F32 R44, R72, R58, R44 ;  /* 0x0000003a482c723c */ /* 0x000fe2000000182c */
[----:B------:R-:W-:Y:S04]  /*2b60*/  LDSM.16.M88.4 R56, [R190+0x2000] ;  /* 0x00200000be38783b */ /* 0x000fe80000000200 */
[----:B------:R-:W-:Y:S03]  /*2b70*/  LDSM.16.M88.4 R72, [R191+0x3800] ;  /* 0x00380000bf48783b */ /* 0x000fe60000000200 */
[C---:B------:R-:W-:Y:S01]  /*2b80*/  HMMA.16816.F32 R20, R36.reuse, R34, R20 ;  /* 0x000000222414723c */ /* 0x040fe20000001814 */
[----:B------:R-:W2:Y:S07]  /*2b90*/  LDSM.16.M88.4 R32, [R187+0x8000] ;  /* 0x00800000bb20783b */ /* 0x000eae0000000200 */
[C---:B------:R-:W-:Y:S08]  /*2ba0*/  HMMA.16816.F32 R16, R36.reuse, R8, R16 ;  /* 0x000000082410723c */ /* 0x040ff00000001810 */
[----:B------:R-:W-:Y:S01]  /*2bb0*/  HMMA.16816.F32 R12, R36, R10, R12 ;  /* 0x0000000a240c723c */ /* 0x000fe2000000180c */
[----:B------:R-:W3:Y:S07]  /*2bc0*/  LDSM.16.M88.4 R8, [R187+0x8800] ;  /* 0x00880000bb08783b */ /* 0x000eee0000000200 */
[----:B-1----:R-:W-:Y:S08]  /*2bd0*/  HMMA.16816.F32 R24, R64, R52, R24 ;  /* 0x000000344018723c */ /* 0x002ff00000001818 */
        /* <DEDUP_REMOVED lines=8> */
[----:B------:R-:W-:Y:S07]  /*2c60*/  LDSM.16.M88.4 R52, [R189+0x2000] ;  /* 0x00200000bd34783b */ /* 0x000fee0000000200 */
        /* <DEDUP_REMOVED lines=13> */
[C---:B---3--:R-:W-:Y:S08]  /*2d40*/  HMMA.16816.F32 R16, R56.reuse, R8, R16 ;  /* 0x000000083810723c */ /* 0x048ff00000001810 */
        /* <DEDUP_REMOVED lines=11> */
[----:B------:R-:W1:Y:S07]  /*2e00*/  LDSM.16.M88.4 R40, [R191+0x4000] ;  /* 0x00400000bf28783b */ /* 0x000e6e0000000200 */
[C---:B------:R-:W-:Y:S08]  /*2e10*/  HMMA.16816.F32 R16, R52.reuse, R36, R16 ;  /* 0x000000243410723c */ /* 0x040ff00000001810 */
[----:B------:R-:W-:Y:S01]  /*2e20*/  HMMA.16816.F32 R12, R52, R38, R12 ;  /* 0x00000026340c723c */ /* 0x000fe2000000180c */
[----:B------:R-:W4:Y:S07]  /*2e30*/  LDSM.16.M88.4 R36, [R191+0x4800] ;  /* 0x00480000bf24783b */ /* 0x000f2e0000000200 */
[----:B--2---:R-:W-:Y:S08]  /*2e40*/  HMMA.16816.F32 R24, R64, R32, R24 ;  /* 0x000000204018723c */ /* 0x004ff00000001818 */
[----:B------:R-:W-:Y:S08]  /*2e50*/  HMMA.16816.F32 R48, R52, R72, R48 ;  /* 0x000000483430723c */ /* 0x000ff00000001830 */
[C---:B------:R-:W-:Y:S08]  /*2e60*/  HMMA.16816.F32 R68, R64.reuse, R28, R68 ;  /* 0x0000001c4044723c */ /* 0x040ff00000001844 */
[C---:B------:R-:W-:Y:S01]  /*2e70*/  HMMA.16816.F32 R76, R64.reuse, R30, R76 ;  /* 0x0000001e404c723c */ /* 0x040fe2000000184c */
[----:B------:R-:W-:Y:S07]  /*2e80*/  LDSM.16.M88.4 R28, [R187+0xb000] ;  /* 0x00b00000bb1c783b */ /* 0x000fee0000000200 */
[C---:B------:R-:W-:Y:S01]  /*2e90*/  HMMA.16816.F32 R20, R64.reuse, R34, R20 ;  /* 0x000000224014723c */ /* 0x040fe20000001814 */
[----:B------:R-:W-:Y:S07]  /*2ea0*/  LDSM.16.M88.4 R32, [R187+0xa000] ;  /* 0x00a00000bb20783b */ /* 0x000fee0000000200 */
[C---:B---3--:R-:W-:Y:S08]  /*2eb0*/  HMMA.16816.F32 R16, R64.reuse, R8, R16 ;  /* 0x000000084010723c */ /* 0x048ff00000001810 */
[----:B------:R-:W-:Y:S01]  /*2ec0*/  HMMA.16816.F32 R12, R64, R10, R12 ;  /* 0x0000000a400c723c */ /* 0x000fe2000000180c */
[----:B------:R-:W2:Y:S07]  /*2ed0*/  LDSM.16.M88.4 R8, [R190+0x4000] ;  /* 0x00400000be08783b */ /* 0x000eae0000000200 */
[----:B------:R-:W-:Y:S01]  /*2ee0*/  HMMA.16816.F32 R44, R52, R74, R44 ;  /* 0x0000004a342c723c */ /* 0x000fe2000000182c */
[----:B------:R-:W3:Y:S04]  /*2ef0*/  LDSM.16.M88.4 R52, [R191+0x5800] ;  /* 0x00580000bf34783b */ /* 0x000ee80000000200 */
[----:B------:R-:W2:Y:S03]  /*2f00*/  LDSM.16.M88.4 R72, [R187+0xa800] ;  /* 0x00a80000bb48783b */ /* 0x000ea60000000200 */
[----:B-1----:R-:W-:Y:S08]  /*2f10*/  HMMA.16816.F32 R24, R56, R40, R24 ;  /* 0x000000283818723c */ /* 0x002ff00000001818 */
[----:B------:R-:W-:Y:S08]  /*2f20*/  HMMA.16816.F32 R48, R64, R80, R48 ;  /* 0x000000504030723c */ /* 0x000ff00000001830 */
[C---:B------:R-:W-:Y:S08]  /*2f30*/  HMMA.16816.F32 R68, R56.reuse, R60, R68 ;  /* 0x0000003c3844723c */ /* 0x040ff00000001844 */
[C---:B------:R-:W-:Y:S01]  /*2f40*/  HMMA.16816.F32 R76, R56.reuse, R62, R76 ;  /* 0x0000003e384c723c */ /* 0x040fe2000000184c */
[----:B------:R-:W-:Y:S07]  /*2f50*/  LDSM.16.M88.4 R60, [R180+0x4000] ;  /* 0x00400000b43c783b */ /* 0x000fee0000000200 */
[C---:B------:R-:W-:Y:S01]  /*2f60*/  HMMA.16816.F32 R20, R56.reuse, R42, R20 ;  /* 0x0000002a3814723c */ /* 0x040fe20000001814 */
[----:B------:R-:W1:Y:S07]  /*2f70*/  LDSM.16.M88.4 R40, [R189+0x4000] ;  /* 0x00400000bd28783b */ /* 0x000e6e0000000200 */
[C---:B----4-:R-:W-:Y:S08]  /*2f80*/  HMMA.16816.F32 R16, R56.reuse, R36, R16 ;  /* 0x000000243810723c */ /* 0x050ff00000001810 */
[----:B------:R-:W-:Y:S01]  /*2f90*/  HMMA.16816.F32 R12, R56, R38, R12 ;  /* 0x00000026380c723c */ /* 0x000fe2000000180c */
[----:B------:R-:W4:Y:S07]  /*2fa0*/  LDSM.16.M88.4 R36, [R187+0xb800] ;  /* 0x00b80000bb24783b */ /* 0x000f2e0000000200 */
[----:B--2---:R-:W-:Y:S07]  /*2fb0*/  HMMA.16816.F32 R24, R8, R32, R24 ;  /* 0x000000200818723c */ /* 0x004fee0000001818 */
[----:B------:R-:W-:Y:S01]  /*2fc0*/  SHF.R.S32.HI R33, RZ, 0x1f, R0 ;  /* 0x0000001fff217819 */ /* 0x000fe20000011400 */
[----:B---3--:R-:W-:Y:S01]  /*2fd0*/  HMMA.16816.F32 R48, R56, R52, R48 ;  /* 0x000000343830723c */ /* 0x008fe20000001830 */
[----:B------:R-:W-:-:S02]  /*2fe0*/  IADD3 R32, R6, 0x1, -R88 ;  /* 0x0000000106207810 */ /* 0x000fc40007ffe858 */
[----:B------:R-:W-:-:S04]  /*2ff0*/  LEA.HI R0, R33, R0, RZ, 0x2 ;  /* 0x0000000021007211 */ /* 0x000fc800078f10ff */
[----:B------:R-:W-:Y:S01]  /*3000*/  SHF.R.S32.HI R33, RZ, 0x2, R0 ;  /* 0x00000002ff217819 */ /* 0x000fe20000011400 */
[----:B------:R-:W-:Y:S04]  /*3010*/  HMMA.16816.F32 R68, R8, R28, R68 ;  /* 0x0000001c0844723c */ /* 0x000fe80000001844 */
[----:B------:R-:W-:Y:S01]  /*3020*/  IMAD.IADD R0, R33, 0x1, R86 ;  /* 0x0000000121007824 */ /* 0x000fe200078e0256 */
[----:B------:R-:W-:-:S03]  /*3030*/  IADD3 R33, R32, c[0x0][0x2e8], RZ ;  /* 0x0000ba0020217a10 */ /* 0x000fc60007ffe0ff */
[----:B------:R-:W-:Y:S01]  /*3040*/  HMMA.16816.F32 R76, R8, R30, R76 ;  /* 0x0000001e084c723c */ /* 0x000fe2000000184c */
[----:B------:R-:W2:Y:S01]  /*3050*/  LDSM.16.M88.4 R28, [R180+0x4800] ;  /* 0x00480000b41c783b */ /* 0x000ea20000000200 */
[----:B------:R-:W-:Y:S01]  /*3060*/  IADD3 R206, R0, 0x8, RZ ;  /* 0x0000000800ce7810 */ /* 0x000fe20007ffe0ff */
[----:B------:R-:W-:-:S04]  /*3070*/  IMAD.IADD R207, R33, 0x1, R0 ;  /* 0x0000000121cf7824 */ /* 0x000fc800078e0200 */
[----:B------:R-:W-:Y:S01]  /*3080*/  IMAD.IADD R33, R33, 0x1, R206 ;  /* 0x0000000121217824 */ /* 0x000fe200078e02ce */
[----:B------:R-:W-:Y:S01]  /*3090*/  HMMA.16816.F32 R20, R8, R34, R20 ;  /* 0x000000220814723c */ /* 0x000fe20000001814 */
[----:B------:R-:W-:-:S03]  /*30a0*/  IMNMX R207, R207, R6, PT ;  /* 0x00000006cfcf7217 */ /* 0x000fc60003800200 */
[----:B------:R-:W-:-:S03]  /*30b0*/  IMNMX R202, R33, R6, PT ;  /* 0x0000000621ca7217 */ /* 0x000fc60003800200 */
[----:B------:R-:W-:Y:S01]  /*30c0*/  IADD3 R35, R6, -c[0x0][0x2e4], -R88 ;  /* 0x8000b90006237a10 */ /* 0x000fe20007ffe858 */
[C---:B------:R-:W-:Y:S04]  /*30d0*/  HMMA.16816.F32 R16, R8.reuse, R72, R16 ;  /* 0x000000480810723c */ /* 0x040fe80000001810 */
[C---:B------:R-:W-:Y:S02]  /*30e0*/  IMAD.IADD R208, R35.reuse, 0x1, R0 ;  /* 0x0000000123d07824 */ /* 0x040fe400078e0200 */
[----:B------:R-:W-:Y:S02]  /*30f0*/  IMAD.IADD R206, R35, 0x1, R206 ;  /* 0x0000000123ce7824 */ /* 0x000fe400078e02ce */
[----:B------:R-:W-:Y:S01]  /*3100*/  HMMA.16816.F32 R12, R8, R74, R12 ;  /* 0x0000004a080c723c */ /* 0x000fe2000000180c */
[----:B------:R-:W3:Y:S01]  /*3110*/  LDSM.16.M88.4 R32, [R180+0x5000] ;  /* 0x00500000b420783b */ /* 0x000ee20000000200 */
[----:B------:R-:W-:Y:S01]  /*3120*/  IMNMX R208, RZ, R208, !PT ;  /* 0x000000d0ffd07217 */ /* 0x000fe20007800200 */
[----:B------:R-:W-:Y:S01]  /*3130*/  IMAD.IADD R0, R85, 0x1, R4 ;  /* 0x0000000155007824 */ /* 0x000fe200078e0204 */
[----:B------:R-:W-:-:S04]  /*3140*/  IMNMX R206, RZ, R206, !PT ;  /* 0x000000ceffce7217 */ /* 0x000fc80007800200 */
[----:B-1----:R-:W-:Y:S08]  /*3150*/  HMMA.16816.F32 R24, R40, R60, R24 ;  /* 0x0000003c2818723c */ /* 0x002ff00000001818 */
[----:B------:R-:W-:Y:S08]  /*3160*/  HMMA.16816.F32 R44, R64, R82, R44 ;  /* 0x00000052402c723c */ /* 0x000ff0000000182c */
[----:B----4-:R-:W-:Y:S07]  /*3170*/  HMMA.16816.F32 R48, R8, R36, R48 ;  /* 0x000000240830723c */ /* 0x010fee0000001830 */
[----:B------:R-:W-:Y:S01]  /*3180*/  IMAD.IADD R37, R3, 0x1, R210 ;  /* 0x0000000103257824 */ /* 0x000fe200078e02d2 */
[----:B------:R-:W-:Y:S04]  /*3190*/  HMMA.16816.F32 R20, R40, R62, R20 ;  /* 0x0000003e2814723c */ /* 0x000fe80000001814 */
[----:B------:R-:W-:-:S02]  /*31a0*/  IADD3 R53, R37, 0x1, RZ ;  /* 0x0000000125357810 */ /* 0x000fc40007ffe0ff */
[-C--:B------:R-:W-:Y:S02]  /*31b0*/  ISETP.GE.AND P0, PT, R37, R207.reuse, PT ;  /* 0x000000cf2500720c */ /* 0x080fe40003f06270 */
[C---:B------:R-:W-:Y:S01]  /*31c0*/  ISETP.GE.AND P5, PT, R53.reuse, R207, PT ;  /* 0x000000cf3500720c */ /* 0x040fe20003fa6270 */
[C---:B--2---:R-:W-:Y:S01]  /*31d0*/  HMMA.16816.F32 R16, R40.reuse, R28, R16 ;  /* 0x0000001c2810723c */ /* 0x044fe20000001810 */
[-C--:B------:R-:W-:Y:S02]  /*31e0*/  ISETP.GE.AND P2, PT, R53, R202.reuse, PT ;  /* 0x000000ca3500720c */ /* 0x080fe40003f46270 */
[----:B------:R-:W-:Y:S02]  /*31f0*/  ISETP.GE.AND P1, PT, R37, R202, PT ;  /* 0x000000ca2500720c */ /* 0x000fe40003f26270 */
[C---:B------:R-:W-:Y:S02]  /*3200*/  ISETP.LT.OR P5, PT, R53.reuse, R208, P5 ;  /* 0x000000d03500720c */ /* 0x040fe40002fa1670 */
[----:B------:R-:W-:Y:S01]  /*3210*/  ISETP.LT.OR P2, PT, R53, R206, P2 ;  /* 0x000000ce3500720c */ /* 0x000fe20001741670 */
[----:B------:R-:W-:Y:S01]  /*3220*/  HMMA.16816.F32 R12, R40, R30, R12 ;  /* 0x0000001e280c723c */ /* 0x000fe2000000180c */
[----:B------:R-:W-:-:S02]  /*3230*/  ISETP.LT.OR P0, PT, R37, R208, P0 ;  /* 0x000000d02500720c */ /* 0x000fc40000701670 */
[----:B------:R-:W-:Y:S02]  /*3240*/  ISETP.LT.OR P1, PT, R37, R206, P1 ;  /* 0x000000ce2500720c */ /* 0x000fe40000f21670 */
[----:B------:R-:W-:Y:S02]  /*3250*/  FSEL R29, R24, -INF , !P0 ;  /* 0xff800000181d7808 */ /* 0x000fe40004000000 */
[----:B------:R-:W-:Y:S01]  /*3260*/  FSEL R6, R26, -INF , !P1 ;  /* 0xff8000001a067808 */ /* 0x000fe20004800000 */
[----:B------:R-:W-:Y:S01]  /*3270*/  HMMA.16816.F32 R44, R56, R54, R44 ;  /* 0x00000036382c723c */ /* 0x000fe2000000182c */
[----:B------:R-:W-:Y:S02]  /*3280*/  FSEL R30, R25, -INF , !P5 ;  /* 0xff800000191e7808 */ /* 0x000fe40006800000 */
[----:B------:R-:W-:Y:S02]  /*3290*/  FSEL R28, R27, -INF , !P2 ;  /* 0xff8000001b1c7808 */ /* 0x000fe40005000000 */
[----:B------:R-:W1:Y:S01]  /*32a0*/  LDSM.16.M88.4 R24, [R180+0x5800] ;  /* 0x00580000b418783b */ /* 0x000e620000000200 */
[----:B------:R-:W-:Y:S01]  /*32b0*/  IADD3 R53, R37, 0x9, RZ ;  /* 0x0000000925357810 */ /* 0x000fe20007ffe0ff */
[----:B------:R-:W-:-:S04]  /*32c0*/  DEPBAR.LE SB0, 0x0 ;  /* 0x000080000000791a */ /* 0x000fc80000000000 */
[----:B------:R-:W-:Y:S01]  /*32d0*/  IADD3 R55, R37, 0x8, RZ ;  /* 0x0000000825377810 */ /* 0x000fe20007ffe0ff */
[C---:B---3--:R-:W-:Y:S01]  /*32e0*/  HMMA.16816.F32 R68, R40.reuse, R32, R68 ;  /* 0x000000202844723c */ /* 0x048fe20000001844 */
[----:B------:R-:W-:Y:S01]  /*32f0*/  BAR.SYNC.DEFER_BLOCKING 0x0 ;  /* 0x0000000000007b1d */ /* 0x000fe20000010000 */
[-C--:B------:R-:W-:Y:S02]  /*3300*/  ISETP.GE.AND P6, PT, R53, R207.reuse, PT ;  /* 0x000000cf3500720c */ /* 0x080fe40003fc6270 */
[C---:B------:R-:W-:Y:S02]  /*3310*/  ISETP.GE.AND P4, PT, R55.reuse, R207, PT ;  /* 0x000000cf3700720c */ /* 0x040fe40003f86270 */
[-C--:B------:R-:W-:Y:S02]  /*3320*/  ISETP.GE.AND P0, PT, R55, R202.reuse, PT ;  /* 0x000000ca3700720c */ /* 0x080fe40003f06270 */
[----:B------:R-:W-:Y:S01]  /*3330*/  ISETP.GE.AND P1, PT, R53, R202, PT ;  /* 0x000000ca3500720c */ /* 0x000fe20003f26270 */
[----:B------:R-:W-:Y:S01]  /*3340*/  HMMA.16816.F32 R76, R40, R34, R76 ;  /* 0x00000022284c723c */ /* 0x000fe2000000184c */
[----:B------:R-:W-:-:S02]  /*3350*/  ISETP.LT.OR P4, PT, R55, R208, P4 ;  /* 0x000000d03700720c */ /* 0x000fc40002781670 */
[----:B------:R-:W-:Y:S02]  /*3360*/  ISETP.LT.OR P0, PT, R55, R206, P0 ;  /* 0x000000ce3700720c */ /* 0x000fe40000701670 */
[C---:B------:R-:W-:Y:S02]  /*3370*/  ISETP.LT.OR P6, PT, R53.reuse, R208, P6 ;  /* 0x000000d03500720c */ /* 0x040fe400037c1670 */
[----:B------:R-:W-:Y:S01]  /*3380*/  ISETP.LT.OR P1, PT, R53, R206, P1 ;  /* 0x000000ce3500720c */ /* 0x000fe20000f21670 */
[----:B------:R-:W-:Y:S01]  /*3390*/  HMMA.16816.F32 R44, R8, R38, R44 ;  /* 0x00000026082c723c */ /* 0x000fe2000000182c */
[C---:B------:R-:W-:Y:S02]  /*33a0*/  IADD3 R55, R37.reuse, 0x10, RZ ;  /* 0x0000001025377810 */ /* 0x040fe40007ffe0ff */
[----:B------:R-:W-:Y:S02]  /*33b0*/  IADD3 R53, R37, 0x11, RZ ;  /* 0x0000001125357810 */ /* 0x000fe40007ffe0ff */
[----:B------:R-:W-:-:S02]  /*33c0*/  FSEL R31, R20, -INF , !P4 ;  /* 0xff800000141f7808 */ /* 0x000fc40006000000 */
[----:B------:R-:W-:Y:S02]  /*33d0*/  FSEL R22, R22, -INF , !P0 ;  /* 0xff80000016167808 */ /* 0x000fe40004000000 */
[-C--:B------:R-:W-:Y:S02]  /*33e0*/  ISETP.GE.AND P2, PT, R55, R207.reuse, PT ;  /* 0x000000cf3700720c */ /* 0x080fe40003f46270 */
[----:B------:R-:W-:Y:S02]  /*33f0*/  ISETP.GE.AND P5, PT, R53, R207, PT ;  /* 0x000000cf3500720c */ /* 0x000fe40003fa6270 */
[-C--:B------:R-:W-:Y:S02]  /*3400*/  ISETP.GE.AND P4, PT, R55, R202.reuse, PT ;  /* 0x000000ca3700720c */ /* 0x080fe40003f86270 */
[----:B------:R-:W-:Y:S01]  /*3410*/  ISETP.GE.AND P0, PT, R53, R202, PT ;  /* 0x000000ca3500720c */ /* 0x000fe20003f06270 */
[----:B-1----:R-:W-:Y:S01]  /*3420*/  HMMA.16816.F32 R48, R40, R24, R48 ;  /* 0x000000182830723c */ /* 0x002fe20000001830 */
        /* <DEDUP_REMOVED lines=9> */
[----:B------:R-:W-:Y:S02]  /*34c0*/  FSEL R18, R18, -INF , !P4 ;  /* 0xff80000012127808 */ /* 0x000fe40006000000 */
[-C--:B------:R-:W-:Y:S02]  /*34d0*/  ISETP.GE.AND P1, PT, R55, R207.reuse, PT ;  /* 0x000000cf3700720c */ /* 0x080fe40003f26270 */
[C---:B------:R-:W-:Y:S02]  /*34e0*/  ISETP.GE.AND P6, PT, R53.reuse, R207, PT ;  /* 0x000000cf3500720c */ /* 0x040fe40003fc6270 */
[----:B------:R-:W-:Y:S02]  /*34f0*/  ISETP.GE.AND P4, PT, R53, R202, PT ;  /* 0x000000ca3500720c */ /* 0x000fe40003f86270 */
[----:B------:R-:W-:-:S02]  /*3500*/  ISETP.LT.OR P1, PT, R55, R208, P1 ;  /* 0x000000d03700720c */ /* 0x000fc40000f21670 */
[C---:B------:R-:W-:Y:S02]  /*3510*/  ISETP.LT.OR P6, PT, R53.reuse, R208, P6 ;  /* 0x000000d03500720c */ /* 0x040fe400037c1670 */
[----:B------:R-:W-:Y:S02]  /*3520*/  ISETP.LT.OR P4, PT, R53, R206, P4 ;  /* 0x000000ce3500720c */ /* 0x000fe40002781670 */
[----:B------:R-:W-:Y:S02]  /*3530*/  IADD3 R53, R37, 0x20, RZ ;  /* 0x0000002025357810 */ /* 0x000fe40007ffe0ff */
[----:B------:R-:W-:Y:S02]  /*3540*/  FSEL R21, R16, -INF , !P2 ;  /* 0xff80000010157808 */ /* 0x000fe40005000000 */
[----:B------:R-:W-:Y:S02]  /*3550*/  FSEL R23, R17, -INF , !P5 ;  /* 0xff80000011177808 */ /* 0x000fe40006800000 */
[----:B------:R-:W-:-:S02]  /*3560*/  FSEL R16, R19, -INF , !P0 ;  /* 0xff80000013107808 */ /* 0x000fc40004000000 */
[----:B------:R-:W-:Y:S02]  /*3570*/  FSEL R17, R12, -INF , !P1 ;  /* 0xff8000000c117808 */ /* 0x000fe40004800000 */
[-C--:B------:R-:W-:Y:S02]  /*3580*/  ISETP.GE.AND P2, PT, R55, R202.reuse, PT ;  /* 0x000000ca3700720c */ /* 0x080fe40003f46270 */
[C---:B------:R-:W-:Y:S02]  /*3590*/  ISETP.GE.AND P0, PT, R53.reuse, R207, PT ;  /* 0x000000cf3500720c */ /* 0x040fe40003f06270 */
[----:B------:R-:W-:Y:S02]  /*35a0*/  ISETP.GE.AND P1, PT, R53, R202, PT ;  /* 0x000000ca3500720c */ /* 0x000fe40003f26270 */
[----:B------:R-:W-:Y:S02]  /*35b0*/  ISETP.LT.OR P2, PT, R55, R206, P2 ;  /* 0x000000ce3700720c */ /* 0x000fe40001741670 */
[----:B------:R-:W-:-:S02]  /*35c0*/  ISETP.LT.OR P0, PT, R53, R208, P0 ;  /* 0x000000d03500720c */ /* 0x000fc40000701670 */
[----:B------:R-:W-:Y:S02]  /*35d0*/  ISETP.LT.OR P1, PT, R53, R206, P1 ;  /* 0x000000ce3500720c */ /* 0x000fe40000f21670 */
[C---:B------:R-:W-:Y:S02]  /*35e0*/  IADD3 R35, R37.reuse, 0x21, RZ ;  /* 0x0000002125237810 */ /* 0x040fe40007ffe0ff */
[C---:B------:R-:W-:Y:S02]  /*35f0*/  IADD3 R11, R37.reuse, 0x28, RZ ;  /* 0x00000028250b7810 */ /* 0x040fe40007ffe0ff */
[----:B------:R-:W-:Y:S02]  /*3600*/  IADD3 R9, R37, 0x29, RZ ;  /* 0x0000002925097810 */ /* 0x000fe40007ffe0ff */
[----:B------:R-:W-:Y:S02]  /*3610*/  FSEL R14, R14, -INF , !P2 ;  /* 0xff8000000e0e7808 */ /* 0x000fe40005000000 */
[----:B------:R-:W-:-:S02]  /*3620*/  FSEL R13, R13, -INF , !P6 ;  /* 0xff8000000d0d7808 */ /* 0x000fc40007000000 */
[----:B------:R-:W-:Y:S02]  /*3630*/  FSEL R165, R68, -INF , !P0 ;  /* 0xff80000044a57808 */ /* 0x000fe40004000000 */
[----:B------:R-:W-:Y:S02]  /*3640*/  FSEL R166, R70, -INF , !P1 ;  /* 0xff80000046a67808 */ /* 0x000fe40004800000 */
[-C--:B------:R-:W-:Y:S02]  /*3650*/  ISETP.GE.AND P2, PT, R35, R202.reuse, PT ;  /* 0x000000ca2300720c */ /* 0x080fe40003f46270 */
[----:B------:R-:W-:Y:S02]  /*3660*/  FSEL R8, R15, -INF , !P4 ;  /* 0xff8000000f087808 */ /* 0x000fe40006000000 */
[----:B------:R-:W-:Y:S02]  /*3670*/  ISETP.GE.AND P6, PT, R9, R207, PT ;  /* 0x000000cf0900720c */ /* 0x000fe40003fc6270 */
[----:B------:R-:W-:-:S02]  /*3680*/  ISETP.GE.AND P0, PT, R11, R202, PT ;  /* 0x000000ca0b00720c */ /* 0x000fc40003f06270 */
[----:B------:R-:W-:Y:S02]  /*3690*/  ISETP.GE.AND P1, PT, R9, R202, PT ;  /* 0x000000ca0900720c */ /* 0x000fe40003f26270 */
[-C--:B------:R-:W-:Y:S02]  /*36a0*/  ISETP.GE.AND P5, PT, R35, R207.reuse, PT ;  /* 0x000000cf2300720c */ /* 0x080fe40003fa6270 */
[----:B------:R-:W-:Y:S02]  /*36b0*/  ISETP.GE.AND P4, PT, R11, R207, PT ;  /* 0x000000cf0b00720c */ /* 0x000fe40003f86270 */
[-C--:B------:R-:W-:Y:S02]  /*36c0*/  ISETP.LT.OR P2, PT, R35, R206.reuse, P2 ;  /* 0x000000ce2300720c */ /* 0x080fe40001741670 */
[----:B------:R-:W-:Y:S02]  /*36d0*/  ISETP.LT.OR P0, PT, R11, R206, P0 ;  /* 0x000000ce0b00720c */ /* 0x000fe40000701670 */
[----:B------:R-:W-:-:S02]  /*36e0*/  ISETP.LT.OR P6, PT, R9, R208, P6 ;  /* 0x000000d00900720c */ /* 0x000fc400037c1670 */
[----:B------:R-:W-:Y:S02]  /*36f0*/  ISETP.LT.OR P1, PT, R9, R206, P1 ;  /* 0x000000ce0900720c */ /* 0x000fe40000f21670 */
[-C--:B------:R-:W-:Y:S02]  /*3700*/  ISETP.LT.OR P5, PT, R35, R208.reuse, P5 ;  /* 0x000000d02300720c */ /* 0x080fe40002fa1670 */
[----:B------:R-:W-:Y:S02]  /*3710*/  ISETP.LT.OR P4, PT, R11, R208, P4 ;  /* 0x000000d00b00720c */ /* 0x000fe40002781670 */
[C---:B------:R-:W-:Y:S02]  /*3720*/  IADD3 R9, R37.reuse, 0x31, RZ ;  /* 0x0000003125097810 */ /* 0x040fe40007ffe0ff */
[----:B------:R-:W-:Y:S02]  /*3730*/  IADD3 R11, R37, 0x30, RZ ;  /* 0x00000030250b7810 */ /* 0x000fe40007ffe0ff */
[----:B------:R-:W-:-:S02]  /*3740*/  FSEL R218, R71, -INF , !P2 ;  /* 0xff80000047da7808 */ /* 0x000fc40005000000 */
[----:B------:R-:W-:Y:S02]  /*3750*/  FSEL R170, R78, -INF , !P0 ;  /* 0xff8000004eaa7808 */ /* 0x000fe40004000000 */
[----:B------:R-:W-:Y:S02]  /*3760*/  FSEL R199, R69, -INF , !P5 ;  /* 0xff80000045c77808 */ /* 0x000fe40006800000 */
[C---:B------:R-:W-:Y:S02]  /*3770*/  ISETP.GE.AND P2, PT, R9.reuse, R207, PT ;  /* 0x000000cf0900720c */ /* 0x040fe40003f46270 */
[----:B------:R-:W-:Y:S02]  /*3780*/  FSEL R171, R76, -INF , !P4 ;  /* 0xff8000004cab7808 */ /* 0x000fe40006000000 */
[----:B------:R-:W-:Y:S02]  /*3790*/  ISETP.GE.AND P0, PT, R9, R202, PT ;  /* 0x000000ca0900720c */ /* 0x000fe40003f06270 */
[----:B------:R-:W-:-:S02]  /*37a0*/  FSEL R216, R79, -INF , !P1 ;  /* 0xff8000004fd87808 */ /* 0x000fc40004800000 */
[C---:B------:R-:W-:Y:S02]  /*37b0*/  ISETP.GE.AND P5, PT, R11.reuse, R207, PT ;  /* 0x000000cf0b00720c */ /* 0x040fe40003fa6270 */
[----:B------:R-:W-:Y:S02]  /*37c0*/  ISETP.GE.AND P4, PT, R11, R202, PT ;  /* 0x000000ca0b00720c */ /* 0x000fe40003f86270 */
[----:B------:R-:W-:Y:S02]  /*37d0*/  ISETP.GT.AND P1, PT, R201, R196, PT ;  /* 0x000000c4c900720c */ /* 0x000fe40003f24270 */
[C---:B------:R-:W-:Y:S02]  /*37e0*/  ISETP.LT.OR P2, PT, R9.reuse, R208, P2 ;  /* 0x000000d00900720c */ /* 0x040fe40001741670 */
[----:B------:R-:W-:Y:S02]  /*37f0*/  ISETP.LT.OR P0, PT, R9, R206, P0 ;  /* 0x000000ce0900720c */ /* 0x000fe40000701670 */
[----:B------:R-:W-:-:S02]  /*3800*/  ISETP.LT.OR P5, PT, R11, R208, P5 ;  /* 0x000000d00b00720c */ /* 0x000fc40002fa1670 */
[----:B------:R-:W-:Y:S02]  /*3810*/  ISETP.LT.OR P4, PT, R11, R206, P4 ;  /* 0x000000ce0b00720c */ /* 0x000fe40002781670 */
[C---:B------:R-:W-:Y:S02]  /*3820*/  IADD3 R9, R37.reuse, 0x38, RZ ;  /* 0x0000003825097810 */ /* 0x040fe40007ffe0ff */
[----:B------:R-:W-:Y:S02]  /*3830*/  IADD3 R37, R37, 0x39, RZ ;  /* 0x0000003925257810 */ /* 0x000fe40007ffe0ff */
[----:B------:R-:W-:Y:S02]  /*3840*/  FSEL R167, R77, -INF , !P6 ;  /* 0xff8000004da77808 */ /* 0x000fe40007000000 */
[----:B------:R-:W-:Y:S02]  /*3850*/  FSEL R211, R48, -INF , !P5 ;  /* 0xff80000030d37808 */ /* 0x000fe40006800000 */
[----:B------:R-:W-:-:S02]  /*3860*/  FSEL R168, R50, -INF , !P4 ;  /* 0xff80000032a87808 */ /* 0x000fc40006000000 */
[----:B------:R-:W-:Y:S02]  /*3870*/  FSEL R209, R49, -INF , !P2 ;  /* 0xff80000031d17808 */ /* 0x000fe40005000000 */
[-C--:B------:R-:W-:Y:S02]  /*3880*/  ISETP.GE.AND P6, PT, R9, R207.reuse, PT ;  /* 0x000000cf0900720c */ /* 0x080fe40003fc6270 */
[----:B------:R-:W-:Y:S02]  /*3890*/  ISETP.GE.AND P5, PT, R37, R207, PT ;  /* 0x000000cf2500720c */ /* 0x000fe40003fa6270 */
[-C--:B------:R-:W-:Y:S02]  /*38a0*/  ISETP.GE.AND P4, PT, R9, R202.reuse, PT ;  /* 0x000000ca0900720c */ /* 0x080fe40003f86270 */
[----:B------:R-:W-:Y:S02]  /*38b0*/  ISETP.GE.AND P2, PT, R37, R202, PT ;  /* 0x000000ca2500720c */ /* 0x000fe40003f46270 */
[----:B------:R-:W-:-:S02]  /*38c0*/  FSEL R142, R51, -INF , !P0 ;  /* 0xff800000338e7808 */ /* 0x000fc40004000000 */
[C---:B------:R-:W-:Y:S02]  /*38d0*/  ISETP.LT.OR P6, PT, R9.reuse, R208, P6 ;  /* 0x000000d00900720c */ /* 0x040fe400037c1670 */
[----:B------:R-:W-:Y:S02]  /*38e0*/  ISETP.LT.OR P4, PT, R9, R206, P4 ;  /* 0x000000ce0900720c */ /* 0x000fe40002781670 */
[C---:B------:R-:W-:Y:S02]  /*38f0*/  ISETP.LT.OR P5, PT, R37.reuse, R208, P5 ;  /* 0x000000d02500720c */ /* 0x040fe40002fa1670 */
[----:B------:R-:W-:Y:S02]  /*3900*/  ISETP.LT.OR P2, PT, R37, R206, P2 ;  /* 0x000000ce2500720c */ /* 0x000fe40001741670 */
[----:B------:R-:W-:Y:S02]  /*3910*/  @!P1 LEA R212, P0, R134, c[0x0][0x168], 0x1 ;  /* 0x00005a0086d49a11 */ /* 0x000fe400078008ff */
[----:B------:R-:W-:-:S02]  /*3920*/  FSEL R143, R44, -INF , !P6 ;  /* 0xff8000002c8f7808 */ /* 0x000fc40007000000 */
[----:B------:R-:W-:Y:S02]  /*3930*/  FSEL R140, R46, -INF , !P4 ;  /* 0xff8000002e8c7808 */ /* 0x000fe40006000000 */
[----:B------:R-:W-:Y:S02]  /*3940*/  FSEL R141, R45, -INF , !P5 ;  /* 0xff8000002d8d7808 */ /* 0x000fe40006800000 */
[----:B------:R-:W-:Y:S02]  /*3950*/  FSEL R164, R47, -INF , !P2 ;  /* 0xff8000002fa47808 */ /* 0x000fe40005000000 */
[----:B------:R-:W-:Y:S01]  /*3960*/  @!P1 LEA.HI.X R213, R134, c[0x0][0x16c], R133, 0x1, P0 ;  /* 0x00005b0086d59a11 */ /* 0x000fe200000f0c85 */
        /* <DEDUP_REMOVED lines=59> */
.L_x_5269:
[----:B------:R-:W-:-:S04]  /*3d20*/  ULEA UR4, -UR8, URZ, 0x6 ;  /* 0x0000003f08047291 */ /* 0x000fc8000f8e313f */
[----:B------:R-:W-:Y:S02]  /*3d30*/  USHF.R.S32.HI UR5, URZ, 0x1f, UR4 ;  /* 0x0000001f3f057899 */ /* 0x000fe40008011404 */
[----:B------:R-:W-:-:S04]  /*3d40*/  MOV R3, UR4 ;  /* 0x0000000400037c02 */ /* 0x000fc80008000f00 */
[----:B------:R-:W-:Y:S02]  /*3d50*/  MOV R10, UR5 ;  /* 0x00000005000a7c02 */ /* 0x000fe40008000f00 */
.L_x_5270:
[----:B------:R-:W-:Y:S01]  /*3d60*/  IADD3 R134, P0, R3, R134, RZ ;  /* 0x0000008603867210 */ /* 0x000fe20007f1e0ff */
[----:B------:R-:W-:Y:S02]  /*3d70*/  USHF.L.U32 UR6, UR8, 0x5, URZ ;  /* 0x0000000508067899 */ /* 0x000fe4000800063f */
[----:B------:R-:W-:Y:S02]  /*3d80*/  UMOV UR5, 0x5 ;  /* 0x0000000500057882 */ /* 0x000fe40000000000 */
[----:B------:R-:W-:Y:S01]  /*3d90*/  IMAD.X R133, R10, 0x1, R133, P0 ;  /* 0x000000010a857824 */ /* 0x000fe200000e0685 */
[C---:B------:R-:W-:Y:S01]  /*3da0*/  LEA R212, P0, R134.reuse, c[0x0][0x168], 0x1 ;  /* 0x00005a0086d47a11 */ /* 0x040fe200078008ff */
[----:B------:R-:W-:Y:S02]  /*3db0*/  ULDC UR4, c[0x0][0x19c] ;  /* 0x0000670000047ab9 */ /* 0x000fe40000000800 */
[----:B------:R-:W-:Y:S01]  /*3dc0*/  USHF.L.U64.HI UR4, UR8, UR5, UR4 ;  /* 0x0000000508047299 */ /* 0x000fe20008010204 */
[----:B------:R-:W-:-:S02]  /*3dd0*/  LEA.HI.X R213, R134, c[0x0][0x16c], R133, 0x1, P0 ;  /* 0x00005b0086d57a11 */ /* 0x000fc400000f0c85 */
[----:B------:R-:W-:-:S03]  /*3de0*/  IADD3 R26, P0, R212, UR6, RZ ;  /* 0x00000006d41a7c10 */ /* 0x000fc6000ff1e0ff */
        /* <DEDUP_REMOVED lines=9> */
[----:B------:R-:W-:-:S03]  /*3e80*/  IADD3 R10, P0, R24, UR6, RZ ;  /* 0x00000006180a7c10 */ /* 0x000fc6000ff1e0ff */
[----:B------:R1:W-:Y:S01]  /*3e90*/  LDGSTS.E.BYPASS.LTC128B.128 [R203+0x6800], [R26.64] ;  /* 0x068000001acb7fae */ /* 0x0003e2000b901d4a */
[----:B------:R-:W-:-:S03]  /*3ea0*/  IADD3.X R11, R25, UR4, RZ, P0, !PT ;  /* 0x00000004190b7c10 */ /* 0x000fc600087fe4ff */
        /* <DEDUP_REMOVED lines=9> */
.L_x_5268:
        /* <DEDUP_REMOVED lines=31> */
[----:B------:R-:W1:Y:S01]  /*4130*/  SHFL.BFLY PT, R9, R12, 0x2, 0x1f ;  /* 0x0c401f000c097f89 */ /* 0x000e6200000e0000 */
[----:B------:R-:W-:-:S02]  /*4140*/  ISETP.GT.AND P4, PT, R201, R196, PT ;  /* 0x000000c4c900720c */ /* 0x000fc40003f84270 */
        /* <DEDUP_REMOVED lines=42> */
[----:B------:R-:W2:Y:S01]  /*43f0*/  LDSM.16.MT88.4 R4, [R184+0x10000] ;  /* 0x01000000b804783b */ /* 0x000ea20000004200 */
[--C-:B------:R-:W-:Y:S02]  /*4400*/  FFMA.FTZ R155, R18, c[0x0][0x23c], -R169.reuse ;  /* 0x00008f00129b7a23 */ /* 0x100fe400000108a9 */
[--C-:B------:R-:W-:Y:S02]  /*4410*/  FFMA.FTZ R148, R16, c[0x0][0x23c], -R169.reuse ;  /* 0x00008f0010947a23 */ /* 0x100fe400000108a9 */
[----:B------:R-:W-:Y:S01]  /*4420*/  FFMA.FTZ R0, R8, c[0x0][0x23c], -R169 ;  /* 0x00008f0008007a23 */ /* 0x000fe200000108a9 */
[----:B------:R-:W-:Y:S01]  /*4430*/  MUFU.EX2 R154, R154 ;  /* 0x0000009a009a7308 */ /* 0x000fe20000000800 */
[----:B------:R-:W2:Y:S01]  /*4440*/  LDSM.16.MT88.4 R8, [R188+0xe800] ;  /* 0x00e80000bc08783b */ /* 0x000ea20000004200 */
[----:B------:R-:W-:-:S02]  /*4450*/  FFMA.FTZ R157, R21, c[0x0][0x23c], -R214 ;  /* 0x00008f00159d7a23 */ /* 0x000fc400000108d6 */
[--C-:B------:R-:W-:Y:S01]  /*4460*/  FFMA.FTZ R150, R23, c[0x0][0x23c], -R214.reuse ;  /* 0x00008f0017967a23 */ /* 0x100fe200000108d6 */
[----:B------:R-:W2:Y:S01]  /*4470*/  LDSM.16.MT88.4 R16, [R185+0xe800] ;  /* 0x00e80000b910783b */ /* 0x000ea20000004200 */
[--C-:B------:R-:W-:Y:S02]  /*4480*/  FFMA.FTZ R144, R13, c[0x0][0x23c], -R214.reuse ;  /* 0x00008f000d907a23 */ /* 0x100fe400000108d6 */
[----:B------:R-:W3:Y:S01]  /*4490*/  MUFU.EX2 R151, R151 ;  /* 0x0000009700977308 */ /* 0x000ee20000000800 */
[----:B-1----:R-:W-:Y:S01]  /*44a0*/  F2FP.PACK_AB R96, R156, R159 ;  /* 0x0000009f9c60723e */ /* 0x002fe200000000ff */
[----:B------:R-:W-:Y:S01]  /*44b0*/  FFMA.FTZ R153, R14, c[0x0][0x23c], -R169 ;  /* 0x00008f000e997a23 */ /* 0x000fe200000108a9 */
[----:B------:R-:W1:Y:S01]  /*44c0*/  LDSM.16.MT88.4 R20, [R188+0xc800] ;  /* 0x00c80000bc14783b */ /* 0x000e620000004200 */
[--C-:B------:R-:W-:Y:S02]  /*44d0*/  FFMA.FTZ R160, R165, c[0x0][0x23c], -R214.reuse ;  /* 0x00008f00a5a07a23 */ /* 0x100fe400000108d6 */
[--C-:B------:R-:W-:Y:S01]  /*44e0*/  FFMA.FTZ R165, R199, c[0x0][0x23c], -R214.reuse ;  /* 0x00008f00c7a57a23 */ /* 0x100fe200000108d6 */
[----:B------:R-:W1:Y:S01]  /*44f0*/  LDSM.16.MT88.4 R12, [R184+0xe800] ;  /* 0x00e80000b80c783b */ /* 0x000e620000004200 */
        /* <DEDUP_REMOVED lines=214> */
[----:B------:R-:W-:Y:S01]  /*5260*/  IADD3 R201, R145, -0x2, RZ ;  /* 0xfffffffe91c97810 */ /* 0x000fe20007ffe0ff */
[----:B------:R-:W-:Y:S06]  /*5270*/  BAR.SYNC.DEFER_BLOCKING 0x0 ;  /* 0x0000000000007b1d */ /* 0x000fec0000010000 */
[----:B------:R-:W-:Y:S05]  /*5280*/  @!P3 BRA `(.L_x_5272) ;  /* 0x000004800000b947 */ /* 0x000fea0003800000 */
[----:B------:R-:W1:Y:S01]  /*5290*/  I2F.RP R8, R2 ;  /* 0x0000000200087306 */ /* 0x000e620000209400 */
[----:B------:R-:W-:Y:S01]  /*52a0*/  IMAD.SHL.U32 R5, R201, 0x40, RZ ;  /* 0x00000040c9057824 */ /* 0x000fe200078e00ff */
[----:B------:R-:W2:Y:S01]  /*52b0*/  R2UR UR6, R2 ;  /* 0x00000000020673c2 */ /* 0x000ea200000e0000 */
[----:B------:R-:W-:-:S03]  /*52c0*/  UMOV UR14, URZ ;  /* 0x0000003f000e7c82 */ /* 0x000fc60008000000 */
[----:B------:R-:W-:Y:S02]  /*52d0*/  IADD3 R6, R5, 0x40, RZ ;  /* 0x0000004005067810 */ /* 0x000fe40007ffe0ff */
[----:B------:R-:W-:Y:S02]  /*52e0*/  IABS R0, R5 ;  /* 0x0000000500007213 */ /* 0x000fe40000000000 */
[----:B------:R-:W-:Y:S01]  /*52f0*/  IABS R4, R6 ;  /* 0x0000000600047213 */ /* 0x000fe20000000000 */
[----:B------:R-:W3:Y:S01]  /*5300*/  R2UR UR5, R2 ;  /* 0x00000000020573c2 */ /* 0x000ee200000e0000 */
[----:B-1----:R-:W1:Y:S07]  /*5310*/  MUFU.RCP R7, R8 ;  /* 0x0000000800077308 */ /* 0x002e6e0000001000 */
[----:B------:R-:W4:Y:S08]  /*5320*/  R2UR UR13, R4 ;  /* 0x00000000040d73c2 */ /* 0x000f3000000e0000 */
[----:B------:R-:W5:Y:S01]  /*5330*/  R2UR UR9, R0 ;  /* 0x00000000000973c2 */ /* 0x000f6200000e0000 */
[----:B-1----:R-:W-:-:S06]  /*5340*/  IADD3 R7, R7, 0xffffffe, RZ ;  /* 0x0ffffffe07077810 */ /* 0x002fcc0007ffe0ff */
[----:B------:R-:W1:Y:S02]  /*5350*/  F2I.FTZ.U32.TRUNC.NTZ R7, R7 ;  /* 0x0000000700077305 */ /* 0x000e64000021f000 */
[----:B-1----:R-:W1:Y:S02]  /*5360*/  R2UR UR15, R7 ;  /* 0x00000000070f73c2 */ /* 0x002e6400000e0000 */
[----:B-1----:R-:W-:-:S04]  /*5370*/  UIADD3 UR4, URZ, -UR15, URZ ;  /* 0x8000000f3f047290 */ /* 0x002fc8000fffe03f */
[----:B--2---:R-:W-:-:S04]  /*5380*/  UIMAD UR4, UR4, UR6, URZ ;  /* 0x00000006040472a4 */ /* 0x004fc8000f8e023f */
[----:B------:R-:W-:-:S04]  /*5390*/  UIMAD.WIDE.U32 UR14, UR15, UR4, UR14 ;  /* 0x000000040f0e72a5 */ /* 0x000fc8000f8e000e */
[----:B----4-:R-:W-:Y:S02]  /*53a0*/  UIMAD.WIDE.U32 UR16, UR15, UR13, URZ ;  /* 0x0000000d0f1072a5 */ /* 0x010fe4000f8e003f */
[----:B-----5:R-:W-:Y:S01]  /*53b0*/  UIMAD.WIDE.U32 UR14, UR15, UR9, URZ ;  /* 0x000000090f0e72a5 */ /* 0x020fe2000f8e003f */
[----:B------:R-:W1:Y:S01]  /*53c0*/  R2UR UR4, R5 ;  /* 0x00000000050473c2 */ /* 0x000e6200000e0000 */
[----:B------:R-:W-:Y:S02]  /*53d0*/  UIADD3 UR12, -UR17, URZ, URZ ;  /* 0x0000003f110c7290 */ /* 0x000fe4000fffe13f */
[----:B------:R-:W-:Y:S02]  /*53e0*/  UIADD3 UR7, -UR15, URZ, URZ ;  /* 0x0000003f0f077290 */ /* 0x000fe4000fffe13f */
[----:B------:R-:W-:Y:S02]  /*53f0*/  UIMAD UR13, UR6, UR12, UR13 ;  /* 0x0000000c060d72a4 */ /* 0x000fe4000f8e020d */
[----:B------:R-:W-:-:S02]  /*5400*/  UIMAD UR7, UR6, UR7, UR9 ;  /* 0x00000007060772a4 */ /* 0x000fc4000f8e0209 */
[----:B---3--:R-:W-:Y:S02]  /*5410*/  UISETP.GT.U32.AND UP2, UPT, UR5, UR13, UPT ;  /* 0x0000000d0500728c */ /* 0x008fe4000bf44070 */
[----:B------:R-:W-:Y:S01]  /*5420*/  UISETP.GT.U32.AND UP1, UPT, UR5, UR7, UPT ;  /* 0x000000070500728c */ /* 0x000fe2000bf24070 */
[----:B------:R-:W2:Y:S08]  /*5430*/  R2UR UR12, R6 ;  /* 0x00000000060c73c2 */ /* 0x000eb000000e0000 */
[----:B------:R-:W-:-:S02]  /*5440*/  @!UP2 UIADD3 UR13, UR13, -UR6, URZ ;  /* 0x800000060d0da290 */ /* 0x000fc4000fffe03f */
[----:B------:R-:W-:Y:S02]  /*5450*/  @!UP1 UIADD3 UR7, UR7, -UR6, URZ ;  /* 0x8000000607079290 */ /* 0x000fe4000fffe03f */
[----:B------:R-:W-:Y:S02]  /*5460*/  UISETP.GE.U32.AND UP4, UPT, UR13, UR5, UPT ;  /* 0x000000050d00728c */ /* 0x000fe4000bf86070 */
[----:B------:R-:W-:Y:S02]  /*5470*/  ULDC UR6, c[0x0][0x2d0] ;  /* 0x0000b40000067ab9 */ /* 0x000fe40000000800 */
[----:B------:R-:W-:Y:S02]  /*5480*/  UISETP.GE.U32.AND UP3, UPT, UR7, UR5, UPT ;  /* 0x000000050700728c */ /* 0x000fe4000bf66070 */
[----:B-1----:R-:W-:Y:S02]  /*5490*/  ULOP3.LUT UR4, UR4, UR6, URZ, 0x3c, !UPT ;  /* 0x0000000604047292 */ /* 0x002fe4000f8e3c3f */
[----:B------:R-:W-:-:S02]  /*54a0*/  @!UP1 UIADD3 UR15, UR15, 0x1, URZ ;  /* 0x000000010f0f9890 */ /* 0x000fc4000fffe03f */
[----:B------:R-:W-:Y:S02]  /*54b0*/  UISETP.GE.AND UP0, UPT, UR4, URZ, UPT ;  /* 0x0000003f0400728c */ /* 0x000fe4000bf06270 */
[----:B--2---:R-:W-:Y:S02]  /*54c0*/  ULOP3.LUT UR12, UR12, UR6, URZ, 0x3c, !UPT ;  /* 0x000000060c0c7292 */ /* 0x004fe4000f8e3c3f */
[----:B------:R-:W-:Y:S02]  /*54d0*/  @!UP2 UIADD3 UR17, UR17, 0x1, URZ ;  /* 0x000000011111a890 */ /* 0x000fe4000fffe03f */
[----:B------:R-:W-:Y:S02]  /*54e0*/  UISETP.GE.AND UP1, UPT, UR12, URZ, UPT ;  /* 0x0000003f0c00728c */ /* 0x000fe4000bf26270 */
[----:B------:R-:W-:Y:S02]  /*54f0*/  @UP4 UIADD3 UR17, UR17, 0x1, URZ ;  /* 0x0000000111114890 */ /* 0x000fe4000fffe03f */
[----:B------:R-:W-:-:S02]  /*5500*/  @UP3 UIADD3 UR15, UR15, 0x1, URZ ;  /* 0x000000010f0f3890 */ /* 0x000fc4000fffe03f */
[----:B------:R-:W-:Y:S02]  /*5510*/  ULDC UR7, c[0x0][0x2d0] ;  /* 0x0000b40000077ab9 */ /* 0x000fe40000000800 */
[----:B------:R-:W-:Y:S02]  /*5520*/  UISETP.NE.AND UP2, UPT, URZ, UR7, UPT ;  /* 0x000000073f00728c */ /* 0x000fe4000bf45270 */
[----:B------:R-:W-:Y:S02]  /*5530*/  ULOP3.LUT UR4, URZ, UR7, URZ, 0x33, !UPT ;  /* 0x000000073f047292 */ /* 0x000fe4000f8e333f */
[----:B------:R-:W-:Y:S02]  /*5540*/  @!UP1 UIADD3 UR17, -UR17, URZ, URZ ;  /* 0x0000003f11119290 */ /* 0x000fe4000fffe13f */
[----:B------:R-:W-:Y:S02]  /*5550*/  @!UP0 UIADD3 UR15, -UR15, URZ, URZ ;  /* 0x0000003f0f0f8290 */ /* 0x000fe4000fffe13f */
[----:B------:R-:W-:-:S02]  /*5560*/  USEL UR5, UR4, UR17, !UP2 ;  /* 0x0000001104057287 */ /* 0x000fc4000d000000 */
[----:B------:R-:W-:-:S04]  /*5570*/  USEL UR4, UR4, UR15, !UP2 ;  /* 0x0000000f04047287 */ /* 0x000fc8000d000000 */
[----:B------:R-:W-:Y:S02]  /*5580*/  MOV R5, UR5 ;  /* 0x0000000500057c02 */ /* 0x000fe40008000f00 */
[----:B------:R-:W-:-:S03]  /*5590*/  IMAD.U32 R7, RZ, RZ, UR4 ;  /* 0x00000004ff077e24 */ /* 0x000fc6000f8e00ff */
[----:B------:R-:W-:-:S04]  /*55a0*/  IMAD.WIDE R4, R5, 0x4, R204 ;  /* 0x0000000405047825 */ /* 0x000fc800078e02cc */
[----:B------:R-:W-:Y:S02]  /*55b0*/  IMAD.WIDE R6, R7, 0x4, R204 ;  /* 0x0000000407067825 */ /* 0x000fe400078e02cc */
[----:B------:R-:W2:Y:S04]  /*55c0*/  LDG.E R4, [R4.64] ;  /* 0x0000000a04047981 */ /* 0x000ea8000c1e1900 */
[----:B------:R-:W3:Y:S01]  /*55d0*/  LDG.E R0, [R6.64] ;  /* 0x0000000a06007981 */ /* 0x000ee2000c1e1900 */
[----:B------:R-:W-:-:S03]  /*55e0*/  UIADD3 UR5, UR5, -UR4, URZ ;  /* 0x8000000405057290 */ /* 0x000fc6000fffe03f */
        /* <DEDUP_REMOVED lines=18> */
.L_x_5272:
[----:B------:R-:W-:Y:S02]  /*5710*/  ULDC UR14, c[0x0][0x1a0] ;  /* 0x00006800000e7ab9 */ /* 0x000fe40000000800 */
[----:B------:R-:W-:-:S04]  /*5720*/  ULEA UR14, -UR14, URZ, 0x6 ;  /* 0x0000003f0e0e7291 */ /* 0x000fc8000f8e313f */
[----:B------:R-:W-:-:S04]  /*5730*/  USHF.R.S32.HI UR9, URZ, 0x1f, UR14 ;  /* 0x0000001f3f097899 */ /* 0x000fc8000801140e */
.L_x_5273:
[----:B------:R-:W-:Y:S01]  /*5740*/  IMAD.U32 R5, RZ, RZ, UR14 ;  /* 0x0000000eff057e24 */ /* 0x000fe2000f8e00ff */
[----:B------:R-:W-:Y:S01]  /*5750*/  ULDC.64 UR4, c[0x0][0x1a0] ;  /* 0x0000680000047ab9 */ /* 0x000fe20000000a00 */
[----:B------:R-:W-:Y:S01]  /*5760*/  IMAD.U32 R0, RZ, RZ, UR9 ;  /* 0x00000009ff007e24 */ /* 0x000fe2000f8e00ff */
[----:B------:R-:W-:Y:S01]  /*5770*/  IADD3 R7, P0, R146, UR14, RZ ;  /* 0x0000000e92077c10 */ /* 0x000fe2000ff1e0ff */
[----:B------:R-:W-:Y:S01]  /*5780*/  ULEA UR6, UP0, UR4, UR14, 0x4 ;  /* 0x0000000e04067291 */ /* 0x000fe2000f80203f */
[----:B------:R-:W-:Y:S01]  /*5790*/  LEA R198, P1, R5, R198, 0x1 ;  /* 0x000000c605c67211 */ /* 0x000fe200078208ff */
[----:B------:R-:W-:Y:S01]  /*57a0*/  USHF.L.U32 UR7, UR4, 0x5, URZ ;  /* 0x0000000504077899 */ /* 0x000fe2000800063f */
[----:B------:R-:W-:Y:S01]  /*57b0*/  IADD3.X R4, R135, UR9, RZ, P0, !PT ;  /* 0x0000000987047c10 */ /* 0x000fe200087fe4ff */
[----:B------:R-:W-:Y:S01]  /*57c0*/  ULEA.HI.X UR9, UR4, UR9, UR5, 0x4, UP0 ;  /* 0x0000000904097291 */ /* 0x000fe200080f2405 */
[----:B------:R-:W-:Y:S02]  /*57d0*/  LEA.HI.X R197, R5, R197, R0, 0x1, P1 ;  /* 0x000000c505c57211 */ /* 0x000fe400008f0c00 */
[----:B------:R-:W-:-:S02]  /*57e0*/  LEA R6, P1, R7, c[0x0][0x170], 0x1 ;  /* 0x00005c0007067a11 */ /* 0x000fc400078208ff */
[----:B------:R-:W-:Y:S01]  /*57f0*/  IADD3 R146, P0, R146, UR6, RZ ;  /* 0x0000000692927c10 */ /* 0x000fe2000ff1e0ff */
[----:B------:R-:W-:Y:S01]  /*5800*/  UMOV UR6, 0x5 ;  /* 0x0000000500067882 */ /* 0x000fe20000000000 */
[----:B------:R-:W-:Y:S01]  /*5810*/  LEA.HI.X R7, R7, c[0x0][0x174], R4, 0x1, P1 ;  /* 0x00005d0007077a11 */ /* 0x000fe200008f0c04 */
[----:B------:R-:W-:Y:S01]  /*5820*/  USHF.L.U64.HI UR4, UR4, UR6, UR5 ;  /* 0x0000000604047299 */ /* 0x000fe20008010205 */
[----:B------:R-:W-:Y:S01]  /*5830*/  IADD3.X R135, R135, UR9, RZ, P0, !PT ;  /* 0x0000000987877c10 */ /* 0x000fe200087fe4ff */
[----:B------:R-:W-:Y:S01]  /*5840*/  IMAD.MOV.U32 R199, RZ, RZ, R197 ;  /* 0x000000ffffc77224 */ /* 0x000fe200078e00c5 */
[----:B------:R-:W-:Y:S02]  /*5850*/  IADD3 R8, P1, R198, UR7, RZ ;  /* 0x00000007c6087c10 */ /* 0x000fe4000ff3e0ff */
[C---:B------:R-:W-:Y:S02]  /*5860*/  LEA R4, P0, R146.reuse, c[0x0][0x170], 0x1 ;  /* 0x00005c0092047a11 */ /* 0x040fe400078008ff */
[----:B------:R-:W-:Y:S01]  /*5870*/  IADD3.X R9, R197, UR4, RZ, P1, !PT ;  /* 0x00000004c5097c10 */ /* 0x000fe20008ffe4ff */
[----:B------:R-:W-:Y:S01]  /*5880*/  @!PT LDS RZ, [RZ] ;  /* 0x00000000fffff984 */ /* 0x000fe20000000800 */
[----:B------:R-:W-:Y:S01]  /*5890*/  @!PT LDS RZ, [RZ] ;  /* 0x00000000fffff984 */ /* 0x000fe20000000800 */
[----:B------:R-:W-:Y:S01]  /*58a0*/  @!PT LDS RZ, [RZ] ;  /* 0x00000000fffff984 */ /* 0x000fe20000000800 */
[----:B------:R1:W-:Y:S01]  /*58b0*/  LDGSTS.E.BYPASS.LTC128B.128 [R203+0xc000], [R198.64] ;  /* 0x0c000000c6cb7fae */ /* 0x0003e2000b901d4a */
[----:B------:R-:W-:-:S02]  /*58c0*/  LEA.HI.X R5, R146, c[0x0][0x174], R135, 0x1, P0 ;  /* 0x00005d0092057a11 */ /* 0x000fc400000f0c87 */
[----:B------:R-:W-:Y:S01]  /*58d0*/  IADD3 R10, P1, R8, UR7, RZ ;  /* 0x00000007080a7c10 */ /* 0x000fe2000ff3e0ff */
[----:B------:R2:W-:Y:S01]  /*58e0*/  LDGSTS.E.BYPASS.LTC128B.128 [R203+0xe000], [R6.64+0x80] ;  /* 0x0e00008006cb7fae */ /* 0x0005e2000b901d4a */
[----:B------:R-:W-:Y:S02]  /*58f0*/  IADD3 R16, P0, R4, UR7, RZ ;  /* 0x0000000704107c10 */ /* 0x000fe4000ff1e0ff */
[----:B------:R-:W-:Y:S01]  /*5900*/  IADD3.X R11, R9, UR4, RZ, P1, !PT ;  /* 0x00000004090b7c10 */ /* 0x000fe20008ffe4ff */
[----:B------:R2:W-:Y:S01]  /*5910*/  LDGSTS.E.BYPASS.LTC128B.128 [R203+0x10000], [R6.64+0x100] ;  /* 0x1000010006cb7fae */ /* 0x0005e2000b901d4a */
[----:B------:R-:W-:Y:S02]  /*5920*/  IADD3 R28, P1, R10, UR7, RZ ;  /* 0x000000070a1c7c10 */ /* 0x000fe4000ff3e0ff */
[----:B------:R-:W-:Y:S01]  /*5930*/  IADD3.X R17, R5, UR4, RZ, P0, !PT ;  /* 0x0000000405117c10 */ /* 0x000fe200087fe4ff */
[----:B------:R3:W-:Y:S01]  /*5940*/  LDGSTS.E.BYPASS.LTC128B.128 [R203+0xc800], [R8.64] ;  /* 0x0c80000008cb7fae */ /* 0x0007e2000b901d4a */
[----:B------:R-:W-:-:S02]  /*5950*/  IADD3 R30, P0, R16, UR7, RZ ;  /* 0x00000007101e7c10 */ /* 0x000fc4000ff1e0ff */
[----:B------:R-:W-:Y:S01]  /*5960*/  IADD3.X R29, R11, UR4, RZ, P1, !PT ;  /* 0x000000040b1d7c10 */ /* 0x000fe20008ffe4ff */
[----:B------:R2:W-:Y:S01]  /*5970*/  LDGSTS.E.BYPASS.LTC128B.128 [R203+0xe800], [R4.64+0x80] ;  /* 0x0e80008004cb7fae */ /* 0x0005e2000b901d4a */
[----:B------:R-:W-:-:S03]  /*5980*/  IADD3.X R31, R17, UR4, RZ, P0, !PT ;  /* 0x00000004111f7c10 */ /* 0x000fc600087fe4ff */
        /* <DEDUP_REMOVED lines=8> */
[----:B------:R-:W4:Y:S04]  /*5a10*/  LDSM.16.M88.4 R12, [R193+0x6000] ;  /* 0x00600000c10c783b */ /* 0x000f280000000200 */
[----:B------:R-:W-:Y:S04]  /*5a20*/  LDSM.16.M88.4 R24, [R192] ;  /* 0x00000000c018783b */ /* 0x000fe80000000200 */
[----:B--2---:R-:W-:Y:S04]  /*5a30*/  LDSM.16.M88.4 R4, [R191] ;  /* 0x00000000bf04783b */ /* 0x004fe80000000200 */
[----:B------:R-:W2:Y:S04]  /*5a40*/  LDSM.16.M88.4 R156, [R193+0x6800] ;  /* 0x00680000c19c783b */ /* 0x000ea80000000200 */
[----:B------:R-:W1:Y:S04]  /*5a50*/  LDSM.16.M88.4 R148, [R193+0x7000] ;  /* 0x00700000c194783b */ /* 0x000e680000000200 */
[----:B------:R-:W1:Y:S04]  /*5a60*/  LDSM.16.M88.4 R20, [R193+0x7800] ;  /* 0x00780000c114783b */ /* 0x000e680000000200 */
[----:B-----5:R-:W-:Y:S04]  /*5a70*/  LDSM.16.M88.4 R28, [R190] ;  /* 0x00000000be1c783b */ /* 0x020fe80000000200 */
[----:B---3--:R-:W3:Y:S04]  /*5a80*/  LDSM.16.M88.4 R8, [R187+0x6000] ;  /* 0x00600000bb08783b */ /* 0x008ee80000000200 */
[----:B------:R-:W5:Y:S04]  /*5a90*/  LDSM.16.M88.4 R220, [R183] ;  /* 0x00000000b7dc783b */ /* 0x000f680000000200 */
[----:B------:R-:W1:Y:S01]  /*5aa0*/  LDSM.16.M88.4 R168, [R182] ;  /* 0x00000000b6a8783b */ /* 0x000e620000000200 */
[C---:B----4-:R-:W-:Y:S03]  /*5ab0*/  HMMA.16816.F32 R16, R140.reuse, R12, RZ ;  /* 0x0000000c8c10723c */ /* 0x050fe600000018ff */
[----:B------:R-:W4:Y:S04]  /*5ac0*/  LDSM.16.M88.4 R164, [R181] ;  /* 0x00000000b5a4783b */ /* 0x000f280000000200 */
[----:B------:R-:W-:Y:S01]  /*5ad0*/  LDSM.16.M88.4 R224, [R187+0x6800] ;  /* 0x00680000bbe0783b */ /* 0x000fe20000000200 */
[C---:B------:R-:W-:Y:S03]  /*5ae0*/  HMMA.16816.F32 R12, R140.reuse, R14, RZ ;  /* 0x0000000e8c0c723c */ /* 0x040fe600000018ff */
[----:B------:R-:W-:Y:S04]  /*5af0*/  LDSM.16.M88.4 R136, [R187+0x7000] ;  /* 0x00700000bb88783b */ /* 0x000fe80000000200 */
[----:B------:R-:W-:Y:S01]  /*5b00*/  LDSM.16.M88.4 R32, [R187+0x7800] ;  /* 0x00780000bb20783b */ /* 0x000fe20000000200 */
[----:B--2---:R-:W-:Y:S03]  /*5b10*/  HMMA.16816.F32 R160, R140, R156, RZ ;  /* 0x0000009c8ca0723c */ /* 0x004fe600000018ff */
[----:B------:R-:W0:Y:S05]  /*5b20*/  LDGDEPBAR ;  /* 0x00000000000079af */ /* 0x000e2a0000000000 */
[C---:B------:R-:W-:Y:S08]  /*5b30*/  HMMA.16816.F32 R16, R24.reuse, R4, R16 ;  /* 0x000000041810723c */ /* 0x040ff00000001810 */
[----:B------:R-:W-:Y:S01]  /*5b40*/  HMMA.16816.F32 R12, R24, R6, R12 ;  /* 0x00000006180c723c */ /* 0x000fe2000000180c */
[----:B------:R-:W-:Y:S07]  /*5b50*/  LDSM.16.M88.4 R4, [R180] ;  /* 0x00000000b404783b */ /* 0x000fee0000000200 */
[C---:B-1----:R-:W-:Y:S08]  /*5b60*/  HMMA.16816.F32 R152, R140.reuse, R148, RZ ;  /* 0x000000948c98723c */ /* 0x042ff000000018ff */
[C---:B------:R-:W-:Y:S08]  /*5b70*/  HMMA.16816.F32 R156, R140.reuse, R158, RZ ;  /* 0x0000009e8c9c723c */ /* 0x040ff000000018ff */
[C---:B------:R-:W-:Y:S08]  /*5b80*/  HMMA.16816.F32 R148, R140.reuse, R150, RZ ;  /* 0x000000968c94723c */ /* 0x040ff000000018ff */
[C---:B------:R-:W-:Y:S08]  /*5b90*/  HMMA.16816.F32 R144, R140.reuse, R20, RZ ;  /* 0x000000148c90723c */ /* 0x040ff000000018ff */
[----:B------:R-:W-:Y:S01]  /*5ba0*/  HMMA.16816.F32 R140, R140, R22, RZ ;  /* 0x000000168c8c723c */ /* 0x000fe200000018ff */
[----:B------:R-:W1:Y:S07]  /*5bb0*/  LDSM.16.M88.4 R20, [R189] ;  /* 0x00000000bd14783b */ /* 0x000e6e0000000200 */
[C---:B---3--:R-:W-:Y:S08]  /*5bc0*/  HMMA.16816.F32 R16, R28.reuse, R8, R16 ;  /* 0x000000081c10723c */ /* 0x048ff00000001810 */
[----:B------:R-:W-:Y:S01]  /*5bd0*/  HMMA.16816.F32 R12, R28, R10, R12 ;  /* 0x0000000a1c0c723c */ /* 0x000fe2000000180c */
[----:B------:R-:W-:Y:S07]  /*5be0*/  LDSM.16.M88.4 R8, [R193+0x8000] ;  /* 0x00800000c108783b */ /* 0x000fee0000000200 */
[C---:B-----5:R-:W-:Y:S08]  /*5bf0*/  HMMA.16816.F32 R160, R24.reuse, R220, R160 ;  /* 0x000000dc18a0723c */ /* 0x060ff000000018a0 */
[C---:B------:R-:W-:Y:S01]  /*5c00*/  HMMA.16816.F32 R156, R24.reuse, R222, R156 ;  /* 0x000000de189c723c */ /* 0x040fe2000000189c */
[----:B------:R-:W-:Y:S07]  /*5c10*/  LDSM.16.M88.4 R220, [R180+0x800] ;  /* 0x00080000b4dc783b */ /* 0x000fee0000000200 */
[C---:B------:R-:W-:Y:S08]  /*5c20*/  HMMA.16816.F32 R152, R24.reuse, R168, R152 ;  /* 0x000000a81898723c */ /* 0x040ff00000001898 */
[C---:B------:R-:W-:Y:S01]  /*5c30*/  HMMA.16816.F32 R148, R24.reuse, R170, R148 ;  /* 0x000000aa1894723c */ /* 0x040fe20000001894 */
[----:B------:R-:W-:Y:S07]  /*5c40*/  LDSM.16.M88.4 R168, [R180+0x1000] ;  /* 0x00100000b4a8783b */ /* 0x000fee0000000200 */
[C---:B----4-:R-:W-:Y:S08]  /*5c50*/  HMMA.16816.F32 R144, R24.reuse, R164, R144 ;  /* 0x000000a41890723c */ /* 0x050ff00000001890 */
[----:B------:R-:W-:Y:S01]  /*5c60*/  HMMA.16816.F32 R140, R24, R166, R140 ;  /* 0x000000a6188c723c */ /* 0x000fe2000000188c */
[----:B------:R-:W2:Y:S04]  /*5c70*/  LDSM.16.M88.4 R24, [R194+0x2000] ;  /* 0x00200000c218783b */ /* 0x000ea80000000200 */
[----:B------:R-:W3:Y:S03]  /*5c80*/  LDSM.16.M88.4 R164, [R180+0x1800] ;  /* 0x00180000b4a4783b */ /* 0x000ee60000000200 */
[C---:B-1----:R-:W-:Y:S08]  /*5c90*/  HMMA.16816.F32 R16, R20.reuse, R4, R16 ;  /* 0x000000041410723c */ /* 0x042ff00000001810 */
[----:B------:R-:W-:Y:S01]  /*5ca0*/  HMMA.16816.F32 R12, R20, R6, R12 ;  /* 0x00000006140c723c */ /* 0x000fe2000000180c */
[----:B------:R-:W-:Y:S07]  /*5cb0*/  LDSM.16.M88.4 R4, [R179] ;  /* 0x00000000b304783b */ /* 0x000fee0000000200 */
        /* <DEDUP_REMOVED lines=9> */
[----:B------:R-:W4:Y:S03]  /*5d50*/  LDSM.16.M88.4 R28, [R193+0x9800] ;  /* 0x00980000c11c783b */ /* 0x000f260000000200 */
[C---:B--2---:R-:W-:Y:S08]  /*5d60*/  HMMA.16816.F32 R16, R24.reuse, R8, R16 ;  /* 0x000000081810723c */ /* 0x044ff00000001810 */
[----:B------:R-:W-:Y:S01]  /*5d70*/  HMMA.16816.F32 R12, R24, R10, R12 ;  /* 0x0000000a180c723c */ /* 0x000fe2000000180c */
[----:B------:R-:W-:Y:S07]  /*5d80*/  LDSM.16.M88.4 R8, [R187+0x8000] ;  /* 0x00800000bb08783b */ /* 0x000fee0000000200 */
[C---:B------:R-:W-:Y:S08]  /*5d90*/  HMMA.16816.F32 R160, R20.reuse, R220, R160 ;  /* 0x000000dc14a0723c */ /* 0x040ff000000018a0 */
[C---:B------:R-:W-:Y:S01]  /*5da0*/  HMMA.16816.F32 R156, R20.reuse, R222, R156 ;  /* 0x000000de149c723c */ /* 0x040fe2000000189c */
[----:B------:R-:W-:Y:S07]  /*5db0*/  LDSM.16.M88.4 R220, [R178] ;  /* 0x00000000b2dc783b */ /* 0x000fee0000000200 */
[C---:B------:R-:W-:Y:S08]  /*5dc0*/  HMMA.16816.F32 R152, R20.reuse, R168, R152 ;  /* 0x000000a81498723c */ /* 0x040ff00000001898 */
[C---:B------:R-:W-:Y:S01]  /*5dd0*/  HMMA.16816.F32 R148, R20.reuse, R170, R148 ;  /* 0x000000aa1494723c */ /* 0x040fe20000001894 */
[----:B------:R-:W-:Y:S07]  /*5de0*/  LDSM.16.M88.4 R168, [R177] ;  /* 0x00000000b1a8783b */ /* 0x000fee0000000200 */
[C---:B---3--:R-:W-:Y:S08]  /*5df0*/  HMMA.16816.F32 R144, R20.reuse, R164, R144 ;  /* 0x000000a41490723c */ /* 0x048ff00000001890 */
[----:B------:R-:W-:Y:S01]  /*5e00*/  HMMA.16816.F32 R140, R20, R166, R140 ;  /* 0x000000a6148c723c */ /* 0x000fe2000000188c */
[----:B------:R-:W2:Y:S04]  /*5e10*/  LDSM.16.M88.4 R20, [R190+0x2000] ;  /* 0x00200000be14783b */ /* 0x000ea80000000200 */
[----:B------:R-:W3:Y:S03]  /*5e20*/  LDSM.16.M88.4 R164, [R176] ;  /* 0x00000000b0a4783b */ /* 0x000ee60000000200 */
[C---:B-1----:R-:W-:Y:S08]  /*5e30*/  HMMA.16816.F32 R16, R32.reuse, R4, R16 ;  /* 0x000000042010723c */ /* 0x042ff00000001810 */
[----:B------:R-:W-:Y:S01]  /*5e40*/  HMMA.16816.F32 R12, R32, R6, R12 ;  /* 0x00000006200c723c */ /* 0x000fe2000000180c */
[----:B------:R-:W-:Y:S07]  /*5e50*/  LDSM.16.M88.4 R4, [R180+0x2000] ;  /* 0x00200000b404783b */ /* 0x000fee0000000200 */
[C---:B------:R-:W-:Y:S08]  /*5e60*/  HMMA.16816.F32 R160, R24.reuse, R224, R160 ;  /* 0x000000e018a0723c */ /* 0x040ff000000018a0 */
[C---:B------:R-:W-:Y:S01]  /*5e70*/  HMMA.16816.F32 R156, R24.reuse, R226, R156 ;  /* 0x000000e2189c723c */ /* 0x040fe2000000189c */
[----:B------:R-:W-:Y:S07]  /*5e80*/  LDSM.16.M88.4 R224, [R187+0x8800] ;  /* 0x00880000bbe0783b */ /* 0x000fee0000000200 */
[C---:B------:R-:W-:Y:S08]  /*5e90*/  HMMA.16816.F32 R152, R24.reuse, R136, R152 ;  /* 0x000000881898723c */ /* 0x040ff00000001898 */
[C---:B------:R-:W-:Y:S01]  /*5ea0*/  HMMA.16816.F32 R148, R24.reuse, R138, R148 ;  /* 0x0000008a1894723c */ /* 0x040fe20000001894 */
[----:B------:R-:W1:Y:S07]  /*5eb0*/  LDSM.16.M88.4 R136, [R189+0x2000] ;  /* 0x00200000bd88783b */ /* 0x000e6e0000000200 */
[C---:B----4-:R-:W-:Y:S08]  /*5ec0*/  HMMA.16816.F32 R144, R24.reuse, R28, R144 ;  /* 0x0000001c1890723c */ /* 0x050ff00000001890 */
[----:B------:R-:W-:Y:S01]  /*5ed0*/  HMMA.16816.F32 R140, R24, R30, R140 ;  /* 0x0000001e188c723c */ /* 0x000fe2000000188c */
[----:B------:R-:W4:Y:S04]  /*5ee0*/  LDSM.16.M88.4 R28, [R187+0x9000] ;  /* 0x00900000bb1c783b */ /* 0x000f280000000200 */
[----:B------:R-:W5:Y:S03]  /*5ef0*/  LDSM.16.M88.4 R24, [R187+0x9800] ;  /* 0x00980000bb18783b */ /* 0x000f660000000200 */
[C---:B--2---:R-:W-:Y:S08]  /*5f00*/  HMMA.16816.F32 R16, R20.reuse, R8, R16 ;  /* 0x000000081410723c */ /* 0x044ff00000001810 */
[----:B------:R-:W-:Y:S01]  /*5f10*/  HMMA.16816.F32 R12, R20, R10, R12 ;  /* 0x0000000a140c723c */ /* 0x000fe2000000180c */
[----:B------:R-:W-:Y:S07]  /*5f20*/  LDSM.16.M88.4 R8, [R194+0x4000] ;  /* 0x00400000c208783b */ /* 0x000fee0000000200 */
        /* <DEDUP_REMOVED lines=15> */
[----:B------:R-:W1:Y:S07]  /*6020*/  LDSM.16.M88.4 R224, [R192+0x4000] ;  /* 0x00400000c0e0783b */ /* 0x000e6e0000000200 */
[C---:B----4-:R-:W-:Y:S08]  /*6030*/  HMMA.16816.F32 R152, R20.reuse, R28, R152 ;  /* 0x0000001c1498723c */ /* 0x050ff00000001898 */
[C---:B------:R-:W-:Y:S01]  /*6040*/  HMMA.16816.F32 R148, R20.reuse, R30, R148 ;  /* 0x0000001e1494723c */ /* 0x040fe20000001894 */
[----:B------:R-:W4:Y:S07]  /*6050*/  LDSM.16.M88.4 R28, [R193+0xa800] ;  /* 0x00a80000c11c783b */ /* 0x000f2e0000000200 */
[C---:B-----5:R-:W-:Y:S08]  /*6060*/  HMMA.16816.F32 R144, R20.reuse, R24, R144 ;  /* 0x000000181490723c */ /* 0x060ff00000001890 */
[----:B------:R-:W-:Y:S01]  /*6070*/  HMMA.16816.F32 R140, R20, R26, R140 ;  /* 0x0000001a148c723c */ /* 0x000fe2000000188c */
[----:B------:R-:W5:Y:S04]  /*6080*/  LDSM.16.M88.4 R24, [R193+0xb000] ;  /* 0x00b00000c118783b */ /* 0x000f680000000200 */
[----:B------:R-:W1:Y:S03]  /*6090*/  LDSM.16.M88.4 R20, [R193+0xb800] ;  /* 0x00b80000c114783b */ /* 0x000e660000000200 */
        /* <DEDUP_REMOVED lines=16> */
[C---:B----4-:R-:W-:Y:S08]  /*61a0*/  HMMA.16816.F32 R160, R8.reuse, R28, R160 ;  /* 0x0000001c08a0723c */ /* 0x050ff000000018a0 */
[C---:B------:R-:W-:Y:S01]  /*61b0*/  HMMA.16816.F32 R156, R8.reuse, R30, R156 ;  /* 0x0000001e089c723c */ /* 0x040fe2000000189c */
[----:B------:R-:W-:Y:S07]  /*61c0*/  LDSM.16.M88.4 R28, [R187+0xa800] ;  /* 0x00a80000bb1c783b */ /* 0x000fee0000000200 */
[C---:B-----5:R-:W-:Y:S08]  /*61d0*/  HMMA.16816.F32 R152, R8.reuse, R24, R152 ;  /* 0x000000180898723c */ /* 0x060ff00000001898 */
[C---:B------:R-:W-:Y:S01]  /*61e0*/  HMMA.16816.F32 R148, R8.reuse, R26, R148 ;  /* 0x0000001a0894723c */ /* 0x040fe20000001894 */
[----:B------:R-:W-:Y:S07]  /*61f0*/  LDSM.16.M88.4 R24, [R187+0xb000] ;  /* 0x00b00000bb18783b */ /* 0x000fee0000000200 */
[C---:B------:R-:W-:Y:S08]  /*6200*/  HMMA.16816.F32 R144, R8.reuse, R20, R144 ;  /* 0x000000140890723c */ /* 0x040ff00000001890 */
[----:B------:R-:W-:Y:S01]  /*6210*/  HMMA.16816.F32 R140, R8, R22, R140 ;  /* 0x00000016088c723c */ /* 0x000fe2000000188c */
[----:B------:R-:W1:Y:S04]  /*6220*/  LDSM.16.M88.4 R8, [R189+0x4000] ;  /* 0x00400000bd08783b */ /* 0x000e680000000200 */
[----:B------:R-:W4:Y:S03]  /*6230*/  LDSM.16.M88.4 R20, [R187+0xb800] ;  /* 0x00b80000bb14783b */ /* 0x000f260000000200 */
[C---:B--2---:R-:W-:Y:S08]  /*6240*/  HMMA.16816.F32 R16, R136.reuse, R32, R16 ;  /* 0x000000208810723c */ /* 0x044ff00000001810 */
[----:B------:R-:W-:Y:S08]  /*6250*/  HMMA.16816.F32 R12, R136, R34, R12 ;  /* 0x00000022880c723c */ /* 0x000ff0000000180c */
[C---:B------:R-:W-:Y:S08]  /*6260*/  HMMA.16816.F32 R160, R224.reuse, R220, R160 ;  /* 0x000000dce0a0723c */ /* 0x040ff000000018a0 */
[C---:B------:R-:W-:Y:S08]  /*6270*/  HMMA.16816.F32 R152, R224.reuse, R168, R152 ;  /* 0x000000a8e098723c */ /* 0x040ff00000001898 */
[----:B---3--:R-:W-:Y:S08]  /*6280*/  HMMA.16816.F32 R144, R224, R164, R144 ;  /* 0x000000a4e090723c */ /* 0x008ff00000001890 */
[C---:B-1----:R-:W-:Y:S08]  /*6290*/  HMMA.16816.F32 R16, R8.reuse, R4, R16 ;  /* 0x000000040810723c */ /* 0x042ff00000001810 */
[----:B------:R-:W-:Y:S01]  /*62a0*/  HMMA.16816.F32 R12, R8, R6, R12 ;  /* 0x00000006080c723c */ /* 0x000fe2000000180c */
[----:B------:R-:W1:Y:S07]  /*62b0*/  LDSM.16.M88.4 R4, [R180+0x5000] ;  /* 0x00500000b404783b */ /* 0x000e6e0000000200 */
[----:B------:R-:W-:Y:S01]  /*62c0*/  HMMA.16816.F32 R148, R224, R170, R148 ;  /* 0x000000aae094723c */ /* 0x000fe20000001894 */
[----:B------:R-:W2:Y:S07]  /*62d0*/  LDSM.16.M88.4 R168, [R180+0x4800] ;  /* 0x00480000b4a8783b */ /* 0x000eae0000000200 */
[----:B------:R-:W-:Y:S07]  /*62e0*/  HMMA.16816.F32 R160, R136, R28, R160 ;  /* 0x0000001c88a0723c */ /* 0x000fee00000018a0 */
[----:B------:R-:W-:Y:S01]  /*62f0*/  IMAD R29, R201, 0x40, R210 ;  /* 0x00000040c91d7824 */ /* 0x000fe200078e02d2 */
[----:B------:R-:W-:Y:S04]  /*6300*/  HMMA.16816.F32 R156, R224, R222, R156 ;  /* 0x000000dee09c723c */ /* 0x000fe8000000189c */
[----:B------:R-:W-:-:S02]  /*6310*/  ISETP.GE.AND P5, PT, R29, R207, PT ;  /* 0x000000cf1d00720c */ /* 0x000fc40003fa6270 */
[C---:B------:R-:W-:Y:S02]  /*6320*/  ISETP.GE.AND P0, PT, R29.reuse, R202, PT ;  /* 0x000000ca1d00720c */ /* 0x040fe40003f06270 */
[C---:B------:R-:W-:Y:S01]  /*6330*/  HMMA.16816.F32 R152, R136.reuse, R24, R152 ;  /* 0x000000188898723c */ /* 0x040fe20000001898 */
[C---:B------:R-:W-:Y:S02]  /*6340*/  ISETP.LT.OR P5, PT, R29.reuse, R208, P5 ;  /* 0x000000d01d00720c */ /* 0x040fe40002fa1670 */
[C---:B------:R-:W-:Y:S02]  /*6350*/  ISETP.LT.OR P0, PT, R29.reuse, R206, P0 ;  /* 0x000000ce1d00720c */ /* 0x040fe40000701670 */
[----:B------:R-:W-:Y:S02]  /*6360*/  FSEL R16, R16, -INF , !P5 ;  /* 0xff80000010107808 */ /* 0x000fe40006800000 */
[----:B------:R-:W-:Y:S01]  /*6370*/  IADD3 R25, R29, 0x8, RZ ;  /* 0x000000081d197810 */ /* 0x000fe20007ffe0ff */
[----:B----4-:R-:W-:Y:S01]  /*6380*/  HMMA.16816.F32 R144, R136, R20, R144 ;  /* 0x000000148890723c */ /* 0x010fe20000001890 */
[----:B------:R-:W-:-:S02]  /*6390*/  FSEL R18, R18, -INF , !P0 ;  /* 0xff80000012127808 */ /* 0x000fc40004000000 */
[CC--:B------:R-:W-:Y:S02]  /*63a0*/  ISETP.GE.AND P6, PT, R25.reuse, R207.reuse, PT ;  /* 0x000000cf1900720c */ /* 0x0c0fe40003fc6270 */
[----:B------:R-:W-:Y:S02]  /*63b0*/  ISETP.GE.AND P1, PT, R25, R202, PT ;  /* 0x000000ca1900720c */ /* 0x000fe40003f26270 */
[----:B------:R-:W-:Y:S01]  /*63c0*/  IADD3 R21, R29, 0x1, RZ ;  /* 0x000000011d157810 */ /* 0x000fe20007ffe0ff */
[----:B------:R-:W-:Y:S01]  /*63d0*/  HMMA.16816.F32 R156, R136, R30, R156 ;  /* 0x0000001e889c723c */ /* 0x000fe2000000189c */
[----:B------:R-:W-:Y:S02]  /*63e0*/  ISETP.LT.OR P6, PT, R25, R208, P6 ;  /* 0x000000d01900720c */ /* 0x000fe400037c1670 */
[C---:B------:R-:W-:Y:S02]  /*63f0*/  ISETP.GE.AND P4, PT, R21.reuse, R207, PT ;  /* 0x000000cf1500720c */ /* 0x040fe40003f86270 */
[----:B------:R-:W-:-:S02]  /*6400*/  ISETP.GE.AND P2, PT, R21, R202, PT ;  /* 0x000000ca1500720c */ /* 0x000fc40003f46270 */
[C---:B------:R-:W-:Y:S01]  /*6410*/  ISETP.LT.OR P4, PT, R21.reuse, R208, P4 ;  /* 0x000000d01500720c */ /* 0x040fe20002781670 */
[----:B-1----:R-:W-:Y:S01]  /*6420*/  HMMA.16816.F32 R152, R8, R4, R152 ;  /* 0x000000040898723c */ /* 0x002fe20000001898 */
[-C--:B------:R-:W-:Y:S02]  /*6430*/  ISETP.LT.OR P2, PT, R21, R206.reuse, P2 ;  /* 0x000000ce1500720c */ /* 0x080fe40001741670 */
[----:B------:R-:W-:Y:S02]  /*6440*/  IADD3 R21, R29, 0x9, RZ ;  /* 0x000000091d157810 */ /* 0x000fe40007ffe0ff */
[----:B------:R-:W-:Y:S02]  /*6450*/  ISETP.LT.OR P1, PT, R25, R206, P1 ;  /* 0x000000ce1900720c */ /* 0x000fe40000f21670 */
[C---:B------:R-:W-:Y:S01]  /*6460*/  ISETP.GE.AND P5, PT, R21.reuse, R207, PT ;  /* 0x000000cf1500720c */ /* 0x040fe20003fa6270 */
[----:B------:R-:W-:Y:S01]  /*6470*/  HMMA.16816.F32 R148, R136, R26, R148 ;  /* 0x0000001a8894723c */ /* 0x000fe20000001894 */
[----:B------:R-:W-:-:S02]  /*6480*/  ISETP.GE.AND P0, PT, R21, R202, PT ;  /* 0x000000ca1500720c */ /* 0x000fc40003f06270 */
[C---:B------:R-:W-:Y:S02]  /*6490*/  ISETP.LT.OR P5, PT, R21.reuse, R208, P5 ;  /* 0x000000d01500720c */ /* 0x040fe40002fa1670 */
[----:B------:R-:W-:Y:S02]  /*64a0*/  ISETP.LT.OR P0, PT, R21, R206, P0 ;  /* 0x000000ce1500720c */ /* 0x000fe40000701670 */
[----:B------:R-:W-:Y:S01]  /*64b0*/  FSEL R0, R17, -INF , !P4 ;  /* 0xff80000011007808 */ /* 0x000fe20006000000 */
[----:B--2---:R-:W-:Y:S01]  /*64c0*/  HMMA.16816.F32 R160, R8, R168, R160 ;  /* 0x000000a808a0723c */ /* 0x004fe200000018a0 */
[----:B------:R-:W-:Y:S02]  /*64d0*/  FSEL R28, R12, -INF , !P6 ;  /* 0xff8000000c1c7808 */ /* 0x000fe40007000000 */
[----:B------:R-:W-:Y:S02]  /*64e0*/  FSEL R17, R14, -INF , !P1 ;  /* 0xff8000000e117808 */ /* 0x000fe40004800000 */
[----:B------:R-:W-:-:S02]  /*64f0*/  FSEL R4, R13, -INF , !P5 ;  /* 0xff8000000d047808 */ /* 0x000fc40006800000 */
[----:B------:R-:W-:Y:S01]  /*6500*/  FSEL R5, R15, -INF , !P0 ;  /* 0xff8000000f057808 */ /* 0x000fe20004000000 */
[----:B------:R-:W-:Y:S01]  /*6510*/  HMMA.16816.F32 R140, R224, R166, R140 ;  /* 0x000000a6e08c723c */ /* 0x000fe2000000188c */
[----:B------:R-:W1:Y:S01]  /*6520*/  LDSM.16.M88.4 R12, [R180+0x5800] ;  /* 0x00580000b40c783b */ /* 0x000e620000000200 */
[----:B------:R-:W-:Y:S01]  /*6530*/  IADD3 R21, R29, 0x10, RZ ;  /* 0x000000101d157810 */ /* 0x000fe20007ffe0ff */
[----:B------:R-:W-:-:S04]  /*6540*/  DEPBAR.LE SB0, 0x0 ;  /* 0x000080000000791a */ /* 0x000fc80000000000 */
[----:B------:R-:W-:Y:S01]  /*6550*/  FSEL R19, R19, -INF , !P2 ;  /* 0xff80000013137808 */ /* 0x000fe20005000000 */
[C---:B------:R-:W-:Y:S01]  /*6560*/  HMMA.16816.F32 R156, R8.reuse, R170, R156 ;  /* 0x000000aa089c723c */ /* 0x040fe2000000189c */
[----:B------:R-:W-:Y:S02]  /*6570*/  IADD3 R25, R29, 0x11, RZ ;  /* 0x000000111d197810 */ /* 0x000fe40007ffe0ff */
[CC--:B------:R-:W-:Y:S02]  /*6580*/  ISETP.GE.AND P4, PT, R21.reuse, R207.reuse, PT ;  /* 0x000000cf1500720c */ /* 0x0c0fe40003f86270 */
[-C--:B------:R-:W-:Y:S02]  /*6590*/  ISETP.GE.AND P2, PT, R21, R202.reuse, PT ;  /* 0x000000ca1500720c */ /* 0x080fe40003f46270 */
[C---:B------:R-:W-:Y:S01]  /*65a0*/  ISETP.GE.AND P6, PT, R25.reuse, R207, PT ;  /* 0x000000cf1900720c */ /* 0x040fe20003fc6270 */
[----:B------:R-:W-:Y:S01]  /*65b0*/  HMMA.16816.F32 R148, R8, R6, R148 ;  /* 0x000000060894723c */ /* 0x000fe20000001894 */
[----:B------:R-:W-:-:S02]  /*65c0*/  ISETP.GE.AND P1, PT, R25, R202, PT ;  /* 0x000000ca1900720c */ /* 0x000fc40003f26270 */
[C---:B------:R-:W-:Y:S02]  /*65d0*/  ISETP.LT.OR P4, PT, R21.reuse, R208, P4 ;  /* 0x000000d01500720c */ /* 0x040fe40002781670 */
[----:B------:R-:W-:Y:S02]  /*65e0*/  ISETP.LT.OR P2, PT, R21, R206, P2 ;  /* 0x000000ce1500720c */ /* 0x000fe40001741670 */
[----:B------:R-:W-:Y:S01]  /*65f0*/  IADD3 R27, R29, 0x19, RZ ;  /* 0x000000191d1b7810 */ /* 0x000fe20007ffe0ff */
[----:B------:R-:W-:Y:S01]  /*6600*/  HMMA.16816.F32 R140, R136, R22, R140 ;  /* 0x00000016888c723c */ /* 0x000fe2000000188c */
[C---:B------:R-:W-:Y:S02]  /*6610*/  ISETP.LT.OR P6, PT, R25.reuse, R208, P6 ;  /* 0x000000d01900720c */ /* 0x040fe400037c1670 */
[----:B------:R-:W-:Y:S02]  /*6620*/  ISETP.LT.OR P1, PT, R25, R206, P1 ;  /* 0x000000ce1900720c */ /* 0x000fe40000f21670 */
[----:B------:R-:W-:-:S02]  /*6630*/  FSEL R160, R160, -INF , !P4 ;  /* 0xff800000a0a07808 */ /* 0x000fc40006000000 */
[----:B------:R-:W-:Y:S02]  /*6640*/  FSEL R25, R162, -INF , !P2 ;  /* 0xff800000a2197808 */ /* 0x000fe40005000000 */
[C---:B------:R-:W-:Y:S02]  /*6650*/  ISETP.GE.AND P4, PT, R27.reuse, R207, PT ;  /* 0x000000cf1b00720c */ /* 0x040fe40003f86270 */
[----:B------:R-:W-:Y:S02]  /*6660*/  ISETP.GE.AND P2, PT, R27, R202, PT ;  /* 0x000000ca1b00720c */ /* 0x000fe40003f46270 */
[----:B------:R-:W-:Y:S01]  /*6670*/  IADD3 R7, R29, 0x20, RZ ;  /* 0x000000201d077810 */ /* 0x000fe20007ffe0ff */
[----:B------:R-:W-:Y:S01]  /*6680*/  BAR.SYNC.DEFER_BLOCKING 0x0 ;  /* 0x0000000000007b1d */ /* 0x000fe20000010000 */
[C---:B------:R-:W-:Y:S02]  /*6690*/  ISETP.LT.OR P4, PT, R27.reuse, R208, P4 ;  /* 0x000000d01b00720c */ /* 0x040fe40002781670 */
[----:B------:R-:W-:Y:S01]  /*66a0*/  ISETP.LT.OR P2, PT, R27, R206, P2 ;  /* 0x000000ce1b00720c */ /* 0x000fe20001741670 */
[----:B-1----:R-:W-:Y:S01]  /*66b0*/  HMMA.16816.F32 R144, R8, R12, R144 ;  /* 0x0000000c0890723c */ /* 0x002fe20000001890 */
[----:B------:R-:W-:-:S02]  /*66c0*/  FSEL R26, R161, -INF , !P6 ;  /* 0xff800000a11a7808 */ /* 0x000fc40007000000 */
[----:B------:R-:W-:Y:S02]  /*66d0*/  FSEL R27, R163, -INF , !P1 ;  /* 0xff800000a31b7808 */ /* 0x000fe40004800000 */
[C---:B------:R-:W-:Y:S02]  /*66e0*/  ISETP.GE.AND P6, PT, R7.reuse, R207, PT ;  /* 0x000000cf0700720c */ /* 0x040fe40003fc6270 */
[----:B------:R-:W-:Y:S01]  /*66f0*/  ISETP.GE.AND P1, PT, R7, R202, PT ;  /* 0x000000ca0700720c */ /* 0x000fe20003f26270 */
[----:B------:R-:W-:Y:S01]  /*6700*/  HMMA.16816.F32 R140, R8, R14, R140 ;  /* 0x0000000e088c723c */ /* 0x000fe2000000188c */
[----:B------:R-:W-:Y:S02]  /*6710*/  IADD3 R21, R29, 0x18, RZ ;  /* 0x000000181d157810 */ /* 0x000fe40007ffe0ff */
[C---:B------:R-:W-:Y:S02]  /*6720*/  ISETP.LT.OR P6, PT, R7.reuse, R208, P6 ;  /* 0x000000d00700720c */ /* 0x040fe400037c1670 */
[----:B------:R-:W-:-:S02]  /*6730*/  ISETP.LT.OR P1, PT, R7, R206, P1 ;  /* 0x000000ce0700720c */ /* 0x000fc40000f21670 */
[----:B------:R-:W-:Y:S02]  /*6740*/  IADD3 R7, R29, 0x28, RZ ;  /* 0x000000281d077810 */ /* 0x000fe40007ffe0ff */
[CC--:B------:R-:W-:Y:S02]  /*6750*/  ISETP.GE.AND P5, PT, R21.reuse, R207.reuse, PT ;  /* 0x000000cf1500720c */ /* 0x0c0fe40003fa6270 */
[----:B------:R-:W-:Y:S02]  /*6760*/  ISETP.GE.AND P0, PT, R21, R202, PT ;  /* 0x000000ca1500720c */ /* 0x000fe40003f06270 */
[----:B------:R-:W-:Y:S02]  /*6770*/  FSEL R20, R157, -INF , !P4 ;  /* 0xff8000009d147808 */ /* 0x000fe40006000000 */
[----:B------:R-:W-:Y:S02]  /*6780*/  ISETP.GE.AND P4, PT, R7, R207, PT ;  /* 0x000000cf0700720c */ /* 0x000fe40003f86270 */
[----:B------:R-:W-:-:S02]  /*6790*/  ISETP.LT.OR P5, PT, R21, R208, P5 ;  /* 0x000000d01500720c */ /* 0x000fc40002fa1670 */
[----:B------:R-:W-:Y:S02]  /*67a0*/  ISETP.LT.OR P0, PT, R21, R206, P0 ;  /* 0x000000ce1500720c */ /* 0x000fe40000701670 */
[----:B------:R-:W-:Y:S02]  /*67b0*/  IADD3 R31, R29, 0x21, RZ ;  /* 0x000000211d1f7810 */ /* 0x000fe40007ffe0ff */
[----:B------:R-:W-:Y:S02]  /*67c0*/  ISETP.LT.OR P4, PT, R7, R208, P4 ;  /* 0x000000d00700720c */ /* 0x000fe40002781670 */
[----:B------:R-:W-:Y:S02]  /*67d0*/  FSEL R24, R156, -INF , !P5 ;  /* 0xff8000009c187808 */ /* 0x000fe40006800000 */
[----:B------:R-:W-:Y:S02]  /*67e0*/  FSEL R21, R158, -INF , !P0 ;  /* 0xff8000009e157808 */ /* 0x000fe40004000000 */
[----:B------:R-:W-:-:S02]  /*67f0*/  FSEL R23, R159, -INF , !P2 ;  /* 0xff8000009f177808 */ /* 0x000fc40005000000 */
[----:B------:R-:W-:Y:S02]  /*6800*/  IADD3 R13, R29, 0x31, RZ ;  /* 0x000000311d0d7810 */ /* 0x000fe40007ffe0ff */
[CC--:B------:R-:W-:Y:S02]  /*6810*/  ISETP.GE.AND P5, PT, R31.reuse, R207.reuse, PT ;  /* 0x000000cf1f00720c */ /* 0x0c0fe40003fa6270 */
[-C--:B------:R-:W-:Y:S02]  /*6820*/  ISETP.GE.AND P0, PT, R31, R202.reuse, PT ;  /* 0x000000ca1f00720c */ /* 0x080fe40003f06270 */
[----:B------:R-:W-:Y:S02]  /*6830*/  ISETP.GE.AND P2, PT, R7, R202, PT ;  /* 0x000000ca0700720c */ /* 0x000fe40003f46270 */
[----:B------:R-:W-:Y:S02]  /*6840*/  FSEL R166, R148, -INF , !P4 ;  /* 0xff80000094a67808 */ /* 0x000fe40006000000 */
[----:B------:R-:W-:-:S02]  /*6850*/  ISETP.GE.AND P4, PT, R13, R207, PT ;  /* 0x000000cf0d00720c */ /* 0x000fc40003f86270 */
[C---:B------:R-:W-:Y:S02]  /*6860*/  ISETP.LT.OR P5, PT, R31.reuse, R208, P5 ;  /* 0x000000d01f00720c */ /* 0x040fe40002fa1670 */
[-C--:B------:R-:W-:Y:S02]  /*6870*/  ISETP.LT.OR P0, PT, R31, R206.reuse, P0 ;  /* 0x000000ce1f00720c */ /* 0x080fe40000701670 */
[----:B------:R-:W-:Y:S02]  /*6880*/  ISETP.LT.OR P2, PT, R7, R206, P2 ;  /* 0x000000ce0700720c */ /* 0x000fe40001741670 */
[C---:B------:R-:W-:Y:S02]  /*6890*/  IADD3 R31, R29.reuse, 0x29, RZ ;  /* 0x000000291d1f7810 */ /* 0x040fe40007ffe0ff */
[----:B------:R-:W-:Y:S02]  /*68a0*/  IADD3 R7, R29, 0x30, RZ ;  /* 0x000000301d077810 */ /* 0x000fe40007ffe0ff */
[----:B------:R-:W-:-:S02]  /*68b0*/  ISETP.LT.OR P4, PT, R13, R208, P4 ;  /* 0x000000d00d00720c */ /* 0x000fc40002781670 */
[----:B------:R-:W-:Y:S02]  /*68c0*/  FSEL R165, R154, -INF , !P1 ;  /* 0xff8000009aa57808 */ /* 0x000fe40004800000 */
[----:B------:R-:W-:Y:S02]  /*68d0*/  FSEL R168, R153, -INF , !P5 ;  /* 0xff80000099a87808 */ /* 0x000fe40006800000 */
[----:B------:R-:W-:Y:S02]  /*68e0*/  FSEL R169, R155, -INF , !P0 ;  /* 0xff8000009ba97808 */ /* 0x000fe40004000000 */
[----:B------:R-:W-:Y:S02]  /*68f0*/  FSEL R164, R152, -INF , !P6 ;  /* 0xff80000098a47808 */ /* 0x000fe40007000000 */
[----:B------:R-:W-:Y:S02]  /*6900*/  ISETP.GE.AND P1, PT, R31, R202, PT ;  /* 0x000000ca1f00720c */ /* 0x000fe40003f26270 */
[----:B------:R-:W-:-:S02]  /*6910*/  ISETP.GE.AND P5, PT, R7, R207, PT ;  /* 0x000000cf0700720c */ /* 0x000fc40003fa6270 */
[----:B------:R-:W-:Y:S02]  /*6920*/  ISETP.GE.AND P0, PT, R7, R202, PT ;  /* 0x000000ca0700720c */ /* 0x000fe40003f06270 */
[----:B------:R-:W-:Y:S02]  /*6930*/  ISETP.GE.AND P6, PT, R31, R207, PT ;  /* 0x000000cf1f00720c */ /* 0x000fe40003fc6270 */
[----:B------:R-:W-:Y:S02]  /*6940*/  FSEL R152, R145, -INF , !P4 ;  /* 0xff80000091987808 */ /* 0x000fe40006000000 */
[----:B------:R-:W-:Y:S02]  /*6950*/  ISETP.GT.AND P4, PT, R201, R196, PT ;  /* 0x000000c4c900720c */ /* 0x000fe40003f84270 */
[----:B------:R-:W-:Y:S02]  /*6960*/  ISETP.LT.OR P1, PT, R31, R206, P1 ;  /* 0x000000ce1f00720c */ /* 0x000fe40000f21670 */
[----:B------:R-:W-:-:S02]  /*6970*/  ISETP.LT.OR P5, PT, R7, R208, P5 ;  /* 0x000000d00700720c */ /* 0x000fc40002fa1670 */
[----:B------:R-:W-:Y:S02]  /*6980*/  ISETP.LT.OR P0, PT, R7, R206, P0 ;  /* 0x000000ce0700720c */ /* 0x000fe40000701670 */
[----:B------:R-:W-:Y:S02]  /*6990*/  ISETP.LT.OR P6, PT, R31, R208, P6 ;  /* 0x000000d01f00720c */ /* 0x000fe400037c1670 */
[C---:B------:R-:W-:Y:S02]  /*69a0*/  IADD3 R7, R29.reuse, 0x38, RZ ;  /* 0x000000381d077810 */ /* 0x040fe40007ffe0ff */
[----:B------:R-:W-:Y:S02]  /*69b0*/  IADD3 R29, R29, 0x39, RZ ;  /* 0x000000391d1d7810 */ /* 0x000fe40007ffe0ff */
[----:B------:R-:W-:Y:S02]  /*69c0*/  FSEL R167, R151, -INF , !P1 ;  /* 0xff80000097a77808 */ /* 0x000fe40004800000 */
[----:B------:R-:W-:-:S02]  /*69d0*/  FSEL R163, R150, -INF , !P2 ;  /* 0xff80000096a37808 */ /* 0x000fc40005000000 */
[----:B------:R-:W-:Y:S02]  /*69e0*/  FSEL R170, R149, -INF , !P6 ;  /* 0xff80000095aa7808 */ /* 0x000fe40007000000 */
[----:B------:R-:W-:Y:S02]  /*69f0*/  FSEL R154, R144, -INF , !P5 ;  /* 0xff800000909a7808 */ /* 0x000fe40006800000 */
[----:B------:R-:W-:Y:S02]  /*6a00*/  FSEL R151, R146, -INF , !P0 ;  /* 0xff80000092977808 */ /* 0x000fe40004000000 */
[-C--:B------:R-:W-:Y:S02]  /*6a10*/  ISETP.GE.AND P2, PT, R13, R202.reuse, PT ;  /* 0x000000ca0d00720c */ /* 0x080fe40003f46270 */
[C---:B------:R-:W-:Y:S02]  /*6a20*/  ISETP.GE.AND P6, PT, R7.reuse, R207, PT ;  /* 0x000000cf0700720c */ /* 0x040fe40003fc6270 */
[----:B------:R-:W-:-:S02]  /*6a30*/  ISETP.GE.AND P1, PT, R7, R202, PT ;  /* 0x000000ca0700720c */ /* 0x000fc40003f26270 */
[C---:B------:R-:W-:Y:S02]  /*6a40*/  ISETP.GE.AND P5, PT, R29.reuse, R207, PT ;  /* 0x000000cf1d00720c */ /* 0x040fe40003fa6270 */
[----:B------:R-:W-:Y:S02]  /*6a50*/  ISETP.GE.AND P0, PT, R29, R202, PT ;  /* 0x000000ca1d00720c */ /* 0x000fe40003f06270 */
[----:B------:R-:W-:Y:S02]  /*6a60*/  ISETP.LT.OR P2, PT, R13, R206, P2 ;  /* 0x000000ce0d00720c */ /* 0x000fe40001741670 */
[C---:B------:R-:W-:Y:S02]  /*6a70*/  ISETP.LT.OR P6, PT, R7.reuse, R208, P6 ;  /* 0x000000d00700720c */ /* 0x040fe400037c1670 */
[----:B------:R-:W-:Y:S02]  /*6a80*/  ISETP.LT.OR P1, PT, R7, R206, P1 ;  /* 0x000000ce0700720c */ /* 0x000fe40000f21670 */
[----:B------:R-:W-:-:S02]  /*6a90*/  ISETP.LT.OR P5, PT, R29, R208, P5 ;  /* 0x000000d01d00720c */ /* 0x000fc40002fa1670 */
[----:B------:R-:W-:Y:S02]  /*6aa0*/  ISETP.LT.OR P0, PT, R29, R206, P0 ;  /* 0x000000ce1d00720c */ /* 0x000fe40000701670 */
        /* <DEDUP_REMOVED lines=8> */
[----:B------:R-:W-:-:S05]  /*6b30*/  IMAD.SHL.U32 R6, R201, 0x40, RZ ;  /* 0x00000040c9067824 */ /* 0x000fca00078e00ff */
[C---:B------:R-:W-:Y:S02]  /*6b40*/  IADD3 R12, R6.reuse, -0x40, RZ ;  /* 0xffffffc0060c7810 */ /* 0x040fe40007ffe0ff */
[----:B------:R-:W-:Y:S02]  /*6b50*/  IABS R10, R6 ;  /* 0x00000006000a7213 */ /* 0x000fe40000000000 */
[----:B------:R-:W-:Y:S02]  /*6b60*/  IABS R8, R12 ;  /* 0x0000000c00087213 */ /* 0x000fe40000000000 */
[----:B------:R-:W-:Y:S02]  /*6b70*/  LOP3.LUT R6, R6, c[0x0][0x2d0], RZ, 0x3c, !PT ;  /* 0x0000b40006067a12 */ /* 0x000fe400078e3cff */
[----:B------:R-:W-:Y:S01]  /*6b80*/  LOP3.LUT R12, R12, c[0x0][0x2d0], RZ, 0x3c, !PT ;  /* 0x0000b4000c0c7a12 */ /* 0x000fe200078e3cff */
[----:B-1----:R-:W1:Y:S01]  /*6b90*/  MUFU.RCP R14, R7 ;  /* 0x00000007000e7308 */ /* 0x002e620000001000 */
[----:B------:R-:W-:-:S02]  /*6ba0*/  ISETP.GE.AND P2, PT, R6, RZ, PT ;  /* 0x000000ff0600720c */ /* 0x000fc40003f46270 */
[----:B-1----:R-:W-:-:S05]  /*6bb0*/  IADD3 R14, R14, 0xffffffe, RZ ;  /* 0x0ffffffe0e0e7810 */ /* 0x002fca0007ffe0ff */
[----:B------:R-:W1:Y:S02]  /*6bc0*/  F2I.FTZ.U32.TRUNC.NTZ R15, R14 ;  /* 0x0000000e000f7305 */ /* 0x000e64000021f000 */
[----:B-1----:R-:W-:Y:S01]  /*6bd0*/  IMAD.MOV R11, RZ, RZ, -R15 ;  /* 0x000000ffff0b7224 */ /* 0x002fe200078e0a0f */
[----:B------:R-:W-:-:S03]  /*6be0*/  MOV R14, RZ ;  /* 0x000000ff000e7202 */ /* 0x000fc60000000f00 */
[----:B------:R-:W-:-:S04]  /*6bf0*/  IMAD R11, R11, R2, RZ ;  /* 0x000000020b0b7224 */ /* 0x000fc800078e02ff */
[----:B------:R-:W-:-:S06]  /*6c00*/  IMAD.HI.U32 R11, R15, R11, R14 ;  /* 0x0000000b0f0b7227 */ /* 0x000fcc00078e000e */
[----:B------:R-:W-:-:S04]  /*6c10*/  IMAD.HI.U32 R13, R11, R10, RZ ;  /* 0x0000000a0b0d7227 */ /* 0x000fc800078e00ff */
[----:B------:R-:W-:-:S04]  /*6c20*/  IMAD.HI.U32 R11, R11, R8, RZ ;  /* 0x000000080b0b7227 */ /* 0x000fc800078e00ff */
[----:B------:R-:W-:Y:S02]  /*6c30*/  IMAD.MOV R9, RZ, RZ, -R13 ;  /* 0x000000ffff097224 */ /* 0x000fe400078e0a0d */
[----:B------:R-:W-:Y:S02]  /*6c40*/  IMAD.MOV R7, RZ, RZ, -R11 ;  /* 0x000000ffff077224 */ /* 0x000fe400078e0a0b */
[C---:B------:R-:W-:Y:S02]  /*6c50*/  IMAD R9, R2.reuse, R9, R10 ;  /* 0x0000000902097224 */ /* 0x040fe400078e020a */
[----:B------:R-:W-:-:S03]  /*6c60*/  IMAD R7, R2, R7, R8 ;  /* 0x0000000702077224 */ /* 0x000fc600078e0208 */
[C---:B------:R-:W-:Y:S02]  /*6c70*/  ISETP.GT.U32.AND P0, PT, R2.reuse, R9, PT ;  /* 0x000000090200720c */ /* 0x040fe40003f04070 */
[----:B------:R-:W-:-:S11]  /*6c80*/  ISETP.GT.U32.AND P1, PT, R2, R7, PT ;  /* 0x000000070200720c */ /* 0x000fd60003f24070 */
[-C--:B------:R-:W-:Y:S02]  /*6c90*/  @!P0 IADD3 R9, R9, -R2.reuse, RZ ;  /* 0x8000000209098210 */ /* 0x080fe40007ffe0ff */
[----:B------:R-:W-:Y:S01]  /*6ca0*/  @!P1 IMAD.IADD R7, R7, 0x1, -R2 ;  /* 0x0000000107079824 */ /* 0x000fe200078e0a02 */
[----:B------:R-:W-:Y:S02]  /*6cb0*/  @!P0 IADD3 R13, R13, 0x1, RZ ;  /* 0x000000010d0d8810 */ /* 0x000fe40007ffe0ff */
        /* <DEDUP_REMOVED lines=28> */
[----:B------:R-:W-:-:S05]  /*6e80*/  IMAD.WIDE.U32 R8, R8, c[0x0][0x180], R10 ;  /* 0x0000600008087a25 */ /* 0x000fca00078e000a */
[----:B------:R-:W-:Y:S01]  /*6e90*/  IADD3 R2, R9, R7, RZ ;  /* 0x0000000709027210 */ /* 0x000fe20007ffe0ff */
[----:B------:R-:W-:Y:S05]  /*6ea0*/  BRA `(.L_x_5276) ;  /* 0x0000004000007947 */ /* 0x000fea0003800000 */
.L_x_5275:
[----:B------:R-:W-:-:S04]  /*6eb0*/  ULEA UR5, -UR8, URZ, 0x6 ;  /* 0x0000003f08057291 */ /* 0x000fc8000f8e313f */
[----:B------:R-:W-:Y:S02]  /*6ec0*/  USHF.R.S32.HI UR4, URZ, 0x1f, UR5 ;  /* 0x0000001f3f047899 */ /* 0x000fe40008011405 */
[----:B------:R-:W-:-:S04]  /*6ed0*/  MOV R8, UR5 ;  /* 0x0000000500087c02 */ /* 0x000fc80008000f00 */
[----:B------:R-:W-:Y:S02]  /*6ee0*/  MOV R2, UR4 ;  /* 0x0000000400027c02 */ /* 0x000fe40008000f00 */
.L_x_5276:
[----:B------:R-:W-:Y:S01]  /*6ef0*/  IADD3 R8, P0, R134, R8, RZ ;  /* 0x0000000886087210 */ /* 0x000fe20007f1e0ff */
[----:B------:R-:W-:Y:S02]  /*6f00*/  USHF.L.U32 UR5, UR8, 0x5, URZ ;  /* 0x0000000508057899 */ /* 0x000fe4000800063f */
[----:B------:R-:W-:Y:S02]  /*6f10*/  ULDC UR4, c[0x0][0x19c] ;  /* 0x0000670000047ab9 */ /* 0x000fe40000000800 */
[----:B------:R-:W-:Y:S01]  /*6f20*/  IMAD.X R213, R133, 0x1, R2, P0 ;  /* 0x0000000185d57824 */ /* 0x000fe200000e0602 */
[----:B------:R-:W-:Y:S01]  /*6f30*/  LEA R212, P0, R8, c[0x0][0x168], 0x1 ;  /* 0x00005a0008d47a11 */ /* 0x000fe200078008ff */
[----:B------:R-:W-:-:S03]  /*6f40*/  USHF.L.U64.HI UR4, UR8, UR6, UR4 ;  /* 0x0000000608047299 */ /* 0x000fc60008010204 */
[----:B------:R-:W-:Y:S02]  /*6f50*/  LEA.HI.X R213, R8, c[0x0][0x16c], R213, 0x1, P0 ;  /* 0x00005b0008d57a11 */ /* 0x000fe400000f0cd5 */
        /* <DEDUP_REMOVED lines=22> */
.L_x_5274:
        /* <DEDUP_REMOVED lines=39> */
[----:B------:R-:W2:Y:S04]  /*7330*/  SHFL.BFLY PT, R145, R2, 0x1, 0x1f ;  /* 0x0c201f0002917f89 */ /* 0x000ea800000e0000 */
[----:B------:R-:W-:Y:S01]  /*7340*/  LDSM.16.MT88.4 R8, [R185+0xc000] ;  /* 0x00c00000b908783b */ /* 0x000fe20000004200 */
        /* <DEDUP_REMOVED lines=12> */
[----:B------:R-:W-:Y:S01]  /*7410*/  FADD.FTZ R6, R3, -R6 ;  /* 0x8000000603067221 */ /* 0x000fe20000010000 */
[----:B------:R-:W-:Y:S01]  /*7420*/  LDSM.16.MT88.4 R132, [R186+0xc800] ;  /* 0x00c80000ba84783b */ /* 0x000fe20000004200 */
[--C-:B------:R-:W-:Y:S01]  /*7430*/  FFMA.FTZ R143, R0, c[0x0][0x23c], -R153.reuse ;  /* 0x00008f00008f7a23 */ /* 0x100fe20000010899 */
[----:B------:R-:W-:Y:S01]  /*7440*/  MUFU.EX2 R141, R141 ;  /* 0x0000008d008d7308 */ /* 0x000fe20000000800 */
[--C-:B------:R-:W-:Y:S02]  /*7450*/  FFMA.FTZ R144, R16, c[0x0][0x23c], -R153.reuse ;  /* 0x00008f0010907a23 */ /* 0x100fe40000010899 */
[----:B------:R-:W-:Y:S02]  /*7460*/  FFMA.FTZ R142, R28, c[0x0][0x23c], -R153 ;  /* 0x00008f001c8e7a23 */ /* 0x000fe40000010899 */
[--C-:B------:R-:W-:Y:S01]  /*7470*/  FFMA.FTZ R140, R18, c[0x0][0x23c], -R150.reuse ;  /* 0x00008f00128c7a23 */ /* 0x100fe20000010896 */
[----:B------:R-:W-:Y:S01]  /*7480*/  LDSM.16.MT88.4 R28, [R184+0xc800] ;  /* 0x00c80000b81c783b */ /* 0x000fe20000004200 */
[--C-:B------:R-:W-:Y:S01]  /*7490*/  FFMA.FTZ R2, R19, c[0x0][0x23c], -R150.reuse ;  /* 0x00008f0013027a23 */ /* 0x100fe20000010896 */
[----:B------:R-:W-:Y:S01]  /*74a0*/  MUFU.EX2 R144, R144 ;  /* 0x0000009000907308 */ /* 0x000fe20000000800 */
[----:B------:R-:W-:-:S02]  /*74b0*/  FFMA.FTZ R0, R17, c[0x0][0x23c], -R150 ;  /* 0x00008f0011007a23 */ /* 0x000fc40000010896 */
[----:B------:R-:W-:Y:S01]  /*74c0*/  FFMA.FTZ R147, R5, c[0x0][0x23c], -R150 ;  /* 0x00008f0005937a23 */ /* 0x000fe20000010896 */
[----:B------:R-:W1:Y:S01]  /*74d0*/  LDSM.16.MT88.4 R16, [R188+0xc000] ;  /* 0x00c00000bc10783b */ /* 0x000e620000004200 */
[----:B------:R-:W-:Y:S02]  /*74e0*/  FMUL.FTZ R148, R4, c[0x0][0x23c] ;  /* 0x00008f0004947a20 */ /* 0x000fe40000410000 */
[----:B------:R-:W-:Y:S01]  /*74f0*/  FMUL.FTZ R3, R6, c[0x0][0x23c] ;  /* 0x00008f0006037a20 */ /* 0x000fe20000410000 */
[----:B------:R-:W2:Y:S01]  /*7500*/  MUFU.EX2 R143, R143 ;  /* 0x0000008f008f7308 */ /* 0x000ea20000000800 */
[--C-:B------:R-:W-:Y:S02]  /*7510*/  FFMA.FTZ R155, R160, c[0x0][0x23c], -R153.reuse ;  /* 0x00008f00a09b7a23 */ /* 0x100fe40000010899 */
        /* <DEDUP_REMOVED lines=55> */
[----:B------:R-:W3:Y:S01]  /*7890*/  LDSM.16.MT88.4 R12, [R188+0xe000] ;  /* 0x00e00000bc0c783b */ /* 0x000ee20000004200 */
[----:B------:R-:W-:Y:S01]  /*78a0*/  FMUL.FTZ R125, R125, R148 ;  /* 0x000000947d7d7220 */ /* 0x000fe20000410000 */
[----:B------:R-:W-:Y:S01]  /*78b0*/  MUFU.EX2 R158, R158 ;  /* 0x0000009e009e7308 */ /* 0x000fe20000000800 */
        /* <DEDUP_REMOVED lines=10> */
[----:B------:R-:W-:Y:S01]  /*7960*/  FMUL.FTZ R109, R109, R148 ;  /* 0x000000946d6d7220 */ /* 0x000fe20000410000 */
[----:B------:R-:W1:Y:S01]  /*7970*/  LDSM.16.MT88.4 R16, [R184+0xc000] ;  /* 0x00c00000b810783b */ /* 0x000e620000004200 */
        /* <DEDUP_REMOVED lines=14> */
[----:B------:R-:W1:Y:S01]  /*7a60*/  MUFU.EX2 R161, R161 ;  /* 0x000000a100a17308 */ /* 0x000e620000000800 */
[-C--:B------:R-:W-:Y:S02]  /*7a70*/  FMUL.FTZ R43, R43, R3.reuse ;  /* 0x000000032b2b7220 */ /* 0x080fe40000410000 */
[C---:B---3--:R-:W-:Y:S01]  /*7a80*/  HMMA.16816.F32 R36, R4.reuse, R12, R36 ;  /* 0x0000000c0424723c */ /* 0x048fe20000001824 */
[-C--:B------:R-:W-:Y:S02]  /*7a90*/  FMUL.FTZ R104, R104, R148.reuse ;  /* 0x0000009468687220 */ /* 0x080fe40000410000 */
[-C--:B------:R-:W-:Y:S02]  /*7aa0*/  FMUL.FTZ R105, R105, R148.reuse ;  /* 0x0000009469697220 */ /* 0x080fe40000410000 */
[-C--:B------:R-:W-:Y:S01]  /*7ab0*/  FMUL.FTZ R106, R106, R3.reuse ;  /* 0x000000036a6a7220 */ /* 0x080fe20000410000 */
[----:B------:R-:W-:Y:S01]  /*7ac0*/  MUFU.EX2 R164, R164 ;  /* 0x000000a400a47308 */ /* 0x000fe20000000800 */
[----:B------:R-:W-:Y:S01]  /*7ad0*/  FMUL.FTZ R107, R107, R3 ;  /* 0x000000036b6b7220 */ /* 0x000fe20000410000 */
[----:B------:R-:W-:Y:S01]  /*7ae0*/  HMMA.16816.F32 R40, R4, R14, R40 ;  /* 0x0000000e0428723c */ /* 0x000fe20000001828 */
[----:B------:R-:W3:Y:S01]  /*7af0*/  LDSM.16.MT88.4 R12, [R184+0xe000] ;  /* 0x00e00000b80c783b */ /* 0x000ee20000004200 */
[----:B------:R-:W-:-:S02]  /*7b00*/  FMUL.FTZ R100, R100, R148 ;  /* 0x0000009464647220 */ /* 0x000fc40000410000 */
[-C--:B------:R-:W-:Y:S02]  /*7b10*/  FMUL.FTZ R101, R101, R148.reuse ;  /* 0x0000009465657220 */ /* 0x080fe40000410000 */
[-C--:B------:R-:W-:Y:S01]  /*7b20*/  FMUL.FTZ R102, R102, R3.reuse ;  /* 0x0000000366667220 */ /* 0x080fe20000410000 */
[----:B------:R-:W2:Y:S01]  /*7b30*/  MUFU.EX2 R171, R171 ;  /* 0x000000ab00ab7308 */ /* 0x000ea20000000800 */
[-C--:B------:R-:W-:Y:S02]  /*7b40*/  FMUL.FTZ R103, R103, R3.reuse ;  /* 0x0000000367677220 */ /* 0x080fe40000410000 */
[-C--:B------:R-:W-:Y:S01]  /*7b50*/  FMUL.FTZ R44, R44, R148.reuse ;  /* 0x000000942c2c7220 */ /* 0x080fe20000410000 */
[----:B-1----:R-:W-:Y:S01]  /*7b60*/  HMMA.16816.F32 R104, R4, R16, R104 ;  /* 0x000000100468723c */ /* 0x002fe20000001868 */
[----:B------:R-:W-:Y:S02]  /*7b70*/  FMUL.FTZ R45, R45, R148 ;  /* 0x000000942d2d7220 */ /* 0x000fe40000410000 */
[-C--:B------:R-:W-:Y:S01]  /*7b80*/  FMUL.FTZ R46, R46, R3.reuse ;  /* 0x000000032e2e7220 */ /* 0x080fe20000410000 */
[----:B------:R-:W-:Y:S01]  /*7b90*/  MUFU.EX2 R166, R166 ;  /* 0x000000a600a67308 */ /* 0x000fe20000000800 */
[----:B------:R-:W-:-:S02]  /*7ba0*/  FMUL.FTZ R47, R47, R3 ;  /* 0x000000032f2f7220 */ /* 0x000fc40000410000 */
[-C--:B------:R-:W-:Y:S01]  /*7bb0*/  FMUL.FTZ R48, R48, R148.reuse ;  /* 0x0000009430307220 */ /* 0x080fe20000410000 */
[C---:B------:R-:W-:Y:S01]  /*7bc0*/  HMMA.16816.F32 R100, R4.reuse, R18, R100 ;  /* 0x000000120464723c */ /* 0x040fe20000001864 */
[-C--:B------:R-:W-:Y:S01]  /*7bd0*/  FMUL.FTZ R49, R49, R148.reuse ;  /* 0x0000009431317220 */ /* 0x080fe20000410000 */
[----:B------:R-:W1:Y:S01]  /*7be0*/  LDSM.16.MT88.4 R16, [R185+0xe000] ;  /* 0x00e00000b910783b */ /* 0x000e620000004200 */
        /* <DEDUP_REMOVED lines=14> */
[----:B------:R-:W1:Y:S01]  /*7cd0*/  MUFU.EX2 R168, R168 ;  /* 0x000000a800a87308 */ /* 0x000e620000000800 */
[----:B------:R-:W-:-:S02]  /*7ce0*/  FMUL.FTZ R67, R67, R3 ;  /* 0x0000000343437220 */ /* 0x000fc40000410000 */
        /* <DEDUP_REMOVED lines=76> */
[----:B--2---:R-:W-:Y:S01]  /*81b0*/  F2FP.PACK_AB R4, R156, R155 ;  /* 0x0000009b9c04723e */ /* 0x004fe200000000ff */
        /* <DEDUP_REMOVED lines=58> */
[----:B--2---:R-:W-:Y:S01]  /*8560*/  HMMA.16816.F32 R128, R4, R12, R128 ;  /* 0x0000000c0480723c */ /* 0x004fe20000001880 */
[----:B------:R-:W-:Y:S02]  /*8570*/  FADD.FTZ R199, R199, R166 ;  /* 0x000000a6c7c77221 */ /* 0x000fe40000010000 */
[----:B------:R-:W-:-:S05]  /*8580*/  FADD.FTZ R170, R170, R163 ;  /* 0x000000a3aaaa7221 */ /* 0x000fca0000010000 */
[C---:B------:R-:W-:Y:S01]  /*8590*/  HMMA.16816.F32 R124, R4.reuse, R14, R124 ;  /* 0x0000000e047c723c */ /* 0x040fe2000000187c */
[----:B------:R-:W2:Y:S07]  /*85a0*/  LDSM.16.MT88.4 R12, [R184+0xf000] ;  /* 0x00f00000b80c783b */ /* 0x000eae0000004200 */
[C---:B-----5:R-:W-:Y:S08]  /*85b0*/  HMMA.16816.F32 R120, R4.reuse, R8, R120 ;  /* 0x000000080478723c */ /* 0x060ff00000001878 */
[C---:B------:R-:W-:Y:S01]  /*85c0*/  HMMA.16816.F32 R116, R4.reuse, R10, R116 ;  /* 0x0000000a0474723c */ /* 0x040fe20000001874 */
[----:B------:R-:W4:Y:S07]  /*85d0*/  LDSM.16.MT88.4 R8, [R188+0x11000] ;  /* 0x01100000bc08783b */ /* 0x000f2e0000004200 */
[C---:B---3--:R-:W-:Y:S08]  /*85e0*/  HMMA.16816.F32 R36, R4.reuse, R24, R36 ;  /* 0x000000180424723c */ /* 0x048ff00000001824 */
[C---:B------:R-:W-:Y:S01]  /*85f0*/  HMMA.16816.F32 R40, R4.reuse, R26, R40 ;  /* 0x0000001a0428723c */ /* 0x040fe20000001828 */
[----:B------:R-:W3:Y:S07]  /*8600*/  LDSM.16.MT88.4 R24, [R186+0x11000] ;  /* 0x01100000ba18783b */ /* 0x000eee0000004200 */
[C---:B-1----:R-:W-:Y:S08]  /*8610*/  HMMA.16816.F32 R52, R4.reuse, R16, R52 ;  /* 0x000000100434723c */ /* 0x042ff00000001834 */
[C---:B--2---:R-:W-:Y:S08]  /*8620*/  HMMA.16816.F32 R60, R4.reuse, R12, R60 ;  /* 0x0000000c043c723c */ /* 0x044ff0000000183c */
        /* <DEDUP_REMOVED lines=66> */
.L_x_5271:
[----:B------:R-:W-:Y:S05]  /*8a50*/  @!P4 BRA `(.L_x_5277) ;  /* 0x000036a00000c947 */ /* 0x000fea0003800000 */
[----:B------:R-:W-:Y:S01]  /*8a60*/  ULDC.64 UR4, c[0x0][0x1a0] ;  /* 0x0000680000047ab9 */ /* 0x000fe20000000a00 */
[----:B------:R-:W-:Y:S01]  /*8a70*/  IMAD.MOV.U32 R0, RZ, RZ, R3 ;  /* 0x000000ffff007224 */ /* 0x000fe200078e0003 */
[----:B------:R-:W-:Y:S01]  /*8a80*/  ULEA UR7, -UR4, URZ, 0x6 ;  /* 0x0000003f04077291 */ /* 0x000fe2000f8e313f */
[----:B------:R-:W-:Y:S01]  /*8a90*/  IMAD.MOV.U32 R2, RZ, RZ, R132 ;  /* 0x000000ffff027224 */ /* 0x000fe200078e0084 */
[----:B------:R-:W-:-:S02]  /*8aa0*/  UMOV UR6, 0x5 ;  /* 0x0000000500067882 */ /* 0x000fc40000000000 */
[----:B------:R-:W-:Y:S02]  /*8ab0*/  USHF.R.S32.HI UR15, URZ, 0x1f, UR7 ;  /* 0x0000001f3f0f7899 */ /* 0x000fe40008011407 */
[----:B------:R-:W-:Y:S01]  /*8ac0*/  ULEA UR14, -UR8, URZ, 0x6 ;  /* 0x0000003f080e7291 */ /* 0x000fe2000f8e313f */
[----:B------:R-:W-:Y:S01]  /*8ad0*/  MOV R211, UR7 ;  /* 0x0000000700d37c02 */ /* 0x000fe20008000f00 */
[----:B------:R-:W-:Y:S02]  /*8ae0*/  USHF.L.U64.HI UR5, UR4, UR6, UR5 ;  /* 0x0000000604057299 */ /* 0x000fe40008010205 */
[----:B------:R-:W-:Y:S01]  /*8af0*/  USHF.L.U32 UR12, UR4, 0x5, URZ ;  /* 0x00000005040c7899 */ /* 0x000fe2000800063f */
[----:B------:R-:W-:Y:S01]  /*8b00*/  MOV R209, UR15 ;  /* 0x0000000f00d17c02 */ /* 0x000fe20008000f00 */
[----:B------:R-:W-:Y:S02]  /*8b10*/  USHF.L.U32 UR9, UR8, 0x5, URZ ;  /* 0x0000000508097899 */ /* 0x000fe4000800063f */
[----:B------:R-:W-:-:S02]  /*8b20*/  ULDC UR4, c[0x0][0x19c] ;  /* 0x0000670000047ab9 */ /* 0x000fc40000000800 */
[----:B------:R-:W-:Y:S02]  /*8b30*/  USHF.R.S32.HI UR13, URZ, 0x1f, UR14 ;  /* 0x0000001f3f0d7899 */ /* 0x000fe4000801140e */
[----:B------:R-:W-:Y:S02]  /*8b40*/  USHF.L.U64.HI UR4, UR8, UR6, UR4 ;  /* 0x0000000608047299 */ /* 0x000fe40008010204 */
.L_x_5281:
        /* <DEDUP_REMOVED lines=65> */
.L_x_5278:
[C---:B------:R-:W-:Y:S04]  /*8f60*/  LEA R198, P0, R8.reuse, R198, 0x1 ;  /* 0x000000c608c67211 */ /* 0x040fe800078008ff */
[----:B------:R-:W-:Y:S02]  /*8f70*/  LEA.HI.X R197, R8, R197, R3, 0x1, P0 ;  /* 0x000000c508c57211 */ /* 0x000fe400000f0c03 */
[----:B------:R-:W-:Y:S03]  /*8f80*/  IADD3 R222, P0, R198, UR12, RZ ;  /* 0x0000000cc6de7c10 */ /* 0x000fe6000ff1e0ff */
[----:B------:R-:W-:Y:S01]  /*8f90*/  IMAD.MOV.U32 R199, RZ, RZ, R197 ;  /* 0x000000ffffc77224 */ /* 0x000fe200078e00c5 */
[----:B------:R-:W-:Y:S02]  /*8fa0*/  IADD3.X R223, R197, UR5, RZ, P0, !PT ;  /* 0x00000005c5df7c10 */ /* 0x000fe400087fe4ff */
        /* <DEDUP_REMOVED lines=10> */
[----:B------:R-:W-:Y:S01]  /*9050*/  ISETP.GT.AND P0, PT, R201, R196, PT ;  /* 0x000000c4c900720c */ /* 0x000fe20003f04270 */
        /* <DEDUP_REMOVED lines=173> */
[----:B------:R-:W-:Y:S04]  /*9b30*/  IABS R3, c[0x0][0x2d0] ;  /* 0x0000b40000037a13 */ /* 0x000fe80000000000 */
[----:B------:R-:W1:Y:S10]  /*9b40*/  I2F.RP R139, R3 ;  /* 0x00000003008b7306 */ /* 0x000e740000209400 */
[----:B-1----:R-:W1:Y:S02]  /*9b50*/  MUFU.RCP R132, R139 ;  /* 0x0000008b00847308 */ /* 0x002e640000001000 */
[----:B-1----:R-:W-:Y:S01]  /*9b60*/  IADD3 R136, R132, 0xffffffe, RZ ;  /* 0x0ffffffe84887810 */ /* 0x002fe20007ffe0ff */
[----:B------:R-:W-:Y:S07]  /*9b70*/  IMAD.SHL.U32 R132, R201, 0x40, RZ ;  /* 0x00000040c9847824 */ /* 0x000fee00078e00ff */
[----:B------:R-:W1:Y:S01]  /*9b80*/  F2I.FTZ.U32.TRUNC.NTZ R137, R136 ;  /* 0x0000008800897305 */ /* 0x000e62000021f000 */
        /* <DEDUP_REMOVED lines=32> */
[----:B------:R-:W-:Y:S01]  /*9d90*/  SEL R3, R132, R139, !P1 ;  /* 0x0000008b84037207 */ /* 0x000fe20004800000 */
[----:B------:R-:W-:Y:S01]  /*9da0*/  IMAD.MOV.U32 R132, RZ, RZ, 0x40 ;  /* 0x00000040ff847424 */ /* 0x000fe200078e00ff */
        /* <DEDUP_REMOVED lines=19> */
.L_x_5280:
        /* <DEDUP_REMOVED lines=14> */
[----:B------:R-:W-:Y:S03]  /*9fc0*/  IADD3.X R133, R135, UR4, RZ, P0, !PT ;  /* 0x0000000487857c10 */ /* 0x000fe600087fe4ff */
        /* <DEDUP_REMOVED lines=9> */
.L_x_5279:
[----:B------:R-:W-:Y:S05]  /*a060*/  IMAD R3, R201, 0x40, R210 ;  /* 0x00000040c9037824 */ /* 0x000fea00078e02d2 */
[C---:B-1----:R-:W-:Y:S02]  /*a070*/  IADD3 R133, R3.reuse, 0x1, RZ ;  /* 0x0000000103857810 */ /* 0x042fe40007ffe0ff */
[----:B------:R-:W-:Y:S02]  /*a080*/  ISETP.GE.AND P2, PT, R3, R208, PT ;  /* 0x000000d00300720c */ /* 0x000fe40003f46270 */
[C---:B------:R-:W-:Y:S02]  /*a090*/  ISETP.GE.AND P5, PT, R133.reuse, R206, PT ;  /* 0x000000ce8500720c */ /* 0x040fe40003fa6270 */
[C---:B------:R-:W-:Y:S02]  /*a0a0*/  ISETP.GE.AND P6, PT, R133.reuse, R208, PT ;  /* 0x000000d08500720c */ /* 0x040fe40003fc6270 */
[C---:B------:R-:W-:Y:S02]  /*a0b0*/  ISETP.GE.OR P5, PT, R133.reuse, R202, !P5 ;  /* 0x000000ca8500720c */ /* 0x040fe40006fa6670 */
[-C--:B------:R-:W-:Y:S02]  /*a0c0*/  ISETP.GE.OR P6, PT, R133, R207.reuse, !P6 ;  /* 0x000000cf8500720c */ /* 0x080fe400077c6670 */
[C---:B------:R-:W-:Y:S02]  /*a0d0*/  IADD3 R133, R3.reuse, 0x9, RZ ;  /* 0x0000000903857810 */ /* 0x040fe40007ffe0ff */
[CC--:B------:R-:W-:Y:S02]  /*a0e0*/  ISETP.GE.OR P2, PT, R3.reuse, R207.reuse, !P2 ;  /* 0x000000cf0300720c */ /* 0x0c0fe40005746670 */
[----:B------:R-:W-:Y:S02]  /*a0f0*/  ISETP.GE.AND P0, PT, R3, R206, PT ;  /* 0x000000ce0300720c */ /* 0x000fe40003f06270 */
[----:B------:R-:W-:Y:S02]  /*a100*/  FSEL R134, R4, -INF , !P2 ;  /* 0xff80000004867808 */ /* 0x000fe40005000000 */
[----:B------:R-:W-:Y:S02]  /*a110*/  ISETP.GE.AND P2, PT, R133, R208, PT ;  /* 0x000000d08500720c */ /* 0x000fe40003f46270 */
[----:B------:R-:W-:Y:S02]  /*a120*/  ISETP.GE.OR P0, PT, R3, R202, !P0 ;  /* 0x000000ca0300720c */ /* 0x000fe40004706670 */
[----:B------:R-:W-:Y:S02]  /*a130*/  FSEL R144, R5, -INF , !P6 ;  /* 0xff80000005907808 */ /* 0x000fe40007000000 */
[----:B------:R-:W-:Y:S02]  /*a140*/  IADD3 R5, R3, 0x11, RZ ;  /* 0x0000001103057810 */ /* 0x000fe40007ffe0ff */
[-C--:B------:R-:W-:Y:S02]  /*a150*/  ISETP.GE.OR P2, PT, R133, R207.reuse, !P2 ;  /* 0x000000cf8500720c */ /* 0x080fe40005746670 */
[----:B------:R-:W-:Y:S02]  /*a160*/  FSEL R137, R6, -INF , !P0 ;  /* 0xff80000006897808 */ /* 0x000fe40004000000 */
[----:B------:R-:W-:Y:S02]  /*a170*/  IADD3 R135, R3, 0x8, RZ ;  /* 0x0000000803877810 */ /* 0x000fe40007ffe0ff */
        /* <DEDUP_REMOVED lines=8> */
[C---:B------:R-:W-:Y:S02]  /*a200*/  ISETP.GE.AND P4, PT, R135.reuse, R206, PT ;  /* 0x000000ce8700720c */ /* 0x040fe40003f86270 */
[-C--:B------:R-:W-:Y:S02]  /*a210*/  ISETP.GE.OR P1, PT, R135, R207.reuse, !P1 ;  /* 0x000000cf8700720c */ /* 0x080fe40004f26670 */
[C---:B------:R-:W-:Y:S02]  /*a220*/  ISETP.GE.AND P5, PT, R133.reuse, R208, PT ;  /* 0x000000d08500720c */ /* 0x040fe40003fa6270 */
[----:B------:R-:W-:Y:S02]  /*a230*/  ISETP.GE.AND P6, PT, R133, R206, PT ;  /* 0x000000ce8500720c */ /* 0x000fe40003fc6270 */
[----:B------:R-:W-:Y:S02]  /*a240*/  FSEL R161, R15, -INF , !P2 ;  /* 0xff8000000fa17808 */ /* 0x000fe40005000000 */
[----:B------:R-:W-:Y:S02]  /*a250*/  FMNMX.FTZ R15, R134, R2, !PT ;  /* 0x00000002860f7209 */ /* 0x000fe40007810000 */
[----:B------:R-:W-:Y:S02]  /*a260*/  FSEL R138, R8, -INF , !P1 ;  /* 0xff800000088a7808 */ /* 0x000fe40004800000 */
[C---:B------:R-:W-:Y:S02]  /*a270*/  ISETP.GE.OR P5, PT, R133.reuse, R207, !P5 ;  /* 0x000000cf8500720c */ /* 0x040fe40006fa6670 */
[-C--:B------:R-:W-:Y:S02]  /*a280*/  ISETP.GE.OR P6, PT, R133, R202.reuse, !P6 ;  /* 0x000000ca8500720c */ /* 0x080fe400077c6670 */
[----:B------:R-:W-:Y:S02]  /*a290*/  ISETP.GE.OR P4, PT, R135, R202, !P4 ;  /* 0x000000ca8700720c */ /* 0x000fe40006786670 */
[-C--:B------:R-:W-:Y:S02]  /*a2a0*/  ISETP.GE.AND P1, PT, R5, R208.reuse, PT ;  /* 0x000000d00500720c */ /* 0x080fe40003f26270 */
[C---:B------:R-:W-:Y:S02]  /*a2b0*/  IADD3 R9, R3.reuse, 0x18, RZ ;  /* 0x0000001803097810 */ /* 0x040fe40007ffe0ff */
[----:B------:R-:W-:Y:S02]  /*a2c0*/  IADD3 R133, R3, 0x19, RZ ;  /* 0x0000001903857810 */ /* 0x000fe40007ffe0ff */
[----:B------:R-:W-:Y:S02]  /*a2d0*/  FMNMX.FTZ R15, R144, R15, !PT ;  /* 0x0000000f900f7209 */ /* 0x000fe40007810000 */
[----:B------:R-:W-:Y:S02]  /*a2e0*/  FSEL R170, R12, -INF , !P5 ;  /* 0xff8000000caa7808 */ /* 0x000fe40006800000 */
[----:B------:R-:W-:Y:S02]  /*a2f0*/  ISETP.GE.OR P1, PT, R5, R207, !P1 ;  /* 0x000000cf0500720c */ /* 0x000fe40004f26670 */
[----:B------:R-:W-:Y:S02]  /*a300*/  FSEL R5, R10, -INF , !P4 ;  /* 0xff8000000a057808 */ /* 0x000fe40006000000 */
[----:B------:R-:W-:Y:S02]  /*a310*/  FSEL R11, R11, -INF , !P0 ;  /* 0xff8000000b0b7808 */ /* 0x000fe40004000000 */
[C---:B------:R-:W-:Y:S02]  /*a320*/  ISETP.GE.AND P0, PT, R9.reuse, R208, PT ;  /* 0x000000d00900720c */ /* 0x040fe40003f06270 */
[----:B------:R-:W-:Y:S02]  /*a330*/  ISETP.GE.AND P4, PT, R9, R206, PT ;  /* 0x000000ce0900720c */ /* 0x000fe40003f86270 */
[----:B------:R-:W-:Y:S02]  /*a340*/  ISETP.GE.AND P5, PT, R133, R208, PT ;  /* 0x000000d08500720c */ /* 0x000fe40003fa6270 */
[----:B------:R-:W-:Y:S02]  /*a350*/  FMNMX.FTZ R15, R138, R15, !PT ;  /* 0x0000000f8a0f7209 */ /* 0x000fe40007810000 */
[----:B------:R-:W-:Y:S02]  /*a360*/  FSEL R162, R13, -INF , !P1 ;  /* 0xff8000000da27808 */ /* 0x000fe40004800000 */
[CC--:B------:R-:W-:Y:S02]  /*a370*/  ISETP.GE.OR P0, PT, R9.reuse, R207.reuse, !P0 ;  /* 0x000000cf0900720c */ /* 0x0c0fe40004706670 */
[----:B------:R-:W-:Y:S02]  /*a380*/  ISETP.GE.OR P4, PT, R9, R202, !P4 ;  /* 0x000000ca0900720c */ /* 0x000fe40006786670 */
[----:B------:R-:W-:Y:S02]  /*a390*/  ISETP.GE.OR P5, PT, R133, R207, !P5 ;  /* 0x000000cf8500720c */ /* 0x000fe40006fa6670 */
[C---:B------:R-:W-:Y:S02]  /*a3a0*/  IADD3 R9, R3.reuse, 0x20, RZ ;  /* 0x0000002003097810 */ /* 0x040fe40007ffe0ff */
[----:B------:R-:W-:Y:S02]  /*a3b0*/  IADD3 R13, R3, 0x21, RZ ;  /* 0x00000021030d7810 */ /* 0x000fe40007ffe0ff */
[----:B------:R-:W-:Y:S02]  /*a3c0*/  FMNMX.FTZ R4, R137, R0, !PT ;  /* 0x0000000089047209 */ /* 0x000fe40007810000 */
[----:B------:R-:W-:Y:S02]  /*a3d0*/  FMNMX.FTZ R15, R136, R15, !PT ;  /* 0x0000000f880f7209 */ /* 0x000fe40007810000 */
        /* <DEDUP_REMOVED lines=17> */
[C---:B------:R-:W-:Y:S02]  /*a4f0*/  ISETP.GE.AND P2, PT, R13.reuse, R208, PT ;  /* 0x000000d00d00720c */ /* 0x040fe40003f46270 */
[----:B------:R-:W-:Y:S02]  /*a500*/  ISETP.GE.AND P0, PT, R13, R206, PT ;  /* 0x000000ce0d00720c */ /* 0x000fe40003f06270 */
[----:B------:R-:W-:Y:S02]  /*a510*/  FMNMX.FTZ R4, R11, R4, !PT ;  /* 0x000000040b047209 */ /* 0x000fe40007810000 */
[----:B------:R-:W-:Y:S02]  /*a520*/  ISETP.GE.AND P1, PT, R133, R206, PT ;  /* 0x000000ce8500720c */ /* 0x000fe40003f26270 */
[----:B------:R-:W-:Y:S02]  /*a530*/  FMNMX.FTZ R17, R142, R17, !PT ;  /* 0x000000118e117209 */ /* 0x000fe40007810000 */
[----:B------:R-:W-:Y:S02]  /*a540*/  ISETP.GE.OR P6, PT, R9, R202, !P6 ;  /* 0x000000ca0900720c */ /* 0x000fe400077c6670 */
[----:B------:R-:W-:Y:S02]  /*a550*/  IADD3 R9, R3, 0x28, RZ ;  /* 0x0000002803097810 */ /* 0x000fe40007ffe0ff */
[----:B------:R-:W-:Y:S02]  /*a560*/  FMNMX.FTZ R4, R163, R4, !PT ;  /* 0x00000004a3047209 */ /* 0x000fe40007810000 */
[-C--:B------:R-:W-:Y:S02]  /*a570*/  ISETP.GE.OR P1, PT, R133, R202.reuse, !P1 ;  /* 0x000000ca8500720c */ /* 0x080fe40004f26670 */
[C---:B------:R-:W-:Y:S02]  /*a580*/  ISETP.GE.OR P2, PT, R13.reuse, R207, !P2 ;  /* 0x000000cf0d00720c */ /* 0x040fe40005746670 */
[----:B------:R-:W-:Y:S02]  /*a590*/  ISETP.GE.OR P0, PT, R13, R202, !P0 ;  /* 0x000000ca0d00720c */ /* 0x000fe40004706670 */
[----:B------:R-:W-:Y:S02]  /*a5a0*/  IADD3 R13, R3, 0x31, RZ ;  /* 0x00000031030d7810 */ /* 0x000fe40007ffe0ff */
[----:B------:R-:W-:Y:S02]  /*a5b0*/  FSEL R143, R18, -INF , !P4 ;  /* 0xff800000128f7808 */ /* 0x000fe40006000000 */
[----:B------:R-:W-:Y:S02]  /*a5c0*/  FMNMX.FTZ R17, R140, R17, !PT ;  /* 0x000000118c117209 */ /* 0x000fe40007810000 */
[-C--:B------:R-:W-:Y:S02]  /*a5d0*/  ISETP.GE.AND P4, PT, R9, R208.reuse, PT ;  /* 0x000000d00900720c */ /* 0x080fe40003f86270 */
[----:B------:R-:W-:Y:S02]  /*a5e0*/  FSEL R141, R19, -INF , !P1 ;  /* 0xff800000138d7808 */ /* 0x000fe40004800000 */
[----:B------:R-:W-:Y:S02]  /*a5f0*/  FSEL R154, R25, -INF , !P2 ;  /* 0xff800000199a7808 */ /* 0x000fe40005000000 */
[----:B------:R-:W-:Y:S02]  /*a600*/  ISETP.GE.AND P2, PT, R13, R208, PT ;  /* 0x000000d00d00720c */ /* 0x000fe40003f46270 */
[----:B------:R-:W-:Y:S02]  /*a610*/  FMNMX.FTZ R4, R161, R4, !PT ;  /* 0x00000004a1047209 */ /* 0x000fe40007810000 */
[C---:B------:R-:W-:Y:S02]  /*a620*/  ISETP.GE.AND P1, PT, R9.reuse, R206, PT ;  /* 0x000000ce0900720c */ /* 0x040fe40003f26270 */
[----:B------:R-:W-:Y:S02]  /*a630*/  FMNMX.FTZ R17, R160, R17, !PT ;  /* 0x00000011a0117209 */ /* 0x000fe40007810000 */
[-C--:B------:R-:W-:Y:S02]  /*a640*/  ISETP.GE.OR P4, PT, R9, R207.reuse, !P4 ;  /* 0x000000cf0900720c */ /* 0x080fe40006786670 */
[----:B------:R-:W-:Y:S02]  /*a650*/  IADD3 R15, R3, 0x30, RZ ;  /* 0x00000030030f7810 */ /* 0x000fe40007ffe0ff */
[----:B------:R-:W-:Y:S02]  /*a660*/  ISETP.GE.OR P2, PT, R13, R207, !P2 ;  /* 0x000000cf0d00720c */ /* 0x000fe40005746670 */
[----:B------:R-:W-:Y:S02]  /*a670*/  FMNMX.FTZ R4, R143, R4, !PT ;  /* 0x000000048f047209 */ /* 0x000fe40007810000 */
        /* <DEDUP_REMOVED lines=26> */
[----:B------:R-:W-:Y:S02]  /*a820*/  FMNMX.FTZ R6, R155, R6, !PT ;  /* 0x000000069b067209 */ /* 0x000fe40007810000 */
[----:B------:R-:W-:Y:S02]  /*a830*/  ISETP.GE.OR P1, PT, R15, R202, !P2 ;  /* 0x000000ca0f00720c */ /* 0x000fe40005726670 */
[C---:B------:R-:W-:Y:S02]  /*a840*/  ISETP.GE.AND P2, PT, R13.reuse, R206, PT ;  /* 0x000000ce0d00720c */ /* 0x040fe40003f46270 */
        /* <DEDUP_REMOVED lines=13> */
[----:B------:R-:W-:Y:S02]  /*a920*/  FSEL R145, R34, -INF , !P1 ;  /* 0xff80000022917808 */ /* 0x000fe40004800000 */
[----:B------:R-:W-:Y:S01]  /*a930*/  FMNMX.FTZ R8, R147, R8, !PT ;  /* 0x0000000893087209 */ /* 0x000fe20007810000 */
[----:B------:R-:W1:Y:S01]  /*a940*/  SHFL.BFLY PT, R15, R4, 0x2, 0x1f ;  /* 0x0c401f00040f7f89 */ /* 0x000e6200000e0000 */
[----:B------:R-:W-:Y:S02]  /*a950*/  ISETP.GE.OR P0, PT, R3, R202, !P0 ;  /* 0x000000ca0300720c */ /* 0x000fe40004706670 */
[----:B------:R-:W-:Y:S02]  /*a960*/  FMNMX.FTZ R8, R145, R8, !PT ;  /* 0x0000000891087209 */ /* 0x000fe40007810000 */
[----:B------:R-:W-:Y:S04]  /*a970*/  FSEL R133, R35, -INF , !P0 ;  /* 0xff80000023857808 */ /* 0x000fe80004000000 */
[----:B------:R-:W-:Y:S05]  /*a980*/  FMNMX.FTZ R6, R133, R8, !PT ;  /* 0x0000000885067209 */ /* 0x000fea0007810000 */
[----:B------:R-:W2:Y:S01]  /*a990*/  SHFL.BFLY PT, R3, R6, 0x2, 0x1f ;  /* 0x0c401f0006037f89 */ /* 0x000ea200000e0000 */
[----:B-1----:R-:W-:Y:S07]  /*a9a0*/  FMNMX.FTZ R15, R4, R15, !PT ;  /* 0x0000000f040f7209 */ /* 0x002fee0007810000 */
[----:B------:R-:W1:Y:S01]  /*a9b0*/  SHFL.BFLY PT, R132, R15, 0x1, 0x1f ;  /* 0x0c201f000f847f89 */ /* 0x000e6200000e0000 */
[----:B--2---:R-:W-:Y:S07]  /*a9c0*/  FMNMX.FTZ R4, R6, R3, !PT ;  /* 0x0000000306047209 */ /* 0x004fee0007810000 */
[----:B------:R-:W2:Y:S01]  /*a9d0*/  SHFL.BFLY PT, R3, R4, 0x1, 0x1f ;  /* 0x0c201f0004037f89 */ /* 0x000ea200000e0000 */
[----:B-1----:R-:W-:Y:S07]  /*a9e0*/  FMNMX.FTZ R132, R15, R132, !PT ;  /* 0x000000840f847209 */ /* 0x002fee0007810000 */
[----:B------:R-:W1:Y:S01]  /*a9f0*/  LDSM.16.MT88.4 R12, [R188+0xc000] ;  /* 0x00c00000bc0c783b */ /* 0x000e620000004200 */
[C---:B------:R-:W-:Y:S01]  /*aa00*/  FSETP.NEU.FTZ.AND P1, PT, R132.reuse, -INF , PT ;  /* 0xff8000008400780b */ /* 0x040fe20003f3d000 */
[----:B------:R-:W-:Y:S05]  /*aa10*/  FMUL.FTZ R151, R132, c[0x0][0x23c] ;  /* 0x00008f0084977a20 */ /* 0x000fea0000410000 */
[----:B------:R-:W-:Y:S02]  /*aa20*/  FSEL R151, R151, RZ, P1 ;  /* 0x000000ff97977208 */ /* 0x000fe40000800000 */
[----:B--2---:R-:W-:Y:S03]  /*aa30*/  FMNMX.FTZ R3, R4, R3, !PT ;  /* 0x0000000304037209 */ /* 0x004fe60007810000 */
[--C-:B------:R-:W-:Y:S02]  /*aa40*/  FFMA.FTZ R135, R134, c[0x0][0x23c], -R151.reuse ;  /* 0x00008f0086877a23 */ /* 0x100fe40000010897 */
[--C-:B------:R-:W-:Y:S01]  /*aa50*/  FFMA.FTZ R134, R144, c[0x0][0x23c], -R151.reuse ;  /* 0x00008f0090867a23 */ /* 0x100fe20000010897 */
[C---:B------:R-:W-:Y:S01]  /*aa60*/  FSETP.NEU.FTZ.AND P0, PT, R3.reuse, -INF , PT ;  /* 0xff8000000300780b */ /* 0x040fe20003f1d000 */
        /* <DEDUP_REMOVED lines=10> */
[----:B------:R-:W2:Y:S01]  /*ab10*/  MUFU.EX2 R134, R134 ;  /* 0x0000008600867308 */ /* 0x000ea20000000800 */
        /* <DEDUP_REMOVED lines=13> */
[----:B------:R-:W3:Y:S01]  /*abf0*/  MUFU.EX2 R2, R2 ;  /* 0x0000000200027308 */ /* 0x000ee20000000800 */
[--C-:B------:R-:W-:Y:S02]  /*ac00*/  FFMA.FTZ R221, R141, c[0x0][0x23c], -R144.reuse ;  /* 0x00008f008ddd7a23 */ /* 0x100fe40000010890 */
[----:B------:R-:W-:Y:S01]  /*ac10*/  LDSM.16.MT88.4 R140, [R185+0xe800] ;  /* 0x00e80000b98c783b */ /* 0x000fe20000004200 */
[----:B--2---:R-:W-:Y:S01]  /*ac20*/  F2FP.PACK_AB R136, R134, R135 ;  /* 0x000000878688723e */ /* 0x004fe200000000ff */
[--C-:B------:R-:W-:Y:S02]  /*ac30*/  FFMA.FTZ R220, R160, c[0x0][0x23c], -R151.reuse ;  /* 0x00008f00a0dc7a23 */ /* 0x100fe40000010897 */
[--C-:B------:R-:W-:Y:S02]  /*ac40*/  FFMA.FTZ R223, R158, c[0x0][0x23c], -R151.reuse ;  /* 0x00008f009edf7a23 */ /* 0x100fe40000010897 */
[--C-:B------:R-:W-:Y:S01]  /*ac50*/  FFMA.FTZ R222, R156, c[0x0][0x23c], -R151.reuse ;  /* 0x00008f009cde7a23 */ /* 0x100fe20000010897 */
[----:B------:R-:W2:Y:S01]  /*ac60*/  MUFU.EX2 R0, R0 ;  /* 0x0000000000007308 */ /* 0x000ea20000000800 */
[----:B------:R-:W-:Y:S01]  /*ac70*/  LDSM.16.MT88.4 R160, [R188+0x11800] ;  /* 0x01180000bca0783b */ /* 0x000fe20000004200 */
[--C-:B------:R-:W-:Y:S02]  /*ac80*/  FFMA.FTZ R225, R154, c[0x0][0x23c], -R151.reuse ;  /* 0x00008f009ae17a23 */ /* 0x100fe40000010897 */
[--C-:B------:R-:W-:Y:S02]  /*ac90*/  FFMA.FTZ R224, R159, c[0x0][0x23c], -R144.reuse ;  /* 0x00008f009fe07a23 */ /* 0x100fe40000010890 */
[--C-:B------:R-:W-:Y:S02]  /*aca0*/  FFMA.FTZ R227, R157, c[0x0][0x23c], -R144.reuse ;  /* 0x00008f009de37a23 */ /* 0x100fe40000010890 */
[--C-:B------:R-:W-:Y:S01]  /*acb0*/  FFMA.FTZ R226, R155, c[0x0][0x23c], -R144.reuse ;  /* 0x00008f009be27a23 */ /* 0x100fe20000010890 */
[----:B------:R-:W-:Y:S01]  /*acc0*/  LDSM.16.MT88.4 R156, [R184+0xf800] ;  /* 0x00f80000b89c783b */ /* 0x000fe20000004200 */
[----:B------:R-:W4:Y:S01]  /*acd0*/  MUFU.EX2 R168, R168 ;  /* 0x000000a800a87308 */ /* 0x000f220000000800 */
[--C-:B------:R-:W-:Y:S02]  /*ace0*/  FFMA.FTZ R229, R153, c[0x0][0x23c], -R144.reuse ;  /* 0x00008f0099e57a23 */ /* 0x100fe40000010890 */
[--C-:B------:R-:W-:Y:S02]  /*acf0*/  FFMA.FTZ R228, R152, c[0x0][0x23c], -R151.reuse ;  /* 0x00008f0098e47a23 */ /* 0x100fe40000010897 */
[C---:B---3--:R-:W-:Y:S02]  /*ad00*/  FMUL.FTZ R4, R2.reuse, R128 ;  /* 0x0000008002047220 */ /* 0x048fe40000410000 */
[C---:B------:R-:W-:Y:S01]  /*ad10*/  FMUL.FTZ R5, R2.reuse, R129 ;  /* 0x0000008102057220 */ /* 0x040fe20000410000 */
[----:B------:R-:W-:Y:S01]  /*ad20*/  LDSM.16.MT88.4 R152, [R185+0xf800] ;  /* 0x00f80000b998783b */ /* 0x000fe20000004200 */
[C---:B------:R-:W-:Y:S01]  /*ad30*/  FMUL.FTZ R8, R2.reuse, R124 ;  /* 0x0000007c02087220 */ /* 0x040fe20000410000 */
[----:B------:R-:W-:Y:S01]  /*ad40*/  MUFU.EX2 R167, R167 ;  /* 0x000000a700a77308 */ /* 0x000fe20000000800 */
[C---:B------:R-:W-:Y:S02]  /*ad50*/  FMUL.FTZ R9, R2.reuse, R125 ;  /* 0x0000007d02097220 */ /* 0x040fe40000410000 */
[----:B------:R-:W-:Y:S02]  /*ad60*/  FMUL.FTZ R16, R2, R116 ;  /* 0x0000007402107220 */ /* 0x000fe40000410000 */
[C---:B--2---:R-:W-:Y:S02]  /*ad70*/  FMUL.FTZ R6, R0.reuse, R130 ;  /* 0x0000008200067220 */ /* 0x044fe40000410000 */
[C---:B------:R-:W-:Y:S02]  /*ad80*/  FMUL.FTZ R7, R0.reuse, R131 ;  /* 0x0000008300077220 */ /* 0x040fe40000410000 */
[C---:B------:R-:W-:Y:S01]  /*ad90*/  FMUL.FTZ R10, R0.reuse, R126 ;  /* 0x0000007e000a7220 */ /* 0x040fe20000410000 */
[----:B------:R-:W2:Y:S01]  /*ada0*/  MUFU.EX2 R166, R166 ;  /* 0x000000a600a67308 */ /* 0x000ea20000000800 */
[----:B------:R-:W-:Y:S01]  /*adb0*/  FMUL.FTZ R11, R0, R127 ;  /* 0x0000007f000b7220 */ /* 0x000fe20000410000 */
[----:B------:R-:W-:Y:S01]  /*adc0*/  LDSM.16.MT88.4 R128, [R186+0xe800] ;  /* 0x00e80000ba80783b */ /* 0x000fe20000004200 */
[----:B------:R-:W-:Y:S01]  /*add0*/  FMUL.FTZ R17, R2, R117 ;  /* 0x0000007502117220 */ /* 0x000fe20000410000 */
[----:B----4-:R-:W-:Y:S01]  /*ade0*/  F2FP.PACK_AB R138, R168, R169 ;  /* 0x000000a9a88a723e */ /* 0x010fe200000000ff */
        /* <DEDUP_REMOVED lines=10> */
[----:B------:R-:W3:Y:S01]  /*ae90*/  MUFU.EX2 R164, R164 ;  /* 0x000000a400a47308 */ /* 0x000ee20000000800 */
[----:B------:R-:W-:Y:S02]  /*aea0*/  FMUL.FTZ R33, R2, R101 ;  /* 0x0000006502217220 */ /* 0x000fe40000410000 */
[----:B------:R-:W-:Y:S01]  /*aeb0*/  FMUL.FTZ R34, R0, R102 ;  /* 0x0000006600227220 */ /* 0x000fe20000410000 */
[----:B--2---:R-:W-:Y:S01]  /*aec0*/  F2FP.PACK_AB R137, R166, R167 ;  /* 0x000000a7a689723e */ /* 0x004fe200000000ff */
        /* <DEDUP_REMOVED lines=13> */
[----:B---3--:R-:W-:Y:S01]  /*afa0*/  F2FP.PACK_AB R139, R164, R165 ;  /* 0x000000a5a48b723e */ /* 0x008fe200000000ff */
        /* <DEDUP_REMOVED lines=127> */
[----:B------:R-:W-:Y:S01]  /*b7a0*/  FMUL.FTZ R96, R2, R96 ;  /* 0x0000006002607220 */ /* 0x000fe20000410000 */
        /* <DEDUP_REMOVED lines=22> */
[----:B----4-:R-:W-:Y:S04]  /*b910*/  F2FP.PACK_AB R139, R133, R234 ;  /* 0x000000ea858b723e */ /* 0x010fe800000000ff */
        /* <DEDUP_REMOVED lines=114> */
[----:B------:R-:W-:Y:S02]  /*c040*/  FADD.FTZ R5, R214, R5 ;  /* 0x00000005d6057221 */ /* 0x000fe40000010000 */
[----:B------:R-:W-:Y:S02]  /*c050*/  IMAD.MOV.U32 R0, RZ, RZ, R3 ;  /* 0x000000ffff007224 */ /* 0x000fe400078e0003 */
        /* <DEDUP_REMOVED lines=10> */
.L_x_5277:
[----:B------:R-:W1:Y:S01]  /*c100*/  SHFL.BFLY PT, R0, R215, 0x2, 0x1f ;  /* 0x0c401f00d7007f89 */ /* 0x000e6200000e0000 */
[C---:B------:R-:W-:Y:S01]  /*c110*/  ISETP.NE.AND P0, PT, R200.reuse, -0x1, PT ;  /* 0xffffffffc800780c */ /* 0x040fe20003f05270 */
[----:B------:R-:W-:Y:S01]  /*c120*/  BSSY B0, `(.L_x_5282) ;  /* 0x0000133000007945 */ /* 0x000fe20003800000 */
[----:B------:R-:W-:Y:S01]  /*c130*/  MOV R5, 0x3f800000 ;  /* 0x3f80000000057802 */ /* 0x000fe20000000f00 */
[----:B------:R-:W2:Y:S10]  /*c140*/  SHFL.BFLY PT, R2, R217, 0x2, 0x1f ;  /* 0x0c401f00d9027f89 */ /* 0x000eb400000e0000 */
[----:B------:R-:W-:-:S04]  /*c150*/  @P0 IMAD.WIDE.U32 R8, R200, c[0x0][0x1e8], RZ ;  /* 0x00007a00c8080a25 */ /* 0x000fc800078e00ff */
[----:B------:R-:W-:Y:S01]  /*c160*/  @P0 IMAD R4, R200, c[0x0][0x1ec], R9 ;  /* 0x00007b00c8040a24 */ /* 0x000fe200078e0209 */
[----:B------:R-:W-:Y:S02]  /*c170*/  @P0 MOV R6, R8 ;  /* 0x0000000800060202 */ /* 0x000fe40000000f00 */
[----:B------:R-:W3:Y:S01]  /*c180*/  S2R R8, SR_TID.X ;  /* 0x0000000000087919 */ /* 0x000ee20000002100 */
[----:B-1----:R-:W-:Y:S02]  /*c190*/  FADD.FTZ R11, R0, R215 ;  /* 0x000000d7000b7221 */ /* 0x002fe40000010000 */
[----:B--2---:R-:W-:-:S03]  /*c1a0*/  FADD.FTZ R7, R2, R217 ;  /* 0x000000d902077221 */ /* 0x004fc60000010000 */
[----:B------:R-:W1:Y:S04]  /*c1b0*/  SHFL.BFLY PT, R0, R11, 0x1, 0x1f ;  /* 0x0c201f000b007f89 */ /* 0x000e6800000e0000 */
[----:B------:R-:W2:Y:S01]  /*c1c0*/  SHFL.BFLY PT, R2, R7, 0x1, 0x1f ;  /* 0x0c201f0007027f89 */ /* 0x000ea200000e0000 */
[----:B---3--:R-:W-:-:S04]  /*c1d0*/  SHF.R.S32.HI R9, RZ, 0x1f, R8 ;  /* 0x0000001fff097819 */ /* 0x008fc80000011408 */
[----:B------:R-:W-:Y:S01]  /*c1e0*/  LEA.HI R10, R9, R8, RZ, 0x2 ;  /* 0x00000008090a7211 */ /* 0x000fe200078f10ff */
[----:B-1----:R-:W-:-:S03]  /*c1f0*/  FADD.FTZ R0, R11, R0 ;  /* 0x000000000b007221 */ /* 0x002fc60000010000 */
[--C-:B------:R-:W-:Y:S02]  /*c200*/  SHF.R.S32.HI R12, RZ, 0x2, R10.reuse ;  /* 0x00000002ff0c7819 */ /* 0x100fe4000001140a */
[----:B------:R-:W-:Y:S01]  /*c210*/  SHF.R.S32.HI R11, RZ, 0x1f, R10 ;  /* 0x0000001fff0b7819 */ /* 0x000fe2000001140a */
[----:B--2---:R-:W-:Y:S01]  /*c220*/  FADD.FTZ R2, R7, R2 ;  /* 0x0000000207027221 */ /* 0x004fe20000010000 */
[----:B------:R-:W-:Y:S02]  /*c230*/  FSETP.NE.FTZ.AND P4, PT, R0, RZ, PT ;  /* 0x000000ff0000720b */ /* 0x000fe40003f95000 */
[----:B------:R-:W-:Y:S02]  /*c240*/  MOV R7, 0x3f800000 ;  /* 0x3f80000000077802 */ /* 0x000fe40000000f00 */
[----:B------:R-:W-:Y:S02]  /*c250*/  FSETP.NE.FTZ.AND P5, PT, R2, RZ, PT ;  /* 0x000000ff0200720b */ /* 0x000fe40003fb5000 */
[----:B------:R-:W-:-:S04]  /*c260*/  LEA.HI R11, R11, R12, RZ, 0x3 ;  /* 0x0000000c0b0b7211 */ /* 0x000fc800078f18ff */
[----:B------:R-:W-:-:S03]  /*c270*/  LOP3.LUT R11, R11, 0xfffffff8, RZ, 0xc0, !PT ;  /* 0xfffffff80b0b7812 */ /* 0x000fc600078ec0ff */
[----:B------:R-:W1:Y:S01]  /*c280*/  @P4 MUFU.RCP R7, R0 ;  /* 0x0000000000074308 */ /* 0x000e620000001000 */
[----:B------:R-:W-:-:S04]  /*c290*/  IADD3 R11, R12, -R11, RZ ;  /* 0x8000000b0c0b7210 */ /* 0x000fc80007ffe0ff */
[C---:B------:R-:W-:Y:S02]  /*c2a0*/  SHF.L.U32 R12, R11.reuse, 0x6, RZ ;  /* 0x000000060b0c7819 */ /* 0x040fe400000006ff */
[----:B------:R-:W-:Y:S01]  /*c2b0*/  LOP3.LUT R13, R11, 0x1, RZ, 0xc0, !PT ;  /* 0x000000010b0d7812 */ /* 0x000fe200078ec0ff */
[----:B------:R-:W2:Y:S01]  /*c2c0*/  @P5 MUFU.RCP R5, R2 ;  /* 0x0000000200055308 */ /* 0x000ea20000001000 */
[----:B------:R-:W-:Y:S02]  /*c2d0*/  LOP3.LUT R12, R12, 0x1c0, RZ, 0xc0, !PT ;  /* 0x000001c00c0c7812 */ /* 0x000fe400078ec0ff */
[----:B------:R-:W-:Y:S02]  /*c2e0*/  ISETP.NE.U32.AND P3, PT, R13, 0x1, PT ;  /* 0x000000010d00780c */ /* 0x000fe40003f65070 */
[----:B------:R-:W-:Y:S02]  /*c2f0*/  LEA.HI R12, R12, R12, RZ, 0x1d ;  /* 0x0000000c0c0c7211 */ /* 0x000fe400078fe8ff */
[----:B------:R-:W-:Y:S01]  /*c300*/  R2P PR, R11, 0x6 ;  /* 0x000000060b007804 */ /* 0x000fe20000000000 */
[C---:B-1----:R-:W-:Y:S01]  /*c310*/  FMUL.FTZ R131, R7.reuse, R131 ;  /* 0x0000008307837220 */ /* 0x042fe20000410000 */
[----:B------:R-:W1:Y:S01]  /*c320*/  @P5 MUFU.LG2 R2, R2 ;  /* 0x0000000200025308 */ /* 0x000e620000000c00 */
[----:B------:R-:W-:-:S02]  /*c330*/  FMUL.FTZ R130, R7, R130 ;  /* 0x0000008207827220 */ /* 0x000fc40000410000 */
[C---:B------:R-:W-:Y:S02]  /*c340*/  FMUL.FTZ R127, R7.reuse, R127 ;  /* 0x0000007f077f7220 */ /* 0x040fe40000410000 */
[----:B------:R-:W-:Y:S01]  /*c350*/  FMUL.FTZ R126, R7, R126 ;  /* 0x0000007e077e7220 */ /* 0x000fe20000410000 */
[----:B------:R-:W-:Y:S01]  /*c360*/  F2FP.PACK_AB R130, R131, R130 ;  /* 0x000000828382723e */ /* 0x000fe200000000ff */
[C---:B------:R-:W-:Y:S01]  /*c370*/  FMUL.FTZ R123, R7.reuse, R123 ;  /* 0x0000007b077b7220 */ /* 0x040fe20000410000 */
[----:B------:R-:W3:Y:S01]  /*c380*/  @P4 MUFU.LG2 R0, R0 ;  /* 0x0000000000004308 */ /* 0x000ee20000000c00 */
        /* <DEDUP_REMOVED lines=64> */
[----:B------:R-:W-:Y:S01]  /*c790*/  LEA.HI R7, R9, R8, RZ, 0x5 ;  /* 0x0000000809077211 */ /* 0x000fe200078f28ff */
[C---:B--2---:R-:W-:Y:S01]  /*c7a0*/  FMUL.FTZ R128, R5.reuse, R128 ;  /* 0x0000008005807220 */ /* 0x044fe20000410000 */
[----:B------:R-:W-:Y:S01]  /*c7b0*/  LOP3.LUT R9, R10, 0x3ffffffc, RZ, 0xc0, !PT ;  /* 0x3ffffffc0a097812 */ /* 0x000fe200078ec0ff */
[C---:B------:R-:W-:Y:S01]  /*c7c0*/  FMUL.FTZ R129, R5.reuse, R129 ;  /* 0x0000008105817220 */ /* 0x040fe20000410000 */
[----:B------:R-:W-:Y:S01]  /*c7d0*/  SHF.R.S32.HI R10, RZ, 0x5, R7 ;  /* 0x00000005ff0a7819 */ /* 0x000fe20000011407 */
[----:B------:R-:W-:Y:S01]  /*c7e0*/  FMUL.FTZ R124, R5, R124 ;  /* 0x0000007c057c7220 */ /* 0x000fe20000410000 */
[----:B------:R-:W-:Y:S01]  /*c7f0*/  IADD3 R9, -R9, R8, RZ ;  /* 0x0000000809097210 */ /* 0x000fe20007ffe1ff */
[----:B------:R-:W-:Y:S01]  /*c800*/  FMUL.FTZ R125, R5, R125 ;  /* 0x0000007d057d7220 */ /* 0x000fe20000410000 */
[----:B------:R-:W-:Y:S01]  /*c810*/  F2FP.PACK_AB R128, R129, R128 ;  /* 0x000000808180723e */ /* 0x000fe200000000ff */
[C---:B------:R-:W-:Y:S01]  /*c820*/  FMUL.FTZ R120, R5.reuse, R120 ;  /* 0x0000007805787220 */ /* 0x040fe20000410000 */
[----:B------:R-:W-:Y:S01]  /*c830*/  LEA R9, R10, R9, 0x9 ;  /* 0x000000090a097211 */ /* 0x000fe200078e48ff */
[----:B------:R-:W-:Y:S01]  /*c840*/  FMUL.FTZ R121, R5, R121 ;  /* 0x0000007905797220 */ /* 0x000fe20000410000 */
[----:B------:R-:W-:Y:S01]  /*c850*/  F2FP.PACK_AB R124, R125, R124 ;  /* 0x0000007c7d7c723e */ /* 0x000fe200000000ff */
[----:B------:R-:W-:Y:S01]  /*c860*/  FMUL.FTZ R116, R5, R116 ;  /* 0x0000007405747220 */ /* 0x000fe20000410000 */
[----:B------:R-:W-:Y:S01]  /*c870*/  LEA R9, R9, R12, 0x1 ;  /* 0x0000000c09097211 */ /* 0x000fe200078e08ff */
[----:B------:R-:W-:Y:S01]  /*c880*/  FMUL.FTZ R117, R5, R117 ;  /* 0x0000007505757220 */ /* 0x000fe20000410000 */
[----:B------:R-:W-:Y:S01]  /*c890*/  F2FP.PACK_AB R120, R121, R120 ;  /* 0x000000787978723e */ /* 0x000fe200000000ff */
[----:B------:R-:W-:Y:S01]  /*c8a0*/  FMUL.FTZ R112, R5, R112 ;  /* 0x0000007005707220 */ /* 0x000fe20000410000 */
[----:B------:R-:W-:Y:S01]  /*c8b0*/  SHF.L.U32 R13, R9, 0x1, RZ ;  /* 0x00000001090d7819 */ /* 0x000fe200000006ff */
[C---:B------:R-:W-:Y:S01]  /*c8c0*/  FMUL.FTZ R113, R5.reuse, R113 ;  /* 0x0000007105717220 */ /* 0x040fe20000410000 */
[----:B------:R-:W-:Y:S01]  /*c8d0*/  MOV R9, 0x20 ;  /* 0x0000002000097802 */ /* 0x000fe20000000f00 */
[----:B------:R-:W-:Y:S01]  /*c8e0*/  FMUL.FTZ R108, R5, R108 ;  /* 0x0000006c056c7220 */ /* 0x000fe20000410000 */
[----:B------:R-:W-:Y:S01]  /*c8f0*/  IADD3 R11, R13, -0x10, RZ ;  /* 0xfffffff00d0b7810 */ /* 0x000fe20007ffe0ff */
[----:B------:R-:W-:Y:S01]  /*c900*/  FMUL.FTZ R109, R5, R109 ;  /* 0x0000006d056d7220 */ /* 0x000fe20000410000 */
[----:B------:R-:W-:Y:S01]  /*c910*/  SEL R12, R9, 0xffffffe0, !P1 ;  /* 0xffffffe0090c7807 */ /* 0x000fe20004800000 */
[----:B------:R-:W-:Y:S01]  /*c920*/  FMUL.FTZ R104, R5, R104 ;  /* 0x0000006805687220 */ /* 0x000fe20000410000 */
[----:B------:R-:W-:Y:S01]  /*c930*/  @P3 IADD3 R11, R13, 0x10, RZ ;  /* 0x000000100d0b3810 */ /* 0x000fe20007ffe0ff */
[----:B------:R-:W-:Y:S01]  /*c940*/  FMUL.FTZ R105, R5, R105 ;  /* 0x0000006905697220 */ /* 0x000fe20000410000 */
[----:B------:R-:W-:Y:S01]  /*c950*/  IADD3 R15, R13, R12, RZ ;  /* 0x0000000c0d0f7210 */ /* 0x000fe20007ffe0ff */
[----:B------:R-:W-:Y:S01]  /*c960*/  FMUL.FTZ R100, R5, R100 ;  /* 0x0000006405647220 */ /* 0x000fe20000410000 */
[----:B------:R-:W-:Y:S01]  /*c970*/  F2FP.PACK_AB R116, R117, R116 ;  /* 0x000000747574723e */ /* 0x000fe200000000ff */
[C---:B------:R-:W-:Y:S01]  /*c980*/  FMUL.FTZ R101, R5.reuse, R101 ;  /* 0x0000006505657220 */ /* 0x040fe20000410000 */
[----:B------:R-:W-:Y:S01]  /*c990*/  IADD3 R17, R12, R11, RZ ;  /* 0x0000000b0c117210 */ /* 0x000fe20007ffe0ff */
        /* <DEDUP_REMOVED lines=53> */
[----:B------:R-:W2:Y:S01]  /*ccf0*/  LDC.U8 R12, c[0x0][0x328] ;  /* 0x0000ca00ff0c7b82 */ /* 0x000ea20000000000 */
[----:B------:R-:W-:Y:S01]  /*cd00*/  FMUL.FTZ R89, R5, R89 ;  /* 0x0000005905597220 */ /* 0x000fe20000410000 */
[----:B------:R-:W-:Y:S01]  /*cd10*/  F2FP.PACK_AB R84, R85, R84 ;  /* 0x000000545554723e */ /* 0x000fe200000000ff */
[C---:B------:R-:W-:Y:S01]  /*cd20*/  FMUL.FTZ R92, R5.reuse, R92 ;  /* 0x0000005c055c7220 */ /* 0x040fe20000410000 */
[----:B------:R-:W4:Y:S01]  /*cd30*/  S2R R9, SR_TID.X ;  /* 0x0000000000097919 */ /* 0x000f220000002100 */
[----:B------:R-:W-:Y:S01]  /*cd40*/  FMUL.FTZ R93, R5, R93 ;  /* 0x0000005d055d7220 */ /* 0x000fe20000410000 */
[----:B------:R-:W-:Y:S01]  /*cd50*/  F2FP.PACK_AB R88, R89, R88 ;  /* 0x000000585958723e */ /* 0x000fe200000000ff */
[----:B------:R-:W-:Y:S01]  /*cd60*/  FMUL.FTZ R96, R5, R96 ;  /* 0x0000006005607220 */ /* 0x000fe20000410000 */
[----:B------:R-:W-:Y:S01]  /*cd70*/  LOP3.LUT R7, R7, 0xffffffe0, RZ, 0xc0, !PT ;  /* 0xffffffe007077812 */ /* 0x000fe200078ec0ff */
[----:B------:R-:W-:Y:S01]  /*cd80*/  FMUL.FTZ R5, R5, R97 ;  /* 0x0000006105057220 */ /* 0x000fe20000410000 */
[----:B------:R-:W-:Y:S01]  /*cd90*/  F2FP.PACK_AB R92, R93, R92 ;  /* 0x0000005c5d5c723e */ /* 0x000fe200000000ff */
[----:B-1----:R-:W-:Y:S01]  /*cda0*/  @P5 FMUL.FTZ R63, R2, 0.69314718246459960938 ;  /* 0x3f317218023f5820 */ /* 0x002fe20000410000 */
[----:B------:R-:W-:Y:S01]  /*cdb0*/  IADD3 R8, R8, -R7, RZ ;  /* 0x8000000708087210 */ /* 0x000fe20007ffe0ff */
[----:B---3--:R-:W-:Y:S01]  /*cdc0*/  @P4 FMUL.FTZ R0, R0, 0.69314718246459960938 ;  /* 0x3f31721800004820 */ /* 0x008fe20000410000 */
[----:B------:R-:W-:-:S02]  /*cdd0*/  F2FP.PACK_AB R96, R5, R96 ;  /* 0x000000600560723e */ /* 0x000fc400000000ff */
[----:B------:R-:W-:-:S04]  /*cde0*/  MOV R5, 0x40 ;  /* 0x0000004000057802 */ /* 0x000fc80000000f00 */
[----:B------:R-:W-:Y:S02]  /*cdf0*/  SEL R14, R5, 0xffffffc0, !P2 ;  /* 0xffffffc0050e7807 */ /* 0x000fe40005000000 */
[----:B------:R-:W1:Y:S02]  /*ce00*/  S2R R5, SR_CTAID.Y ;  /* 0x0000000000057919 */ /* 0x000e640000002600 */
[-C--:B------:R-:W-:Y:S02]  /*ce10*/  IADD3 R19, R13, R14.reuse, RZ ;  /* 0x0000000e0d137210 */ /* 0x080fe40007ffe0ff */
[----:B------:R-:W-:Y:S02]  /*ce20*/  IADD3 R21, R14, R11, RZ ;  /* 0x0000000b0e157210 */ /* 0x000fe40007ffe0ff */
[-C--:B------:R-:W-:Y:S01]  /*ce30*/  IADD3 R23, R15, R14.reuse, RZ ;  /* 0x0000000e0f177210 */ /* 0x080fe20007ffe0ff */
[----:B------:R-:W-:Y:S01]  /*ce40*/  STS [R19], R112 ;  /* 0x0000007013007388 */ /* 0x000fe20000000800 */
[----:B------:R-:W-:-:S02]  /*ce50*/  IADD3 R25, R17, R14, RZ ;  /* 0x0000000e11197210 */ /* 0x000fc40007ffe0ff */
[----:B--2---:R-:W-:Y:S01]  /*ce60*/  ISETP.NE.AND P2, PT, R12, RZ, PT ;  /* 0x000000ff0c00720c */ /* 0x004fe20003f45270 */
[----:B------:R-:W-:Y:S03]  /*ce70*/  STS [R19+0x400], R114 ;  /* 0x0004007213007388 */ /* 0x000fe60000000800 */
[----:B------:R-:W-:Y:S01]  /*ce80*/  ISETP.NE.OR P1, PT, R200, -0x1, !P2 ;  /* 0xffffffffc800780c */ /* 0x000fe20005725670 */
[----:B------:R-:W-:Y:S04]  /*ce90*/  STS [R21], R108 ;  /* 0x0000006c15007388 */ /* 0x000fe80000000800 */
[----:B------:R-:W-:Y:S04]  /*cea0*/  STS [R21+0x400], R110 ;  /* 0x0004006e15007388 */ /* 0x000fe80000000800 */
[----:B------:R-:W-:Y:S04]  /*ceb0*/  STS [R23], R104 ;  /* 0x0000006817007388 */ /* 0x000fe80000000800 */
[----:B------:R-:W-:Y:S01]  /*cec0*/  STS [R23+0x400], R106 ;  /* 0x0004006a17007388 */ /* 0x000fe20000000800 */
[----:B-1----:R-:W-:-:S03]  /*ced0*/  @!P1 IMAD R200, R5, c[0x0][0x214], RZ ;  /* 0x0000850005c89a24 */ /* 0x002fc600078e02ff */
        /* <DEDUP_REMOVED lines=17> */
[----:B------:R-:W-:Y:S04]  /*cff0*/  STS [R25+0x2400], R66 ;  /* 0x0024004219007388 */ /* 0x000fe80000000800 */
[----:B------:R-:W-:Y:S04]  /*d000*/  STS [R13+0x4000], R68 ;  /* 0x004000440d007388 */ /* 0x000fe80000000800 */
[----:B------:R-:W-:Y:S04]  /*d010*/  STS [R13+0x4400], R70 ;  /* 0x004400460d007388 */ /* 0x000fe80000000800 */
[----:B------:R-:W-:Y:S01]  /*d020*/  STS [R11+0x4000], R72 ;  /* 0x004000480b007388 */ /* 0x000fe20000000800 */
[----:B----4-:R-:W-:-:S03]  /*d030*/  SHF.R.S32.HI R60, RZ, 0x1f, R9 ;  /* 0x0000001fff3c7819 */ /* 0x010fc60000011409 */
[----:B------:R3:W-:Y:S01]  /*d040*/  STS [R11+0x4400], R74 ;  /* 0x0044004a0b007388 */ /* 0x0007e20000000800 */
[----:B-1----:R-:W-:-:S03]  /*d050*/  @!P0 SHF.R.S32.HI R62, RZ, 0x1f, R5 ;  /* 0x0000001fff3e8819 */ /* 0x002fc60000011405 */
[----:B------:R1:W-:Y:S01]  /*d060*/  STS [R15+0x4000], R76 ;  /* 0x0040004c0f007388 */ /* 0x0003e20000000800 */
[----:B--2---:R-:W-:-:S03]  /*d070*/  @!P0 IMAD.WIDE.U32 R64, R5, c[0x0][0x1e0], RZ ;  /* 0x0000780005408a25 */ /* 0x004fc600078e00ff */
[----:B------:R1:W-:Y:S01]  /*d080*/  STS [R15+0x4400], R78 ;  /* 0x0044004e0f007388 */ /* 0x0003e20000000800 */
[----:B------:R-:W-:Y:S01]  /*d090*/  @!P0 IMAD R62, R62, c[0x0][0x1e0], RZ ;  /* 0x000078003e3e8a24 */ /* 0x000fe200078e02ff */
[----:B------:R-:W-:Y:S02]  /*d0a0*/  @!P0 MOV R6, R64 ;  /* 0x0000004000068202 */ /* 0x000fe40000000f00 */
[----:B------:R1:W-:Y:S01]  /*d0b0*/  STS [R17+0x4000], R80 ;  /* 0x0040005011007388 */ /* 0x0003e20000000800 */
[----:B------:R-:W-:Y:S01]  /*d0c0*/  @!P0 IMAD R61, R5, c[0x0][0x1e4], R62 ;  /* 0x00007900053d8a24 */ /* 0x000fe200078e023e */
[----:B------:R-:W-:Y:S02]  /*d0d0*/  LEA.HI R62, R60, R9, RZ, 0x5 ;  /* 0x000000093c3e7211 */ /* 0x000fe400078f28ff */
[----:B------:R1:W-:Y:S02]  /*d0e0*/  STS [R17+0x4400], R82 ;  /* 0x0044005211007388 */ /* 0x0003e40000000800 */
[----:B------:R-:W-:-:S02]  /*d0f0*/  LOP3.LUT R62, R62, 0xffffffe0, RZ, 0xc0, !PT ;  /* 0xffffffe03e3e7812 */ /* 0x000fc400078ec0ff */
[----:B------:R1:W-:Y:S01]  /*d100*/  STS [R19+0x4000], R84 ;  /* 0x0040005413007388 */ /* 0x0003e20000000800 */
[----:B------:R-:W-:Y:S02]  /*d110*/  @!P0 IADD3 R4, R65, R61, RZ ;  /* 0x0000003d41048210 */ /* 0x000fe40007ffe0ff */
[----:B------:R-:W-:Y:S01]  /*d120*/  SHF.R.S32.HI R61, RZ, 0x1f, R10 ;  /* 0x0000001fff3d7819 */ /* 0x000fe2000001140a */
[----:B------:R1:W-:Y:S01]  /*d130*/  STS [R19+0x4400], R86 ;  /* 0x0044005613007388 */ /* 0x0003e20000000800 */
[----:B------:R-:W-:Y:S02]  /*d140*/  IADD3 R62, R9, -R62, RZ ;  /* 0x8000003e093e7210 */ /* 0x000fe40007ffe0ff */
[----:B------:R-:W-:Y:S01]  /*d150*/  LOP3.LUT P0, RZ, R8, 0x3, RZ, 0xc0, !PT ;  /* 0x0000000308ff7812 */ /* 0x000fe2000780c0ff */
[----:B------:R1:W-:Y:S01]  /*d160*/  STS [R21+0x4000], R88 ;  /* 0x0040005815007388 */ /* 0x0003e20000000800 */
[----:B------:R-:W-:Y:S02]  /*d170*/  LEA.HI R61, R61, R10, RZ, 0x2 ;  /* 0x0000000a3d3d7211 */ /* 0x000fe400078f10ff */
[----:B------:R-:W-:Y:S01]  /*d180*/  SHF.R.S32.HI R7, RZ, 0x1f, R62 ;  /* 0x0000001fff077819 */ /* 0x000fe2000001143e */
[----:B------:R1:W-:Y:S01]  /*d190*/  STS [R21+0x4400], R90 ;  /* 0x0044005a15007388 */ /* 0x0003e20000000800 */
[----:B------:R-:W-:-:S02]  /*d1a0*/  LOP3.LUT R61, R61, 0xffffffc, RZ, 0xc0, !PT ;  /* 0x0ffffffc3d3d7812 */ /* 0x000fc400078ec0ff */
[----:B------:R-:W-:Y:S01]  /*d1b0*/  LEA.HI R7, R7, R62, RZ, 0x2 ;  /* 0x0000003e07077211 */ /* 0x000fe200078f10ff */
[----:B------:R1:W-:Y:S01]  /*d1c0*/  STS [R23+0x4000], R92 ;  /* 0x0040005c17007388 */ /* 0x0003e20000000800 */
[----:B------:R-:W-:Y:S02]  /*d1d0*/  IADD3 R61, R10, -R61, RZ ;  /* 0x8000003d0a3d7210 */ /* 0x000fe40007ffe0ff */
[----:B------:R-:W-:Y:S01]  /*d1e0*/  SHF.R.S32.HI R2, RZ, 0x2, R7 ;  /* 0x00000002ff027819 */ /* 0x000fe20000011407 */
[----:B------:R1:W-:Y:S01]  /*d1f0*/  STS [R23+0x4400], R94 ;  /* 0x0044005e17007388 */ /* 0x0003e20000000800 */
[----:B------:R-:W-:Y:S01]  /*d200*/  MOV R8, 0x7f800000 ;  /* 0x7f80000000087802 */ /* 0x000fe20000000f00 */
[----:B------:R-:W-:Y:S01]  /*d210*/  @P5 FFMA.FTZ R8, R132, c[0x0][0x238], R63 ;  /* 0x00008e0084085a23 */ /* 0x000fe2000001003f */
[----:B------:R-:W-:Y:S01]  /*d220*/  MOV R10, 0x7f800000 ;  /* 0x7f800000000a7802 */ /* 0x000fe20000000f00 */
[----:B------:R1:W-:Y:S01]  /*d230*/  STS [R25+0x4000], R96 ;  /* 0x0040006019007388 */ /* 0x0003e20000000800 */
[----:B------:R-:W-:Y:S01]  /*d240*/  @P4 FFMA.FTZ R10, R3, c[0x0][0x238], R0 ;  /* 0x00008e00030a4a23 */ /* 0x000fe20000010000 */
[----:B------:R-:W-:-:S02]  /*d250*/  LEA R2, R61, R2, 0x4 ;  /* 0x000000023d027211 */ /* 0x000fc400078e20ff */
[----:B------:R1:W-:Y:S04]  /*d260*/  STS [R25+0x4400], R98 ;  /* 0x0044006219007388 */ /* 0x0003e80000000800 */
[----:B------:R-:W-:Y:S06]  /*d270*/  BAR.SYNC.DEFER_BLOCKING 0x0 ;  /* 0x0000000000007b1d */ /* 0x000fec0000010000 */
[----:B---3--:R-:W2:Y:S04]  /*d280*/  S2R R11, SR_CTAID.Z ;  /* 0x00000000000b7919 */ /* 0x008ea80000002700 */
[----:B------:R1:W3:Y:S04]  /*d290*/  LDS.128 R52, [R203] ;  /* 0x00000000cb347984 */ /* 0x0002e80000000c00 */
[----:B------:R1:W4:Y:S01]  /*d2a0*/  LDS.128 R48, [R203+0x800] ;  /* 0x00080000cb307984 */ /* 0x0003220000000c00 */
[----:B--2---:R-:W-:-:S03]  /*d2b0*/  @!P2 IMAD R5, R5, c[0x0][0x1c0], R11 ;  /* 0x000070000505aa24 */ /* 0x004fc600078e020b */
[----:B------:R1:W2:Y:S01]  /*d2c0*/  LDS.128 R44, [R203+0x1000] ;  /* 0x00100000cb2c7984 */ /* 0x0002a20000000c00 */
        /* <DEDUP_REMOVED lines=12> */
[----:B---34-:R-:W3:Y:S01]  /*d390*/  S2R R5, SR_CTAID.X ;  /* 0x0000000000057919 */ /* 0x018ee20000002500 */
        /* <DEDUP_REMOVED lines=11> */
.L_x_5283:
[----:B---34-:R-:W-:Y:S05]  /*d450*/  BSYNC B0 ;  /* 0x0000000000007941 */ /* 0x018fea0003800000 */
.L_x_5282:
[----:B------:R-:W3:Y:S01]  /*d460*/  S2R R0, SR_CTAID.X ;  /* 0x0000000000007919 */ /* 0x000ee20000002500 */
[----:B------:R-:W-:Y:S01]  /*d470*/  LEA.HI R60, R60, R9, RZ, 0x3 ;  /* 0x000000093c3c7211 */ /* 0x000fe200078f18ff */
[----:B------:R-:W-:Y:S03]  /*d480*/  BSSY B0, `(.L_x_5284) ;  /* 0x000001f000007945 */ /* 0x000fe60003800000 */
[----:B------:R-:W-:Y:S02]  /*d490*/  LOP3.LUT R2, R60, 0xfffffff8, RZ, 0xc0, !PT ;  /* 0xfffffff83c027812 */ /* 0x000fe400078ec0ff */
[----:B------:R-:W-:-:S03]  /*d4a0*/  SHF.R.S32.HI R60, RZ, 0x3, R60 ;  /* 0x00000003ff3c7819 */ /* 0x000fc6000001143c */
[----:B------:R-:W-:-:S04]  /*d4b0*/  IMAD.IADD R2, R9, 0x1, -R2 ;  /* 0x0000000109027824 */ /* 0x000fc800078e0a02 */
[----:B------:R-:W-:Y:S01]  /*d4c0*/  IMAD.SHL.U32 R8, R2, 0x8, RZ ;  /* 0x0000000802087824 */ /* 0x000fe200078e00ff */
[----:B------:R-:W-:-:S04]  /*d4d0*/  SHF.R.S32.HI R2, RZ, 0x1f, R11 ;  /* 0x0000001fff027819 */ /* 0x000fc8000001140b */
[----:B------:R-:W-:Y:S01]  /*d4e0*/  SHF.R.S32.HI R9, RZ, 0x1f, R8 ;  /* 0x0000001fff097819 */ /* 0x000fe20000011408 */
[----:B------:R-:W-:Y:S02]  /*d4f0*/  IMAD R2, R2, c[0x0][0x1f0], RZ ;  /* 0x00007c0002027a24 */ /* 0x000fe400078e02ff */
[----:B---3--:R-:W-:Y:S02]  /*d500*/  IMAD.SHL.U32 R0, R0, 0x40, RZ ;  /* 0x0000004000007824 */ /* 0x008fe400078e00ff */
[----:B------:R-:W-:Y:S02]  /*d510*/  IMAD R2, R11, c[0x0][0x1f4], R2 ;  /* 0x00007d000b027a24 */ /* 0x000fe400078e0202 */
[----:B------:R-:W-:Y:S01]  /*d520*/  IMAD.WIDE.U32 R8, R0, c[0x0][0x1e8], R8 ;  /* 0x00007a0000087a25 */ /* 0x000fe200078e0008 */
[----:B------:R-:W-:-:S04]  /*d530*/  SHF.R.S32.HI R3, RZ, 0x1f, R0 ;  /* 0x0000001fff037819 */ /* 0x000fc80000011400 */
[----:B------:R-:W-:Y:S01]  /*d540*/  IADD3 R6, P0, R6, R8, RZ ;  /* 0x0000000806067210 */ /* 0x000fe20007f1e0ff */
[----:B------:R-:W-:-:S04]  /*d550*/  IMAD R3, R3, c[0x0][0x1e8], RZ ;  /* 0x00007a0003037a24 */ /* 0x000fc800078e02ff */
[----:B------:R-:W-:Y:S01]  /*d560*/  IMAD R3, R0, c[0x0][0x1ec], R3 ;  /* 0x00007b0000037a24 */ /* 0x000fe200078e0203 */
[----:B------:R-:W-:-:S04]  /*d570*/  SHF.R.S32.HI R0, RZ, 0x1f, R60 ;  /* 0x0000001fff007819 */ /* 0x000fc8000001143c */
        /* <DEDUP_REMOVED lines=15> */
.L_x_5285:
[----:B------:R-:W-:Y:S05]  /*d670*/  BSYNC B0 ;  /* 0x0000000000007941 */ /* 0x000fea0003800000 */
.L_x_5284:
[----:B------:R-:W-:Y:S01]  /*d680*/  IADD3 R2, R60, 0x10, RZ ;  /* 0x000000103c027810 */ /* 0x000fe20007ffe0ff */
        /* <DEDUP_REMOVED lines=9> */
[----:B---3--:R-:W-:-:S03]  /*d720*/  LEA R10, P0, R8, c[0x0][0x1d0], 0x1 ;  /* 0x00007400080a7a11 */ /* 0x008fc600078008ff */
[----:B------:R-:W-:-:S05]  /*d730*/  IMAD R2, R3, c[0x0][0x1ec], R2 ;  /* 0x00007b0003027a24 */ /* 0x000fca00078e0202 */
[----:B------:R-:W-:-:S04]  /*d740*/  IADD3 R2, R2, R9, RZ ;  /* 0x0000000902027210 */ /* 0x000fc80007ffe0ff */
[----:B------:R-:W-:-:S05]  /*d750*/  LEA.HI.X R11, R8, c[0x0][0x1d4], R2, 0x1, P0 ;  /* 0x00007500080b7a11 */ /* 0x000fca00000f0c02 */
[----:B------:R3:W-:Y:S04]  /*d760*/  STG.E.128 [R10.64], R48 ;  /* 0x000000300a007986 */ /* 0x0007e8000c101d0a */
[----:B-1----:R3:W-:Y:S04]  /*d770*/  STG.E.128 [R10.64+0x80], R32 ;  /* 0x000080200a007986 */ /* 0x0027e8000c101d0a */
[----:B------:R3:W-:Y:S02]  /*d780*/  STG.E.128 [R10.64+0x100], R16 ;  /* 0x000100100a007986 */ /* 0x0007e4000c101d0a */
.L_x_5287:
[----:B------:R-:W-:Y:S05]  /*d790*/  BSYNC B0 ;  /* 0x0000000000007941 */ /* 0x000fea0003800000 */
.L_x_5286:
        /* <DEDUP_REMOVED lines=14> */
[----:B--2---:R2:W-:Y:S04]  /*d880*/  STG.E.128 [R10.64], R44 ;  /* 0x0000002c0a007986 */ /* 0x0045e8000c101d0a */
[----:B-1----:R2:W-:Y:S04]  /*d890*/  STG.E.128 [R10.64+0x80], R28 ;  /* 0x0000801c0a007986 */ /* 0x0025e8000c101d0a */
[----:B------:R2:W-:Y:S02]  /*d8a0*/  STG.E.128 [R10.64+0x100], R12 ;  /* 0x0001000c0a007986 */ /* 0x0005e4000c101d0a */
.L_x_5289:
[----:B------:R-:W-:Y:S05]  /*d8b0*/  BSYNC B0 ;  /* 0x0000000000007941 */ /* 0x000fea0003800000 */
.L_x_5288:
[----:B------:R-:W-:-:S04]  /*d8c0*/  IADD3 R2, R60, 0x30, RZ ;  /* 0x000000303c027810 */ /* 0x000fc80007ffe0ff */
[----:B------:R-:W-:-:S13]  /*d8d0*/  ISETP.GE.AND P0, PT, R2, R195, PT ;  /* 0x000000c30200720c */ /* 0x000fda0003f06270 */
[----:B------:R-:W-:Y:S05]  /*d8e0*/  @P0 EXIT ;  /* 0x000000000000094d */ /* 0x000fea0003800000 */
        /* <DEDUP_REMOVED lines=9> */
[----:B-1----:R-:W-:Y:S04]  /*d980*/  STG.E.128 [R2.64], R40 ;  /* 0x0000002802007986 */ /* 0x002fe8000c101d0a */
[----:B------:R-:W-:Y:S04]  /*d990*/  STG.E.128 [R2.64+0x80], R24 ;  /* 0x0000801802007986 */ /* 0x000fe8000c101d0a */
[----:B------:R-:W-:Y:S01]  /*d9a0*/  STG.E.128 [R2.64+0x100], R56 ;  /* 0x0001003802007986 */ /* 0x000fe2000c101d0a */
[----:B------:R-:W-:Y:S05]  /*d9b0*/  EXIT ;  /* 0x000000000000794d */ /* 0x000fea0003800000 */
.L_x_5290:
        /* <DEDUP_REMOVED lines=12> */
.L_x_7384:


//--------------------- .text._ZN5flash24flash_fwd_splitkv_kernelI23Flash_fwd_kernel_traitsILi192ELi64ELi64ELi4ELb0ELb0EN7cutlass6half_tE19Flash_kernel_traitsILi192ELi64ELi64ELi4ES3_EELb0ELb1ELb0ELb0ELb1ELb1ELb0ELb0EEEvNS_16Flash_fwd_paramsE --------------------------
	.section	.text._ZN5flash24flash_fwd_splitkv_kernelI23Flash_fwd_kernel_traitsILi192ELi64ELi64ELi4ELb0ELb0EN7cutlass6half_tE19Flash_kernel_traitsILi192ELi64ELi64ELi4ES3_EELb0ELb1ELb0ELb0ELb1ELb1ELb0ELb0EEEvNS_16Flash_fwd_paramsE,"ax",@progbits
	.sectioninfo	@"SHI_REGISTERS=255"
	.align	128
        .global         _ZN5flash24flash_fwd_splitkv_kernelI23Flash_fwd_kernel_traitsILi192ELi64ELi64ELi4ELb0ELb0EN7cutlass6half_tE19Flash_kernel_traitsILi192ELi64ELi64ELi4ES3_EELb0ELb1ELb0ELb0ELb1ELb1ELb0ELb0EEEvNS_16Flash_fwd_paramsE
        .type           _ZN5flash24flash_fwd_splitkv_kernelI23Flash_fwd_kernel_traitsILi192ELi64ELi64ELi4ELb0ELb0EN7cutlass6half_tE19Flash_kernel_traitsILi192ELi64ELi64ELi4ES3_EELb0ELb1ELb0ELb0ELb1ELb1ELb0ELb0EEEvNS_16Flash_fwd_paramsE,@function
        .size           _ZN5flash24flash_fwd_splitkv_kernelI23Flash_fwd_kernel_traitsILi192ELi64ELi64ELi4ELb0ELb0EN7cutlass6half_tE19Flash_kernel_traitsILi192ELi64ELi64ELi4ES3_EELb0ELb1ELb0ELb0ELb1ELb1ELb0ELb0EEEvNS_16Flash_fwd_paramsE,(.L_x_7385 - _ZN5flash24flash_fwd_splitkv_kernelI23Flash_fwd_kernel_traitsILi192ELi64ELi64ELi4ELb0ELb0EN7cutlass6half_tE19Flash_kernel_traitsILi192ELi64ELi64ELi4ES3_EELb0ELb1ELb0ELb0ELb1ELb1ELb0ELb0EEEvNS_16Flash_fwd_paramsE)
        .other          _ZN5flash24flash_fwd_splitkv_kernelI23Flash_fwd_kernel_traitsILi192ELi64ELi64ELi4ELb0ELb0EN7cutlass6half_tE19Flash_kernel_traitsILi192ELi64ELi64ELi4ES3_EELb0ELb1ELb0ELb0ELb1ELb1ELb0ELb0EEEvNS_16Flash_fwd_paramsE,@"STO_CUDA_ENTRY STV_DEFAULT"
_ZN5flash24flash_fwd_splitkv_kernelI23Flash_fwd_kernel_traitsILi192ELi64ELi64ELi4ELb0ELb0EN7cutlass6half_tE19Flash_kernel_traitsILi192ELi64ELi64ELi4ES3_EELb0ELb1ELb0ELb0ELb1ELb1ELb0ELb0EEEvNS_16Flash_fwd_paramsE:
.text._ZN5flash24flash_fwd_splitkv_kernelI23Flash_fwd_kernel_traitsILi192ELi64ELi64ELi4ELb0ELb0EN7cutlass6half_tE19Flash_kernel_traitsILi192ELi64ELi64ELi4ES3_EELb0ELb1ELb0ELb0ELb1ELb1ELb0ELb0EEEvNS_16Flash_fwd_paramsE:
        /* <DEDUP_REMOVED lines=34> */
.L_x_5291:
[----:B-1-34-:R-:W-:Y:S02]  /*0220*/  MOV R0, c[0x0][0x218] ;  /* 0x0000860000007a02 */ /* 0x01afe40000000f00 */
.L_x_5292:
        /* <DEDUP_REMOVED lines=80> */
.L_x_5295:
[----:B------:R-:W-:Y:S05]  /*0730*/  BSYNC B0 ;  /* 0x0000000000007941 */ /* 0x000fea0003800000 */
.L_x_5294:
        /* <DEDUP_REMOVED lines=17> */
.L_x_5297:
[----:B------:R-:W-:Y:S05]  /*0850*/  BSYNC B0 ;  /* 0x0000000000007941 */ /* 0x000fea0003800000 */
.L_x_5296:
        /* <DEDUP_REMOVED lines=17> */
.L_x_5299:
[----:B------:R-:W-:Y:S05]  /*0970*/  BSYNC B0 ;  /* 0x0000000000007941 */ /* 0x000fea0003800000 */
.L_x_5298:
        /* <DEDUP_REMOVED lines=17> */
.L_x_5301:
[----:B------:R-:W-:Y:S05]  /*0a90*/  BSYNC B0 ;  /* 0x0000000000007941 */ /* 0x000fea0003800000 */
.L_x_5300:
        /* <DEDUP_REMOVED lines=19> */
.L_x_5293:
        /* <DEDUP_REMOVED lines=94> */
.L_x_5302:
        /* <DEDUP_REMOVED lines=15> */
.L_x_5304:
        /* <DEDUP_REMOVED lines=52> */
.L_x_5303:
        /* <DEDUP_REMOVED lines=208> */
[----:B------:R-:W-:Y:S02]  /*22e0*/  IMAD R11, R90, 0x400, R89 ;  /* 0x000004005a0b7824 */ /* 0x000fe400078e0259 */
[----:B------:R-:W-:Y:S02]  /*22f0*/  @!P2 IMAD R9, R9, 0x60, RZ ;  /* 0x000000600909a824 */ /* 0x000fe400078e02ff */
[----:B------:R-:W-:-:S02]  /*2300*/  IMAD.IADD R202, R4, 0x1, R11 ;  /* 0x0000000104ca7824 */ /* 0x000fc400078e020b */
[----:B------:R-:W-:Y:S02]  /*2310*/  @!P2 IMAD.IADD R9, R19, 0x1, R9 ;  /* 0x000000011309a824 */ /* 0x000fe400078e0209 */
        /* <DEDUP_REMOVED lines=42> */
[----:B-1----:R-:W-:Y:S02]  /*25c0*/  LDSM.16.M88.4 R12, [R202] ;  /* 0x00000000ca0c783b */ /* 0x002fe40000000200 */
[----:B------:R-:W-:Y:S02]  /*25d0*/  SEL R5, R5, 0xffffffe0, !P2 ;  /* 0xffffffe005057807 */ /* 0x000fe40005000000 */
[----:B------:R-:W1:Y:S01]  /*25e0*/  LDSM.16.M88.4 R24, [R201+0x6000] ;  /* 0x00600000c918783b */ /* 0x000e620000000200 */
[----:B------:R-:W-:Y:S02]  /*25f0*/  SEL R7, R7, 0xfffffff0, !P1 ;  /* 0xfffffff007077807 */ /* 0x000fe40004800000 */
[----:B------:R-:W-:Y:S01]  /*2600*/  R2P PR, R0, 0x6 ;  /* 0x0000000600007804 */ /* 0x000fe20000000000 */
[----:B------:R-:W3:Y:S01]  /*2610*/  LDSM.16.M88.4 R52, [R201+0x6800] ;  /* 0x00680000c934783b */ /* 0x000ee20000000200 */
[----:B------:R-:W-:Y:S01]  /*2620*/  IADD3 R0, R201, 0x6000, RZ ;  /* 0x00006000c9007810 */ /* 0x000fe20007ffe0ff */
[----:B------:R-:W-:-:S02]  /*2630*/  IMAD R200, R7, 0x2, R202 ;  /* 0x0000000207c87824 */ /* 0x000fc400078e02ca */
[----:B------:R-:W3:Y:S01]  /*2640*/  LDSM.16.M88.4 R44, [R201+0x7000] ;  /* 0x00700000c92c783b */ /* 0x000ee20000000200 */
[C---:B------:R-:W-:Y:S02]  /*2650*/  IMAD R198, R5.reuse, 0x2, R202 ;  /* 0x0000000205c67824 */ /* 0x040fe400078e02ca */
[----:B------:R-:W-:Y:S01]  /*2660*/  IMAD R197, R5, 0x2, R200 ;  /* 0x0000000205c57824 */ /* 0x000fe200078e02c8 */
[----:B------:R-:W3:Y:S04]  /*2670*/  LDSM.16.M88.4 R16, [R201+0x7800] ;  /* 0x00780000c910783b */ /* 0x000ee80000000200 */
[----:B------:R-:W-:Y:S01]  /*2680*/  @P1 IADD3 R199, R0, -0x20, RZ ;  /* 0xffffffe000c71810 */ /* 0x000fe20007ffe0ff */
[----:B------:R-:W-:Y:S01]  /*2690*/  LDSM.16.M88.4 R60, [R200] ;  /* 0x00000000c83c783b */ /* 0x000fe20000000200 */
[----:B------:R-:W-:-:S02]  /*26a0*/  IMAD.MOV.U32 R0, RZ, RZ, 0x40 ;  /* 0x00000040ff007424 */ /* 0x000fc400078e00ff */
[C---:B------:R-:W-:Y:S01]  /*26b0*/  IADD3 R191, R199.reuse, 0x800, RZ ;  /* 0x00000800c7bf7810 */ /* 0x040fe20007ffe0ff */
[----:B--2---:R-:W2:Y:S01]  /*26c0*/  LDSM.16.M88.4 R8, [R199] ;  /* 0x00000000c708783b */ /* 0x004ea20000000200 */
[C---:B------:R-:W-:Y:S02]  /*26d0*/  IADD3 R190, R199.reuse, 0x1000, RZ ;  /* 0x00001000c7be7810 */ /* 0x040fe40007ffe0ff */
[----:B------:R-:W-:Y:S01]  /*26e0*/  SEL R0, R0, 0xffffffc0, !P2 ;  /* 0xffffffc000007807 */ /* 0x000fe20005000000 */
[----:B------:R-:W2:Y:S01]  /*26f0*/  LDSM.16.M88.4 R32, [R199+0x800] ;  /* 0x00080000c720783b */ /* 0x000ea20000000200 */
[C---:B------:R-:W-:Y:S02]  /*2700*/  IADD3 R189, R199.reuse, 0x1800, RZ ;  /* 0x00001800c7bd7810 */ /* 0x040fe40007ffe0ff */
[----:B------:R-:W-:Y:S01]  /*2710*/  IADD3 R187, R199, 0x2000, RZ ;  /* 0x00002000c7bb7810 */ /* 0x000fe20007ffe0ff */
[----:B----4-:R-:W4:Y:S01]  /*2720*/  LDSM.16.M88.4 R20, [R199+0x1000] ;  /* 0x00100000c714783b */ /* 0x010f220000000200 */
[----:B------:R-:W-:Y:S01]  /*2730*/  IMAD.IADD R195, R201, 0x1, R0 ;  /* 0x00000001c9c37824 */ /* 0x000fe200078e0200 */
[C---:B------:R-:W-:Y:S01]  /*2740*/  IADD3 R186, R199.reuse, 0x2800, RZ ;  /* 0x00002800c7ba7810 */ /* 0x040fe20007ffe0ff */
[----:B------:R-:W-:Y:S01]  /*2750*/  IMAD.IADD R188, R0, 0x1, R199 ;  /* 0x0000000100bc7824 */ /* 0x000fe200078e02c7 */
[----:B------:R-:W2:Y:S01]  /*2760*/  LDSM.16.M88.4 R68, [R199+0x1800] ;  /* 0x00180000c744783b */ /* 0x000ea20000000200 */
[----:B------:R-:W-:Y:S01]  /*2770*/  IMAD.IADD R0, R88, 0x1, -R91 ;  /* 0x0000000158007824 */ /* 0x000fe200078e0a5b */
[----:B------:R-:W-:-:S02]  /*2780*/  IADD3 R185, R199, 0x3000, RZ ;  /* 0x00003000c7b97810 */ /* 0x000fc40007ffe0ff */
[----:B------:R-:W-:Y:S01]  /*2790*/  LDSM.16.M88.4 R76, [R198] ;  /* 0x00000000c64c783b */ /* 0x000fe20000000200 */
[C---:B------:R-:W-:Y:S01]  /*27a0*/  IADD3 R184, R199.reuse, 0x3800, RZ ;  /* 0x00003800c7b87810 */ /* 0x040fe20007ffe0ff */
[C---:B-1----:R-:W-:Y:S02]  /*27b0*/  HMMA.16816.F32 R28, R12.reuse, R24, RZ ;  /* 0x000000180c1c723c */ /* 0x042fe400000018ff */
[----:B------:R-:W1:Y:S01]  /*27c0*/  LDSM.16.M88.4 R36, [R195+0x6000] ;  /* 0x00600000c324783b */ /* 0x000e620000000200 */
[C---:B------:R-:W-:Y:S02]  /*27d0*/  IADD3 R183, R199.reuse, 0x4000, RZ ;  /* 0x00004000c7b77810 */ /* 0x040fe40007ffe0ff */
[C---:B------:R-:W-:Y:S01]  /*27e0*/  IADD3 R182, R199.reuse, 0x4800, RZ ;  /* 0x00004800c7b67810 */ /* 0x040fe20007ffe0ff */
[----:B------:R-:W-:Y:S01]  /*27f0*/  LDSM.16.M88.4 R64, [R188] ;  /* 0x00000000bc40783b */ /* 0x000fe20000000200 */
[C---:B------:R-:W-:Y:S01]  /*2800*/  IADD3 R181, R199.reuse, 0x5000, RZ ;  /* 0x00005000c7b57810 */ /* 0x040fe20007ffe0ff */
[----:B---3--:R-:W-:Y:S02]  /*2810*/  HMMA.16816.F32 R56, R12, R52, RZ ;  /* 0x000000340c38723c */ /* 0x008fe400000018ff */
[----:B------:R-:W-:Y:S01]  /*2820*/  LDSM.16.M88.4 R72, [R201+0x8000] ;  /* 0x00800000c948783b */ /* 0x000fe20000000200 */
[----:B------:R-:W-:-:S03]  /*2830*/  IADD3 R180, R199, 0x5800, RZ ;  /* 0x00005800c7b47810 */ /* 0x000fc60007ffe0ff */
[----:B------:R-:W-:Y:S02]  /*2840*/  LDSM.16.M88.4 R80, [R197+0x2000] ;  /* 0x00200000c550783b */ /* 0x000fe40000000200 */
[C---:B------:R-:W-:Y:S02]  /*2850*/  HMMA.16816.F32 R24, R12.reuse, R26, RZ ;  /* 0x0000001a0c18723c */ /* 0x040fe400000018ff */
[----:B------:R-:W-:Y:S04]  /*2860*/  LDSM.16.M88.4 R84, [R188+0x3800] ;  /* 0x00380000bc54783b */ /* 0x000fe80000000200 */
[----:B------:R-:W0:Y:S02]  /*2870*/  LDGDEPBAR ;  /* 0x00000000000079af */ /* 0x000e240000000000 */
[C---:B------:R-:W-:Y:S08]  /*2880*/  HMMA.16816.F32 R52, R12.reuse, R54, RZ ;  /* 0x000000360c34723c */ /* 0x040ff000000018ff */
[C---:B------:R-:W-:Y:S08]  /*2890*/  HMMA.16816.F32 R48, R12.reuse, R44, RZ ;  /* 0x0000002c0c30723c */ /* 0x040ff000000018ff */
[C---:B------:R-:W-:Y:S08]  /*28a0*/  HMMA.16816.F32 R44, R12.reuse, R46, RZ ;  /* 0x0000002e0c2c723c */ /* 0x040ff000000018ff */
[C---:B------:R-:W-:Y:S08]  /*28b0*/  HMMA.16816.F32 R40, R12.reuse, R16, RZ ;  /* 0x000000100c28723c */ /* 0x040ff000000018ff */
[----:B------:R-:W-:Y:S01]  /*28c0*/  HMMA.16816.F32 R12, R12, R18, RZ ;  /* 0x000000120c0c723c */ /* 0x000fe200000018ff */
[----:B------:R-:W3:Y:S07]  /*28d0*/  LDSM.16.M88.4 R16, [R195+0x6800] ;  /* 0x00680000c310783b */ /* 0x000eee0000000200 */
[C---:B--2---:R-:W-:Y:S08]  /*28e0*/  HMMA.16816.F32 R28, R60.reuse, R8, R28 ;  /* 0x000000083c1c723c */ /* 0x044ff0000000181c */
[C---:B------:R-:W-:Y:S01]  /*28f0*/  HMMA.16816.F32 R24, R60.reuse, R10, R24 ;  /* 0x0000000a3c18723c */ /* 0x040fe20000001818 */
[----:B------:R-:W2:Y:S07]  /*2900*/  LDSM.16.M88.4 R8, [R195+0x7000] ;  /* 0x00700000c308783b */ /* 0x000eae0000000200 */
[C---:B------:R-:W-:Y:S08]  /*2910*/  HMMA.16816.F32 R56, R60.reuse, R32, R56 ;  /* 0x000000203c38723c */ /* 0x040ff00000001838 */
[C---:B------:R-:W-:Y:S01]  /*2920*/  HMMA.16816.F32 R52, R60.reuse, R34, R52 ;  /* 0x000000223c34723c */ /* 0x040fe20000001834 */
[----:B------:R-:W2:Y:S07]  /*2930*/  LDSM.16.M88.4 R32, [R195+0x7800] ;  /* 0x00780000c320783b */ /* 0x000eae0000000200 */
[C---:B----4-:R-:W-:Y:S08]  /*2940*/  HMMA.16816.F32 R48, R60.reuse, R20, R48 ;  /* 0x000000143c30723c */ /* 0x050ff00000001830 */
[C---:B------:R-:W-:Y:S01]  /*2950*/  HMMA.16816.F32 R44, R60.reuse, R22, R44 ;  /* 0x000000163c2c723c */ /* 0x040fe2000000182c */
[----:B------:R-:W4:Y:S07]  /*2960*/  LDSM.16.M88.4 R20, [R197] ;  /* 0x00000000c514783b */ /* 0x000f2e0000000200 */
[C---:B------:R-:W-:Y:S08]  /*2970*/  HMMA.16816.F32 R40, R60.reuse, R68, R40 ;  /* 0x000000443c28723c */ /* 0x040ff00000001828 */
[----:B------:R-:W-:Y:S01]  /*2980*/  HMMA.16816.F32 R12, R60, R70, R12 ;  /* 0x000000463c0c723c */ /* 0x000fe2000000180c */
[----:B------:R-:W4:Y:S04]  /*2990*/  LDSM.16.M88.4 R60, [R188+0x800] ;  /* 0x00080000bc3c783b */ /* 0x000f280000000200 */
[----:B------:R-:W-:Y:S03]  /*29a0*/  LDSM.16.M88.4 R68, [R201+0x9800] ;  /* 0x00980000c944783b */ /* 0x000fe60000000200 */
[C---:B-1----:R-:W-:Y:S08]  /*29b0*/  HMMA.16816.F32 R28, R76.reuse, R36, R28 ;  /* 0x000000244c1c723c */ /* 0x042ff0000000181c */
[C---:B------:R-:W-:Y:S01]  /*29c0*/  HMMA.16816.F32 R24, R76.reuse, R38, R24 ;  /* 0x000000264c18723c */ /* 0x040fe20000001818 */
[----:B------:R-:W-:Y:S07]  /*29d0*/  LDSM.16.M88.4 R36, [R188+0x1800] ;  /* 0x00180000bc24783b */ /* 0x000fee0000000200 */
[C---:B---3--:R-:W-:Y:S08]  /*29e0*/  HMMA.16816.F32 R56, R76.reuse, R16, R56 ;  /* 0x000000104c38723c */ /* 0x048ff00000001838 */
[C---:B------:R-:W-:Y:S01]  /*29f0*/  HMMA.16816.F32 R52, R76.reuse, R18, R52 ;  /* 0x000000124c34723c */ /* 0x040fe20000001834 */
[----:B------:R-:W1:Y:S07]  /*2a00*/  LDSM.16.M88.4 R16, [R188+0x1000] ;  /* 0x00100000bc10783b */ /* 0x000e6e0000000200 */
[C---:B--2---:R-:W-:Y:S08]  /*2a10*/  HMMA.16816.F32 R48, R76.reuse, R8, R48 ;  /* 0x000000084c30723c */ /* 0x044ff00000001830 */
[C---:B------:R-:W-:Y:S01]  /*2a20*/  HMMA.16816.F32 R44, R76.reuse, R10, R44 ;  /* 0x0000000a4c2c723c */ /* 0x040fe2000000182c */
[----:B------:R-:W2:Y:S07]  /*2a30*/  LDSM.16.M88.4 R8, [R202+0x2000] ;  /* 0x00200000ca08783b */ /* 0x000eae0000000200 */
[C---:B------:R-:W-:Y:S08]  /*2a40*/  HMMA.16816.F32 R40, R76.reuse, R32, R40 ;  /* 0x000000204c28723c */ /* 0x040ff00000001828 */
[----:B------:R-:W-:Y:S01]  /*2a50*/  HMMA.16816.F32 R76, R76, R34, R12 ;  /* 0x000000224c4c723c */ /* 0x000fe2000000180c */
[----:B------:R-:W3:Y:S04]  /*2a60*/  LDSM.16.M88.4 R32, [R201+0x8800] ;  /* 0x00880000c920783b */ /* 0x000ee80000000200 */
        /* <DEDUP_REMOVED lines=17> */
[C---:B---3--:R-:W-:Y:S08]  /*2b80*/  HMMA.16816.F32 R56, R8.reuse, R32, R56 ;  /* 0x000000200838723c */ /* 0x048ff00000001838 */
[C---:B------:R-:W-:Y:S01]  /*2b90*/  HMMA.16816.F32 R52, R8.reuse, R34, R52 ;  /* 0x000000220834723c */ /* 0x040fe20000001834 */
[----:B------:R-:W-:Y:S07]  /*2ba0*/  LDSM.16.M88.4 R32, [R198+0x2000] ;  /* 0x00200000c620783b */ /* 0x000fee0000000200 */
[C---:B------:R-:W-:Y:S08]  /*2bb0*/  HMMA.16816.F32 R48, R8.reuse, R12, R48 ;  /* 0x0000000c0830723c */ /* 0x040ff00000001830 */
[C---:B------:R-:W-:Y:S01]  /*2bc0*/  HMMA.16816.F32 R44, R8.reuse, R14, R44 ;  /* 0x0000000e082c723c */ /* 0x040fe2000000182c */
[----:B------:R-:W2:Y:S07]  /*2bd0*/  LDSM.16.M88.4 R12, [R195+0x8000] ;  /* 0x00800000c30c783b */ /* 0x000eae0000000200 */
[C---:B------:R-:W-:Y:S08]  /*2be0*/  HMMA.16816.F32 R40, R8.reuse, R68, R40 ;  /* 0x000000440828723c */ /* 0x040ff00000001828 */
        /* <DEDUP_REMOVED lines=15> */
[----:B------:R-:W4:Y:S03]  /*2ce0*/  LDSM.16.M88.4 R16, [R188+0x2800] ;  /* 0x00280000bc10783b */ /* 0x000f260000000200 */
[C---:B--2---:R-:W-:Y:S08]  /*2cf0*/  HMMA.16816.F32 R28, R32.reuse, R12, R28 ;  /* 0x0000000c201c723c */ /* 0x044ff0000000181c */
[C---:B------:R-:W-:Y:S01]  /*2d00*/  HMMA.16816.F32 R24, R32.reuse, R14, R24 ;  /* 0x0000000e2018723c */ /* 0x040fe20000001818 */
[----:B------:R-:W-:Y:S07]  /*2d10*/  LDSM.16.M88.4 R12, [R188+0x3000] ;  /* 0x00300000bc0c783b */ /* 0x000fee0000000200 */
[C---:B---3--:R-:W-:Y:S08]  /*2d20*/  HMMA.16816.F32 R56, R32.reuse, R8, R56 ;  /* 0x000000082038723c */ /* 0x048ff00000001838 */
[----:B------:R-:W-:Y:S01]  /*2d30*/  HMMA.16816.F32 R52, R32, R10, R52 ;  /* 0x0000000a2034723c */ /* 0x000fe20000001834 */
[----:B------:R-:W2:Y:S07]  /*2d40*/  LDSM.16.M88.4 R8, [R201+0xa000] ;  /* 0x00a00000c908783b */ /* 0x000eae0000000200 */
[C---:B-1----:R-:W-:Y:S08]  /*2d50*/  HMMA.16816.F32 R28, R80.reuse, R20, R28 ;  /* 0x00000014501c723c */ /* 0x042ff0000000181c */
        /* <DEDUP_REMOVED lines=9> */
[C---:B------:R-:W-:Y:S08]  /*2df0*/  HMMA.16816.F32 R56, R80.reuse, R16, R56 ;  /* 0x000000105038723c */ /* 0x040ff00000001838 */
[----:B------:R-:W-:Y:S01]  /*2e00*/  HMMA.16816.F32 R52, R80, R18, R52 ;  /* 0x000000125034723c */ /* 0x000fe20000001834 */
[----:B------:R-:W1:Y:S07]  /*2e10*/  LDSM.16.M88.4 R16, [R200+0x4000] ;  /* 0x00400000c810783b */ /* 0x000e6e0000000200 */
[C---:B--2---:R-:W-:Y:S08]  /*2e20*/  HMMA.16816.F32 R28, R72.reuse, R8, R28 ;  /* 0x00000008481c723c */ /* 0x044ff0000000181c */
[----:B------:R-:W-:Y:S01]  /*2e30*/  HMMA.16816.F32 R24, R72, R10, R24 ;  /* 0x0000000a4818723c */ /* 0x000fe20000001818 */
[----:B------:R-:W-:Y:S07]  /*2e40*/  LDSM.16.M88.4 R8, [R197+0x4000] ;  /* 0x00400000c508783b */ /* 0x000fee0000000200 */
[C---:B------:R-:W-:Y:S08]  /*2e50*/  HMMA.16816.F32 R48, R80.reuse, R12, R48 ;  /* 0x0000000c5030723c */ /* 0x040ff00000001830 */
[----:B------:R-:W-:Y:S01]  /*2e60*/  HMMA.16816.F32 R44, R80, R14, R44 ;  /* 0x0000000e502c723c */ /* 0x000fe2000000182c */
[----:B------:R-:W2:Y:S07]  /*2e70*/  LDSM.16.M88.4 R12, [R198+0x4000] ;  /* 0x00400000c60c783b */ /* 0x000eae0000000200 */
[----:B------:R-:W-:Y:S08]  /*2e80*/  HMMA.16816.F32 R56, R72, R68, R56 ;  /* 0x000000444838723c */ /* 0x000ff00000001838 */
[C---:B-1----:R-:W-:Y:S08]  /*2e90*/  HMMA.16816.F32 R28, R16.reuse, R36, R28 ;  /* 0x00000024101c723c */ /* 0x042ff0000000181c */
[----:B------:R-:W-:Y:S01]  /*2ea0*/  HMMA.16816.F32 R24, R16, R38, R24 ;  /* 0x000000261018723c */ /* 0x000fe20000001818 */
[----:B------:R-:W1:Y:S07]  /*2eb0*/  LDSM.16.M88.4 R36, [R199+0x4800] ;  /* 0x00480000c724783b */ /* 0x000e6e0000000200 */
[C---:B------:R-:W-:Y:S08]  /*2ec0*/  HMMA.16816.F32 R48, R72.reuse, R64, R48 ;  /* 0x000000404830723c */ /* 0x040ff00000001830 */
[----:B------:R-:W-:Y:S01]  /*2ed0*/  HMMA.16816.F32 R44, R72, R66, R44 ;  /* 0x00000042482c723c */ /* 0x000fe2000000182c */
[----:B------:R-:W3:Y:S07]  /*2ee0*/  LDSM.16.M88.4 R64, [R199+0x5000] ;  /* 0x00500000c740783b */ /* 0x000eee0000000200 */
[C---:B--2---:R-:W-:Y:S08]  /*2ef0*/  HMMA.16816.F32 R28, R12.reuse, R32, R28 ;  /* 0x000000200c1c723c */ /* 0x044ff0000000181c */
[----:B------:R-:W-:Y:S01]  /*2f00*/  HMMA.16816.F32 R24, R12, R34, R24 ;  /* 0x000000220c18723c */ /* 0x000fe20000001818 */
[----:B------:R-:W2:Y:S07]  /*2f10*/  LDSM.16.M88.4 R32, [R195+0xa800] ;  /* 0x00a80000c320783b */ /* 0x000eae0000000200 */
[----:B------:R-:W-:Y:S08]  /*2f20*/  HMMA.16816.F32 R40, R80, R84, R40 ;  /* 0x000000545028723c */ /* 0x000ff00000001828 */
[----:B------:R-:W-:Y:S08]  /*2f30*/  HMMA.16816.F32 R28, R8, R20, R28 ;  /* 0x00000014081c723c */ /* 0x000ff0000000181c */
[----:B------:R-:W-:Y:S08]  /*2f40*/  HMMA.16816.F32 R52, R72, R70, R52 ;  /* 0x000000464834723c */ /* 0x000ff00000001834 */
[----:B------:R-:W-:Y:S01]  /*2f50*/  HMMA.16816.F32 R24, R8, R22, R24 ;  /* 0x000000160818723c */ /* 0x000fe20000001818 */
[----:B------:R-:W4:Y:S07]  /*2f60*/  LDSM.16.M88.4 R20, [R199+0x5800] ;  /* 0x00580000c714783b */ /* 0x000f2e0000000200 */
[----:B------:R-:W-:Y:S01]  /*2f70*/  HMMA.16816.F32 R76, R80, R86, R76 ;  /* 0x00000056504c723c */ /* 0x000fe2000000184c */
[----:B------:R-:W-:-:S02]  /*2f80*/  FMUL.FTZ R28, R28, c[0x0][0x2ec] ;  /* 0x0000bb001c1c7a20 */ /* 0x000fc40000410000 */
[----:B------:R-:W-:Y:S02]  /*2f90*/  FMUL.FTZ R29, R29, c[0x0][0x2ec] ;  /* 0x0000bb001d1d7a20 */ /* 0x000fe40000410000 */
[----:B------:R-:W2:Y:S03]  /*2fa0*/  MUFU.TANH R68, R28 ;  /* 0x0000001c00447308 */ /* 0x000ea60000002400 */
[----:B-1----:R-:W-:Y:S05]  /*2fb0*/  HMMA.16816.F32 R56, R16, R36, R56 ;  /* 0x000000241038723c */ /* 0x002fea0000001838 */
[----:B------:R1:W-:Y:S03]  /*2fc0*/  MUFU.TANH R69, R29 ;  /* 0x0000001d00457308 */ /* 0x0003e60000002400 */
[----:B------:R-:W-:Y:S01]  /*2fd0*/  HMMA.16816.F32 R40, R72, R60, R40 ;  /* 0x0000003c4828723c */ /* 0x000fe20000001828 */
[----:B------:R-:W-:-:S02]  /*2fe0*/  FMUL.FTZ R25, R25, c[0x0][0x2ec] ;  /* 0x0000bb0019197a20 */ /* 0x000fc40000410000 */
[----:B------:R-:W-:Y:S02]  /*2ff0*/  FMUL.FTZ R24, R24, c[0x0][0x2ec] ;  /* 0x0000bb0018187a20 */ /* 0x000fe40000410000 */
[----:B------:R-:W-:Y:S02]  /*3000*/  FMUL.FTZ R26, R26, c[0x0][0x2ec] ;  /* 0x0000bb001a1a7a20 */ /* 0x000fe40000410000 */
[----:B------:R-:W-:Y:S01]  /*3010*/  FMUL.FTZ R27, R27, c[0x0][0x2ec] ;  /* 0x0000bb001b1b7a20 */ /* 0x000fe20000410000 */
[C---:B------:R-:W-:Y:S01]  /*3020*/  HMMA.16816.F32 R52, R16.reuse, R38, R52 ;  /* 0x000000261034723c */ /* 0x040fe20000001834 */
[----:B------:R-:W4:Y:S07]  /*3030*/  LDSM.16.M88.4 R36, [R188+0x4800] ;  /* 0x00480000bc24783b */ /* 0x000f2e0000000200 */
[----:B---3--:R-:W-:Y:S07]  /*3040*/  HMMA.16816.F32 R48, R16, R64, R48 ;  /* 0x000000401030723c */ /* 0x008fee0000001830 */
[----:B------:R-:W-:Y:S01]  /*3050*/  FMUL.FTZ R64, R30, c[0x0][0x2ec] ;  /* 0x0000bb001e407a20 */ /* 0x000fe20000410000 */
[----:B------:R-:W-:Y:S01]  /*3060*/  HMMA.16816.F32 R76, R72, R62, R76 ;  /* 0x0000003e484c723c */ /* 0x000fe2000000184c */
[----:B------:R-:W-:Y:S01]  /*3070*/  FMUL.FTZ R65, R31, c[0x0][0x2ec] ;  /* 0x0000bb001f417a20 */ /* 0x000fe20000410000 */
[----:B------:R-:W-:Y:S03]  /*3080*/  LDSM.16.M88.4 R60, [R195+0xb000] ;  /* 0x00b00000c33c783b */ /* 0x000fe60000000200 */
[----:B------:R-:W3:Y:S01]  /*3090*/  MUFU.TANH R64, R64 ;  /* 0x0000004000407308 */ /* 0x000ee20000002400 */
[----:B-1----:R-:W1:Y:S02]  /*30a0*/  LDSM.16.M88.4 R28, [R195+0xb800] ;  /* 0x00b80000c31c783b */ /* 0x002e640000000200 */
[----:B--2---:R-:W-:Y:S05]  /*30b0*/  HMMA.16816.F32 R56, R12, R32, R56 ;  /* 0x000000200c38723c */ /* 0x004fea0000001838 */
[----:B------:R-:W2:Y:S03]  /*30c0*/  MUFU.TANH R65, R65 ;  /* 0x0000004100417308 */ /* 0x000ea60000002400 */
[----:B----4-:R-:W-:Y:S07]  /*30d0*/  HMMA.16816.F32 R40, R16, R20, R40 ;  /* 0x000000141028723c */ /* 0x010fee0000001828 */
[----:B------:R-:W-:Y:S01]  /*30e0*/  SHF.R.S32.HI R21, RZ, 0x1f, R0 ;  /* 0x0000001fff157819 */ /* 0x000fe20000011400 */
[----:B------:R-:W-:Y:S01]  /*30f0*/  HMMA.16816.F32 R52, R12, R34, R52 ;  /* 0x000000220c34723c */ /* 0x000fe20000001834 */
[----:B------:R-:W4:Y:S02]  /*3100*/  LDSM.16.M88.4 R32, [R188+0x5000] ;  /* 0x00500000bc20783b */ /* 0x000f240000000200 */
[----:B------:R-:W-:-:S04]  /*3110*/  LEA.HI R0, R21, R0, RZ, 0x2 ;  /* 0x0000000015007211 */ /* 0x000fc800078f10ff */
[----:B------:R-:W-:Y:S01]  /*3120*/  SHF.R.S32.HI R21, RZ, 0x2, R0 ;  /* 0x00000002ff157819 */ /* 0x000fe20000011400 */
[----:B------:R-:W-:Y:S01]  /*3130*/  HMMA.16816.F32 R44, R16, R66, R44 ;  /* 0x00000042102c723c */ /* 0x000fe2000000182c */
[----:B------:R-:W-:Y:S03]  /*3140*/  MUFU.TANH R66, R24 ;  /* 0x0000001800427308 */ /* 0x000fe60000002400 */
[----:B------:R-:W-:Y:S01]  /*3150*/  IMAD.IADD R90, R21, 0x1, R90 ;  /* 0x00000001155a7824 */ /* 0x000fe200078e025a */
[----:B------:R-:W-:-:S03]  /*3160*/  IADD3 R21, R6, 0x1, -R92 ;  /* 0x0000000106157810 */ /* 0x000fc60007ffe85c */
[----:B------:R-:W-:Y:S01]  /*3170*/  HMMA.16816.F32 R56, R8, R36, R56 ;  /* 0x000000240838723c */ /* 0x000fe20000001838 */
[----:B------:R-:W-:Y:S01]  /*3180*/  IADD3 R21, R21, c[0x0][0x2e8], RZ ;  /* 0x0000ba0015157a10 */ /* 0x000fe20007ffe0ff */
[----:B------:R2:W2:Y:S01]  /*3190*/  MUFU.TANH R36, R25 ;  /* 0x0000001900247308 */ /* 0x0004a20000002400 */
[----:B------:R-:W-:-:S03]  /*31a0*/  IADD3 R0, R90, 0x8, RZ ;  /* 0x000000085a007810 */ /* 0x000fc60007ffe0ff */
[C---:B------:R-:W-:Y:S02]  /*31b0*/  IMAD.IADD R215, R21.reuse, 0x1, R90 ;  /* 0x0000000115d77824 */ /* 0x040fe400078e025a */
[----:B-1----:R-:W-:Y:S01]  /*31c0*/  HMMA.16816.F32 R40, R12, R28, R40 ;  /* 0x0000001c0c28723c */ /* 0x002fe20000001828 */
[----:B------:R-:W-:Y:S01]  /*31d0*/  IMAD.IADD R21, R21, 0x1, R0 ;  /* 0x0000000115157824 */ /* 0x000fe200078e0200 */
[----:B------:R-:W1:Y:S01]  /*31e0*/  MUFU.TANH R37, R26 ;  /* 0x0000001a00257308 */ /* 0x000e620000002400 */
[----:B------:R-:W-:-:S03]  /*31f0*/  IMNMX R215, R215, R6, PT ;  /* 0x00000006d7d77217 */ /* 0x000fc60003800200 */
[----:B------:R-:W-:Y:S01]  /*3200*/  IMNMX R210, R21, R6, PT ;  /* 0x0000000615d27217 */ /* 0x000fe20003800200 */
[----:B------:R-:W-:Y:S01]  /*3210*/  IMAD.IADD R29, R3, 0x1, R218 ;  /* 0x00000001031d7824 */ /* 0x000fe200078e02da */
[----:B------:R-:W-:Y:S01]  /*3220*/  HMMA.16816.F32 R48, R12, R60, R48 ;  /* 0x0000003c0c30723c */ /* 0x000fe20000001830 */
[----:B--2---:R-:W-:Y:S01]  /*3230*/  IADD3 R25, R6, -c[0x0][0x2e4], -R92 ;  /* 0x8000b90006197a10 */ /* 0x004fe20007ffe85c */
[----:B------:R2:W1:Y:S02]  /*3240*/  MUFU.TANH R60, R27 ;  /* 0x0000001b003c7308 */ /* 0x0004640000002400 */
[C---:B------:R-:W-:Y:S02]  /*3250*/  IADD3 R21, R29.reuse, 0x8, RZ ;  /* 0x000000081d157810 */ /* 0x040fe40007ffe0ff */
[----:B------:R-:W-:Y:S01]  /*3260*/  ISETP.GE.AND P6, PT, R29, R215, PT ;  /* 0x000000d71d00720c */ /* 0x000fe20003fc6270 */
[C---:B------:R-:W-:Y:S01]  /*3270*/  IMAD.IADD R216, R25.reuse, 0x1, R90 ;  /* 0x0000000119d87824 */ /* 0x040fe200078e025a */
[----:B------:R-:W-:Y:S01]  /*3280*/  HMMA.16816.F32 R76, R16, R22, R76 ;  /* 0x00000016104c723c */ /* 0x000fe2000000184c */
[----:B------:R-:W-:Y:S01]  /*3290*/  IMAD.IADD R214, R25, 0x1, R0 ;  /* 0x0000000119d67824 */ /* 0x000fe200078e0200 */
[----:B------:R-:W-:Y:S01]  /*32a0*/  IADD3 R25, R29, 0x1, RZ ;  /* 0x000000011d197810 */ /* 0x000fe20007ffe0ff */
[----:B------:R-:W-:Y:S01]  /*32b0*/  FMUL.FTZ R28, R59, c[0x0][0x2ec] ;  /* 0x0000bb003b1c7a20 */ /* 0x000fe20000410000 */
[----:B------:R-:W-:Y:S01]  /*32c0*/  IMNMX R216, RZ, R216, !PT ;  /* 0x000000d8ffd87217 */ /* 0x000fe20007800200 */
[----:B------:R-:W-:Y:S01]  /*32d0*/  IMAD.IADD R0, R89, 0x1, R4 ;  /* 0x0000000159007824 */ /* 0x000fe200078e0204 */
[----:B------:R-:W-:-:S02]  /*32e0*/  IMNMX R214, RZ, R214, !PT ;  /* 0x000000d6ffd67217 */ /* 0x000fc40007800200 */
[CC--:B------:R-:W-:Y:S01]  /*32f0*/  ISETP.GE.AND P2, PT, R25.reuse, R215.reuse, PT ;  /* 0x000000d71900720c */ /* 0x0c0fe20003f46270 */
[----:B------:R-:W-:Y:S01]  /*3300*/  HMMA.16816.F32 R52, R8, R38, R52 ;  /* 0x000000260834723c */ /* 0x000fe20000001834 */
[C---:B------:R-:W-:Y:S01]  /*3310*/  ISETP.GE.AND P1, PT, R25.reuse, R210, PT ;  /* 0x000000d21900720c */ /* 0x040fe20003f26270 */
[----:B------:R-:W-:Y:S01]  /*3320*/  MUFU.TANH R28, R28 ;  /* 0x0000001c001c7308 */ /* 0x000fe20000002400 */
[C---:B------:R-:W-:Y:S02]  /*3330*/  ISETP.LT.OR P2, PT, R25.reuse, R216, P2 ;  /* 0x000000d81900720c */ /* 0x040fe40001741670 */
[----:B------:R-:W-:Y:S02]  /*3340*/  ISETP.LT.OR P1, PT, R25, R214, P1 ;  /* 0x000000d61900720c */ /* 0x000fe40000f21670 */
[----:B--2---:R-:W2:Y:S01]  /*3350*/  LDSM.16.M88.4 R24, [R188+0x5800] ;  /* 0x00580000bc18783b */ /* 0x004ea20000000200 */
[----:B------:R-:W-:Y:S01]  /*3360*/  HMMA.16816.F32 R44, R12, R62, R44 ;  /* 0x0000003e0c2c723c */ /* 0x000fe2000000182c */
[----:B------:R-:W-:Y:S01]  /*3370*/  FMUL.FTZ R38, R56, c[0x0][0x2ec] ;  /* 0x0000bb0038267a20 */ /* 0x000fe20000410000 */
[C---:B------:R-:W-:Y:S01]  /*3380*/  ISETP.GE.AND P0, PT, R21.reuse, R215, PT ;  /* 0x000000d71500720c */ /* 0x040fe20003f06270 */
[----:B------:R-:W-:Y:S01]  /*3390*/  FMUL.FTZ R56, R58, c[0x0][0x2ec] ;  /* 0x0000bb003a387a20 */ /* 0x000fe20000410000 */
[-C--:B------:R-:W-:Y:S01]  /*33a0*/  ISETP.GE.AND P5, PT, R21, R210.reuse, PT ;  /* 0x000000d21500720c */ /* 0x080fe20003fa6270 */
[----:B------:R-:W-:Y:S01]  /*33b0*/  FMUL.FTZ R39, R57, c[0x0][0x2ec] ;  /* 0x0000bb0039277a20 */ /* 0x000fe20000410000 */
[C---:B------:R-:W-:Y:S01]  /*33c0*/  ISETP.GE.AND P4, PT, R29.reuse, R210, PT ;  /* 0x000000d21d00720c */ /* 0x040fe20003f86270 */
[----:B------:R-:W-:Y:S01]  /*33d0*/  MUFU.TANH R38, R38 ;  /* 0x0000002600267308 */ /* 0x000fe20000002400 */
[----:B----4-:R-:W-:Y:S01]  /*33e0*/  HMMA.16816.F32 R48, R8, R32, R48 ;  /* 0x000000200830723c */ /* 0x010fe20000001830 */
[----:B------:R-:W-:Y:S01]  /*33f0*/  ISETP.LT.OR P6, PT, R29, R216, P6 ;  /* 0x000000d81d00720c */ /* 0x000fe200037c1670 */
[----:B------:R-:W-:-:S04]  /*3400*/  DEPBAR.LE SB0, 0x0 ;  /* 0x000080000000791a */ /* 0x000fc80000000000 */
[----:B------:R-:W-:Y:S01]  /*3410*/  ISETP.LT.OR P0, PT, R21, R216, P0 ;  /* 0x000000d81500720c */ /* 0x000fe20000701670 */
[----:B------:R-:W4:Y:S01]  /*3420*/  MUFU.TANH R56, R56 ;  /* 0x0000003800387308 */ /* 0x000f220000002400 */
[----:B------:R-:W-:Y:S01]  /*3430*/  HMMA.16816.F32 R76, R12, R30, R76 ;  /* 0x0000001e0c4c723c */ /* 0x000fe2000000184c */
[----:B------:R-:W-:Y:S01]  /*3440*/  FMUL.FTZ R32, R53, c[0x0][0x2ec] ;  /* 0x0000bb0035207a20 */ /* 0x000fe20000410000 */
[----:B------:R-:W-:Y:S01]  /*3450*/  IADD3 R53, R29, 0x9, RZ ;  /* 0x000000091d357810 */ /* 0x000fe20007ffe0ff */
[----:B------:R-:W-:Y:S01]  /*3460*/  FMUL.FTZ R52, R52, c[0x0][0x2ec] ;  /* 0x0000bb0034347a20 */ /* 0x000fe20000410000 */
[-C--:B------:R-:W-:Y:S02]  /*3470*/  ISETP.LT.OR P5, PT, R21, R214.reuse, P5 ;  /* 0x000000d61500720c */ /* 0x080fe40002fa1670 */
[C---:B------:R-:W-:Y:S01]  /*3480*/  ISETP.LT.OR P4, PT, R29.reuse, R214, P4 ;  /* 0x000000d61d00720c */ /* 0x040fe20002781670 */
[----:B------:R-:W-:Y:S01]  /*3490*/  MUFU.TANH R39, R39 ;  /* 0x0000002700277308 */ /* 0x000fe20000002400 */
[----:B------:R-:W-:Y:S01]  /*34a0*/  HMMA.16816.F32 R44, R8, R34, R44 ;  /* 0x00000022082c723c */ /* 0x000fe2000000182c */
[----:B------:R-:W-:-:S02]  /*34b0*/  IADD3 R33, R29, 0x10, RZ ;  /* 0x000000101d217810 */ /* 0x000fc40007ffe0ff */
[----:B------:R-:W-:Y:S02]  /*34c0*/  FSEL R21, R68, -INF , !P6 ;  /* 0xff80000044157808 */ /* 0x000fe40007000000 */
[-C--:B------:R-:W-:Y:S02]  /*34d0*/  ISETP.GE.AND P6, PT, R53, R215.reuse, PT ;  /* 0x000000d73500720c */ /* 0x080fe40003fc6270 */
[----:B---3--:R-:W-:Y:S01]  /*34e0*/  FSEL R64, R64, -INF , !P4 ;  /* 0xff80000040407808 */ /* 0x008fe20006000000 */
[----:B------:R-:W-:Y:S01]  /*34f0*/  FMUL.FTZ R35, R54, c[0x0][0x2ec] ;  /* 0x0000bb0036237a20 */ /* 0x000fe20000410000 */
[----:B------:R-:W-:Y:S01]  /*3500*/  FSEL R20, R65, -INF , !P1 ;  /* 0xff80000041147808 */ /* 0x000fe20004800000 */
[----:B------:R-:W3:Y:S01]  /*3510*/  MUFU.TANH R52, R52 ;  /* 0x0000003400347308 */ /* 0x000ee20000002400 */
[CC--:B------:R-:W-:Y:S01]  /*3520*/  ISETP.GE.AND P4, PT, R33.reuse, R215.reuse, PT ;  /* 0x000000d72100720c */ /* 0x0c0fe20003f86270 */
[----:B------:R-:W-:Y:S01]  /*3530*/  FMUL.FTZ R48, R48, c[0x0][0x2ec] ;  /* 0x0000bb0030307a20 */ /* 0x000fe20000410000 */
[----:B------:R-:W-:Y:S01]  /*3540*/  ISETP.GE.AND P1, PT, R33, R210, PT ;  /* 0x000000d22100720c */ /* 0x000fe20003f26270 */
[----:B------:R-:W-:Y:S01]  /*3550*/  FMUL.FTZ R34, R55, c[0x0][0x2ec] ;  /* 0x0000bb0037227a20 */ /* 0x000fe20000410000 */
[-C--:B------:R-:W-:Y:S01]  /*3560*/  ISETP.LT.OR P6, PT, R53, R216.reuse, P6 ;  /* 0x000000d83500720c */ /* 0x080fe200037c1670 */
[C---:B--2---:R-:W-:Y:S01]  /*3570*/  HMMA.16816.F32 R40, R8.reuse, R24, R40 ;  /* 0x000000180828723c */ /* 0x044fe20000001828 */
[----:B------:R-:W-:Y:S01]  /*3580*/  IADD3 R19, R29, 0x11, RZ ;  /* 0x000000111d137810 */ /* 0x000fe20007ffe0ff */
[----:B------:R-:W2:Y:S01]  /*3590*/  MUFU.TANH R35, R35 ;  /* 0x0000002300237308 */ /* 0x000ea20000002400 */
[----:B------:R-:W-:Y:S01]  /*35a0*/  ISETP.LT.OR P4, PT, R33, R216, P4 ;  /* 0x000000d82100720c */ /* 0x000fe20002781670 */
[----:B------:R-:W-:Y:S01]  /*35b0*/  FMUL.FTZ R49, R49, c[0x0][0x2ec] ;  /* 0x0000bb0031317a20 */ /* 0x000fe20000410000 */
[----:B------:R-:W-:Y:S01]  /*35c0*/  ISETP.LT.OR P1, PT, R33, R214, P1 ;  /* 0x000000d62100720c */ /* 0x000fe20000f21670 */
[----:B------:R-:W-:Y:S01]  /*35d0*/  FMUL.FTZ R50, R50, c[0x0][0x2ec] ;  /* 0x0000bb0032327a20 */ /* 0x000fe20000410000 */
[----:B------:R-:W-:Y:S01]  /*35e0*/  FSEL R69, R69, -INF , !P2 ;  /* 0xff80000045457808 */ /* 0x000fe20005000000 */
[----:B------:R-:W-:Y:S01]  /*35f0*/  HMMA.16816.F32 R76, R8, R26, R76 ;  /* 0x0000001a084c723c */ /* 0x000fe2000000184c */
[----:B------:R-:W-:Y:S01]  /*3600*/  FSEL R33, R36, -INF , !P6 ;  /* 0xff80000024217808 */ /* 0x000fe20007000000 */
[----:B------:R-:W2:Y:S01]  /*3610*/  MUFU.TANH R32, R32 ;  /* 0x0000002000207308 */ /* 0x000ea20000002400 */
[-C--:B------:R-:W-:Y:S01]  /*3620*/  ISETP.GE.AND P2, PT, R53, R210.reuse, PT ;  /* 0x000000d23500720c */ /* 0x080fe20003f46270 */
[----:B------:R-:W-:Y:S01]  /*3630*/  FMUL.FTZ R44, R44, c[0x0][0x2ec] ;  /* 0x0000bb002c2c7a20 */ /* 0x000fe20000410000 */
[----:B------:R-:W-:Y:S01]  /*3640*/  ISETP.GE.AND P6, PT, R19, R210, PT ;  /* 0x000000d21300720c */ /* 0x000fe20003fc6270 */
[----:B------:R-:W-:Y:S01]  /*3650*/  FMUL.FTZ R51, R51, c[0x0][0x2ec] ;  /* 0x0000bb0033337a20 */ /* 0x000fe20000410000 */
[-C--:B------:R-:W-:Y:S01]  /*3660*/  ISETP.LT.OR P2, PT, R53, R214.reuse, P2 ;  /* 0x000000d63500720c */ /* 0x080fe20001741670 */
[----:B------:R-:W-:Y:S01]  /*3670*/  FMUL.FTZ R45, R45, c[0x0][0x2ec] ;  /* 0x0000bb002d2d7a20 */ /* 0x000fe20000410000 */
[----:B------:R-:W-:Y:S01]  /*3680*/  ISETP.LT.OR P6, PT, R19, R214, P6 ;  /* 0x000000d61300720c */ /* 0x000fe200037c1670 */
[----:B------:R-:W2:Y:S01]  /*3690*/  MUFU.TANH R165, R48 ;  /* 0x0000003000a57308 */ /* 0x000ea20000002400 */
[C---:B------:R-:W-:Y:S01]  /*36a0*/  IADD3 R17, R29.reuse, 0x18, RZ ;  /* 0x000000181d117810 */ /* 0x040fe20007ffe0ff */
[----:B------:R-:W-:Y:S01]  /*36b0*/  FMUL.FTZ R46, R46, c[0x0][0x2ec] ;  /* 0x0000bb002e2e7a20 */ /* 0x000fe20000410000 */
[----:B------:R-:W-:Y:S01]  /*36c0*/  IADD3 R25, R29, 0x20, RZ ;  /* 0x000000201d197810 */ /* 0x000fe20007ffe0ff */
[----:B------:R-:W-:Y:S01]  /*36d0*/  FMUL.FTZ R47, R47, c[0x0][0x2ec] ;  /* 0x0000bb002f2f7a20 */ /* 0x000fe20000410000 */
[----:B-1----:R-:W-:Y:S01]  /*36e0*/  FSEL R6, R37, -INF , !P5 ;  /* 0xff80000025067808 */ /* 0x002fe20006800000 */
[----:B------:R-:W-:Y:S01]  /*36f0*/  FMUL.FTZ R40, R40, c[0x0][0x2ec] ;  /* 0x0000bb0028287a20 */ /* 0x000fe20000410000 */
[----:B------:R-:W-:Y:S01]  /*3700*/  FSEL R4, R60, -INF , !P2 ;  /* 0xff8000003c047808 */ /* 0x000fe20005000000 */
[----:B------:R-:W1:Y:S01]  /*3710*/  MUFU.TANH R34, R34 ;  /* 0x0000002200227308 */ /* 0x000e620000002400 */
[----:B----4-:R-:W-:Y:S01]  /*3720*/  FSEL R18, R56, -INF , !P1 ;  /* 0xff80000038127808 */ /* 0x010fe20004800000 */
[----:B------:R-:W-:Y:S01]  /*3730*/  FMUL.FTZ R41, R41, c[0x0][0x2ec] ;  /* 0x0000bb0029297a20 */ /* 0x000fe20000410000 */
[----:B------:R-:W-:Y:S01]  /*3740*/  FSEL R16, R28, -INF , !P6 ;  /* 0xff8000001c107808 */ /* 0x000fe20007000000 */
[----:B------:R-:W-:Y:S01]  /*3750*/  FMUL.FTZ R42, R42, c[0x0][0x2ec] ;  /* 0x0000bb002a2a7a20 */ /* 0x000fe20000410000 */
[-C--:B------:R-:W-:Y:S01]  /*3760*/  ISETP.GE.AND P5, PT, R17, R215.reuse, PT ;  /* 0x000000d71100720c */ /* 0x080fe20003fa6270 */
[----:B------:R-:W-:Y:S01]  /*3770*/  FMUL.FTZ R43, R43, c[0x0][0x2ec] ;  /* 0x0000bb002b2b7a20 */ /* 0x000fe20000410000 */
[-C--:B------:R-:W-:Y:S01]  /*3780*/  ISETP.GE.AND P2, PT, R17, R210.reuse, PT ;  /* 0x000000d21100720c */ /* 0x080fe20003f46270 */
[----:B------:R-:W4:Y:S01]  /*3790*/  MUFU.TANH R173, R49 ;  /* 0x0000003100ad7308 */ /* 0x000f220000002400 */
[CC--:B------:R-:W-:Y:S01]  /*37a0*/  ISETP.GE.AND P1, PT, R25.reuse, R215.reuse, PT ;  /* 0x000000d71900720c */ /* 0x0c0fe20003f26270 */
[----:B------:R-:W-:Y:S01]  /*37b0*/  FMUL.FTZ R76, R76, c[0x0][0x2ec] ;  /* 0x0000bb004c4c7a20 */ /* 0x000fe20000410000 */
[----:B------:R-:W-:Y:S01]  /*37c0*/  ISETP.GE.AND P6, PT, R25, R210, PT ;  /* 0x000000d21900720c */ /* 0x000fe20003fc6270 */
[----:B------:R-:W-:Y:S01]  /*37d0*/  FMUL.FTZ R77, R77, c[0x0][0x2ec] ;  /* 0x0000bb004d4d7a20 */ /* 0x000fe20000410000 */
[----:B------:R-:W-:Y:S01]  /*37e0*/  FSEL R23, R66, -INF , !P0 ;  /* 0xff80000042177808 */ /* 0x000fe20004000000 */
[----:B------:R-:W-:Y:S01]  /*37f0*/  FMUL.FTZ R78, R78, c[0x0][0x2ec] ;  /* 0x0000bb004e4e7a20 */ /* 0x000fe20000410000 */
[----:B------:R-:W-:Y:S01]  /*3800*/  ISETP.GE.AND P0, PT, R19, R215, PT ;  /* 0x000000d71300720c */ /* 0x000fe20003f06270 */
[----:B------:R-:W1:Y:S01]  /*3810*/  MUFU.TANH R171, R44 ;  /* 0x0000002c00ab7308 */ /* 0x000e620000002400 */
[----:B------:R-:W-:Y:S01]  /*3820*/  ISETP.LT.OR P5, PT, R17, R216, P5 ;  /* 0x000000d81100720c */ /* 0x000fe20002fa1670 */
[----:B------:R-:W-:Y:S01]  /*3830*/  FMUL.FTZ R79, R79, c[0x0][0x2ec] ;  /* 0x0000bb004f4f7a20 */ /* 0x000fe20000410000 */
[----:B------:R-:W-:-:S02]  /*3840*/  ISETP.LT.OR P2, PT, R17, R214, P2 ;  /* 0x000000d61100720c */ /* 0x000fc40001741670 */
[----:B------:R-:W-:Y:S02]  /*3850*/  IADD3 R37, R29, 0x19, RZ ;  /* 0x000000191d257810 */ /* 0x000fe40007ffe0ff */
[C---:B------:R-:W-:Y:S01]  /*3860*/  ISETP.LT.OR P1, PT, R25.reuse, R216, P1 ;  /* 0x000000d81900720c */ /* 0x040fe20000f21670 */
[----:B------:R-:W1:Y:S01]  /*3870*/  MUFU.TANH R166, R50 ;  /* 0x0000003200a67308 */ /* 0x000e620000002400 */
[----:B------:R-:W-:Y:S02]  /*3880*/  ISETP.LT.OR P6, PT, R25, R214, P6 ;  /* 0x000000d61900720c */ /* 0x000fe400037c1670 */
[----:B------:R-:W-:Y:S02]  /*3890*/  IADD3 R25, R29, 0x21, RZ ;  /* 0x000000211d197810 */ /* 0x000fe40007ffe0ff */
[----:B------:R-:W-:Y:S02]  /*38a0*/  ISETP.LT.OR P0, PT, R19, R216, P0 ;  /* 0x000000d81300720c */ /* 0x000fe40000701670 */
[----:B------:R-:W-:Y:S01]  /*38b0*/  FSEL R19, R38, -INF , !P4 ;  /* 0xff80000026137808 */ /* 0x000fe20006000000 */
[----:B------:R-:W1:Y:S01]  /*38c0*/  MUFU.TANH R176, R51 ;  /* 0x0000003300b07308 */ /* 0x000e620000002400 */
[----:B------:R-:W-:-:S02]  /*38d0*/  ISETP.GE.AND P4, PT, R37, R215, PT ;  /* 0x000000d72500720c */ /* 0x000fc40003f86270 */
[----:B---3--:R-:W-:Y:S02]  /*38e0*/  FSEL R15, R52, -INF , !P5 ;  /* 0xff800000340f7808 */ /* 0x008fe40006800000 */
[----:B--2---:R-:W-:Y:S02]  /*38f0*/  FSEL R14, R35, -INF , !P2 ;  /* 0xff800000230e7808 */ /* 0x004fe40005000000 */
[C---:B------:R-:W-:Y:S01]  /*3900*/  ISETP.GE.AND P5, PT, R25.reuse, R215, PT ;  /* 0x000000d71900720c */ /* 0x040fe20003fa6270 */
[----:B------:R-:W2:Y:S01]  /*3910*/  MUFU.TANH R167, R45 ;  /* 0x0000002d00a77308 */ /* 0x000ea20000002400 */
[----:B------:R-:W-:Y:S02]  /*3920*/  ISETP.GE.AND P2, PT, R25, R210, PT ;  /* 0x000000d21900720c */ /* 0x000fe40003f46270 */
[----:B------:R-:W-:Y:S02]  /*3930*/  ISETP.LT.OR P4, PT, R37, R216, P4 ;  /* 0x000000d82500720c */ /* 0x000fe40002781670 */
[----:B------:R-:W-:-:S02]  /*3940*/  FSEL R17, R39, -INF , !P0 ;  /* 0xff80000027117808 */ /* 0x000fc40004000000 */
[----:B------:R-:W-:Y:S01]  /*3950*/  ISETP.GE.AND P0, PT, R37, R210, PT ;  /* 0x000000d22500720c */ /* 0x000fe20003f06270 */
[----:B------:R-:W3:Y:S01]  /*3960*/  MUFU.TANH R170, R46 ;  /* 0x0000002e00aa7308 */ /* 0x000ee20000002400 */
[----:B------:R-:W-:Y:S02]  /*3970*/  IADD3 R31, R29, 0x28, RZ ;  /* 0x000000281d1f7810 */ /* 0x000fe40007ffe0ff */
[C---:B------:R-:W-:Y:S02]  /*3980*/  ISETP.LT.OR P5, PT, R25.reuse, R216, P5 ;  /* 0x000000d81900720c */ /* 0x040fe40002fa1670 */
[----:B------:R-:W-:Y:S02]  /*3990*/  ISETP.LT.OR P2, PT, R25, R214, P2 ;  /* 0x000000d61900720c */ /* 0x000fe40001741670 */
[----:B------:R-:W-:Y:S01]  /*39a0*/  IADD3 R25, R29, 0x29, RZ ;  /* 0x000000291d197810 */ /* 0x000fe20007ffe0ff */
[----:B------:R-:W2:Y:S01]  /*39b0*/  MUFU.TANH R174, R47 ;  /* 0x0000002f00ae7308 */ /* 0x000ea20000002400 */
[----:B------:R-:W-:-:S02]  /*39c0*/  FSEL R13, R32, -INF , !P4 ;  /* 0xff800000200d7808 */ /* 0x000fc40006000000 */
[----:B------:R-:W-:Y:S02]  /*39d0*/  ISETP.LT.OR P0, PT, R37, R214, P0 ;  /* 0x000000d62500720c */ /* 0x000fe40000701670 */
[-C--:B------:R-:W-:Y:S02]  /*39e0*/  ISETP.GE.AND P4, PT, R31, R215.reuse, PT ;  /* 0x000000d71f00720c */ /* 0x080fe40003f86270 */
[----:B------:R-:W-:Y:S01]  /*39f0*/  FSEL R165, R165, -INF , !P1 ;  /* 0xff800000a5a57808 */ /* 0x000fe20004800000 */
[----:B------:R-:W2:Y:S01]  /*3a00*/  MUFU.TANH R177, R40 ;  /* 0x0000002800b17308 */ /* 0x000ea20000002400 */
[----:B------:R-:W-:Y:S02]  /*3a10*/  ISETP.GE.AND P1, PT, R25, R215, PT ;  /* 0x000000d71900720c */ /* 0x000fe40003f26270 */
[----:B-1----:R-:W-:Y:S02]  /*3a20*/  FSEL R12, R34, -INF , !P0 ;  /* 0xff800000220c7808 */ /* 0x002fe40004000000 */
[----:B------:R-:W-:-:S02]  /*3a30*/  ISETP.LT.OR P4, PT, R31, R216, P4 ;  /* 0x000000d81f00720c */ /* 0x000fc40002781670 */
[----:B------:R-:W-:Y:S01]  /*3a40*/  ISETP.GE.AND P0, PT, R31, R210, PT ;  /* 0x000000d21f00720c */ /* 0x000fe20003f06270 */
[----:B------:R-:W-:Y:S01]  /*3a50*/  MUFU.TANH R175, R41 ;  /* 0x0000002900af7308 */ /* 0x000fe20000002400 */
[----:B------:R-:W-:Y:S02]  /*3a60*/  ISETP.LT.OR P1, PT, R25, R216, P1 ;  /* 0x000000d81900720c */ /* 0x000fe40000f21670 */
[C---:B------:R-:W-:Y:S02]  /*3a70*/  IADD3 R9, R29.reuse, 0x30, RZ ;  /* 0x000000301d097810 */ /* 0x040fe40007ffe0ff */
[----:B------:R-:W-:Y:S02]  /*3a80*/  IADD3 R11, R29, 0x31, RZ ;  /* 0x000000311d0b7810 */ /* 0x000fe40007ffe0ff */
[----:B----4-:R-:W-:Y:S01]  /*3a90*/  FSEL R173, R173, -INF , !P5 ;  /* 0xff800000adad7808 */ /* 0x010fe20006800000 */
[----:B------:R-:W1:Y:S01]  /*3aa0*/  MUFU.TANH R168, R42 ;  /* 0x0000002a00a87308 */ /* 0x000e620000002400 */
[----:B------:R-:W-:-:S02]  /*3ab0*/  FSEL R171, R171, -INF , !P4 ;  /* 0xff800000abab7808 */ /* 0x000fc40006000000 */
[----:B------:R-:W-:Y:S02]  /*3ac0*/  ISETP.LT.OR P0, PT, R31, R214, P0 ;  /* 0x000000d61f00720c */ /* 0x000fe40000701670 */
[----:B------:R-:W-:Y:S02]  /*3ad0*/  FSEL R166, R166, -INF , !P6 ;  /* 0xff800000a6a67808 */ /* 0x000fe40007000000 */
[C---:B------:R-:W-:Y:S01]  /*3ae0*/  ISETP.GE.AND P5, PT, R9.reuse, R215, PT ;  /* 0x000000d70900720c */ /* 0x040fe20003fa6270 */
[----:B------:R-:W4:Y:S01]  /*3af0*/  MUFU.TANH R142, R43 ;  /* 0x0000002b008e7308 */ /* 0x000f220000002400 */
[----:B------:R-:W-:Y:S02]  /*3b00*/  FSEL R176, R176, -INF , !P2 ;  /* 0xff800000b0b07808 */ /* 0x000fe40005000000 */
[----:B------:R-:W-:Y:S02]  /*3b10*/  ISETP.GE.AND P4, PT, R9, R210, PT ;  /* 0x000000d20900720c */ /* 0x000fe40003f86270 */
[----:B--2---:R-:W-:-:S02]  /*3b20*/  FSEL R167, R167, -INF , !P1 ;  /* 0xff800000a7a77808 */ /* 0x004fc40004800000 */
[----:B------:R-:W-:Y:S01]  /*3b30*/  ISETP.GE.AND P6, PT, R25, R210, PT ;  /* 0x000000d21900720c */ /* 0x000fe20003fc6270 */
[----:B------:R-:W2:Y:S01]  /*3b40*/  MUFU.TANH R143, R76 ;  /* 0x0000004c008f7308 */ /* 0x000ea20000002400 */
[----:B------:R-:W-:Y:S02]  /*3b50*/  ISETP.GE.AND P2, PT, R11, R215, PT ;  /* 0x000000d70b00720c */ /* 0x000fe40003f46270 */
[----:B------:R-:W-:Y:S02]  /*3b60*/  ISETP.GT.AND P1, PT, R209, R204, PT ;  /* 0x000000ccd100720c */ /* 0x000fe40003f24270 */
[C---:B------:R-:W-:Y:S02]  /*3b70*/  ISETP.LT.OR P5, PT, R9.reuse, R216, P5 ;  /* 0x000000d80900720c */ /* 0x040fe40002fa1670 */
[----:B---3--:R-:W-:Y:S01]  /*3b80*/  FSEL R170, R170, -INF , !P0 ;  /* 0xff800000aaaa7808 */ /* 0x008fe20004000000 */
[----:B------:R-:W-:Y:S01]  /*3b90*/  MUFU.TANH R141, R77 ;  /* 0x0000004d008d7308 */ /* 0x000fe20000002400 */
[----:B------:R-:W-:Y:S01]  /*3ba0*/  BAR.SYNC.DEFER_BLOCKING 0x0 ;  /* 0x0000000000007b1d */ /* 0x000fe20000010000 */
[----:B------:R-:W-:-:S02]  /*3bb0*/  ISETP.LT.OR P4, PT, R9, R214, P4 ;  /* 0x000000d60900720c */ /* 0x000fc40002781670 */
[----:B------:R-:W-:Y:S02]  /*3bc0*/  ISETP.LT.OR P6, PT, R25, R214, P6 ;  /* 0x000000d61900720c */ /* 0x000fe400037c1670 */
[C---:B------:R-:W-:Y:S02]  /*3bd0*/  ISETP.GE.AND P0, PT, R11.reuse, R210, PT ;  /* 0x000000d20b00720c */ /* 0x040fe40003f06270 */
[----:B------:R-:W3:Y:S01]  /*3be0*/  MUFU.TANH R140, R78 ;  /* 0x0000004e008c7308 */ /* 0x000ee20000002400 */
[----:B------:R-:W-:Y:S02]  /*3bf0*/  ISETP.LT.OR P2, PT, R11, R216, P2 ;  /* 0x000000d80b00720c */ /* 0x000fe40001741670 */
[C---:B------:R-:W-:Y:S02]  /*3c00*/  IADD3 R9, R29.reuse, 0x38, RZ ;  /* 0x000000381d097810 */ /* 0x040fe40007ffe0ff */
[----:B------:R-:W-:Y:S02]  /*3c10*/  IADD3 R29, R29, 0x39, RZ ;  /* 0x000000391d1d7810 */ /* 0x000fe40007ffe0ff */
[----:B------:R-:W-:Y:S01]  /*3c20*/  ISETP.LT.OR P0, PT, R11, R214, P0 ;  /* 0x000000d60b00720c */ /* 0x000fe20000701670 */
[----:B------:R-:W2:Y:S01]  /*3c30*/  MUFU.TANH R164, R79 ;  /* 0x0000004f00a47308 */ /* 0x000ea20000002400 */
[----:B------:R-:W-:-:S02]  /*3c40*/  FSEL R174, R174, -INF , !P6 ;  /* 0xff800000aeae7808 */ /* 0x000fc40007000000 */
[----:B------:R-:W-:Y:S02]  /*3c50*/  FSEL R177, R177, -INF , !P5 ;  /* 0xff800000b1b17808 */ /* 0x000fe40006800000 */
[----:B-1----:R-:W-:Y:S02]  /*3c60*/  FSEL R168, R168, -INF , !P4 ;  /* 0xff800000a8a87808 */ /* 0x002fe40006000000 */
[----:B------:R-:W-:Y:S02]  /*3c70*/  FSEL R175, R175, -INF , !P2 ;  /* 0xff800000afaf7808 */ /* 0x000fe40005000000 */
[-C--:B------:R-:W-:Y:S02]  /*3c80*/  ISETP.GE.AND P6, PT, R9, R215.reuse, PT ;  /* 0x000000d70900720c */ /* 0x080fe40003fc6270 */
[----:B------:R-:W-:Y:S02]  /*3c90*/  ISETP.GE.AND P5, PT, R29, R215, PT ;  /* 0x000000d71d00720c */ /* 0x000fe40003fa6270 */
[----:B------:R-:W-:-:S02]  /*3ca0*/  ISETP.GE.AND P4, PT, R9, R210, PT ;  /* 0x000000d20900720c */ /* 0x000fc40003f86270 */
[----:B------:R-:W-:Y:S02]  /*3cb0*/  ISETP.GE.AND P2, PT, R29, R210, PT ;  /* 0x000000d21d00720c */ /* 0x000fe40003f46270 */
[----:B----4-:R-:W-:Y:S02]  /*3cc0*/  FSEL R142, R142, -INF , !P0 ;  /* 0xff8000008e8e7808 */ /* 0x010fe40004000000 */
[C---:B------:R-:W-:Y:S02]  /*3cd0*/  ISETP.LT.OR P6, PT, R9.reuse, R216, P6 ;  /* 0x000000d80900720c */ /* 0x040fe400037c1670 */
[----:B------:R-:W-:Y:S02]  /*3ce0*/  ISETP.LT.OR P4, PT, R9, R214, P4 ;  /* 0x000000d60900720c */ /* 0x000fe40002781670 */
[C---:B------:R-:W-:Y:S02]  /*3cf0*/  ISETP.LT.OR P5, PT, R29.reuse, R216, P5 ;  /* 0x000000d81d00720c */ /* 0x040fe40002fa1670 */
[----:B------:R-:W-:-:S02]  /*3d00*/  ISETP.LT.OR P2, PT, R29, R214, P2 ;  /* 0x000000d61d00720c */ /* 0x000fc40001741670 */
[C---:B------:R-:W-:Y:S02]  /*3d10*/  @!P1 LEA R220, P0, R134.reuse, c[0x0][0x168], 0x1 ;  /* 0x00005a0086dc9a11 */ /* 0x040fe400078008ff */
[----:B--2---:R-:W-:Y:S02]  /*3d20*/  FSEL R143, R143, -INF , !P6 ;  /* 0xff8000008f8f7808 */ /* 0x004fe40007000000 */
[----:B------:R-:W-:Y:S02]  /*3d30*/  @!P1 LEA.HI.X R221, R134, c[0x0][0x16c], R133, 0x1, P0 ;  /* 0x00005b0086dd9a11 */ /* 0x000fe400000f0c85 */
[----:B---3--:R-:W-:Y:S02]  /*3d40*/  FSEL R140, R140, -INF , !P4 ;  /* 0xff8000008c8c7808 */ /* 0x008fe40006000000 */
        /* <DEDUP_REMOVED lines=61> */
.L_x_5306:
[----:B------:R-:W-:-:S04]  /*4120*/  ULEA UR4, -UR8, URZ, 0x6 ;  /* 0x0000003f08047291 */ /* 0x000fc8000f8e313f */
[----:B------:R-:W-:Y:S02]  /*4130*/  USHF.R.S32.HI UR5, URZ, 0x1f, UR4 ;  /* 0x0000001f3f057899 */ /* 0x000fe40008011404 */
[----:B------:R-:W-:-:S04]  /*4140*/  MOV R3, UR4 ;  /* 0x0000000400037c02 */ /* 0x000fc80008000f00 */
[----:B------:R-:W-:Y:S02]  /*4150*/  MOV R8, UR5 ;  /* 0x0000000500087c02 */ /* 0x000fe40008000f00 */
.L_x_5307:
        /* <DEDUP_REMOVED lines=30> */
.L_x_5305:
        /* <DEDUP_REMOVED lines=75> */
[----:B------:R-:W5:Y:S01]  /*47f0*/  LDSM.16.MT88.4 R4, [R192+0x10000] ;  /* 0x01000000c004783b */ /* 0x000f620000004200 */
        /* <DEDUP_REMOVED lines=62> */
[C---:B------:R-:W-:Y:S02]  /*4be0*/  HMMA.16816.F32 R44, R96.reuse, R48, RZ ;  /* 0x00000030602c723c */ /* 0x040fe400000018ff */
[----:B------:R-:W-:Y:S06]  /*4bf0*/  MUFU.EX2 R162, R162 ;  /* 0x000000a200a27308 */ /* 0x000fec0000000800 */
[C---:B-1----:R-:W-:Y:S02]  /*4c00*/  HMMA.16816.F32 R60, R96.reuse, R64, RZ ;  /* 0x00000040603c723c */ /* 0x042fe400000018ff */
        /* <DEDUP_REMOVED lines=240> */
.L_x_5309:
[----:B------:R-:W-:Y:S02]  /*5b10*/  ULDC UR14, c[0x0][0x1a0] ;  /* 0x00006800000e7ab9 */ /* 0x000fe40000000800 */
[----:B------:R-:W-:-:S04]  /*5b20*/  ULEA UR14, -UR14, URZ, 0x6 ;  /* 0x0000003f0e0e7291 */ /* 0x000fc8000f8e313f */
[----:B------:R-:W-:-:S04]  /*5b30*/  USHF.R.S32.HI UR9, URZ, 0x1f, UR14 ;  /* 0x0000001f3f097899 */ /* 0x000fc8000801140e */
.L_x_5310:
        /* <DEDUP_REMOVED lines=46> */
[----:B------:R-:W1:Y:S04]  /*5e20*/  LDSM.16.M88.4 R144, [R201+0x6800] ;  /* 0x00680000c990783b */ /* 0x000e680000000200 */
[----:B------:R-:W1:Y:S04]  /*5e30*/  LDSM.16.M88.4 R136, [R201+0x7000] ;  /* 0x00700000c988783b */ /* 0x000e680000000200 */
[----:B------:R-:W1:Y:S04]  /*5e40*/  LDSM.16.M88.4 R152, [R201+0x7800] ;  /* 0x00780000c998783b */ /* 0x000e680000000200 */
[----:B--2---:R-:W-:Y:S04]  /*5e50*/  LDSM.16.M88.4 R4, [R200] ;  /* 0x00000000c804783b */ /* 0x004fe80000000200 */
[----:B------:R-:W2:Y:S04]  /*5e60*/  LDSM.16.M88.4 R28, [R199] ;  /* 0x00000000c71c783b */ /* 0x000ea80000000200 */
[----:B------:R-:W2:Y:S04]  /*5e70*/  LDSM.16.M88.4 R20, [R191] ;  /* 0x00000000bf14783b */ /* 0x000ea80000000200 */
[----:B------:R-:W2:Y:S04]  /*5e80*/  LDSM.16.M88.4 R172, [R190] ;  /* 0x00000000beac783b */ /* 0x000ea80000000200 */
[----:B-----5:R-:W5:Y:S04]  /*5e90*/  LDSM.16.M88.4 R16, [R189] ;  /* 0x00000000bd10783b */ /* 0x020f680000000200 */
[----:B---3--:R-:W-:Y:S01]  /*5ea0*/  LDSM.16.M88.4 R8, [R198] ;  /* 0x00000000c608783b */ /* 0x008fe20000000200 */
[C---:B----4-:R-:W-:Y:S03]  /*5eb0*/  HMMA.16816.F32 R12, R164.reuse, R24, RZ ;  /* 0x00000018a40c723c */ /* 0x050fe600000018ff */
[----:B------:R-:W3:Y:S04]  /*5ec0*/  LDSM.16.M88.4 R168, [R195+0x6000] ;  /* 0x00600000c3a8783b */ /* 0x000ee80000000200 */
[----:B------:R-:W4:Y:S01]  /*5ed0*/  LDSM.16.M88.4 R160, [R195+0x6800] ;  /* 0x00680000c3a0783b */ /* 0x000f220000000200 */
[C---:B------:R-:W-:Y:S03]  /*5ee0*/  HMMA.16816.F32 R24, R164.reuse, R26, RZ ;  /* 0x0000001aa418723c */ /* 0x040fe600000018ff */
[----:B------:R-:W2:Y:S04]  /*5ef0*/  LDSM.16.M88.4 R156, [R195+0x7000] ;  /* 0x00700000c39c783b */ /* 0x000ea80000000200 */
[----:B------:R-:W-:Y:S01]  /*5f00*/  LDSM.16.M88.4 R176, [R183] ;  /* 0x00000000b7b0783b */ /* 0x000fe20000000200 */
[C---:B-1----:R-:W-:Y:S03]  /*5f10*/  HMMA.16816.F32 R148, R164.reuse, R144, RZ ;  /* 0x00000090a494723c */ /* 0x042fe600000018ff */
[----:B------:R-:W0:Y:S05]  /*5f20*/  LDGDEPBAR ;  /* 0x00000000000079af */ /* 0x000e2a0000000000 */
[C---:B------:R-:W-:Y:S08]  /*5f30*/  HMMA.16816.F32 R140, R164.reuse, R136, RZ ;  /* 0x00000088a48c723c */ /* 0x040ff000000018ff */
[C---:B------:R-:W-:Y:S08]  /*5f40*/  HMMA.16816.F32 R144, R164.reuse, R146, RZ ;  /* 0x00000092a490723c */ /* 0x040ff000000018ff */
[C---:B------:R-:W-:Y:S08]  /*5f50*/  HMMA.16816.F32 R136, R164.reuse, R138, RZ ;  /* 0x0000008aa488723c */ /* 0x040ff000000018ff */
[C---:B------:R-:W-:Y:S08]  /*5f60*/  HMMA.16816.F32 R32, R164.reuse, R152, RZ ;  /* 0x00000098a420723c */ /* 0x040ff000000018ff */
[----:B------:R-:W-:Y:S01]  /*5f70*/  HMMA.16816.F32 R164, R164, R154, RZ ;  /* 0x0000009aa4a4723c */ /* 0x000fe200000018ff */
[----:B------:R-:W1:Y:S07]  /*5f80*/  LDSM.16.M88.4 R152, [R195+0x7800] ;  /* 0x00780000c398783b */ /* 0x000e6e0000000200 */
        /* <DEDUP_REMOVED lines=8> */
[----:B------:R-:W-:Y:S07]  /*6010*/  LDSM.16.M88.4 R172, [R185] ;  /* 0x00000000b9ac783b */ /* 0x000fee0000000200 */
[C---:B-----5:R-:W-:Y:S08]  /*6020*/  HMMA.16816.F32 R32, R4.reuse, R16, R32 ;  /* 0x000000100420723c */ /* 0x060ff00000001820 */
[----:B------:R-:W-:Y:S01]  /*6030*/  HMMA.16816.F32 R164, R4, R18, R164 ;  /* 0x0000001204a4723c */ /* 0x000fe200000018a4 */
[----:B------:R-:W5:Y:S04]  /*6040*/  LDSM.16.M88.4 R16, [R188+0x800] ;  /* 0x00080000bc10783b */ /* 0x000f680000000200 */
[----:B------:R-:W1:Y:S03]  /*6050*/  LDSM.16.M88.4 R4, [R188+0x1000] ;  /* 0x00100000bc04783b */ /* 0x000e660000000200 */
[C---:B---3--:R-:W-:Y:S08]  /*6060*/  HMMA.16816.F32 R12, R8.reuse, R168, R12 ;  /* 0x000000a8080c723c */ /* 0x048ff0000000180c */
[C---:B------:R-:W-:Y:S01]  /*6070*/  HMMA.16816.F32 R24, R8.reuse, R170, R24 ;  /* 0x000000aa0818723c */ /* 0x040fe20000001818 */
[----:B------:R-:W3:Y:S07]  /*6080*/  LDSM.16.M88.4 R168, [R188+0x1800] ;  /* 0x00180000bca8783b */ /* 0x000eee0000000200 */
[C---:B----4-:R-:W-:Y:S08]  /*6090*/  HMMA.16816.F32 R148, R8.reuse, R160, R148 ;  /* 0x000000a00894723c */ /* 0x050ff00000001894 */
[C---:B------:R-:W-:Y:S01]  /*60a0*/  HMMA.16816.F32 R144, R8.reuse, R162, R144 ;  /* 0x000000a20890723c */ /* 0x040fe20000001890 */
[----:B------:R-:W-:Y:S07]  /*60b0*/  LDSM.16.M88.4 R160, [R201+0x8000] ;  /* 0x00800000c9a0783b */ /* 0x000fee0000000200 */
[C---:B------:R-:W-:Y:S08]  /*60c0*/  HMMA.16816.F32 R140, R8.reuse, R156, R140 ;  /* 0x0000009c088c723c */ /* 0x040ff0000000188c */
[C---:B------:R-:W-:Y:S01]  /*60d0*/  HMMA.16816.F32 R136, R8.reuse, R158, R136 ;  /* 0x0000009e0888723c */ /* 0x040fe20000001888 */
[----:B------:R-:W-:Y:S07]  /*60e0*/  LDSM.16.M88.4 R156, [R201+0x8800] ;  /* 0x00880000c99c783b */ /* 0x000fee0000000200 */
[C---:B-1----:R-:W-:Y:S08]  /*60f0*/  HMMA.16816.F32 R32, R8.reuse, R152, R32 ;  /* 0x000000980820723c */ /* 0x042ff00000001820 */
[----:B------:R-:W-:Y:S01]  /*6100*/  HMMA.16816.F32 R164, R8, R154, R164 ;  /* 0x0000009a08a4723c */ /* 0x000fe200000018a4 */
[----:B------:R-:W1:Y:S04]  /*6110*/  LDSM.16.M88.4 R8, [R202+0x2000] ;  /* 0x00200000ca08783b */ /* 0x000e680000000200 */
[----:B------:R-:W4:Y:S03]  /*6120*/  LDSM.16.M88.4 R152, [R201+0x9000] ;  /* 0x00900000c998783b */ /* 0x000f260000000200 */
[C---:B--2---:R-:W-:Y:S08]  /*6130*/  HMMA.16816.F32 R12, R20.reuse, R28, R12 ;  /* 0x0000001c140c723c */ /* 0x044ff0000000180c */
[C---:B------:R-:W-:Y:S01]  /*6140*/  HMMA.16816.F32 R24, R20.reuse, R30, R24 ;  /* 0x0000001e1418723c */ /* 0x040fe20000001818 */
[----:B------:R-:W2:Y:S07]  /*6150*/  LDSM.16.M88.4 R28, [R201+0x9800] ;  /* 0x00980000c91c783b */ /* 0x000eae0000000200 */
[C---:B-----5:R-:W-:Y:S08]  /*6160*/  HMMA.16816.F32 R148, R20.reuse, R16, R148 ;  /* 0x000000101494723c */ /* 0x060ff00000001894 */
[C---:B------:R-:W-:Y:S01]  /*6170*/  HMMA.16816.F32 R144, R20.reuse, R18, R144 ;  /* 0x000000121490723c */ /* 0x040fe20000001890 */
[----:B------:R-:W-:Y:S07]  /*6180*/  LDSM.16.M88.4 R16, [R200+0x2000] ;  /* 0x00200000c810783b */ /* 0x000fee0000000200 */
[C---:B------:R-:W-:Y:S08]  /*6190*/  HMMA.16816.F32 R140, R20.reuse, R4, R140 ;  /* 0x00000004148c723c */ /* 0x040ff0000000188c */
[C---:B------:R-:W-:Y:S01]  /*61a0*/  HMMA.16816.F32 R136, R20.reuse, R6, R136 ;  /* 0x000000061488723c */ /* 0x040fe20000001888 */
[----:B------:R-:W5:Y:S07]  /*61b0*/  LDSM.16.M88.4 R4, [R187] ;  /* 0x00000000bb04783b */ /* 0x000f6e0000000200 */
[C---:B---3--:R-:W-:Y:S08]  /*61c0*/  HMMA.16816.F32 R32, R20.reuse, R168, R32 ;  /* 0x000000a81420723c */ /* 0x048ff00000001820 */
[----:B------:R-:W-:Y:S01]  /*61d0*/  HMMA.16816.F32 R164, R20, R170, R164 ;  /* 0x000000aa14a4723c */ /* 0x000fe200000018a4 */
[----:B------:R-:W3:Y:S04]  /*61e0*/  LDSM.16.M88.4 R20, [R186] ;  /* 0x00000000ba14783b */ /* 0x000ee80000000200 */
[----:B------:R-:W-:Y:S03]  /*61f0*/  LDSM.16.M88.4 R168, [R197+0x2000] ;  /* 0x00200000c5a8783b */ /* 0x000fe60000000200 */
[C---:B-1----:R-:W-:Y:S08]  /*6200*/  HMMA.16816.F32 R12, R8.reuse, R160, R12 ;  /* 0x000000a0080c723c */ /* 0x042ff0000000180c */
[C---:B------:R-:W-:Y:S01]  /*6210*/  HMMA.16816.F32 R24, R8.reuse, R162, R24 ;  /* 0x000000a20818723c */ /* 0x040fe20000001818 */
[----:B------:R-:W-:Y:S07]  /*6220*/  LDSM.16.M88.4 R160, [R184] ;  /* 0x00000000b8a0783b */ /* 0x000fee0000000200 */
[C---:B------:R-:W-:Y:S08]  /*6230*/  HMMA.16816.F32 R148, R8.reuse, R156, R148 ;  /* 0x0000009c0894723c */ /* 0x040ff00000001894 */
[C---:B------:R-:W-:Y:S01]  /*6240*/  HMMA.16816.F32 R144, R8.reuse, R158, R144 ;  /* 0x0000009e0890723c */ /* 0x040fe20000001890 */
[----:B------:R-:W-:Y:S07]  /*6250*/  LDSM.16.M88.4 R156, [R195+0x9000] ;  /* 0x00900000c39c783b */ /* 0x000fee0000000200 */
[C---:B----4-:R-:W-:Y:S08]  /*6260*/  HMMA.16816.F32 R140, R8.reuse, R152, R140 ;  /* 0x00000098088c723c */ /* 0x050ff0000000188c */
[C---:B------:R-:W-:Y:S01]  /*6270*/  HMMA.16816.F32 R136, R8.reuse, R154, R136 ;  /* 0x0000009a0888723c */ /* 0x040fe20000001888 */
[----:B------:R-:W-:Y:S07]  /*6280*/  LDSM.16.M88.4 R152, [R195+0x9800] ;  /* 0x00980000c398783b */ /* 0x000fee0000000200 */
[C---:B--2---:R-:W-:Y:S08]  /*6290*/  HMMA.16816.F32 R32, R8.reuse, R28, R32 ;  /* 0x0000001c0820723c */ /* 0x044ff00000001820 */
[----:B------:R-:W-:Y:S01]  /*62a0*/  HMMA.16816.F32 R164, R8, R30, R164 ;  /* 0x0000001e08a4723c */ /* 0x000fe200000018a4 */
[----:B------:R-:W-:Y:S04]  /*62b0*/  LDSM.16.M88.4 R28, [R198+0x2000] ;  /* 0x00200000c61c783b */ /* 0x000fe80000000200 */
[----:B------:R-:W1:Y:S03]  /*62c0*/  LDSM.16.M88.4 R8, [R195+0x8000] ;  /* 0x00800000c308783b */ /* 0x000e660000000200 */
[C---:B-----5:R-:W-:Y:S08]  /*62d0*/  HMMA.16816.F32 R12, R16.reuse, R4, R12 ;  /* 0x00000004100c723c */ /* 0x060ff0000000180c */
[C---:B------:R-:W-:Y:S01]  /*62e0*/  HMMA.16816.F32 R24, R16.reuse, R6, R24 ;  /* 0x000000061018723c */ /* 0x040fe20000001818 */
[----:B------:R-:W2:Y:S07]  /*62f0*/  LDSM.16.M88.4 R4, [R195+0x8800] ;  /* 0x00880000c304783b */ /* 0x000eae0000000200 */
[C---:B---3--:R-:W-:Y:S08]  /*6300*/  HMMA.16816.F32 R148, R16.reuse, R20, R148 ;  /* 0x000000141094723c */ /* 0x048ff00000001894 */
[C---:B------:R-:W-:Y:S01]  /*6310*/  HMMA.16816.F32 R144, R16.reuse, R22, R144 ;  /* 0x000000161090723c */ /* 0x040fe20000001890 */
[----:B------:R-:W3:Y:S07]  /*6320*/  LDSM.16.M88.4 R20, [R188+0x2000] ;  /* 0x00200000bc14783b */ /* 0x000eee0000000200 */
[----:B------:R-:W-:Y:S08]  /*6330*/  HMMA.16816.F32 R140, R16, R172, R140 ;  /* 0x000000ac108c723c */ /* 0x000ff0000000188c */
[----:B-1----:R-:W-:Y:S08]  /*6340*/  HMMA.16816.F32 R12, R28, R8, R12 ;  /* 0x000000081c0c723c */ /* 0x002ff0000000180c */
[C---:B------:R-:W-:Y:S01]  /*6350*/  HMMA.16816.F32 R136, R16.reuse, R174, R136 ;  /* 0x000000ae1088723c */ /* 0x040fe20000001888 */
        /* <DEDUP_REMOVED lines=16> */
[----:B------:R-:W2:Y:S04]  /*6460*/  LDSM.16.M88.4 R28, [R200+0x4000] ;  /* 0x00400000c81c783b */ /* 0x000ea80000000200 */
[----:B------:R-:W-:Y:S03]  /*6470*/  LDSM.16.M88.4 R152, [R201+0xb000] ;  /* 0x00b00000c998783b */ /* 0x000fe60000000200 */
[----:B------:R-:W-:Y:S01]  /*6480*/  HMMA.16816.F32 R24, R168, R22, R24 ;  /* 0x00000016a818723c */ /* 0x000fe20000001818 */
[----:B------:R-:W-:Y:S07]  /*6490*/  LDSM.16.M88.4 R20, [R198+0x4000] ;  /* 0x00400000c614783b */ /* 0x000fee0000000200 */
[----:B-1----:R-:W-:Y:S08]  /*64a0*/  HMMA.16816.F32 R12, R160, R4, R12 ;  /* 0x00000004a00c723c */ /* 0x002ff0000000180c */
[C---:B------:R-:W-:Y:S08]  /*64b0*/  HMMA.16816.F32 R148, R168.reuse, R16, R148 ;  /* 0x00000010a894723c */ /* 0x040ff00000001894 */
[----:B------:R-:W-:Y:S01]  /*64c0*/  HMMA.16816.F32 R144, R168, R18, R144 ;  /* 0x00000012a890723c */ /* 0x000fe20000001890 */
[----:B------:R-:W1:Y:S07]  /*64d0*/  LDSM.16.M88.4 R16, [R195+0xa000] ;  /* 0x00a00000c310783b */ /* 0x000e6e0000000200 */
[----:B------:R-:W-:Y:S01]  /*64e0*/  HMMA.16816.F32 R24, R160, R6, R24 ;  /* 0x00000006a018723c */ /* 0x000fe20000001818 */
[----:B------:R-:W-:Y:S07]  /*64f0*/  LDSM.16.M88.4 R4, [R188+0x4000] ;  /* 0x00400000bc04783b */ /* 0x000fee0000000200 */
[----:B--2---:R-:W-:Y:S08]  /*6500*/  HMMA.16816.F32 R12, R28, R176, R12 ;  /* 0x000000b01c0c723c */ /* 0x004ff0000000180c */
[C---:B------:R-:W-:Y:S08]  /*6510*/  HMMA.16816.F32 R140, R168.reuse, R8, R140 ;  /* 0x00000008a88c723c */ /* 0x040ff0000000188c */
[C---:B------:R-:W-:Y:S01]  /*6520*/  HMMA.16816.F32 R136, R168.reuse, R10, R136 ;  /* 0x0000000aa888723c */ /* 0x040fe20000001888 */
[----:B------:R-:W-:Y:S07]  /*6530*/  LDSM.16.M88.4 R8, [R197+0x4000] ;  /* 0x00400000c508783b */ /* 0x000fee0000000200 */
[C---:B------:R-:W-:Y:S08]  /*6540*/  HMMA.16816.F32 R32, R168.reuse, R172, R32 ;  /* 0x000000aca820723c */ /* 0x040ff00000001820 */
[----:B------:R-:W-:Y:S01]  /*6550*/  HMMA.16816.F32 R168, R168, R174, R164 ;  /* 0x000000aea8a8723c */ /* 0x000fe200000018a4 */
[----:B------:R-:W2:Y:S07]  /*6560*/  LDSM.16.M88.4 R164, [R182] ;  /* 0x00000000b6a4783b */ /* 0x000eae0000000200 */
[----:B------:R-:W-:Y:S08]  /*6570*/  HMMA.16816.F32 R148, R160, R156, R148 ;  /* 0x0000009ca094723c */ /* 0x000ff00000001894 */
[----:B------:R-:W-:Y:S08]  /*6580*/  HMMA.16816.F32 R24, R28, R178, R24 ;  /* 0x000000b21c18723c */ /* 0x000ff00000001818 */
[----:B-1----:R-:W-:Y:S08]  /*6590*/  HMMA.16816.F32 R12, R20, R16, R12 ;  /* 0x00000010140c723c */ /* 0x002ff0000000180c */
[C---:B------:R-:W-:Y:S08]  /*65a0*/  HMMA.16816.F32 R144, R160.reuse, R158, R144 ;  /* 0x0000009ea090723c */ /* 0x040ff00000001890 */
[----:B------:R-:W-:Y:S01]  /*65b0*/  HMMA.16816.F32 R156, R160, R152, R140 ;  /* 0x00000098a09c723c */ /* 0x000fe2000000188c */
[----:B------:R-:W1:Y:S07]  /*65c0*/  LDSM.16.M88.4 R140, [R195+0xa800] ;  /* 0x00a80000c38c783b */ /* 0x000e6e0000000200 */
[----:B--2---:R-:W-:Y:S08]  /*65d0*/  HMMA.16816.F32 R148, R28, R164, R148 ;  /* 0x000000a41c94723c */ /* 0x004ff00000001894 */
[----:B------:R-:W-:Y:S01]  /*65e0*/  HMMA.16816.F32 R24, R20, R18, R24 ;  /* 0x000000121418723c */ /* 0x000fe20000001818 */
[----:B------:R-:W2:Y:S07]  /*65f0*/  LDSM.16.M88.4 R16, [R201+0xb800] ;  /* 0x00b80000c910783b */ /* 0x000eae0000000200 */
[----:B------:R-:W-:Y:S08]  /*6600*/  HMMA.16816.F32 R12, R8, R4, R12 ;  /* 0x00000004080c723c */ /* 0x000ff0000000180c */
[----:B------:R-:W-:Y:S01]  /*6610*/  HMMA.16816.F32 R144, R28, R166, R144 ;  /* 0x000000a61c90723c */ /* 0x000fe20000001890 */
[----:B------:R-:W3:Y:S07]  /*6620*/  LDSM.16.M88.4 R164, [R181] ;  /* 0x00000000b5a4783b */ /* 0x000eee0000000200 */
[----:B------:R-:W-:Y:S01]  /*6630*/  HMMA.16816.F32 R152, R160, R154, R136 ;  /* 0x0000009aa098723c */ /* 0x000fe20000001888 */
[----:B------:R-:W4:Y:S07]  /*6640*/  LDSM.16.M88.4 R136, [R188+0x4800] ;  /* 0x00480000bc88783b */ /* 0x000f2e0000000200 */
[----:B-1----:R-:W-:Y:S01]  /*6650*/  HMMA.16816.F32 R148, R20, R140, R148 ;  /* 0x0000008c1494723c */ /* 0x002fe20000001894 */
[----:B------:R-:W-:-:S02]  /*6660*/  FMUL.FTZ R0, R12, c[0x0][0x2ec] ;  /* 0x0000bb000c007a20 */ /* 0x000fc40000410000 */
[----:B------:R-:W-:-:S04]  /*6670*/  FMUL.FTZ R135, R13, c[0x0][0x2ec] ;  /* 0x0000bb000d877a20 */ /* 0x000fc80000410000 */
[----:B------:R-:W-:Y:S01]  /*6680*/  FMUL.FTZ R140, R14, c[0x0][0x2ec] ;  /* 0x0000bb000e8c7a20 */ /* 0x000fe20000410000 */
[----:B------:R-:W-:Y:S01]  /*6690*/  HMMA.16816.F32 R24, R8, R6, R24 ;  /* 0x000000060818723c */ /* 0x000fe20000001818 */
[----:B------:R-:W-:Y:S01]  /*66a0*/  FMUL.FTZ R141, R15, c[0x0][0x2ec] ;  /* 0x0000bb000f8d7a20 */ /* 0x000fe20000410000 */
[----:B------:R-:W-:Y:S01]  /*66b0*/  LDSM.16.M88.4 R4, [R195+0xb000] ;  /* 0x00b00000c304783b */ /* 0x000fe20000000200 */
[----:B------:R-:W1:Y:S03]  /*66c0*/  MUFU.TANH R0, R0 ;  /* 0x0000000000007308 */ /* 0x000e660000002400 */
[----:B------:R-:W5:Y:S02]  /*66d0*/  LDSM.16.M88.4 R12, [R180] ;  /* 0x00000000b40c783b */ /* 0x000f640000000200 */
[----:B--2---:R-:W-:Y:S03]  /*66e0*/  HMMA.16816.F32 R32, R160, R16, R32 ;  /* 0x00000010a020723c */ /* 0x004fe60000001820 */
[----:B------:R-:W2:Y:S05]  /*66f0*/  MUFU.TANH R140, R140 ;  /* 0x0000008c008c7308 */ /* 0x000eaa0000002400 */
[----:B------:R-:W-:Y:S03]  /*6700*/  HMMA.16816.F32 R144, R20, R142, R144 ;  /* 0x0000008e1490723c */ /* 0x000fe60000001890 */
[----:B------:R-:W-:Y:S05]  /*6710*/  MUFU.TANH R135, R135 ;  /* 0x0000008700877308 */ /* 0x000fea0000002400 */
[----:B---3--:R-:W-:Y:S01]  /*6720*/  HMMA.16816.F32 R156, R28, R164, R156 ;  /* 0x000000a41c9c723c */ /* 0x008fe2000000189c */
[----:B------:R-:W-:-:S02]  /*6730*/  FMUL.FTZ R24, R24, c[0x0][0x2ec] ;  /* 0x0000bb0018187a20 */ /* 0x000fc40000410000 */
[----:B------:R-:W-:Y:S01]  /*6740*/  FMUL.FTZ R143, R27, c[0x0][0x2ec] ;  /* 0x0000bb001b8f7a20 */ /* 0x000fe20000410000 */
[----:B------:R-:W-:Y:S04]  /*6750*/  MUFU.TANH R141, R141 ;  /* 0x0000008d008d7308 */ /* 0x000fe80000002400 */
[----:B----4-:R-:W-:Y:S04]  /*6760*/  HMMA.16816.F32 R148, R8, R136, R148 ;  /* 0x000000880894723c */ /* 0x010fe80000001894 */
[----:B------:R3:W4:Y:S03]  /*6770*/  MUFU.TANH R142, R24 ;  /* 0x00000018008e7308 */ /* 0x0007260000002400 */
[----:B------:R-:W-:Y:S01]  /*6780*/  FMUL.FTZ R136, R25, c[0x0][0x2ec] ;  /* 0x0000bb0019887a20 */ /* 0x000fe20000410000 */
[----:B------:R-:W-:Y:S01]  /*6790*/  HMMA.16816.F32 R152, R28, R166, R152 ;  /* 0x000000a61c98723c */ /* 0x000fe20000001898 */
[----:B------:R-:W-:-:S03]  /*67a0*/  FMUL.FTZ R137, R26, c[0x0][0x2ec] ;  /* 0x0000bb001a897a20 */ /* 0x000fc60000410000 */
[----:B------:R-:W-:Y:S04]  /*67b0*/  MUFU.TANH R143, R143 ;  /* 0x0000008f008f7308 */ /* 0x000fe80000002400 */
[----:B------:R-:W-:Y:S01]  /*67c0*/  HMMA.16816.F32 R168, R160, R18, R168 ;  /* 0x00000012a0a8723c */ /* 0x000fe200000018a8 */
[----:B------:R-:W-:Y:S03]  /*67d0*/  LDSM.16.M88.4 R16, [R188+0x5000] ;  /* 0x00500000bc10783b */ /* 0x000fe60000000200 */
[----:B------:R-:W1:Y:S01]  /*67e0*/  MUFU.TANH R137, R137 ;  /* 0x0000008900897308 */ /* 0x000e620000002400 */
[----:B---3--:R-:W3:Y:S03]  /*67f0*/  LDSM.16.M88.4 R24, [R195+0xb800] ;  /* 0x00b80000c318783b */ /* 0x008ee60000000200 */
[----:B-----5:R-:W-:Y:S04]  /*6800*/  HMMA.16816.F32 R32, R28, R12, R32 ;  /* 0x0000000c1c20723c */ /* 0x020fe80000001820 */
[----:B------:R-:W5:Y:S03]  /*6810*/  MUFU.TANH R136, R136 ;  /* 0x0000008800887308 */ /* 0x000f660000002400 */
[----:B------:R-:W-:Y:S01]  /*6820*/  IMAD R13, R209, 0x40, R218 ;  /* 0x00000040d10d7824 */ /* 0x000fe200078e02da */
[----:B------:R-:W-:Y:S01]  /*6830*/  HMMA.16816.F32 R156, R20, R4, R156 ;  /* 0x00000004149c723c */ /* 0x000fe2000000189c */
[----:B------:R-:W-:-:S03]  /*6840*/  FMUL.FTZ R12, R150, c[0x0][0x2ec] ;  /* 0x0000bb00960c7a20 */ /* 0x000fc60000410000 */
[CC--:B------:R-:W-:Y:S02]  /*6850*/  ISETP.GE.AND P5, PT, R13.reuse, R215.reuse, PT ;  /* 0x000000d70d00720c */ /* 0x0c0fe40003fa6270 */
[C---:B------:R-:W-:Y:S01]  /*6860*/  ISETP.GE.AND P0, PT, R13.reuse, R210, PT ;  /* 0x000000d20d00720c */ /* 0x040fe20003f06270 */
[----:B------:R-:W-:Y:S01]  /*6870*/  MUFU.TANH R12, R12 ;  /* 0x0000000c000c7308 */ /* 0x000fe20000002400 */
[C---:B------:R-:W-:Y:S01]  /*6880*/  IADD3 R5, R13.reuse, 0x1, RZ ;  /* 0x000000010d057810 */ /* 0x040fe20007ffe0ff */
[----:B------:R-:W-:Y:S01]  /*6890*/  HMMA.16816.F32 R152, R20, R6, R152 ;  /* 0x000000061498723c */ /* 0x000fe20000001898 */
[----:B------:R-:W-:Y:S02]  /*68a0*/  ISETP.LT.OR P5, PT, R13, R216, P5 ;  /* 0x000000d80d00720c */ /* 0x000fe40002fa1670 */
[C---:B------:R-:W-:Y:S02]  /*68b0*/  ISETP.GE.AND P4, PT, R5.reuse, R215, PT ;  /* 0x000000d70500720c */ /* 0x040fe40003f86270 */
[----:B------:R-:W-:-:S02]  /*68c0*/  ISETP.GE.AND P2, PT, R5, R210, PT ;  /* 0x000000d20500720c */ /* 0x000fc40003f46270 */
[C---:B------:R-:W-:Y:S01]  /*68d0*/  ISETP.LT.OR P4, PT, R5.reuse, R216, P4 ;  /* 0x000000d80500720c */ /* 0x040fe20002781670 */
[----:B------:R-:W-:Y:S01]  /*68e0*/  HMMA.16816.F32 R168, R28, R14, R168 ;  /* 0x0000000e1ca8723c */ /* 0x000fe200000018a8 */
[-C--:B------:R-:W-:Y:S02]  /*68f0*/  ISETP.LT.OR P2, PT, R5, R214.reuse, P2 ;  /* 0x000000d60500720c */ /* 0x080fe40001741670 */
[----:B------:R-:W4:Y:S01]  /*6900*/  LDSM.16.M88.4 R4, [R188+0x5800] ;  /* 0x00580000bc04783b */ /* 0x000f220000000200 */
[----:B------:R-:W-:Y:S01]  /*6910*/  ISETP.LT.OR P0, PT, R13, R214, P0 ;  /* 0x000000d60d00720c */ /* 0x000fe20000701670 */
[----:B------:R-:W-:-:S04]  /*6920*/  DEPBAR.LE SB0, 0x0 ;  /* 0x000080000000791a */ /* 0x000fc80000000000 */
[----:B------:R-:W-:Y:S01]  /*6930*/  HMMA.16816.F32 R144, R8, R138, R144 ;  /* 0x0000008a0890723c */ /* 0x000fe20000001890 */
[----:B------:R-:W-:Y:S01]  /*6940*/  FMUL.FTZ R14, R151, c[0x0][0x2ec] ;  /* 0x0000bb00970e7a20 */ /* 0x000fe20000410000 */
[----:B-1----:R-:W-:Y:S02]  /*6950*/  FSEL R0, R0, -INF , !P5 ;  /* 0xff80000000007808 */ /* 0x002fe40006800000 */
[----:B--2---:R-:W-:Y:S02]  /*6960*/  FSEL R140, R140, -INF , !P0 ;  /* 0xff8000008c8c7808 */ /* 0x004fe40004000000 */
[----:B------:R-:W-:Y:S01]  /*6970*/  IADD3 R31, R13, 0x21, RZ ;  /* 0x000000210d1f7810 */ /* 0x000fe20007ffe0ff */
[----:B------:R-:W-:Y:S01]  /*6980*/  FMUL.FTZ R138, R148, c[0x0][0x2ec] ;  /* 0x0000bb00948a7a20 */ /* 0x000fe20000410000 */
[----:B---3--:R-:W-:Y:S01]  /*6990*/  HMMA.16816.F32 R32, R20, R24, R32 ;  /* 0x000000181420723c */ /* 0x008fe20000001820 */
[----:B------:R-:W-:Y:S01]  /*69a0*/  FMUL.FTZ R139, R149, c[0x0][0x2ec] ;  /* 0x0000bb00958b7a20 */ /* 0x000fe20000410000 */
[----:B------:R-:W-:Y:S06]  /*69b0*/  MUFU.TANH R14, R14 ;  /* 0x0000000e000e7308 */ /* 0x000fec0000002400 */
[C---:B------:R-:W-:Y:S02]  /*69c0*/  HMMA.16816.F32 R156, R8.reuse, R16, R156 ;  /* 0x00000010089c723c */ /* 0x040fe4000000189c */
[----:B------:R-:W1:Y:S05]  /*69d0*/  MUFU.TANH R138, R138 ;  /* 0x0000008a008a7308 */ /* 0x000e6a0000002400 */
[----:B------:R-:W-:Y:S01]  /*69e0*/  IADD3 R17, R13, 0x9, RZ ;  /* 0x000000090d117810 */ /* 0x000fe20007ffe0ff */
[----:B------:R-:W-:Y:S01]  /*69f0*/  HMMA.16816.F32 R152, R8, R18, R152 ;  /* 0x000000120898723c */ /* 0x000fe20000001898 */
[----:B------:R-:W-:Y:S01]  /*6a00*/  FMUL.FTZ R16, R145, c[0x0][0x2ec] ;  /* 0x0000bb0091107a20 */ /* 0x000fe20000410000 */
[----:B------:R-:W2:Y:S01]  /*6a10*/  MUFU.TANH R139, R139 ;  /* 0x0000008b008b7308 */ /* 0x000ea20000002400 */
[-C--:B------:R-:W-:Y:S01]  /*6a20*/  ISETP.GE.AND P5, PT, R17, R215.reuse, PT ;  /* 0x000000d71100720c */ /* 0x080fe20003fa6270 */
[----:B------:R-:W-:Y:S01]  /*6a30*/  FMUL.FTZ R29, R147, c[0x0][0x2ec] ;  /* 0x0000bb00931d7a20 */ /* 0x000fe20000410000 */
[----:B------:R-:W-:Y:S01]  /*6a40*/  ISETP.GE.AND P0, PT, R17, R210, PT ;  /* 0x000000d21100720c */ /* 0x000fe20003f06270 */
[----:B------:R-:W-:Y:S01]  /*6a50*/  FMUL.FTZ R15, R144, c[0x0][0x2ec] ;  /* 0x0000bb00900f7a20 */ /* 0x000fe20000410000 */
[----:B------:R-:W-:Y:S01]  /*6a60*/  IADD3 R19, R13, 0x8, RZ ;  /* 0x000000080d137810 */ /* 0x000fe20007ffe0ff */
[----:B------:R-:W-:Y:S01]  /*6a70*/  HMMA.16816.F32 R168, R20, R26, R168 ;  /* 0x0000001a14a8723c */ /* 0x000fe200000018a8 */
[----:B------:R-:W-:Y:S01]  /*6a80*/  ISETP.LT.OR P5, PT, R17, R216, P5 ;  /* 0x000000d81100720c */ /* 0x000fe20002fa1670 */
[----:B------:R-:W3:Y:S01]  /*6a90*/  MUFU.TANH R16, R16 ;  /* 0x0000001000107308 */ /* 0x000ee20000002400 */
[C---:B------:R-:W-:Y:S01]  /*6aa0*/  ISETP.GE.AND P6, PT, R19.reuse, R215, PT ;  /* 0x000000d71300720c */ /* 0x040fe20003fc6270 */
[----:B------:R-:W-:Y:S01]  /*6ab0*/  FMUL.FTZ R28, R146, c[0x0][0x2ec] ;  /* 0x0000bb00921c7a20 */ /* 0x000fe20000410000 */
[----:B------:R-:W-:-:S02]  /*6ac0*/  ISETP.GE.AND P1, PT, R19, R210, PT ;  /* 0x000000d21300720c */ /* 0x000fc40003f26270 */
[C---:B------:R-:W-:Y:S01]  /*6ad0*/  ISETP.LT.OR P6, PT, R19.reuse, R216, P6 ;  /* 0x000000d81300720c */ /* 0x040fe200037c1670 */
[C---:B----4-:R-:W-:Y:S01]  /*6ae0*/  HMMA.16816.F32 R32, R8.reuse, R4, R32 ;  /* 0x000000040820723c */ /* 0x050fe20000001820 */
[----:B------:R-:W-:Y:S01]  /*6af0*/  ISETP.LT.OR P1, PT, R19, R214, P1 ;  /* 0x000000d61300720c */ /* 0x000fe20000f21670 */
[----:B------:R-:W-:Y:S01]  /*6b00*/  FMUL.FTZ R156, R156, c[0x0][0x2ec] ;  /* 0x0000bb009c9c7a20 */ /* 0x000fe20000410000 */
[----:B------:R-:W-:Y:S01]  /*6b10*/  IADD3 R23, R13, 0x11, RZ ;  /* 0x000000110d177810 */ /* 0x000fe20007ffe0ff */
[----:B------:R-:W-:Y:S01]  /*6b20*/  FMUL.FTZ R158, R158, c[0x0][0x2ec] ;  /* 0x0000bb009e9e7a20 */ /* 0x000fe20000410000 */
[----:B------:R-:W-:Y:S01]  /*6b30*/  FSEL R142, R142, -INF , !P6 ;  /* 0xff8000008e8e7808 */ /* 0x000fe20007000000 */
[----:B------:R-:W4:Y:S01]  /*6b40*/  MUFU.TANH R172, R156 ;  /* 0x0000009c00ac7308 */ /* 0x000f220000002400 */
[----:B------:R-:W-:Y:S01]  /*6b50*/  FSEL R19, R137, -INF , !P1 ;  /* 0xff80000089137808 */ /* 0x000fe20004800000 */
[----:B------:R-:W-:Y:S01]  /*6b60*/  FMUL.FTZ R152, R152, c[0x0][0x2ec] ;  /* 0x0000bb0098987a20 */ /* 0x000fe20000410000 */
[CC--:B------:R-:W-:Y:S01]  /*6b70*/  ISETP.GE.AND P6, PT, R23.reuse, R215.reuse, PT ;  /* 0x000000d71700720c */ /* 0x0c0fe20003fc6270 */
[----:B------:R-:W-:Y:S01]  /*6b80*/  FMUL.FTZ R154, R154, c[0x0][0x2ec] ;  /* 0x0000bb009a9a7a20 */ /* 0x000fe20000410000 */
[----:B------:R-:W-:Y:S01]  /*6b90*/  ISETP.GE.AND P1, PT, R23, R210, PT ;  /* 0x000000d21700720c */ /* 0x000fe20003f26270 */
[----:B------:R-:W-:Y:S01]  /*6ba0*/  FMUL.FTZ R157, R157, c[0x0][0x2ec] ;  /* 0x0000bb009d9d7a20 */ /* 0x000fe20000410000 */
[----:B------:R-:W-:Y:S01]  /*6bb0*/  ISETP.LT.OR P0, PT, R17, R214, P0 ;  /* 0x000000d61100720c */ /* 0x000fe20000701670 */
[----:B------:R-:W1:Y:S01]  /*6bc0*/  MUFU.TANH R173, R158 ;  /* 0x0000009e00ad7308 */ /* 0x000e620000002400 */
[C---:B------:R-:W-:Y:S01]  /*6bd0*/  ISETP.LT.OR P6, PT, R23.reuse, R216, P6 ;  /* 0x000000d81700720c */ /* 0x040fe200037c1670 */
[----:B------:R-:W-:Y:S01]  /*6be0*/  HMMA.16816.F32 R168, R8, R6, R168 ;  /* 0x0000000608a8723c */ /* 0x000fe200000018a8 */
        /* <DEDUP_REMOVED lines=10> */
[----:B-----5:R-:W-:Y:S01]  /*6c90*/  FSEL R4, R136, -INF , !P5 ;  /* 0xff80000088047808 */ /* 0x020fe20006800000 */
[----:B------:R-:W-:Y:S01]  /*6ca0*/  FMUL.FTZ R32, R32, c[0x0][0x2ec] ;  /* 0x0000bb0020207a20 */ /* 0x000fe20000410000 */
[----:B------:R-:W-:Y:S01]  /*6cb0*/  FSEL R5, R143, -INF , !P0 ;  /* 0xff8000008f057808 */ /* 0x000fe20004000000 */
[----:B------:R-:W5:Y:S01]  /*6cc0*/  MUFU.TANH R15, R15 ;  /* 0x0000000f000f7308 */ /* 0x000f620000002400 */
[CC--:B------:R-:W-:Y:S01]  /*6cd0*/  ISETP.GE.AND P4, PT, R21.reuse, R215.reuse, PT ;  /* 0x000000d71500720c */ /* 0x0c0fe20003f86270 */
[----:B------:R-:W-:Y:S01]  /*6ce0*/  FMUL.FTZ R34, R34, c[0x0][0x2ec] ;  /* 0x0000bb0022227a20 */ /* 0x000fe20000410000 */
[----:B------:R-:W-:Y:S01]  /*6cf0*/  ISETP.GE.AND P2, PT, R21, R210, PT ;  /* 0x000000d21500720c */ /* 0x000fe20003f46270 */
[----:B------:R-:W-:Y:S01]  /*6d00*/  FMUL.FTZ R35, R35, c[0x0][0x2ec] ;  /* 0x0000bb0023237a20 */ /* 0x000fe20000410000 */
[----:B------:R-:W-:-:S02]  /*6d10*/  ISETP.GE.AND P5, PT, R23, R215, PT ;  /* 0x000000d71700720c */ /* 0x000fc40003fa6270 */
[----:B------:R-:W-:Y:S01]  /*6d20*/  ISETP.GE.AND P0, PT, R23, R210, PT ;  /* 0x000000d21700720c */ /* 0x000fe20003f06270 */
[----:B------:R-:W3:Y:S01]  /*6d30*/  MUFU.TANH R28, R28 ;  /* 0x0000001c001c7308 */ /* 0x000ee20000002400 */
[----:B------:R-:W-:Y:S01]  /*6d40*/  ISETP.LT.OR P4, PT, R21, R216, P4 ;  /* 0x000000d81500720c */ /* 0x000fe20002781670 */
[----:B------:R-:W-:Y:S01]  /*6d50*/  FMUL.FTZ R136, R169, c[0x0][0x2ec] ;  /* 0x0000bb00a9887a20 */ /* 0x000fe20000410000 */
[----:B------:R-:W-:Y:S01]  /*6d60*/  ISETP.LT.OR P2, PT, R21, R214, P2 ;  /* 0x000000d61500720c */ /* 0x000fe20001741670 */
[----:B------:R-:W-:Y:S01]  /*6d70*/  FMUL.FTZ R137, R170, c[0x0][0x2ec] ;  /* 0x0000bb00aa897a20 */ /* 0x000fe20000410000 */
[----:B------:R-:W-:Y:S01]  /*6d80*/  ISETP.LT.OR P5, PT, R23, R216, P5 ;  /* 0x000000d81700720c */ /* 0x000fe20002fa1670 */
[----:B------:R-:W-:Y:S01]  /*6d90*/  FMUL.FTZ R149, R171, c[0x0][0x2ec] ;  /* 0x0000bb00ab957a20 */ /* 0x000fe20000410000 */
[----:B------:R-:W-:Y:S01]  /*6da0*/  ISETP.LT.OR P0, PT, R23, R214, P0 ;  /* 0x000000d61700720c */ /* 0x000fe20000701670 */
[----:B------:R-:W3:Y:S01]  /*6db0*/  MUFU.TANH R166, R152 ;  /* 0x0000009800a67308 */ /* 0x000ee20000002400 */
[----:B------:R-:W-:-:S02]  /*6dc0*/  IADD3 R21, R13, 0x19, RZ ;  /* 0x000000190d157810 */ /* 0x000fc40007ffe0ff */
[----:B------:R-:W-:Y:S02]  /*6dd0*/  IADD3 R23, R13, 0x20, RZ ;  /* 0x000000200d177810 */ /* 0x000fe40007ffe0ff */
[----:B-1----:R-:W-:Y:S01]  /*6de0*/  FSEL R26, R138, -INF , !P4 ;  /* 0xff8000008a1a7808 */ /* 0x002fe20006000000 */
[----:B------:R-:W-:Y:S01]  /*6df0*/  FMUL.FTZ R138, R168, c[0x0][0x2ec] ;  /* 0x0000bb00a88a7a20 */ /* 0x000fe20000410000 */
[----:B--2---:R-:W-:Y:S01]  /*6e00*/  FSEL R24, R139, -INF , !P6 ;  /* 0xff8000008b187808 */ /* 0x004fe20007000000 */
[----:B------:R-:W1:Y:S01]  /*6e10*/  MUFU.TANH R165, R154 ;  /* 0x0000009a00a57308 */ /* 0x000e620000002400 */
[----:B------:R-:W-:Y:S02]  /*6e20*/  FSEL R25, R14, -INF , !P1 ;  /* 0xff8000000e197808 */ /* 0x000fe40004800000 */
[-C--:B------:R-:W-:Y:S02]  /*6e30*/  ISETP.GE.AND P4, PT, R21, R215.reuse, PT ;  /* 0x000000d71500720c */ /* 0x080fe40003f86270 */
[----:B------:R-:W-:-:S02]  /*6e40*/  ISETP.GE.AND P6, PT, R23, R215, PT ;  /* 0x000000d71700720c */ /* 0x000fc40003fc6270 */
[----:B------:R-:W-:Y:S01]  /*6e50*/  ISETP.GE.AND P1, PT, R23, R210, PT ;  /* 0x000000d21700720c */ /* 0x000fe20003f26270 */
[----:B------:R-:W2:Y:S01]  /*6e60*/  MUFU.TANH R174, R157 ;  /* 0x0000009d00ae7308 */ /* 0x000ea20000002400 */
[-C--:B------:R-:W-:Y:S02]  /*6e70*/  ISETP.LT.OR P4, PT, R21, R216.reuse, P4 ;  /* 0x000000d81500720c */ /* 0x080fe40002781670 */
[C---:B------:R-:W-:Y:S02]  /*6e80*/  ISETP.LT.OR P6, PT, R23.reuse, R216, P6 ;  /* 0x000000d81700720c */ /* 0x040fe400037c1670 */
[----:B------:R-:W-:Y:S02]  /*6e90*/  ISETP.LT.OR P1, PT, R23, R214, P1 ;  /* 0x000000d61700720c */ /* 0x000fe40000f21670 */
[----:B------:R-:W-:Y:S01]  /*6ea0*/  FSEL R27, R12, -INF , !P2 ;  /* 0xff8000000c1b7808 */ /* 0x000fe20005000000 */
[----:B------:R-:W1:Y:S01]  /*6eb0*/  MUFU.TANH R167, R159 ;  /* 0x0000009f00a77308 */ /* 0x000e620000002400 */
[----:B------:R-:W-:-:S02]  /*6ec0*/  IADD3 R9, R13, 0x28, RZ ;  /* 0x000000280d097810 */ /* 0x000fc40007ffe0ff */
[----:B------:R-:W-:Y:S02]  /*6ed0*/  IADD3 R7, R13, 0x29, RZ ;  /* 0x000000290d077810 */ /* 0x000fe40007ffe0ff */
[----:B------:R-:W-:Y:S02]  /*6ee0*/  ISETP.GE.AND P2, PT, R21, R210, PT ;  /* 0x000000d21500720c */ /* 0x000fe40003f46270 */
[----:B---3--:R-:W-:Y:S01]  /*6ef0*/  FSEL R20, R16, -INF , !P4 ;  /* 0xff80000010147808 */ /* 0x008fe20006000000 */
[----:B------:R-:W3:Y:S01]  /*6f00*/  MUFU.TANH R152, R33 ;  /* 0x0000002100987308 */ /* 0x000ee20000002400 */
[----:B----4-:R-:W-:Y:S02]  /*6f10*/  FSEL R172, R172, -INF , !P6 ;  /* 0xff800000acac7808 */ /* 0x010fe40007000000 */
[----:B------:R-:W-:Y:S02]  /*6f20*/  FSEL R173, R173, -INF , !P1 ;  /* 0xff800000adad7808 */ /* 0x000fe40004800000 */
[----:B------:R-:W-:-:S02]  /*6f30*/  ISETP.GE.AND P4, PT, R9, R215, PT ;  /* 0x000000d70900720c */ /* 0x000fc40003f86270 */
[C---:B------:R-:W-:Y:S01]  /*6f40*/  ISETP.GE.AND P6, PT, R7.reuse, R215, PT ;  /* 0x000000d70700720c */ /* 0x040fe20003fc6270 */
[----:B------:R-:W4:Y:S01]  /*6f50*/  MUFU.TANH R164, R153 ;  /* 0x0000009900a47308 */ /* 0x000f220000002400 */
[----:B------:R-:W-:Y:S02]  /*6f60*/  ISETP.GE.AND P1, PT, R7, R210, PT ;  /* 0x000000d20700720c */ /* 0x000fe40003f26270 */
[----:B------:R-:W-:Y:S02]  /*6f70*/  ISETP.LT.OR P2, PT, R21, R214, P2 ;  /* 0x000000d61500720c */ /* 0x000fe40001741670 */
[-C--:B------:R-:W-:Y:S02]  /*6f80*/  ISETP.LT.OR P4, PT, R9, R216.reuse, P4 ;  /* 0x000000d80900720c */ /* 0x080fe40002781670 */
[C---:B------:R-:W-:Y:S01]  /*6f90*/  ISETP.LT.OR P6, PT, R7.reuse, R216, P6 ;  /* 0x000000d80700720c */ /* 0x040fe200037c1670 */
[----:B------:R-:W1:Y:S01]  /*6fa0*/  MUFU.TANH R163, R155 ;  /* 0x0000009b00a37308 */ /* 0x000e620000002400 */
[----:B------:R-:W-:-:S02]  /*6fb0*/  ISETP.LT.OR P1, PT, R7, R214, P1 ;  /* 0x000000d60700720c */ /* 0x000fc40000f21670 */
[----:B------:R-:W-:Y:S02]  /*6fc0*/  FSEL R23, R29, -INF , !P2 ;  /* 0xff8000001d177808 */ /* 0x000fe40005000000 */
[----:B------:R-:W-:Y:S02]  /*6fd0*/  IADD3 R7, R13, 0x31, RZ ;  /* 0x000000310d077810 */ /* 0x000fe40007ffe0ff */
[----:B-----5:R-:W-:Y:S01]  /*6fe0*/  FSEL R22, R15, -INF , !P5 ;  /* 0xff8000000f167808 */ /* 0x020fe20006800000 */
[----:B------:R-:W5:Y:S01]  /*6ff0*/  MUFU.TANH R154, R32 ;  /* 0x00000020009a7308 */ /* 0x000f620000002400 */
[----:B------:R-:W-:Y:S02]  /*7000*/  FSEL R21, R28, -INF , !P0 ;  /* 0xff8000001c157808 */ /* 0x000fe40004000000 */
[----:B------:R-:W-:Y:S02]  /*7010*/  ISETP.GE.AND P2, PT, R9, R210, PT ;  /* 0x000000d20900720c */ /* 0x000fe40003f46270 */
[----:B------:R-:W-:-:S02]  /*7020*/  ISETP.GE.AND P5, PT, R31, R215, PT ;  /* 0x000000d71f00720c */ /* 0x000fc40003fa6270 */
[----:B------:R-:W-:Y:S01]  /*7030*/  ISETP.GE.AND P0, PT, R31, R210, PT ;  /* 0x000000d21f00720c */ /* 0x000fe20003f06270 */
[----:B------:R-:W2:Y:S01]  /*7040*/  MUFU.TANH R151, R34 ;  /* 0x0000002200977308 */ /* 0x000ea20000002400 */
[----:B------:R-:W-:Y:S02]  /*7050*/  FSEL R166, R166, -INF , !P4 ;  /* 0xff800000a6a67808 */ /* 0x000fe40006000000 */
[----:B------:R-:W-:Y:S02]  /*7060*/  ISETP.GE.AND P4, PT, R7, R215, PT ;  /* 0x000000d70700720c */ /* 0x000fe40003f86270 */
[----:B------:R-:W-:Y:S02]  /*7070*/  ISETP.LT.OR P2, PT, R9, R214, P2 ;  /* 0x000000d60900720c */ /* 0x000fe40001741670 */
[C---:B------:R-:W-:Y:S01]  /*7080*/  ISETP.LT.OR P5, PT, R31.reuse, R216, P5 ;  /* 0x000000d81f00720c */ /* 0x040fe20002fa1670 */
[----:B------:R-:W3:Y:S01]  /*7090*/  MUFU.TANH R139, R35 ;  /* 0x00000023008b7308 */ /* 0x000ee20000002400 */
[----:B------:R-:W-:-:S02]  /*70a0*/  ISETP.LT.OR P0, PT, R31, R214, P0 ;  /* 0x000000d61f00720c */ /* 0x000fc40000701670 */
[----:B------:R-:W-:Y:S02]  /*70b0*/  IADD3 R9, R13, 0x30, RZ ;  /* 0x000000300d097810 */ /* 0x000fe40007ffe0ff */
[----:B------:R-:W-:Y:S02]  /*70c0*/  ISETP.LT.OR P4, PT, R7, R216, P4 ;  /* 0x000000d80700720c */ /* 0x000fe40002781670 */
[----:B-1----:R-:W-:Y:S01]  /*70d0*/  FSEL R165, R165, -INF , !P2 ;  /* 0xff800000a5a57808 */ /* 0x002fe20005000000 */
[----:B------:R-:W1:Y:S01]  /*70e0*/  MUFU.TANH R138, R138 ;  /* 0x0000008a008a7308 */ /* 0x000e620000002400 */
[----:B--2---:R-:W-:Y:S02]  /*70f0*/  FSEL R174, R174, -INF , !P5 ;  /* 0xff800000aeae7808 */ /* 0x004fe40006800000 */
[----:B------:R-:W-:Y:S02]  /*7100*/  FSEL R167, R167, -INF , !P0 ;  /* 0xff800000a7a77808 */ /* 0x000fe40004000000 */
[----:B------:R-:W-:-:S02]  /*7110*/  ISETP.GE.AND P2, PT, R7, R210, PT ;  /* 0x000000d20700720c */ /* 0x000fc40003f46270 */
[C---:B------:R-:W-:Y:S01]  /*7120*/  ISETP.GE.AND P5, PT, R9.reuse, R215, PT ;  /* 0x000000d70900720c */ /* 0x040fe20003fa6270 */
[----:B------:R-:W-:Y:S01]  /*7130*/  MUFU.TANH R136, R136 ;  /* 0x0000008800887308 */ /* 0x000fe20000002400 */
[----:B------:R-:W-:Y:S02]  /*7140*/  ISETP.GE.AND P0, PT, R9, R210, PT ;  /* 0x000000d20900720c */ /* 0x000fe40003f06270 */
[----:B---3--:R-:W-:Y:S02]  /*7150*/  FSEL R152, R152, -INF , !P4 ;  /* 0xff80000098987808 */ /* 0x008fe40006000000 */
[----:B------:R-:W-:Y:S01]  /*7160*/  ISETP.GT.AND P4, PT, R209, R204, PT ;  /* 0x000000ccd100720c */ /* 0x000fe20003f84270 */
[----:B------:R-:W-:Y:S01]  /*7170*/  BAR.SYNC.DEFER_BLOCKING 0x0 ;  /* 0x0000000000007b1d */ /* 0x000fe20000010000 */
[----:B------:R-:W-:Y:S02]  /*7180*/  ISETP.LT.OR P2, PT, R7, R214, P2 ;  /* 0x000000d60700720c */ /* 0x000fe40001741670 */
[----:B------:R-:W-:-:S02]  /*7190*/  ISETP.LT.OR P5, PT, R9, R216, P5 ;  /* 0x000000d80900720c */ /* 0x000fc40002fa1670 */
[----:B------:R-:W-:Y:S01]  /*71a0*/  ISETP.LT.OR P0, PT, R9, R214, P0 ;  /* 0x000000d60900720c */ /* 0x000fe20000701670 */
[----:B------:R-:W2:Y:S01]  /*71b0*/  MUFU.TANH R137, R137 ;  /* 0x0000008900897308 */ /* 0x000ea20000002400 */
[C---:B------:R-:W-:Y:S02]  /*71c0*/  IADD3 R7, R13.reuse, 0x38, RZ ;  /* 0x000000380d077810 */ /* 0x040fe40007ffe0ff */
[----:B------:R-:W-:Y:S02]  /*71d0*/  IADD3 R13, R13, 0x39, RZ ;  /* 0x000000390d0d7810 */ /* 0x000fe40007ffe0ff */
[----:B----4-:R-:W-:Y:S02]  /*71e0*/  FSEL R164, R164, -INF , !P6 ;  /* 0xff800000a4a47808 */ /* 0x010fe40007000000 */
[----:B------:R-:W-:Y:S01]  /*71f0*/  FSEL R163, R163, -INF , !P1 ;  /* 0xff800000a3a37808 */ /* 0x000fe20004800000 */
[----:B------:R-:W3:Y:S01]  /*7200*/  MUFU.TANH R149, R149 ;  /* 0x0000009500957308 */ /* 0x000ee20000002400 */
[----:B-----5:R-:W-:-:S02]  /*7210*/  FSEL R154, R154, -INF , !P5 ;  /* 0xff8000009a9a7808 */ /* 0x020fc40006800000 */
[----:B------:R-:W-:Y:S02]  /*7220*/  FSEL R151, R151, -INF , !P0 ;  /* 0xff80000097977808 */ /* 0x000fe40004000000 */
[CC--:B------:R-:W-:Y:S02]  /*7230*/  ISETP.GE.AND P6, PT, R7.reuse, R215.reuse, PT ;  /* 0x000000d70700720c */ /* 0x0c0fe40003fc6270 */
[-C--:B------:R-:W-:Y:S02]  /*7240*/  ISETP.GE.AND P1, PT, R7, R210.reuse, PT ;  /* 0x000000d20700720c */ /* 0x080fe40003f26270 */
[C---:B------:R-:W-:Y:S02]  /*7250*/  ISETP.GE.AND P5, PT, R13.reuse, R215, PT ;  /* 0x000000d70d00720c */ /* 0x040fe40003fa6270 */
[----:B------:R-:W-:Y:S02]  /*7260*/  ISETP.GE.AND P0, PT, R13, R210, PT ;  /* 0x000000d20d00720c */ /* 0x000fe40003f06270 */
[----:B------:R-:W-:-:S02]  /*7270*/  ISETP.LT.OR P6, PT, R7, R216, P6 ;  /* 0x000000d80700720c */ /* 0x000fc400037c1670 */
[----:B------:R-:W-:Y:S02]  /*7280*/  ISETP.LT.OR P1, PT, R7, R214, P1 ;  /* 0x000000d60700720c */ /* 0x000fe40000f21670 */
[C---:B------:R-:W-:Y:S02]  /*7290*/  ISETP.LT.OR P5, PT, R13.reuse, R216, P5 ;  /* 0x000000d80d00720c */ /* 0x040fe40002fa1670 */
[----:B------:R-:W-:Y:S02]  /*72a0*/  ISETP.LT.OR P0, PT, R13, R214, P0 ;  /* 0x000000d60d00720c */ /* 0x000fe40000701670 */
[----:B------:R-:W-:Y:S02]  /*72b0*/  FSEL R139, R139, -INF , !P2 ;  /* 0xff8000008b8b7808 */ /* 0x000fe40005000000 */
[----:B-1----:R-:W-:Y:S02]  /*72c0*/  FSEL R138, R138, -INF , !P6 ;  /* 0xff8000008a8a7808 */ /* 0x002fe40007000000 */
[----:B--2---:R-:W-:-:S02]  /*72d0*/  FSEL R137, R137, -INF , !P1 ;  /* 0xff80000089897808 */ /* 0x004fc40004800000 */
[----:B------:R-:W-:Y:S02]  /*72e0*/  FSEL R136, R136, -INF , !P5 ;  /* 0xff80000088887808 */ /* 0x000fe40006800000 */
[----:B---3--:R-:W-:Y:S01]  /*72f0*/  FSEL R149, R149, -INF , !P0 ;  /* 0xff80000095957808 */ /* 0x008fe20004000000 */
        /* <DEDUP_REMOVED lines=59> */
.L_x_5312:
[----:B------:R-:W-:-:S04]  /*76b0*/  ULEA UR5, -UR8, URZ, 0x6 ;  /* 0x0000003f08057291 */ /* 0x000fc8000f8e313f */
[----:B------:R-:W-:Y:S02]  /*76c0*/  USHF.R.S32.HI UR4, URZ, 0x1f, UR5 ;  /* 0x0000001f3f047899 */ /* 0x000fe40008011405 */
[----:B------:R-:W-:-:S04]  /*76d0*/  MOV R8, UR5 ;  /* 0x0000000500087c02 */ /* 0x000fc80008000f00 */
[----:B------:R-:W-:Y:S02]  /*76e0*/  MOV R2, UR4 ;  /* 0x0000000400027c02 */ /* 0x000fe40008000f00 */
.L_x_5313:
        /* <DEDUP_REMOVED lines=29> */
.L_x_5311:
[----:B-1----:R-:W-:Y:S01]  /*78c0*/  FMNMX.FTZ R7, R132, R0, !PT ;  /* 0x0000000084077209 */ /* 0x002fe20007810000 */
[----:B------:R-:W-:Y:S01]  /*78d0*/  LDSM.16.MT88.4 R12, [R194+0xc000] ;  /* 0x00c00000c20c783b */ /* 0x000fe20000004200 */
[----:B------:R-:W-:-:S02]  /*78e0*/  FMNMX.FTZ R2, R3, R140, !PT ;  /* 0x0000008c03027209 */ /* 0x000fc40007810000 */
[----:B------:R-:W-:Y:S01]  /*78f0*/  FMNMX.FTZ R7, R18, R7, !PT ;  /* 0x0000000712077209 */ /* 0x000fe20007810000 */
[----:B------:R-:W-:Y:S01]  /*7900*/  LDSM.16.MT88.4 R32, [R193+0xc800] ;  /* 0x00c80000c120783b */ /* 0x000fe20000004200 */
        /* <DEDUP_REMOVED lines=55> */
[--C-:B------:R-:W-:Y:S02]  /*7c80*/  FFMA.FTZ R140, R140, c[0x0][0x23c], -R150.reuse ;  /* 0x00008f008c8c7a23 */ /* 0x100fe40000010896 */
        /* <DEDUP_REMOVED lines=106> */
[----:B------:R-:W-:Y:S01]  /*8330*/  MUFU.EX2 R169, R169 ;  /* 0x000000a900a97308 */ /* 0x000fe20000000800 */
        /* <DEDUP_REMOVED lines=115> */
[----:B------:R-:W-:-:S04]  /*8a70*/  FADD.FTZ R161, R161, R160 ;  /* 0x000000a0a1a17221 */ /* 0x000fc80000010000 */
[----:B-----5:R-:W-:Y:S01]  /*8a80*/  FADD.FTZ R0, R164, R161 ;  /* 0x000000a1a4007221 */ /* 0x020fe20000010000 */
[----:B------:R-:W-:Y:S01]  /*8a90*/  HMMA.16816.F32 R124, R4, R14, R124 ;  /* 0x0000000e047c723c */ /* 0x000fe2000000187c */
[----:B------:R-:W2:Y:S02]  /*8aa0*/  LDSM.16.MT88.4 R12, [R196+0x10800] ;  /* 0x01080000c40c783b */ /* 0x000ea40000004200 */
[----:B------:R-:W-:-:S05]  /*8ab0*/  FADD.FTZ R0, R167, R0 ;  /* 0x00000000a7007221 */ /* 0x000fca0000010000 */
        /* <DEDUP_REMOVED lines=43> */
[----:B--2---:R-:W-:Y:S01]  /*8d70*/  HMMA.16816.F32 R128, R4, R12, R128 ;  /* 0x0000000c0480723c */ /* 0x004fe20000001880 */
[----:B------:R-:W-:-:S07]  /*8d80*/  FADD.FTZ R171, R171, R166 ;  /* 0x000000a6abab7221 */ /* 0x000fce0000010000 */
        /* <DEDUP_REMOVED lines=76> */
.L_x_5308:
        /* <DEDUP_REMOVED lines=16> */
.L_x_5318:
        /* <DEDUP_REMOVED lines=65> */
.L_x_5315:
[C---:B------:R-:W-:Y:S04]  /*9760*/  LEA R206, P0, R8.reuse, R206, 0x1 ;  /* 0x000000ce08ce7211 */ /* 0x040fe800078008ff */
[----:B------:R-:W-:Y:S02]  /*9770*/  LEA.HI.X R205, R8, R205, R3, 0x1, P0 ;  /* 0x000000cd08cd7211 */ /* 0x000fe400000f0c03 */
[----:B------:R-:W-:Y:S02]  /*9780*/  IADD3 R230, P0, R206, UR12, RZ ;  /* 0x0000000ccee67c10 */ /* 0x000fe4000ff1e0ff */
[----:B------:R-:W-:Y:S02]  /*9790*/  MOV R207, R205 ;  /* 0x000000cd00cf7202 */ /* 0x000fe40000000f00 */
[----:B------:R-:W-:Y:S02]  /*97a0*/  IADD3.X R231, R205, UR5, RZ, P0, !PT ;  /* 0x00000005cde77c10 */ /* 0x000fe400087fe4ff */
[----:B------:R-:W-:Y:S01]  /*97b0*/  IADD3 R228, P0, R230, UR12, RZ ;  /* 0x0000000ce6e47c10 */ /* 0x000fe2000ff1e0ff */
[----:B------:R-:W-:Y:S01]  /*97c0*/  @!PT LDS RZ, [RZ] ;  /* 0x00000000fffff984 */ /* 0x000fe20000000800 */
[----:B------:R-:W-:Y:S01]  /*97d0*/  @!PT LDS RZ, [RZ] ;  /* 0x00000000fffff984 */ /* 0x000fe20000000800 */
[----:B------:R-:W-:Y:S01]  /*97e0*/  @!PT LDS RZ, [RZ] ;  /* 0x00000000fffff984 */ /* 0x000fe20000000800 */
[----:B------:R1:W-:Y:S03]  /*97f0*/  LDGSTS.E.BYPASS.LTC128B.128 [R211+0xc000], [R206.64] ;  /* 0x0c000000ced37fae */ /* 0x0003e6000b901d4a */
[----:B------:R-:W-:Y:S02]  /*9800*/  IADD3.X R229, R231, UR5, RZ, P0, !PT ;  /* 0x00000005e7e57c10 */ /* 0x000fe400087fe4ff */
[----:B------:R-:W-:Y:S01]  /*9810*/  IADD3 R226, P0, R228, UR12, RZ ;  /* 0x0000000ce4e27c10 */ /* 0x000fe2000ff1e0ff */
[----:B------:R1:W-:Y:S03]  /*9820*/  LDGSTS.E.BYPASS.LTC128B.128 [R211+0xe000], [R206.64+0x80] ;  /* 0x0e000080ced37fae */ /* 0x0003e6000b901d4a */
[----:B------:R-:W-:Y:S02]  /*9830*/  IADD3.X R227, R229, UR5, RZ, P0, !PT ;  /* 0x00000005e5e37c10 */ /* 0x000fe400087fe4ff */
[----:B------:R-:W-:Y:S01]  /*9840*/  ISETP.GT.AND P0, PT, R209, R204, PT ;  /* 0x000000ccd100720c */ /* 0x000fe20003f04270 */
[----:B------:R1:W-:Y:S06]  /*9850*/  LDGSTS.E.BYPASS.LTC128B.128 [R211+0x10000], [R206.64+0x100] ;  /* 0x10000100ced37fae */ /* 0x0003ec000b901d4a */
        /* <DEDUP_REMOVED lines=172> */
[----:B----4-:R-:W-:Y:S03]  /*a320*/  FMUL.FTZ R226, R8, c[0x0][0x2ec] ;  /* 0x0000bb0008e27a20 */ /* 0x010fe60000410000 */
[----:B------:R-:W-:Y:S02]  /*a330*/  FMUL.FTZ R229, R9, c[0x0][0x2ec] ;  /* 0x0000bb0009e57a20 */ /* 0x000fe40000410000 */
[----:B------:R-:W-:Y:S02]  /*a340*/  FMUL.FTZ R228, R10, c[0x0][0x2ec] ;  /* 0x0000bb000ae47a20 */ /* 0x000fe40000410000 */
[----:B------:R-:W4:Y:S01]  /*a350*/  MUFU.TANH R224, R224 ;  /* 0x000000e000e07308 */ /* 0x000f220000002400 */
        /* <DEDUP_REMOVED lines=31> */
[----:B------:R-:W-:Y:S03]  /*a550*/  FMUL.FTZ R249, R35, c[0x0][0x2ec] ;  /* 0x0000bb0023f97a20 */ /* 0x000fe60000410000 */
        /* <DEDUP_REMOVED lines=87> */
.L_x_5317:
        /* <DEDUP_REMOVED lines=24> */
.L_x_5316:
[----:B--234-:R-:W-:Y:S01]  /*ac50*/  IMAD R11, R209, 0x40, R218 ;  /* 0x00000040d10b7824 */ /* 0x01cfe200078e02da */
[----:B------:R-:W-:Y:S04]  /*ac60*/  LDSM.16.MT88.4 R28, [R193+0xc000] ;  /* 0x00c00000c11c783b */ /* 0x000fe80000004200 */
[C---:B------:R-:W-:Y:S02]  /*ac70*/  IADD3 R5, R11.reuse, 0x8, RZ ;  /* 0x000000080b057810 */ /* 0x040fe40007ffe0ff */
[C---:B------:R-:W-:Y:S02]  /*ac80*/  ISETP.GE.AND P6, PT, R11.reuse, R216, PT ;  /* 0x000000d80b00720c */ /* 0x040fe40003fc6270 */
[----:B------:R-:W-:Y:S02]  /*ac90*/  ISETP.GE.AND P0, PT, R11, R214, PT ;  /* 0x000000d60b00720c */ /* 0x000fe40003f06270 */
[C---:B------:R-:W-:Y:S02]  /*aca0*/  ISETP.GE.AND P2, PT, R5.reuse, R216, PT ;  /* 0x000000d80500720c */ /* 0x040fe40003f46270 */
[----:B------:R-:W-:Y:S02]  /*acb0*/  ISETP.GE.AND P5, PT, R5, R214, PT ;  /* 0x000000d60500720c */ /* 0x000fe40003fa6270 */
[CC--:B------:R-:W-:Y:S02]  /*acc0*/  ISETP.GE.OR P6, PT, R11.reuse, R215.reuse, !P6 ;  /* 0x000000d70b00720c */ /* 0x0c0fe400077c6670 */
[C---:B------:R-:W-:Y:S02]  /*acd0*/  IADD3 R9, R11.reuse, 0x9, RZ ;  /* 0x000000090b097810 */ /* 0x040fe40007ffe0ff */
[-C--:B------:R-:W-:Y:S02]  /*ace0*/  ISETP.GE.OR P0, PT, R11, R210.reuse, !P0 ;  /* 0x000000d20b00720c */ /* 0x080fe40004706670 */
[----:B------:R-:W-:Y:S02]  /*acf0*/  FSEL R207, R207, -INF , !P6 ;  /* 0xff800000cfcf7808 */ /* 0x000fe40007000000 */
[----:B------:R-:W-:Y:S02]  /*ad00*/  IADD3 R7, R11, 0x1, RZ ;  /* 0x000000010b077810 */ /* 0x000fe40007ffe0ff */
[CC--:B------:R-:W-:Y:S02]  /*ad10*/  ISETP.GE.OR P2, PT, R5.reuse, R215.reuse, !P2 ;  /* 0x000000d70500720c */ /* 0x0c0fe40005746670 */
[----:B------:R-:W-:Y:S02]  /*ad20*/  ISETP.GE.OR P5, PT, R5, R210, !P5 ;  /* 0x000000d20500720c */ /* 0x000fe40006fa6670 */
[----:B------:R-:W-:Y:S02]  /*ad30*/  FSEL R5, R224, -INF , !P0 ;  /* 0xff800000e0057808 */ /* 0x000fe40004000000 */
[C---:B------:R-:W-:Y:S02]  /*ad40*/  ISETP.GE.AND P6, PT, R9.reuse, R216, PT ;  /* 0x000000d80900720c */ /* 0x040fe40003fc6270 */
[C---:B------:R-:W-:Y:S02]  /*ad50*/  ISETP.GE.AND P0, PT, R9.reuse, R214, PT ;  /* 0x000000d60900720c */ /* 0x040fe40003f06270 */
[CC--:B------:R-:W-:Y:S02]  /*ad60*/  ISETP.GE.OR P6, PT, R9.reuse, R215.reuse, !P6 ;  /* 0x000000d70900720c */ /* 0x0c0fe400077c6670 */
[----:B------:R-:W-:Y:S02]  /*ad70*/  ISETP.GE.OR P0, PT, R9, R210, !P0 ;  /* 0x000000d20900720c */ /* 0x000fe40004706670 */
[----:B------:R-:W-:Y:S02]  /*ad80*/  IADD3 R9, R11, 0x11, RZ ;  /* 0x000000110b097810 */ /* 0x000fe40007ffe0ff */
[C---:B------:R-:W-:Y:S02]  /*ad90*/  ISETP.GE.AND P1, PT, R7.reuse, R216, PT ;  /* 0x000000d80700720c */ /* 0x040fe40003f26270 */
[----:B------:R-:W-:Y:S02]  /*ada0*/  ISETP.GE.AND P4, PT, R7, R214, PT ;  /* 0x000000d60700720c */ /* 0x000fe40003f86270 */
[----:B-1----:R-:W-:Y:S02]  /*adb0*/  FSEL R10, R229, -INF , !P6 ;  /* 0xff800000e50a7808 */ /* 0x002fe40007000000 */
[CC--:B------:R-:W-:Y:S02]  /*adc0*/  ISETP.GE.OR P1, PT, R7.reuse, R215.reuse, !P1 ;  /* 0x000000d70700720c */ /* 0x0c0fe40004f26670 */
[----:B------:R-:W-:Y:S02]  /*add0*/  ISETP.GE.OR P4, PT, R7, R210, !P4 ;  /* 0x000000d20700720c */ /* 0x000fe40006786670 */
[----:B------:R-:W-:Y:S02]  /*ade0*/  IADD3 R7, R11, 0x10, RZ ;  /* 0x000000100b077810 */ /* 0x000fe40007ffe0ff */
[CC--:B------:R-:W-:Y:S02]  /*adf0*/  ISETP.GE.AND P6, PT, R9.reuse, R216.reuse, PT ;  /* 0x000000d80900720c */ /* 0x0c0fe40003fc6270 */
[----:B------:R-:W-:Y:S02]  /*ae00*/  FSEL R222, R222, -INF , !P1 ;  /* 0xff800000dede7808 */ /* 0x000fe40004800000 */
[-C--:B------:R-:W-:Y:S02]  /*ae10*/  ISETP.GE.OR P6, PT, R9, R215.reuse, !P6 ;  /* 0x000000d70900720c */ /* 0x080fe400077c6670 */
[-C--:B------:R-:W-:Y:S02]  /*ae20*/  ISETP.GE.AND P1, PT, R7, R216.reuse, PT ;  /* 0x000000d80700720c */ /* 0x080fe40003f26270 */
[C---:B------:R-:W-:Y:S02]  /*ae30*/  IADD3 R17, R11.reuse, 0x19, RZ ;  /* 0x000000190b117810 */ /* 0x040fe40007ffe0ff */
[----:B------:R-:W-:Y:S02]  /*ae40*/  FSEL R162, R232, -INF , !P6 ;  /* 0xff800000e8a27808 */ /* 0x000fe40007000000 */
[----:B------:R-:W-:Y:S02]  /*ae50*/  IADD3 R15, R11, 0x18, RZ ;  /* 0x000000180b0f7810 */ /* 0x000fe40007ffe0ff */
[-C--:B------:R-:W-:Y:S02]  /*ae60*/  ISETP.GE.OR P1, PT, R7, R215.reuse, !P1 ;  /* 0x000000d70700720c */ /* 0x080fe40004f26670 */
[-C--:B------:R-:W-:Y:S02]  /*ae70*/  ISETP.GE.AND P6, PT, R17, R216.reuse, PT ;  /* 0x000000d81100720c */ /* 0x080fe40003fc6270 */
[----:B------:R-:W-:Y:S02]  /*ae80*/  FSEL R170, R233, -INF , !P1 ;  /* 0xff800000e9aa7808 */ /* 0x000fe40004800000 */
[-C--:B------:R-:W-:Y:S02]  /*ae90*/  ISETP.GE.OR P6, PT, R17, R215.reuse, !P6 ;  /* 0x000000d71100720c */ /* 0x080fe400077c6670 */
[----:B------:R-:W-:Y:S02]  /*aea0*/  ISETP.GE.AND P1, PT, R15, R216, PT ;  /* 0x000000d80f00720c */ /* 0x000fe40003f26270 */
[----:B------:R-:W-:Y:S02]  /*aeb0*/  FSEL R140, R239, -INF , !P6 ;  /* 0xff800000ef8c7808 */ /* 0x000fe40007000000 */
[----:B------:R-:W-:Y:S02]  /*aec0*/  FSEL R226, R226, -INF , !P2 ;  /* 0xff800000e2e27808 */ /* 0x000fe40005000000 */
[-C--:B------:R-:W-:Y:S02]  /*aed0*/  ISETP.GE.OR P1, PT, R15, R215.reuse, !P1 ;  /* 0x000000d70f00720c */ /* 0x080fe40004f26670 */
[----:B------:R-:W-:Y:S02]  /*aee0*/  IADD3 R13, R11, 0x20, RZ ;  /* 0x000000200b0d7810 */ /* 0x000fe40007ffe0ff */
[-C--:B------:R-:W-:Y:S02]  /*aef0*/  ISETP.GE.AND P2, PT, R7, R214.reuse, PT ;  /* 0x000000d60700720c */ /* 0x080fe40003f46270 */
[----:B------:R-:W-:Y:S02]  /*af00*/  ISETP.GE.AND P6, PT, R15, R214, PT ;  /* 0x000000d60f00720c */ /* 0x000fe40003fc6270 */
[----:B------:R-:W-:Y:S02]  /*af10*/  FSEL R142, R236, -INF , !P1 ;  /* 0xff800000ec8e7808 */ /* 0x000fe40004800000 */
[----:B------:R-:W-:Y:S02]  /*af20*/  ISETP.GE.OR P2, PT, R7, R210, !P2 ;  /* 0x000000d20700720c */ /* 0x000fe40005746670 */
[----:B------:R-:W-:Y:S02]  /*af30*/  FSEL R7, R3, -INF , !P4 ;  /* 0xff80000003077808 */ /* 0x000fe40006000000 */
[----:B------:R-:W-:Y:S02]  /*af40*/  ISETP.GE.AND P4, PT, R13, R216, PT ;  /* 0x000000d80d00720c */ /* 0x000fe40003f86270 */
[----:B------:R-:W-:Y:S02]  /*af50*/  ISETP.GE.OR P6, PT, R15, R210, !P6 ;  /* 0x000000d20f00720c */ /* 0x000fe400077c6670 */
[----:B------:R-:W-:Y:S02]  /*af60*/  ISETP.GE.AND P1, PT, R9, R214, PT ;  /* 0x000000d60900720c */ /* 0x000fe40003f26270 */
[----:B------:R-:W-:Y:S02]  /*af70*/  IADD3 R15, R11, 0x28, RZ ;  /* 0x000000280b0f7810 */ /* 0x000fe40007ffe0ff */
[----:B------:R-:W-:Y:S02]  /*af80*/  ISETP.GE.OR P1, PT, R9, R210, !P1 ;  /* 0x000000d20900720c */ /* 0x000fe40004f26670 */
[-C--:B------:R-:W-:Y:S02]  /*af90*/  ISETP.GE.OR P4, PT, R13, R215.reuse, !P4 ;  /* 0x000000d70d00720c */ /* 0x080fe40006786670 */
[----:B------:R-:W-:Y:S02]  /*afa0*/  FSEL R9, R228, -INF , !P5 ;  /* 0xff800000e4097808 */ /* 0x000fe40006800000 */
[----:B------:R-:W-:Y:S02]  /*afb0*/  FSEL R227, R227, -INF , !P0 ;  /* 0xff800000e3e37808 */ /* 0x000fe40004000000 */
[----:B------:R-:W-:Y:S02]  /*afc0*/  FMNMX.FTZ R19, R207, R2, !PT ;  /* 0x00000002cf137209 */ /* 0x000fe40007810000 */
[----:B------:R-:W-:Y:S02]  /*afd0*/  IADD3 R3, R11, 0x21, RZ ;  /* 0x000000210b037810 */ /* 0x000fe40007ffe0ff */
[----:B------:R-:W-:Y:S02]  /*afe0*/  ISETP.GE.AND P5, PT, R17, R214, PT ;  /* 0x000000d61100720c */ /* 0x000fe40003fa6270 */
[----:B------:R-:W-:Y:S02]  /*aff0*/  ISETP.GE.AND P0, PT, R15, R216, PT ;  /* 0x000000d80f00720c */ /* 0x000fe40003f06270 */
[----:B------:R-:W-:Y:S02]  /*b000*/  FMNMX.FTZ R4, R5, R0, !PT ;  /* 0x0000000005047209 */ /* 0x000fe40007810000 */
[----:B------:R-:W-:Y:S02]  /*b010*/  FSEL R160, R240, -INF , !P4 ;  /* 0xff800000f0a07808 */ /* 0x000fe40006000000 */
[----:B------:R-:W-:Y:S02]  /*b020*/  FSEL R163, R231, -INF , !P2 ;  /* 0xff800000e7a37808 */ /* 0x000fe40005000000 */
[----:B------:R-:W-:Y:S02]  /*b030*/  ISETP.GE.OR P5, PT, R17, R210, !P5 ;  /* 0x000000d21100720c */ /* 0x000fe40006fa6670 */
[----:B------:R-:W-:Y:S02]  /*b040*/  IADD3 R17, R11, 0x29, RZ ;  /* 0x000000290b117810 */ /* 0x000fe40007ffe0ff */
[----:B------:R-:W-:Y:S02]  /*b050*/  ISETP.GE.OR P0, PT, R15, R215, !P0 ;  /* 0x000000d70f00720c */ /* 0x000fe40004706670 */
[----:B------:R-:W-:Y:S02]  /*b060*/  FMNMX.FTZ R19, R222, R19, !PT ;  /* 0x00000013de137209 */ /* 0x000fe40007810000 */
[----:B------:R-:W-:Y:S02]  /*b070*/  FMNMX.FTZ R4, R7, R4, !PT ;  /* 0x0000000407047209 */ /* 0x000fe40007810000 */
[C---:B------:R-:W-:Y:S02]  /*b080*/  ISETP.GE.AND P4, PT, R3.reuse, R216, PT ;  /* 0x000000d80300720c */ /* 0x040fe40003f86270 */
[C---:B------:R-:W-:Y:S02]  /*b090*/  ISETP.GE.AND P2, PT, R3.reuse, R214, PT ;  /* 0x000000d60300720c */ /* 0x040fe40003f46270 */
[----:B------:R-:W-:Y:S02]  /*b0a0*/  FSEL R156, R246, -INF , !P0 ;  /* 0xff800000f69c7808 */ /* 0x000fe40004000000 */
[----:B------:R-:W-:Y:S02]  /*b0b0*/  ISETP.GE.OR P4, PT, R3, R215, !P4 ;  /* 0x000000d70300720c */ /* 0x000fe40006786670 */
[----:B------:R-:W-:Y:S02]  /*b0c0*/  ISETP.GE.AND P0, PT, R17, R216, PT ;  /* 0x000000d81100720c */ /* 0x000fe40003f06270 */
[----:B------:R-:W-:Y:S02]  /*b0d0*/  ISETP.GE.OR P2, PT, R3, R210, !P2 ;  /* 0x000000d20300720c */ /* 0x000fe40005746670 */
[----:B------:R-:W-:Y:S02]  /*b0e0*/  FMNMX.FTZ R3, R226, R19, !PT ;  /* 0x00000013e2037209 */ /* 0x000fe40007810000 */
[----:B------:R-:W-:Y:S02]  /*b0f0*/  FMNMX.FTZ R4, R9, R4, !PT ;  /* 0x0000000409047209 */ /* 0x000fe40007810000 */
[----:B------:R-:W-:Y:S02]  /*b100*/  ISETP.GE.OR P0, PT, R17, R215, !P0 ;  /* 0x000000d71100720c */ /* 0x000fe40004706670 */
[----:B------:R-:W-:Y:S02]  /*b110*/  FMNMX.FTZ R3, R10, R3, !PT ;  /* 0x000000030a037209 */ /* 0x000fe40007810000 */
[----:B------:R-:W-:Y:S02]  /*b120*/  FMNMX.FTZ R4, R227, R4, !PT ;  /* 0x00000004e3047209 */ /* 0x000fe40007810000 */
[----:B------:R-:W-:Y:S02]  /*b130*/  FSEL R161, R230, -INF , !P1 ;  /* 0xff800000e6a17808 */ /* 0x000fe40004800000 */
[----:B------:R-:W-:Y:S02]  /*b140*/  FSEL R154, R244, -INF , !P0 ;  /* 0xff800000f49a7808 */ /* 0x000fe40004000000 */
[----:B------:R-:W-:Y:S02]  /*b150*/  FMNMX.FTZ R4, R163, R4, !PT ;  /* 0x00000004a3047209 */ /* 0x000fe40007810000 */
[----:B------:R-:W-:Y:S02]  /*b160*/  ISETP.GE.AND P0, PT, R17, R214, PT ;  /* 0x000000d61100720c */ /* 0x000fe40003f06270 */
[----:B------:R-:W-:Y:S02]  /*b170*/  FMNMX.FTZ R3, R170, R3, !PT ;  /* 0x00000003aa037209 */ /* 0x000fe40007810000 */
[----:B------:R-:W-:Y:S02]  /*b180*/  FSEL R158, R243, -INF , !P4 ;  /* 0xff800000f39e7808 */ /* 0x000fe40006000000 */
[----:B------:R-:W-:Y:S02]  /*b190*/  FSEL R143, R235, -INF , !P6 ;  /* 0xff800000eb8f7808 */ /* 0x000fe40007000000 */
[----:B------:R-:W-:Y:S02]  /*b1a0*/  FMNMX.FTZ R4, R161, R4, !PT ;  /* 0x00000004a1047209 */ /* 0x000fe40007810000 */
[----:B------:R-:W-:Y:S02]  /*b1b0*/  ISETP.GE.AND P4, PT, R13, R214, PT ;  /* 0x000000d60d00720c */ /* 0x000fe40003f86270 */
[----:B------:R-:W-:Y:S02]  /*b1c0*/  ISETP.GE.OR P0, PT, R17, R210, !P0 ;  /* 0x000000d21100720c */ /* 0x000fe40004706670 */
[----:B------:R-:W-:Y:S02]  /*b1d0*/  FMNMX.FTZ R17, R162, R3, !PT ;  /* 0x00000003a2117209 */ /* 0x000fe40007810000 */
[----:B------:R-:W-:Y:S02]  /*b1e0*/  FSEL R141, R234, -INF , !P5 ;  /* 0xff800000ea8d7808 */ /* 0x000fe40006800000 */
[----:B------:R-:W-:Y:S02]  /*b1f0*/  FMNMX.FTZ R17, R142, R17, !PT ;  /* 0x000000118e117209 */ /* 0x000fe40007810000 */
[----:B------:R-:W-:Y:S02]  /*b200*/  FMNMX.FTZ R4, R143, R4, !PT ;  /* 0x000000048f047209 */ /* 0x000fe40007810000 */
[----:B------:R-:W-:Y:S02]  /*b210*/  ISETP.GE.OR P4, PT, R13, R210, !P4 ;  /* 0x000000d20d00720c */ /* 0x000fe40006786670 */
        /* <DEDUP_REMOVED lines=9> */
[----:B------:R-:W-:Y:S02]  /*b2b0*/  ISETP.GE.AND P6, PT, R15, R216, PT ;  /* 0x000000d80f00720c */ /* 0x000fe40003fc6270 */
[----:B------:R-:W-:Y:S02]  /*b2c0*/  IADD3 R13, R11, 0x31, RZ ;  /* 0x000000310b0d7810 */ /* 0x000fe40007ffe0ff */
[----:B------:R-:W-:Y:S02]  /*b2d0*/  FMNMX.FTZ R17, R158, R17, !PT ;  /* 0x000000119e117209 */ /* 0x000fe40007810000 */
[----:B------:R-:W-:Y:S02]  /*b2e0*/  FSEL R155, R242, -INF , !P1 ;  /* 0xff800000f29b7808 */ /* 0x000fe40004800000 */
[----:B------:R-:W-:Y:S02]  /*b2f0*/  FMNMX.FTZ R6, R157, R6, !PT ;  /* 0x000000069d067209 */ /* 0x000fe40007810000 */
[C---:B------:R-:W-:Y:S02]  /*b300*/  ISETP.GE.OR P6, PT, R15.reuse, R215, !P6 ;  /* 0x000000d70f00720c */ /* 0x040fe400077c6670 */
[----:B------:R-:W-:Y:S02]  /*b310*/  ISETP.GE.AND P2, PT, R15, R214, PT ;  /* 0x000000d60f00720c */ /* 0x000fe40003f46270 */
[----:B------:R-:W-:Y:S02]  /*b320*/  FSEL R152, R245, -INF , !P6 ;  /* 0xff800000f5987808 */ /* 0x000fe40007000000 */
[C---:B------:R-:W-:Y:S02]  /*b330*/  ISETP.GE.AND P6, PT, R13.reuse, R216, PT ;  /* 0x000000d80d00720c */ /* 0x040fe40003fc6270 */
[----:B------:R-:W-:Y:S02]  /*b340*/  FMNMX.FTZ R17, R156, R17, !PT ;  /* 0x000000119c117209 */ /* 0x000fe40007810000 */
[----:B------:R-:W-:Y:S02]  /*b350*/  ISETP.GE.AND P1, PT, R13, R214, PT ;  /* 0x000000d60d00720c */ /* 0x000fe40003f26270 */
[----:B------:R-:W-:Y:S02]  /*b360*/  FSEL R153, R241, -INF , !P0 ;  /* 0xff800000f1997808 */ /* 0x000fe40004000000 */
[----:B------:R-:W-:Y:S02]  /*b370*/  FMNMX.FTZ R6, R155, R6, !PT ;  /* 0x000000069b067209 */ /* 0x000fe40007810000 */
[-C--:B------:R-:W-:Y:S02]  /*b380*/  ISETP.GE.OR P2, PT, R15, R210.reuse, !P2 ;  /* 0x000000d20f00720c */ /* 0x080fe40005746670 */
[----:B------:R-:W-:Y:S02]  /*b390*/  IADD3 R3, R11, 0x38, RZ ;  /* 0x000000380b037810 */ /* 0x000fe40007ffe0ff */
[C---:B------:R-:W-:Y:S02]  /*b3a0*/  ISETP.GE.OR P6, PT, R13.reuse, R215, !P6 ;  /* 0x000000d70d00720c */ /* 0x040fe400077c6670 */
[----:B------:R-:W-:Y:S02]  /*b3b0*/  FMNMX.FTZ R17, R154, R17, !PT ;  /* 0x000000119a117209 */ /* 0x000fe40007810000 */
[----:B------:R-:W-:Y:S02]  /*b3c0*/  ISETP.GE.OR P1, PT, R13, R210, !P1 ;  /* 0x000000d20d00720c */ /* 0x000fe40004f26670 */
[----:B------:R-:W-:Y:S02]  /*b3d0*/  FSEL R149, R248, -INF , !P2 ;  /* 0xff800000f8957808 */ /* 0x000fe40005000000 */
[----:B------:R-:W-:Y:S02]  /*b3e0*/  FMNMX.FTZ R6, R153, R6, !PT ;  /* 0x0000000699067209 */ /* 0x000fe40007810000 */
[----:B------:R-:W-:Y:S02]  /*b3f0*/  IADD3 R11, R11, 0x39, RZ ;  /* 0x000000390b0b7810 */ /* 0x000fe40007ffe0ff */
[C---:B------:R-:W-:Y:S02]  /*b400*/  ISETP.GE.AND P5, PT, R3.reuse, R216, PT ;  /* 0x000000d80300720c */ /* 0x040fe40003fa6270 */
[----:B------:R-:W-:Y:S02]  /*b410*/  ISETP.GE.AND P0, PT, R3, R214, PT ;  /* 0x000000d60300720c */ /* 0x000fe40003f06270 */
[----:B------:R-:W-:Y:S02]  /*b420*/  FSEL R150, R252, -INF , !P6 ;  /* 0xff800000fc967808 */ /* 0x000fe40007000000 */
[----:B------:R-:W-:Y:S02]  /*b430*/  FMNMX.FTZ R17, R152, R17, !PT ;  /* 0x0000001198117209 */ /* 0x000fe40007810000 */
[----:B------:R-:W-:Y:S02]  /*b440*/  FSEL R147, R247, -INF , !P1 ;  /* 0xff800000f7937808 */ /* 0x000fe40004800000 */
[----:B------:R-:W-:Y:S02]  /*b450*/  FMNMX.FTZ R8, R149, R6, !PT ;  /* 0x0000000695087209 */ /* 0x000fe40007810000 */
[----:B------:R-:W-:Y:S02]  /*b460*/  ISETP.GE.AND P6, PT, R11, R216, PT ;  /* 0x000000d80b00720c */ /* 0x000fe40003fc6270 */
[C---:B------:R-:W-:Y:S02]  /*b470*/  ISETP.GE.OR P5, PT, R3.reuse, R215, !P5 ;  /* 0x000000d70300720c */ /* 0x040fe40006fa6670 */
[----:B------:R-:W-:Y:S02]  /*b480*/  ISETP.GE.OR P2, PT, R3, R210, !P0 ;  /* 0x000000d20300720c */ /* 0x000fe40004746670 */
[----:B------:R-:W-:Y:S02]  /*b490*/  ISETP.GE.AND P0, PT, R11, R214, PT ;  /* 0x000000d60b00720c */ /* 0x000fe40003f06270 */
[----:B------:R-:W-:Y:S02]  /*b4a0*/  FSEL R148, R21, -INF , !P5 ;  /* 0xff80000015947808 */ /* 0x000fe40006800000 */
[----:B------:R-:W-:Y:S01]  /*b4b0*/  FMNMX.FTZ R17, R150, R17, !PT ;  /* 0x0000001196117209 */ /* 0x000fe20007810000 */
[----:B------:R-:W-:Y:S01]  /*b4c0*/  LDSM.16.MT88.4 R20, [R194+0xc000] ;  /* 0x00c00000c214783b */ /* 0x000fe20000004200 */
[----:B------:R-:W-:Y:S02]  /*b4d0*/  FSEL R145, R250, -INF , !P2 ;  /* 0xff800000fa917808 */ /* 0x000fe40005000000 */
[----:B------:R-:W-:Y:S02]  /*b4e0*/  FMNMX.FTZ R8, R147, R8, !PT ;  /* 0x0000000893087209 */ /* 0x000fe40007810000 */
[C---:B------:R-:W-:Y:S02]  /*b4f0*/  ISETP.GE.OR P6, PT, R11.reuse, R215, !P6 ;  /* 0x000000d70b00720c */ /* 0x040fe400077c6670 */
[----:B------:R-:W-:Y:S02]  /*b500*/  ISETP.GE.OR P0, PT, R11, R210, !P0 ;  /* 0x000000d20b00720c */ /* 0x000fe40004706670 */
        /* <DEDUP_REMOVED lines=15> */
[----:B------:R-:W-:Y:S01]  /*b600*/  FMUL.FTZ R151, R132, c[0x0][0x23c] ;  /* 0x00008f0084977a20 */ /* 0x000fe20000410000 */
[----:B--2---:R-:W-:Y:S04]  /*b610*/  FMNMX.FTZ R3, R4, R3, !PT ;  /* 0x0000000304037209 */ /* 0x004fe80007810000 */
[----:B------:R-:W-:Y:S02]  /*b620*/  FSEL R151, R151, RZ, P1 ;  /* 0x000000ff97977208 */ /* 0x000fe40000800000 */
[C---:B------:R-:W-:Y:S01]  /*b630*/  FSETP.NEU.FTZ.AND P0, PT, R3.reuse, -INF , PT ;  /* 0xff8000000300780b */ /* 0x040fe20003f1d000 */
[----:B------:R-:W-:Y:S02]  /*b640*/  FMUL.FTZ R144, R3, c[0x0][0x23c] ;  /* 0x00008f0003907a20 */ /* 0x000fe40000410000 */
[--C-:B------:R-:W-:Y:S02]  /*b650*/  FFMA.FTZ R135, R207, c[0x0][0x23c], -R151.reuse ;  /* 0x00008f00cf877a23 */ /* 0x100fe40000010897 */
[--C-:B------:R-:W-:Y:S01]  /*b660*/  FFMA.FTZ R134, R222, c[0x0][0x23c], -R151.reuse ;  /* 0x00008f00de867a23 */ /* 0x100fe20000010897 */
[----:B------:R-:W-:Y:S01]  /*b670*/  FSEL R144, R144, RZ, P0 ;  /* 0x000000ff90907208 */ /* 0x000fe20000000000 */
[--C-:B------:R-:W-:Y:S02]  /*b680*/  FFMA.FTZ R169, R226, c[0x0][0x23c], -R151.reuse ;  /* 0x00008f00e2a97a23 */ /* 0x100fe40000010897 */
[--C-:B------:R-:W-:Y:S01]  /*b690*/  FFMA.FTZ R168, R10, c[0x0][0x23c], -R151.reuse ;  /* 0x00008f000aa87a23 */ /* 0x100fe20000010897 */
[----:B------:R-:W-:Y:S01]  /*b6a0*/  MUFU.EX2 R135, R135 ;  /* 0x0000008700877308 */ /* 0x000fe20000000800 */
[--C-:B------:R-:W-:Y:S01]  /*b6b0*/  FFMA.FTZ R167, R5, c[0x0][0x23c], -R144.reuse ;  /* 0x00008f0005a77a23 */ /* 0x100fe20000010890 */
[----:B------:R-:W-:Y:S01]  /*b6c0*/  FSEL R5, R132, RZ, P1 ;  /* 0x000000ff84057208 */ /* 0x000fe20000800000 */
[--C-:B------:R-:W-:Y:S02]  /*b6d0*/  FFMA.FTZ R166, R7, c[0x0][0x23c], -R144.reuse ;  /* 0x00008f0007a67a23 */ /* 0x100fe40000010890 */
[----:B------:R-:W-:Y:S02]  /*b6e0*/  FFMA.FTZ R165, R9, c[0x0][0x23c], -R144 ;  /* 0x00008f0009a57a23 */ /* 0x000fe40000010890 */
[----:B------:R-:W-:Y:S01]  /*b6f0*/  FADD.FTZ R4, -R5, R2 ;  /* 0x0000000205047221 */ /* 0x000fe20000010100 */
[----:B------:R-:W-:Y:S01]  /*b700*/  FSEL R5, R3, RZ, P0 ;  /* 0x000000ff03057208 */ /* 0x000fe20000000000 */
[----:B------:R-:W-:Y:S01]  /*b710*/  FFMA.FTZ R164, R227, c[0x0][0x23c], -R144 ;  /* 0x00008f00e3a47a23 */ /* 0x000fe20000010890 */
[----:B------:R-:W2:Y:S01]  /*b720*/  MUFU.EX2 R134, R134 ;  /* 0x0000008600867308 */ /* 0x000ea20000000800 */
[----:B------:R-:W-:Y:S01]  /*b730*/  FMUL.FTZ R2, R4, c[0x0][0x23c] ;  /* 0x00008f0004027a20 */ /* 0x000fe20000410000 */
[----:B------:R-:W-:Y:S01]  /*b740*/  ISETP.GT.AND P0, PT, R209, R204, PT ;  /* 0x000000ccd100720c */ /* 0x000fe20003f04270 */
[----:B------:R-:W-:Y:S02]  /*b750*/  FADD.FTZ R5, -R5, R0 ;  /* 0x0000000005057221 */ /* 0x000fe40000010100 */
[--C-:B------:R-:W-:Y:S02]  /*b760*/  FFMA.FTZ R171, R162, c[0x0][0x23c], -R151.reuse ;  /* 0x00008f00a2ab7a23 */ /* 0x100fe40000010897 */
[----:B------:R-:W-:Y:S02]  /*b770*/  FMUL.FTZ R0, R5, c[0x0][0x23c] ;  /* 0x00008f0005007a20 */ /* 0x000fe40000410000 */
[--C-:B------:R-:W-:Y:S01]  /*b780*/  FFMA.FTZ R172, R142, c[0x0][0x23c], -R151.reuse ;  /* 0x00008f008eac7a23 */ /* 0x100fe20000010897 */
[----:B------:R-:W3:Y:S01]  /*b790*/  MUFU.EX2 R2, R2 ;  /* 0x0000000200027308 */ /* 0x000ee20000000800 */
[--C-:B------:R-:W-:Y:S02]  /*b7a0*/  FFMA.FTZ R173, R140, c[0x0][0x23c], -R151.reuse ;  /* 0x00008f008cad7a23 */ /* 0x100fe40000010897 */
[--C-:B------:R-:W-:Y:S02]  /*b7b0*/  FFMA.FTZ R174, R163, c[0x0][0x23c], -R144.reuse ;  /* 0x00008f00a3ae7a23 */ /* 0x100fe40000010890 */
[--C-:B------:R-:W-:Y:S02]  /*b7c0*/  FFMA.FTZ R175, R161, c[0x0][0x23c], -R144.reuse ;  /* 0x00008f00a1af7a23 */ /* 0x100fe40000010890 */
[--C-:B------:R-:W-:Y:S02]  /*b7d0*/  FFMA.FTZ R176, R143, c[0x0][0x23c], -R144.reuse ;  /* 0x00008f008fb07a23 */ /* 0x100fe40000010890 */
[--C-:B------:R-:W-:Y:S01]  /*b7e0*/  FFMA.FTZ R177, R141, c[0x0][0x23c], -R144.reuse ;  /* 0x00008f008db17a23 */ /* 0x100fe20000010890 */
[----:B------:R-:W4:Y:S01]  /*b7f0*/  MUFU.EX2 R0, R0 ;  /* 0x0000000000007308 */ /* 0x000f220000000800 */
        /* <DEDUP_REMOVED lines=19> */
[----:B------:R-:W-:Y:S01]  /*b930*/  FMUL.FTZ R11, R0, R127 ;  /* 0x0000007f000b7220 */ /* 0x000fe20000410000 */
[----:B------:R-:W-:Y:S01]  /*b940*/  LDSM.16.MT88.4 R128, [R194+0xe800] ;  /* 0x00e80000c280783b */ /* 0x000fe20000004200 */
[----:B------:R-:W-:Y:S02]  /*b950*/  FMUL.FTZ R17, R2, R117 ;  /* 0x0000007502117220 */ /* 0x000fe40000410000 */
        /* <DEDUP_REMOVED lines=29> */
[--C-:B------:R-:W-:Y:S02]  /*bb30*/  FFMA.FTZ R234, R145, c[0x0][0x23c], -R144.reuse ;  /* 0x00008f0091ea7a23 */ /* 0x100fe40000010890 */
[----:B------:R-:W-:Y:S01]  /*bb40*/  FFMA.FTZ R144, R133, c[0x0][0x23c], -R144 ;  /* 0x00008f0085907a23 */ /* 0x000fe20000010890 */
[----:B------:R-:W-:Y:S01]  /*bb50*/  LDSM.16.MT88.4 R156, [R192+0xf800] ;  /* 0x00f80000c09c783b */ /* 0x000fe20000004200 */
[----:B------:R-:W-:Y:S01]  /*bb60*/  FMUL.FTZ R36, R2, R36 ;  /* 0x0000002402247220 */ /* 0x000fe20000410000 */
[----:B------:R-:W-:Y:S01]  /*bb70*/  MUFU.EX2 R172, R172 ;  /* 0x000000ac00ac7308 */ /* 0x000fe20000000800 */
[----:B--2---:R-:W-:Y:S01]  /*bb80*/  F2FP.PACK_AB R139, R164, R165 ;  /* 0x000000a5a48b723e */ /* 0x004fe200000000ff */
[----:B------:R-:W-:Y:S02]  /*bb90*/  FMUL.FTZ R37, R2, R37 ;  /* 0x0000002502257220 */ /* 0x000fe40000410000 */
[C---:B------:R-:W-:Y:S02]  /*bba0*/  FMUL.FTZ R38, R0.reuse, R38 ;  /* 0x0000002600267220 */ /* 0x040fe40000410000 */
[----:B------:R-:W-:Y:S02]  /*bbb0*/  FMUL.FTZ R39, R0, R39 ;  /* 0x0000002700277220 */ /* 0x000fe40000410000 */
[C---:B-1----:R-:W-:Y:S02]  /*bbc0*/  HMMA.16816.F32 R4, R136.reuse, R12, R4 ;  /* 0x0000000c8804723c */ /* 0x042fe40000001804 */
[----:B------:R1:W-:Y:S03]  /*bbd0*/  MUFU.EX2 R133, R144 ;  /* 0x0000009000857308 */ /* 0x0003e60000000800 */
[C---:B------:R-:W-:Y:S02]  /*bbe0*/  FMUL.FTZ R40, R2.reuse, R40 ;  /* 0x0000002802287220 */ /* 0x040fe40000410000 */
[C---:B------:R-:W-:Y:S01]  /*bbf0*/  FMUL.FTZ R12, R2.reuse, R120 ;  /* 0x00000078020c7220 */ /* 0x040fe20000410000 */
[C---:B------:R-:W-:Y:S04]  /*bc00*/  HMMA.16816.F32 R8, R136.reuse, R14, R8 ;  /* 0x0000000e8808723c */ /* 0x040fe80000001808 */
[C---:B------:R-:W-:Y:S01]  /*bc10*/  FMUL.FTZ R13, R2.reuse, R121 ;  /* 0x00000079020d7220 */ /* 0x040fe20000410000 */
[----:B------:R-:W-:Y:S01]  /*bc20*/  MUFU.EX2 R173, R173 ;  /* 0x000000ad00ad7308 */ /* 0x000fe20000000800 */
[----:B------:R-:W-:Y:S02]  /*bc30*/  FMUL.FTZ R41, R2, R41 ;  /* 0x0000002902297220 */ /* 0x000fe40000410000 */
[C---:B------:R-:W-:Y:S04]  /*bc40*/  FMUL.FTZ R14, R0.reuse, R122 ;  /* 0x0000007a000e7220 */ /* 0x040fe80000410000 */
[C---:B------:R-:W-:Y:S02]  /*bc50*/  FMUL.FTZ R15, R0.reuse, R123 ;  /* 0x0000007b000f7220 */ /* 0x040fe40000410000 */
[----:B------:R-:W2:Y:S01]  /*bc60*/  LDSM.16.MT88.4 R120, [R192+0xc000] ;  /* 0x00c00000c078783b */ /* 0x000ea20000004200 */
[C---:B------:R-:W-:Y:S01]  /*bc70*/  FMUL.FTZ R42, R0.reuse, R42 ;  /* 0x0000002a002a7220 */ /* 0x040fe20000410000 */
[----:B------:R-:W-:Y:S01]  /*bc80*/  MUFU.EX2 R174, R174 ;  /* 0x000000ae00ae7308 */ /* 0x000fe20000000800 */
[----:B------:R-:W-:Y:S02]  /*bc90*/  FMUL.FTZ R43, R0, R43 ;  /* 0x0000002b002b7220 */ /* 0x000fe40000410000 */
[C---:B------:R-:W-:Y:S03]  /*bca0*/  HMMA.16816.F32 R12, R136.reuse, R20, R12 ;  /* 0x00000014880c723c */ /* 0x040fe6000000180c */
[C---:B------:R-:W-:Y:S02]  /*bcb0*/  FMUL.FTZ R44, R2.reuse, R44 ;  /* 0x0000002c022c7220 */ /* 0x040fe40000410000 */
[C---:B------:R-:W-:Y:S02]  /*bcc0*/  FMUL.FTZ R45, R2.reuse, R45 ;  /* 0x0000002d022d7220 */ /* 0x040fe40000410000 */
[C---:B------:R-:W-:Y:S01]  /*bcd0*/  FMUL.FTZ R20, R2.reuse, R112 ;  /* 0x0000007002147220 */ /* 0x040fe20000410000 */
[C---:B------:R-:W-:Y:S01]  /*bce0*/  HMMA.16816.F32 R16, R136.reuse, R22, R16 ;  /* 0x000000168810723c */ /* 0x040fe20000001810 */
[----:B------:R-:W3:Y:S03]  /*bcf0*/  MUFU.EX2 R175, R175 ;  /* 0x000000af00af7308 */ /* 0x000ee60000000800 */
[----:B------:R-:W-:Y:S02]  /*bd00*/  FMUL.FTZ R21, R2, R113 ;  /* 0x0000007102157220 */ /* 0x000fe40000410000 */
[C---:B------:R-:W-:Y:S02]  /*bd10*/  FMUL.FTZ R46, R0.reuse, R46 ;  /* 0x0000002e002e7220 */ /* 0x040fe40000410000 */
[C---:B------:R-:W-:Y:S03]  /*bd20*/  FMUL.FTZ R22, R0.reuse, R114 ;  /* 0x0000007200167220 */ /* 0x040fe60000410000 */
[----:B------:R-:W-:Y:S01]  /*bd30*/  MUFU.EX2 R176, R176 ;  /* 0x000000b000b07308 */ /* 0x000fe20000000800 */
[C---:B------:R-:W-:Y:S02]  /*bd40*/  FMUL.FTZ R23, R0.reuse, R115 ;  /* 0x0000007300177220 */ /* 0x040fe40000410000 */
[----:B------:R-:W4:Y:S01]  /*bd50*/  LDSM.16.MT88.4 R112, [R196+0xe000] ;  /* 0x00e00000c470783b */ /* 0x000f220000004200 */
        /* <DEDUP_REMOVED lines=13> */
[----:B------:R-:W5:Y:S01]  /*be30*/  LDSM.16.MT88.4 R104, [R194+0xe000] ;  /* 0x00e00000c268783b */ /* 0x000f620000004200 */
[C---:B------:R-:W-:Y:S01]  /*be40*/  FMUL.FTZ R52, R2.reuse, R52 ;  /* 0x0000003402347220 */ /* 0x040fe20000410000 */
[----:B------:R-:W-:Y:S01]  /*be50*/  MUFU.EX2 R179, R179 ;  /* 0x000000b300b37308 */ /* 0x000fe20000000800 */
[----:B------:R-:W-:Y:S02]  /*be60*/  FMUL.FTZ R53, R2, R53 ;  /* 0x0000003502357220 */ /* 0x000fe40000410000 */
[C---:B--2---:R-:W-:Y:S03]  /*be70*/  HMMA.16816.F32 R28, R136.reuse, R120, R28 ;  /* 0x00000078881c723c */ /* 0x044fe6000000181c */
[C---:B------:R-:W-:Y:S02]  /*be80*/  FMUL.FTZ R54, R0.reuse, R54 ;  /* 0x0000003600367220 */ /* 0x040fe40000410000 */
[----:B------:R-:W-:Y:S02]  /*be90*/  FMUL.FTZ R55, R0, R55 ;  /* 0x0000003700377220 */ /* 0x000fe40000410000 */
[C---:B------:R-:W-:Y:S01]  /*bea0*/  FMUL.FTZ R56, R2.reuse, R56 ;  /* 0x0000003802387220 */ /* 0x040fe20000410000 */
[C---:B------:R-:W-:Y:S01]  /*beb0*/  HMMA.16816.F32 R32, R136.reuse, R122, R32 ;  /* 0x0000007a8820723c */ /* 0x040fe20000001820 */
[----:B------:R-:W-:Y:S01]  /*bec0*/  LDSM.16.MT88.4 R120, [R192+0xc800] ;  /* 0x00c80000c078783b */ /* 0x000fe20000004200 */
[----:B------:R-:W-:Y:S02]  /*bed0*/  MUFU.EX2 R207, R207 ;  /* 0x000000cf00cf7308 */ /* 0x000fe40000000800 */
[----:B------:R-:W-:Y:S02]  /*bee0*/  FMUL.FTZ R57, R2, R57 ;  /* 0x0000003902397220 */ /* 0x000fe40000410000 */
[C---:B------:R-:W-:Y:S02]  /*bef0*/  FMUL.FTZ R58, R0.reuse, R58 ;  /* 0x0000003a003a7220 */ /* 0x040fe40000410000 */
[C---:B----4-:R-:W-:Y:S04]  /*bf00*/  HMMA.16816.F32 R36, R136.reuse, R112, R36 ;  /* 0x000000708824723c */ /* 0x050fe80000001824 */
[----:B------:R-:W-:Y:S01]  /*bf10*/  FMUL.FTZ R59, R0, R59 ;  /* 0x0000003b003b7220 */ /* 0x000fe20000410000 */
[----:B------:R-:W-:Y:S01]  /*bf20*/  MUFU.EX2 R222, R222 ;  /* 0x000000de00de7308 */ /* 0x000fe20000000800 */
[C---:B------:R-:W-:Y:S02]  /*bf30*/  FMUL.FTZ R60, R2.reuse, R60 ;  /* 0x0000003c023c7220 */ /* 0x040fe40000410000 */
[C---:B------:R-:W-:Y:S01]  /*bf40*/  HMMA.16816.F32 R40, R136.reuse, R114, R40 ;  /* 0x000000728828723c */ /* 0x040fe20000001828 */
[----:B------:R-:W-:Y:S03]  /*bf50*/  LDSM.16.MT88.4 R112, [R196+0xc800] ;  /* 0x00c80000c470783b */ /* 0x000fe60000004200 */
[----:B------:R-:W-:Y:S02]  /*bf60*/  FMUL.FTZ R61, R2, R61 ;  /* 0x0000003d023d7220 */ /* 0x000fe40000410000 */
[C---:B------:R-:W-:Y:S01]  /*bf70*/  FMUL.FTZ R62, R0.reuse, R62 ;  /* 0x0000003e003e7220 */ /* 0x040fe20000410000 */
[----:B------:R-:W-:Y:S01]  /*bf80*/  MUFU.EX2 R224, R224 ;  /* 0x000000e000e07308 */ /* 0x000fe20000000800 */
[----:B------:R-:W-:Y:S01]  /*bf90*/  FMUL.FTZ R63, R0, R63 ;  /* 0x0000003f003f7220 */ /* 0x000fe20000410000 */
[C---:B-----5:R-:W-:Y:S03]  /*bfa0*/  HMMA.16816.F32 R44, R136.reuse, R104, R44 ;  /* 0x00000068882c723c */ /* 0x060fe6000000182c */
[C---:B------:R-:W-:Y:S02]  /*bfb0*/  FMUL.FTZ R64, R2.reuse, R64 ;  /* 0x0000004002407220 */ /* 0x040fe40000410000 */
[----:B------:R-:W-:Y:S03]  /*bfc0*/  FMUL.FTZ R65, R2, R65 ;  /* 0x0000004102417220 */ /* 0x000fe60000410000 */
[----:B------:R-:W-:Y:S01]  /*bfd0*/  MUFU.EX2 R227, R227 ;  /* 0x000000e300e37308 */ /* 0x000fe20000000800 */
[C---:B------:R-:W-:Y:S01]  /*bfe0*/  FMUL.FTZ R66, R0.reuse, R66 ;  /* 0x0000004200427220 */ /* 0x040fe20000410000 */
[C---:B------:R-:W-:Y:S01]  /*bff0*/  HMMA.16816.F32 R48, R136.reuse, R106, R48 ;  /* 0x0000006a8830723c */ /* 0x040fe20000001830 */
[----:B------:R-:W2:Y:S02]  /*c000*/  LDSM.16.MT88.4 R104, [R196+0x10000] ;  /* 0x01000000c468783b */ /* 0x000ea40000004200 */
[----:B------:R-:W-:Y:S02]  /*c010*/  FMUL.FTZ R67, R0, R67 ;  /* 0x0000004300437220 */ /* 0x000fe40000410000 */
[C---:B------:R-:W-:Y:S03]  /*c020*/  FMUL.FTZ R68, R2.reuse, R68 ;  /* 0x0000004402447220 */ /* 0x040fe60000410000 */
[C---:B------:R-:W-:Y:S01]  /*c030*/  HMMA.16816.F32 R52, R136.reuse, R100, R52 ;  /* 0x000000648834723c */ /* 0x040fe20000001834 */
[----:B------:R-:W-:Y:S03]  /*c040*/  MUFU.EX2 R226, R226 ;  /* 0x000000e200e27308 */ /* 0x000fe60000000800 */
[----:B------:R-:W-:Y:S02]  /*c050*/  FMUL.FTZ R69, R2, R69 ;  /* 0x0000004502457220 */ /* 0x000fe40000410000 */
[C---:B------:R-:W-:Y:S02]  /*c060*/  FMUL.FTZ R70, R0.reuse, R70 ;  /* 0x0000004600467220 */ /* 0x040fe40000410000 */
[C---:B------:R-:W-:Y:S01]  /*c070*/  HMMA.16816.F32 R56, R136.reuse, R102, R56 ;  /* 0x000000668838723c */ /* 0x040fe20000001838 */
[----:B------:R-:W4:Y:S02]  /*c080*/  LDSM.16.MT88.4 R100, [R194+0x10000] ;  /* 0x01000000c264783b */ /* 0x000f240000004200 */
[----:B------:R-:W-:Y:S01]  /*c090*/  MUFU.EX2 R229, R229 ;  /* 0x000000e500e57308 */ /* 0x000fe20000000800 */
[----:B------:R-:W-:Y:S02]  /*c0a0*/  FMUL.FTZ R71, R0, R71 ;  /* 0x0000004700477220 */ /* 0x000fe40000410000 */
[C---:B------:R-:W-:Y:S02]  /*c0b0*/  FMUL.FTZ R72, R2.reuse, R72 ;  /* 0x0000004802487220 */ /* 0x040fe40000410000 */
[C---:B------:R-:W-:Y:S04]  /*c0c0*/  HMMA.16816.F32 R60, R136.reuse, R108, R60 ;  /* 0x0000006c883c723c */ /* 0x040fe8000000183c */
[----:B------:R-:W-:Y:S01]  /*c0d0*/  FMUL.FTZ R73, R2, R73 ;  /* 0x0000004902497220 */ /* 0x000fe20000410000 */
[----:B------:R-:W-:Y:S01]  /*c0e0*/  MUFU.EX2 R228, R228 ;  /* 0x000000e400e47308 */ /* 0x000fe20000000800 */
[C---:B------:R-:W-:Y:S02]  /*c0f0*/  FMUL.FTZ R74, R0.reuse, R74 ;  /* 0x0000004a004a7220 */ /* 0x040fe40000410000 */
[C---:B------:R-:W-:Y:S01]  /*c100*/  HMMA.16816.F32 R64, R136.reuse, R110, R64 ;  /* 0x0000006e8840723c */ /* 0x040fe20000001840 */
[----:B------:R-:W5:Y:S03]  /*c110*/  LDSM.16.MT88.4 R108, [R193+0x10000] ;  /* 0x01000000c16c783b */ /* 0x000f660000004200 */
[----:B------:R-:W-:Y:S02]  /*c120*/  FMUL.FTZ R75, R0, R75 ;  /* 0x0000004b004b7220 */ /* 0x000fe40000410000 */
[C---:B------:R-:W-:Y:S01]  /*c130*/  FMUL.FTZ R84, R2.reuse, R84 ;  /* 0x0000005402547220 */ /* 0x040fe20000410000 */
[----:B------:R-:W-:Y:S01]  /*c140*/  MUFU.EX2 R231, R231 ;  /* 0x000000e700e77308 */ /* 0x000fe20000000800 */
[----:B------:R-:W-:Y:S01]  /*c150*/  FMUL.FTZ R85, R2, R85 ;  /* 0x0000005502557220 */ /* 0x000fe20000410000 */
[C---:B--2---:R-:W-:Y:S03]  /*c160*/  HMMA.16816.F32 R68, R136.reuse, R104, R68 ;  /* 0x000000688844723c */ /* 0x044fe60000001844 */
[C---:B------:R-:W-:Y:S02]  /*c170*/  FMUL.FTZ R86, R0.reuse, R86 ;  /* 0x0000005600567220 */ /* 0x040fe40000410000 */
[----:B------:R-:W-:Y:S02]  /*c180*/  FMUL.FTZ R87, R0, R87 ;  /* 0x0000005700577220 */ /* 0x000fe40000410000 */
[--C-:B------:R-:W-:Y:S01]  /*c190*/  FFMA.FTZ R170, R170, c[0x0][0x23c], -R151.reuse ;  /* 0x00008f00aaaa7a23 */ /* 0x100fe20000010897 */
[C---:B------:R-:W-:Y:S01]  /*c1a0*/  HMMA.16816.F32 R72, R136.reuse, R106, R72 ;  /* 0x0000006a8848723c */ /* 0x040fe20000001848 */
[----:B------:R-:W2:Y:S01]  /*c1b0*/  LDSM.16.MT88.4 R104, [R192+0x10000] ;  /* 0x01000000c068783b */ /* 0x000ea20000004200 */
[----:B------:R-:W-:Y:S02]  /*c1c0*/  MUFU.EX2 R230, R230 ;  /* 0x000000e600e67308 */ /* 0x000fe40000000800 */
[C---:B------:R-:W-:Y:S02]  /*c1d0*/  FMUL.FTZ R76, R2.reuse, R76 ;  /* 0x0000004c024c7220 */ /* 0x040fe40000410000 */
[----:B------:R-:W-:Y:S02]  /*c1e0*/  FMUL.FTZ R77, R2, R77 ;  /* 0x0000004d024d7220 */ /* 0x000fe40000410000 */
[C---:B------:R-:W-:Y:S04]  /*c1f0*/  FMUL.FTZ R78, R0.reuse, R78 ;  /* 0x0000004e004e7220 */ /* 0x040fe80000410000 */
[----:B------:R-:W-:Y:S01]  /*c200*/  FMUL.FTZ R79, R0, R79 ;  /* 0x0000004f004f7220 */ /* 0x000fe20000410000 */
[----:B------:R-:W5:Y:S01]  /*c210*/  MUFU.EX2 R170, R170 ;  /* 0x000000aa00aa7308 */ /* 0x000f620000000800 */
[----:B------:R-:W-:Y:S02]  /*c220*/  FFMA.FTZ R151, R146, c[0x0][0x23c], -R151 ;  /* 0x00008f0092977a23 */ /* 0x000fe40000010897 */
[----:B-1----:R-:W-:Y:S01]  /*c230*/  LDSM.16.MT88.4 R144, [R196+0xf800] ;  /* 0x00f80000c490783b */ /* 0x002fe20000004200 */
[C---:B------:R-:W-:Y:S02]  /*c240*/  FMUL.FTZ R88, R2.reuse, R88 ;  /* 0x0000005802587220 */ /* 0x040fe40000410000 */
[C---:B----4-:R-:W-:Y:S03]  /*c250*/  HMMA.16816.F32 R76, R136.reuse, R100, R76 ;  /* 0x00000064884c723c */ /* 0x050fe6000000184c */
[C---:B------:R-:W-:Y:S01]  /*c260*/  FMUL.FTZ R80, R2.reuse, R80 ;  /* 0x0000005002507220 */ /* 0x040fe20000410000 */
[----:B------:R1:W4:Y:S01]  /*c270*/  MUFU.EX2 R233, R151 ;  /* 0x0000009700e97308 */ /* 0x0003220000000800 */
[----:B------:R-:W-:Y:S02]  /*c280*/  FMUL.FTZ R81, R2, R81 ;  /* 0x0000005102517220 */ /* 0x000fe40000410000 */
[C---:B------:R-:W-:Y:S01]  /*c290*/  FMUL.FTZ R82, R0.reuse, R82 ;  /* 0x0000005200527220 */ /* 0x040fe20000410000 */
[----:B---3--:R-:W-:Y:S01]  /*c2a0*/  F2FP.PACK_AB R101, R175, R174 ;  /* 0x000000aeaf65723e */ /* 0x008fe200000000ff */
[----:B------:R-:W-:Y:S03]  /*c2b0*/  FMUL.FTZ R83, R0, R83 ;  /* 0x0000005300537220 */ /* 0x000fe60000410000 */
[----:B------:R-:W-:Y:S02]  /*c2c0*/  FMUL.FTZ R89, R2, R89 ;  /* 0x0000005902597220 */ /* 0x000fe40000410000 */
[C---:B------:R-:W-:Y:S01]  /*c2d0*/  FMUL.FTZ R90, R0.reuse, R90 ;  /* 0x0000005a005a7220 */ /* 0x040fe20000410000 */
[----:B------:R-:W-:Y:S01]  /*c2e0*/  MUFU.EX2 R232, R232 ;  /* 0x000000e800e87308 */ /* 0x000fe20000000800 */
[C---:B------:R-:W-:Y:S03]  /*c2f0*/  HMMA.16816.F32 R80, R136.reuse, R102, R80 ;  /* 0x000000668850723c */ /* 0x040fe60000001850 */
[----:B------:R-:W-:Y:S01]  /*c300*/  FMUL.FTZ R91, R0, R91 ;  /* 0x0000005b005b7220 */ /* 0x000fe20000410000 */
[----:B-----5:R-:W-:Y:S01]  /*c310*/  F2FP.PACK_AB R100, R171, R170 ;  /* 0x000000aaab64723e */ /* 0x020fe200000000ff */
[C---:B------:R-:W-:Y:S02]  /*c320*/  FMUL.FTZ R92, R2.reuse, R92 ;  /* 0x0000005c025c7220 */ /* 0x040fe40000410000 */
[----:B------:R-:W-:Y:S01]  /*c330*/  FMUL.FTZ R93, R2, R93 ;  /* 0x0000005d025d7220 */ /* 0x000fe20000410000 */
[C---:B------:R-:W-:Y:S01]  /*c340*/  HMMA.16816.F32 R84, R136.reuse, R108, R84 ;  /* 0x0000006c8854723c */ /* 0x040fe20000001854 */
[----:B------:R-:W3:Y:S01]  /*c350*/  MUFU.EX2 R235, R235 ;  /* 0x000000eb00eb7308 */ /* 0x000ee20000000800 */
[----:B-1----:R-:W-:Y:S02]  /*c360*/  LDSM.16.MT88.4 R148, [R194+0xf800] ;  /* 0x00f80000c294783b */ /* 0x002fe40000004200 */
[C---:B------:R-:W-:Y:S01]  /*c370*/  FMUL.FTZ R94, R0.reuse, R94 ;  /* 0x0000005e005e7220 */ /* 0x040fe20000410000 */
[----:B------:R-:W-:Y:S01]  /*c380*/  F2FP.PACK_AB R102, R173, R172 ;  /* 0x000000acad66723e */ /* 0x000fe200000000ff */
[----:B------:R-:W-:Y:S02]  /*c390*/  FMUL.FTZ R95, R0, R95 ;  /* 0x0000005f005f7220 */ /* 0x000fe40000410000 */
[C---:B------:R-:W-:Y:S03]  /*c3a0*/  HMMA.16816.F32 R88, R136.reuse, R110, R88 ;  /* 0x0000006e8858723c */ /* 0x040fe60000001858 */
[----:B------:R-:W1:Y:S01]  /*c3b0*/  MUFU.EX2 R234, R234 ;  /* 0x000000ea00ea7308 */ /* 0x000e620000000800 */
[----:B------:R-:W5:Y:S01]  /*c3c0*/  LDSM.16.MT88.4 R108, [R194+0xc800] ;  /* 0x00c80000c26c783b */ /* 0x000f620000004200 */
[C---:B------:R-:W-:Y:S01]  /*c3d0*/  FMUL.FTZ R96, R2.reuse, R96 ;  /* 0x0000006002607220 */ /* 0x040fe20000410000 */
[----:B------:R-:W-:Y:S01]  /*c3e0*/  F2FP.PACK_AB R103, R177, R176 ;  /* 0x000000b0b167723e */ /* 0x000fe200000000ff */
[----:B------:R-:W-:Y:S01]  /*c3f0*/  FMUL.FTZ R97, R2, R97 ;  /* 0x0000006102617220 */ /* 0x000fe20000410000 */
[C---:B--2---:R-:W-:Y:S04]  /*c400*/  HMMA.16816.F32 R92, R136.reuse, R104, R92 ;  /* 0x00000068885c723c */ /* 0x044fe8000000185c */
[C---:B------:R-:W-:Y:S02]  /*c410*/  FMUL.FTZ R98, R0.reuse, R98 ;  /* 0x0000006200627220 */ /* 0x040fe40000410000 */
[----:B------:R-:W-:Y:S02]  /*c420*/  FMUL.FTZ R99, R0, R99 ;  /* 0x0000006300637220 */ /* 0x000fe40000410000 */
[----:B------:R-:W-:Y:S04]  /*c430*/  FFMA.FTZ R135, R2, R225, R135 ;  /* 0x000000e102877223 */ /* 0x000fe80000010087 */
[----:B------:R-:W-:Y:S01]  /*c440*/  FFMA.FTZ R167, R0, R223, R167 ;  /* 0x000000df00a77223 */ /* 0x000fe200000100a7 */
[----:B------:R-:W-:Y:S01]  /*c450*/  HMMA.16816.F32 R96, R136, R106, R96 ;  /* 0x0000006a8860723c */ /* 0x000fe20000001860 */
[----:B------:R-:W2:Y:S02]  /*c460*/  LDSM.16.MT88.4 R104, [R192+0xe800] ;  /* 0x00e80000c068783b */ /* 0x000ea40000004200 */
[----:B------:R-:W-:Y:S02]  /*c470*/  FADD.FTZ R134, R134, R135 ;  /* 0x0000008786867221 */ /* 0x000fe40000010000 */
[----:B------:R-:W-:Y:S02]  /*c480*/  FADD.FTZ R166, R166, R167 ;  /* 0x000000a7a6a67221 */ /* 0x000fe40000010000 */
[----:B------:R-:W-:Y:S01]  /*c490*/  F2FP.PACK_AB R136, R231, R228 ;  /* 0x000000e4e788723e */ /* 0x000fe200000000ff */
[C---:B------:R-:W-:Y:S05]  /*c4a0*/  HMMA.16816.F32 R4, R100.reuse, R112, R4 ;  /* 0x000000706404723c */ /* 0x040fea0000001804 */
[----:B----4-:R-:W-:Y:S01]  /*c4b0*/  F2FP.PACK_AB R138, R233, R230 ;  /* 0x000000e6e98a723e */ /* 0x010fe200000000ff */
[----:B------:R-:W-:Y:S01]  /*c4c0*/  IMAD.MOV.U32 R2, RZ, RZ, R132 ;  /* 0x000000ffff027224 */ /* 0x000fe200078e0084 */
[----:B---3--:R-:W-:Y:S01]  /*c4d0*/  F2FP.PACK_AB R137, R235, R232 ;  /* 0x000000e8eb89723e */ /* 0x008fe200000000ff */
[C---:B------:R-:W-:Y:S01]  /*c4e0*/  HMMA.16816.F32 R8, R100.reuse, R114, R8 ;  /* 0x000000726408723c */ /* 0x040fe20000001808 */
[----:B------:R-:W-:Y:S03]  /*c4f0*/  LDSM.16.MT88.4 R112, [R194+0x10800] ;  /* 0x01080000c270783b */ /* 0x000fe60000004200 */
[----:B-1----:R-:W-:Y:S04]  /*c500*/  F2FP.PACK_AB R139, R133, R234 ;  /* 0x000000ea858b723e */ /* 0x002fe800000000ff */
[C---:B-----5:R-:W-:Y:S08]  /*c510*/  HMMA.16816.F32 R12, R100.reuse, R108, R12 ;  /* 0x0000006c640c723c */ /* 0x060ff0000000180c */
        /* <DEDUP_REMOVED lines=118> */
[----:B------:R-:W-:Y:S02]  /*cc80*/  FADD.FTZ R5, R222, R5 ;  /* 0x00000005de057221 */ /* 0x000fe40000010000 */
[----:B------:R-:W-:Y:S02]  /*cc90*/  IMAD.MOV.U32 R0, RZ, RZ, R3 ;  /* 0x000000ffff007224 */ /* 0x000fe400078e0003 */
[----:B------:R-:W-:Y:S04]  /*cca0*/  FADD.FTZ R228, R228, R5 ;  /* 0x00000005e4e47221 */ /* 0x000fe80000010000 */
[----:B------:R-:W-:Y:S04]  /*ccb0*/  FADD.FTZ R231, R231, R228 ;  /* 0x000000e4e7e77221 */ /* 0x000fe80000010000 */
[----:B------:R-:W-:Y:S04]  /*ccc0*/  FADD.FTZ R230, R230, R231 ;  /* 0x000000e7e6e67221 */ /* 0x000fe80000010000 */
[----:B------:R-:W-:Y:S01]  /*ccd0*/  FADD.FTZ R225, R233, R230 ;  /* 0x000000e6e9e17221 */ /* 0x000fe20000010000 */
[----:B------:R-:W-:-:S05]  /*cce0*/  @P0 BRA `(.L_x_5318) ;  /* 0xffffc66000000947 */ /* 0x000fca000383ffff */
.L_x_5314:
        /* <DEDUP_REMOVED lines=309> */
.L_x_5320:
[----:B---34-:R-:W-:Y:S05]  /*e040*/  BSYNC B0 ;  /* 0x0000000000007941 */ /* 0x018fea0003800000 */
.L_x_5319:
        /* <DEDUP_REMOVED lines=33> */
.L_x_5322:
[----:B------:R-:W-:Y:S05]  /*e260*/  BSYNC B0 ;  /* 0x0000000000007941 */ /* 0x000fea0003800000 */
.L_x_5321:
        /* <DEDUP_REMOVED lines=17> */
.L_x_5324:
[----:B------:R-:W-:Y:S05]  /*e380*/  BSYNC B0 ;  /* 0x0000000000007941 */ /* 0x000fea0003800000 */
.L_x_5323:
        /* <DEDUP_REMOVED lines=17> */
.L_x_5326:
[----:B------:R-:W-:Y:S05]  /*e4a0*/  BSYNC B0 ;  /* 0x0000000000007941 */ /* 0x000fea0003800000 */
.L_x_5325:
        /* <DEDUP_REMOVED lines=16> */
.L_x_5327:
        /* <DEDUP_REMOVED lines=13> */
.L_x_7385:


//--------------------- .text._ZN5flash24flash_fwd_splitkv_kernelI23Flash_fwd_kernel_traitsILi192ELi64ELi64ELi4ELb0ELb0EN7cutlass6half_tE19Flash_kernel_traitsILi192ELi64ELi64ELi4ES3_EELb0ELb1ELb1ELb0ELb0ELb0ELb0ELb0EEEvNS_16Flash_fwd_paramsE --------------------------
	.section	.text._ZN5flash24flash_fwd_splitkv_kernelI23Flash_fwd_kernel_traitsILi192ELi64ELi64ELi4ELb0ELb0EN7cutlass6half_tE19Flash_kernel_traitsILi192ELi64ELi64ELi4ES3_EELb0ELb1ELb1ELb0ELb0ELb0ELb0ELb0EEEvNS_16Flash_fwd_paramsE,"ax",@progbits
	.sectioninfo	@"SHI_REGISTERS=242"
	.align	128
        .global         _ZN5flash24flash_fwd_splitkv_kernelI23Flash_fwd_kernel_traitsILi192ELi64ELi64ELi4ELb0ELb0EN7cutlass6half_tE19Flash_kernel_traitsILi192ELi64ELi64ELi4ES3_EELb0ELb1ELb1ELb0ELb0ELb0ELb0ELb0EEEvNS_16Flash_fwd_paramsE
        .type           _ZN5flash24flash_fwd_splitkv_kernelI23Flash_fwd_kernel_traitsILi192ELi64ELi64ELi4ELb0ELb0EN7cutlass6half_tE19Flash_kernel_traitsILi192ELi64ELi64ELi4ES3_EELb0ELb1ELb1ELb0ELb0ELb0ELb0ELb0EEEvNS_16Flash_fwd_paramsE,@function
        .size           _ZN5flash24flash_fwd_splitkv_kernelI23Flash_fwd_kernel_traitsILi192ELi64ELi64ELi4ELb0ELb0EN7cutlass6half_tE19Flash_kernel_traitsILi192ELi64ELi64ELi4ES3_EELb0ELb1ELb1ELb0ELb0ELb0ELb0ELb0EEEvNS_16Flash_fwd_paramsE,(.L_x_7386 - _ZN5flash24flash_fwd_splitkv_kernelI23Flash_fwd_kernel_traitsILi192ELi64ELi64ELi4ELb0ELb0EN7cutlass6half_tE19Flash_kernel_traitsILi192ELi64ELi64ELi4ES3_EELb0ELb1ELb1ELb0ELb0ELb0ELb0ELb0EEEvNS_16Flash_fwd_paramsE)
        .other          _ZN5flash24flash_fwd_splitkv_kernelI23Flash_fwd_kernel_traitsILi192ELi64ELi64ELi4ELb0ELb0EN7cutlass6half_tE19Flash_kernel_traitsILi192ELi64ELi64ELi4ES3_EELb0ELb1ELb1ELb0ELb0ELb0ELb0ELb0EEEvNS_16Flash_fwd_paramsE,@"STO_CUDA_ENTRY STV_DEFAULT"
_ZN5flash24flash_fwd_splitkv_kernelI23Flash_fwd_kernel_traitsILi192ELi64ELi64ELi4ELb0ELb0EN7cutlass6half_tE19Flash_kernel_traitsILi192ELi64ELi64ELi4ES3_EELb0ELb1ELb1ELb0ELb0ELb0ELb0ELb0EEEvNS_16Flash_fwd_paramsE:
.text._ZN5flash24flash_fwd_splitkv_kernelI23Flash_fwd_kernel_traitsILi192ELi64ELi64ELi4ELb0ELb0EN7cutlass6half_tE19Flash_kernel_traitsILi192ELi64ELi64ELi4ES3_EELb0ELb1ELb1ELb0ELb0ELb0ELb0ELb0EEEvNS_16Flash_fwd_paramsE:
        /* <DEDUP_REMOVED lines=10> */
[----:B------:R-:W-:Y:S02]  /*00a0*/  ULDC.U8 UR8, c[0x0][0x312] ;  /* 0x0000c48000087ab9 */ /* 0x000fe40000000000 */
[----:B------:R-:W-:Y:S02]  /*00b0*/  UISETP.NE.AND.EX UP0, UPT, URZ, UR5, UPT, UP0 ;  /* 0x000000053f00728c */ /* 0x000fe4000bf05300 */
[----:B------:R-:W-:Y:S02]  /*00c0*/  ULDC.64 UR6, c[0x0][0x248] ;  /* 0x0000920000067ab9 */ /* 0x000fe40000000a00 */
[----:B-1----:R-:W-:Y:S02]  /*00d0*/  UIMAD.WIDE UR10, UR15, UR22, UR10 ;  /* 0x000000160f0a72a5 */ /* 0x002fe4000f8e020a */
[----:B------:R-:W-:Y:S01]  /*00e0*/  PLOP3.LUT P0, PT, PT, PT, UP0, 0x80, 0x0 ;  /* 0x000000000000781c */ /* 0x000fe20003f0f008 */
[----:B------:R-:W-:-:S02]  /*00f0*/  ULDC.64 UR4, c[0x0][0x250] ;  /* 0x0000940000047ab9 */ /* 0x000fc40000000a00 */
[----:B------:R-:W-:Y:S01]  /*0100*/  UISETP.NE.AND UP3, UPT, UR8, URZ, UPT ;  /* 0x0000003f0800728c */ /* 0x000fe2000bf65270 */
[----:B------:R-:W-:Y:S01]  /*0110*/  IMAD.U32 R10, RZ, RZ, UR10 ;  /* 0x0000000aff0a7e24 */ /* 0x000fe2000f8e00ff */
[----:B------:R-:W-:Y:S01]  /*0120*/  UISETP.EQ.U32.AND UP1, UPT, URZ, UR6, UPT ;  /* 0x000000063f00728c */ /* 0x000fe2000bf22070 */
[----:B------:R-:W-:Y:S01]  /*0130*/  IMAD.U32 R11, RZ, RZ, UR11 ;  /* 0x0000000bff0b7e24 */ /* 0x000fe2000f8e00ff */
[----:B------:R-:W-:Y:S02]  /*0140*/  ULDC.64 UR10, c[0x0][0x118] ;  /* 0x00004600000a7ab9 */ /* 0x000fe40000000a00 */
[----:B------:R-:W-:Y:S02]  /*0150*/  @UP0 UIMAD.WIDE UR4, UR15, UR22, UR4 ;  /* 0x000000160f0402a5 */ /* 0x000fe4000f8e0204 */
[----:B------:R-:W2:Y:S01]  /*0160*/  @P2 LDG.E R4, [R10.64] ;  /* 0x0000000a0a042981 */ /* 0x000ea2000c1e1900 */
[----:B------:R-:W-:-:S03]  /*0170*/  UISETP.EQ.OR.EX UP1, UPT, URZ, UR7, !UP3, UP1 ;  /* 0x000000073f00728c */ /* 0x000fc6000df22710 */
[----:B------:R-:W3:Y:S01]  /*0180*/  @P2 LDG.E R0, [R10.64+0x4] ;  /* 0x0000040a0a002981 */ /* 0x000ee2000c1e1900 */
[----:B------:R-:W-:Y:S01]  /*0190*/  IMAD.U32 R8, RZ, RZ, UR4 ;  /* 0x00000004ff087e24 */ /* 0x000fe2000f8e00ff */
[----:B------:R-:W-:Y:S01]  /*01a0*/  MOV R9, UR5 ;  /* 0x0000000500097c02 */ /* 0x000fe20008000f00 */
[----:B------:R-:W-:-:S04]  /*01b0*/  ULDC.64 UR6, c[0x0][0x248] ;  /* 0x0000920000067ab9 */ /* 0x000fc80000000a00 */
        /* <DEDUP_REMOVED lines=27> */
.L_x_5328:
[----:B------:R-:W-:Y:S02]  /*0370*/  ULDC UR6, c[0x0][0x218] ;  /* 0x0000860000067ab9 */ /* 0x000fe40000000800 */
.L_x_5329:
        /* <DEDUP_REMOVED lines=110> */
.L_x_5332:
[----:B------:R-:W-:Y:S05]  /*0a60*/  BSYNC B0 ;  /* 0x0000000000007941 */ /* 0x000fea0003800000 */
.L_x_5331:
        /* <DEDUP_REMOVED lines=20> */
.L_x_5334:
[----:B------:R-:W-:Y:S05]  /*0bb0*/  BSYNC B0 ;  /* 0x0000000000007941 */ /* 0x000fea0003800000 */
.L_x_5333:
        /* <DEDUP_REMOVED lines=20> */
.L_x_5336:
[----:B------:R-:W-:Y:S05]  /*0d00*/  BSYNC B0 ;  /* 0x0000000000007941 */ /* 0x000fea0003800000 */
.L_x_5335:
        /* <DEDUP_REMOVED lines=19> */
.L_x_5338:
[----:B------:R-:W-:Y:S05]  /*0e40*/  BSYNC B0 ;  /* 0x0000000000007941 */ /* 0x000fea0003800000 */
.L_x_5337:
        /* <DEDUP_REMOVED lines=20> */
.L_x_5330:
        /* <DEDUP_REMOVED lines=61> */
[----:B------:R-:W-:Y:S02]  /*1360*/  IMAD.U32 R10, RZ, RZ, UR4 ;  /* 0x00000004ff0a7e24 */ /* 0x000fe4000f8e00ff */
[----:B------:R-:W-:Y:S01]  /*1370*/  IMAD.U32 R11, RZ, RZ, UR5 ;  /* 0x00000005ff0b7e24 */ /* 0x000fe2000f8e00ff */
[----:B------:R-:W-:Y:S01]  /*1380*/  IABS R4, c[0x0][0x1c8] ;  /* 0x0000720000047a13 */ /* 0x000fe20000000000 */
[----:B------:R-:W1:Y:S01]  /*1390*/  S2R R0, SR_CTAID.Z ;  /* 0x0000000000007919 */ /* 0x000e620000002700 */
[----:B------:R-:W-:Y:S02]  /*13a0*/  ULDC UR21, c[0x0][0x1c8] ;  /* 0x0000720000157ab9 */ /* 0x000fe40000000800 */
[----:B------:R-:W-:Y:S01]  /*13b0*/  UIADD3 UR20, -UR20, URZ, URZ ;  /* 0x0000003f14147290 */ /* 0x000fe2000fffe13f */
[----:B------:R-:W2:Y:S01]  /*13c0*/  LDG.E R2, [R10.64] ;  /* 0x0000000a0a027981 */ /* 0x000ea2000c1e1900 */
[----:B------:R-:W3:Y:S01]  /*13d0*/  I2F.RP R5, R4 ;  /* 0x0000000400057306 */ /* 0x000ee20000209400 */
[----:B------:R-:W-:-:S02]  /*13e0*/  ULOP3.LUT UR21, UR16, UR21, URZ, 0x3c, !UPT ;  /* 0x0000001510157292 */ /* 0x000fc4000f8e3c3f */
[----:B------:R-:W-:Y:S02]  /*13f0*/  ULDC.64 UR4, c[0x0][0x180] ;  /* 0x0000600000047ab9 */ /* 0x000fe40000000a00 */
[----:B------:R-:W-:Y:S02]  /*1400*/  UIMAD UR17, UR20, UR17, UR14 ;  /* 0x00000011141172a4 */ /* 0x000fe4000f8e020e */
[----:B------:R-:W-:Y:S02]  /*1410*/  ISETP.LE.AND P0, PT, RZ, UR21, PT ;  /* 0x00000015ff007c0c */ /* 0x000fe4000bf03270 */
[----:B------:R-:W-:Y:S01]  /*1420*/  USHF.R.S32.HI UR14, URZ, 0x1f, UR17 ;  /* 0x0000001f3f0e7899 */ /* 0x000fe20008011411 */
[----:B---3--:R-:W3:Y:S01]  /*1430*/  MUFU.RCP R6, R5 ;  /* 0x0000000500067308 */ /* 0x008ee20000001000 */
[----:B-1----:R-:W-:Y:S02]  /*1440*/  IABS R0, R0 ;  /* 0x0000000000007213 */ /* 0x002fe40000000000 */
[----:B---3--:R-:W-:-:S05]  /*1450*/  IADD3 R6, R6, 0xffffffe, RZ ;  /* 0x0ffffffe06067810 */ /* 0x008fca0007ffe0ff */
[----:B------:R-:W1:Y:S02]  /*1460*/  F2I.FTZ.U32.TRUNC.NTZ R7, R6 ;  /* 0x0000000600077305 */ /* 0x000e64000021f000 */
[----:B-1----:R-:W-:Y:S01]  /*1470*/  IADD3 R3, RZ, -R7, RZ ;  /* 0x80000007ff037210 */ /* 0x002fe20007ffe0ff */
[----:B------:R-:W-:-:S04]  /*1480*/  IMAD.MOV.U32 R6, RZ, RZ, RZ ;  /* 0x000000ffff067224 */ /* 0x000fc800078e00ff */
[----:B------:R-:W-:-:S04]  /*1490*/  IMAD R3, R3, R4, RZ ;  /* 0x0000000403037224 */ /* 0x000fc800078e02ff */
[----:B------:R-:W-:-:S06]  /*14a0*/  IMAD.HI.U32 R3, R7, R3, R6 ;  /* 0x0000000307037227 */ /* 0x000fcc00078e0006 */
[----:B------:R-:W-:-:S04]  /*14b0*/  IMAD.HI.U32 R12, R3, R0, RZ ;  /* 0x00000000030c7227 */ /* 0x000fc800078e00ff */
[----:B------:R-:W-:-:S04]  /*14c0*/  IMAD.MOV R3, RZ, RZ, -R12 ;  /* 0x000000ffff037224 */ /* 0x000fc800078e0a0c */
[----:B------:R-:W-:-:S05]  /*14d0*/  IMAD R3, R4, R3, R0 ;  /* 0x0000000304037224 */ /* 0x000fca00078e0200 */
[----:B------:R-:W-:-:S13]  /*14e0*/  ISETP.GT.U32.AND P1, PT, R4, R3, PT ;  /* 0x000000030400720c */ /* 0x000fda0003f24070 */
[-C--:B------:R-:W-:Y:S02]  /*14f0*/  @!P1 IADD3 R3, R3, -R4.reuse, RZ ;  /* 0x8000000403039210 */ /* 0x080fe40007ffe0ff */
[----:B------:R-:W-:Y:S02]  /*1500*/  @!P1 IADD3 R12, R12, 0x1, RZ ;  /* 0x000000010c0c9810 */ /* 0x000fe40007ffe0ff */
[----:B------:R-:W-:Y:S02]  /*1510*/  ISETP.GE.U32.AND P2, PT, R3, R4, PT ;  /* 0x000000040300720c */ /* 0x000fe40003f46070 */
[----:B------:R-:W-:-:S11]  /*1520*/  ISETP.NE.AND P1, PT, RZ, c[0x0][0x1c8], PT ;  /* 0x00007200ff007a0c */ /* 0x000fd60003f25270 */
[----:B------:R-:W-:-:S05]  /*1530*/  @P2 IADD3 R12, R12, 0x1, RZ ;  /* 0x000000010c0c2810 */ /* 0x000fca0007ffe0ff */
[----:B------:R-:W-:Y:S01]  /*1540*/  @!P0 IMAD.MOV R12, RZ, RZ, -R12 ;  /* 0x000000ffff0c8224 */ /* 0x000fe200078e0a0c */
[----:B------:R-:W-:-:S04]  /*1550*/  @!P1 LOP3.LUT R12, RZ, c[0x0][0x1c8], RZ, 0x33, !PT ;  /* 0x00007200ff0c9a12 */ /* 0x000fc800078e33ff */
[----:B------:R-:W-:-:S05]  /*1560*/  SHF.R.S32.HI R7, RZ, 0x1f, R12 ;  /* 0x0000001fff077819 */ /* 0x000fca000001140c */
[----:B------:R-:W-:-:S04]  /*1570*/  IMAD R5, R7, c[0x0][0x1b0], RZ ;  /* 0x00006c0007057a24 */ /* 0x000fc800078e02ff */
[----:B------:R-:W-:Y:S01]  /*1580*/  IMAD R5, R12, c[0x0][0x1b4], R5 ;  /* 0x00006d000c057a24 */ /* 0x000fe200078e0205 */
[----:B--2---:R-:W1:Y:S02]  /*1590*/  R2UR UR7, R2 ;  /* 0x00000000020773c2 */ /* 0x004e6400000e0000 */
        /* <DEDUP_REMOVED lines=22> */
.L_x_5339:
        /* <DEDUP_REMOVED lines=19> */
.L_x_5341:
        /* <DEDUP_REMOVED lines=16> */
[----:B------:R-:W-:Y:S01]  /*1930*/  UIADD3 UR4, UR25, UR4, URZ ;  /* 0x0000000419047290 */ /* 0x000fe2000fffe03f */
[----:B--2---:R-:W-:-:S04]  /*1940*/  IADD3 R4, R4, 0xffffffe, RZ ;  /* 0x0ffffffe04047810 */ /* 0x004fc80007ffe0ff */
        /* <DEDUP_REMOVED lines=8> */
[----:B------:R-:W-:Y:S02]  /*19d0*/  IMAD R0, R3, R0, R2 ;  /* 0x0000000003007224 */ /* 0x000fe400078e0202 */
[----:B------:R-:W-:-:S03]  /*19e0*/  IMAD.U32 R2, RZ, RZ, UR24 ;  /* 0x00000018ff027e24 */ /* 0x000fc6000f8e00ff */
[----:B------:R-:W-:-:S13]  /*19f0*/  ISETP.GT.U32.AND P1, PT, R3, R0, PT ;  /* 0x000000000300720c */ /* 0x000fda0003f24070 */
[----:B------:R-:W-:Y:S01]  /*1a00*/  @!P1 IMAD.IADD R0, R0, 0x1, -R3 ;  /* 0x0000000100009824 */ /* 0x000fe200078e0a03 */
[----:B------:R-:W-:Y:S02]  /*1a10*/  @!P1 IADD3 R12, R12, 0x1, RZ ;  /* 0x000000010c0c9810 */ /* 0x000fe40007ffe0ff */
[----:B------:R-:W-:Y:S02]  /*1a20*/  ISETP.NE.AND P1, PT, RZ, c[0x0][0x1c8], PT ;  /* 0x00007200ff007a0c */ /* 0x000fe40003f25270 */
[----:B------:R-:W-:Y:S02]  /*1a30*/  ISETP.GE.U32.AND P3, PT, R0, R3, PT ;  /* 0x000000030000720c */ /* 0x000fe40003f66070 */
[----:B------:R-:W-:Y:S01]  /*1a40*/  MOV R3, UR25 ;  /* 0x0000001900037c02 */ /* 0x000fe20008000f00 */
[----:B------:R-:W-:Y:S01]  /*1a50*/  IMAD.U32 R3, RZ, RZ, UR4 ;  /* 0x00000004ff037e24 */ /* 0x000fe2000f8e00ff */
[----:B------:R-:W-:Y:S02]  /*1a60*/  ULDC.64 UR4, c[0x0][0x1a0] ;  /* 0x0000680000047ab9 */ /* 0x000fe40000000a00 */
[----:B------:R-:W-:-:S04]  /*1a70*/  @UP0 UIMAD.WIDE.U32 UR20, UR18, UR4, URZ ;  /* 0x00000004121402a5 */ /* 0x000fc8000f8e003f */
[----:B------:R-:W-:-:S03]  /*1a80*/  @UP0 UIMAD UR18, UR18, UR5, UR21 ;  /* 0x00000005121202a4 */ /* 0x000fc6000f8e0215 */
[----:B------:R-:W-:-:S04]  /*1a90*/  @P3 IADD3 R12, R12, 0x1, RZ ;  /* 0x000000010c0c3810 */ /* 0x000fc80007ffe0ff */
        /* <DEDUP_REMOVED lines=20> */
.L_x_5340:
        /* <DEDUP_REMOVED lines=10> */
[----:B------:R-:W-:Y:S01]  /*1c80*/  SHF.R.S32.HI R0, RZ, 0x4, R11 ;  /* 0x00000004ff007819 */ /* 0x000fe2000001140b */
[----:B------:R-:W-:Y:S01]  /*1c90*/  USHF.R.S32.HI UR23, URZ, 0x1f, UR16 ;  /* 0x0000001f3f177899 */ /* 0x000fe20008011410 */
[----:B------:R-:W-:Y:S01]  /*1ca0*/  LOP3.LUT R3, R3, 0xfffffff8, RZ, 0xc0, !PT ;  /* 0xfffffff803037812 */ /* 0x000fe200078ec0ff */
[----:B------:R-:W-:Y:S01]  /*1cb0*/  IMAD.SHL.U32 R9, R14, 0x40, RZ ;  /* 0x000000400e097824 */ /* 0x000fe200078e00ff */
[C---:B------:R-:W-:Y:S01]  /*1cc0*/  LEA.HI R193, R11.reuse, R0, RZ, 0x1 ;  /* 0x000000000bc17211 */ /* 0x040fe200078f08ff */
[----:B------:R-:W-:Y:S01]  /*1cd0*/  @UP0 UIMAD.WIDE.U32 UR28, UR27, UR6, URZ ;  /* 0x000000061b1c02a5 */ /* 0x000fe2000f8e003f */
[----:B------:R-:W-:Y:S01]  /*1ce0*/  LOP3.LUT R11, R11, 0xfffffff0, RZ, 0xc0, !PT ;  /* 0xfffffff00b0b7812 */ /* 0x000fe200078ec0ff */
[----:B------:R-:W-:Y:S01]  /*1cf0*/  IMAD.IADD R2, R8, 0x1, -R3 ;  /* 0x0000000108027824 */ /* 0x000fe200078e0a03 */
[----:B------:R-:W-:Y:S01]  /*1d00*/  LOP3.LUT R193, R193, 0xfffffffe, RZ, 0xc0, !PT ;  /* 0xfffffffec1c17812 */ /* 0x000fe200078ec0ff */
[----:B------:R-:W-:Y:S01]  /*1d10*/  @!UP0 USHF.R.S32.HI UR6, URZ, 0x1f, UR15 ;  /* 0x0000001f3f068899 */ /* 0x000fe2000801140f */
[----:B------:R-:W-:Y:S01]  /*1d20*/  LOP3.LUT R9, R9, 0x1c0, RZ, 0xc0, !PT ;  /* 0x000001c009097812 */ /* 0x000fe200078ec0ff */
[----:B------:R-:W-:Y:S01]  /*1d30*/  IMAD.SHL.U32 R200, R2, 0x8, RZ ;  /* 0x0000000802c87824 */ /* 0x000fe200078e00ff */
[----:B------:R-:W-:Y:S01]  /*1d40*/  @!UP0 UIMAD.WIDE.U32 UR24, UR15, UR4, URZ ;  /* 0x000000040f1882a5 */ /* 0x000fe2000f8e003f */
[----:B------:R-:W-:Y:S01]  /*1d50*/  IMAD.IADD R11, R8, 0x1, -R11 ;  /* 0x00000001080b7824 */ /* 0x000fe200078e0a0b */
[----:B------:R-:W-:Y:S01]  /*1d60*/  SHF.R.U32.HI R198, RZ, 0x3, R9 ;  /* 0x00000003ffc67819 */ /* 0x000fe20000011609 */
[----:B------:R-:W-:Y:S01]  /*1d70*/  IMAD.IADD R193, R0, 0x1, -R193 ;  /* 0x0000000100c17824 */ /* 0x000fe200078e0ac1 */
[--C-:B------:R-:W-:Y:S01]  /*1d80*/  LOP3.LUT R3, R9, 0x38, R200.reuse, 0xf8, !PT ;  /* 0x0000003809037812 */ /* 0x100fe200078ef8c8 */
[----:B------:R-:W-:Y:S01]  /*1d90*/  @!UP0 UIMAD UR6, UR6, UR4, URZ ;  /* 0x00000004060682a4 */ /* 0x000fe2000f8e023f */
[----:B------:R-:W-:Y:S01]  /*1da0*/  SHF.R.S32.HI R0, RZ, 0x1f, R11 ;  /* 0x0000001fff007819 */ /* 0x000fe2000001140b */
[----:B------:R-:W-:Y:S01]  /*1db0*/  @!UP0 UMOV UR28, UR24 ;  /* 0x00000018001c8c82 */ /* 0x000fe20008000000 */
[----:B------:R-:W-:Y:S01]  /*1dc0*/  LOP3.LUT R198, R3, R198, RZ, 0x3c, !PT ;  /* 0x000000c603c67212 */ /* 0x000fe200078e3cff */
[----:B------:R-:W-:Y:S01]  /*1dd0*/  @!UP0 UIMAD UR5, UR15, UR5, UR6 ;  /* 0x000000050f0582a4 */ /* 0x000fe2000f8e0206 */
[----:B------:R-:W-:Y:S01]  /*1de0*/  LEA.HI R3, R0, R11, RZ, 0x3 ;  /* 0x0000000b00037211 */ /* 0x000fe200078f18ff */
[----:B------:R-:W-:Y:S01]  /*1df0*/  @UP0 UIMAD UR7, UR27, UR7, UR29 ;  /* 0x000000071b0702a4 */ /* 0x000fe2000f8e021d */
[----:B------:R-:W-:Y:S01]  /*1e00*/  SHF.R.S32.HI R4, RZ, 0x1f, R200 ;  /* 0x0000001fff047819 */ /* 0x000fe200000114c8 */
[----:B------:R-:W-:Y:S01]  /*1e10*/  @!UP0 UIADD3 UR7, UR25, UR5, URZ ;  /* 0x0000000519078290 */ /* 0x000fe2000fffe03f */
[----:B------:R-:W-:Y:S01]  /*1e20*/  LOP3.LUT R0, R3, 0xfffffff8, RZ, 0xc0, !PT ;  /* 0xfffffff803007812 */ /* 0x000fe200078ec0ff */
[----:B------:R-:W-:Y:S01]  /*1e30*/  IMAD R6, R12, c[0x0][0x1bc], R7 ;  /* 0x00006f000c067a24 */ /* 0x000fe200078e0207 */
[C---:B------:R-:W-:Y:S01]  /*1e40*/  IADD3 R20, P2, R200.reuse, R20, RZ ;  /* 0x00000014c8147210 */ /* 0x040fe20007f5e0ff */
[----:B------:R-:W-:Y:S01]  /*1e50*/  ULDC.64 UR4, c[0x0][0x1a8] ;  /* 0x00006a0000047ab9 */ /* 0x000fe20000000a00 */
[----:B------:R-:W-:Y:S01]  /*1e60*/  SHF.R.S32.HI R15, RZ, 0x1f, R14 ;  /* 0x0000001fff0f7819 */ /* 0x000fe2000001140e */
[----:B------:R-:W-:Y:S01]  /*1e70*/  IMAD.IADD R0, R11, 0x1, -R0 ;  /* 0x000000010b007824 */ /* 0x000fe200078e0a00 */
[----:B------:R-:W-:Y:S01]  /*1e80*/  IADD3 R22, P1, R200, UR20, RZ ;  /* 0x00000014c8167c10 */ /* 0x000fe2000ff3e0ff */
[----:B------:R-:W-:Y:S01]  /*1e90*/  IMAD.X R21, R4, 0x1, R5, P2 ;  /* 0x0000000104157824 */ /* 0x000fe200010e0605 */
[----:B------:R-:W-:Y:S01]  /*1ea0*/  IADD3 R16, P0, R200, UR28, RZ ;  /* 0x0000001cc8107c10 */ /* 0x000fe2000ff1e0ff */
[----:B------:R-:W-:Y:S01]  /*1eb0*/  IMAD R133, R15, c[0x0][0x198], RZ ;  /* 0x000066000f857a24 */ /* 0x000fe200078e02ff */
[----:B------:R-:W-:Y:S01]  /*1ec0*/  IADD3.X R23, R4, UR18, RZ, P1, !PT ;  /* 0x0000001204177c10 */ /* 0x000fe20008ffe4ff */
[----:B------:R-:W-:Y:S01]  /*1ed0*/  IMAD.WIDE.U32 R134, R14, c[0x0][0x198], R20 ;  /* 0x000066000e867a25 */ /* 0x000fe200078e0014 */
[----:B------:R-:W-:Y:S01]  /*1ee0*/  R2P PR, R0, 0x6 ;  /* 0x0000000600007804 */ /* 0x000fe20000000000 */
[----:B------:R-:W-:Y:S01]  /*1ef0*/  UIADD3 UR18, -UR12, UR26, URZ ;  /* 0x0000001a0c127290 */ /* 0x000fe2000fffe13f */
[----:B------:R-:W-:Y:S01]  /*1f00*/  IADD3.X R17, R4, UR7, RZ, P0, !PT ;  /* 0x0000000704117c10 */ /* 0x000fe200087fe4ff */
[----:B------:R-:W-:Y:S01]  /*1f10*/  IMAD.SHL.U32 R0, R0, 0x40, RZ ;  /* 0x0000004000007824 */ /* 0x000fe200078e00ff */
[C---:B------:R-:W-:Y:S01]  /*1f20*/  IADD3 R144, P0, R14.reuse, UR17, RZ ;  /* 0x000000110e907c10 */ /* 0x040fe2000ff1e0ff */
[----:B------:R-:W-:Y:S01]  /*1f30*/  IMAD R133, R14, c[0x0][0x19c], R133 ;  /* 0x000067000e857a24 */ /* 0x000fe200078e0285 */
[-C--:B------:R-:W-:Y:S01]  /*1f40*/  LEA.HI R9, R89, R8.reuse, RZ, 0x6 ;  /* 0x0000000859097211 */ /* 0x080fe200078f30ff */
[----:B------:R-:W-:Y:S01]  /*1f50*/  IMAD.SHL.U32 R5, R193, 0x8, RZ ;  /* 0x00000008c1057824 */ /* 0x000fe200078e00ff */
[----:B------:R-:W-:Y:S01]  /*1f60*/  LOP3.LUT R0, R0, 0x1c0, RZ, 0xc0, !PT ;  /* 0x000001c000007812 */ /* 0x000fe200078ec0ff */
[----:B------:R-:W-:Y:S01]  /*1f70*/  IMAD.IADD R133, R135, 0x1, R133 ;  /* 0x0000000187857824 */ /* 0x000fe200078e0285 */
[----:B------:R-:W-:Y:S01]  /*1f80*/  IADD3.X R135, R15, UR14, RZ, P0, !PT ;  /* 0x0000000e0f877c10 */ /* 0x000fe200087fe4ff */
[----:B------:R-:W-:Y:S01]  /*1f90*/  IMAD.WIDE.U32 R12, R12, c[0x0][0x1b8], R22 ;  /* 0x00006e000c0c7a25 */ /* 0x000fe200078e0016 */
[----:B------:R-:W-:Y:S01]  /*1fa0*/  LOP3.LUT R5, R0, 0x8, R5, 0xf8, !PT ;  /* 0x0000000800057812 */ /* 0x000fe200078ef805 */
[----:B------:R-:W-:Y:S01]  /*1fb0*/  UIMAD UR4, UR23, UR4, URZ ;  /* 0x00000004170472a4 */ /* 0x000fe2000f8e023f */
[----:B------:R-:W-:Y:S01]  /*1fc0*/  ISETP.GE.AND P0, PT, R14, UR18, PT ;  /* 0x000000120e007c0c */ /* 0x000fe2000bf06270 */
[----:B------:R-:W-:Y:S01]  /*1fd0*/  IMAD.IADD R7, R13, 0x1, R6 ;  /* 0x000000010d077824 */ /* 0x000fe200078e0206 */
[----:B------:R-:W-:Y:S01]  /*1fe0*/  SHF.R.U32.HI R0, RZ, 0x3, R0 ;  /* 0x00000003ff007819 */ /* 0x000fe20000011600 */
[----:B------:R-:W-:Y:S01]  /*1ff0*/  IMAD R135, R135, c[0x0][0x1a0], RZ ;  /* 0x0000680087877a24 */ /* 0x000fe200078e02ff */
[----:B------:R-:W-:Y:S01]  /*2000*/  LEA.HI R89, R89, R8, RZ, 0x5 ;  /* 0x0000000859597211 */ /* 0x000fe200078f28ff */
[----:B------:R-:W-:Y:S01]  /*2010*/  IMAD.SHL.U32 R3, R3, 0x40, RZ ;  /* 0x0000004003037824 */ /* 0x000fe200078e00ff */
[----:B------:R-:W-:Y:S01]  /*2020*/  LOP3.LUT R0, R5, R0, RZ, 0x3c, !PT ;  /* 0x0000000005007212 */ /* 0x000fe200078e3cff */
[----:B------:R-:W-:Y:S01]  /*2030*/  IMAD.SHL.U32 R9, R9, 0x8, RZ ;  /* 0x0000000809097824 */ /* 0x000fe200078e00ff */
[----:B------:R-:W-:Y:S01]  /*2040*/  UIMAD UR4, UR16, UR5, UR4 ;  /* 0x00000005100472a4 */ /* 0x000fe2000f8e0204 */
[----:B------:R-:W-:Y:S01]  /*2050*/  IMAD.MOV.U32 R6, RZ, RZ, R12 ;  /* 0x000000ffff067224 */ /* 0x000fe200078e000c */
[----:B------:R-:W-:Y:S01]  /*2060*/  LOP3.LUT R0, R0, 0xfffffe00, R3, 0xf8, !PT ;  /* 0xfffffe0000007812 */ /* 0x000fe200078ef803 */
[----:B-1----:R-:W-:Y:S01]  /*2070*/  IMAD.WIDE.U32 R10, R10, c[0x0][0x1a8], R16 ;  /* 0x00006a000a0a7a25 */ /* 0x002fe200078e0010 */
[----:B------:R-:W-:Y:S01]  /*2080*/  LOP3.LUT R198, R198, 0xfffffe00, R9, 0xf8, !PT ;  /* 0xfffffe00c6c67812 */ /* 0x000fe200078ef809 */
[----:B------:R-:W-:Y:S01]  /*2090*/  BSSY B0, `(.L_x_5342) ;  /* 0x000002f000007945 */ /* 0x000fe20003800000 */
[----:B------:R-:W-:Y:S01]  /*20a0*/  LOP3.LUT R3, R89, 0xffffffe0, RZ, 0xc0, !PT ;  /* 0xffffffe059037812 */ /* 0x000fe200078ec0ff */
[C---:B------:R-:W-:Y:S01]  /*20b0*/  IMAD R135, R144.reuse, c[0x0][0x1a4], R135 ;  /* 0x0000690090877a24 */ /* 0x040fe200078e0287 */
[----:B------:R-:W-:Y:S01]  /*20c0*/  IADD3 R17, R11, UR4, RZ ;  /* 0x000000040b117c10 */ /* 0x000fe2000fffe0ff */
[----:B------:R-:W-:Y:S01]  /*20d0*/  IMAD.WIDE.U32 R144, R144, c[0x0][0x1a0], R6 ;  /* 0x0000680090907a25 */ /* 0x000fe200078e0006 */
[----:B------:R-:W-:-:S02]  /*20e0*/  SHF.R.S32.HI R89, RZ, 0x5, R89 ;  /* 0x00000005ff597819 */ /* 0x000fc40000011459 */
[C---:B------:R-:W-:Y:S01]  /*20f0*/  IADD3 R196, R200.reuse, 0x40, RZ ;  /* 0x00000040c8c47810 */ /* 0x040fe20007ffe0ff */
[----:B------:R-:W-:Y:S01]  /*2100*/  IMAD.MOV.U32 R7, RZ, RZ, 0x10 ;  /* 0x00000010ff077424 */ /* 0x000fe200078e00ff */
[----:B------:R-:W-:Y:S01]  /*2110*/  IADD3 R195, R200, 0x80, RZ ;  /* 0x00000080c8c37810 */ /* 0x000fe20007ffe0ff */
[----:B------:R-:W-:Y:S02]  /*2120*/  IMAD.MOV.U32 R5, RZ, RZ, 0x20 ;  /* 0x00000020ff057424 */ /* 0x000fe400078e00ff */
[----:B--2---:R-:W-:Y:S01]  /*2130*/  IMAD.WIDE R18, R19, 0x40, R14 ;  /* 0x0000004013127825 */ /* 0x004fe200078e020e */
[----:B------:R-:W-:Y:S02]  /*2140*/  SEL R7, R7, 0xfffffff0, !P1 ;  /* 0xfffffff007077807 */ /* 0x000fe40004800000 */
[----:B------:R-:W-:Y:S01]  /*2150*/  SEL R5, R5, 0xffffffe0, !P2 ;  /* 0xffffffe005057807 */ /* 0x000fe20005000000 */
[----:B------:R-:W-:Y:S02]  /*2160*/  IMAD.IADD R3, R8, 0x1, -R3 ;  /* 0x0000000108037824 */ /* 0x000fe400078e0a03 */
[----:B------:R-:W-:-:S02]  /*2170*/  IMAD.SHL.U32 R198, R198, 0x2, RZ ;  /* 0x00000002c6c67824 */ /* 0x000fc400078e00ff */
        /* <DEDUP_REMOVED lines=32> */
.L_x_5343:
[----:B------:R-:W-:Y:S05]  /*2380*/  BSYNC B0 ;  /* 0x0000000000007941 */ /* 0x000fea0003800000 */
.L_x_5342:
[----:B------:R-:W-:Y:S01]  /*2390*/  IADD3 R4, R14, 0x10, RZ ;  /* 0x000000100e047810 */ /* 0x000fe20007ffe0ff */
[----:B------:R-:W-:Y:S03]  /*23a0*/  BSSY B0, `(.L_x_5344) ;  /* 0x0000024000007945 */ /* 0x000fe60003800000 */
[----:B------:R-:W-:-:S13]  /*23b0*/  ISETP.GE.AND P0, PT, R4, UR18, PT ;  /* 0x0000001204007c0c */ /* 0x000fda000bf06270 */
        /* <DEDUP_REMOVED lines=34> */
.L_x_5345:
[----:B------:R-:W-:Y:S05]  /*25e0*/  BSYNC B0 ;  /* 0x0000000000007941 */ /* 0x000fea0003800000 */
.L_x_5344:
        /* <DEDUP_REMOVED lines=37> */
.L_x_5347:
[----:B------:R-:W-:Y:S05]  /*2840*/  BSYNC B0 ;  /* 0x0000000000007941 */ /* 0x000fea0003800000 */
.L_x_5346:
        /* <DEDUP_REMOVED lines=36> */
.L_x_5349:
[----:B------:R-:W-:Y:S05]  /*2a90*/  BSYNC B0 ;  /* 0x0000000000007941 */ /* 0x000fea0003800000 */
.L_x_5348:
        /* <DEDUP_REMOVED lines=31> */
.L_x_5351:
[----:B------:R-:W-:Y:S05]  /*2c90*/  BSYNC B0 ;  /* 0x0000000000007941 */ /* 0x000fea0003800000 */
.L_x_5350:
        /* <DEDUP_REMOVED lines=8> */
[----:B------:R-:W-:Y:S02]  /*2d20*/  IADD3 R9, P1, R134, UR21, RZ ;  /* 0x0000001586097c10 */ /* 0x000fe4000ff3e0ff */
[----:B------:R-:W-:Y:S02]  /*2d30*/  ISETP.GE.AND P0, PT, R195, c[0x0][0x220], PT ;  /* 0x00008800c3007a0c */ /* 0x000fe40003f06270 */
[----:B------:R-:W-:-:S05]  /*2d40*/  IADD3.X R6, R133, UR20, RZ, P1, !PT ;  /* 0x0000001485067c10 */ /* 0x000fca0008ffe4ff */
        /* <DEDUP_REMOVED lines=22> */
.L_x_5353:
[----:B------:R-:W-:Y:S05]  /*2eb0*/  BSYNC B0 ;  /* 0x0000000000007941 */ /* 0x000fea0003800000 */
.L_x_5352:
[----:B------:R-:W-:Y:S01]  /*2ec0*/  ISETP.GE.AND P0, PT, R13, UR17, PT ;  /* 0x000000110d007c0c */ /* 0x000fe2000bf06270 */
[----:B------:R-:W-:-:S12]  /*2ed0*/  BSSY B0, `(.L_x_5354) ;  /* 0x000001f000007945 */ /* 0x000fd80003800000 */
[----:B------:R-:W-:Y:S05]  /*2ee0*/  @P0 BRA `(.L_x_5355) ;  /* 0x000001d000000947 */ /* 0x000fea0003800000 */
[----:B------:R-:W-:Y:S01]  /*2ef0*/  ISETP.GE.AND P3, PT, R200, c[0x0][0x220], PT ;  /* 0x00008800c8007a0c */ /* 0x000fe20003f66270 */
[----:B------:R-:W-:Y:S01]  /*2f00*/  IMAD.MOV.U32 R6, RZ, RZ, c[0x0][0x198] ;  /* 0x00006600ff067624 */ /* 0x000fe200078e00ff */
[----:B------:R-:W-:Y:S01]  /*2f10*/  ISETP.GE.AND P2, PT, R196, c[0x0][0x220], PT ;  /* 0x00008800c4007a0c */ /* 0x000fe20003f46270 */
[----:B--2---:R-:W-:-:S03]  /*2f20*/  IMAD.MOV.U32 R10, RZ, RZ, c[0x0][0x19c] ;  /* 0x00006700ff0a7624 */ /* 0x004fc600078e00ff */
        /* <DEDUP_REMOVED lines=25> */
.L_x_5355:
[----:B------:R-:W-:Y:S05]  /*30c0*/  BSYNC B0 ;  /* 0x0000000000007941 */ /* 0x000fea0003800000 */
.L_x_5354:
[----:B------:R-:W-:Y:S01]  /*30d0*/  ISETP.GE.AND P0, PT, R12, UR17, PT ;  /* 0x000000110c007c0c */ /* 0x000fe2000bf06270 */
[----:B------:R-:W-:-:S12]  /*30e0*/  BSSY B0, `(.L_x_5356) ;  /* 0x0000020000007945 */ /* 0x000fd80003800000 */
[----:B------:R-:W-:Y:S05]  /*30f0*/  @P0 BRA `(.L_x_5357) ;  /* 0x000001e000000947 */ /* 0x000fea0003800000 */
[----:B------:R-:W-:Y:S01]  /*3100*/  ISETP.GE.AND P4, PT, R200, c[0x0][0x220], PT ;  /* 0x00008800c8007a0c */ /* 0x000fe20003f86270 */
[----:B--2---:R-:W-:Y:S01]  /*3110*/  IMAD.MOV.U32 R18, RZ, RZ, c[0x0][0x198] ;  /* 0x00006600ff127624 */ /* 0x004fe200078e00ff */
[----:B------:R-:W-:Y:S01]  /*3120*/  ISETP.GE.AND P3, PT, R196, c[0x0][0x220], PT ;  /* 0x00008800c4007a0c */ /* 0x000fe20003f66270 */
[----:B------:R-:W-:Y:S01]  /*3130*/  IMAD.MOV.U32 R132, RZ, RZ, R134 ;  /* 0x000000ffff847224 */ /* 0x000fe200078e0086 */
[----:B------:R-:W-:Y:S01]  /*3140*/  ISETP.GE.AND P1, PT, R195, c[0x0][0x220], PT ;  /* 0x00008800c3007a0c */ /* 0x000fe20003f26270 */
[----:B------:R-:W-:Y:S02]  /*3150*/  ULDC UR4, c[0x0][0x19c] ;  /* 0x0000670000047ab9 */ /* 0x000fe40000000800 */
[----:B------:R-:W-:Y:S01]  /*3160*/  UIMAD UR4, UR4, 0x30, URZ ;  /* 0x00000030040478a4 */ /* 0x000fe2000f8e023f */
[----:B------:R-:W-:-:S05]  /*3170*/  IMAD.WIDE.U32 R18, R18, 0x30, R132 ;  /* 0x0000003012127825 */ /* 0x000fca00078e0084 */
[----:B------:R-:W-:Y:S01]  /*3180*/  IADD3 R6, R19, UR4, RZ ;  /* 0x0000000413067c10 */ /* 0x000fe2000fffe0ff */
[----:B------:R2:W-:Y:S01]  /*3190*/  @P4 STS.128 [R198+0x7800], RZ ;  /* 0x007800ffc6004388 */ /* 0x0005e20000000c00 */
[C---:B-1----:R-:W-:Y:S02]  /*31a0*/  @!P4 LEA R20, P5, R18.reuse, c[0x0][0x168], 0x1 ;  /* 0x00005a001214ca11 */ /* 0x042fe400078a08ff */
[C---:B------:R-:W-:Y:S02]  /*31b0*/  @!P3 LEA R16, P2, R18.reuse, c[0x0][0x168], 0x1 ;  /* 0x00005a001210ba11 */ /* 0x040fe400078408ff */
        /* <DEDUP_REMOVED lines=18> */
.L_x_5357:
[----:B------:R-:W-:Y:S05]  /*32e0*/  BSYNC B0 ;  /* 0x0000000000007941 */ /* 0x000fea0003800000 */
.L_x_5356:
        /* <DEDUP_REMOVED lines=12> */
[----:B--2---:R-:W-:Y:S01]  /*33b0*/  IMAD.U32 R10, RZ, RZ, UR4 ;  /* 0x00000004ff0a7e24 */ /* 0x004fe2000f8e00ff */
[----:B------:R-:W-:-:S04]  /*33c0*/  DEPBAR.LE SB0, 0x0 ;  /* 0x000080000000791a */ /* 0x000fc80000000000 */
[----:B------:R-:W-:-:S05]  /*33d0*/  IMAD.U32 R11, RZ, RZ, UR5 ;  /* 0x00000005ff0b7e24 */ /* 0x000fca000f8e00ff */
[----:B------:R-:W2:Y:S04]  /*33e0*/  LDG.E R9, [R10.64] ;  /* 0x0000000a0a097981 */ /* 0x000ea8000c1e1900 */
[----:B------:R-:W-:Y:S01]  /*33f0*/  BAR.SYNC.DEFER_BLOCKING 0x0 ;  /* 0x0000000000007b1d */ /* 0x000fe20000010000 */
[----:B------:R-:W-:Y:S01]  /*3400*/  ISETP.GE.AND P1, PT, R14, UR17, PT ;  /* 0x000000110e007c0c */ /* 0x000fe2000bf26270 */
[----:B------:R-:W-:Y:S01]  /*3410*/  IMAD.SHL.U32 R197, R8, 0x2, RZ ;  /* 0x0000000208c57824 */ /* 0x000fe200078e00ff */
[----:B------:R-:W-:-:S03]  /*3420*/  LEA R214, P0, R144, c[0x0][0x170], 0x1 ;  /* 0x00005c0090d67a11 */ /* 0x000fc600078008ff */
[----:B------:R-:W2:Y:S01]  /*3430*/  MUFU.RCP R6, c[0x0][0x238] ;  /* 0x00008e0000067b08 */ /* 0x000ea20000001000 */
[----:B------:R-:W-:Y:S01]  /*3440*/  BSSY B0, `(.L_x_5358) ;  /* 0x0000021000007945 */ /* 0x000fe20003800000 */
[----:B------:R-:W-:Y:S02]  /*3450*/  LOP3.LUT R197, R197, 0x6, RZ, 0xc0, !PT ;  /* 0x00000006c5c57812 */ /* 0x000fe400078ec0ff */
[----:B------:R-:W-:-:S04]  /*3460*/  LEA.HI.X R215, R144, c[0x0][0x174], R135, 0x1, P0 ;  /* 0x00005d0090d77a11 */ /* 0x000fc800000f0c87 */
[----:B------:R3:W-:Y:S04]  /*3470*/  @P1 STS.128 [R198+0xc000], RZ ;  /* 0x00c000ffc6001388 */ /* 0x0007e80000000c00 */
[----:B------:R3:W-:Y:S04]  /*3480*/  @P1 STS.128 [R198+0xe000], RZ ;  /* 0x00e000ffc6001388 */ /* 0x0007e80000000c00 */
[----:B------:R3:W-:Y:S01]  /*3490*/  @P1 STS.128 [R198+0x10000], RZ ;  /* 0x010000ffc6001388 */ /* 0x0007e20000000c00 */
[----:B--2---:R-:W-:Y:S01]  /*34a0*/  FMUL.FTZ R9, R9, R6 ;  /* 0x0000000609097220 */ /* 0x004fe20000410000 */
[----:B------:R-:W-:-:S03]  /*34b0*/  SHF.R.S32.HI R6, RZ, 0x1f, R3 ;  /* 0x0000001fff067819 */ /* 0x000fc60000011403 */
[----:B------:R3:W2:Y:S01]  /*34c0*/  R2UR UR24, R9 ;  /* 0x00000000091873c2 */ /* 0x0006a200000e0000 */
[----:B------:R-:W-:-:S04]  /*34d0*/  LEA.HI R3, R6, R3, RZ, 0x2 ;  /* 0x0000000306037211 */ /* 0x000fc800078f10ff */
[----:B------:R-:W-:Y:S01]  /*34e0*/  SHF.R.S32.HI R3, RZ, 0x2, R3 ;  /* 0x00000002ff037819 */ /* 0x000fe20000011403 */
[----:B------:R-:W-:Y:S05]  /*34f0*/  @P1 BRA `(.L_x_5359) ;  /* 0x0000015000001947 */ /* 0x000fea0003800000 */
[----:B------:R-:W-:Y:S02]  /*3500*/  ISETP.GE.AND P2, PT, R200, c[0x0][0x220], PT ;  /* 0x00008800c8007a0c */ /* 0x000fe40003f46270 */
[----:B------:R-:W-:Y:S02]  /*3510*/  ISETP.GE.AND P1, PT, R196, c[0x0][0x220], PT ;  /* 0x00008800c4007a0c */ /* 0x000fe40003f26270 */
[----:B------:R-:W-:-:S09]  /*3520*/  ISETP.GE.AND P0, PT, R195, c[0x0][0x220], PT ;  /* 0x00008800c3007a0c */ /* 0x000fd20003f06270 */
[----:B------:R-:W-:Y:S01]  /*3530*/  @!P2 IMAD.MOV.U32 R8, RZ, RZ, R214 ;  /* 0x000000ffff08a224 */ /* 0x000fe200078e00d6 */
[----:B------:R4:W-:Y:S01]  /*3540*/  @P2 STS.128 [R198+0xc000], RZ ;  /* 0x00c000ffc6002388 */ /* 0x0009e20000000c00 */
[----:B---3--:R-:W-:-:S05]  /*3550*/  @!P2 IMAD.MOV.U32 R9, RZ, RZ, R215 ;  /* 0x000000ffff09a224 */ /* 0x008fca00078e00d7 */
        /* <DEDUP_REMOVED lines=15> */
.L_x_5359:
[----:B------:R-:W-:Y:S05]  /*3650*/  BSYNC B0 ;  /* 0x0000000000007941 */ /* 0x000fea0003800000 */
.L_x_5358:
        /* <DEDUP_REMOVED lines=12> */
[----:B---34-:R-:W-:Y:S01]  /*3720*/  IMAD.U32 R9, RZ, RZ, UR23 ;  /* 0x00000017ff097e24 */ /* 0x018fe2000f8e00ff */
        /* <DEDUP_REMOVED lines=30> */
.L_x_5361:
[----:B------:R-:W-:Y:S05]  /*3910*/  BSYNC B0 ;  /* 0x0000000000007941 */ /* 0x000fea0003800000 */
.L_x_5360:
        /* <DEDUP_REMOVED lines=9> */
[----:B---34-:R-:W-:Y:S01]  /*39b0*/  IMAD.MOV.U32 R9, RZ, RZ, 0x5 ;  /* 0x00000005ff097424 */ /* 0x018fe200078e00ff */
[----:B------:R-:W-:Y:S01]  /*39c0*/  ISETP.GE.AND P0, PT, R195, c[0x0][0x220], PT ;  /* 0x00008800c3007a0c */ /* 0x000fe20003f06270 */
[----:B------:R-:W-:-:S03]  /*39d0*/  IMAD.SHL.U32 R6, R4, 0x20, RZ ;  /* 0x0000002004067824 */ /* 0x000fc600078e00ff */
[----:B------:R-:W-:-:S05]  /*39e0*/  SHF.L.U64.HI R9, R4, R9, c[0x0][0x1a4] ;  /* 0x0000690004097619 */ /* 0x000fca0000010209 */
[CC--:B------:R-:W-:Y:S01]  /*39f0*/  @!P3 LEA R16, P4, R6.reuse, R214.reuse, 0x1 ;  /* 0x000000d60610b211 */ /* 0x0c0fe200078808ff */
        /* <DEDUP_REMOVED lines=15> */
[----:B------:R-:W-:-:S04]  /*3af0*/  LEA R8, P0, R6, R214, 0x1 ;  /* 0x000000d606087211 */ /* 0x000fc800078008ff */
[----:B------:R-:W-:-:S05]  /*3b00*/  LEA.HI.X R9, R6, R215, R9, 0x1, P0 ;  /* 0x000000d706097211 */ /* 0x000fca00000f0c09 */
[----:B------:R-:W-:Y:S01]  /*3b10*/  @!PT LDS RZ, [RZ] ;  /* 0x00000000fffff984 */ /* 0x000fe20000000800 */
[----:B------:R-:W-:Y:S01]  /*3b20*/  @!PT LDS RZ, [RZ] ;  /* 0x00000000fffff984 */ /* 0x000fe20000000800 */
[----:B------:R-:W-:Y:S01]  /*3b30*/  @!PT LDS RZ, [RZ] ;  /* 0x00000000fffff984 */ /* 0x000fe20000000800 */
[----:B------:R4:W-:Y:S04]  /*3b40*/  LDGSTS.E.BYPASS.LTC128B.128 [R198+0x11000], [R8.64+0x100] ;  /* 0x1100010008c67fae */ /* 0x0009e8000b901d4a */
.L_x_5363:
[----:B------:R-:W-:Y:S05]  /*3b50*/  BSYNC B0 ;  /* 0x0000000000007941 */ /* 0x000fea0003800000 */
.L_x_5362:
[----:B------:R-:W-:Y:S01]  /*3b60*/  ISETP.GE.AND P0, PT, R12, UR17, PT ;  /* 0x000000110c007c0c */ /* 0x000fe2000bf06270 */
[----:B------:R-:W-:-:S12]  /*3b70*/  BSSY B0, `(.L_x_5364) ;  /* 0x0000027000007945 */ /* 0x000fd80003800000 */
        /* <DEDUP_REMOVED lines=8> */
[----:B----4-:R-:W-:Y:S01]  /*3c00*/  @!P2 MOV R8, c[0x0][0x1a4] ;  /* 0x000069000008aa02 */ /* 0x010fe20000000f00 */
[----:B---3--:R-:W-:Y:S01]  /*3c10*/  @!P2 IMAD.MOV.U32 R11, RZ, RZ, R215 ;  /* 0x000000ffff0ba224 */ /* 0x008fe200078e00d7 */
        /* <DEDUP_REMOVED lines=28> */
.L_x_5365:
[----:B------:R-:W-:Y:S05]  /*3de0*/  BSYNC B0 ;  /* 0x0000000000007941 */ /* 0x000fea0003800000 */
.L_x_5364:
[C---:B------:R-:W-:Y:S01]  /*3df0*/  IMAD.SHL.U32 R4, R2.reuse, 0x40, RZ ;  /* 0x0000004002047824 */ /* 0x040fe200078e00ff */
[----:B------:R-:W-:Y:S01]  /*3e00*/  R2P PR, R2, 0x6 ;  /* 0x0000000602007804 */ /* 0x000fe20000000000 */
[----:B------:R-:W-:Y:S01]  /*3e10*/  IMAD.SHL.U32 R14, R14, 0x8, RZ ;  /* 0x000000080e0e7824 */ /* 0x000fe200078e00ff */
[----:B------:R-:W0:Y:S01]  /*3e20*/  LDGDEPBAR ;  /* 0x00000000000079af */ /* 0x000e220000000000 */
[----:B------:R-:W-:Y:S01]  /*3e30*/  IMAD R194, R89, 0x400, R0 ;  /* 0x0000040059c27824 */ /* 0x000fe200078e0200 */
[----:B---34-:R-:W-:Y:S01]  /*3e40*/  LOP3.LUT R9, R4, 0x1c0, RZ, 0xc0, !PT ;  /* 0x000001c004097812 */ /* 0x018fe200078ec0ff */
        /* <DEDUP_REMOVED lines=15> */
[----:B------:R-:W-:-:S02]  /*3f40*/  UIADD3 UR4, UR5, UR4, URZ ;  /* 0x0000000405047290 */ /* 0x000fc4000fffe03f */
[----:B------:R-:W-:Y:S01]  /*3f50*/  IMAD.SHL.U32 R193, R193, 0x2, RZ ;  /* 0x00000002c1c17824 */ /* 0x000fe200078e00ff */
[----:B------:R-:W-:Y:S01]  /*3f60*/  LDSM.16.M88.4 R76, [R189] ;  /* 0x00000000bd4c783b */ /* 0x000fe20000000200 */
[----:B------:R-:W-:-:S03]  /*3f70*/  UIADD3 UR5, UR13, -UR26, URZ ;  /* 0x8000001a0d057290 */ /* 0x000fc6000fffe03f */
[----:B-1----:R-:W1:Y:S01]  /*3f80*/  LDSM.16.M88.4 R24, [R193+0x6000] ;  /* 0x00600000c118783b */ /* 0x002e620000000200 */
[C---:B------:R-:W-:Y:S02]  /*3f90*/  IADD3 R2, R193.reuse, 0x6000, RZ ;  /* 0x00006000c1027810 */ /* 0x040fe40007ffe0ff */
[----:B------:R-:W-:Y:S01]  /*3fa0*/  IADD3 R191, R193, 0x6020, RZ ;  /* 0x00006020c1bf7810 */ /* 0x000fe20007ffe0ff */
[----:B------:R-:W3:Y:S01]  /*3fb0*/  LDSM.16.M88.4 R16, [R193+0x6800] ;  /* 0x00680000c110783b */ /* 0x000ee20000000200 */
[----:B------:R-:W-:Y:S01]  /*3fc0*/  @P1 IADD3 R191, R2, -0x20, RZ ;  /* 0xffffffe002bf1810 */ /* 0x000fe20007ffe0ff */
[----:B------:R-:W-:Y:S02]  /*3fd0*/  IMAD.MOV.U32 R2, RZ, RZ, 0x40 ;  /* 0x00000040ff027424 */ /* 0x000fe400078e00ff */
[----:B------:R-:W4:Y:S01]  /*3fe0*/  LDSM.16.M88.4 R8, [R193+0x7000] ;  /* 0x00700000c108783b */ /* 0x000f220000000200 */
[C---:B------:R-:W-:Y:S02]  /*3ff0*/  IADD3 R183, R191.reuse, 0x800, RZ ;  /* 0x00000800bfb77810 */ /* 0x040fe40007ffe0ff */
[----:B------:R-:W-:Y:S01]  /*4000*/  SEL R2, R2, 0xffffffc0, !P2 ;  /* 0xffffffc002027807 */ /* 0x000fe20005000000 */
[----:B------:R-:W5:Y:S01]  /*4010*/  LDSM.16.M88.4 R32, [R191] ;  /* 0x00000000bf20783b */ /* 0x000f620000000200 */
[----:B------:R-:W-:-:S02]  /*4020*/  IADD3 R182, R191, 0x1000, RZ ;  /* 0x00001000bfb67810 */ /* 0x000fc40007ffe0ff */
[----:B------:R-:W-:Y:S01]  /*4030*/  IADD3 R181, R191, 0x1800, RZ ;  /* 0x00001800bfb57810 */ /* 0x000fe20007ffe0ff */
[----:B------:R-:W2:Y:S01]  /*4040*/  LDSM.16.M88.4 R36, [R193+0x7800] ;  /* 0x00780000c124783b */ /* 0x000ea20000000200 */
[----:B------:R-:W-:Y:S01]  /*4050*/  IMAD.IADD R187, R193, 0x1, R2 ;  /* 0x00000001c1bb7824 */ /* 0x000fe200078e0202 */
[----:B------:R-:W-:Y:S01]  /*4060*/  IADD3 R179, R191, 0x2000, RZ ;  /* 0x00002000bfb37810 */ /* 0x000fe20007ffe0ff */
[----:B------:R-:W-:Y:S01]  /*4070*/  IMAD.IADD R180, R2, 0x1, R191 ;  /* 0x0000000102b47824 */ /* 0x000fe200078e02bf */
[----:B------:R-:W2:Y:S01]  /*4080*/  LDSM.16.M88.4 R64, [R191+0x800] ;  /* 0x00080000bf40783b */ /* 0x000ea20000000200 */
[----:B------:R-:W-:Y:S02]  /*4090*/  LEA R2, R89, UR12, 0x4 ;  /* 0x0000000c59027c11 */ /* 0x000fe4000f8e20ff */
[C---:B------:R-:W-:Y:S01]  /*40a0*/  IADD3 R178, R191.reuse, 0x2800, RZ ;  /* 0x00002800bfb27810 */ /* 0x040fe20007ffe0ff */
[----:B------:R-:W2:Y:S01]  /*40b0*/  LDSM.16.M88.4 R60, [R191+0x1000] ;  /* 0x00100000bf3c783b */ /* 0x000ea20000000200 */
[----:B------:R-:W-:Y:S01]  /*40c0*/  IADD3 R177, R191, 0x3000, RZ ;  /* 0x00003000bfb17810 */ /* 0x000fe20007ffe0ff */
[----:B------:R-:W-:Y:S01]  /*40d0*/  IMAD.IADD R3, R3, 0x1, R2 ;  /* 0x0000000103037824 */ /* 0x000fe200078e0202 */
[C---:B------:R-:W-:Y:S01]  /*40e0*/  IADD3 R176, R191.reuse, 0x3800, RZ ;  /* 0x00003800bfb07810 */ /* 0x040fe20007ffe0ff */
[----:B------:R-:W2:Y:S01]  /*40f0*/  LDSM.16.M88.4 R44, [R187+0x6000] ;  /* 0x00600000bb2c783b */ /* 0x000ea20000000200 */
[----:B------:R-:W-:-:S02]  /*4100*/  IADD3 R175, R191, 0x4000, RZ ;  /* 0x00004000bfaf7810 */ /* 0x000fc40007ffe0ff */
[C---:B------:R-:W-:Y:S01]  /*4110*/  IADD3 R199, R3.reuse, 0x8, RZ ;  /* 0x0000000803c77810 */ /* 0x040fe20007ffe0ff */
[----:B------:R-:W2:Y:S01]  /*4120*/  LDSM.16.M88.4 R84, [R191+0x1800] ;  /* 0x00180000bf54783b */ /* 0x000ea20000000200 */
[----:B------:R-:W-:Y:S02]  /*4130*/  IADD3 R206, R3, UR5, RZ ;  /* 0x0000000503ce7c10 */ /* 0x000fe4000fffe0ff */
[----:B------:R-:W-:Y:S01]  /*4140*/  IADD3 R203, R199, UR5, RZ ;  /* 0x00000005c7cb7c10 */ /* 0x000fe2000fffe0ff */
[----:B------:R-:W2:Y:S01]  /*4150*/  LDSM.16.M88.4 R40, [R187+0x6800] ;  /* 0x00680000bb28783b */ /* 0x000ea20000000200 */
[----:B------:R-:W-:Y:S02]  /*4160*/  IADD3 R204, R3, UR4, RZ ;  /* 0x0000000403cc7c10 */ /* 0x000fe4000fffe0ff */
[----:B------:R-:W-:Y:S01]  /*4170*/  IADD3 R199, R199, UR4, RZ ;  /* 0x00000004c7c77c10 */ /* 0x000fe2000fffe0ff */
[----:B-1----:R-:W-:Y:S01]  /*4180*/  HMMA.16816.F32 R28, R52, R24, RZ ;  /* 0x00000018341c723c */ /* 0x002fe200000018ff */
[----:B------:R-:W-:Y:S01]  /*4190*/  LDSM.16.M88.4 R72, [R180] ;  /* 0x00000000b448783b */ /* 0x000fe20000000200 */
[----:B------:R-:W-:-:S02]  /*41a0*/  IADD3 R205, R206, -c[0x0][0x2e4], RZ ;  /* 0x8000b900cecd7a10 */ /* 0x000fc40007ffe0ff */
[----:B------:R-:W-:Y:S01]  /*41b0*/  IADD3 R202, R203, -c[0x0][0x2e4], RZ ;  /* 0x8000b900cbca7a10 */ /* 0x000fe20007ffe0ff */
[----:B------:R-:W-:Y:S01]  /*41c0*/  LDSM.16.M88.4 R68, [R180+0x800] ;  /* 0x00080000b444783b */ /* 0x000fe20000000200 */
[----:B------:R-:W-:Y:S02]  /*41d0*/  IMNMX R204, R204, UR13, PT ;  /* 0x0000000dcccc7c17 */ /* 0x000fe4000b800200 */
[C---:B------:R-:W-:Y:S01]  /*41e0*/  HMMA.16816.F32 R24, R52.reuse, R26, RZ ;  /* 0x0000001a3418723c */ /* 0x040fe200000018ff */
[----:B------:R-:W-:Y:S02]  /*41f0*/  IMNMX R199, R199, UR13, PT ;  /* 0x0000000dc7c77c17 */ /* 0x000fe4000b800200 */
[----:B------:R-:W-:Y:S02]  /*4200*/  IMNMX R205, RZ, R205, !PT ;  /* 0x000000cdffcd7217 */ /* 0x000fe40007800200 */
[----:B------:R-:W-:Y:S02]  /*4210*/  IMNMX R202, RZ, R202, !PT ;  /* 0x000000caffca7217 */ /* 0x000fe40007800200 */
[C---:B------:R-:W-:Y:S01]  /*4220*/  IADD3 R174, R191.reuse, 0x4800, RZ ;  /* 0x00004800bfae7810 */ /* 0x040fe20007ffe0ff */
[----:B---3--:R-:W-:Y:S01]  /*4230*/  HMMA.16816.F32 R20, R52, R16, RZ ;  /* 0x000000103414723c */ /* 0x008fe200000018ff */
[----:B------:R-:W-:-:S02]  /*4240*/  IADD3 R173, R191, 0x5000, RZ ;  /* 0x00005000bfad7810 */ /* 0x000fc40007ffe0ff */
[----:B------:R-:W-:-:S05]  /*4250*/  IADD3 R172, R191, 0x5800, RZ ;  /* 0x00005800bfac7810 */ /* 0x000fca0007ffe0ff */
[C---:B------:R-:W-:Y:S08]  /*4260*/  HMMA.16816.F32 R16, R52.reuse, R18, RZ ;  /* 0x000000123410723c */ /* 0x040ff000000018ff */
[C---:B----4-:R-:W-:Y:S08]  /*4270*/  HMMA.16816.F32 R12, R52.reuse, R8, RZ ;  /* 0x00000008340c723c */ /* 0x050ff000000018ff */
[----:B------:R-:W-:Y:S08]  /*4280*/  HMMA.16816.F32 R8, R52, R10, RZ ;  /* 0x0000000a3408723c */ /* 0x000ff000000018ff */
[C---:B-----5:R-:W-:Y:S08]  /*4290*/  HMMA.16816.F32 R28, R56.reuse, R32, R28 ;  /* 0x00000020381c723c */ /* 0x060ff0000000181c */
[----:B------:R-:W-:Y:S01]  /*42a0*/  HMMA.16816.F32 R24, R56, R34, R24 ;  /* 0x000000223818723c */ /* 0x000fe20000001818 */
[----:B------:R-:W-:Y:S07]  /*42b0*/  LDSM.16.M88.4 R32, [R187+0x7800] ;  /* 0x00780000bb20783b */ /* 0x000fee0000000200 */
[C---:B--2---:R-:W-:Y:S08]  /*42c0*/  HMMA.16816.F32 R80, R52.reuse, R36, RZ ;  /* 0x000000243450723c */ /* 0x044ff000000018ff */
[----:B------:R-:W-:Y:S01]  /*42d0*/  HMMA.16816.F32 R52, R52, R38, RZ ;  /* 0x000000263434723c */ /* 0x000fe200000018ff */
[----:B------:R-:W1:Y:S07]  /*42e0*/  LDSM.16.M88.4 R36, [R187+0x7000] ;  /* 0x00700000bb24783b */ /* 0x000e6e0000000200 */
[C---:B------:R-:W-:Y:S08]  /*42f0*/  HMMA.16816.F32 R20, R56.reuse, R64, R20 ;  /* 0x000000403814723c */ /* 0x040ff00000001814 */
[C---:B------:R-:W-:Y:S01]  /*4300*/  HMMA.16816.F32 R16, R56.reuse, R66, R16 ;  /* 0x000000423810723c */ /* 0x040fe20000001810 */
[----:B------:R-:W2:Y:S07]  /*4310*/  LDSM.16.M88.4 R64, [R180+0x1000] ;  /* 0x00100000b440783b */ /* 0x000eae0000000200 */
[C---:B------:R-:W-:Y:S08]  /*4320*/  HMMA.16816.F32 R12, R56.reuse, R60, R12 ;  /* 0x0000003c380c723c */ /* 0x040ff0000000180c */
[----:B------:R-:W-:Y:S01]  /*4330*/  HMMA.16816.F32 R8, R56, R62, R8 ;  /* 0x0000003e3808723c */ /* 0x000fe20000001808 */
[----:B------:R-:W-:Y:S07]  /*4340*/  LDSM.16.M88.4 R60, [R180+0x1800] ;  /* 0x00180000b43c783b */ /* 0x000fee0000000200 */
[C---:B------:R-:W-:Y:S08]  /*4350*/  HMMA.16816.F32 R28, R48.reuse, R44, R28 ;  /* 0x0000002c301c723c */ /* 0x040ff0000000181c */
[----:B------:R-:W-:Y:S01]  /*4360*/  HMMA.16816.F32 R24, R48, R46, R24 ;  /* 0x0000002e3018723c */ /* 0x000fe20000001818 */
[----:B------:R-:W-:Y:S07]  /*4370*/  LDSM.16.M88.4 R44, [R194+0x2000] ;  /* 0x00200000c22c783b */ /* 0x000fee0000000200 */
[C---:B------:R-:W-:Y:S08]  /*4380*/  HMMA.16816.F32 R80, R56.reuse, R84, R80 ;  /* 0x000000543850723c */ /* 0x040ff00000001850 */
[----:B------:R-:W-:Y:S01]  /*4390*/  HMMA.16816.F32 R52, R56, R86, R52 ;  /* 0x000000563834723c */ /* 0x000fe20000001834 */
[----:B------:R-:W-:Y:S07]  /*43a0*/  LDSM.16.M88.4 R56, [R192+0x2000] ;  /* 0x00200000c038783b */ /* 0x000fee0000000200 */
[C---:B------:R-:W-:Y:S08]  /*43b0*/  HMMA.16816.F32 R20, R48.reuse, R40, R20 ;  /* 0x000000283014723c */ /* 0x040ff00000001814 */
[C---:B------:R-:W-:Y:S01]  /*43c0*/  HMMA.16816.F32 R16, R48.reuse, R42, R16 ;  /* 0x0000002a3010723c */ /* 0x040fe20000001810 */
[----:B------:R-:W3:Y:S07]  /*43d0*/  LDSM.16.M88.4 R40, [R193+0x8000] ;  /* 0x00800000c128783b */ /* 0x000eee0000000200 */
[C---:B-1----:R-:W-:Y:S08]  /*43e0*/  HMMA.16816.F32 R12, R48.reuse, R36, R12 ;  /* 0x00000024300c723c */ /* 0x042ff0000000180c */
[----:B------:R-:W-:Y:S01]  /*43f0*/  HMMA.16816.F32 R8, R48, R38, R8 ;  /* 0x000000263008723c */ /* 0x000fe20000001808 */
[----:B------:R-:W1:Y:S07]  /*4400*/  LDSM.16.M88.4 R36, [R193+0x8800] ;  /* 0x00880000c124783b */ /* 0x000e6e0000000200 */
[C---:B------:R-:W-:Y:S08]  /*4410*/  HMMA.16816.F32 R28, R76.reuse, R72, R28 ;  /* 0x000000484c1c723c */ /* 0x040ff0000000181c */
        /* <DEDUP_REMOVED lines=8> */
[----:B------:R-:W-:Y:S07]  /*44a0*/  LDSM.16.M88.4 R68, [R189+0x2000] ;  /* 0x00200000bd44783b */ /* 0x000fee0000000200 */
[C---:B--2---:R-:W-:Y:S08]  /*44b0*/  HMMA.16816.F32 R12, R76.reuse, R64, R12 ;  /* 0x000000404c0c723c */ /* 0x044ff0000000180c */
[----:B------:R-:W-:Y:S01]  /*44c0*/  HMMA.16816.F32 R8, R76, R66, R8 ;  /* 0x000000424c08723c */ /* 0x000fe20000001808 */
[----:B------:R-:W-:Y:S07]  /*44d0*/  LDSM.16.M88.4 R64, [R180+0x2000] ;  /* 0x00200000b440783b */ /* 0x000fee0000000200 */
[C---:B---3--:R-:W-:Y:S08]  /*44e0*/  HMMA.16816.F32 R28, R44.reuse, R40, R28 ;  /* 0x000000282c1c723c */ /* 0x048ff0000000181c */
[----:B------:R-:W-:Y:S01]  /*44f0*/  HMMA.16816.F32 R24, R44, R42, R24 ;  /* 0x0000002a2c18723c */ /* 0x000fe20000001818 */
[----:B------:R-:W2:Y:S07]  /*4500*/  LDSM.16.M88.4 R40, [R191+0x2800] ;  /* 0x00280000bf28783b */ /* 0x000eae0000000200 */
[C---:B------:R-:W-:Y:S08]  /*4510*/  HMMA.16816.F32 R80, R76.reuse, R60, R80 ;  /* 0x0000003c4c50723c */ /* 0x040ff00000001850 */
[----:B------:R-:W-:Y:S01]  /*4520*/  HMMA.16816.F32 R60, R76, R62, R52 ;  /* 0x0000003e4c3c723c */ /* 0x000fe20000001834 */
[----:B------:R-:W3:Y:S07]  /*4530*/  LDSM.16.M88.4 R52, [R191+0x2000] ;  /* 0x00200000bf34783b */ /* 0x000eee0000000200 */
[C---:B-1----:R-:W-:Y:S08]  /*4540*/  HMMA.16816.F32 R20, R44.reuse, R36, R20 ;  /* 0x000000242c14723c */ /* 0x042ff00000001814 */
[C---:B------:R-:W-:Y:S01]  /*4550*/  HMMA.16816.F32 R16, R44.reuse, R38, R16 ;  /* 0x000000262c10723c */ /* 0x040fe20000001810 */
[----:B------:R-:W1:Y:S07]  /*4560*/  LDSM.16.M88.4 R36, [R191+0x3000] ;  /* 0x00300000bf24783b */ /* 0x000e6e0000000200 */
[C---:B----4-:R-:W-:Y:S08]  /*4570*/  HMMA.16816.F32 R12, R44.reuse, R32, R12 ;  /* 0x000000202c0c723c */ /* 0x050ff0000000180c */
[C---:B------:R-:W-:Y:S01]  /*4580*/  HMMA.16816.F32 R8, R44.reuse, R34, R8 ;  /* 0x000000222c08723c */ /* 0x040fe20000001808 */
[----:B------:R-:W4:Y:S07]  /*4590*/  LDSM.16.M88.4 R32, [R191+0x3800] ;  /* 0x00380000bf20783b */ /* 0x000f2e0000000200 */
[C---:B-----5:R-:W-:Y:S08]  /*45a0*/  HMMA.16816.F32 R80, R44.reuse, R48, R80 ;  /* 0x000000302c50723c */ /* 0x060ff00000001850 */
[----:B------:R-:W-:Y:S01]  /*45b0*/  HMMA.16816.F32 R60, R44, R50, R60 ;  /* 0x000000322c3c723c */ /* 0x000fe2000000183c */
[----:B------:R-:W-:Y:S04]  /*45c0*/  LDSM.16.M88.4 R48, [R190+0x2000] ;  /* 0x00200000be30783b */ /* 0x000fe80000000200 */
[----:B------:R-:W5:Y:S03]  /*45d0*/  LDSM.16.M88.4 R44, [R187+0x8000] ;  /* 0x00800000bb2c783b */ /* 0x000f660000000200 */
[C---:B--2---:R-:W-:Y:S08]  /*45e0*/  HMMA.16816.F32 R20, R56.reuse, R40, R20 ;  /* 0x000000283814723c */ /* 0x044ff00000001814 */
[C---:B------:R-:W-:Y:S01]  /*45f0*/  HMMA.16816.F32 R16, R56.reuse, R42, R16 ;  /* 0x0000002a3810723c */ /* 0x040fe20000001810 */
[----:B------:R-:W2:Y:S07]  /*4600*/  LDSM.16.M88.4 R40, [R187+0x8800] ;  /* 0x00880000bb28783b */ /* 0x000eae0000000200 */
[C---:B---3--:R-:W-:Y:S08]  /*4610*/  HMMA.16816.F32 R28, R56.reuse, R52, R28 ;  /* 0x00000034381c723c */ /* 0x048ff0000000181c */
[C---:B------:R-:W-:Y:S01]  /*4620*/  HMMA.16816.F32 R24, R56.reuse, R54, R24 ;  /* 0x000000363818723c */ /* 0x040fe20000001818 */
[----:B------:R-:W3:Y:S07]  /*4630*/  LDSM.16.M88.4 R52, [R187+0x9000] ;  /* 0x00900000bb34783b */ /* 0x000eee0000000200 */
[C---:B-1----:R-:W-:Y:S08]  /*4640*/  HMMA.16816.F32 R12, R56.reuse, R36, R12 ;  /* 0x00000024380c723c */ /* 0x042ff0000000180c */
[C---:B------:R-:W-:Y:S01]  /*4650*/  HMMA.16816.F32 R8, R56.reuse, R38, R8 ;  /* 0x000000263808723c */ /* 0x040fe20000001808 */
[----:B------:R-:W1:Y:S07]  /*4660*/  LDSM.16.M88.4 R36, [R187+0x9800] ;  /* 0x00980000bb24783b */ /* 0x000e6e0000000200 */
[C---:B----4-:R-:W-:Y:S08]  /*4670*/  HMMA.16816.F32 R80, R56.reuse, R32, R80 ;  /* 0x000000203850723c */ /* 0x050ff00000001850 */
[----:B------:R-:W-:Y:S01]  /*4680*/  HMMA.16816.F32 R60, R56, R34, R60 ;  /* 0x00000022383c723c */ /* 0x000fe2000000183c */
[----:B------:R-:W4:Y:S07]  /*4690*/  LDSM.16.M88.4 R32, [R180+0x2800] ;  /* 0x00280000b420783b */ /* 0x000f2e0000000200 */
[C---:B-----5:R-:W-:Y:S08]  /*46a0*/  HMMA.16816.F32 R28, R48.reuse, R44, R28 ;  /* 0x0000002c301c723c */ /* 0x060ff0000000181c */
[C---:B------:R-:W-:Y:S01]  /*46b0*/  HMMA.16816.F32 R24, R48.reuse, R46, R24 ;  /* 0x0000002e3018723c */ /* 0x040fe20000001818 */
[----:B------:R-:W5:Y:S07]  /*46c0*/  LDSM.16.M88.4 R44, [R180+0x3000] ;  /* 0x00300000b42c783b */ /* 0x000f6e0000000200 */
[C---:B--2---:R-:W-:Y:S08]  /*46d0*/  HMMA.16816.F32 R20, R48.reuse, R40, R20 ;  /* 0x000000283014723c */ /* 0x044ff00000001814 */
[C---:B------:R-:W-:Y:S01]  /*46e0*/  HMMA.16816.F32 R56, R48.reuse, R42, R16 ;  /* 0x0000002a3038723c */ /* 0x040fe20000001810 */
[----:B------:R-:W-:Y:S04]  /*46f0*/  LDSM.16.M88.4 R40, [R194+0x4000] ;  /* 0x00400000c228783b */ /* 0x000fe80000000200 */
[----:B------:R-:W2:Y:S03]  /*4700*/  LDSM.16.M88.4 R16, [R193+0xa000] ;  /* 0x00a00000c110783b */ /* 0x000ea60000000200 */
[C---:B---3--:R-:W-:Y:S08]  /*4710*/  HMMA.16816.F32 R12, R48.reuse, R52, R12 ;  /* 0x00000034300c723c */ /* 0x048ff0000000180c */
[C---:B------:R-:W-:Y:S01]  /*4720*/  HMMA.16816.F32 R8, R48.reuse, R54, R8 ;  /* 0x000000363008723c */ /* 0x040fe20000001808 */
[----:B------:R-:W-:Y:S07]  /*4730*/  LDSM.16.M88.4 R52, [R193+0xb800] ;  /* 0x00b80000c134783b */ /* 0x000fee0000000200 */
[C---:B-1----:R-:W-:Y:S08]  /*4740*/  HMMA.16816.F32 R80, R48.reuse, R36, R80 ;  /* 0x000000243050723c */ /* 0x042ff00000001850 */
[----:B------:R-:W-:Y:S01]  /*4750*/  HMMA.16816.F32 R60, R48, R38, R60 ;  /* 0x00000026303c723c */ /* 0x000fe2000000183c */
[----:B------:R-:W1:Y:S04]  /*4760*/  LDSM.16.M88.4 R36, [R193+0xa800] ;  /* 0x00a80000c124783b */ /* 0x000e680000000200 */
[----:B------:R-:W-:Y:S03]  /*4770*/  LDSM.16.M88.4 R48, [R192+0x4000] ;  /* 0x00400000c030783b */ /* 0x000fe60000000200 */
[C---:B------:R-:W-:Y:S08]  /*4780*/  HMMA.16816.F32 R28, R68.reuse, R64, R28 ;  /* 0x00000040441c723c */ /* 0x040ff0000000181c */
[C---:B------:R-:W-:Y:S08]  /*4790*/  HMMA.16816.F32 R24, R68.reuse, R66, R24 ;  /* 0x000000424418723c */ /* 0x040ff00000001818 */
[C---:B----4-:R-:W-:Y:S08]  /*47a0*/  HMMA.16816.F32 R20, R68.reuse, R32, R20 ;  /* 0x000000204414723c */ /* 0x050ff00000001814 */
[C---:B------:R-:W-:Y:S01]  /*47b0*/  HMMA.16816.F32 R56, R68.reuse, R34, R56 ;  /* 0x000000224438723c */ /* 0x040fe20000001838 */
[----:B------:R-:W3:Y:S07]  /*47c0*/  LDSM.16.M88.4 R32, [R193+0xb000] ;  /* 0x00b00000c120783b */ /* 0x000eee0000000200 */
[C---:B-----5:R-:W-:Y:S08]  /*47d0*/  HMMA.16816.F32 R12, R68.reuse, R44, R12 ;  /* 0x0000002c440c723c */ /* 0x060ff0000000180c */
[----:B------:R-:W-:Y:S01]  /*47e0*/  HMMA.16816.F32 R8, R68, R46, R8 ;  /* 0x0000002e4408723c */ /* 0x000fe20000001808 */
[----:B------:R-:W4:Y:S07]  /*47f0*/  LDSM.16.M88.4 R44, [R191+0x4000] ;  /* 0x00400000bf2c783b */ /* 0x000f2e0000000200 */
[C---:B--2---:R-:W-:Y:S08]  /*4800*/  HMMA.16816.F32 R28, R40.reuse, R16, R28 ;  /* 0x00000010281c723c */ /* 0x044ff0000000181c */
[----:B------:R-:W-:Y:S01]  /*4810*/  HMMA.16816.F32 R24, R40, R18, R24 ;  /* 0x000000122818723c */ /* 0x000fe20000001818 */
[----:B------:R-:W2:Y:S07]  /*4820*/  LDSM.16.M88.4 R16, [R191+0x4800] ;  /* 0x00480000bf10783b */ /* 0x000eae0000000200 */
[C---:B------:R-:W-:Y:S08]  /*4830*/  HMMA.16816.F32 R80, R68.reuse, R72, R80 ;  /* 0x000000484450723c */ /* 0x040ff00000001850 */
[----:B------:R-:W-:Y:S01]  /*4840*/  HMMA.16816.F32 R60, R68, R74, R60 ;  /* 0x0000004a443c723c */ /* 0x000fe2000000183c */
[----:B------:R-:W-:Y:S07]  /*4850*/  LDSM.16.M88.4 R68, [R191+0x5800] ;  /* 0x00580000bf44783b */ /* 0x000fee0000000200 */
[C---:B-1----:R-:W-:Y:S08]  /*4860*/  HMMA.16816.F32 R20, R40.reuse, R36, R20 ;  /* 0x000000242814723c */ /* 0x042ff00000001814 */
[C---:B------:R-:W-:Y:S01]  /*4870*/  HMMA.16816.F32 R56, R40.reuse, R38, R56 ;  /* 0x000000262838723c */ /* 0x040fe20000001838 */
[----:B------:R-:W1:Y:S07]  /*4880*/  LDSM.16.M88.4 R36, [R191+0x5000] ;  /* 0x00500000bf24783b */ /* 0x000e6e0000000200 */
[C---:B---3--:R-:W-:Y:S08]  /*4890*/  HMMA.16816.F32 R12, R40.reuse, R32, R12 ;  /* 0x00000020280c723c */ /* 0x048ff0000000180c */
[C---:B------:R-:W-:Y:S01]  /*48a0*/  HMMA.16816.F32 R64, R40.reuse, R34, R8 ;  /* 0x000000222840723c */ /* 0x040fe20000001808 */
[----:B------:R-:W-:Y:S04]  /*48b0*/  LDSM.16.M88.4 R32, [R190+0x4000] ;  /* 0x00400000be20783b */ /* 0x000fe80000000200 */
[----:B------:R-:W3:Y:S03]  /*48c0*/  LDSM.16.M88.4 R8, [R187+0xa000] ;  /* 0x00a00000bb08783b */ /* 0x000ee60000000200 */
[C---:B------:R-:W-:Y:S08]  /*48d0*/  HMMA.16816.F32 R80, R40.reuse, R52, R80 ;  /* 0x000000342850723c */ /* 0x040ff00000001850 */
[----:B------:R-:W-:Y:S01]  /*48e0*/  HMMA.16816.F32 R60, R40, R54, R60 ;  /* 0x00000036283c723c */ /* 0x000fe2000000183c */
[----:B------:R-:W5:Y:S04]  /*48f0*/  LDSM.16.M88.4 R40, [R187+0xa800] ;  /* 0x00a80000bb28783b */ /* 0x000f680000000200 */
[----:B------:R-:W-:Y:S03]  /*4900*/  LDSM.16.M88.4 R52, [R180+0x4800] ;  /* 0x00480000b434783b */ /* 0x000fe60000000200 */
[C---:B----4-:R-:W-:Y:S08]  /*4910*/  HMMA.16816.F32 R28, R48.reuse, R44, R28 ;  /* 0x0000002c301c723c */ /* 0x050ff0000000181c */
[C---:B------:R-:W-:Y:S01]  /*4920*/  HMMA.16816.F32 R24, R48.reuse, R46, R24 ;  /* 0x0000002e3018723c */ /* 0x040fe20000001818 */
[----:B------:R-:W-:Y:S07]  /*4930*/  LDSM.16.M88.4 R44, [R187+0xb800] ;  /* 0x00b80000bb2c783b */ /* 0x000fee0000000200 */
[C---:B--2---:R-:W-:Y:S08]  /*4940*/  HMMA.16816.F32 R20, R48.reuse, R16, R20 ;  /* 0x000000103014723c */ /* 0x044ff00000001814 */
[C---:B------:R-:W-:Y:S01]  /*4950*/  HMMA.16816.F32 R56, R48.reuse, R18, R56 ;  /* 0x000000123038723c */ /* 0x040fe20000001838 */
[----:B------:R-:W2:Y:S07]  /*4960*/  LDSM.16.M88.4 R16, [R187+0xb000] ;  /* 0x00b00000bb10783b */ /* 0x000eae0000000200 */
[C---:B-1----:R-:W-:Y:S08]  /*4970*/  HMMA.16816.F32 R12, R48.reuse, R36, R12 ;  /* 0x00000024300c723c */ /* 0x042ff0000000180c */
[C---:B------:R-:W-:Y:S01]  /*4980*/  HMMA.16816.F32 R64, R48.reuse, R38, R64 ;  /* 0x000000263040723c */ /* 0x040fe20000001840 */
[----:B------:R-:W-:Y:S07]  /*4990*/  LDSM.16.M88.4 R36, [R180+0x4000] ;  /* 0x00400000b424783b */ /* 0x000fee0000000200 */
[C---:B------:R-:W-:Y:S08]  /*49a0*/  HMMA.16816.F32 R80, R48.reuse, R68, R80 ;  /* 0x000000443050723c */ /* 0x040ff00000001850 */
[----:B------:R-:W-:Y:S01]  /*49b0*/  HMMA.16816.F32 R60, R48, R70, R60 ;  /* 0x00000046303c723c */ /* 0x000fe2000000183c */
[----:B------:R-:W1:Y:S04]  /*49c0*/  LDSM.16.M88.4 R48, [R189+0x4000] ;  /* 0x00400000bd30783b */ /* 0x000e680000000200 */
[----:B------:R-:W-:Y:S03]  /*49d0*/  LDSM.16.M88.4 R68, [R180+0x5800] ;  /* 0x00580000b444783b */ /* 0x000fe60000000200 */
[C---:B---3--:R-:W-:Y:S08]  /*49e0*/  HMMA.16816.F32 R28, R32.reuse, R8, R28 ;  /* 0x00000008201c723c */ /* 0x048ff0000000181c */
[----:B------:R-:W-:Y:S01]  /*49f0*/  HMMA.16816.F32 R24, R32, R10, R24 ;  /* 0x0000000a2018723c */ /* 0x000fe20000001818 */
[----:B------:R-:W3:Y:S01]  /*4a00*/  LDSM.16.M88.4 R8, [R180+0x5000] ;  /* 0x00500000b408783b */ /* 0x000ee20000000200 */
[----:B------:R-:W-:-:S06]  /*4a10*/  DEPBAR.LE SB0, 0x0 ;  /* 0x000080000000791a */ /* 0x000fcc0000000000 */
[C---:B-----5:R-:W-:Y:S08]  /*4a20*/  HMMA.16816.F32 R20, R32.reuse, R40, R20 ;  /* 0x000000282014723c */ /* 0x060ff00000001814 */
[C---:B------:R-:W-:Y:S08]  /*4a30*/  HMMA.16816.F32 R56, R32.reuse, R42, R56 ;  /* 0x0000002a2038723c */ /* 0x040ff00000001838 */
[C---:B--2---:R-:W-:Y:S08]  /*4a40*/  HMMA.16816.F32 R12, R32.reuse, R16, R12 ;  /* 0x00000010200c723c */ /* 0x044ff0000000180c */
[C---:B------:R-:W-:Y:S08]  /*4a50*/  HMMA.16816.F32 R64, R32.reuse, R18, R64 ;  /* 0x000000122040723c */ /* 0x040ff00000001840 */
[C---:B------:R-:W-:Y:S08]  /*4a60*/  HMMA.16816.F32 R80, R32.reuse, R44, R80 ;  /* 0x0000002c2050723c */ /* 0x040ff00000001850 */
[----:B------:R-:W-:Y:S08]  /*4a70*/  HMMA.16816.F32 R60, R32, R46, R60 ;  /* 0x0000002e203c723c */ /* 0x000ff0000000183c */
[C---:B-1----:R-:W-:Y:S08]  /*4a80*/  HMMA.16816.F32 R28, R48.reuse, R36, R28 ;  /* 0x00000024301c723c */ /* 0x042ff0000000181c */
[C---:B------:R-:W-:Y:S08]  /*4a90*/  HMMA.16816.F32 R24, R48.reuse, R38, R24 ;  /* 0x000000263018723c */ /* 0x040ff00000001818 */
[C---:B------:R-:W-:Y:S08]  /*4aa0*/  HMMA.16816.F32 R20, R48.reuse, R52, R20 ;  /* 0x000000343014723c */ /* 0x040ff00000001814 */
[C---:B------:R-:W-:Y:S08]  /*4ab0*/  HMMA.16816.F32 R56, R48.reuse, R54, R56 ;  /* 0x000000363038723c */ /* 0x040ff00000001838 */
[C---:B---3--:R-:W-:Y:S08]  /*4ac0*/  HMMA.16816.F32 R12, R48.reuse, R8, R12 ;  /* 0x00000008300c723c */ /* 0x048ff0000000180c */
[C---:B------:R-:W-:Y:S08]  /*4ad0*/  HMMA.16816.F32 R64, R48.reuse, R10, R64 ;  /* 0x0000000a3040723c */ /* 0x040ff00000001840 */
[C---:B------:R-:W-:Y:S08]  /*4ae0*/  HMMA.16816.F32 R80, R48.reuse, R68, R80 ;  /* 0x000000443050723c */ /* 0x040ff00000001850 */
        /* <DEDUP_REMOVED lines=78> */
.L_x_5367:
[----:B------:R-:W-:-:S04]  /*4fd0*/  ULEA UR6, -UR6, URZ, 0x6 ;  /* 0x0000003f06067291 */ /* 0x000fc8000f8e313f */
[----:B------:R-:W-:Y:S02]  /*4fe0*/  USHF.R.S32.HI UR4, URZ, 0x1f, UR6 ;  /* 0x0000001f3f047899 */ /* 0x000fe40008011406 */
[----:B------:R-:W-:-:S04]  /*4ff0*/  MOV R11, UR6 ;  /* 0x00000006000b7c02 */ /* 0x000fc80008000f00 */
[----:B------:R-:W-:Y:S02]  /*5000*/  MOV R6, UR4 ;  /* 0x0000000400067c02 */ /* 0x000fe40008000f00 */
.L_x_5368:
        /* <DEDUP_REMOVED lines=119> */
.L_x_5370:
[----:B------:R-:W-:Y:S05]  /*5780*/  BSYNC B0 ;  /* 0x0000000000007941 */ /* 0x000fea0003800000 */
.L_x_5369:
[----:B------:R-:W0:Y:S01]  /*5790*/  LDGDEPBAR ;  /* 0x00000000000079af */ /* 0x000e220000000000 */
[----:B------:R-:W-:-:S04]  /*57a0*/  IADD3 R134, P0, R11, R134, RZ ;  /* 0x000000860b867210 */ /* 0x000fc80007f1e0ff */
[----:B------:R-:W-:Y:S02]  /*57b0*/  IADD3.X R133, R6, R133, RZ, P0, !PT ;  /* 0x0000008506857210 */ /* 0x000fe400007fe4ff */
.L_x_5366:
[----:B------:R-:W-:Y:S01]  /*57c0*/  IADD3 R51, R197, UR14, RZ ;  /* 0x0000000ec5337c10 */ /* 0x000fe2000fffe0ff */
[----:B------:R-:W-:-:S03]  /*57d0*/  IMAD.SHL.U32 R188, R0, 0x2, RZ ;  /* 0x0000000200bc7824 */ /* 0x000fc600078e00ff */
[C---:B-1----:R-:W-:Y:S01]  /*57e0*/  IADD3 R34, R51.reuse, 0x1, RZ ;  /* 0x0000000133227810 */ /* 0x042fe20007ffe0ff */
[C---:B------:R-:W-:Y:S01]  /*57f0*/  IMAD.IADD R49, R206.reuse, 0x1, -R51 ;  /* 0x00000001ce317824 */ /* 0x040fe200078e0a33 */
[----:B------:R-:W-:Y:S01]  /*5800*/  IADD3 R11, R51, 0x20, RZ ;  /* 0x00000020330b7810 */ /* 0x000fe20007ffe0ff */
[----:B------:R-:W-:Y:S01]  /*5810*/  IMAD R186, R7, 0x2, R188 ;  /* 0x0000000207ba7824 */ /* 0x000fe200078e02bc */
[C---:B------:R-:W-:Y:S01]  /*5820*/  IADD3 R9, R51.reuse, 0x28, RZ ;  /* 0x0000002833097810 */ /* 0x040fe20007ffe0ff */
[C---:B------:R-:W-:Y:S01]  /*5830*/  IMAD.IADD R50, R206.reuse, 0x1, -R34 ;  /* 0x00000001ce327824 */ /* 0x040fe200078e0a22 */
[C---:B------:R-:W-:Y:S01]  /*5840*/  IADD3 R33, R51.reuse, 0x8, RZ ;  /* 0x0000000833217810 */ /* 0x040fe20007ffe0ff */
[C---:B------:R-:W-:Y:S01]  /*5850*/  IMAD.IADD R41, R206.reuse, 0x1, -R11 ;  /* 0x00000001ce297824 */ /* 0x040fe200078e0a0b */
[C---:B------:R-:W-:Y:S01]  /*5860*/  IADD3 R19, R51.reuse, 0x9, RZ ;  /* 0x0000000933137810 */ /* 0x040fe20007ffe0ff */
[C---:B------:R-:W-:Y:S01]  /*5870*/  IMAD.IADD R39, R206.reuse, 0x1, -R9 ;  /* 0x00000001ce277824 */ /* 0x040fe200078e0a09 */
[C---:B------:R-:W-:Y:S01]  /*5880*/  IADD3 R18, R51.reuse, 0x11, RZ ;  /* 0x0000001133127810 */ /* 0x040fe20007ffe0ff */
[C---:B------:R-:W-:Y:S01]  /*5890*/  IMAD.IADD R47, R206.reuse, 0x1, -R33 ;  /* 0x00000001ce2f7824 */ /* 0x040fe200078e0a21 */
[----:B------:R-:W-:Y:S01]  /*58a0*/  IABS R49, R49 ;  /* 0x0000003100317213 */ /* 0x000fe20000000000 */
[C---:B------:R-:W-:Y:S01]  /*58b0*/  IMAD.IADD R48, R206.reuse, 0x1, -R19 ;  /* 0x00000001ce307824 */ /* 0x040fe200078e0a13 */
[----:B------:R-:W-:Y:S01]  /*58c0*/  IADD3 R17, R51, 0x18, RZ ;  /* 0x0000001833117810 */ /* 0x000fe20007ffe0ff */
[C---:B------:R-:W-:Y:S01]  /*58d0*/  IMAD.IADD R46, R206.reuse, 0x1, -R18 ;  /* 0x00000001ce2e7824 */ /* 0x040fe200078e0a12 */
[----:B------:R-:W-:Y:S01]  /*58e0*/  IABS R50, R50 ;  /* 0x0000003200327213 */ /* 0x000fe20000000000 */
[----:B------:R-:W-:Y:S01]  /*58f0*/  IMAD R185, R5, 0x2, R188 ;  /* 0x0000000205b97824 */ /* 0x000fe200078e02bc */
[C---:B------:R-:W-:Y:S01]  /*5900*/  IADD3 R6, R51.reuse, 0x30, RZ ;  /* 0x0000003033067810 */ /* 0x040fe20007ffe0ff */
[C---:B------:R-:W-:Y:S01]  /*5910*/  IMAD.IADD R43, R206.reuse, 0x1, -R17 ;  /* 0x00000001ce2b7824 */ /* 0x040fe200078e0a11 */
[----:B------:R-:W-:Y:S01]  /*5920*/  IABS R41, R41 ;  /* 0x0000002900297213 */ /* 0x000fe20000000000 */
[----:B------:R-:W1:Y:S01]  /*5930*/  I2F R49, R49 ;  /* 0x0000003100317306 */ /* 0x000e620000201400 */
[----:B------:R-:W-:Y:S01]  /*5940*/  IABS R39, R39 ;  /* 0x0000002700277213 */ /* 0x000fe20000000000 */
[C---:B------:R-:W-:Y:S01]  /*5950*/  IMAD.IADD R37, R206.reuse, 0x1, -R6 ;  /* 0x00000001ce257824 */ /* 0x040fe200078e0a06 */
[----:B------:R-:W-:Y:S01]  /*5960*/  IADD3 R16, R51, 0x19, RZ ;  /* 0x0000001933107810 */ /* 0x000fe20007ffe0ff */
[----:B------:R-:W-:Y:S01]  /*5970*/  IMAD R184, R5, 0x2, R186 ;  /* 0x0000000205b87824 */ /* 0x000fe200078e02ba */
[----:B------:R-:W-:Y:S01]  /*5980*/  IABS R47, R47 ;  /* 0x0000002f002f7213 */ /* 0x000fe20000000000 */
[----:B------:R-:W-:Y:S01]  /*5990*/  LDSM.16.MT88.4 R124, [R188+0xc000] ;  /* 0x00c00000bc7c783b */ /* 0x000fe20000004200 */
[----:B------:R-:W-:Y:S01]  /*59a0*/  IABS R48, R48 ;  /* 0x0000003000307213 */ /* 0x000fe20000000000 */
[----:B------:R-:W3:Y:S01]  /*59b0*/  I2F R50, R50 ;  /* 0x0000003200327306 */ /* 0x000ee20000201400 */
[----:B------:R-:W-:Y:S01]  /*59c0*/  IABS R46, R46 ;  /* 0x0000002e002e7213 */ /* 0x000fe20000000000 */
[----:B------:R-:W-:Y:S01]  /*59d0*/  IMAD.IADD R44, R206, 0x1, -R16 ;  /* 0x00000001ce2c7824 */ /* 0x000fe200078e0a10 */
[----:B------:R-:W-:Y:S01]  /*59e0*/  IABS R43, R43 ;  /* 0x0000002b002b7213 */ /* 0x000fe20000000000 */
[----:B------:R-:W-:Y:S01]  /*59f0*/  LDSM.16.MT88.4 R116, [R186+0xc000] ;  /* 0x00c00000ba74783b */ /* 0x000fe20000004200 */
[----:B------:R-:W-:-:S02]  /*5a00*/  IABS R37, R37 ;  /* 0x0000002500257213 */ /* 0x000fc40000000000 */
[C---:B------:R-:W-:Y:S01]  /*5a10*/  IADD3 R32, R51.reuse, 0x10, RZ ;  /* 0x0000001033207810 */ /* 0x040fe20007ffe0ff */
[----:B------:R-:W4:Y:S01]  /*5a20*/  I2F R41, R41 ;  /* 0x0000002900297306 */ /* 0x000f220000201400 */
[----:B------:R-:W-:Y:S01]  /*5a30*/  IADD3 R10, R51, 0x21, RZ ;  /* 0x00000021330a7810 */ /* 0x000fe20007ffe0ff */
[----:B-1----:R-:W-:Y:S01]  /*5a40*/  FFMA.FTZ R28, R49, -UR24, R28 ;  /* 0x80000018311c7c23 */ /* 0x002fe2000801001c */
[----:B------:R-:W-:Y:S01]  /*5a50*/  IABS R44, R44 ;  /* 0x0000002c002c7213 */ /* 0x000fe20000000000 */
[C---:B------:R-:W-:Y:S01]  /*5a60*/  IMAD.IADD R45, R206.reuse, 0x1, -R32 ;  /* 0x00000001ce2d7824 */ /* 0x040fe200078e0a20 */
[CC--:B------:R-:W-:Y:S01]  /*5a70*/  ISETP.GE.AND P0, PT, R51.reuse, R204.reuse, PT ;  /* 0x000000cc3300720c */ /* 0x0c0fe20003f06270 */
[----:B------:R-:W-:Y:S01]  /*5a80*/  IMAD.IADD R42, R206, 0x1, -R10 ;  /* 0x00000001ce2a7824 */ /* 0x000fe200078e0a0a */
[C---:B--2---:R-:W-:Y:S01]  /*5a90*/  IADD3 R2, R51.reuse, 0x39, RZ ;  /* 0x0000003933027810 */ /* 0x044fe20007ffe0ff */
[----:B------:R-:W1:Y:S01]  /*5aa0*/  I2F R39, R39 ;  /* 0x0000002700277306 */ /* 0x000e620000201400 */
[----:B------:R-:W-:Y:S01]  /*5ab0*/  ISETP.GE.AND P6, PT, R34, R204, PT ;  /* 0x000000cc2200720c */ /* 0x000fe20003fc6270 */
[----:B---3--:R-:W-:Y:S01]  /*5ac0*/  FFMA.FTZ R29, R50, -UR24, R29 ;  /* 0x80000018321d7c23 */ /* 0x008fe2000801001d */
[C---:B------:R-:W-:Y:S01]  /*5ad0*/  ISETP.LT.OR P0, PT, R51.reuse, R205, P0 ;  /* 0x000000cd3300720c */ /* 0x040fe20000701670 */
[----:B------:R-:W-:Y:S01]  /*5ae0*/  IMAD.IADD R35, R206, 0x1, -R2 ;  /* 0x00000001ce237824 */ /* 0x000fe200078e0a02 */
[----:B------:R-:W-:Y:S01]  /*5af0*/  IABS R45, R45 ;  /* 0x0000002d002d7213 */ /* 0x000fe20000000000 */
[----:B------:R-:W-:Y:S01]  /*5b00*/  LDSM.16.MT88.4 R108, [R185+0xc000] ;  /* 0x00c00000b96c783b */ /* 0x000fe20000004200 */
[----:B------:R-:W-:Y:S01]  /*5b10*/  IADD3 R8, R51, 0x29, RZ ;  /* 0x0000002933087810 */ /* 0x000fe20007ffe0ff */
[----:B------:R-:W2:Y:S01]  /*5b20*/  I2F R47, R47 ;  /* 0x0000002f002f7306 */ /* 0x000ea20000201400 */
[----:B------:R-:W-:Y:S01]  /*5b30*/  ISETP.LT.OR P6, PT, R34, R205, P6 ;  /* 0x000000cd2200720c */ /* 0x000fe200037c1670 */
[----:B----4-:R-:W-:Y:S01]  /*5b40*/  FFMA.FTZ R41, R41, -UR24, R12 ;  /* 0x8000001829297c23 */ /* 0x010fe2000801000c */
[----:B------:R-:W-:Y:S01]  /*5b50*/  IABS R42, R42 ;  /* 0x0000002a002a7213 */ /* 0x000fe20000000000 */
[----:B------:R-:W-:Y:S01]  /*5b60*/  IMAD.IADD R40, R206, 0x1, -R8 ;  /* 0x00000001ce287824 */ /* 0x000fe200078e0a08 */
[-C--:B------:R-:W-:Y:S01]  /*5b70*/  ISETP.GE.AND P3, PT, R33, R204.reuse, PT ;  /* 0x000000cc2100720c */ /* 0x080fe20003f66270 */
[----:B------:R-:W-:Y:S01]  /*5b80*/  LDSM.16.MT88.4 R100, [R184+0xc000] ;  /* 0x00c00000b864783b */ /* 0x000fe20000004200 */
[-C--:B------:R-:W-:Y:S01]  /*5b90*/  ISETP.GE.AND P1, PT, R19, R204.reuse, PT ;  /* 0x000000cc1300720c */ /* 0x080fe20003f26270 */
[----:B------:R-:W3:Y:S01]  /*5ba0*/  I2F R48, R48 ;  /* 0x0000003000307306 */ /* 0x000ee20000201400 */
[----:B-1----:R-:W-:Y:S01]  /*5bb0*/  FFMA.FTZ R64, R39, -UR24, R64 ;  /* 0x8000001827407c23 */ /* 0x002fe20008010040 */
[----:B------:R-:W-:Y:S01]  /*5bc0*/  FSEL R12, R28, -INF , !P0 ;  /* 0xff8000001c0c7808 */ /* 0x000fe20004000000 */
[----:B------:R-:W-:Y:S01]  /*5bd0*/  LDSM.16.MT88.4 R72, [R188+0x10000] ;  /* 0x01000000bc48783b */ /* 0x000fe20000004200 */
[----:B------:R-:W-:-:S02]  /*5be0*/  ISETP.GE.AND P0, PT, R18, R204, PT ;  /* 0x000000cc1200720c */ /* 0x000fc40003f06270 */
[----:B------:R-:W-:Y:S01]  /*5bf0*/  FSEL R39, R29, -INF , !P6 ;  /* 0xff8000001d277808 */ /* 0x000fe20007000000 */
[----:B------:R-:W-:Y:S01]  /*5c00*/  LDSM.16.MT88.4 R88, [R185+0x10000] ;  /* 0x01000000b958783b */ /* 0x000fe20000004200 */
[----:B------:R-:W1:Y:S01]  /*5c10*/  I2F R46, R46 ;  /* 0x0000002e002e7306 */ /* 0x000e620000201400 */
[----:B--2---:R-:W-:Y:S01]  /*5c20*/  FFMA.FTZ R24, R47, -UR24, R24 ;  /* 0x800000182f187c23 */ /* 0x004fe20008010018 */
[----:B------:R-:W-:Y:S01]  /*5c30*/  ISETP.GE.AND P6, PT, R17, R204, PT ;  /* 0x000000cc1100720c */ /* 0x000fe20003fc6270 */
[----:B------:R-:W-:Y:S01]  /*5c40*/  LDSM.16.MT88.4 R136, [R186+0xc800] ;  /* 0x00c80000ba88783b */ /* 0x000fe20000004200 */
[----:B------:R-:W-:Y:S02]  /*5c50*/  IABS R35, R35 ;  /* 0x0000002300237213 */ /* 0x000fe40000000000 */
[-C--:B------:R-:W-:Y:S02]  /*5c60*/  ISETP.LT.OR P3, PT, R33, R205.reuse, P3 ;  /* 0x000000cd2100720c */ /* 0x080fe40001f61670 */
[----:B------:R-:W2:Y:S01]  /*5c70*/  I2F R43, R43 ;  /* 0x0000002b002b7306 */ /* 0x000ea20000201400 */
[----:B---3--:R-:W-:Y:S01]  /*5c80*/  FFMA.FTZ R25, R48, -UR24, R25 ;  /* 0x8000001830197c23 */ /* 0x008fe20008010019 */
[----:B------:R-:W-:-:S02]  /*5c90*/  ISETP.LT.OR P1, PT, R19, R205, P1 ;  /* 0x000000cd1300720c */ /* 0x000fc40000f21670 */
[-C--:B------:R-:W-:Y:S02]  /*5ca0*/  ISETP.LT.OR P0, PT, R18, R205.reuse, P0 ;  /* 0x000000cd1200720c */ /* 0x080fe40000701670 */
[----:B------:R-:W-:Y:S02]  /*5cb0*/  IADD3 R4, R51, 0x31, RZ ;  /* 0x0000003133047810 */ /* 0x000fe40007ffe0ff */
[----:B------:R-:W3:Y:S01]  /*5cc0*/  I2F R37, R37 ;  /* 0x0000002500257306 */ /* 0x000ee20000201400 */
[----:B-1----:R-:W-:Y:S01]  /*5cd0*/  FFMA.FTZ R21, R46, -UR24, R21 ;  /* 0x800000182e157c23 */ /* 0x002fe20008010015 */
[----:B------:R-:W-:Y:S01]  /*5ce0*/  ISETP.LT.OR P6, PT, R17, R205, P6 ;  /* 0x000000cd1100720c */ /* 0x000fe200037c1670 */
[----:B------:R-:W-:Y:S01]  /*5cf0*/  IMAD.IADD R38, R206, 0x1, -R4 ;  /* 0x00000001ce267824 */ /* 0x000fe200078e0a04 */
[----:B------:R-:W-:Y:S02]  /*5d00*/  IABS R40, R40 ;  /* 0x0000002800287213 */ /* 0x000fe40000000000 */
[----:B------:R-:W-:-:S02]  /*5d10*/  ISETP.GE.AND P5, PT, R32, R204, PT ;  /* 0x000000cc2000720c */ /* 0x000fc40003fa6270 */
[----:B------:R-:W1:Y:S01]  /*5d20*/  I2F R44, R44 ;  /* 0x0000002c002c7306 */ /* 0x000e620000201400 */
[----:B--2---:R-:W-:Y:S01]  /*5d30*/  FFMA.FTZ R43, R43, -UR24, R56 ;  /* 0x800000182b2b7c23 */ /* 0x004fe20008010038 */
[----:B------:R-:W-:Y:S02]  /*5d40*/  IABS R38, R38 ;  /* 0x0000002600267213 */ /* 0x000fe40000000000 */
[----:B------:R-:W-:Y:S02]  /*5d50*/  ISETP.LT.OR P5, PT, R32, R205, P5 ;  /* 0x000000cd2000720c */ /* 0x000fe40002fa1670 */
[----:B------:R-:W-:Y:S02]  /*5d60*/  ISETP.GE.AND P2, PT, R51, R199, PT ;  /* 0x000000c73300720c */ /* 0x000fe40003f46270 */
[----:B------:R-:W2:Y:S01]  /*5d70*/  I2F R45, R45 ;  /* 0x0000002d002d7306 */ /* 0x000ea20000201400 */
[----:B---3--:R-:W-:Y:S01]  /*5d80*/  FFMA.FTZ R80, R37, -UR24, R80 ;  /* 0x8000001825507c23 */ /* 0x008fe20008010050 */
[----:B------:R-:W-:Y:S01]  /*5d90*/  FSEL R37, R24, -INF , !P3 ;  /* 0xff80000018257808 */ /* 0x000fe20005800000 */
[----:B------:R-:W-:Y:S01]  /*5da0*/  IMAD.IADD R24, R203, 0x1, -R19 ;  /* 0x00000001cb187824 */ /* 0x000fe200078e0a13 */
[----:B------:R-:W-:-:S02]  /*5db0*/  ISETP.GE.AND P3, PT, R16, R204, PT ;  /* 0x000000cc1000720c */ /* 0x000fc40003f66270 */
[C---:B------:R-:W-:Y:S02]  /*5dc0*/  IADD3 R3, R51.reuse, 0x38, RZ ;  /* 0x0000003833037810 */ /* 0x040fe40007ffe0ff */
[----:B------:R-:W3:Y:S01]  /*5dd0*/  I2F R42, R42 ;  /* 0x0000002a002a7306 */ /* 0x000ee20000201400 */
[----:B-1----:R-:W-:Y:S01]  /*5de0*/  FFMA.FTZ R44, R44, -UR24, R57 ;  /* 0x800000182c2c7c23 */ /* 0x002fe20008010039 */
[----:B------:R-:W-:Y:S01]  /*5df0*/  ISETP.LT.OR P3, PT, R16, R205, P3 ;  /* 0x000000cd1000720c */ /* 0x000fe20001f61670 */
[----:B------:R-:W-:Y:S01]  /*5e00*/  IMAD.IADD R36, R206, 0x1, -R3 ;  /* 0x00000001ce247824 */ /* 0x000fe200078e0a03 */
[----:B------:R-:W-:Y:S01]  /*5e10*/  ISETP.LT.OR P2, PT, R51, R202, P2 ;  /* 0x000000ca3300720c */ /* 0x000fe20001741670 */
[----:B------:R-:W-:Y:S01]  /*5e20*/  IMAD.IADD R51, R203, 0x1, -R51 ;  /* 0x00000001cb337824 */ /* 0x000fe200078e0a33 */
[----:B------:R-:W-:Y:S02]  /*5e30*/  IABS R24, R24 ;  /* 0x0000001800187213 */ /* 0x000fe40000000000 */
[----:B------:R1:W4:Y:S01]  /*5e40*/  I2F R50, R35 ;  /* 0x0000002300327306 */ /* 0x0003220000201400 */
[----:B--2---:R-:W-:Y:S01]  /*5e50*/  FFMA.FTZ R20, R45, -UR24, R20 ;  /* 0x800000182d147c23 */ /* 0x004fe20008010014 */
[----:B------:R-:W-:Y:S01]  /*5e60*/  IABS R45, R51 ;  /* 0x00000033002d7213 */ /* 0x000fe20000000000 */
[----:B------:R-:W-:Y:S01]  /*5e70*/  IMAD.MOV.U32 R28, RZ, RZ, R24 ;  /* 0x000000ffff1c7224 */ /* 0x000fe200078e0018 */
[----:B------:R-:W-:Y:S01]  /*5e80*/  IABS R36, R36 ;  /* 0x0000002400247213 */ /* 0x000fe20000000000 */
[C---:B------:R-:W-:Y:S01]  /*5e90*/  IMAD.IADD R24, R203.reuse, 0x1, -R18 ;  /* 0x00000001cb187824 */ /* 0x040fe200078e0a12 */
[----:B------:R-:W-:Y:S01]  /*5ea0*/  FSEL R29, R20, -INF , !P5 ;  /* 0xff800000141d7808 */ /* 0x000fe20006800000 */
[----:B------:R-:W-:Y:S01]  /*5eb0*/  IMAD.IADD R20, R203, 0x1, -R34 ;  /* 0x00000001cb147824 */ /* 0x000fe200078e0a22 */
[----:B------:R-:W2:Y:S01]  /*5ec0*/  I2F R40, R40 ;  /* 0x0000002800287306 */ /* 0x000ea20000201400 */
[----:B---3--:R-:W-:Y:S01]  /*5ed0*/  FFMA.FTZ R13, R42, -UR24, R13 ;  /* 0x800000182a0d7c23 */ /* 0x008fe2000801000d */
[----:B------:R-:W-:-:S02]  /*5ee0*/  ISETP.GE.AND P5, PT, R11, R204, PT ;  /* 0x000000cc0b00720c */ /* 0x000fc40003fa6270 */
[----:B------:R-:W-:Y:S02]  /*5ef0*/  IABS R20, R20 ;  /* 0x0000001400147213 */ /* 0x000fe40000000000 */
[----:B------:R-:W-:Y:S02]  /*5f00*/  ISETP.LT.OR P5, PT, R11, R205, P5 ;  /* 0x000000cd0b00720c */ /* 0x000fe40002fa1670 */
[----:B-1----:R-:W-:Y:S01]  /*5f10*/  FSEL R35, R25, -INF , !P1 ;  /* 0xff80000019237808 */ /* 0x002fe20004800000 */
[----:B------:R-:W1:Y:S01]  /*5f20*/  I2F R38, R38 ;  /* 0x0000002600267306 */ /* 0x000e620000201400 */
[----:B------:R-:W-:Y:S01]  /*5f30*/  FSEL R25, R21, -INF , !P0 ;  /* 0xff80000015197808 */ /* 0x000fe20004000000 */
[----:B----4-:R-:W-:Y:S01]  /*5f40*/  FFMA.FTZ R50, R50, -UR24, R61 ;  /* 0x8000001832327c23 */ /* 0x010fe2000801003d */
[----:B------:R-:W-:Y:S02]  /*5f50*/  FSEL R21, R43, -INF , !P6 ;  /* 0xff8000002b157808 */ /* 0x000fe40007000000 */
[----:B------:R-:W-:-:S02]  /*5f60*/  ISETP.GE.AND P6, PT, R19, R199, PT ;  /* 0x000000c71300720c */ /* 0x000fc40003fc6270 */
[----:B------:R-:W-:Y:S01]  /*5f70*/  ISETP.GE.AND P0, PT, R33, R199, PT ;  /* 0x000000c72100720c */ /* 0x000fe20003f06270 */
[----:B--2---:R-:W-:Y:S01]  /*5f80*/  FFMA.FTZ R40, R40, -UR24, R65 ;  /* 0x8000001828287c23 */ /* 0x004fe20008010041 */
[----:B------:R-:W-:Y:S01]  /*5f90*/  ISETP.LT.OR P6, PT, R19, R202, P6 ;  /* 0x000000ca1300720c */ /* 0x000fe200037c1670 */
[----:B------:R-:W2:Y:S01]  /*5fa0*/  I2F R45, R45 ;  /* 0x0000002d002d7306 */ /* 0x000ea20000201400 */
[----:B------:R-:W-:Y:S02]  /*5fb0*/  FSEL R19, R44, -INF , !P3 ;  /* 0xff8000002c137808 */ /* 0x000fe40005800000 */
[C---:B------:R-:W-:Y:S02]  /*5fc0*/  ISETP.GE.AND P3, PT, R10.reuse, R204, PT ;  /* 0x000000cc0a00720c */ /* 0x040fe40003f66270 */
[----:B------:R-:W-:Y:S01]  /*5fd0*/  ISETP.LT.OR P0, PT, R33, R202, P0 ;  /* 0x000000ca2100720c */ /* 0x000fe20000701670 */
[----:B------:R-:W-:Y:S01]  /*5fe0*/  IMAD.IADD R33, R203, 0x1, -R33 ;  /* 0x00000001cb217824 */ /* 0x000fe200078e0a21 */
[-C--:B------:R-:W-:Y:S01]  /*5ff0*/  ISETP.LT.OR P3, PT, R10, R205.reuse, P3 ;  /* 0x000000cd0a00720c */ /* 0x080fe20001f61670 */
[----:B-1----:R-:W-:Y:S01]  /*6000*/  FFMA.FTZ R38, R38, -UR24, R81 ;  /* 0x8000001826267c23 */ /* 0x002fe20008010051 */
[----:B------:R-:W-:Y:S01]  /*6010*/  FSEL R225, R41, -INF , !P5 ;  /* 0xff80000029e17808 */ /* 0x000fe20006800000 */
[----:B------:R-:W-:Y:S01]  /*6020*/  IMAD.IADD R41, R203, 0x1, -R32 ;  /* 0x00000001cb297824 */ /* 0x000fe200078e0a20 */
[----:B------:R-:W-:Y:S01]  /*6030*/  FSEL R163, R13, -INF , !P3 ;  /* 0xff8000000da37808 */ /* 0x000fe20005800000 */
[----:B------:R-:W1:Y:S01]  /*6040*/  I2F R53, R36 ;  /* 0x0000002400357306 */ /* 0x000e620000201400 */
[CC--:B------:R-:W-:Y:S01]  /*6050*/  ISETP.GE.AND P3, PT, R8.reuse, R204.reuse, PT ;  /* 0x000000cc0800720c */ /* 0x0c0fe20003f66270 */
[----:B------:R-:W-:Y:S01]  /*6060*/  IMAD.IADD R13, R203, 0x1, -R17 ;  /* 0x00000001cb0d7824 */ /* 0x000fe200078e0a11 */
[----:B------:R-:W-:Y:S01]  /*6070*/  ISETP.GE.AND P5, PT, R9, R204, PT ;  /* 0x000000cc0900720c */ /* 0x000fe20003fa6270 */
[----:B--2---:R-:W-:Y:S01]  /*6080*/  FFMA.FTZ R30, R45, -UR24, R30 ;  /* 0x800000182d1e7c23 */ /* 0x004fe2000801001e */
[----:B------:R-:W-:-:S02]  /*6090*/  ISETP.LT.OR P3, PT, R8, R205, P3 ;  /* 0x000000cd0800720c */ /* 0x000fc40001f61670 */
[----:B------:R-:W-:Y:S01]  /*60a0*/  IABS R43, R33 ;  /* 0x00000021002b7213 */ /* 0x000fe20000000000 */
[----:B------:R-:W2:Y:S01]  /*60b0*/  I2F R20, R20 ;  /* 0x0000001400147306 */ /* 0x000ea20000201400 */
[----:B------:R-:W-:Y:S01]  /*60c0*/  FSEL R165, R40, -INF , !P3 ;  /* 0xff80000028a57808 */ /* 0x000fe20005800000 */
[----:B------:R-:W-:Y:S01]  /*60d0*/  IMAD.IADD R33, R203, 0x1, -R11 ;  /* 0x00000001cb217824 */ /* 0x000fe200078e0a0b */
[C---:B------:R-:W-:Y:S02]  /*60e0*/  ISETP.GE.AND P3, PT, R4.reuse, R204, PT ;  /* 0x000000cc0400720c */ /* 0x040fe40003f66270 */
[-C--:B------:R-:W-:Y:S02]  /*60f0*/  ISETP.LT.OR P5, PT, R9, R205.reuse, P5 ;  /* 0x000000cd0900720c */ /* 0x080fe40002fa1670 */
[----:B------:R-:W-:Y:S01]  /*6100*/  ISETP.LT.OR P3, PT, R4, R205, P3 ;  /* 0x000000cd0400720c */ /* 0x000fe20001f61670 */
[----:B------:R-:W3:Y:S01]  /*6110*/  I2F R43, R43 ;  /* 0x0000002b002b7306 */ /* 0x000ee20000201400 */
[----:B------:R-:W-:Y:S01]  /*6120*/  IABS R41, R41 ;  /* 0x0000002900297213 */ /* 0x000fe20000000000 */
[----:B-1----:R-:W-:Y:S01]  /*6130*/  FFMA.FTZ R53, R53, -UR24, R60 ;  /* 0x8000001835357c23 */ /* 0x002fe2000801003c */
[----:B------:R-:W-:-:S02]  /*6140*/  FSEL R223, R64, -INF , !P5 ;  /* 0xff80000040df7808 */ /* 0x000fc40006800000 */
[----:B------:R-:W-:Y:S02]  /*6150*/  ISETP.GE.AND P1, PT, R34, R199, PT ;  /* 0x000000c72200720c */ /* 0x000fe40003f26270 */
[----:B------:R-:W-:Y:S01]  /*6160*/  ISETP.GE.AND P5, PT, R6, R204, PT ;  /* 0x000000cc0600720c */ /* 0x000fe20003fa6270 */
[----:B------:R-:W-:Y:S01]  /*6170*/  I2F R41, R41 ;  /* 0x0000002900297306 */ /* 0x000fe20000201400 */
[----:B------:R-:W-:Y:S01]  /*6180*/  IABS R24, R24 ;  /* 0x0000001800187213 */ /* 0x000fe20000000000 */
[----:B--2---:R-:W-:Y:S01]  /*6190*/  FFMA.FTZ R31, R20, -UR24, R31 ;  /* 0x80000018141f7c23 */ /* 0x004fe2000801001f */
[----:B------:R-:W-:Y:S01]  /*61a0*/  FSEL R213, R38, -INF , !P3 ;  /* 0xff80000026d57808 */ /* 0x000fe20005800000 */
[C---:B------:R-:W-:Y:S01]  /*61b0*/  IMAD.IADD R20, R203.reuse, 0x1, -R9 ;  /* 0x00000001cb147824 */ /* 0x040fe200078e0a09 */
[----:B------:R-:W-:Y:S02]  /*61c0*/  ISETP.GE.AND P3, PT, R2, R204, PT ;  /* 0x000000cc0200720c */ /* 0x000fe40003f66270 */
[----:B------:R-:W-:Y:S01]  /*61d0*/  ISETP.LT.OR P1, PT, R34, R202, P1 ;  /* 0x000000ca2200720c */ /* 0x000fe20000f21670 */
[----:B------:R-:W-:Y:S01]  /*61e0*/  IMAD.IADD R34, R203, 0x1, -R16 ;  /* 0x00000001cb227824 */ /* 0x000fe200078e0a10 */
[----:B------:R-:W-:Y:S01]  /*61f0*/  ISETP.LT.OR P5, PT, R6, R205, P5 ;  /* 0x000000cd0600720c */ /* 0x000fe20002fa1670 */
[----:B------:R-:W1:Y:S01]  /*6200*/  I2F R24, R24 ;  /* 0x0000001800187306 */ /* 0x000e620000201400 */
[----:B------:R-:W-:Y:S01]  /*6210*/  IABS R13, R13 ;  /* 0x0000000d000d7213 */ /* 0x000fe20000000000 */
[----:B---3--:R-:W-:Y:S01]  /*6220*/  FFMA.FTZ R26, R43, -UR24, R26 ;  /* 0x800000182b1a7c23 */ /* 0x008fe2000801001a */
[----:B------:R-:W-:-:S02]  /*6230*/  ISETP.LT.OR P3, PT, R2, R205, P3 ;  /* 0x000000cd0200720c */ /* 0x000fc40001f61670 */
[----:B------:R-:W-:Y:S02]  /*6240*/  FSEL R217, R80, -INF , !P5 ;  /* 0xff80000050d97808 */ /* 0x000fe40006800000 */
[C---:B------:R-:W-:Y:S01]  /*6250*/  ISETP.GE.AND P5, PT, R3.reuse, R204, PT ;  /* 0x000000cc0300720c */ /* 0x040fe20003fa6270 */
[----:B------:R-:W-:Y:S01]  /*6260*/  I2F R13, R13 ;  /* 0x0000000d000d7306 */ /* 0x000fe20000201400 */
[----:B------:R-:W-:Y:S02]  /*6270*/  FSEL R209, R50, -INF , !P3 ;  /* 0xff80000032d17808 */ /* 0x000fe40005800000 */
[----:B------:R-:W-:Y:S01]  /*6280*/  IABS R34, R34 ;  /* 0x0000002200227213 */ /* 0x000fe20000000000 */
[----:B------:R-:W-:Y:S01]  /*6290*/  LDSM.16.MT88.4 R48, [R186+0xe000] ;  /* 0x00e00000ba30783b */ /* 0x000fe20000004200 */
[----:B------:R-:W-:Y:S02]  /*62a0*/  ISETP.GE.AND P3, PT, R18, R199, PT ;  /* 0x000000c71200720c */ /* 0x000fe40003f66270 */
[----:B------:R-:W-:Y:S01]  /*62b0*/  ISETP.LT.OR P5, PT, R3, R205, P5 ;  /* 0x000000cd0300720c */ /* 0x000fe20002fa1670 */
[----:B------:R-:W2:Y:S01]  /*62c0*/  I2F R28, R28 ;  /* 0x0000001c001c7306 */ /* 0x000ea20000201400 */
[----:B------:R-:W-:Y:S01]  /*62d0*/  IABS R33, R33 ;  /* 0x0000002100217213 */ /* 0x000fe20000000000 */
[----:B-1----:R-:W-:Y:S01]  /*62e0*/  FFMA.FTZ R23, R24, -UR24, R23 ;  /* 0x8000001818177c23 */ /* 0x002fe20008010017 */
[----:B------:R-:W-:-:S02]  /*62f0*/  ISETP.LT.OR P3, PT, R18, R202, P3 ;  /* 0x000000ca1200720c */ /* 0x000fc40001f61670 */
[----:B------:R-:W-:Y:S02]  /*6300*/  FSEL R18, R30, -INF , !P2 ;  /* 0xff8000001e127808 */ /* 0x000fe40005000000 */
[-C--:B------:R-:W-:Y:S01]  /*6310*/  ISETP.GE.AND P2, PT, R17, R199.reuse, PT ;  /* 0x000000c71100720c */ /* 0x080fe20003f46270 */
[----:B------:R-:W1:Y:S01]  /*6320*/  I2F R34, R34 ;  /* 0x0000002200227306 */ /* 0x000e620000201400 */
[----:B------:R-:W-:Y:S02]  /*6330*/  FSEL R211, R53, -INF , !P5 ;  /* 0xff80000035d37808 */ /* 0x000fe40006800000 */
[C---:B------:R-:W-:Y:S02]  /*6340*/  ISETP.GE.AND P5, PT, R32.reuse, R199, PT ;  /* 0x000000c72000720c */ /* 0x040fe40003fa6270 */
[-C--:B------:R-:W-:Y:S01]  /*6350*/  ISETP.LT.OR P2, PT, R17, R202.reuse, P2 ;  /* 0x000000ca1100720c */ /* 0x080fe20001741670 */
[----:B------:R-:W-:Y:S01]  /*6360*/  FFMA.FTZ R17, R41, -UR24, R22 ;  /* 0x8000001829117c23 */ /* 0x000fe20008010016 */
[----:B------:R-:W-:Y:S01]  /*6370*/  ISETP.LT.OR P5, PT, R32, R202, P5 ;  /* 0x000000ca2000720c */ /* 0x000fe20002fa1670 */
[----:B------:R3:W4:Y:S01]  /*6380*/  I2F R45, R33 ;  /* 0x00000021002d7306 */ /* 0x0007220000201400 */
[----:B--2---:R-:W-:Y:S01]  /*6390*/  FFMA.FTZ R27, R28, -UR24, R27 ;  /* 0x800000181c1b7c23 */ /* 0x004fe2000801001b */
[----:B------:R-:W-:Y:S01]  /*63a0*/  IABS R30, R20 ;  /* 0x00000014001e7213 */ /* 0x000fe20000000000 */
[----:B------:R-:W-:Y:S01]  /*63b0*/  IMAD.IADD R32, R203, 0x1, -R10 ;  /* 0x00000001cb207824 */ /* 0x000fe200078e0a0a */
[----:B------:R-:W-:-:S02]  /*63c0*/  FSEL R17, R17, -INF , !P5 ;  /* 0xff80000011117808 */ /* 0x000fc40006800000 */
[-C--:B------:R-:W-:Y:S02]  /*63d0*/  ISETP.GE.AND P5, PT, R9, R199.reuse, PT ;  /* 0x000000c70900720c */ /* 0x080fe40003fa6270 */
[----:B------:R-:W-:Y:S01]  /*63e0*/  FSEL R27, R27, -INF , !P6 ;  /* 0xff8000001b1b7808 */ /* 0x000fe20007000000 */
[----:B------:R-:W2:Y:S01]  /*63f0*/  I2F R41, R30 ;  /* 0x0000001e00297306 */ /* 0x000ea20000201400 */
[----:B------:R-:W-:Y:S01]  /*6400*/  ISETP.LT.OR P5, PT, R9, R202, P5 ;  /* 0x000000ca0900720c */ /* 0x000fe20002fa1670 */
[----:B-1----:R-:W-:Y:S01]  /*6410*/  FFMA.FTZ R9, R34, -UR24, R59 ;  /* 0x8000001822097c23 */ /* 0x002fe2000801003b */
[-C--:B------:R-:W-:Y:S02]  /*6420*/  ISETP.GE.AND P6, PT, R10, R199.reuse, PT ;  /* 0x000000c70a00720c */ /* 0x080fe40003fc6270 */
[----:B------:R-:W-:Y:S02]  /*6430*/  IABS R32, R32 ;  /* 0x0000002000207213 */ /* 0x000fe40000000000 */
[----:B---3--:R-:W-:Y:S01]  /*6440*/  FSEL R33, R31, -INF , !P1 ;  /* 0xff8000001f217808 */ /* 0x008fe20004800000 */
[----:B----4-:R-:W-:Y:S01]  /*6450*/  FFMA.FTZ R14, R45, -UR24, R14 ;  /* 0x800000182d0e7c23 */ /* 0x010fe2000801000e */
[----:B------:R-:W-:Y:S01]  /*6460*/  FSEL R31, R26, -INF , !P0 ;  /* 0xff8000001a1f7808 */ /* 0x000fe20004000000 */
[----:B------:R-:W1:Y:S01]  /*6470*/  I2F R20, R32 ;  /* 0x0000002000147306 */ /* 0x000e620000201400 */
[----:B------:R-:W-:-:S02]  /*6480*/  ISETP.GE.AND P0, PT, R11, R199, PT ;  /* 0x000000c70b00720c */ /* 0x000fc40003f06270 */
[-C--:B------:R-:W-:Y:S02]  /*6490*/  ISETP.GE.AND P1, PT, R16, R199.reuse, PT ;  /* 0x000000c71000720c */ /* 0x080fe40003f26270 */
[-C--:B------:R-:W-:Y:S01]  /*64a0*/  ISETP.LT.OR P0, PT, R11, R202.reuse, P0 ;  /* 0x000000ca0b00720c */ /* 0x080fe20000701670 */
[----:B------:R-:W-:Y:S01]  /*64b0*/  FFMA.FTZ R11, R13, -UR24, R58 ;  /* 0x800000180d0b7c23 */ /* 0x000fe2000801003a */
[----:B------:R-:W-:Y:S01]  /*64c0*/  FSEL R13, R23, -INF , !P3 ;  /* 0xff800000170d7808 */ /* 0x000fe20005800000 */
[----:B------:R-:W-:Y:S01]  /*64d0*/  IMAD.IADD R23, R203, 0x1, -R6 ;  /* 0x00000001cb177824 */ /* 0x000fe200078e0a06 */
[-C--:B------:R-:W-:Y:S01]  /*64e0*/  ISETP.GE.AND P3, PT, R8, R199.reuse, PT ;  /* 0x000000c70800720c */ /* 0x080fe20003f66270 */
[----:B--2---:R-:W-:Y:S01]  /*64f0*/  FFMA.FTZ R41, R41, -UR24, R66 ;  /* 0x8000001829297c23 */ /* 0x004fe20008010042 */
[-C--:B------:R-:W-:Y:S01]  /*6500*/  ISETP.LT.OR P1, PT, R16, R202.reuse, P1 ;  /* 0x000000ca1000720c */ /* 0x080fe20000f21670 */
[----:B------:R-:W-:Y:S01]  /*6510*/  LDSM.16.MT88.4 R56, [R185+0xe000] ;  /* 0x00e00000b938783b */ /* 0x000fe20000004200 */
[----:B------:R-:W-:Y:S01]  /*6520*/  ISETP.LT.OR P3, PT, R8, R202, P3 ;  /* 0x000000ca0800720c */ /* 0x000fe20001f61670 */
[----:B------:R-:W-:Y:S01]  /*6530*/  IMAD.IADD R8, R203, 0x1, -R8 ;  /* 0x00000001cb087824 */ /* 0x000fe200078e0a08 */
[----:B------:R-:W-:Y:S01]  /*6540*/  FSEL R11, R11, -INF , !P2 ;  /* 0xff8000000b0b7808 */ /* 0x000fe20005000000 */
[----:B-1----:R-:W-:Y:S01]  /*6550*/  FFMA.FTZ R15, R20, -UR24, R15 ;  /* 0x80000018140f7c23 */ /* 0x002fe2000801000f */
[----:B------:R-:W-:-:S02]  /*6560*/  ISETP.GE.AND P2, PT, R6, R199, PT ;  /* 0x000000c70600720c */ /* 0x000fc40003f46270 */
[----:B------:R-:W-:Y:S02]  /*6570*/  FSEL R9, R9, -INF , !P1 ;  /* 0xff80000009097808 */ /* 0x000fe40004800000 */
[----:B------:R-:W-:Y:S02]  /*6580*/  ISETP.LT.OR P6, PT, R10, R202, P6 ;  /* 0x000000ca0a00720c */ /* 0x000fe400037c1670 */
[----:B------:R-:W-:Y:S02]  /*6590*/  ISETP.GE.AND P1, PT, R4, R199, PT ;  /* 0x000000c70400720c */ /* 0x000fe40003f26270 */
[----:B------:R-:W-:Y:S02]  /*65a0*/  IABS R8, R8 ;  /* 0x0000000800087213 */ /* 0x000fe40000000000 */
[----:B------:R-:W-:Y:S02]  /*65b0*/  FMNMX.FTZ R10, R12, R39, !PT ;  /* 0x000000270c0a7209 */ /* 0x000fe40007810000 */
[-C--:B------:R-:W-:Y:S01]  /*65c0*/  ISETP.LT.OR P2, PT, R6, R202.reuse, P2 ;  /* 0x000000ca0600720c */ /* 0x080fe20001741670 */
[----:B------:R-:W-:Y:S01]  /*65d0*/  IMAD.IADD R6, R203, 0x1, -R4 ;  /* 0x00000001cb067824 */ /* 0x000fe200078e0a04 */
[----:B------:R-:W-:Y:S01]  /*65e0*/  ISETP.LT.OR P1, PT, R4, R202, P1 ;  /* 0x000000ca0400720c */ /* 0x000fe20000f21670 */
[----:B------:R-:W-:Y:S01]  /*65f0*/  IMAD.MOV.U32 R4, RZ, RZ, R8 ;  /* 0x000000ffff047224 */ /* 0x000fe200078e0008 */
[----:B------:R-:W-:-:S02]  /*6600*/  FMNMX.FTZ R10, R37, R10, !PT ;  /* 0x0000000a250a7209 */ /* 0x000fc40007810000 */
[----:B------:R-:W-:Y:S02]  /*6610*/  FMNMX.FTZ R8, R18, R33, !PT ;  /* 0x0000002112087209 */ /* 0x000fe40007810000 */
[----:B------:R-:W-:Y:S02]  /*6620*/  FMNMX.FTZ R10, R35, R10, !PT ;  /* 0x0000000a230a7209 */ /* 0x000fe40007810000 */
[----:B------:R-:W-:Y:S02]  /*6630*/  FMNMX.FTZ R8, R31, R8, !PT ;  /* 0x000000081f087209 */ /* 0x000fe40007810000 */
[----:B------:R-:W-:Y:S02]  /*6640*/  FMNMX.FTZ R10, R29, R10, !PT ;  /* 0x0000000a1d0a7209 */ /* 0x000fe40007810000 */
[----:B------:R-:W-:Y:S02]  /*6650*/  FMNMX.FTZ R8, R27, R8, !PT ;  /* 0x000000081b087209 */ /* 0x000fe40007810000 */
[----:B------:R-:W-:-:S02]  /*6660*/  FSEL R221, R14, -INF , !P0 ;  /* 0xff8000000edd7808 */ /* 0x000fc40004000000 */
[----:B------:R-:W-:Y:S01]  /*6670*/  ISETP.GE.AND P0, PT, R3, R199, PT ;  /* 0x000000c70300720c */ /* 0x000fe20003f06270 */
[----:B------:R1:W2:Y:S01]  /*6680*/  I2F R14, R4 ;  /* 0x00000004000e7306 */ /* 0x0002a20000201400 */
[----:B------:R-:W-:Y:S02]  /*6690*/  FMNMX.FTZ R10, R25, R10, !PT ;  /* 0x0000000a190a7209 */ /* 0x000fe40007810000 */
[----:B------:R-:W-:Y:S02]  /*66a0*/  FMNMX.FTZ R8, R17, R8, !PT ;  /* 0x0000000811087209 */ /* 0x000fe40007810000 */
[----:B------:R-:W-:Y:S02]  /*66b0*/  IABS R23, R23 ;  /* 0x0000001700177213 */ /* 0x000fe40000000000 */
[----:B------:R-:W-:Y:S02]  /*66c0*/  FMNMX.FTZ R10, R21, R10, !PT ;  /* 0x0000000a150a7209 */ /* 0x000fe40007810000 */
[----:B------:R-:W-:Y:S01]  /*66d0*/  ISETP.LT.OR P0, PT, R3, R202, P0 ;  /* 0x000000ca0300720c */ /* 0x000fe20000701670 */
[----:B------:R-:W-:Y:S01]  /*66e0*/  IMAD.IADD R3, R203, 0x1, -R3 ;  /* 0x00000001cb037824 */ /* 0x000fe200078e0a03 */
[----:B------:R-:W-:Y:S01]  /*66f0*/  FMNMX.FTZ R8, R13, R8, !PT ;  /* 0x000000080d087209 */ /* 0x000fe20007810000 */
[----:B------:R-:W3:Y:S01]  /*6700*/  I2F R23, R23 ;  /* 0x0000001700177306 */ /* 0x000ee20000201400 */
[----:B------:R-:W-:-:S02]  /*6710*/  IABS R6, R6 ;  /* 0x0000000600067213 */ /* 0x000fc40000000000 */
[----:B------:R-:W-:Y:S01]  /*6720*/  FMNMX.FTZ R10, R19, R10, !PT ;  /* 0x0000000a130a7209 */ /* 0x000fe20007810000 */
[----:B-1----:R-:W-:Y:S01]  /*6730*/  IMAD.IADD R4, R203, 0x1, -R2 ;  /* 0x00000001cb047824 */ /* 0x002fe200078e0a02 */
[----:B------:R-:W-:Y:S01]  /*6740*/  FMNMX.FTZ R8, R11, R8, !PT ;  /* 0x000000080b087209 */ /* 0x000fe20007810000 */
[----:B--2---:R-:W-:Y:S01]  /*6750*/  FFMA.FTZ R67, R14, -UR24, R67 ;  /* 0x800000180e437c23 */ /* 0x004fe20008010043 */
[----:B------:R-:W-:Y:S01]  /*6760*/  IABS R3, R3 ;  /* 0x0000000300037213 */ /* 0x000fe20000000000 */
[----:B------:R-:W1:Y:S01]  /*6770*/  I2F R6, R6 ;  /* 0x0000000600067306 */ /* 0x000e620000201400 */
[----:B------:R-:W-:Y:S02]  /*6780*/  FMNMX.FTZ R10, R225, R10, !PT ;  /* 0x0000000ae10a7209 */ /* 0x000fe40007810000 */
[----:B------:R-:W-:Y:S02]  /*6790*/  FMNMX.FTZ R8, R9, R8, !PT ;  /* 0x0000000809087209 */ /* 0x000fe40007810000 */
[----:B------:R-:W-:-:S02]  /*67a0*/  IABS R4, R4 ;  /* 0x0000000400047213 */ /* 0x000fc40000000000 */
[----:B------:R-:W-:Y:S01]  /*67b0*/  FMNMX.FTZ R10, R163, R10, !PT ;  /* 0x0000000aa30a7209 */ /* 0x000fe20007810000 */
[----:B------:R-:W2:Y:S01]  /*67c0*/  I2F R3, R3 ;  /* 0x0000000300037306 */ /* 0x000ea20000201400 */
[----:B------:R-:W-:Y:S01]  /*67d0*/  FSEL R169, R15, -INF , !P6 ;  /* 0xff8000000fa97808 */ /* 0x000fe20007000000 */
[----:B---3--:R-:W-:Y:S01]  /*67e0*/  FFMA.FTZ R23, R23, -UR24, R82 ;  /* 0x8000001817177c23 */ /* 0x008fe20008010052 */
[----:B------:R-:W-:Y:S02]  /*67f0*/  FMNMX.FTZ R8, R221, R8, !PT ;  /* 0x00000008dd087209 */ /* 0x000fe40007810000 */
[----:B------:R-:W-:Y:S02]  /*6800*/  FMNMX.FTZ R10, R223, R10, !PT ;  /* 0x0000000adf0a7209 */ /* 0x000fe40007810000 */
[----:B------:R-:W-:Y:S01]  /*6810*/  FSEL R219, R41, -INF , !P5 ;  /* 0xff80000029db7808 */ /* 0x000fe20006800000 */
[----:B------:R-:W3:Y:S01]  /*6820*/  I2F R4, R4 ;  /* 0x0000000400047306 */ /* 0x000ee20000201400 */
[----:B------:R-:W-:Y:S01]  /*6830*/  FMNMX.FTZ R8, R169, R8, !PT ;  /* 0x00000008a9087209 */ /* 0x000fe20007810000 */
[----:B-1----:R-:W-:Y:S01]  /*6840*/  FFMA.FTZ R6, R6, -UR24, R83 ;  /* 0x8000001806067c23 */ /* 0x002fe20008010053 */
[----:B------:R-:W-:Y:S01]  /*6850*/  FMNMX.FTZ R10, R165, R10, !PT ;  /* 0x0000000aa50a7209 */ /* 0x000fe20007810000 */
[----:B------:R-:W-:Y:S01]  /*6860*/  LDSM.16.MT88.4 R40, [R188+0xe000] ;  /* 0x00e00000bc28783b */ /* 0x000fe20000004200 */
[----:B------:R-:W-:-:S02]  /*6870*/  FSEL R171, R67, -INF , !P3 ;  /* 0xff80000043ab7808 */ /* 0x000fc40005800000 */
[----:B------:R-:W-:Y:S01]  /*6880*/  FMNMX.FTZ R14, R219, R8, !PT ;  /* 0x00000008db0e7209 */ /* 0x000fe20007810000 */
[----:B--2---:R-:W-:Y:S01]  /*6890*/  FFMA.FTZ R3, R3, -UR24, R62 ;  /* 0x8000001803037c23 */ /* 0x004fe2000801003e */
[----:B------:R-:W-:Y:S01]  /*68a0*/  FMNMX.FTZ R10, R217, R10, !PT ;  /* 0x0000000ad90a7209 */ /* 0x000fe20007810000 */
[----:B------:R-:W-:Y:S01]  /*68b0*/  LDSM.16.MT88.4 R64, [R184+0xe000] ;  /* 0x00e00000b840783b */ /* 0x000fe20000004200 */
[----:B------:R-:W-:Y:S02]  /*68c0*/  FSEL R207, R23, -INF , !P2 ;  /* 0xff80000017cf7808 */ /* 0x000fe40005000000 */
[----:B------:R-:W-:Y:S01]  /*68d0*/  FMNMX.FTZ R14, R171, R14, !PT ;  /* 0x0000000eab0e7209 */ /* 0x000fe20007810000 */
[----:B------:R-:W-:Y:S01]  /*68e0*/  LDSM.16.MT88.4 R80, [R186+0x10000] ;  /* 0x01000000ba50783b */ /* 0x000fe20000004200 */
[----:B------:R-:W-:Y:S01]  /*68f0*/  FMNMX.FTZ R10, R213, R10, !PT ;  /* 0x0000000ad50a7209 */ /* 0x000fe20007810000 */
[----:B---3--:R-:W-:Y:S01]  /*6900*/  FFMA.FTZ R4, R4, -UR24, R63 ;  /* 0x8000001804047c23 */ /* 0x008fe2000801003f */
[----:B------:R-:W-:-:S02]  /*6910*/  ISETP.GE.AND P3, PT, R2, R199, PT ;  /* 0x000000c70200720c */ /* 0x000fc40003f66270 */
[----:B------:R-:W-:Y:S02]  /*6920*/  FSEL R143, R6, -INF , !P1 ;  /* 0xff800000068f7808 */ /* 0x000fe40004800000 */
[----:B------:R-:W-:Y:S02]  /*6930*/  FMNMX.FTZ R14, R207, R14, !PT ;  /* 0x0000000ecf0e7209 */ /* 0x000fe40007810000 */
[----:B------:R-:W-:Y:S02]  /*6940*/  FMNMX.FTZ R10, R211, R10, !PT ;  /* 0x0000000ad30a7209 */ /* 0x000fe40007810000 */
[----:B------:R-:W-:Y:S02]  /*6950*/  ISETP.LT.OR P3, PT, R2, R202, P3 ;  /* 0x000000ca0200720c */ /* 0x000fe40001f61670 */
[----:B------:R-:W-:Y:S02]  /*6960*/  FSEL R141, R3, -INF , !P0 ;  /* 0xff800000038d7808 */ /* 0x000fe40004000000 */
[----:B------:R-:W-:-:S02]  /*6970*/  FMNMX.FTZ R14, R143, R14, !PT ;  /* 0x0000000e8f0e7209 */ /* 0x000fc40007810000 */
[----:B------:R-:W-:Y:S02]  /*6980*/  FMNMX.FTZ R8, R209, R10, !PT ;  /* 0x0000000ad1087209 */ /* 0x000fe40007810000 */
[----:B------:R-:W-:Y:S02]  /*6990*/  FSEL R167, R4, -INF , !P3 ;  /* 0xff80000004a77808 */ /* 0x000fe40005800000 */
[----:B------:R-:W-:Y:S01]  /*69a0*/  FMNMX.FTZ R14, R141, R14, !PT ;  /* 0x0000000e8d0e7209 */ /* 0x000fe20007810000 */
[----:B------:R-:W1:Y:S03]  /*69b0*/  SHFL.BFLY PT, R15, R8, 0x2, 0x1f ;  /* 0x0c401f00080f7f89 */ /* 0x000e6600000e0000 */
[----:B------:R-:W-:Y:S01]  /*69c0*/  FMNMX.FTZ R23, R167, R14, !PT ;  /* 0x0000000ea7177209 */ /* 0x000fe20007810000 */
[----:B------:R-:W-:Y:S04]  /*69d0*/  LDSM.16.MT88.4 R4, [R184+0x10000] ;  /* 0x01000000b804783b */ /* 0x000fe80000004200 */
        /* <DEDUP_REMOVED lines=20> */
[--C-:B------:R-:W-:Y:S02]  /*6b20*/  FFMA.FTZ R157, R33, c[0x0][0x23c], -R162.reuse ;  /* 0x00008f00219d7a23 */ /* 0x100fe400000108a2 */
[--C-:B------:R-:W-:Y:S01]  /*6b30*/  FFMA.FTZ R159, R31, c[0x0][0x23c], -R162.reuse ;  /* 0x00008f001f9f7a23 */ /* 0x100fe200000108a2 */
[----:B------:R-:W-:Y:S01]  /*6b40*/  LDSM.16.MT88.4 R32, [R185+0xc800] ;  /* 0x00c80000b920783b */ /* 0x000fe20000004200 */
[--C-:B------:R-:W-:Y:S01]  /*6b50*/  FFMA.FTZ R148, R27, c[0x0][0x23c], -R162.reuse ;  /* 0x00008f001b947a23 */ /* 0x100fe200000108a2 */
[----:B------:R-:W1:Y:S01]  /*6b60*/  MUFU.EX2 R156, R156 ;  /* 0x0000009c009c7308 */ /* 0x000e620000000800 */
[--C-:B------:R-:W-:Y:S02]  /*6b70*/  FFMA.FTZ R147, R11, c[0x0][0x23c], -R162.reuse ;  /* 0x00008f000b937a23 */ /* 0x100fe400000108a2 */
[----:B------:R-:W-:Y:S02]  /*6b80*/  FFMA.FTZ R0, R9, c[0x0][0x23c], -R162 ;  /* 0x00008f0009007a23 */ /* 0x000fe400000108a2 */
[----:B------:R-:W2:Y:S01]  /*6b90*/  LDSM.16.MT88.4 R8, [R188+0xe800] ;  /* 0x00e80000bc08783b */ /* 0x000ea20000004200 */
[----:B------:R-:W-:-:S02]  /*6ba0*/  FFMA.FTZ R153, R29, c[0x0][0x23c], -R140 ;  /* 0x00008f001d997a23 */ /* 0x000fc4000001088c */
[----:B------:R-:W-:Y:S01]  /*6bb0*/  MUFU.EX2 R155, R155 ;  /* 0x0000009b009b7308 */ /* 0x000fe20000000800 */
[--C-:B------:R-:W-:Y:S01]  /*6bc0*/  FFMA.FTZ R150, R25, c[0x0][0x23c], -R140.reuse ;  /* 0x00008f0019967a23 */ /* 0x100fe2000001088c */
[----:B------:R-:W-:Y:S01]  /*6bd0*/  LDSM.16.MT88.4 R28, [R184+0xc800] ;  /* 0x00c80000b81c783b */ /* 0x000fe20000004200 */
[--C-:B------:R-:W-:Y:S02]  /*6be0*/  FFMA.FTZ R149, R21, c[0x0][0x23c], -R140.reuse ;  /* 0x00008f0015957a23 */ /* 0x100fe4000001088c */
[----:B------:R-:W-:Y:S01]  /*6bf0*/  FFMA.FTZ R146, R19, c[0x0][0x23c], -R140 ;  /* 0x00008f0013927a23 */ /* 0x000fe2000001088c */
[----:B------:R-:W3:Y:S01]  /*6c00*/  LDSM.16.MT88.4 R20, [R188+0xc800] ;  /* 0x00c80000bc14783b */ /* 0x000ee20000004200 */
[--C-:B------:R-:W-:Y:S01]  /*6c10*/  FFMA.FTZ R151, R17, c[0x0][0x23c], -R162.reuse ;  /* 0x00008f0011977a23 */ /* 0x100fe200000108a2 */
[----:B------:R-:W4:Y:S01]  /*6c20*/  MUFU.EX2 R152, R152 ;  /* 0x0000009800987308 */ /* 0x000f220000000800 */
[----:B-1----:R-:W-:Y:S01]  /*6c30*/  F2FP.PACK_AB R96, R156, R161 ;  /* 0x000000a19c60723e */ /* 0x002fe200000000ff */
[----:B------:R-:W-:Y:S01]  /*6c40*/  FFMA.FTZ R2, R13, c[0x0][0x23c], -R162 ;  /* 0x00008f000d027a23 */ /* 0x000fe200000108a2 */
[----:B------:R-:W1:Y:S01]  /*6c50*/  LDSM.16.MT88.4 R16, [R185+0xe800] ;  /* 0x00e80000b910783b */ /* 0x000e620000004200 */
[----:B------:R-:W-:-:S02]  /*6c60*/  FFMA.FTZ R158, R225, c[0x0][0x23c], -R140 ;  /* 0x00008f00e19e7a23 */ /* 0x000fc4000001088c */
[--C-:B------:R-:W-:Y:S01]  /*6c70*/  FFMA.FTZ R163, R163, c[0x0][0x23c], -R140.reuse ;  /* 0x00008f00a3a37a23 */ /* 0x100fe2000001088c */
[----:B------:R-:W5:Y:S01]  /*6c80*/  LDSM.16.MT88.4 R12, [R184+0xe800] ;  /* 0x00e80000b80c783b */ /* 0x000f620000004200 */
[----:B------:R-:W-:Y:S01]  /*6c90*/  MUFU.EX2 R154, R154 ;  /* 0x0000009a009a7308 */ /* 0x000fe20000000800 */
[--C-:B------:R-:W-:Y:S02]  /*6ca0*/  FFMA.FTZ R160, R223, c[0x0][0x23c], -R140.reuse ;  /* 0x00008f00dfa07a23 */ /* 0x100fe4000001088c */
[----:B------:R-:W-:Y:S01]  /*6cb0*/  LDSM.16.MT88.4 R24, [R186+0xe800] ;  /* 0x00e80000ba18783b */ /* 0x000fe20000004200 */
[----:B------:R-:W-:Y:S02]  /*6cc0*/  FFMA.FTZ R165, R165, c[0x0][0x23c], -R140 ;  /* 0x00008f00a5a57a23 */ /* 0x000fe4000001088c */
[--C-:B------:R-:W-:Y:S02]  /*6cd0*/  FFMA.FTZ R164, R221, c[0x0][0x23c], -R162.reuse ;  /* 0x00008f00dda47a23 */ /* 0x100fe400000108a2 */
[----:B------:R-:W2:Y:S01]  /*6ce0*/  MUFU.EX2 R157, R157 ;  /* 0x0000009d009d7308 */ /* 0x000ea20000000800 */
[----:B----4-:R-:W-:Y:S01]  /*6cf0*/  F2FP.PACK_AB R98, R152, R155 ;  /* 0x0000009b9862723e */ /* 0x010fe200000000ff */
[----:B------:R-:W-:-:S02]  /*6d00*/  FFMA.FTZ R169, R169, c[0x0][0x23c], -R162 ;  /* 0x00008f00a9a97a23 */ /* 0x000fc400000108a2 */
[--C-:B------:R-:W-:Y:S02]  /*6d10*/  FFMA.FTZ R166, R219, c[0x0][0x23c], -R162.reuse ;  /* 0x00008f00dba67a23 */ /* 0x100fe400000108a2 */
[----:B------:R-:W-:Y:S02]  /*6d20*/  FFMA.FTZ R171, R171, c[0x0][0x23c], -R162 ;  /* 0x00008f00abab7a23 */ /* 0x000fe400000108a2 */
[----:B------:R-:W-:Y:S01]  /*6d30*/  MUFU.EX2 R159, R159 ;  /* 0x0000009f009f7308 */ /* 0x000fe20000000800 */
[----:B------:R-:W-:Y:S02]  /*6d40*/  FFMA.FTZ R170, R211, c[0x0][0x23c], -R140 ;  /* 0x00008f00d3aa7a23 */ /* 0x000fe4000001088c */
[--C-:B------:R-:W-:Y:S02]  /*6d50*/  FFMA.FTZ R207, R207, c[0x0][0x23c], -R162.reuse ;  /* 0x00008f00cfcf7a23 */ /* 0x100fe400000108a2 */
[--C-:B------:R-:W-:Y:S02]  /*6d60*/  FFMA.FTZ R208, R143, c[0x0][0x23c], -R162.reuse ;  /* 0x00008f008fd07a23 */ /* 0x100fe400000108a2 */
[----:B------:R-:W-:Y:S01]  /*6d70*/  FFMA.FTZ R211, R141, c[0x0][0x23c], -R162 ;  /* 0x00008f008dd37a23 */ /* 0x000fe200000108a2 */
[----:B------:R-:W4:Y:S01]  /*6d80*/  MUFU.EX2 R148, R148 ;  /* 0x0000009400947308 */ /* 0x000f220000000800 */
[----:B--2---:R-:W-:Y:S01]  /*6d90*/  F2FP.PACK_AB R97, R157, R154 ;  /* 0x0000009a9d61723e */ /* 0x004fe200000000ff */
[----:B------:R-:W-:-:S02]  /*6da0*/  FFMA.FTZ R168, R217, c[0x0][0x23c], -R140 ;  /* 0x00008f00d9a87a23 */ /* 0x000fc4000001088c */
[--C-:B------:R-:W-:Y:S02]  /*6db0*/  FFMA.FTZ R213, R213, c[0x0][0x23c], -R140.reuse ;  /* 0x00008f00d5d57a23 */ /* 0x100fe4000001088c */
[----:B------:R-:W-:Y:S02]  /*6dc0*/  FFMA.FTZ R209, R209, c[0x0][0x23c], -R140 ;  /* 0x00008f00d1d17a23 */ /* 0x000fe4000001088c */
        /* <DEDUP_REMOVED lines=276> */
.L_x_5372:
[----:B------:R-:W-:-:S05]  /*7f10*/  IMAD.MOV.U32 R7, RZ, RZ, c[0x0][0x1a0] ;  /* 0x00006800ff077624 */ /* 0x000fca00078e00ff */
[----:B------:R-:W-:-:S04]  /*7f20*/  LEA R7, -R7, RZ, 0x6 ;  /* 0x000000ff07077211 */ /* 0x000fc800078e31ff */
[----:B------:R-:W-:Y:S02]  /*7f30*/  SHF.R.S32.HI R2, RZ, 0x1f, R7 ;  /* 0x0000001fff027819 */ /* 0x000fe40000011407 */
.L_x_5373:
        /* <DEDUP_REMOVED lines=71> */
[----:B------:R-:W-:Y:S01]  /*83b0*/  IADD3.X R2, R2, UR22, RZ, P6, !PT ;  /* 0x0000001602027c10 */ /* 0x000fe2000b7fe4ff */
[----:B------:R-:W-:Y:S01]  /*83c0*/  IMAD.U32 R0, RZ, RZ, UR25 ;  /* 0x00000019ff007e24 */ /* 0x000fe2000f8e00ff */
        /* <DEDUP_REMOVED lines=17> */
[----:B------:R-:W-:Y:S01]  /*84e0*/  IMAD R0, R0, 0x40, R197 ;  /* 0x0000004000007824 */ /* 0x000fe200078e02c5 */
[----:B------:R-:W-:Y:S01]  /*84f0*/  @!P1 LEA.HI.X R31, R144, c[0x0][0x174], R135, 0x1, P0 ;  /* 0x00005d00901f9a11 */ /* 0x000fe200000f0c87 */
[----:B------:R-:W-:Y:S01]  /*8500*/  @P1 STS.128 [R198+0x11000], RZ ;  /* 0x011000ffc6001388 */ /* 0x000fe20000000c00 */
[----:B------:R-:W-:-:S02]  /*8510*/  IMAD.MOV.U32 R214, RZ, RZ, R224 ;  /* 0x000000ffffd67224 */ /* 0x000fc400078e00e0 */
[----:B------:R-:W-:Y:S01]  /*8520*/  IMAD.IADD R2, R206, 0x1, -R0 ;  /* 0x00000001ce027824 */ /* 0x000fe200078e0a00 */
[----:B------:R-:W-:Y:S01]  /*8530*/  @!PT LDS RZ, [RZ] ;  /* 0x00000000fffff984 */ /* 0x000fe20000000800 */
[----:B------:R-:W-:Y:S01]  /*8540*/  @!PT LDS RZ, [RZ] ;  /* 0x00000000fffff984 */ /* 0x000fe20000000800 */
[----:B------:R-:W-:Y:S01]  /*8550*/  @!PT LDS RZ, [RZ] ;  /* 0x00000000fffff984 */ /* 0x000fe20000000800 */
[----:B------:R1:W-:Y:S01]  /*8560*/  @!P1 LDGSTS.E.BYPASS.LTC128B.128 [R198+0x11000], [R6.64+0x100] ;  /* 0x1100010006c69fae */ /* 0x0003e2000b901d46 */
[C---:B------:R-:W-:Y:S01]  /*8570*/  ISETP.GE.AND P4, PT, R0.reuse, R204, PT ;  /* 0x000000cc0000720c */ /* 0x040fe20003f86270 */
[----:B------:R-:W-:Y:S01]  /*8580*/  IMAD.MOV.U32 R215, RZ, RZ, R225 ;  /* 0x000000ffffd77224 */ /* 0x000fe200078e00e1 */
[C---:B------:R-:W-:Y:S01]  /*8590*/  ISETP.GE.AND P5, PT, R0.reuse, R199, PT ;  /* 0x000000c70000720c */ /* 0x040fe20003fa6270 */
[----:B------:R-:W-:Y:S01]  /*85a0*/  @P3 STS.128 [R198+0xd800], RZ ;  /* 0x00d800ffc6003388 */ /* 0x000fe20000000c00 */
[----:B------:R-:W-:Y:S02]  /*85b0*/  IABS R2, R2 ;  /* 0x0000000200027213 */ /* 0x000fe40000000000 */
[C---:B------:R-:W-:Y:S01]  /*85c0*/  ISETP.LT.OR P4, PT, R0.reuse, R205, P4 ;  /* 0x000000cd0000720c */ /* 0x040fe20002781670 */
[----:B------:R-:W-:Y:S01]  /*85d0*/  @!PT LDS RZ, [RZ] ;  /* 0x00000000fffff984 */ /* 0x000fe20000000800 */
[----:B------:R-:W-:Y:S01]  /*85e0*/  @!PT LDS RZ, [RZ] ;  /* 0x00000000fffff984 */ /* 0x000fe20000000800 */
[----:B------:R-:W-:Y:S01]  /*85f0*/  @!PT LDS RZ, [RZ] ;  /* 0x00000000fffff984 */ /* 0x000fe20000000800 */
[----:B------:R1:W-:Y:S01]  /*8600*/  @!P3 LDGSTS.E.BYPASS.LTC128B.128 [R198+0xd800], [R28.64] ;  /* 0x0d8000001cc6bfae */ /* 0x0003e2000b901d46 */
[----:B------:R-:W-:-:S03]  /*8610*/  ISETP.LT.OR P5, PT, R0, R202, P5 ;  /* 0x000000ca0000720c */ /* 0x000fc60002fa1670 */
        /* <DEDUP_REMOVED lines=13> */
[----:B------:R-:W4:Y:S04]  /*86f0*/  LDSM.16.M88.4 R24, [R193+0x7000] ;  /* 0x00700000c118783b */ /* 0x000f280000000200 */
[----:B-----5:R-:W5:Y:S04]  /*8700*/  LDSM.16.M88.4 R8, [R193+0x7800] ;  /* 0x00780000c108783b */ /* 0x020f680000000200 */
[----:B------:R-:W-:Y:S04]  /*8710*/  LDSM.16.M88.4 R156, [R192] ;  /* 0x00000000c09c783b */ /* 0x000fe80000000200 */
[----:B-1----:R-:W1:Y:S04]  /*8720*/  LDSM.16.M88.4 R4, [R191] ;  /* 0x00000000bf04783b */ /* 0x002e680000000200 */
[----:B------:R-:W1:Y:S04]  /*8730*/  LDSM.16.M88.4 R144, [R183] ;  /* 0x00000000b790783b */ /* 0x000e680000000200 */
[----:B--2---:R-:W2:Y:S04]  /*8740*/  LDSM.16.M88.4 R20, [R182] ;  /* 0x00000000b614783b */ /* 0x004ea80000000200 */
[----:B------:R-:W1:Y:S04]  /*8750*/  LDSM.16.M88.4 R220, [R181] ;  /* 0x00000000b5dc783b */ /* 0x000e680000000200 */
[----:B------:R-:W-:Y:S01]  /*8760*/  LDSM.16.M88.4 R148, [R187+0x6000] ;  /* 0x00600000bb94783b */ /* 0x000fe20000000200 */
[C---:B---3--:R-:W-:Y:S03]  /*8770*/  HMMA.16816.F32 R12, R160.reuse, R140, RZ ;  /* 0x0000008ca00c723c */ /* 0x048fe600000018ff */
[----:B----4-:R-:W-:Y:S04]  /*8780*/  LDSM.16.M88.4 R16, [R187+0x6800] ;  /* 0x00680000bb10783b */ /* 0x010fe80000000200 */
[----:B------:R-:W-:Y:S01]  /*8790*/  LDSM.16.M88.4 R216, [R187+0x7800] ;  /* 0x00780000bbd8783b */ /* 0x000fe20000000200 */
[C---:B------:R-:W-:Y:S03]  /*87a0*/  HMMA.16816.F32 R140, R160.reuse, R142, RZ ;  /* 0x0000008ea08c723c */ /* 0x040fe600000018ff */
[----:B------:R-:W-:Y:S04]  /*87b0*/  LDSM.16.M88.4 R152, [R189] ;  /* 0x00000000bd98783b */ /* 0x000fe80000000200 */
[----:B------:R-:W-:Y:S01]  /*87c0*/  LDSM.16.M88.4 R168, [R180] ;  /* 0x00000000b4a8783b */ /* 0x000fe20000000200 */
[C---:B------:R-:W-:Y:S03]  /*87d0*/  HMMA.16816.F32 R136, R160.reuse, R32, RZ ;  /* 0x00000020a088723c */ /* 0x040fe600000018ff */
[----:B------:R-:W0:Y:S05]  /*87e0*/  LDGDEPBAR ;  /* 0x00000000000079af */ /* 0x000e2a0000000000 */
[C---:B------:R-:W-:Y:S08]  /*87f0*/  HMMA.16816.F32 R32, R160.reuse, R34, RZ ;  /* 0x00000022a020723c */ /* 0x040ff000000018ff */
[C---:B------:R-:W-:Y:S08]  /*8800*/  HMMA.16816.F32 R28, R160.reuse, R24, RZ ;  /* 0x00000018a01c723c */ /* 0x040ff000000018ff */
[C---:B------:R-:W-:Y:S08]  /*8810*/  HMMA.16816.F32 R24, R160.reuse, R26, RZ ;  /* 0x0000001aa018723c */ /* 0x040ff000000018ff */
[C---:B-----5:R-:W-:Y:S08]  /*8820*/  HMMA.16816.F32 R164, R160.reuse, R8, RZ ;  /* 0x00000008a0a4723c */ /* 0x060ff000000018ff */
[----:B------:R-:W-:Y:S01]  /*8830*/  HMMA.16816.F32 R160, R160, R10, RZ ;  /* 0x0000000aa0a0723c */ /* 0x000fe200000018ff */
[----:B------:R-:W3:Y:S07]  /*8840*/  LDSM.16.M88.4 R8, [R190] ;  /* 0x00000000be08783b */ /* 0x000eee0000000200 */
        /* <DEDUP_REMOVED lines=12> */
[----:B------:R-:W-:Y:S03]  /*8910*/  LDSM.16.M88.4 R220, [R175] ;  /* 0x00000000afdc783b */ /* 0x000fe60000000200 */
        /* <DEDUP_REMOVED lines=12> */
[----:B------:R-:W-:Y:S03]  /*89e0*/  LDSM.16.M88.4 R216, [R194+0x4000] ;  /* 0x00400000c2d8783b */ /* 0x000fe60000000200 */
[C---:B------:R-:W-:Y:S08]  /*89f0*/  HMMA.16816.F32 R12, R152.reuse, R168, R12 ;  /* 0x000000a8980c723c */ /* 0x040ff0000000180c */
[C---:B------:R-:W-:Y:S01]  /*8a00*/  HMMA.16816.F32 R140, R152.reuse, R170, R140 ;  /* 0x000000aa988c723c */ /* 0x040fe2000000188c */
[----:B------:R-:W-:Y:S07]  /*8a10*/  LDSM.16.M88.4 R168, [R179] ;  /* 0x00000000b3a8783b */ /* 0x000fee0000000200 */
[C---:B----4-:R-:W-:Y:S08]  /*8a20*/  HMMA.16816.F32 R136, R152.reuse, R144, R136 ;  /* 0x000000909888723c */ /* 0x050ff00000001888 */
[C---:B------:R-:W-:Y:S01]  /*8a30*/  HMMA.16816.F32 R32, R152.reuse, R146, R32 ;  /* 0x000000929820723c */ /* 0x040fe20000001820 */
[----:B------:R-:W4:Y:S07]  /*8a40*/  LDSM.16.M88.4 R144, [R193+0x9800] ;  /* 0x00980000c190783b */ /* 0x000f2e0000000200 */
[C---:B--2---:R-:W-:Y:S08]  /*8a50*/  HMMA.16816.F32 R28, R152.reuse, R20, R28 ;  /* 0x00000014981c723c */ /* 0x044ff0000000181c */
[C---:B------:R-:W-:Y:S01]  /*8a60*/  HMMA.16816.F32 R24, R152.reuse, R22, R24 ;  /* 0x000000169818723c */ /* 0x040fe20000001818 */
[----:B------:R-:W2:Y:S07]  /*8a70*/  LDSM.16.M88.4 R20, [R192+0x2000] ;  /* 0x00200000c014783b */ /* 0x000eae0000000200 */
[C---:B-----5:R-:W-:Y:S08]  /*8a80*/  HMMA.16816.F32 R164, R152.reuse, R156, R164 ;  /* 0x0000009c98a4723c */ /* 0x060ff000000018a4 */
[----:B------:R-:W-:Y:S01]  /*8a90*/  HMMA.16816.F32 R160, R152, R158, R160 ;  /* 0x0000009e98a0723c */ /* 0x000fe200000018a0 */
[----:B------:R-:W5:Y:S04]  /*8aa0*/  LDSM.16.M88.4 R152, [R177] ;  /* 0x00000000b198783b */ /* 0x000f680000000200 */
[----:B------:R-:W2:Y:S03]  /*8ab0*/  LDSM.16.M88.4 R156, [R178] ;  /* 0x00000000b29c783b */ /* 0x000ea60000000200 */
[C---:B-1----:R-:W-:Y:S08]  /*8ac0*/  HMMA.16816.F32 R12, R4.reuse, R148, R12 ;  /* 0x00000094040c723c */ /* 0x042ff0000000180c */
[C---:B------:R-:W-:Y:S01]  /*8ad0*/  HMMA.16816.F32 R140, R4.reuse, R150, R140 ;  /* 0x00000096048c723c */ /* 0x040fe2000000188c */
[----:B------:R-:W1:Y:S07]  /*8ae0*/  LDSM.16.M88.4 R148, [R176] ;  /* 0x00000000b094783b */ /* 0x000e6e0000000200 */
[C---:B------:R-:W-:Y:S08]  /*8af0*/  HMMA.16816.F32 R136, R4.reuse, R16, R136 ;  /* 0x000000100488723c */ /* 0x040ff00000001888 */
        /* <DEDUP_REMOVED lines=8> */
[----:B------:R-:W1:Y:S03]  /*8b80*/  LDSM.16.M88.4 R144, [R187+0x9000] ;  /* 0x00900000bb90783b */ /* 0x000e660000000200 */
[C---:B--2---:R-:W-:Y:S08]  /*8b90*/  HMMA.16816.F32 R12, R20.reuse, R168, R12 ;  /* 0x000000a8140c723c */ /* 0x044ff0000000180c */
[C---:B------:R-:W-:Y:S01]  /*8ba0*/  HMMA.16816.F32 R140, R20.reuse, R170, R140 ;  /* 0x000000aa148c723c */ /* 0x040fe2000000188c */
[----:B------:R-:W-:Y:S07]  /*8bb0*/  LDSM.16.M88.4 R168, [R193+0xb800] ;  /* 0x00b80000c1a8783b */ /* 0x000fee0000000200 */
[C---:B-----5:R-:W-:Y:S08]  /*8bc0*/  HMMA.16816.F32 R28, R20.reuse, R152, R28 ;  /* 0x00000098141c723c */ /* 0x060ff0000000181c */
[C---:B------:R-:W-:Y:S01]  /*8bd0*/  HMMA.16816.F32 R24, R20.reuse, R154, R24 ;  /* 0x0000009a1418723c */ /* 0x040fe20000001818 */
[----:B------:R-:W2:Y:S07]  /*8be0*/  LDSM.16.M88.4 R152, [R187+0x9800] ;  /* 0x00980000bb98783b */ /* 0x000eae0000000200 */
[C---:B------:R-:W-:Y:S08]  /*8bf0*/  HMMA.16816.F32 R136, R20.reuse, R156, R136 ;  /* 0x0000009c1488723c */ /* 0x040ff00000001888 */
[C---:B------:R-:W-:Y:S01]  /*8c00*/  HMMA.16816.F32 R32, R20.reuse, R158, R32 ;  /* 0x0000009e1420723c */ /* 0x040fe20000001820 */
[----:B------:R-:W-:Y:S07]  /*8c10*/  LDSM.16.M88.4 R156, [R192+0x4000] ;  /* 0x00400000c09c783b */ /* 0x000fee0000000200 */
[C---:B-1----:R-:W-:Y:S08]  /*8c20*/  HMMA.16816.F32 R164, R20.reuse, R148, R164 ;  /* 0x0000009414a4723c */ /* 0x042ff000000018a4 */
        /* <DEDUP_REMOVED lines=12> */
[C---:B--2---:R-:W-:Y:S08]  /*8cf0*/  HMMA.16816.F32 R164, R16.reuse, R152, R164 ;  /* 0x0000009810a4723c */ /* 0x044ff000000018a4 */
[----:B------:R-:W-:Y:S01]  /*8d00*/  HMMA.16816.F32 R160, R16, R154, R160 ;  /* 0x0000009a10a0723c */ /* 0x000fe200000018a0 */
[----:B------:R-:W2:Y:S04]  /*8d10*/  LDSM.16.M88.4 R16, [R193+0xa000] ;  /* 0x00a00000c110783b */ /* 0x000ea80000000200 */
[----:B------:R-:W-:Y:S03]  /*8d20*/  LDSM.16.M88.4 R152, [R174] ;  /* 0x00000000ae98783b */ /* 0x000fe60000000200 */
[C---:B-1----:R-:W-:Y:S08]  /*8d30*/  HMMA.16816.F32 R12, R20.reuse, R8, R12 ;  /* 0x00000008140c723c */ /* 0x042ff0000000180c */
[C---:B------:R-:W-:Y:S01]  /*8d40*/  HMMA.16816.F32 R140, R20.reuse, R10, R140 ;  /* 0x0000000a148c723c */ /* 0x040fe2000000188c */
[----:B------:R-:W1:Y:S07]  /*8d50*/  LDSM.16.M88.4 R8, [R193+0xa800] ;  /* 0x00a80000c108783b */ /* 0x000e6e0000000200 */
[C---:B---3--:R-:W-:Y:S08]  /*8d60*/  HMMA.16816.F32 R28, R20.reuse, R4, R28 ;  /* 0x00000004141c723c */ /* 0x048ff0000000181c */
[C---:B------:R-:W-:Y:S01]  /*8d70*/  HMMA.16816.F32 R24, R20.reuse, R6, R24 ;  /* 0x000000061418723c */ /* 0x040fe20000001818 */
[----:B------:R-:W3:Y:S07]  /*8d80*/  LDSM.16.M88.4 R4, [R193+0xb000] ;  /* 0x00b00000c104783b */ /* 0x000eee0000000200 */
[----:B------:R-:W-:Y:S08]  /*8d90*/  HMMA.16816.F32 R136, R20, R148, R136 ;  /* 0x000000941488723c */ /* 0x000ff00000001888 */
[----:B--2---:R-:W-:Y:S08]  /*8da0*/  HMMA.16816.F32 R12, R216, R16, R12 ;  /* 0x00000010d80c723c */ /* 0x004ff0000000180c */
        /* <DEDUP_REMOVED lines=8> */
[----:B------:R-:W-:Y:S08]  /*8e30*/  HMMA.16816.F32 R12, R156, R220, R12 ;  /* 0x000000dc9c0c723c */ /* 0x000ff0000000180c */
[C---:B-1----:R-:W-:Y:S08]  /*8e40*/  HMMA.16816.F32 R136, R216.reuse, R8, R136 ;  /* 0x00000008d888723c */ /* 0x042ff00000001888 */
[C---:B------:R-:W-:Y:S01]  /*8e50*/  HMMA.16816.F32 R32, R216.reuse, R10, R32 ;  /* 0x0000000ad820723c */ /* 0x040fe20000001820 */
[----:B------:R-:W-:Y:S07]  /*8e60*/  LDSM.16.M88.4 R8, [R189+0x4000] ;  /* 0x00400000bd08783b */ /* 0x000fee0000000200 */
[C---:B---3--:R-:W-:Y:S08]  /*8e70*/  HMMA.16816.F32 R28, R216.reuse, R4, R28 ;  /* 0x00000004d81c723c */ /* 0x048ff0000000181c */
[----:B------:R-:W-:Y:S01]  /*8e80*/  HMMA.16816.F32 R24, R216, R6, R24 ;  /* 0x00000006d818723c */ /* 0x000fe20000001818 */
[----:B------:R-:W1:Y:S07]  /*8e90*/  LDSM.16.M88.4 R4, [R180+0x4000] ;  /* 0x00400000b404783b */ /* 0x000e6e0000000200 */
[----:B--2---:R-:W-:Y:S08]  /*8ea0*/  HMMA.16816.F32 R12, R20, R16, R12 ;  /* 0x00000010140c723c */ /* 0x004ff0000000180c */
[----:B------:R-:W-:Y:S08]  /*8eb0*/  HMMA.16816.F32 R140, R156, R222, R140 ;  /* 0x000000de9c8c723c */ /* 0x000ff0000000188c */
[----:B------:R-:W-:Y:S08]  /*8ec0*/  HMMA.16816.F32 R164, R216, R168, R164 ;  /* 0x000000a8d8a4723c */ /* 0x000ff000000018a4 */
[C---:B------:R-:W-:Y:S08]  /*8ed0*/  HMMA.16816.F32 R136, R156.reuse, R152, R136 ;  /* 0x000000989c88723c */ /* 0x040ff00000001888 */
[----:B------:R-:W-:Y:S01]  /*8ee0*/  HMMA.16816.F32 R32, R156, R154, R32 ;  /* 0x0000009a9c20723c */ /* 0x000fe20000001820 */
[----:B------:R-:W2:Y:S07]  /*8ef0*/  LDSM.16.M88.4 R152, [R187+0xa800] ;  /* 0x00a80000bb98783b */ /* 0x000eae0000000200 */
[----:B-1----:R-:W-:Y:S07]  /*8f00*/  HMMA.16816.F32 R12, R8, R4, R12 ;  /* 0x00000004080c723c */ /* 0x002fee000000180c */
[----:B------:R-:W-:Y:S01]  /*8f10*/  IMAD.IADD R4, R203, 0x1, -R0 ;  /* 0x00000001cb047824 */ /* 0x000fe200078e0a00 */
[----:B------:R-:W-:Y:S01]  /*8f20*/  HMMA.16816.F32 R140, R20, R18, R140 ;  /* 0x00000012148c723c */ /* 0x000fe2000000188c */
[----:B------:R-:W-:-:S03]  /*8f30*/  IMAD.MOV.U32 R5, RZ, RZ, R2 ;  /* 0x000000ffff057224 */ /* 0x000fc600078e0002 */
[----:B------:R-:W-:Y:S02]  /*8f40*/  IABS R2, R4 ;  /* 0x0000000400027213 */ /* 0x000fe40000000000 */
[----:B------:R-:W-:Y:S01]  /*8f50*/  IADD3 R4, R0, 0x1, RZ ;  /* 0x0000000100047810 */ /* 0x000fe20007ffe0ff */
[----:B------:R-:W1:Y:S01]  /*8f60*/  I2F R5, R5 ;  /* 0x0000000500057306 */ /* 0x000e620000201400 */
[C---:B------:R-:W-:Y:S02]  /*8f70*/  HMMA.16816.F32 R28, R156.reuse, R148, R28 ;  /* 0x000000949c1c723c */ /* 0x040fe4000000181c */
[C---:B------:R-:W-:Y:S02]  /*8f80*/  ISETP.GE.AND P6, PT, R4.reuse, R204, PT ;  /* 0x000000cc0400720c */ /* 0x040fe40003fc6270 */
[C---:B------:R-:W-:Y:S02]  /*8f90*/  ISETP.GE.AND P0, PT, R4.reuse, R199, PT ;  /* 0x000000c70400720c */ /* 0x040fe40003f06270 */
[C---:B------:R-:W-:Y:S01]  /*8fa0*/  ISETP.LT.OR P6, PT, R4.reuse, R205, P6 ;  /* 0x000000cd0400720c */ /* 0x040fe200037c1670 */
[----:B------:R3:W4:Y:S01]  /*8fb0*/  I2F R17, R2 ;  /* 0x0000000200117306 */ /* 0x0007220000201400 */
[----:B------:R-:W-:Y:S01]  /*8fc0*/  ISETP.LT.OR P0, PT, R4, R202, P0 ;  /* 0x000000ca0400720c */ /* 0x000fe20000701670 */
[----:B------:R-:W-:Y:S07]  /*8fd0*/  HMMA.16816.F32 R164, R156, R144, R164 ;  /* 0x000000909ca4723c */ /* 0x000fee00000018a4 */
[----:B-1----:R-:W-:Y:S01]  /*8fe0*/  FFMA.FTZ R144, R5, -UR24, R12 ;  /* 0x8000001805907c23 */ /* 0x002fe2000801000c */
[----:B------:R-:W-:Y:S01]  /*8ff0*/  HMMA.16816.F32 R140, R8, R6, R140 ;  /* 0x00000006088c723c */ /* 0x000fe2000000188c */
[----:B------:R-:W-:-:S03]  /*9000*/  IADD3 R12, R0, 0x8, RZ ;  /* 0x00000008000c7810 */ /* 0x000fc60007ffe0ff */
[----:B------:R-:W-:Y:S01]  /*9010*/  FSEL R144, R144, -INF , !P4 ;  /* 0xff80000090907808 */ /* 0x000fe20006000000 */
[--C-:B---3--:R-:W-:Y:S01]  /*9020*/  IMAD.IADD R2, R206, 0x1, -R4.reuse ;  /* 0x00000001ce027824 */ /* 0x108fe200078e0a04 */
[----:B------:R-:W-:Y:S01]  /*9030*/  ISETP.GE.AND P4, PT, R12, R204, PT ;  /* 0x000000cc0c00720c */ /* 0x000fe20003f86270 */
[C---:B------:R-:W-:Y:S01]  /*9040*/  IMAD.IADD R4, R203.reuse, 0x1, -R4 ;  /* 0x00000001cb047824 */ /* 0x040fe200078e0a04 */
[----:B------:R-:W-:Y:S01]  /*9050*/  HMMA.16816.F32 R160, R216, R170, R160 ;  /* 0x000000aad8a0723c */ /* 0x000fe200000018a0 */
[----:B------:R-:W-:Y:S01]  /*9060*/  IMAD.IADD R145, R203, 0x1, -R12 ;  /* 0x00000001cb917824 */ /* 0x000fe200078e0a0c */
[----:B------:R-:W-:Y:S01]  /*9070*/  IABS R148, R2 ;  /* 0x0000000200947213 */ /* 0x000fe20000000000 */
[----:B----4-:R-:W-:Y:S01]  /*9080*/  FFMA.FTZ R2, R17, -UR24, R14 ;  /* 0x8000001811027c23 */ /* 0x010fe2000801000e */
[----:B------:R-:W-:Y:S01]  /*9090*/  IABS R14, R4 ;  /* 0x00000004000e7213 */ /* 0x000fe20000000000 */
[----:B------:R-:W-:Y:S01]  /*90a0*/  IMAD.IADD R135, R206, 0x1, -R12 ;  /* 0x00000001ce877824 */ /* 0x000fe200078e0a0c */
[----:B------:R-:W1:Y:S01]  /*90b0*/  LDSM.16.M88.4 R4, [R180+0x4800] ;  /* 0x00480000b404783b */ /* 0x000e620000000200 */
[----:B------:R-:W-:Y:S01]  /*90c0*/  IABS R145, R145 ;  /* 0x0000009100917213 */ /* 0x000fe20000000000 */
[----:B------:R-:W3:Y:S01]  /*90d0*/  I2F R148, R148 ;  /* 0x0000009400947306 */ /* 0x000ee20000201400 */
[----:B--2---:R-:W-:Y:S01]  /*90e0*/  HMMA.16816.F32 R136, R20, R152, R136 ;  /* 0x000000981488723c */ /* 0x004fe20000001888 */
[----:B------:R-:W-:Y:S01]  /*90f0*/  FSEL R2, R2, -INF , !P5 ;  /* 0xff80000002027808 */ /* 0x000fe20006800000 */
[----:B------:R-:W2:Y:S01]  /*9100*/  LDSM.16.M88.4 R16, [R187+0xb000] ;  /* 0x00b00000bb10783b */ /* 0x000ea20000000200 */
[----:B------:R-:W-:-:S02]  /*9110*/  ISETP.GE.AND P5, PT, R12, R199, PT ;  /* 0x000000c70c00720c */ /* 0x000fc40003fa6270 */
[----:B------:R-:W-:Y:S02]  /*9120*/  IABS R135, R135 ;  /* 0x0000008700877213 */ /* 0x000fe40000000000 */
[----:B------:R-:W4:Y:S01]  /*9130*/  I2F R14, R14 ;  /* 0x0000000e000e7306 */ /* 0x000f220000201400 */
[C---:B------:R-:W-:Y:S01]  /*9140*/  ISETP.LT.OR P4, PT, R12.reuse, R205, P4 ;  /* 0x000000cd0c00720c */ /* 0x040fe20002781670 */
[----:B------:R-:W-:Y:S01]  /*9150*/  HMMA.16816.F32 R32, R20, R154, R32 ;  /* 0x0000009a1420723c */ /* 0x000fe20000001820 */
[----:B------:R-:W-:Y:S02]  /*9160*/  ISETP.LT.OR P5, PT, R12, R202, P5 ;  /* 0x000000ca0c00720c */ /* 0x000fe40002fa1670 */
[----:B------:R-:W-:Y:S01]  /*9170*/  IADD3 R12, R0, 0x9, RZ ;  /* 0x00000009000c7810 */ /* 0x000fe20007ffe0ff */
[----:B---3--:R-:W-:Y:S02]  /*9180*/  FFMA.FTZ R148, R148, -UR24, R13 ;  /* 0x8000001894947c23 */ /* 0x008fe4000801000d */
[----:B------:R-:W3:Y:S01]  /*9190*/  I2F R135, R135 ;  /* 0x0000008700877306 */ /* 0x000ee20000201400 */
[----:B------:R-:W-:Y:S01]  /*91a0*/  IMAD.MOV.U32 R13, RZ, RZ, R145 ;  /* 0x000000ffff0d7224 */ /* 0x000fe200078e0091 */
[----:B------:R-:W-:Y:S01]  /*91b0*/  HMMA.16816.F32 R160, R156, R146, R160 ;  /* 0x000000929ca0723c */ /* 0x000fe200000018a0 */
[----:B------:R-:W-:-:S02]  /*91c0*/  FSEL R148, R148, -INF , !P6 ;  /* 0xff80000094947808 */ /* 0x000fc40007000000 */
[----:B------:R-:W-:Y:S01]  /*91d0*/  ISETP.GE.AND P6, PT, R12, R204, PT ;  /* 0x000000cc0c00720c */ /* 0x000fe20003fc6270 */
[----:B----4-:R-:W-:Y:S02]  /*91e0*/  FFMA.FTZ R15, R14, -UR24, R15 ;  /* 0x800000180e0f7c23 */ /* 0x010fe4000801000f */
[----:B------:R-:W4:Y:S01]  /*91f0*/  I2F R13, R13 ;  /* 0x0000000d000d7306 */ /* 0x000f220000201400 */
[--C-:B------:R-:W-:Y:S01]  /*9200*/  IMAD.IADD R14, R206, 0x1, -R12.reuse ;  /* 0x00000001ce0e7824 */ /* 0x100fe200078e0a0c */
[C---:B------:R-:W-:Y:S01]  /*9210*/  ISETP.LT.OR P6, PT, R12.reuse, R205, P6 ;  /* 0x000000cd0c00720c */ /* 0x040fe200037c1670 */
[----:B------:R-:W-:Y:S01]  /*9220*/  HMMA.16816.F32 R24, R156, R150, R24 ;  /* 0x000000969c18723c */ /* 0x000fe20000001818 */
[----:B------:R-:W-:Y:S01]  /*9230*/  FSEL R147, R15, -INF , !P0 ;  /* 0xff8000000f937808 */ /* 0x000fe20004000000 */
[----:B------:R-:W-:Y:S01]  /*9240*/  IMAD.IADD R15, R203, 0x1, -R12 ;  /* 0x00000001cb0f7824 */ /* 0x000fe200078e0a0c */
[C---:B------:R-:W-:Y:S02]  /*9250*/  ISETP.GE.AND P0, PT, R12.reuse, R199, PT ;  /* 0x000000c70c00720c */ /* 0x040fe40003f06270 */
[----:B------:R-:W-:Y:S01]  /*9260*/  IABS R14, R14 ;  /* 0x0000000e000e7213 */ /* 0x000fe20000000000 */
[----:B---3--:R-:W-:Y:S01]  /*9270*/  FFMA.FTZ R140, R135, -UR24, R140 ;  /* 0x80000018878c7c23 */ /* 0x008fe2000801008c */
[----:B------:R-:W-:-:S02]  /*9280*/  ISETP.LT.OR P0, PT, R12, R202, P0 ;  /* 0x000000ca0c00720c */ /* 0x000fc40000701670 */
[----:B------:R-:W-:Y:S01]  /*9290*/  IADD3 R12, R0, 0x10, RZ ;  /* 0x00000010000c7810 */ /* 0x000fe20007ffe0ff */
[----:B-1----:R-:W-:Y:S01]  /*92a0*/  HMMA.16816.F32 R136, R8, R4, R136 ;  /* 0x000000040888723c */ /* 0x002fe20000001888 */
[----:B------:R-:W-:Y:S01]  /*92b0*/  IABS R15, R15 ;  /* 0x0000000f000f7213 */ /* 0x000fe20000000000 */
[----:B------:R-:W1:Y:S01]  /*92c0*/  I2F R14, R14 ;  /* 0x0000000e000e7306 */ /* 0x000e620000201400 */
[----:B----4-:R-:W-:Y:S01]  /*92d0*/  FFMA.FTZ R155, R13, -UR24, R142 ;  /* 0x800000180d9b7c23 */ /* 0x010fe2000801008e */
[----:B------:R-:W-:Y:S01]  /*92e0*/  FSEL R140, R140, -INF , !P4 ;  /* 0xff8000008c8c7808 */ /* 0x000fe20006000000 */
[--C-:B------:R-:W-:Y:S01]  /*92f0*/  IMAD.IADD R13, R203, 0x1, -R12.reuse ;  /* 0x00000001cb0d7824 */ /* 0x100fe200078e0a0c */
[----:B------:R-:W-:Y:S01]  /*9300*/  ISETP.GE.AND P4, PT, R12, R204, PT ;  /* 0x000000cc0c00720c */ /* 0x000fe20003f86270 */
[----:B------:R-:W-:Y:S01]  /*9310*/  IMAD.IADD R5, R206, 0x1, -R12 ;  /* 0x00000001ce057824 */ /* 0x000fe200078e0a0c */
[----:B------:R-:W-:Y:S01]  /*9320*/  FSEL R155, R155, -INF , !P5 ;  /* 0xff8000009b9b7808 */ /* 0x000fe20006800000 */
[----:B--2---:R-:W-:Y:S01]  /*9330*/  HMMA.16816.F32 R28, R20, R16, R28 ;  /* 0x00000010141c723c */ /* 0x004fe2000000181c */
[----:B------:R-:W2:Y:S01]  /*9340*/  I2F R142, R15 ;  /* 0x0000000f008e7306 */ /* 0x000ea20000201400 */
[----:B------:R-:W-:-:S02]  /*9350*/  IADD3 R4, R0, 0x11, RZ ;  /* 0x0000001100047810 */ /* 0x000fc40007ffe0ff */
[----:B------:R-:W-:Y:S02]  /*9360*/  IABS R5, R5 ;  /* 0x0000000500057213 */ /* 0x000fe40000000000 */
[C---:B------:R-:W-:Y:S01]  /*9370*/  ISETP.GE.AND P5, PT, R12.reuse, R199, PT ;  /* 0x000000c70c00720c */ /* 0x040fe20003fa6270 */
[--C-:B------:R-:W-:Y:S01]  /*9380*/  IMAD.IADD R135, R203, 0x1, -R4.reuse ;  /* 0x00000001cb877824 */ /* 0x100fe200078e0a04 */
[----:B------:R-:W-:Y:S01]  /*9390*/  ISETP.LT.OR P4, PT, R12, R205, P4 ;  /* 0x000000cd0c00720c */ /* 0x000fe20002781670 */
[----:B-1----:R-:W-:Y:S01]  /*93a0*/  FFMA.FTZ R14, R14, -UR24, R141 ;  /* 0x800000180e0e7c23 */ /* 0x002fe2000801008d */
[----:B------:R-:W-:Y:S01]  /*93b0*/  IABS R13, R13 ;  /* 0x0000000d000d7213 */ /* 0x000fe20000000000 */
[----:B------:R-:W1:Y:S01]  /*93c0*/  I2F R5, R5 ;  /* 0x0000000500057306 */ /* 0x000e620000201400 */
[----:B------:R-:W-:Y:S01]  /*93d0*/  ISETP.LT.OR P5, PT, R12, R202, P5 ;  /* 0x000000ca0c00720c */ /* 0x000fe20002fa1670 */
[----:B------:R-:W-:Y:S01]  /*93e0*/  IMAD.IADD R12, R206, 0x1, -R4 ;  /* 0x00000001ce0c7824 */ /* 0x000fe200078e0a04 */
[----:B------:R-:W-:Y:S01]  /*93f0*/  FSEL R16, R14, -INF , !P6 ;  /* 0xff8000000e107808 */ /* 0x000fe20007000000 */
[----:B------:R-:W-:Y:S01]  /*9400*/  IMAD.MOV.U32 R141, RZ, RZ, R13 ;  /* 0x000000ffff8d7224 */ /* 0x000fe200078e000d */
[----:B------:R-:W-:Y:S01]  /*9410*/  IABS R135, R135 ;  /* 0x0000008700877213 */ /* 0x000fe20000000000 */
[----:B--2---:R-:W-:Y:S01]  /*9420*/  FFMA.FTZ R142, R142, -UR24, R143 ;  /* 0x800000188e8e7c23 */ /* 0x004fe2000801008f */
[----:B------:R-:W-:Y:S01]  /*9430*/  IABS R12, R12 ;  /* 0x0000000c000c7213 */ /* 0x000fe20000000000 */
[----:B------:R-:W2:Y:S01]  /*9440*/  I2F R17, R141 ;  /* 0x0000008d00117306 */ /* 0x000ea20000201400 */
[----:B------:R-:W-:Y:S01]  /*9450*/  ISETP.GE.AND P6, PT, R4, R204, PT ;  /* 0x000000cc0400720c */ /* 0x000fe20003fc6270 */
[----:B------:R-:W-:Y:S01]  /*9460*/  HMMA.16816.F32 R32, R8, R6, R32 ;  /* 0x000000060820723c */ /* 0x000fe20000001820 */
[----:B------:R-:W-:-:S02]  /*9470*/  FSEL R157, R142, -INF , !P0 ;  /* 0xff8000008e9d7808 */ /* 0x000fc40004000000 */
[C---:B------:R-:W-:Y:S02]  /*9480*/  ISETP.GE.AND P0, PT, R4.reuse, R199, PT ;  /* 0x000000c70400720c */ /* 0x040fe40003f06270 */
[C---:B------:R-:W-:Y:S01]  /*9490*/  ISETP.LT.OR P6, PT, R4.reuse, R205, P6 ;  /* 0x000000cd0400720c */ /* 0x040fe200037c1670 */
[----:B------:R3:W4:Y:S01]  /*94a0*/  I2F R142, R12 ;  /* 0x0000000c008e7306 */ /* 0x0007220000201400 */
[----:B-1----:R-:W-:Y:S01]  /*94b0*/  FFMA.FTZ R5, R5, -UR24, R136 ;  /* 0x8000001805057c23 */ /* 0x002fe20008010088 */
[----:B------:R-:W-:Y:S01]  /*94c0*/  ISETP.LT.OR P0, PT, R4, R202, P0 ;  /* 0x000000ca0400720c */ /* 0x000fe20000701670 */
[----:B------:R-:W-:Y:S01]  /*94d0*/  IMAD.MOV.U32 R136, RZ, RZ, R135 ;  /* 0x000000ffff887224 */ /* 0x000fe200078e0087 */
[----:B------:R-:W-:Y:S01]  /*94e0*/  IADD3 R4, R0, 0x18, RZ ;  /* 0x0000001800047810 */ /* 0x000fe20007ffe0ff */
[----:B------:R-:W-:Y:S01]  /*94f0*/  HMMA.16816.F32 R24, R20, R18, R24 ;  /* 0x000000121418723c */ /* 0x000fe20000001818 */
[----:B------:R-:W-:Y:S01]  /*9500*/  FSEL R158, R5, -INF , !P4 ;  /* 0xff800000059e7808 */ /* 0x000fe20006000000 */
[----:B--2---:R-:W-:-:S02]  /*9510*/  FFMA.FTZ R135, R17, -UR24, R138 ;  /* 0x8000001811877c23 */ /* 0x004fc4000801008a */
[----:B------:R-:W1:Y:S01]  /*9520*/  I2F R136, R136 ;  /* 0x0000008800887306 */ /* 0x000e620000201400 */
[--C-:B------:R-:W-:Y:S01]  /*9530*/  IMAD.IADD R17, R206, 0x1, -R4.reuse ;  /* 0x00000001ce117824 */ /* 0x100fe200078e0a04 */
[----:B------:R-:W-:Y:S01]  /*9540*/  ISETP.GE.AND P4, PT, R4, R204, PT ;  /* 0x000000cc0400720c */ /* 0x000fe20003f86270 */
[----:B------:R-:W-:Y:S01]  /*9550*/  IMAD.IADD R138, R203, 0x1, -R4 ;  /* 0x00000001cb8a7824 */ /* 0x000fe200078e0a04 */
[----:B------:R-:W-:Y:S02]  /*9560*/  FSEL R135, R135, -INF , !P5 ;  /* 0xff80000087877808 */ /* 0x000fe40006800000 */
[----:B------:R-:W-:Y:S01]  /*9570*/  IABS R17, R17 ;  /* 0x0000001100117213 */ /* 0x000fe20000000000 */
[----:B---3--:R-:W2:Y:S01]  /*9580*/  LDSM.16.M88.4 R12, [R180+0x5000] ;  /* 0x00500000b40c783b */ /* 0x008ea20000000200 */
[----:B----4-:R-:W-:Y:S01]  /*9590*/  FFMA.FTZ R142, R142, -UR24, R137 ;  /* 0x800000188e8e7c23 */ /* 0x010fe20008010089 */
[----:B------:R-:W-:Y:S02]  /*95a0*/  IADD3 R137, R0, 0x19, RZ ;  /* 0x0000001900897810 */ /* 0x000fe40007ffe0ff */
[C---:B------:R-:W-:Y:S01]  /*95b0*/  ISETP.GE.AND P5, PT, R4.reuse, R199, PT ;  /* 0x000000c70400720c */ /* 0x040fe20003fa6270 */
[----:B------:R-:W3:Y:S01]  /*95c0*/  I2F R17, R17 ;  /* 0x0000001100117306 */ /* 0x000ee20000201400 */
[----:B------:R-:W-:Y:S01]  /*95d0*/  ISETP.LT.OR P4, PT, R4, R205, P4 ;  /* 0x000000cd0400720c */ /* 0x000fe20002781670 */
[----:B------:R-:W-:Y:S01]  /*95e0*/  IMAD.IADD R18, R206, 0x1, -R137 ;  /* 0x00000001ce127824 */ /* 0x000fe200078e0a89 */
[----:B------:R-:W-:Y:S01]  /*95f0*/  ISETP.LT.OR P5, PT, R4, R202, P5 ;  /* 0x000000ca0400720c */ /* 0x000fe20002fa1670 */
[----:B-1----:R-:W-:Y:S01]  /*9600*/  FFMA.FTZ R136, R136, -UR24, R139 ;  /* 0x8000001888887c23 */ /* 0x002fe2000801008b */
[----:B------:R-:W1:Y:S01]  /*9610*/  LDSM.16.M88.4 R4, [R187+0xb800] ;  /* 0x00b80000bb04783b */ /* 0x000e620000000200 */
[----:B------:R-:W-:-:S02]  /*9620*/  IADD3 R19, R0, 0x20, RZ ;  /* 0x0000002000137810 */ /* 0x000fc40007ffe0ff */
[----:B------:R-:W-:Y:S02]  /*9630*/  IABS R18, R18 ;  /* 0x0000001200127213 */ /* 0x000fe40000000000 */
[----:B------:R-:W-:Y:S01]  /*9640*/  FSEL R223, R136, -INF , !P0 ;  /* 0xff80000088df7808 */ /* 0x000fe20004000000 */
[----:B------:R-:W-:Y:S01]  /*9650*/  IMAD.IADD R136, R203, 0x1, -R137 ;  /* 0x00000001cb887824 */ /* 0x000fe200078e0a89 */
[----:B------:R-:W-:Y:S02]  /*9660*/  IABS R138, R138 ;  /* 0x0000008a008a7213 */ /* 0x000fe40000000000 */
[----:B------:R-:W4:Y:S01]  /*9670*/  I2F R18, R18 ;  /* 0x0000001200127306 */ /* 0x000f220000201400 */
[----:B------:R-:W-:Y:S01]  /*9680*/  FSEL R156, R142, -INF , !P6 ;  /* 0xff8000008e9c7808 */ /* 0x000fe20007000000 */
[----:B---3--:R-:W-:Y:S01]  /*9690*/  FFMA.FTZ R17, R17, -UR24, R32 ;  /* 0x8000001811117c23 */ /* 0x008fe20008010020 */
[----:B------:R-:W-:Y:S02]  /*96a0*/  IABS R136, R136 ;  /* 0x0000008800887213 */ /* 0x000fe40000000000 */
[----:B------:R-:W-:-:S02]  /*96b0*/  ISETP.GE.AND P6, PT, R137, R204, PT ;  /* 0x000000cc8900720c */ /* 0x000fc40003fc6270 */
[C---:B------:R-:W-:Y:S01]  /*96c0*/  ISETP.GE.AND P0, PT, R137.reuse, R199, PT ;  /* 0x000000c78900720c */ /* 0x040fe20003f06270 */
[----:B------:R-:W3:Y:S01]  /*96d0*/  I2F R139, R138 ;  /* 0x0000008a008b7306 */ /* 0x000ee20000201400 */
[C---:B------:R-:W-:Y:S02]  /*96e0*/  ISETP.LT.OR P6, PT, R137.reuse, R205, P6 ;  /* 0x000000cd8900720c */ /* 0x040fe400037c1670 */
[----:B------:R-:W-:-:S05]  /*96f0*/  ISETP.LT.OR P0, PT, R137, R202, P0 ;  /* 0x000000ca8900720c */ /* 0x000fca0000701670 */
[----:B------:R-:W5:Y:S01]  /*9700*/  I2F R32, R136 ;  /* 0x0000008800207306 */ /* 0x000f620000201400 */
[----:B----4-:R-:W-:Y:S01]  /*9710*/  FFMA.FTZ R18, R18, -UR24, R33 ;  /* 0x8000001812127c23 */ /* 0x010fe20008010021 */
[----:B--2---:R-:W-:Y:S01]  /*9720*/  HMMA.16816.F32 R28, R8, R12, R28 ;  /* 0x0000000c081c723c */ /* 0x004fe2000000181c */
[----:B---3--:R-:W-:Y:S01]  /*9730*/  FFMA.FTZ R139, R139, -UR24, R34 ;  /* 0x800000188b8b7c23 */ /* 0x008fe20008010022 */
[----:B------:R-:W-:Y:S01]  /*9740*/  FSEL R34, R17, -INF , !P4 ;  /* 0xff80000011227808 */ /* 0x000fe20006000000 */
[----:B------:R-:W-:Y:S01]  /*9750*/  IMAD.IADD R17, R203, 0x1, -R19 ;  /* 0x00000001cb117824 */ /* 0x000fe200078e0a13 */
[----:B------:R-:W-:-:S03]  /*9760*/  ISETP.GE.AND P4, PT, R19, R204, PT ;  /* 0x000000cc1300720c */ /* 0x000fc60003f86270 */
[----:B------:R-:W-:Y:S01]  /*9770*/  IMAD.IADD R13, R206, 0x1, -R19 ;  /* 0x00000001ce0d7824 */ /* 0x000fe200078e0a13 */
[----:B------:R-:W-:Y:S01]  /*9780*/  IADD3 R12, R0, 0x21, RZ ;  /* 0x00000021000c7810 */ /* 0x000fe20007ffe0ff */
[----:B------:R-:W-:Y:S01]  /*9790*/  HMMA.16816.F32 R24, R8, R14, R24 ;  /* 0x0000000e0818723c */ /* 0x000fe20000001818 */
[----:B------:R-:W-:Y:S01]  /*97a0*/  FSEL R221, R139, -INF , !P5 ;  /* 0xff8000008bdd7808 */ /* 0x000fe20006800000 */
[----:B-----5:R-:W-:Y:S01]  /*97b0*/  FFMA.FTZ R35, R32, -UR24, R35 ;  /* 0x8000001820237c23 */ /* 0x020fe20008010023 */
[----:B------:R-:W-:Y:S01]  /*97c0*/  IABS R13, R13 ;  /* 0x0000000d000d7213 */ /* 0x000fe20000000000 */
[----:B------:R-:W-:Y:S01]  /*97d0*/  IMAD.IADD R33, R203, 0x1, -R12 ;  /* 0x00000001cb217824 */ /* 0x000fe200078e0a0c */
[----:B------:R-:W-:Y:S02]  /*97e0*/  ISETP.GE.AND P5, PT, R19, R199, PT ;  /* 0x000000c71300720c */ /* 0x000fe40003fa6270 */
[----:B------:R-:W-:Y:S01]  /*97f0*/  FSEL R32, R18, -INF , !P6 ;  /* 0xff80000012207808 */ /* 0x000fe20007000000 */
[----:B-1----:R-:W-:Y:S01]  /*9800*/  HMMA.16816.F32 R164, R20, R4, R164 ;  /* 0x0000000414a4723c */ /* 0x002fe200000018a4 */
[----:B------:R-:W1:Y:S01]  /*9810*/  I2F R13, R13 ;  /* 0x0000000d000d7306 */ /* 0x000e620000201400 */
[----:B------:R-:W-:-:S02]  /*9820*/  FSEL R219, R35, -INF , !P0 ;  /* 0xff80000023db7808 */ /* 0x000fc40004000000 */
[C---:B------:R-:W-:Y:S02]  /*9830*/  ISETP.GE.AND P6, PT, R12.reuse, R204, PT ;  /* 0x000000cc0c00720c */ /* 0x040fe40003fc6270 */
[----:B------:R-:W-:Y:S02]  /*9840*/  ISETP.GE.AND P0, PT, R12, R199, PT ;  /* 0x000000c70c00720c */ /* 0x000fe40003f06270 */
[CC--:B------:R-:W-:Y:S01]  /*9850*/  ISETP.LT.OR P4, PT, R19.reuse, R205.reuse, P4 ;  /* 0x000000cd1300720c */ /* 0x0c0fe20002781670 */
[----:B------:R-:W-:Y:S01]  /*9860*/  HMMA.16816.F32 R160, R20, R6, R160 ;  /* 0x0000000614a0723c */ /* 0x000fe200000018a0 */
[-C--:B------:R-:W-:Y:S01]  /*9870*/  ISETP.LT.OR P5, PT, R19, R202.reuse, P5 ;  /* 0x000000ca1300720c */ /* 0x080fe20002fa1670 */
[----:B------:R-:W-:Y:S01]  /*9880*/  IMAD.IADD R19, R206, 0x1, -R12 ;  /* 0x00000001ce137824 */ /* 0x000fe200078e0a0c */
[C---:B------:R-:W-:Y:S02]  /*9890*/  ISETP.LT.OR P6, PT, R12.reuse, R205, P6 ;  /* 0x000000cd0c00720c */ /* 0x040fe400037c1670 */
[----:B------:R-:W-:-:S02]  /*98a0*/  ISETP.LT.OR P0, PT, R12, R202, P0 ;  /* 0x000000ca0c00720c */ /* 0x000fc40000701670 */
[----:B------:R-:W-:Y:S01]  /*98b0*/  IABS R17, R17 ;  /* 0x0000001100117213 */ /* 0x000fe20000000000 */
[----:B-1----:R-:W-:Y:S01]  /*98c0*/  FFMA.FTZ R168, R13, -UR24, R28 ;  /* 0x800000180da87c23 */ /* 0x002fe2000801001c */
[C---:B------:R-:W-:Y:S01]  /*98d0*/  IADD3 R28, R0.reuse, 0x29, RZ ;  /* 0x00000029001c7810 */ /* 0x040fe20007ffe0ff */
[----:B------:R-:W1:Y:S01]  /*98e0*/  LDSM.16.M88.4 R12, [R180+0x5800] ;  /* 0x00580000b40c783b */ /* 0x000e620000000200 */
[----:B------:R-:W2:Y:S01]  /*98f0*/  I2F R5, R17 ;  /* 0x0000001100057306 */ /* 0x000ea20000201400 */
[----:B------:R-:W-:Y:S01]  /*9900*/  IADD3 R4, R0, 0x28, RZ ;  /* 0x0000002800047810 */ /* 0x000fe20007ffe0ff */
[----:B------:R-:W-:-:S04]  /*9910*/  DEPBAR.LE SB0, 0x0 ;  /* 0x000080000000791a */ /* 0x000fc80000000000 */
[----:B------:R-:W-:Y:S01]  /*9920*/  IABS R18, R33 ;  /* 0x0000002100127213 */ /* 0x000fe20000000000 */
[----:B------:R-:W-:Y:S01]  /*9930*/  IMAD.IADD R33, R206, 0x1, -R28 ;  /* 0x00000001ce217824 */ /* 0x000fe200078e0a1c */
[----:B------:R-:W-:Y:S02]  /*9940*/  IABS R19, R19 ;  /* 0x0000001300137213 */ /* 0x000fe40000000000 */
[----:B------:R-:W-:Y:S02]  /*9950*/  FSEL R168, R168, -INF , !P4 ;  /* 0xff800000a8a87808 */ /* 0x000fe40006000000 */
[----:B------:R-:W-:Y:S01]  /*9960*/  ISETP.GE.AND P4, PT, R4, R204, PT ;  /* 0x000000cc0400720c */ /* 0x000fe20003f86270 */
[----:B------:R3:W4:Y:S01]  /*9970*/  I2F R136, R19 ;  /* 0x0000001300887306 */ /* 0x0007220000201400 */
[----:B------:R-:W-:Y:S01]  /*9980*/  IADD3 R6, R0, 0x31, RZ ;  /* 0x0000003100067810 */ /* 0x000fe20007ffe0ff */
[----:B--2---:R-:W-:Y:S01]  /*9990*/  FFMA.FTZ R5, R5, -UR24, R30 ;  /* 0x8000001805057c23 */ /* 0x004fe2000801001e */
[----:B------:R-:W-:Y:S01]  /*99a0*/  ISETP.LT.OR P4, PT, R4, R205, P4 ;  /* 0x000000cd0400720c */ /* 0x000fe20002781670 */
[----:B------:R-:W-:-:S02]  /*99b0*/  IMAD.IADD R17, R206, 0x1, -R4 ;  /* 0x00000001ce117824 */ /* 0x000fc400078e0a04 */
[----:B------:R-:W-:Y:S01]  /*99c0*/  IMAD.IADD R21, R206, 0x1, -R6 ;  /* 0x00000001ce157824 */ /* 0x000fe200078e0a06 */
[----:B------:R-:W-:Y:S01]  /*99d0*/  FSEL R169, R5, -INF , !P5 ;  /* 0xff80000005a97808 */ /* 0x000fe20006800000 */
[----:B------:R-:W2:Y:S01]  /*99e0*/  I2F R18, R18 ;  /* 0x0000001200127306 */ /* 0x000ea20000201400 */
[C---:B------:R-:W-:Y:S02]  /*99f0*/  ISETP.GE.AND P5, PT, R4.reuse, R199, PT ;  /* 0x000000c70400720c */ /* 0x040fe40003fa6270 */
[----:B------:R-:W-:Y:S02]  /*9a00*/  IABS R5, R33 ;  /* 0x0000002100057213 */ /* 0x000fe40000000000 */
[----:B------:R-:W-:Y:S01]  /*9a10*/  IABS R17, R17 ;  /* 0x0000001100117213 */ /* 0x000fe20000000000 */
[----:B---3--:R-:W-:Y:S01]  /*9a20*/  IMAD.IADD R19, R203, 0x1, -R4 ;  /* 0x00000001cb137824 */ /* 0x008fe200078e0a04 */
[----:B------:R-:W-:Y:S01]  /*9a30*/  BAR.SYNC.DEFER_BLOCKING 0x0 ;  /* 0x0000000000007b1d */ /* 0x000fe20000010000 */
[----:B------:R-:W-:Y:S01]  /*9a40*/  ISETP.LT.OR P5, PT, R4, R202, P5 ;  /* 0x000000ca0400720c */ /* 0x000fe20002fa1670 */
[----:B------:R-:W-:Y:S01]  /*9a50*/  IMAD.MOV.U32 R4, RZ, RZ, R5 ;  /* 0x000000ffff047224 */ /* 0x000fe200078e0005 */
[----:B------:R-:W-:Y:S01]  /*9a60*/  IADD3 R5, R0, 0x30, RZ ;  /* 0x0000003000057810 */ /* 0x000fe20007ffe0ff */
[----:B----4-:R-:W-:Y:S01]  /*9a70*/  FFMA.FTZ R136, R136, -UR24, R29 ;  /* 0x8000001888887c23 */ /* 0x010fe2000801001d */
[----:B------:R-:W-:-:S02]  /*9a80*/  IABS R30, R19 ;  /* 0x00000013001e7213 */ /* 0x000fc40000000000 */
[----:B------:R-:W3:Y:S01]  /*9a90*/  I2F R19, R17 ;  /* 0x0000001100137306 */ /* 0x000ee20000201400 */
[--C-:B------:R-:W-:Y:S01]  /*9aa0*/  IMAD.IADD R7, R206, 0x1, -R5.reuse ;  /* 0x00000001ce077824 */ /* 0x100fe200078e0a05 */
[C---:B-1----:R-:W-:Y:S01]  /*9ab0*/  HMMA.16816.F32 R164, R8.reuse, R12, R164 ;  /* 0x0000000c08a4723c */ /* 0x042fe200000018a4 */
[----:B------:R-:W-:Y:S01]  /*9ac0*/  IMAD.IADD R20, R203, 0x1, -R5 ;  /* 0x00000001cb147824 */ /* 0x000fe200078e0a05 */
[----:B------:R-:W-:Y:S01]  /*9ad0*/  FSEL R208, R136, -INF , !P6 ;  /* 0xff80000088d07808 */ /* 0x000fe20007000000 */
[----:B--2---:R-:W-:Y:S01]  /*9ae0*/  FFMA.FTZ R31, R18, -UR24, R31 ;  /* 0x80000018121f7c23 */ /* 0x004fe2000801001f */
[----:B------:R-:W-:Y:S02]  /*9af0*/  IABS R7, R7 ;  /* 0x0000000700077213 */ /* 0x000fe40000000000 */
[----:B------:R-:W1:Y:S01]  /*9b00*/  I2F R17, R30 ;  /* 0x0000001e00117306 */ /* 0x000e620000201400 */
[----:B------:R-:W-:Y:S01]  /*9b10*/  IADD3 R12, R0, 0x38, RZ ;  /* 0x00000038000c7810 */ /* 0x000fe20007ffe0ff */
[----:B------:R-:W-:Y:S01]  /*9b20*/  HMMA.16816.F32 R160, R8, R14, R160 ;  /* 0x0000000e08a0723c */ /* 0x000fe200000018a0 */
[----:B------:R-:W-:-:S02]  /*9b30*/  IABS R20, R20 ;  /* 0x0000001400147213 */ /* 0x000fc40000000000 */
[----:B------:R-:W-:Y:S02]  /*9b40*/  IADD3 R0, R0, 0x39, RZ ;  /* 0x0000003900007810 */ /* 0x000fe40007ffe0ff */
[----:B------:R-:W-:Y:S01]  /*9b50*/  FSEL R207, R31, -INF , !P0 ;  /* 0xff8000001fcf7808 */ /* 0x000fe20004000000 */
[----:B------:R-:W2:Y:S01]  /*9b60*/  I2F R7, R7 ;  /* 0x0000000700077306 */ /* 0x000ea20000201400 */
[----:B---3--:R-:W-:Y:S01]  /*9b70*/  FFMA.FTZ R19, R19, -UR24, R24 ;  /* 0x8000001813137c23 */ /* 0x008fe20008010018 */
[-C--:B------:R-:W-:Y:S01]  /*9b80*/  ISETP.GE.AND P6, PT, R28, R204.reuse, PT ;  /* 0x000000cc1c00720c */ /* 0x080fe20003fc6270 */
[----:B------:R-:W-:Y:S01]  /*9b90*/  IMAD.MOV.U32 R13, RZ, RZ, R20 ;  /* 0x000000ffff0d7224 */ /* 0x000fe200078e0014 */
[----:B------:R-:W-:Y:S01]  /*9ba0*/  IABS R20, R21 ;  /* 0x0000001500147213 */ /* 0x000fe20000000000 */
[----:B------:R-:W-:Y:S01]  /*9bb0*/  IMAD.IADD R9, R206, 0x1, -R0 ;  /* 0x00000001ce097824 */ /* 0x000fe200078e0a00 */
[----:B------:R-:W-:Y:S01]  /*9bc0*/  FSEL R170, R19, -INF , !P4 ;  /* 0xff80000013aa7808 */ /* 0x000fe20006000000 */
[----:B------:R-:W-:Y:S01]  /*9bd0*/  IMAD.IADD R19, R203, 0x1, -R6 ;  /* 0x00000001cb137824 */ /* 0x000fe200078e0a06 */
[----:B------:R-:W3:Y:S01]  /*9be0*/  I2F R4, R4 ;  /* 0x0000000400047306 */ /* 0x000ee20000201400 */
[----:B-1----:R-:W-:Y:S01]  /*9bf0*/  FFMA.FTZ R17, R17, -UR24, R26 ;  /* 0x8000001811117c23 */ /* 0x002fe2000801001a */
[----:B------:R-:W-:Y:S01]  /*9c00*/  ISETP.GE.AND P4, PT, R5, R204, PT ;  /* 0x000000cc0500720c */ /* 0x000fe20003f86270 */
[----:B------:R-:W-:Y:S01]  /*9c10*/  IMAD.IADD R30, R203, 0x1, -R28 ;  /* 0x00000001cb1e7824 */ /* 0x000fe200078e0a1c */
[----:B------:R-:W-:-:S02]  /*9c20*/  IABS R19, R19 ;  /* 0x0000001300137213 */ /* 0x000fc40000000000 */
[----:B------:R-:W-:Y:S01]  /*9c30*/  FSEL R171, R17, -INF , !P5 ;  /* 0xff80000011ab7808 */ /* 0x000fe20006800000 */
[----:B------:R-:W-:Y:S01]  /*9c40*/  IMAD.IADD R17, R206, 0x1, -R12 ;  /* 0x00000001ce117824 */ /* 0x000fe200078e0a0c */
[----:B------:R-:W-:Y:S01]  /*9c50*/  ISETP.GE.AND P5, PT, R5, R199, PT ;  /* 0x000000c70500720c */ /* 0x000fe20003fa6270 */
[----:B--2---:R-:W-:Y:S01]  /*9c60*/  FFMA.FTZ R154, R7, -UR24, R164 ;  /* 0x80000018079a7c23 */ /* 0x004fe200080100a4 */
[----:B------:R-:W-:Y:S01]  /*9c70*/  IABS R29, R30 ;  /* 0x0000001e001d7213 */ /* 0x000fe20000000000 */
[----:B------:R-:W-:Y:S01]  /*9c80*/  IMAD.IADD R7, R203, 0x1, -R12 ;  /* 0x00000001cb077824 */ /* 0x000fe200078e0a0c */
[C---:B------:R-:W-:Y:S01]  /*9c90*/  ISETP.LT.OR P4, PT, R5.reuse, R205, P4 ;  /* 0x000000cd0500720c */ /* 0x040fe20002781670 */
[----:B------:R-:W1:Y:S01]  /*9ca0*/  I2F R13, R13 ;  /* 0x0000000d000d7306 */ /* 0x000e620000201400 */
[----:B------:R-:W-:Y:S01]  /*9cb0*/  ISETP.LT.OR P5, PT, R5, R202, P5 ;  /* 0x000000ca0500720c */ /* 0x000fe20002fa1670 */
[----:B------:R-:W-:Y:S01]  /*9cc0*/  IMAD.MOV.U32 R5, RZ, RZ, R19 ;  /* 0x000000ffff057224 */ /* 0x000fe200078e0013 */
[----:B------:R-:W-:Y:S01]  /*9cd0*/  IABS R17, R17 ;  /* 0x0000001100117213 */ /* 0x000fe20000000000 */
[----:B---3--:R-:W-:Y:S01]  /*9ce0*/  FFMA.FTZ R25, R4, -UR24, R25 ;  /* 0x8000001804197c23 */ /* 0x008fe20008010019 */
[----:B------:R-:W-:-:S02]  /*9cf0*/  IABS R8, R7 ;  /* 0x0000000700087213 */ /* 0x000fc40000000000 */
[----:B------:R-:W-:Y:S01]  /*9d00*/  ISETP.GE.AND P0, PT, R28, R199, PT ;  /* 0x000000c71c00720c */ /* 0x000fe20003f06270 */
[----:B------:R-:W2:Y:S01]  /*9d10*/  I2F R18, R29 ;  /* 0x0000001d00127306 */ /* 0x000ea20000201400 */
[----:B------:R-:W-:Y:S02]  /*9d20*/  FSEL R154, R154, -INF , !P4 ;  /* 0xff8000009a9a7808 */ /* 0x000fe40006000000 */
[----:B------:R-:W-:Y:S02]  /*9d30*/  ISETP.GE.AND P4, PT, R12, R204, PT ;  /* 0x000000cc0c00720c */ /* 0x000fe40003f86270 */
[CC--:B------:R-:W-:Y:S02]  /*9d40*/  ISETP.LT.OR P6, PT, R28.reuse, R205.reuse, P6 ;  /* 0x000000cd1c00720c */ /* 0x0c0fe400037c1670 */
[----:B------:R-:W-:Y:S01]  /*9d50*/  ISETP.LT.OR P0, PT, R28, R202, P0 ;  /* 0x000000ca1c00720c */ /* 0x000fe20000701670 */
[----:B------:R3:W4:Y:S01]  /*9d60*/  I2F R4, R5 ;  /* 0x0000000500047306 */ /* 0x0007220000201400 */
[----:B------:R-:W-:Y:S01]  /*9d70*/  ISETP.LT.OR P4, PT, R12, R205, P4 ;  /* 0x000000cd0c00720c */ /* 0x000fe20002781670 */
[----:B-1----:R-:W-:Y:S01]  /*9d80*/  FFMA.FTZ R13, R13, -UR24, R166 ;  /* 0x800000180d0d7c23 */ /* 0x002fe200080100a6 */
[----:B------:R-:W-:-:S02]  /*9d90*/  FSEL R164, R25, -INF , !P6 ;  /* 0xff80000019a47808 */ /* 0x000fc40007000000 */
[----:B------:R-:W-:Y:S02]  /*9da0*/  ISETP.GE.AND P6, PT, R6, R204, PT ;  /* 0x000000cc0600720c */ /* 0x000fe40003fc6270 */
[----:B------:R-:W-:Y:S01]  /*9db0*/  FSEL R151, R13, -INF , !P5 ;  /* 0xff8000000d977808 */ /* 0x000fe20006800000 */
[----:B------:R-:W1:Y:S01]  /*9dc0*/  I2F R7, R17 ;  /* 0x0000001100077306 */ /* 0x000e620000201400 */
[----:B--2---:R-:W-:Y:S01]  /*9dd0*/  FFMA.FTZ R18, R18, -UR24, R27 ;  /* 0x8000001812127c23 */ /* 0x004fe2000801001b */
[----:B------:R-:W-:Y:S02]  /*9de0*/  ISETP.LT.OR P6, PT, R6, R205, P6 ;  /* 0x000000cd0600720c */ /* 0x000fe400037c1670 */
[----:B------:R-:W-:Y:S02]  /*9df0*/  ISETP.GE.AND P5, PT, R12, R199, PT ;  /* 0x000000c70c00720c */ /* 0x000fe40003fa6270 */
[----:B------:R-:W-:Y:S01]  /*9e00*/  FSEL R217, R18, -INF , !P0 ;  /* 0xff80000012d97808 */ /* 0x000fe20004000000 */
[----:B---3--:R-:W-:Y:S01]  /*9e10*/  IMAD.MOV.U32 R5, RZ, RZ, R8 ;  /* 0x000000ffff057224 */ /* 0x008fe200078e0008 */
[----:B------:R-:W-:Y:S01]  /*9e20*/  IABS R8, R9 ;  /* 0x0000000900087213 */ /* 0x000fe20000000000 */
[----:B------:R-:W2:Y:S01]  /*9e30*/  I2F R20, R20 ;  /* 0x0000001400147306 */ /* 0x000ea20000201400 */
[----:B------:R-:W-:Y:S01]  /*9e40*/  IMAD.IADD R9, R203, 0x1, -R0 ;  /* 0x00000001cb097824 */ /* 0x000fe200078e0a00 */
[----:B------:R-:W-:Y:S01]  /*9e50*/  ISETP.GE.AND P0, PT, R6, R199, PT ;  /* 0x000000c70600720c */ /* 0x000fe20003f06270 */
[----:B----4-:R-:W-:Y:S01]  /*9e60*/  FFMA.FTZ R137, R4, -UR24, R167 ;  /* 0x8000001804897c23 */ /* 0x010fe200080100a7 */
[----:B------:R-:W-:-:S02]  /*9e70*/  ISETP.LT.OR P5, PT, R12, R202, P5 ;  /* 0x000000ca0c00720c */ /* 0x000fc40002fa1670 */
[----:B------:R-:W-:Y:S01]  /*9e80*/  IABS R9, R9 ;  /* 0x0000000900097213 */ /* 0x000fe20000000000 */
[----:B-1----:R-:W-:Y:S01]  /*9e90*/  FFMA.FTZ R7, R7, -UR24, R160 ;  /* 0x8000001807077c23 */ /* 0x002fe200080100a0 */
[----:B------:R-:W1:Y:S01]  /*9ea0*/  I2F R5, R5 ;  /* 0x0000000500057306 */ /* 0x000e620000201400 */
[----:B------:R-:W-:-:S03]  /*9eb0*/  ISETP.LT.OR P0, PT, R6, R202, P0 ;  /* 0x000000ca0600720c */ /* 0x000fc60000701670 */
[----:B------:R-:W-:Y:S02]  /*9ec0*/  FSEL R138, R7, -INF , !P4 ;  /* 0xff800000078a7808 */ /* 0x000fe40006000000 */
[----:B------:R-:W-:Y:S02]  /*9ed0*/  PLOP3.LUT P4, PT, PT, PT, UP0, 0x80, 0x0 ;  /* 0x000000000000781c */ /* 0x000fe40003f8f008 */
[----:B------:R-:W3:Y:S01]  /*9ee0*/  I2F R8, R8 ;  /* 0x0000000800087306 */ /* 0x000ee20000201400 */
[----:B--2---:R-:W-:Y:S01]  /*9ef0*/  FFMA.FTZ R20, R20, -UR24, R165 ;  /* 0x8000001814147c23 */ /* 0x004fe200080100a5 */
[----:B------:R-:W-:Y:S02]  /*9f00*/  FSEL R137, R137, -INF , !P0 ;  /* 0xff80000089897808 */ /* 0x000fe40004000000 */
[----:B------:R-:W-:Y:S02]  /*9f10*/  ISETP.GE.AND P0, PT, R0, R199, PT ;  /* 0x000000c70000720c */ /* 0x000fe40003f06270 */
[----:B------:R-:W-:-:S02]  /*9f20*/  FSEL R152, R20, -INF , !P6 ;  /* 0xff80000014987808 */ /* 0x000fc40007000000 */
[----:B------:R-:W2:Y:S01]  /*9f30*/  I2F R4, R9 ;  /* 0x0000000900047306 */ /* 0x000ea20000201400 */
[C---:B------:R-:W-:Y:S01]  /*9f40*/  ISETP.GE.AND P6, PT, R0.reuse, R204, PT ;  /* 0x000000cc0000720c */ /* 0x040fe20003fc6270 */
[----:B-1----:R-:W-:Y:S01]  /*9f50*/  FFMA.FTZ R5, R5, -UR24, R162 ;  /* 0x8000001805057c23 */ /* 0x002fe200080100a2 */
[C---:B------:R-:W-:Y:S02]  /*9f60*/  ISETP.LT.OR P0, PT, R0.reuse, R202, P0 ;  /* 0x000000ca0000720c */ /* 0x040fe40000701670 */
[----:B------:R-:W-:Y:S02]  /*9f70*/  ISETP.LT.OR P6, PT, R0, R205, P6 ;  /* 0x000000cd0000720c */ /* 0x000fe400037c1670 */
[----:B------:R-:W-:Y:S01]  /*9f80*/  FSEL R139, R5, -INF , !P5 ;  /* 0xff800000058b7808 */ /* 0x000fe20006800000 */
[----:B---3--:R-:W-:-:S05]  /*9f90*/  FFMA.FTZ R8, R8, -UR24, R161 ;  /* 0x8000001808087c23 */ /* 0x008fca00080100a1 */
[----:B------:R-:W-:Y:S01]  /*9fa0*/  FSEL R136, R8, -INF , !P6 ;  /* 0xff80000008887808 */ /* 0x000fe20007000000 */
[----:B--2---:R-:W-:-:S05]  /*9fb0*/  FFMA.FTZ R4, R4, -UR24, R163 ;  /* 0x8000001804047c23 */ /* 0x004fca00080100a3 */
        /* <DEDUP_REMOVED lines=74> */
.L_x_5375:
[----:B------:R-:W-:Y:S02]  /*a460*/  ULDC UR10, c[0x0][0x198] ;  /* 0x00006600000a7ab9 */ /* 0x000fe40000000800 */
[----:B------:R-:W-:-:S04]  /*a470*/  ULEA UR10, -UR10, URZ, 0x6 ;  /* 0x0000003f0a0a7291 */ /* 0x000fc8000f8e313f */
[----:B------:R-:W-:Y:S02]  /*a480*/  USHF.R.S32.HI UR8, URZ, 0x1f, UR10 ;  /* 0x0000001f3f087899 */ /* 0x000fe4000801140a */
.L_x_5376:
        /* <DEDUP_REMOVED lines=122> */
.L_x_5378:
[----:B------:R-:W-:Y:S05]  /*ac30*/  BSYNC B0 ;  /* 0x0000000000007941 */ /* 0x000fea0003800000 */
.L_x_5377:
[----:B------:R-:W0:Y:S01]  /*ac40*/  LDGDEPBAR ;  /* 0x00000000000079af */ /* 0x000e220000000000 */
[----:B--2---:R-:W-:Y:S01]  /*ac50*/  IMAD.U32 R5, RZ, RZ, UR10 ;  /* 0x0000000aff057e24 */ /* 0x004fe2000f8e00ff */
[----:B------:R-:W-:Y:S01]  /*ac60*/  MOV R0, UR8 ;  /* 0x0000000800007c02 */ /* 0x000fe20008000f00 */
[----:B------:R-:W-:-:S03]  /*ac70*/  IMAD.U32 R4, RZ, RZ, UR10 ;  /* 0x0000000aff047e24 */ /* 0x000fc6000f8e00ff */
[----:B------:R-:W-:-:S04]  /*ac80*/  LEA R210, P0, R5, R210, 0x1 ;  /* 0x000000d205d27211 */ /* 0x000fc800078008ff */
[----:B------:R-:W-:Y:S02]  /*ac90*/  LEA.HI.X R209, R4, R209, R0, 0x1, P0 ;  /* 0x000000d104d17211 */ /* 0x000fe400000f0c00 */
.L_x_5374:
        /* <DEDUP_REMOVED lines=54> */
[----:B------:R-:W-:-:S02]  /*b000*/  FADD.FTZ R6, R3, -R6 ;  /* 0x8000000603067221 */ /* 0x000fc40000010000 */
[--C-:B------:R-:W-:Y:S02]  /*b010*/  FFMA.FTZ R142, R140, c[0x0][0x23c], -R153.reuse ;  /* 0x00008f008c8e7a23 */ /* 0x100fe40000010899 */
[--C-:B------:R-:W-:Y:S02]  /*b020*/  FFMA.FTZ R140, R2, c[0x0][0x23c], -R150.reuse ;  /* 0x00008f00028c7a23 */ /* 0x100fe40000010896 */
[--C-:B------:R-:W-:Y:S02]  /*b030*/  FFMA.FTZ R143, R148, c[0x0][0x23c], -R153.reuse ;  /* 0x00008f00948f7a23 */ /* 0x100fe40000010899 */
[----:B------:R-:W-:Y:S01]  /*b040*/  FFMA.FTZ R2, R147, c[0x0][0x23c], -R150 ;  /* 0x00008f0093027a23 */ /* 0x000fe20000010896 */
[----:B------:R-:W-:Y:S01]  /*b050*/  MUFU.EX2 R142, R142 ;  /* 0x0000008e008e7308 */ /* 0x000fe20000000800 */
[--C-:B------:R-:W-:Y:S02]  /*b060*/  FFMA.FTZ R144, R144, c[0x0][0x23c], -R153.reuse ;  /* 0x00008f0090907a23 */ /* 0x100fe40000010899 */
[----:B------:R-:W-:-:S02]  /*b070*/  FFMA.FTZ R141, R16, c[0x0][0x23c], -R153 ;  /* 0x00008f00108d7a23 */ /* 0x000fc40000010899 */
[--C-:B------:R-:W-:Y:S01]  /*b080*/  FFMA.FTZ R0, R155, c[0x0][0x23c], -R150.reuse ;  /* 0x00008f009b007a23 */ /* 0x100fe20000010896 */
[----:B------:R-:W1:Y:S01]  /*b090*/  LDSM.16.MT88.4 R16, [R188+0xc000] ;  /* 0x00c00000bc10783b */ /* 0x000e620000004200 */
[----:B------:R-:W-:Y:S01]  /*b0a0*/  FFMA.FTZ R147, R157, c[0x0][0x23c], -R150 ;  /* 0x00008f009d937a23 */ /* 0x000fe20000010896 */
[----:B------:R-:W-:Y:S01]  /*b0b0*/  MUFU.EX2 R144, R144 ;  /* 0x0000009000907308 */ /* 0x000fe20000000800 */
[----:B------:R-:W-:Y:S02]  /*b0c0*/  FMUL.FTZ R148, R4, c[0x0][0x23c] ;  /* 0x00008f0004947a20 */ /* 0x000fe40000410000 */
[----:B------:R-:W-:Y:S02]  /*b0d0*/  FMUL.FTZ R3, R6, c[0x0][0x23c] ;  /* 0x00008f0006037a20 */ /* 0x000fe40000410000 */
[--C-:B------:R-:W-:Y:S02]  /*b0e0*/  FFMA.FTZ R155, R158, c[0x0][0x23c], -R153.reuse ;  /* 0x00008f009e9b7a23 */ /* 0x100fe40000010899 */
[--C-:B------:R-:W-:Y:S01]  /*b0f0*/  FFMA.FTZ R156, R156, c[0x0][0x23c], -R153.reuse ;  /* 0x00008f009c9c7a23 */ /* 0x100fe20000010899 */
[----:B------:R-:W2:Y:S01]  /*b100*/  MUFU.EX2 R143, R143 ;  /* 0x0000008f008f7308 */ /* 0x000ea20000000800 */
[----:B------:R-:W-:-:S02]  /*b110*/  FFMA.FTZ R157, R34, c[0x0][0x23c], -R153 ;  /* 0x00008f00229d7a23 */ /* 0x000fc40000010899 */
[--C-:B------:R-:W-:Y:S02]  /*b120*/  FFMA.FTZ R158, R32, c[0x0][0x23c], -R153.reuse ;  /* 0x00008f00209e7a23 */ /* 0x100fe40000010899 */
[--C-:B------:R-:W-:Y:S01]  /*b130*/  FFMA.FTZ R159, R135, c[0x0][0x23c], -R150.reuse ;  /* 0x00008f00879f7a23 */ /* 0x100fe20000010896 */
[----:B------:R-:W-:Y:S01]  /*b140*/  LDSM.16.MT88.4 R32, [R185+0xc800] ;  /* 0x00c80000b920783b */ /* 0x000fe20000004200 */
[--C-:B------:R-:W-:Y:S01]  /*b150*/  FFMA.FTZ R162, R223, c[0x0][0x23c], -R150.reuse ;  /* 0x00008f00dfa27a23 */ /* 0x100fe20000010896 */
[----:B------:R-:W3:Y:S01]  /*b160*/  MUFU.EX2 R141, R141 ;  /* 0x0000008d008d7308 */ /* 0x000ee20000000800 */
[--C-:B------:R-:W-:Y:S01]  /*b170*/  FFMA.FTZ R160, R221, c[0x0][0x23c], -R150.reuse ;  /* 0x00008f00dda07a23 */ /* 0x100fe20000010896 */
[----:B------:R-:W-:Y:S01]  /*b180*/  LDSM.16.MT88.4 R132, [R186+0xc800] ;  /* 0x00c80000ba84783b */ /* 0x000fe20000004200 */
[----:B------:R-:W-:Y:S02]  /*b190*/  FFMA.FTZ R161, R219, c[0x0][0x23c], -R150 ;  /* 0x00008f00dba17a23 */ /* 0x000fe40000010896 */
[----:B------:R-:W-:-:S02]  /*b1a0*/  FFMA.FTZ R163, R168, c[0x0][0x23c], -R153 ;  /* 0x00008f00a8a37a23 */ /* 0x000fc40000010899 */
[--C-:B------:R-:W-:Y:S01]  /*b1b0*/  FFMA.FTZ R165, R170, c[0x0][0x23c], -R153.reuse ;  /* 0x00008f00aaa57a23 */ /* 0x100fe20000010899 */
[----:B------:R-:W-:Y:S01]  /*b1c0*/  MUFU.EX2 R140, R140 ;  /* 0x0000008c008c7308 */ /* 0x000fe20000000800 */
[----:B--2---:R-:W-:Y:S01]  /*b1d0*/  F2FP.PACK_AB R4, R143, R144 ;  /* 0x000000908f04723e */ /* 0x004fe200000000ff */
[--C-:B------:R-:W-:Y:S02]  /*b1e0*/  FFMA.FTZ R167, R169, c[0x0][0x23c], -R150.reuse ;  /* 0x00008f00a9a77a23 */ /* 0x100fe40000010896 */
[--C-:B------:R-:W-:Y:S02]  /*b1f0*/  FFMA.FTZ R166, R208, c[0x0][0x23c], -R153.reuse ;  /* 0x00008f00d0a67a23 */ /* 0x100fe40000010899 */
[----:B------:R-:W-:Y:S02]  /*b200*/  FFMA.FTZ R164, R164, c[0x0][0x23c], -R153 ;  /* 0x00008f00a4a47a23 */ /* 0x000fe40000010899 */
[----:B------:R-:W2:Y:S01]  /*b210*/  MUFU.EX2 R2, R2 ;  /* 0x0000000200027308 */ /* 0x000ea20000000800 */
        /* <DEDUP_REMOVED lines=10> */
[----:B--2---:R-:W-:Y:S01]  /*b2c0*/  F2FP.PACK_AB R5, R2, R140 ;  /* 0x0000008c0205723e */ /* 0x004fe200000000ff */
[----:B------:R-:W-:-:S02]  /*b2d0*/  FFMA.FTZ R208, R137, c[0x0][0x23c], -R150 ;  /* 0x00008f0089d07a23 */ /* 0x000fc40000010896 */
[--C-:B------:R-:W-:Y:S02]  /*b2e0*/  FFMA.FTZ R207, R139, c[0x0][0x23c], -R150.reuse ;  /* 0x00008f008bcf7a23 */ /* 0x100fe40000010896 */
[----:B------:R-:W-:Y:S02]  /*b2f0*/  FFMA.FTZ R153, R136, c[0x0][0x23c], -R153 ;  /* 0x00008f0088997a23 */ /* 0x000fe40000010899 */
[----:B------:R-:W2:Y:S01]  /*b300*/  MUFU.EX2 R148, R148 ;  /* 0x0000009400947308 */ /* 0x000ea20000000800 */
[----:B------:R-:W-:Y:S01]  /*b310*/  FFMA.FTZ R150, R149, c[0x0][0x23c], -R150 ;  /* 0x00008f0095967a23 */ /* 0x000fe20000010896 */
[----:B------:R-:W-:Y:S06]  /*b320*/  LDSM.16.MT88.4 R136, [R186+0xd800] ;  /* 0x00d80000ba88783b */ /* 0x000fec0000004200 */
        /* <DEDUP_REMOVED lines=304> */
.L_x_5371:
        /* <DEDUP_REMOVED lines=45> */
.L_x_5383:
        /* <DEDUP_REMOVED lines=20> */
[----:B------:R-:W-:Y:S04]  /*ca40*/  UIADD3 UR5, -UR35, URZ, URZ ;  /* 0x0000003f23057290 */ /* 0x000fe8000fffe13f */
[----:B------:R-:W-:Y:S02]  /*ca50*/  UIMAD UR32, UR16, UR5, UR32 ;  /* 0x00000005102072a4 */ /* 0x000fe4000f8e0220 */
[----:B------:R-:W-:Y:S02]  /*ca60*/  UMOV UR37, UR39 ;  /* 0x0000002700257c82 */ /* 0x000fe40008000000 */
[----:B------:R-:W-:Y:S02]  /*ca70*/  UIADD3 UR33, -UR37, URZ, URZ ;  /* 0x0000003f25217290 */ /* 0x000fe4000fffe13f */
[----:B------:R-:W-:Y:S02]  /*ca80*/  UISETP.GT.U32.AND UP2, UPT, UR16, UR32, UPT ;  /* 0x000000201000728c */ /* 0x000fe4000bf44070 */
[----:B------:R-:W-:Y:S04]  /*ca90*/  UIMAD UR34, UR16, UR33, UR34 ;  /* 0x00000021102272a4 */ /* 0x000fe8000f8e0222 */
[----:B------:R-:W-:Y:S05]  /*caa0*/  UISETP.GT.U32.AND UP3, UPT, UR16, UR34, UPT ;  /* 0x000000221000728c */ /* 0x000fea000bf64070 */
[----:B------:R-:W-:Y:S02]  /*cab0*/  @!UP2 UIADD3 UR32, UR32, -UR16, URZ ;  /* 0x800000102020a290 */ /* 0x000fe4000fffe03f */
[----:B------:R-:W-:Y:S02]  /*cac0*/  @!UP2 UIADD3 UR35, UR35, 0x1, URZ ;  /* 0x000000012323a890 */ /* 0x000fe4000fffe03f */
[----:B------:R-:W-:Y:S02]  /*cad0*/  UISETP.GE.U32.AND UP4, UPT, UR32, UR16, UPT ;  /* 0x000000102000728c */ /* 0x000fe4000bf86070 */
[----:B------:R-:W-:Y:S02]  /*cae0*/  @!UP3 UIADD3 UR34, UR34, -UR16, URZ ;  /* 0x800000102222b290 */ /* 0x000fe4000fffe03f */
[----:B------:R-:W-:Y:S02]  /*caf0*/  @!UP3 UIADD3 UR37, UR37, 0x1, URZ ;  /* 0x000000012525b890 */ /* 0x000fe4000fffe03f */
[----:B------:R-:W-:Y:S02]  /*cb00*/  UISETP.GE.U32.AND UP5, UPT, UR34, UR16, UPT ;  /* 0x000000102200728c */ /* 0x000fe4000bfa6070 */
[----:B------:R-:W-:Y:S02]  /*cb10*/  UISETP.GE.AND UP3, UPT, UR36, URZ, UPT ;  /* 0x0000003f2400728c */ /* 0x000fe4000bf66270 */
[----:B------:R-:W-:Y:S02]  /*cb20*/  UISETP.GE.AND UP2, UPT, UR4, URZ, UPT ;  /* 0x0000003f0400728c */ /* 0x000fe4000bf46270 */
[----:B------:R-:W-:Y:S05]  /*cb30*/  @UP4 UIADD3 UR35, UR35, 0x1, URZ ;  /* 0x0000000123234890 */ /* 0x000fea000fffe03f */
[----:B------:R-:W-:Y:S04]  /*cb40*/  @UP5 UIADD3 UR37, UR37, 0x1, URZ ;  /* 0x0000000125255890 */ /* 0x000fe8000fffe03f */
[----:B------:R-:W-:Y:S02]  /*cb50*/  @!UP3 UIADD3 UR37, -UR37, URZ, URZ ;  /* 0x0000003f2525b290 */ /* 0x000fe4000fffe13f */
        /* <DEDUP_REMOVED lines=17> */
[----:B---3--:R-:W-:Y:S01]  /*cc70*/  MOV R5, UR5 ;  /* 0x0000000500057c02 */ /* 0x008fe20008000f00 */
[----:B------:R-:W-:Y:S04]  /*cc80*/  ULDC.64 UR4, c[0x0][0x1a0] ;  /* 0x0000680000047ab9 */ /* 0x000fe80000000a00 */
[----:B------:R1:W2:Y:S01]  /*cc90*/  LDG.E R4, [R4.64] ;  /* 0x0000001c04047981 */ /* 0x0002a2000c1e1900 */
[----:B----4-:R-:W-:Y:S01]  /*cca0*/  MOV R11, UR33 ;  /* 0x00000021000b7c02 */ /* 0x010fe20008000f00 */
[----:B------:R-:W-:Y:S04]  /*ccb0*/  UIADD3 UR33, UR37, -UR35, URZ ;  /* 0x8000002325217290 */ /* 0x000fe8000fffe03f */
[----:B------:R-:W2:Y:S01]  /*ccc0*/  LDG.E R3, [R10.64] ;  /* 0x0000001c0a037981 */ /* 0x000ea2000c1e1900 */
[----:B------:R-:W-:Y:S04]  /*ccd0*/  UIMAD UR33, UR33, UR7, -UR13 ;  /* 0x00000007212172a4 */ /* 0x000fe8000f8e0a0d */
[----:B------:R-:W-:Y:S02]  /*cce0*/  USHF.R.S32.HI UR32, URZ, 0x1f, UR33 ;  /* 0x0000001f3f207899 */ /* 0x000fe40008011421 */
[----:B------:R-:W-:Y:S02]  /*ccf0*/  UIMAD.WIDE.U32 UR34, UR33, UR4, URZ ;  /* 0x00000004212272a5 */ /* 0x000fe4000f8e003f */
[----:B------:R-:W-:Y:S04]  /*cd00*/  UIMAD UR32, UR32, UR4, URZ ;  /* 0x00000004202072a4 */ /* 0x000fe8000f8e023f */
[----:B------:R-:W-:Y:S01]  /*cd10*/  UIMAD UR32, UR33, UR5, UR32 ;  /* 0x00000005212072a4 */ /* 0x000fe2000f8e0220 */
[----:B-1----:R-:W-:Y:S03]  /*cd20*/  IMAD.U32 R5, RZ, RZ, UR35 ;  /* 0x00000023ff057e24 */ /* 0x002fe6000f8e00ff */
[----:B------:R-:W-:Y:S06]  /*cd30*/  UIADD3 UR32, UR35, UR32, URZ ;  /* 0x0000002023207290 */ /* 0x000fec000fffe03f */
        /* <DEDUP_REMOVED lines=9> */
.L_x_5380:
        /* <DEDUP_REMOVED lines=279> */
[----:B------:R-:W-:Y:S02]  /*df40*/  UISETP.GE.AND UP3, UPT, UR4, URZ, UPT ;  /* 0x0000003f0400728c */ /* 0x000fe4000bf66270 */
[----:B------:R-:W-:Y:S02]  /*df50*/  UISETP.GE.U32.AND UP4, UPT, UR32, UR12, UPT ;  /* 0x0000000c2000728c */ /* 0x000fe4000bf86070 */
[----:B------:R-:W-:Y:S02]  /*df60*/  @!UP2 UIADD3 UR35, UR35, 0x1, URZ ;  /* 0x000000012323a890 */ /* 0x000fe4000fffe03f */
[----:B------:R-:W-:Y:S02]  /*df70*/  UISETP.GE.AND UP2, UPT, UR36, URZ, UPT ;  /* 0x0000003f2400728c */ /* 0x000fe4000bf46270 */
[----:B------:R-:W-:Y:S04]  /*df80*/  @UP5 UIADD3 UR37, UR37, 0x1, URZ ;  /* 0x0000000125255890 */ /* 0x000fe8000fffe03f */
[----:B------:R-:W-:Y:S02]  /*df90*/  @!UP3 UIADD3 UR37, -UR37, URZ, URZ ;  /* 0x0000003f2525b290 */ /* 0x000fe4000fffe13f */
        /* <DEDUP_REMOVED lines=21> */
[----:B----4-:R-:W-:Y:S01]  /*e0f0*/  IMAD.U32 R139, RZ, RZ, UR33 ;  /* 0x00000021ff8b7e24 */ /* 0x010fe2000f8e00ff */
[----:B------:R-:W-:Y:S04]  /*e100*/  UIADD3 UR33, UR37, -UR35, URZ ;  /* 0x8000002325217290 */ /* 0x000fe8000fffe03f */
[----:B------:R-:W-:Y:S01]  /*e110*/  UIMAD UR33, UR33, UR6, -UR9 ;  /* 0x00000006212172a4 */ /* 0x000fe2000f8e0a09 */
[----:B------:R-:W2:Y:S03]  /*e120*/  LDG.E R3, [R138.64] ;  /* 0x0000001c8a037981 */ /* 0x000ea6000c1e1900 */
[----:B------:R-:W-:Y:S02]  /*e130*/  USHF.R.S32.HI UR32, URZ, 0x1f, UR33 ;  /* 0x0000001f3f207899 */ /* 0x000fe40008011421 */
[----:B------:R-:W-:Y:S02]  /*e140*/  UIMAD.WIDE.U32 UR34, UR33, UR4, URZ ;  /* 0x00000004212272a5 */ /* 0x000fe4000f8e003f */
[----:B------:R-:W-:Y:S04]  /*e150*/  UIMAD UR32, UR32, UR4, URZ ;  /* 0x00000004202072a4 */ /* 0x000fe8000f8e023f */
[----:B------:R-:W-:Y:S01]  /*e160*/  UIMAD UR32, UR33, UR5, UR32 ;  /* 0x00000005212072a4 */ /* 0x000fe2000f8e0220 */
[----:B------:R-:W-:Y:S03]  /*e170*/  MOV R133, UR35 ;  /* 0x0000002300857c02 */ /* 0x000fe60008000f00 */
        /* <DEDUP_REMOVED lines=9> */
.L_x_5382:
        /* <DEDUP_REMOVED lines=89> */
.L_x_5381:
[----:B------:R-:W-:Y:S01]  /*e7a0*/  IMAD.U32 R132, RZ, RZ, UR25 ;  /* 0x00000019ff847e24 */ /* 0x000fe2000f8e00ff */
[----:B------:R-:W-:Y:S03]  /*e7b0*/  UISETP.GT.AND UP2, UPT, UR25, UR19, UPT ;  /* 0x000000131900728c */ /* 0x000fe6000bf44270 */
[----:B------:R-:W-:Y:S05]  /*e7c0*/  IMAD R3, R132, 0x40, R197 ;  /* 0x0000004084037824 */ /* 0x000fea00078e02c5 */
[C---:B------:R-:W-:Y:S02]  /*e7d0*/  IADD3 R132, R206.reuse, -R3, RZ ;  /* 0x80000003ce847210 */ /* 0x040fe40007ffe0ff */
[----:B-1----:R-:W-:Y:S02]  /*e7e0*/  IADD3 R141, R3, 0x1, RZ ;  /* 0x00000001038d7810 */ /* 0x002fe40007ffe0ff */
[----:B------:R-:W-:Y:S01]  /*e7f0*/  IABS R133, R132 ;  /* 0x0000008400857213 */ /* 0x000fe20000000000 */
[----:B------:R-:W-:Y:S01]  /*e800*/  IMAD.IADD R132, R203, 0x1, -R3 ;  /* 0x00000001cb847824 */ /* 0x000fe200078e0a03 */
[C---:B------:R-:W-:Y:S02]  /*e810*/  IADD3 R137, R3.reuse, 0x8, RZ ;  /* 0x0000000803897810 */ /* 0x040fe40007ffe0ff */
[C---:B------:R-:W-:Y:S02]  /*e820*/  IADD3 R150, R3.reuse, 0x9, RZ ;  /* 0x0000000903967810 */ /* 0x040fe40007ffe0ff */
[----:B------:R-:W-:Y:S01]  /*e830*/  IABS R135, R132 ;  /* 0x0000008400877213 */ /* 0x000fe20000000000 */
[C-C-:B------:R-:W-:Y:S01]  /*e840*/  IMAD.IADD R132, R206.reuse, 0x1, -R141.reuse ;  /* 0x00000001ce847824 */ /* 0x140fe200078e0a8d */
[C---:B------:R-:W-:Y:S01]  /*e850*/  IADD3 R136, R3.reuse, 0x10, RZ ;  /* 0x0000001003887810 */ /* 0x040fe20007ffe0ff */
[----:B------:R-:W-:Y:S01]  /*e860*/  I2F R133, R133 ;  /* 0x0000008500857306 */ /* 0x000fe20000201400 */
[C---:B------:R-:W-:Y:S02]  /*e870*/  IADD3 R156, R3.reuse, 0x11, RZ ;  /* 0x00000011039c7810 */ /* 0x040fe40007ffe0ff */
[----:B------:R-:W-:Y:S02]  /*e880*/  IABS R134, R132 ;  /* 0x0000008400867213 */ /* 0x000fe40000000000 */
[C---:B------:R-:W-:Y:S02]  /*e890*/  IADD3 R132, R206.reuse, -R137, RZ ;  /* 0x80000089ce847210 */ /* 0x040fe40007ffe0ff */
[C---:B------:R-:W-:Y:S02]  /*e8a0*/  IADD3 R152, R3.reuse, 0x18, RZ ;  /* 0x0000001803987810 */ /* 0x040fe40007ffe0ff */
[----:B------:R-:W-:Y:S01]  /*e8b0*/  IABS R157, R132 ;  /* 0x00000084009d7213 */ /* 0x000fe20000000000 */
[C---:B------:R-:W-:Y:S01]  /*e8c0*/  IMAD.IADD R132, R206.reuse, 0x1, -R150 ;  /* 0x00000001ce847824 */ /* 0x040fe200078e0a96 */
[C---:B------:R-:W-:Y:S01]  /*e8d0*/  IADD3 R151, R3.reuse, 0x19, RZ ;  /* 0x0000001903977810 */ /* 0x040fe20007ffe0ff */
[----:B------:R-:W-:Y:S01]  /*e8e0*/  I2F R134, R134 ;  /* 0x0000008600867306 */ /* 0x000fe20000201400 */
[C---:B------:R-:W-:Y:S02]  /*e8f0*/  IADD3 R147, R3.reuse, 0x20, RZ ;  /* 0x0000002003937810 */ /* 0x040fe40007ffe0ff */
[----:B------:R-:W-:Y:S02]  /*e900*/  IABS R138, R132 ;  /* 0x00000084008a7213 */ /* 0x000fe40000000000 */
[C---:B------:R-:W-:Y:S02]  /*e910*/  IADD3 R132, R206.reuse, -R136, RZ ;  /* 0x80000088ce847210 */ /* 0x040fe40007ffe0ff */
[----:B------:R-:W-:Y:S02]  /*e920*/  IADD3 R139, R3, 0x21, RZ ;  /* 0x00000021038b7810 */ /* 0x000fe40007ffe0ff */
[----:B------:R-:W-:Y:S01]  /*e930*/  IABS R155, R132 ;  /* 0x00000084009b7213 */ /* 0x000fe20000000000 */
[C---:B------:R-:W-:Y:S01]  /*e940*/  IMAD.IADD R132, R206.reuse, 0x1, -R156 ;  /* 0x00000001ce847824 */ /* 0x040fe200078e0a9c */
[----:B------:R-:W-:Y:S01]  /*e950*/  I2F R135, R135 ;  /* 0x0000008700877306 */ /* 0x000fe20000201400 */
[C---:B------:R-:W-:Y:S02]  /*e960*/  ISETP.GE.AND P4, PT, R141.reuse, R205, PT ;  /* 0x000000cd8d00720c */ /* 0x040fe40003f86270 */
[C---:B------:R-:W-:Y:S02]  /*e970*/  ISETP.GE.AND P0, PT, R141.reuse, R202, PT ;  /* 0x000000ca8d00720c */ /* 0x040fe40003f06270 */
[----:B------:R-:W-:Y:S02]  /*e980*/  IABS R154, R132 ;  /* 0x00000084009a7213 */ /* 0x000fe40000000000 */
[C---:B------:R-:W-:Y:S02]  /*e990*/  IADD3 R132, R206.reuse, -R152, RZ ;  /* 0x80000098ce847210 */ /* 0x040fe40007ffe0ff */
[----:B------:R-:W-:Y:S01]  /*e9a0*/  ISETP.GE.OR P4, PT, R141, R204, !P4 ;  /* 0x000000cc8d00720c */ /* 0x000fe20006786670 */
[----:B------:R-:W-:Y:S01]  /*e9b0*/  I2F R138, R138 ;  /* 0x0000008a008a7306 */ /* 0x000fe20000201400 */
[----:B------:R-:W-:Y:S01]  /*e9c0*/  IABS R153, R132 ;  /* 0x0000008400997213 */ /* 0x000fe20000000000 */
[----:B------:R-:W-:Y:S01]  /*e9d0*/  IMAD.IADD R132, R203, 0x1, -R141 ;  /* 0x00000001cb847824 */ /* 0x000fe200078e0a8d */
[----:B------:R-:W-:Y:S02]  /*e9e0*/  ISETP.GE.OR P0, PT, R141, R199, !P0 ;  /* 0x000000c78d00720c */ /* 0x000fe40004706670 */
[----:B------:R-:W-:Y:S02]  /*e9f0*/  ISETP.GE.AND P1, PT, R3, R202, PT ;  /* 0x000000ca0300720c */ /* 0x000fe40003f26270 */
[----:B------:R-:W-:Y:S02]  /*ea00*/  IABS R142, R132 ;  /* 0x00000084008e7213 */ /* 0x000fe40000000000 */
[----:B------:R-:W-:Y:S01]  /*ea10*/  IADD3 R132, R206, -R151, RZ ;  /* 0x80000097ce847210 */ /* 0x000fe20007ffe0ff */
[----:B------:R-:W-:Y:S01]  /*ea20*/  I2F R157, R157 ;  /* 0x0000009d009d7306 */ /* 0x000fe20000201400 */
[----:B------:R-:W-:Y:S02]  /*ea30*/  ISETP.GE.AND P3, PT, R150, R205, PT ;  /* 0x000000cd9600720c */ /* 0x000fe40003f66270 */
[----:B------:R-:W-:Y:S01]  /*ea40*/  IABS R140, R132 ;  /* 0x00000084008c7213 */ /* 0x000fe20000000000 */
[----:B------:R-:W-:Y:S01]  /*ea50*/  IMAD.IADD R132, R203, 0x1, -R137 ;  /* 0x00000001cb847824 */ /* 0x000fe200078e0a89 */
[----:B------:R-:W-:Y:S02]  /*ea60*/  ISETP.GE.OR P1, PT, R3, R199, !P1 ;  /* 0x000000c70300720c */ /* 0x000fe40004f26670 */
[----:B------:R-:W-:Y:S02]  /*ea70*/  ISETP.GE.AND P2, PT, R137, R205, PT ;  /* 0x000000cd8900720c */ /* 0x000fe40003f46270 */
[----:B------:R-:W-:Y:S01]  /*ea80*/  IABS R149, R132 ;  /* 0x0000008400957213 */ /* 0x000fe20000000000 */
[----:B------:R-:W-:Y:S01]  /*ea90*/  I2F R153, R153 ;  /* 0x0000009900997306 */ /* 0x000fe20000201400 */
[----:B------:R-:W-:Y:S02]  /*eaa0*/  IADD3 R132, R206, -R147, RZ ;  /* 0x80000093ce847210 */ /* 0x000fe40007ffe0ff */
[----:B------:R-:W-:Y:S02]  /*eab0*/  ISETP.GE.AND P5, PT, R3, R205, PT ;  /* 0x000000cd0300720c */ /* 0x000fe40003fa6270 */
[----:B------:R-:W-:Y:S01]  /*eac0*/  IABS R145, R132 ;  /* 0x0000008400917213 */ /* 0x000fe20000000000 */
[----:B------:R-:W-:Y:S01]  /*ead0*/  IMAD.IADD R132, R203, 0x1, -R150 ;  /* 0x00000001cb847824 */ /* 0x000fe200078e0a96 */
[-C--:B------:R-:W-:Y:S02]  /*eae0*/  ISETP.GE.OR P3, PT, R150, R204.reuse, !P3 ;  /* 0x000000cc9600720c */ /* 0x080fe40005f66670 */
[C---:B------:R-:W-:Y:S01]  /*eaf0*/  ISETP.GE.OR P2, PT, R137.reuse, R204, !P2 ;  /* 0x000000cc8900720c */ /* 0x040fe20005746670 */
[----:B------:R-:W-:Y:S01]  /*eb00*/  I2F R155, R155 ;  /* 0x0000009b009b7306 */ /* 0x000fe20000201400 */
[----:B------:R-:W-:Y:S02]  /*eb10*/  IABS R148, R132 ;  /* 0x0000008400947213 */ /* 0x000fe40000000000 */
[----:B------:R-:W-:Y:S02]  /*eb20*/  IADD3 R132, R206, -R139, RZ ;  /* 0x8000008bce847210 */ /* 0x000fe40007ffe0ff */
[----:B------:R-:W-:Y:S02]  /*eb30*/  ISETP.GE.AND P6, PT, R137, R202, PT ;  /* 0x000000ca8900720c */ /* 0x000fe40003fc6270 */
[----:B------:R-:W-:Y:S02]  /*eb40*/  IABS R132, R132 ;  /* 0x0000008400847213 */ /* 0x000fe40000000000 */
[----:B------:R-:W-:Y:S01]  /*eb50*/  ISETP.GE.OR P5, PT, R3, R204, !P5 ;  /* 0x000000cc0300720c */ /* 0x000fe20006fa6670 */
[----:B------:R-:W-:Y:S01]  /*eb60*/  I2F R154, R154 ;  /* 0x0000009a009a7306 */ /* 0x000fe20000201400 */
[----:B------:R-:W-:Y:S01]  /*eb70*/  ISETP.GE.OR P6, PT, R137, R199, !P6 ;  /* 0x000000c78900720c */ /* 0x000fe200077c6670 */
[----:B------:R-:W-:Y:S01]  /*eb80*/  IMAD.MOV.U32 R144, RZ, RZ, R132 ;  /* 0x000000ffff907224 */ /* 0x000fe200078e0084 */
[C---:B------:R-:W-:Y:S02]  /*eb90*/  IADD3 R132, R203.reuse, -R136, RZ ;  /* 0x80000088cb847210 */ /* 0x040fe40007ffe0ff */
[----:B------:R-:W-:Y:S02]  /*eba0*/  IADD3 R146, R203, -R156, RZ ;  /* 0x8000009ccb927210 */ /* 0x000fe40007ffe0ff */
[----:B------:R-:W-:Y:S02]  /*ebb0*/  IABS R132, R132 ;  /* 0x0000008400847213 */ /* 0x000fe40000000000 */
[----:B------:R-:W-:Y:S01]  /*ebc0*/  IABS R146, R146 ;  /* 0x0000009200927213 */ /* 0x000fe20000000000 */
[----:B------:R-:W-:Y:S10]  /*ebd0*/  I2F R142, R142 ;  /* 0x0000008e008e7306 */ /* 0x000ff40000201400 */
[----:B------:R1:W-:Y:S10]  /*ebe0*/  I2F R141, R132 ;  /* 0x00000084008d7306 */ /* 0x0003f40000201400 */
[----:B------:R-:W-:Y:S10]  /*ebf0*/  I2F R140, R140 ;  /* 0x0000008c008c7306 */ /* 0x000ff40000201400 */
[----:B------:R-:W-:Y:S01]  /*ec00*/  I2F R145, R145 ;  /* 0x0000009100917306 */ /* 0x000fe20000201400 */
[----:B-1----:R-:W-:Y:S09]  /*ec10*/  IADD3 R132, R3, 0x29, RZ ;  /* 0x0000002903847810 */ /* 0x002ff20007ffe0ff */
        /* <DEDUP_REMOVED lines=8> */
[----:B------:R-:W-:Y:S01]  /*eca0*/  FSEL R134, R5, -INF , !P4 ;  /* 0xff80000005867808 */ /* 0x000fe20006000000 */
[----:B------:R-:W-:Y:S01]  /*ecb0*/  FFMA.FTZ R8, R157, -UR24, R8 ;  /* 0x800000189d087c23 */ /* 0x000fe20008010008 */
[----:B------:R-:W-:Y:S01]  /*ecc0*/  IADD3 R5, R203, -R152, RZ ;  /* 0x80000098cb057210 */ /* 0x000fe20007ffe0ff */
[----:B------:R-:W-:Y:S01]  /*ecd0*/  FFMA.FTZ R4, R133, -UR24, R4 ;  /* 0x8000001885047c23 */ /* 0x000fe20008010004 */
[----:B------:R-:W-:Y:S01]  /*ece0*/  FSEL R135, R6, -INF , !P1 ;  /* 0xff80000006877808 */ /* 0x000fe20004800000 */
[----:B------:R-:W-:Y:S01]  /*ecf0*/  FFMA.FTZ R16, R153, -UR24, R16 ;  /* 0x8000001899107c23 */ /* 0x000fe20008010010 */
[C---:B------:R-:W-:Y:S01]  /*ed00*/  ISETP.GE.AND P1, PT, R136.reuse, R205, PT ;  /* 0x000000cd8800720c */ /* 0x040fe20003f26270 */
[----:B------:R-:W-:Y:S01]  /*ed10*/  FFMA.FTZ R12, R155, -UR24, R12 ;  /* 0x800000189b0c7c23 */ /* 0x000fe2000801000c */
[----:B------:R-:W-:Y:S01]  /*ed20*/  ISETP.GE.AND P4, PT, R136, R202, PT ;  /* 0x000000ca8800720c */ /* 0x000fe20003f86270 */
[----:B------:R-:W-:Y:S01]  /*ed30*/  FFMA.FTZ R13, R154, -UR24, R13 ;  /* 0x800000189a0d7c23 */ /* 0x000fe2000801000d */
[----:B------:R-:W-:Y:S01]  /*ed40*/  IADD3 R6, R3, 0x30, RZ ;  /* 0x0000003003067810 */ /* 0x000fe20007ffe0ff */
[----:B------:R-:W-:Y:S01]  /*ed50*/  FFMA.FTZ R7, R142, -UR24, R7 ;  /* 0x800000188e077c23 */ /* 0x000fe20008010007 */
[----:B------:R-:W-:Y:S01]  /*ed60*/  IABS R5, R5 ;  /* 0x0000000500057213 */ /* 0x000fe20000000000 */
[----:B------:R-:W-:Y:S01]  /*ed70*/  FFMA.FTZ R17, R140, -UR24, R17 ;  /* 0x800000188c117c23 */ /* 0x000fe20008010011 */
[C---:B------:R-:W-:Y:S01]  /*ed80*/  ISETP.GE.OR P1, PT, R136.reuse, R204, !P1 ;  /* 0x000000cc8800720c */ /* 0x040fe20004f26670 */
[----:B------:R-:W-:Y:S01]  /*ed90*/  FFMA.FTZ R20, R145, -UR24, R20 ;  /* 0x8000001891147c23 */ /* 0x000fe20008010014 */
[-C--:B------:R-:W-:Y:S01]  /*eda0*/  ISETP.GE.OR P4, PT, R136, R199.reuse, !P4 ;  /* 0x000000c78800720c */ /* 0x080fe20006786670 */
[----:B------:R-:W-:Y:S01]  /*edb0*/  FFMA.FTZ R10, R149, -UR24, R10 ;  /* 0x80000018950a7c23 */ /* 0x000fe2000801000a */
[----:B------:R-:W-:Y:S01]  /*edc0*/  FSEL R136, R9, -INF , !P3 ;  /* 0xff80000009887808 */ /* 0x000fe20005800000 */
[----:B------:R-:W-:Y:S01]  /*edd0*/  FFMA.FTZ R21, R144, -UR24, R21 ;  /* 0x8000001890157c23 */ /* 0x000fe20008010015 */
[----:B------:R-:W-:Y:S01]  /*ede0*/  FSEL R138, R8, -INF , !P2 ;  /* 0xff800000088a7808 */ /* 0x000fe20005000000 */
[----:B------:R-:W1:Y:S01]  /*edf0*/  I2F R9, R5 ;  /* 0x0000000500097306 */ /* 0x000e620000201400 */
[----:B------:R-:W-:Y:S01]  /*ee00*/  IMAD.IADD R8, R206, 0x1, -R6 ;  /* 0x00000001ce087824 */ /* 0x000fe200078e0a06 */
[----:B------:R-:W-:Y:S01]  /*ee10*/  FSEL R137, R4, -INF , !P5 ;  /* 0xff80000004897808 */ /* 0x000fe20006800000 */
[----:B------:R-:W-:Y:S01]  /*ee20*/  IMAD.IADD R4, R206, 0x1, -R132 ;  /* 0x00000001ce047824 */ /* 0x000fe200078e0a84 */
[----:B------:R-:W-:Y:S01]  /*ee30*/  ISETP.GE.AND P5, PT, R150, R202, PT ;  /* 0x000000ca9600720c */ /* 0x000fe20003fa6270 */
[----:B------:R-:W-:Y:S01]  /*ee40*/  FFMA.FTZ R14, R141, -UR24, R14 ;  /* 0x800000188d0e7c23 */ /* 0x000fe2000801000e */
[----:B------:R-:W-:Y:S01]  /*ee50*/  IABS R8, R8 ;  /* 0x0000000800087213 */ /* 0x000fe20000000000 */
[----:B------:R-:W-:Y:S01]  /*ee60*/  FFMA.FTZ R15, R146, -UR24, R15 ;  /* 0x80000018920f7c23 */ /* 0x000fe2000801000f */
[----:B------:R-:W-:Y:S02]  /*ee70*/  IABS R4, R4 ;  /* 0x0000000400047213 */ /* 0x000fe40000000000 */
[----:B------:R-:W-:Y:S01]  /*ee80*/  ISETP.GE.OR P5, PT, R150, R199, !P5 ;  /* 0x000000c79600720c */ /* 0x000fe20006fa6670 */
[----:B------:R-:W2:Y:S01]  /*ee90*/  I2F R153, R8 ;  /* 0x0000000800997306 */ /* 0x000ea20000201400 */
[----:B------:R-:W-:Y:S02]  /*eea0*/  FSEL R164, R12, -INF , !P1 ;  /* 0xff8000000ca47808 */ /* 0x000fe40004800000 */
[-C--:B------:R-:W-:Y:S02]  /*eeb0*/  ISETP.GE.AND P1, PT, R152, R205.reuse, PT ;  /* 0x000000cd9800720c */ /* 0x080fe40003f26270 */
[----:B------:R-:W-:Y:S02]  /*eec0*/  IADD3 R133, R3, 0x28, RZ ;  /* 0x0000002803857810 */ /* 0x000fe40007ffe0ff */
[----:B------:R-:W-:Y:S02]  /*eed0*/  ISETP.GE.AND P2, PT, R156, R205, PT ;  /* 0x000000cd9c00720c */ /* 0x000fe40003f46270 */
[-C--:B------:R-:W-:Y:S01]  /*eee0*/  ISETP.GE.OR P1, PT, R152, R204.reuse, !P1 ;  /* 0x000000cc9800720c */ /* 0x080fe20004f26670 */
[----:B------:R3:W4:Y:S01]  /*eef0*/  I2F R150, R4 ;  /* 0x0000000400967306 */ /* 0x0007220000201400 */
[----:B------:R-:W-:Y:S01]  /*ef00*/  IMAD.IADD R143, R206, 0x1, -R133 ;  /* 0x00000001ce8f7824 */ /* 0x000fe200078e0a85 */
[-C--:B------:R-:W-:Y:S01]  /*ef10*/  ISETP.GE.OR P2, PT, R156, R204.reuse, !P2 ;  /* 0x000000cc9c00720c */ /* 0x080fe20005746670 */
[----:B-1----:R-:W-:Y:S01]  /*ef20*/  FFMA.FTZ R18, R9, -UR24, R18 ;  /* 0x8000001809127c23 */ /* 0x002fe20008010012 */
[----:B------:R-:W-:Y:S02]  /*ef30*/  FSEL R142, R16, -INF , !P1 ;  /* 0xff800000108e7808 */ /* 0x000fe40004800000 */
[----:B------:R-:W-:Y:S02]  /*ef40*/  IADD3 R5, R203, -R147, RZ ;  /* 0x80000093cb057210 */ /* 0x000fe40007ffe0ff */
[----:B------:R-:W-:Y:S02]  /*ef50*/  ISETP.GE.AND P1, PT, R151, R205, PT ;  /* 0x000000cd9700720c */ /* 0x000fe40003f26270 */
[----:B------:R-:W-:Y:S02]  /*ef60*/  FSEL R162, R13, -INF , !P2 ;  /* 0xff8000000da27808 */ /* 0x000fe40005000000 */
[-C--:B------:R-:W-:Y:S02]  /*ef70*/  ISETP.GE.OR P1, PT, R151, R204.reuse, !P1 ;  /* 0x000000cc9700720c */ /* 0x080fe40004f26670 */
[----:B------:R-:W-:Y:S01]  /*ef80*/  IABS R143, R143 ;  /* 0x0000008f008f7213 */ /* 0x000fe20000000000 */
[----:B--2---:R-:W-:Y:S01]  /*ef90*/  FFMA.FTZ R28, R153, -UR24, R28 ;  /* 0x80000018991c7c23 */ /* 0x004fe2000801001c */
[----:B------:R-:W-:Y:S02]  /*efa0*/  IABS R13, R5 ;  /* 0x00000005000d7213 */ /* 0x000fe40000000000 */
[----:B------:R-:W-:Y:S02]  /*efb0*/  FSEL R140, R17, -INF , !P1 ;  /* 0xff800000118c7808 */ /* 0x000fe40004800000 */
[----:B------:R-:W-:Y:S01]  /*efc0*/  ISETP.GE.AND P1, PT, R147, R205, PT ;  /* 0x000000cd9300720c */ /* 0x000fe20003f26270 */
[----:B------:R-:W1:Y:S01]  /*efd0*/  I2F R143, R143 ;  /* 0x0000008f008f7306 */ /* 0x000e620000201400 */
[----:B------:R-:W-:Y:S02]  /*efe0*/  IADD3 R8, R3, 0x31, RZ ;  /* 0x0000003103087810 */ /* 0x000fe40007ffe0ff */
[----:B---3--:R-:W-:Y:S01]  /*eff0*/  IADD3 R4, R203, -R151, RZ ;  /* 0x80000097cb047210 */ /* 0x008fe20007ffe0ff */
[----:B----4-:R-:W-:Y:S01]  /*f000*/  FFMA.FTZ R25, R150, -UR24, R25 ;  /* 0x8000001896197c23 */ /* 0x010fe20008010019 */
[----:B------:R-:W-:Y:S02]  /*f010*/  ISETP.GE.OR P1, PT, R147, R204, !P1 ;  /* 0x000000cc9300720c */ /* 0x000fe40004f26670 */
[----:B------:R-:W-:Y:S01]  /*f020*/  IABS R12, R4 ;  /* 0x00000004000c7213 */ /* 0x000fe20000000000 */
[----:B------:R-:W-:Y:S01]  /*f030*/  IMAD.IADD R4, R206, 0x1, -R8 ;  /* 0x00000001ce047824 */ /* 0x000fe200078e0a08 */
[----:B------:R-:W-:Y:S01]  /*f040*/  FSEL R158, R20, -INF , !P1 ;  /* 0xff800000149e7808 */ /* 0x000fe20004800000 */
[----:B------:R-:W2:Y:S01]  /*f050*/  I2F R13, R13 ;  /* 0x0000000d000d7306 */ /* 0x000ea20000201400 */
[C---:B------:R-:W-:Y:S02]  /*f060*/  ISETP.GE.AND P1, PT, R139.reuse, R205, PT ;  /* 0x000000cd8b00720c */ /* 0x040fe40003f26270 */
[----:B------:R-:W-:Y:S02]  /*f070*/  IABS R4, R4 ;  /* 0x0000000400047213 */ /* 0x000fe40000000000 */
[----:B------:R-:W-:Y:S02]  /*f080*/  ISETP.GE.OR P1, PT, R139, R204, !P1 ;  /* 0x000000cc8b00720c */ /* 0x000fe40004f26670 */
[----:B------:R-:W-:Y:S02]  /*f090*/  FSEL R5, R10, -INF , !P6 ;  /* 0xff8000000a057808 */ /* 0x000fe40007000000 */
[----:B------:R-:W-:Y:S01]  /*f0a0*/  IADD3 R10, R203, -R139, RZ ;  /* 0x8000008bcb0a7210 */ /* 0x000fe20007ffe0ff */
[----:B------:R-:W3:Y:S01]  /*f0b0*/  I2F R16, R4 ;  /* 0x0000000400107306 */ /* 0x000ee20000201400 */
[----:B------:R-:W-:Y:S02]  /*f0c0*/  FSEL R160, R21, -INF , !P1 ;  /* 0xff80000015a07808 */ /* 0x000fe40004800000 */
[----:B------:R-:W-:Y:S01]  /*f0d0*/  FSEL R163, R14, -INF , !P4 ;  /* 0xff8000000ea37808 */ /* 0x000fe20006000000 */
[----:B-1----:R-:W-:Y:S01]  /*f0e0*/  FFMA.FTZ R24, R143, -UR24, R24 ;  /* 0x800000188f187c23 */ /* 0x002fe20008010018 */
[C---:B------:R-:W-:Y:S02]  /*f0f0*/  ISETP.GE.AND P1, PT, R133.reuse, R205, PT ;  /* 0x000000cd8500720c */ /* 0x040fe40003f26270 */
[C---:B------:R-:W-:Y:S02]  /*f100*/  ISETP.GE.AND P4, PT, R133.reuse, R202, PT ;  /* 0x000000ca8500720c */ /* 0x040fe40003f86270 */
[----:B------:R-:W-:Y:S01]  /*f110*/  IABS R10, R10 ;  /* 0x0000000a000a7213 */ /* 0x000fe20000000000 */
[----:B------:R-:W1:Y:S01]  /*f120*/  I2F R12, R12 ;  /* 0x0000000c000c7306 */ /* 0x000e620000201400 */
[C---:B------:R-:W-:Y:S02]  /*f130*/  ISETP.GE.OR P1, PT, R133.reuse, R204, !P1 ;  /* 0x000000cc8500720c */ /* 0x040fe40004f26670 */
[----:B------:R-:W-:Y:S01]  /*f140*/  ISETP.GE.OR P4, PT, R133, R199, !P4 ;  /* 0x000000c78500720c */ /* 0x000fe20006786670 */
[----:B--2---:R-:W-:Y:S01]  /*f150*/  FFMA.FTZ R22, R13, -UR24, R22 ;  /* 0x800000180d167c23 */ /* 0x004fe20008010016 */
[----:B------:R-:W-:Y:S02]  /*f160*/  IADD3 R133, R203, -R133, RZ ;  /* 0x80000085cb857210 */ /* 0x000fe40007ffe0ff */
[CC--:B------:R-:W-:Y:S02]  /*f170*/  ISETP.GE.AND P3, PT, R156.reuse, R202.reuse, PT ;  /* 0x000000ca9c00720c */ /* 0x0c0fe40003f66270 */
[----:B------:R-:W-:Y:S01]  /*f180*/  IABS R133, R133 ;  /* 0x0000008500857213 */ /* 0x000fe20000000000 */
[----:B------:R-:W2:Y:S01]  /*f190*/  I2F R10, R10 ;  /* 0x0000000a000a7306 */ /* 0x000ea20000201400 */
[----:B------:R-:W-:Y:S02]  /*f1a0*/  ISETP.GE.OR P3, PT, R156, R199, !P3 ;  /* 0x000000c79c00720c */ /* 0x000fe40005f66670 */
[----:B------:R-:W-:Y:S01]  /*f1b0*/  FSEL R156, R24, -INF , !P1 ;  /* 0xff800000189c7808 */ /* 0x000fe20004800000 */
[----:B---3--:R-:W-:Y:S01]  /*f1c0*/  FFMA.FTZ R29, R16, -UR24, R29 ;  /* 0x80000018101d7c23 */ /* 0x008fe2000801001d */
[----:B------:R-:W-:Y:S02]  /*f1d0*/  FSEL R161, R15, -INF , !P3 ;  /* 0xff8000000fa17808 */ /* 0x000fe40005800000 */
[C---:B------:R-:W-:Y:S02]  /*f1e0*/  ISETP.GE.AND P1, PT, R132.reuse, R205, PT ;  /* 0x000000cd8400720c */ /* 0x040fe40003f26270 */
[-C--:B------:R-:W-:Y:S01]  /*f1f0*/  ISETP.GE.AND P3, PT, R132, R202.reuse, PT ;  /* 0x000000ca8400720c */ /* 0x080fe20003f66270 */
[----:B------:R-:W3:Y:S01]  /*f200*/  I2F R13, R133 ;  /* 0x00000085000d7306 */ /* 0x000ee20000201400 */
[----:B------:R-:W-:Y:S02]  /*f210*/  ISETP.GE.AND P2, PT, R152, R202, PT ;  /* 0x000000ca9800720c */ /* 0x000fe40003f46270 */
[----:B------:R-:W-:Y:S01]  /*f220*/  ISETP.GE.OR P1, PT, R132, R204, !P1 ;  /* 0x000000cc8400720c */ /* 0x000fe20004f26670 */
[----:B-1----:R-:W-:Y:S01]  /*f230*/  FFMA.FTZ R19, R12, -UR24, R19 ;  /* 0x800000180c137c23 */ /* 0x002fe20008010013 */
[-C--:B------:R-:W-:Y:S01]  /*f240*/  ISETP.GE.OR P3, PT, R132, R199.reuse, !P3 ;  /* 0x000000c78400720c */ /* 0x080fe20005f66670 */
[----:B------:R-:W-:Y:S01]  /*f250*/  IMAD.IADD R132, R203, 0x1, -R132 ;  /* 0x00000001cb847824 */ /* 0x000fe200078e0a84 */
[----:B------:R-:W-:Y:S02]  /*f260*/  ISETP.GE.OR P2, PT, R152, R199, !P2 ;  /* 0x000000c79800720c */ /* 0x000fe40005746670 */
[----:B------:R-:W-:Y:S02]  /*f270*/  IADD3 R4, R3, 0x38, RZ ;  /* 0x0000003803047810 */ /* 0x000fe40007ffe0ff */
[----:B------:R-:W-:Y:S02]  /*f280*/  FSEL R7, R7, -INF , !P0 ;  /* 0xff80000007077808 */ /* 0x000fe40004000000 */
[----:B------:R-:W-:Y:S01]  /*f290*/  IABS R132, R132 ;  /* 0x0000008400847213 */ /* 0x000fe20000000000 */
[----:B------:R-:W-:Y:S01]  /*f2a0*/  IMAD.IADD R17, R206, 0x1, -R4 ;  /* 0x00000001ce117824 */ /* 0x000fe200078e0a04 */
[----:B------:R-:W-:Y:S01]  /*f2b0*/  FMNMX.FTZ R12, R135, R0, !PT ;  /* 0x00000000870c7209 */ /* 0x000fe20007810000 */
[----:B--2---:R-:W-:Y:S01]  /*f2c0*/  FFMA.FTZ R23, R10, -UR24, R23 ;  /* 0x800000180a177c23 */ /* 0x004fe20008010017 */
[----:B------:R-:W-:Y:S02]  /*f2d0*/  FSEL R154, R25, -INF , !P1 ;  /* 0xff800000199a7808 */ /* 0x000fe40004800000 */
[----:B------:R-:W-:Y:S02]  /*f2e0*/  FSEL R143, R18, -INF , !P2 ;  /* 0xff800000128f7808 */ /* 0x000fe40005000000 */
[C---:B------:R-:W-:Y:S02]  /*f2f0*/  ISETP.GE.AND P1, PT, R6.reuse, R205, PT ;  /* 0x000000cd0600720c */ /* 0x040fe40003f26270 */
[C---:B------:R-:W-:Y:S01]  /*f300*/  ISETP.GE.AND P2, PT, R6.reuse, R202, PT ;  /* 0x000000ca0600720c */ /* 0x040fe20003f46270 */
[----:B---3--:R-:W-:Y:S01]  /*f310*/  FFMA.FTZ R26, R13, -UR24, R26 ;  /* 0x800000180d1a7c23 */ /* 0x008fe2000801001a */
[----:B------:R-:W-:Y:S01]  /*f320*/  FMNMX.FTZ R12, R7, R12, !PT ;  /* 0x0000000c070c7209 */ /* 0x000fe20007810000 */
[----:B------:R-:W-:Y:S01]  /*f330*/  IMAD.IADD R13, R203, 0x1, -R4 ;  /* 0x00000001cb0d7824 */ /* 0x000fe200078e0a04 */
[C---:B------:R-:W-:Y:S02]  /*f340*/  ISETP.GE.OR P1, PT, R6.reuse, R204, !P1 ;  /* 0x000000cc0600720c */ /* 0x040fe40004f26670 */
[-C--:B------:R-:W-:Y:S02]  /*f350*/  ISETP.GE.OR P2, PT, R6, R199.reuse, !P2 ;  /* 0x000000c70600720c */ /* 0x080fe40005746670 */
[----:B------:R-:W-:Y:S02]  /*f360*/  ISETP.GE.AND P0, PT, R151, R202, PT ;  /* 0x000000ca9700720c */ /* 0x000fe40003f06270 */
[----:B------:R-:W-:Y:S01]  /*f370*/  IADD3 R9, R203, -R6, RZ ;  /* 0x80000006cb097210 */ /* 0x000fe20007ffe0ff */
[----:B------:R-:W-:Y:S01]  /*f380*/  IMAD.MOV.U32 R6, RZ, RZ, R132 ;  /* 0x000000ffff067224 */ /* 0x000fe200078e0084 */
[----:B------:R-:W-:Y:S02]  /*f390*/  FMNMX.FTZ R15, R137, R2, !PT ;  /* 0x00000002890f7209 */ /* 0x000fe40007810000 */
[----:B------:R-:W-:Y:S02]  /*f3a0*/  FSEL R11, R11, -INF , !P5 ;  /* 0xff8000000b0b7808 */ /* 0x000fe40006800000 */
[----:B------:R-:W-:Y:S01]  /*f3b0*/  FMNMX.FTZ R12, R5, R12, !PT ;  /* 0x0000000c050c7209 */ /* 0x000fe20007810000 */
[----:B------:R-:W1:Y:S01]  /*f3c0*/  I2F R6, R6 ;  /* 0x0000000600067306 */ /* 0x000e620000201400 */
[----:B------:R-:W-:Y:S02]  /*f3d0*/  ISETP.GE.OR P0, PT, R151, R199, !P0 ;  /* 0x000000c79700720c */ /* 0x000fe40004706670 */
[----:B------:R-:W-:Y:S02]  /*f3e0*/  IABS R17, R17 ;  /* 0x0000001100117213 */ /* 0x000fe40000000000 */
[----:B------:R-:W-:Y:S02]  /*f3f0*/  IABS R9, R9 ;  /* 0x0000000900097213 */ /* 0x000fe40000000000 */
[----:B------:R-:W-:Y:S02]  /*f400*/  IADD3 R10, R203, -R8, RZ ;  /* 0x80000008cb0a7210 */ /* 0x000fe40007ffe0ff */
[----:B------:R-:W-:Y:S01]  /*f410*/  FMNMX.FTZ R15, R134, R15, !PT ;  /* 0x0000000f860f7209 */ /* 0x000fe20007810000 */
[----:B------:R-:W2:Y:S01]  /*f420*/  I2F R17, R17 ;  /* 0x0000001100117306 */ /* 0x000ea20000201400 */
[----:B------:R-:W-:Y:S02]  /*f430*/  FMNMX.FTZ R12, R11, R12, !PT ;  /* 0x0000000c0b0c7209 */ /* 0x000fe40007810000 */
[----:B------:R-:W-:Y:S02]  /*f440*/  FSEL R152, R28, -INF , !P1 ;  /* 0xff8000001c987808 */ /* 0x000fe40004800000 */
[----:B------:R-:W-:Y:S02]  /*f450*/  FSEL R141, R19, -INF , !P0 ;  /* 0xff800000138d7808 */ /* 0x000fe40004000000 */
[----:B------:R-:W-:Y:S02]  /*f460*/  IADD3 R3, R3, 0x39, RZ ;  /* 0x0000003903037810 */ /* 0x000fe40007ffe0ff */
[C---:B------:R-:W-:Y:S01]  /*f470*/  ISETP.GE.AND P1, PT, R8.reuse, R205, PT ;  /* 0x000000cd0800720c */ /* 0x040fe20003f26270 */
[----:B------:R-:W3:Y:S01]  /*f480*/  I2F R9, R9 ;  /* 0x0000000900097306 */ /* 0x000ee20000201400 */
[----:B------:R-:W-:Y:S01]  /*f490*/  ISETP.GE.AND P0, PT, R8, R202, PT ;  /* 0x000000ca0800720c */ /* 0x000fe20003f06270 */
[----:B------:R-:W-:Y:S01]  /*f4a0*/  IMAD.IADD R20, R206, 0x1, -R3 ;  /* 0x00000001ce147824 */ /* 0x000fe200078e0a03 */
[----:B------:R-:W-:Y:S01]  /*f4b0*/  IABS R10, R10 ;  /* 0x0000000a000a7213 */ /* 0x000fe20000000000 */
[----:B-1----:R-:W-:Y:S01]  /*f4c0*/  FFMA.FTZ R27, R6, -UR24, R27 ;  /* 0x80000018061b7c23 */ /* 0x002fe2000801001b */
[----:B------:R-:W-:Y:S02]  /*f4d0*/  FMNMX.FTZ R15, R138, R15, !PT ;  /* 0x0000000f8a0f7209 */ /* 0x000fe40007810000 */
[----:B------:R-:W-:Y:S02]  /*f4e0*/  FMNMX.FTZ R12, R163, R12, !PT ;  /* 0x0000000ca30c7209 */ /* 0x000fe40007810000 */
[C---:B------:R-:W-:Y:S01]  /*f4f0*/  ISETP.GE.OR P1, PT, R8.reuse, R204, !P1 ;  /* 0x000000cc0800720c */ /* 0x040fe20004f26670 */
[----:B------:R-:W1:Y:S01]  /*f500*/  I2F R10, R10 ;  /* 0x0000000a000a7306 */ /* 0x000e620000201400 */
[----:B------:R-:W-:Y:S02]  /*f510*/  ISETP.GE.OR P0, PT, R8, R199, !P0 ;  /* 0x000000c70800720c */ /* 0x000fe40004706670 */
[----:B------:R-:W-:Y:S01]  /*f520*/  IABS R13, R13 ;  /* 0x0000000d000d7213 */ /* 0x000fe20000000000 */
[----:B--2---:R-:W-:Y:S01]  /*f530*/  FFMA.FTZ R32, R17, -UR24, R32 ;  /* 0x8000001811207c23 */ /* 0x004fe20008010020 */
[----:B------:R-:W-:Y:S02]  /*f540*/  IADD3 R8, R203, -R3, RZ ;  /* 0x80000003cb087210 */ /* 0x000fe40007ffe0ff */
[----:B------:R-:W-:Y:S02]  /*f550*/  FMNMX.FTZ R15, R136, R15, !PT ;  /* 0x0000000f880f7209 */ /* 0x000fe40007810000 */
[----:B------:R-:W-:Y:S01]  /*f560*/  FMNMX.FTZ R12, R161, R12, !PT ;  /* 0x0000000ca10c7209 */ /* 0x000fe20007810000 */
[----:B------:R-:W2:Y:S01]  /*f570*/  I2F R13, R13 ;  /* 0x0000000d000d7306 */ /* 0x000ea20000201400 */
[----:B------:R-:W-:Y:S02]  /*f580*/  ISETP.GE.AND P6, PT, R147, R202, PT ;  /* 0x000000ca9300720c */ /* 0x000fe40003fc6270 */
[----:B------:R-:W-:Y:S01]  /*f590*/  IABS R8, R8 ;  /* 0x0000000800087213 */ /* 0x000fe20000000000 */
[----:B---3--:R-:W-:Y:S01]  /*f5a0*/  FFMA.FTZ R30, R9, -UR24, R30 ;  /* 0x80000018091e7c23 */ /* 0x008fe2000801001e */
[----:B------:R-:W-:Y:S02]  /*f5b0*/  FMNMX.FTZ R15, R164, R15, !PT ;  /* 0x0000000fa40f7209 */ /* 0x000fe40007810000 */
[----:B------:R-:W-:Y:S02]  /*f5c0*/  FMNMX.FTZ R12, R143, R12, !PT ;  /* 0x0000000c8f0c7209 */ /* 0x000fe40007810000 */
[----:B------:R-:W-:Y:S01]  /*f5d0*/  ISETP.GE.OR P6, PT, R147, R199, !P6 ;  /* 0x000000c79300720c */ /* 0x000fe200077c6670 */
[----:B------:R-:W3:Y:S01]  /*f5e0*/  I2F R8, R8 ;  /* 0x0000000800087306 */ /* 0x000ee20000201400 */
[----:B------:R-:W-:Y:S02]  /*f5f0*/  ISETP.GE.AND P5, PT, R139, R202, PT ;  /* 0x000000ca8b00720c */ /* 0x000fe40003fa6270 */
[----:B------:R-:W-:Y:S01]  /*f600*/  FMNMX.FTZ R15, R162, R15, !PT ;  /* 0x0000000fa20f7209 */ /* 0x000fe20007810000 */
[----:B-1----:R-:W-:Y:S01]  /*f610*/  FFMA.FTZ R31, R10, -UR24, R31 ;  /* 0x800000180a1f7c23 */ /* 0x002fe2000801001f */
[----:B------:R-:W-:Y:S02]  /*f620*/  FSEL R159, R22, -INF , !P6 ;  /* 0xff800000169f7808 */ /* 0x000fe40007000000 */
[----:B------:R-:W-:Y:S02]  /*f630*/  FMNMX.FTZ R12, R141, R12, !PT ;  /* 0x0000000c8d0c7209 */ /* 0x000fe40007810000 */
[----:B------:R-:W-:Y:S02]  /*f640*/  ISETP.GE.OR P5, PT, R139, R199, !P5 ;  /* 0x000000c78b00720c */ /* 0x000fe40006fa6670 */
[----:B------:R-:W-:Y:S02]  /*f650*/  IABS R20, R20 ;  /* 0x0000001400147213 */ /* 0x000fe40000000000 */
[----:B------:R-:W-:Y:S01]  /*f660*/  FMNMX.FTZ R15, R142, R15, !PT ;  /* 0x0000000f8e0f7209 */ /* 0x000fe20007810000 */
[----:B--2---:R-:W-:Y:S01]  /*f670*/  FFMA.FTZ R34, R13, -UR24, R34 ;  /* 0x800000180d227c23 */ /* 0x004fe20008010022 */
[----:B------:R-:W-:Y:S02]  /*f680*/  FSEL R157, R23, -INF , !P5 ;  /* 0xff800000179d7808 */ /* 0x000fe40006800000 */
[----:B------:R-:W-:Y:S01]  /*f690*/  FMNMX.FTZ R14, R159, R12, !PT ;  /* 0x0000000c9f0e7209 */ /* 0x000fe20007810000 */
[----:B------:R-:W1:Y:S01]  /*f6a0*/  I2F R20, R20 ;  /* 0x0000001400147306 */ /* 0x000e620000201400 */
[----:B------:R-:W-:Y:S02]  /*f6b0*/  FMNMX.FTZ R15, R140, R15, !PT ;  /* 0x0000000f8c0f7209 */ /* 0x000fe40007810000 */
[----:B------:R-:W-:Y:S02]  /*f6c0*/  FSEL R150, R29, -INF , !P1 ;  /* 0xff8000001d967808 */ /* 0x000fe40004800000 */
[----:B------:R-:W-:Y:S01]  /*f6d0*/  FSEL R155, R26, -INF , !P4 ;  /* 0xff8000001a9b7808 */ /* 0x000fe20006000000 */
[----:B---3--:R-:W-:Y:S01]  /*f6e0*/  FFMA.FTZ R35, R8, -UR24, R35 ;  /* 0x8000001808237c23 */ /* 0x008fe20008010023 */
        /* <DEDUP_REMOVED lines=8> */
[----:B------:R-:W-:Y:S01]  /*f770*/  FSEL R149, R30, -INF , !P2 ;  /* 0xff8000001e957808 */ /* 0x000fe20005000000 */
[----:B-1----:R-:W-:Y:S01]  /*f780*/  FFMA.FTZ R33, R20, -UR24, R33 ;  /* 0x8000001814217c23 */ /* 0x002fe20008010021 */
[----:B------:R-:W-:Y:S01]  /*f790*/  FMNMX.FTZ R14, R153, R14, !PT ;  /* 0x0000000e990e7209 */ /* 0x000fe20007810000 */
[----:B------:R-:W-:Y:S01]  /*f7a0*/  LDSM.16.MT88.4 R20, [R186+0xc000] ;  /* 0x00c00000ba14783b */ /* 0x000fe20000004200 */
        /* <DEDUP_REMOVED lines=9> */
[----:B------:R-:W-:Y:S02]  /*f840*/  FMNMX.FTZ R8, R147, R14, !PT ;  /* 0x0000000e93087209 */ /* 0x000fe40007810000 */
[C---:B------:R-:W-:Y:S02]  /*f850*/  ISETP.GE.OR P2, PT, R3.reuse, R199, !P2 ;  /* 0x000000c70300720c */ /* 0x040fe40005746670 */
        /* <DEDUP_REMOVED lines=9> */
[----:B------:R-:W1:Y:S03]  /*f8f0*/  SHFL.BFLY PT, R3, R6, 0x2, 0x1f ;  /* 0x0c401f0006037f89 */ /* 0x000e6600000e0000 */
[----:B------:R-:W-:Y:S05]  /*f900*/  FMNMX.FTZ R12, R146, R15, !PT ;  /* 0x0000000f920c7209 */ /* 0x000fea0007810000 */
[----:B------:R-:W2:Y:S01]  /*f910*/  SHFL.BFLY PT, R9, R12, 0x2, 0x1f ;  /* 0x0c401f000c097f89 */ /* 0x000ea200000e0000 */
[----:B-1----:R-:W-:Y:S07]  /*f920*/  FMNMX.FTZ R4, R6, R3, !PT ;  /* 0x0000000306047209 */ /* 0x002fee0007810000 */
[----:B------:R-:W1:Y:S01]  /*f930*/  SHFL.BFLY PT, R3, R4, 0x1, 0x1f ;  /* 0x0c201f0004037f89 */ /* 0x000e6200000e0000 */
[----:B--2---:R-:W-:Y:S07]  /*f940*/  FMNMX.FTZ R9, R12, R9, !PT ;  /* 0x000000090c097209 */ /* 0x004fee0007810000 */
[----:B------:R-:W2:Y:S08]  /*f950*/  SHFL.BFLY PT, R132, R9, 0x1, 0x1f ;  /* 0x0c201f0009847f89 */ /* 0x000eb000000e0000 */
[----:B------:R-:W3:Y:S01]  /*f960*/  LDSM.16.MT88.4 R12, [R188+0xc000] ;  /* 0x00c00000bc0c783b */ /* 0x000ee20000004200 */
        /* <DEDUP_REMOVED lines=64> */
[----:B------:R-:W4:Y:S01]  /*fd70*/  MUFU.EX2 R0, R0 ;  /* 0x0000000000007308 */ /* 0x000f220000000800 */
[----:B--2---:R-:W-:Y:S09]  /*fd80*/  F2FP.PACK_AB R139, R135, R168 ;  /* 0x000000a8878b723e */ /* 0x004ff200000000ff */
[----:B------:R-:W-:Y:S01]  /*fd90*/  MUFU.EX2 R237, R151 ;  /* 0x0000009700ed7308 */ /* 0x000fe20000000800 */
[C---:B-1----:R-:W-:Y:S02]  /*fda0*/  FMUL.FTZ R4, R2.reuse, R128 ;  /* 0x0000008002047220 */ /* 0x042fe40000410000 */
[C---:B------:R-:W-:Y:S02]  /*fdb0*/  FMUL.FTZ R5, R2.reuse, R129 ;  /* 0x0000008102057220 */ /* 0x040fe40000410000 */
[C---:B------:R-:W-:Y:S02]  /*fdc0*/  FMUL.FTZ R8, R2.reuse, R124 ;  /* 0x0000007c02087220 */ /* 0x040fe40000410000 */
[C---:B------:R-:W-:Y:S03]  /*fdd0*/  FMUL.FTZ R9, R2.reuse, R125 ;  /* 0x0000007d02097220 */ /* 0x040fe60000410000 */
[----:B------:R1:W-:Y:S01]  /*fde0*/  MUFU.EX2 R133, R144 ;  /* 0x0000009000857308 */ /* 0x0003e20000000800 */
[----:B------:R-:W-:Y:S02]  /*fdf0*/  FMUL.FTZ R16, R2, R116 ;  /* 0x0000007402107220 */ /* 0x000fe40000410000 */
[C---:B----4-:R-:W-:Y:S02]  /*fe00*/  FMUL.FTZ R6, R0.reuse, R130 ;  /* 0x0000008200067220 */ /* 0x050fe40000410000 */
[C---:B------:R-:W-:Y:S02]  /*fe10*/  FMUL.FTZ R7, R0.reuse, R131 ;  /* 0x0000008300077220 */ /* 0x040fe40000410000 */
[----:B------:R-:W-:Y:S01]  /*fe20*/  LDSM.16.MT88.4 R128, [R186+0xe800] ;  /* 0x00e80000ba80783b */ /* 0x000fe20000004200 */
[C---:B------:R-:W-:Y:S02]  /*fe30*/  FMUL.FTZ R10, R0.reuse, R126 ;  /* 0x0000007e000a7220 */ /* 0x040fe40000410000 */
[----:B------:R-:W-:Y:S01]  /*fe40*/  FMUL.FTZ R11, R0, R127 ;  /* 0x0000007f000b7220 */ /* 0x000fe20000410000 */
[----:B------:R-:W-:Y:S01]  /*fe50*/  MUFU.EX2 R216, R216 ;  /* 0x000000d800d87308 */ /* 0x000fe20000000800 */
[C---:B---3--:R-:W-:Y:S01]  /*fe60*/  HMMA.16816.F32 R4, R136.reuse, R12, R4 ;  /* 0x0000000c8804723c */ /* 0x048fe20000001804 */
[----:B------:R-:W-:Y:S02]  /*fe70*/  FMUL.FTZ R17, R2, R117 ;  /* 0x0000007502117220 */ /* 0x000fe40000410000 */
[----:B------:R-:W-:Y:S01]  /*fe80*/  LDSM.16.MT88.4 R124, [R188+0xe800] ;  /* 0x00e80000bc7c783b */ /* 0x000fe20000004200 */
[C---:B------:R-:W-:Y:S02]  /*fe90*/  FMUL.FTZ R18, R0.reuse, R118 ;  /* 0x0000007600127220 */ /* 0x040fe40000410000 */
[----:B------:R-:W-:Y:S02]  /*fea0*/  FMUL.FTZ R19, R0, R119 ;  /* 0x0000007700137220 */ /* 0x000fe40000410000 */
[C---:B------:R-:W-:Y:S01]  /*feb0*/  HMMA.16816.F32 R8, R136.reuse, R14, R8 ;  /* 0x0000000e8808723c */ /* 0x040fe20000001808 */
[C---:B------:R-:W-:Y:S01]  /*fec0*/  FMUL.FTZ R12, R2.reuse, R120 ;  /* 0x00000078020c7220 */ /* 0x040fe20000410000 */
[----:B------:R-:W2:Y:S01]  /*fed0*/  MUFU.EX2 R219, R219 ;  /* 0x000000db00db7308 */ /* 0x000ea20000000800 */
[----:B------:R-:W-:Y:S01]  /*fee0*/  LDSM.16.MT88.4 R116, [R186+0xc800] ;  /* 0x00c80000ba74783b */ /* 0x000fe20000004200 */
[C---:B------:R-:W-:Y:S02]  /*fef0*/  FMUL.FTZ R13, R2.reuse, R121 ;  /* 0x00000079020d7220 */ /* 0x040fe40000410000 */
[----:B------:R-:W-:Y:S02]  /*ff00*/  FMUL.FTZ R24, R2, R108 ;  /* 0x0000006c02187220 */ /* 0x000fe40000410000 */
[C---:B------:R-:W-:Y:S03]  /*ff10*/  FMUL.FTZ R14, R0.reuse, R122 ;  /* 0x0000007a000e7220 */ /* 0x040fe60000410000 */
[----:B-1----:R-:W-:Y:S01]  /*ff20*/  LDSM.16.MT88.4 R144, [R184+0xd800] ;  /* 0x00d80000b890783b */ /* 0x002fe20000004200 */
[----:B------:R-:W-:Y:S01]  /*ff30*/  FMUL.FTZ R15, R0, R123 ;  /* 0x0000007b000f7220 */ /* 0x000fe20000410000 */
[----:B------:R-:W-:Y:S01]  /*ff40*/  MUFU.EX2 R218, R218 ;  /* 0x000000da00da7308 */ /* 0x000fe20000000800 */
[----:B------:R-:W-:Y:S02]  /*ff50*/  FMUL.FTZ R25, R2, R109 ;  /* 0x0000006d02197220 */ /* 0x000fe40000410000 */
[C---:B------:R-:W-:Y:S02]  /*ff60*/  FMUL.FTZ R26, R0.reuse, R110 ;  /* 0x0000006e001a7220 */ /* 0x040fe40000410000 */
[----:B------:R-:W-:Y:S01]  /*ff70*/  FMUL.FTZ R27, R0, R111 ;  /* 0x0000006f001b7220 */ /* 0x000fe20000410000 */
[C---:B------:R-:W-:Y:S01]  /*ff80*/  HMMA.16816.F32 R12, R136.reuse, R20, R12 ;  /* 0x00000014880c723c */ /* 0x040fe2000000180c */
[----:B------:R-:W1:Y:S01]  /*ff90*/  LDSM.16.MT88.4 R120, [R184+0xc000] ;  /* 0x00c00000b878783b */ /* 0x000e620000004200 */
[C---:B------:R-:W-:Y:S02]  /*ffa0*/  FMUL.FTZ R32, R2.reuse, R100 ;  /* 0x0000006402207220 */ /* 0x040fe40000410000 */
[----:B------:R-:W-:Y:S01]  /*ffb0*/  FMUL.FTZ R33, R2, R101 ;  /* 0x0000006502217220 */ /* 0x000fe20000410000 */
[----:B------:R-:W-:Y:S01]  /*ffc0*/  MUFU.EX2 R221, R221 ;  /* 0x000000dd00dd7308 */ /* 0x000fe20000000800 */
[----:B------:R-:W-:Y:S02]  /*ffd0*/  FMUL.FTZ R34, R0, R102 ;  /* 0x0000006600227220 */ /* 0x000fe40000410000 */
[C---:B------:R-:W-:Y:S01]  /*ffe0*/  HMMA.16816.F32 R16, R136.reuse, R22, R16 ;  /* 0x000000168810723c */ /* 0x040fe20000001810 */
[C---:B------:R-:W-:Y:S01]  /*fff0*/  FMUL.FTZ R20, R2.reuse, R112 ;  /* 0x0000007002147220 */ /* 0x040fe20000410000 */
[----:B------:R-:W-:Y:S02]  /*10000*/  LDSM.16.MT88.4 R108, [R184+0xe000] ;  /* 0x00e00000b86c783b */ /* 0x000fe40000004200 */
[----:B------:R-:W-:Y:S02]  /*10010*/  FMUL.FTZ R21, R2, R113 ;  /* 0x0000007102157220 */ /* 0x000fe40000410000 */
[C---:B------:R-:W-:Y:S01]  /*10020*/  FMUL.FTZ R35, R0.reuse, R103 ;  /* 0x0000006700237220 */ /* 0x040fe20000410000 */
[----:B------:R-:W-:Y:S01]  /*10030*/  MUFU.EX2 R220, R220 ;  /* 0x000000dc00dc7308 */ /* 0x000fe20000000800 */
[C---:B------:R-:W-:Y:S02]  /*10040*/  FMUL.FTZ R22, R0.reuse, R114 ;  /* 0x0000007200167220 */ /* 0x040fe40000410000 */
[----:B------:R-:W-:Y:S02]  /*10050*/  LDSM.16.MT88.4 R100, [R185+0xe000] ;  /* 0x00e00000b964783b */ /* 0x000fe40000004200 */
[----:B------:R-:W-:Y:S02]  /*10060*/  FMUL.FTZ R23, R0, R115 ;  /* 0x0000007300177220 */ /* 0x000fe40000410000 */
[C---:B------:R-:W-:Y:S02]  /*10070*/  FMUL.FTZ R36, R2.reuse, R36 ;  /* 0x0000002402247220 */ /* 0x040fe40000410000 */
[----:B------:R-:W-:Y:S01]  /*10080*/  FMUL.FTZ R37, R2, R37 ;  /* 0x0000002502257220 */ /* 0x000fe20000410000 */
[----:B------:R-:W3:Y:S01]  /*10090*/  MUFU.EX2 R223, R223 ;  /* 0x000000df00df7308 */ /* 0x000ee20000000800 */
[----:B------:R-:W4:Y:S01]  /*100a0*/  LDSM.16.MT88.4 R112, [R188+0xe000] ;  /* 0x00e00000bc70783b */ /* 0x000f220000004200 */
[C---:B------:R-:W-:Y:S01]  /*100b0*/  HMMA.16816.F32 R20, R136.reuse, R28, R20 ;  /* 0x0000001c8814723c */ /* 0x040fe20000001814 */
[C---:B------:R-:W-:Y:S02]  /*100c0*/  FMUL.FTZ R38, R0.reuse, R38 ;  /* 0x0000002600267220 */ /* 0x040fe40000410000 */
[----:B------:R-:W-:Y:S02]  /*100d0*/  FMUL.FTZ R39, R0, R39 ;  /* 0x0000002700277220 */ /* 0x000fe40000410000 */
[C---:B------:R-:W-:Y:S02]  /*100e0*/  FMUL.FTZ R40, R2.reuse, R40 ;  /* 0x0000002802287220 */ /* 0x040fe40000410000 */
[----:B------:R-:W-:Y:S01]  /*100f0*/  LDSM.16.MT88.4 R148, [R188+0xf800] ;  /* 0x00f80000bc94783b */ /* 0x000fe20000004200 */
[C---:B------:R-:W-:Y:S01]  /*10100*/  HMMA.16816.F32 R24, R136.reuse, R30, R24 ;  /* 0x0000001e8818723c */ /* 0x040fe20000001818 */
[C---:B------:R-:W-:Y:S01]  /*10110*/  FMUL.FTZ R28, R2.reuse, R104 ;  /* 0x00000068021c7220 */ /* 0x040fe20000410000 */
[----:B------:R-:W-:Y:S02]  /*10120*/  MUFU.EX2 R222, R222 ;  /* 0x000000de00de7308 */ /* 0x000fe40000000800 */
[C---:B------:R-:W-:Y:S02]  /*10130*/  FMUL.FTZ R29, R2.reuse, R105 ;  /* 0x00000069021d7220 */ /* 0x040fe40000410000 */
[----:B------:R-:W-:Y:S02]  /*10140*/  FMUL.FTZ R41, R2, R41 ;  /* 0x0000002902297220 */ /* 0x000fe40000410000 */
[C---:B------:R-:W-:Y:S04]  /*10150*/  FMUL.FTZ R30, R0.reuse, R106 ;  /* 0x0000006a001e7220 */ /* 0x040fe80000410000 */
[C---:B------:R-:W-:Y:S01]  /*10160*/  FMUL.FTZ R31, R0.reuse, R107 ;  /* 0x0000006b001f7220 */ /* 0x040fe20000410000 */
[----:B------:R-:W5:Y:S01]  /*10170*/  MUFU.EX2 R225, R225 ;  /* 0x000000e100e17308 */ /* 0x000f620000000800 */
[----:B------:R-:W2:Y:S01]  /*10180*/  LDSM.16.MT88.4 R104, [R186+0xe000] ;  /* 0x00e00000ba68783b */ /* 0x000ea20000004200 */
[C---:B------:R-:W-:Y:S02]  /*10190*/  FMUL.FTZ R42, R0.reuse, R42 ;  /* 0x0000002a002a7220 */ /* 0x040fe40000410000 */
[----:B------:R-:W-:Y:S02]  /*101a0*/  FMUL.FTZ R43, R0, R43 ;  /* 0x0000002b002b7220 */ /* 0x000fe40000410000 */
[C---:B-1----:R-:W-:Y:S01]  /*101b0*/  HMMA.16816.F32 R28, R136.reuse, R120, R28 ;  /* 0x00000078881c723c */ /* 0x042fe2000000181c */
[C---:B------:R-:W-:Y:S02]  /*101c0*/  FMUL.FTZ R44, R2.reuse, R44 ;  /* 0x0000002c022c7220 */ /* 0x040fe40000410000 */
        /* <DEDUP_REMOVED lines=9> */
[C---:B----4-:R-:W-:Y:S01]  /*10260*/  HMMA.16816.F32 R36, R136.reuse, R112, R36 ;  /* 0x000000708824723c */ /* 0x050fe20000001824 */
[C---:B------:R-:W-:Y:S03]  /*10270*/  FMUL.FTZ R50, R0.reuse, R50 ;  /* 0x0000003200327220 */ /* 0x040fe60000410000 */
[----:B------:R-:W-:Y:S02]  /*10280*/  FMUL.FTZ R51, R0, R51 ;  /* 0x0000003300337220 */ /* 0x000fe40000410000 */
[C---:B------:R-:W-:Y:S02]  /*10290*/  FMUL.FTZ R52, R2.reuse, R52 ;  /* 0x0000003402347220 */ /* 0x040fe40000410000 */
[C---:B------:R-:W-:Y:S01]  /*102a0*/  HMMA.16816.F32 R40, R136.reuse, R114, R40 ;  /* 0x000000728828723c */ /* 0x040fe20000001828 */
[----:B------:R-:W-:Y:S01]  /*102b0*/  LDSM.16.MT88.4 R112, [R188+0xc800] ;  /* 0x00c80000bc70783b */ /* 0x000fe20000004200 */
        /* <DEDUP_REMOVED lines=8> */
[C---:B------:R-:W-:Y:S02]  /*10340*/  FMUL.FTZ R58, R0.reuse, R58 ;  /* 0x0000003a003a7220 */ /* 0x040fe40000410000 */
[----:B------:R-:W-:Y:S01]  /*10350*/  FMUL.FTZ R59, R0, R59 ;  /* 0x0000003b003b7220 */ /* 0x000fe20000410000 */
[C---:B------:R-:W-:Y:S01]  /*10360*/  HMMA.16816.F32 R48, R136.reuse, R106, R48 ;  /* 0x0000006a8830723c */ /* 0x040fe20000001830 */
[----:B------:R-:W4:Y:S01]  /*10370*/  LDSM.16.MT88.4 R104, [R188+0x10000] ;  /* 0x01000000bc68783b */ /* 0x000f220000004200 */
[C---:B------:R-:W-:Y:S02]  /*10380*/  FMUL.FTZ R60, R2.reuse, R60 ;  /* 0x0000003c023c7220 */ /* 0x040fe40000410000 */
[----:B------:R-:W-:Y:S01]  /*10390*/  MUFU.EX2 R228, R228 ;  /* 0x000000e400e47308 */ /* 0x000fe20000000800 */
[----:B------:R-:W-:Y:S03]  /*103a0*/  FMUL.FTZ R61, R2, R61 ;  /* 0x0000003d023d7220 */ /* 0x000fe60000410000 */
[C---:B------:R-:W-:Y:S01]  /*103b0*/  HMMA.16816.F32 R52, R136.reuse, R100, R52 ;  /* 0x000000648834723c */ /* 0x040fe20000001834 */
[C---:B------:R-:W-:Y:S03]  /*103c0*/  FMUL.FTZ R62, R0.reuse, R62 ;  /* 0x0000003e003e7220 */ /* 0x040fe60000410000 */
[----:B------:R-:W-:Y:S02]  /*103d0*/  FMUL.FTZ R63, R0, R63 ;  /* 0x0000003f003f7220 */ /* 0x000fe40000410000 */
[C---:B------:R-:W-:Y:S01]  /*103e0*/  FMUL.FTZ R64, R2.reuse, R64 ;  /* 0x0000004002407220 */ /* 0x040fe20000410000 */
[----:B------:R-:W1:Y:S01]  /*103f0*/  MUFU.EX2 R231, R231 ;  /* 0x000000e700e77308 */ /* 0x000e620000000800 */
[C---:B------:R-:W-:Y:S01]  /*10400*/  HMMA.16816.F32 R56, R136.reuse, R102, R56 ;  /* 0x000000668838723c */ /* 0x040fe20000001838 */
[----:B------:R-:W1:Y:S03]  /*10410*/  LDSM.16.MT88.4 R100, [R186+0x10000] ;  /* 0x01000000ba64783b */ /* 0x000e660000004200 */
[----:B------:R-:W-:Y:S02]  /*10420*/  FMUL.FTZ R65, R2, R65 ;  /* 0x0000004102417220 */ /* 0x000fe40000410000 */
[C---:B------:R-:W-:Y:S02]  /*10430*/  FMUL.FTZ R66, R0.reuse, R66 ;  /* 0x0000004200427220 */ /* 0x040fe40000410000 */
[C---:B------:R-:W-:Y:S01]  /*10440*/  HMMA.16816.F32 R60, R136.reuse, R108, R60 ;  /* 0x0000006c883c723c */ /* 0x040fe2000000183c */
[----:B------:R-:W-:Y:S01]  /*10450*/  FMUL.FTZ R67, R0, R67 ;  /* 0x0000004300437220 */ /* 0x000fe20000410000 */
[----:B------:R-:W-:Y:S02]  /*10460*/  MUFU.EX2 R230, R230 ;  /* 0x000000e600e67308 */ /* 0x000fe40000000800 */
[C---:B------:R-:W-:Y:S02]  /*10470*/  FMUL.FTZ R68, R2.reuse, R68 ;  /* 0x0000004402447220 */ /* 0x040fe40000410000 */
[----:B------:R-:W-:Y:S02]  /*10480*/  FMUL.FTZ R69, R2, R69 ;  /* 0x0000004502457220 */ /* 0x000fe40000410000 */
[C---:B------:R-:W-:Y:S01]  /*10490*/  HMMA.16816.F32 R64, R136.reuse, R110, R64 ;  /* 0x0000006e8840723c */ /* 0x040fe20000001840 */
[----:B------:R-:W2:Y:S03]  /*104a0*/  LDSM.16.MT88.4 R108, [R185+0x10000] ;  /* 0x01000000b96c783b */ /* 0x000ea60000004200 */
[C---:B------:R-:W-:Y:S01]  /*104b0*/  FMUL.FTZ R70, R0.reuse, R70 ;  /* 0x0000004600467220 */ /* 0x040fe20000410000 */
[----:B------:R-:W1:Y:S01]  /*104c0*/  MUFU.EX2 R233, R233 ;  /* 0x000000e900e97308 */ /* 0x000e620000000800 */
[----:B------:R-:W-:Y:S02]  /*104d0*/  FMUL.FTZ R71, R0, R71 ;  /* 0x0000004700477220 */ /* 0x000fe40000410000 */
[C---:B------:R-:W-:Y:S04]  /*104e0*/  FMUL.FTZ R72, R2.reuse, R72 ;  /* 0x0000004802487220 */ /* 0x040fe80000410000 */
[----:B------:R-:W-:Y:S01]  /*104f0*/  FMUL.FTZ R73, R2, R73 ;  /* 0x0000004902497220 */ /* 0x000fe20000410000 */
[C---:B----4-:R-:W-:Y:S01]  /*10500*/  HMMA.16816.F32 R68, R136.reuse, R104, R68 ;  /* 0x000000688844723c */ /* 0x050fe20000001844 */
[C---:B------:R-:W-:Y:S01]  /*10510*/  FMUL.FTZ R74, R0.reuse, R74 ;  /* 0x0000004a004a7220 */ /* 0x040fe20000410000 */
[----:B------:R-:W-:Y:S01]  /*10520*/  MUFU.EX2 R232, R232 ;  /* 0x000000e800e87308 */ /* 0x000fe20000000800 */
[----:B------:R-:W-:Y:S02]  /*10530*/  FMUL.FTZ R75, R0, R75 ;  /* 0x0000004b004b7220 */ /* 0x000fe40000410000 */
[C---:B------:R-:W-:Y:S02]  /*10540*/  FMUL.FTZ R76, R2.reuse, R76 ;  /* 0x0000004c024c7220 */ /* 0x040fe40000410000 */
[----:B------:R-:W-:Y:S02]  /*10550*/  FMUL.FTZ R77, R2, R77 ;  /* 0x0000004d024d7220 */ /* 0x000fe40000410000 */
[C---:B------:R-:W-:Y:S01]  /*10560*/  FMUL.FTZ R78, R0.reuse, R78 ;  /* 0x0000004e004e7220 */ /* 0x040fe20000410000 */
[C---:B------:R-:W-:Y:S01]  /*10570*/  HMMA.16816.F32 R72, R136.reuse, R106, R72 ;  /* 0x0000006a8848723c */ /* 0x040fe20000001848 */
[----:B------:R-:W4:Y:S01]  /*10580*/  LDSM.16.MT88.4 R104, [R184+0x10000] ;  /* 0x01000000b868783b */ /* 0x000f220000004200 */
[----:B------:R-:W-:Y:S01]  /*10590*/  FMUL.FTZ R79, R0, R79 ;  /* 0x0000004f004f7220 */ /* 0x000fe20000410000 */
[----:B------:R-:W2:Y:S01]  /*105a0*/  MUFU.EX2 R235, R235 ;  /* 0x000000eb00eb7308 */ /* 0x000ea20000000800 */
[C---:B------:R-:W-:Y:S02]  /*105b0*/  FMUL.FTZ R80, R2.reuse, R80 ;  /* 0x0000005002507220 */ /* 0x040fe40000410000 */
[----:B------:R-:W-:Y:S02]  /*105c0*/  FMUL.FTZ R81, R2, R81 ;  /* 0x0000005102517220 */ /* 0x000fe40000410000 */
[C---:B------:R-:W-:Y:S01]  /*105d0*/  FMUL.FTZ R82, R0.reuse, R82 ;  /* 0x0000005200527220 */ /* 0x040fe20000410000 */
[C---:B-1----:R-:W-:Y:S03]  /*105e0*/  HMMA.16816.F32 R76, R136.reuse, R100, R76 ;  /* 0x00000064884c723c */ /* 0x042fe6000000184c */
[----:B------:R-:W-:Y:S01]  /*105f0*/  FMUL.FTZ R83, R0, R83 ;  /* 0x0000005300537220 */ /* 0x000fe20000410000 */
[----:B------:R-:W-:Y:S01]  /*10600*/  MUFU.EX2 R234, R234 ;  /* 0x000000ea00ea7308 */ /* 0x000fe20000000800 */
[C---:B------:R-:W-:Y:S02]  /*10610*/  FMUL.FTZ R84, R2.reuse, R84 ;  /* 0x0000005402547220 */ /* 0x040fe40000410000 */
[----:B------:R-:W-:Y:S01]  /*10620*/  FMUL.FTZ R85, R2, R85 ;  /* 0x0000005502557220 */ /* 0x000fe20000410000 */
[----:B------:R-:W-:Y:S01]  /*10630*/  F2FP.PACK_AB R100, R219, R216 ;  /* 0x000000d8db64723e */ /* 0x000fe200000000ff */
[C---:B------:R-:W-:Y:S01]  /*10640*/  FMUL.FTZ R86, R0.reuse, R86 ;  /* 0x0000005600567220 */ /* 0x040fe20000410000 */
[C---:B------:R-:W-:Y:S02]  /*10650*/  HMMA.16816.F32 R80, R136.reuse, R102, R80 ;  /* 0x000000668850723c */ /* 0x040fe40000001850 */
[----:B------:R-:W-:Y:S01]  /*10660*/  FMUL.FTZ R87, R0, R87 ;  /* 0x0000005700577220 */ /* 0x000fe20000410000 */
[----:B---3--:R-:W-:Y:S01]  /*10670*/  F2FP.PACK_AB R101, R223, R220 ;  /* 0x000000dcdf65723e */ /* 0x008fe200000000ff */
[C---:B------:R-:W-:Y:S01]  /*10680*/  FMUL.FTZ R88, R2.reuse, R88 ;  /* 0x0000005802587220 */ /* 0x040fe20000410000 */
[----:B------:R-:W-:Y:S01]  /*10690*/  MUFU.EX2 R236, R236 ;  /* 0x000000ec00ec7308 */ /* 0x000fe20000000800 */
[----:B------:R-:W-:Y:S01]  /*106a0*/  FMUL.FTZ R89, R2, R89 ;  /* 0x0000005902597220 */ /* 0x000fe20000410000 */
[----:B------:R-:W-:Y:S01]  /*106b0*/  F2FP.PACK_AB R102, R221, R218 ;  /* 0x000000dadd66723e */ /* 0x000fe200000000ff */
[C---:B------:R-:W-:Y:S01]  /*106c0*/  FMUL.FTZ R90, R0.reuse, R90 ;  /* 0x0000005a005a7220 */ /* 0x040fe20000410000 */
[C---:B--2---:R-:W-:Y:S03]  /*106d0*/  HMMA.16816.F32 R84, R136.reuse, R108, R84 ;  /* 0x0000006c8854723c */ /* 0x044fe60000001854 */
[----:B------:R-:W-:Y:S01]  /*106e0*/  FMUL.FTZ R91, R0, R91 ;  /* 0x0000005b005b7220 */ /* 0x000fe20000410000 */
[----:B-----5:R-:W-:Y:S01]  /*106f0*/  F2FP.PACK_AB R103, R225, R222 ;  /* 0x000000dee167723e */ /* 0x020fe200000000ff */
[C---:B------:R-:W-:Y:S01]  /*10700*/  FMUL.FTZ R92, R2.reuse, R92 ;  /* 0x0000005c025c7220 */ /* 0x040fe20000410000 */
[----:B------:R-:W1:Y:S01]  /*10710*/  MUFU.EX2 R239, R239 ;  /* 0x000000ef00ef7308 */ /* 0x000e620000000800 */
[----:B------:R-:W-:Y:S02]  /*10720*/  FMUL.FTZ R93, R2, R93 ;  /* 0x0000005d025d7220 */ /* 0x000fe40000410000 */
[C---:B------:R-:W-:Y:S01]  /*10730*/  FMUL.FTZ R94, R0.reuse, R94 ;  /* 0x0000005e005e7220 */ /* 0x040fe20000410000 */
[C---:B------:R-:W-:Y:S01]  /*10740*/  HMMA.16816.F32 R88, R136.reuse, R110, R88 ;  /* 0x0000006e8858723c */ /* 0x040fe20000001858 */
[----:B------:R-:W2:Y:S01]  /*10750*/  LDSM.16.MT88.4 R108, [R185+0xc800] ;  /* 0x00c80000b96c783b */ /* 0x000ea20000004200 */
[----:B------:R-:W-:Y:S02]  /*10760*/  FMUL.FTZ R95, R0, R95 ;  /* 0x0000005f005f7220 */ /* 0x000fe40000410000 */
[C---:B------:R-:W-:Y:S02]  /*10770*/  FMUL.FTZ R96, R2.reuse, R96 ;  /* 0x0000006002607220 */ /* 0x040fe40000410000 */
[----:B------:R-:W-:Y:S01]  /*10780*/  FMUL.FTZ R97, R2, R97 ;  /* 0x0000006102617220 */ /* 0x000fe20000410000 */
[----:B------:R-:W3:Y:S01]  /*10790*/  MUFU.EX2 R238, R238 ;  /* 0x000000ee00ee7308 */ /* 0x000ee20000000800 */
[C---:B------:R-:W-:Y:S01]  /*107a0*/  FMUL.FTZ R98, R0.reuse, R98 ;  /* 0x0000006200627220 */ /* 0x040fe20000410000 */
[C---:B----4-:R-:W-:Y:S03]  /*107b0*/  HMMA.16816.F32 R92, R136.reuse, R104, R92 ;  /* 0x00000068885c723c */ /* 0x050fe6000000185c */
[----:B------:R-:W-:Y:S02]  /*107c0*/  FMUL.FTZ R99, R0, R99 ;  /* 0x0000006300637220 */ /* 0x000fe40000410000 */
[----:B------:R-:W-:Y:S01]  /*107d0*/  FFMA.FTZ R217, R2, R213, R217 ;  /* 0x000000d502d97223 */ /* 0x000fe200000100d9 */
[----:B------:R-:W-:Y:S01]  /*107e0*/  MOV R2, R132 ;  /* 0x0000008400027202 */ /* 0x000fe20000000f00 */
[----:B------:R-:W-:Y:S02]  /*107f0*/  FFMA.FTZ R170, R0, R211, R170 ;  /* 0x000000d300aa7223 */ /* 0x000fe400000100aa */
[----:B------:R-:W-:Y:S01]  /*10800*/  FADD.FTZ R217, R134, R217 ;  /* 0x000000d986d97221 */ /* 0x000fe20000010000 */
[----:B------:R-:W-:Y:S01]  /*10810*/  HMMA.16816.F32 R96, R136, R106, R96 ;  /* 0x0000006a8860723c */ /* 0x000fe20000001860 */
[----:B------:R-:W4:Y:S01]  /*10820*/  LDSM.16.MT88.4 R104, [R184+0xe800] ;  /* 0x00e80000b868783b */ /* 0x000f220000004200 */
[----:B------:R-:W-:Y:S02]  /*10830*/  FADD.FTZ R169, R169, R170 ;  /* 0x000000aaa9a97221 */ /* 0x000fe40000010000 */
[----:B------:R-:W-:Y:S02]  /*10840*/  FADD.FTZ R212, R212, R217 ;  /* 0x000000d9d4d47221 */ /* 0x000fe40000010000 */
[----:B------:R-:W-:Y:S02]  /*10850*/  FADD.FTZ R168, R168, R169 ;  /* 0x000000a9a8a87221 */ /* 0x000fe40000010000 */
[C---:B------:R-:W-:Y:S01]  /*10860*/  HMMA.16816.F32 R4, R100.reuse, R112, R4 ;  /* 0x000000706404723c */ /* 0x040fe20000001804 */
[----:B------:R-:W-:Y:S03]  /*10870*/  LDSM.16.MT88.4 R136, [R185+0xf000] ;  /* 0x00f00000b988783b */ /* 0x000fe60000004200 */
[----:B------:R-:W-:Y:S02]  /*10880*/  FADD.FTZ R171, R171, R212 ;  /* 0x000000d4abab7221 */ /* 0x000fe40000010000 */
[----:B------:R-:W-:Y:S02]  /*10890*/  FADD.FTZ R135, R135, R168 ;  /* 0x000000a887877221 */ /* 0x000fe40000010000 */
[C---:B------:R-:W-:Y:S01]  /*108a0*/  HMMA.16816.F32 R8, R100.reuse, R114, R8 ;  /* 0x000000726408723c */ /* 0x040fe20000001808 */
[----:B------:R-:W-:Y:S03]  /*108b0*/  LDSM.16.MT88.4 R112, [R186+0x10800] ;  /* 0x01080000ba70783b */ /* 0x000fe60000004200 */
[----:B------:R-:W-:Y:S02]  /*108c0*/  FADD.FTZ R216, R216, R171 ;  /* 0x000000abd8d87221 */ /* 0x000fe40000010000 */
[----:B------:R-:W-:Y:S02]  /*108d0*/  FADD.FTZ R220, R220, R135 ;  /* 0x00000087dcdc7221 */ /* 0x000fe40000010000 */
[C---:B------:R-:W-:Y:S01]  /*108e0*/  HMMA.16816.F32 R12, R100.reuse, R116, R12 ;  /* 0x00000074640c723c */ /* 0x040fe2000000180c */
[----:B------:R-:W-:Y:S03]  /*108f0*/  FADD.FTZ R219, R219, R216 ;  /* 0x000000d8dbdb7221 */ /* 0x000fe60000010000 */
[----:B------:R-:W-:Y:S02]  /*10900*/  FADD.FTZ R223, R223, R220 ;  /* 0x000000dcdfdf7221 */ /* 0x000fe40000010000 */
[----:B------:R-:W-:Y:S02]  /*10910*/  FADD.FTZ R218, R218, R219 ;  /* 0x000000dbdada7221 */ /* 0x000fe40000010000 */
[C---:B------:R-:W-:Y:S01]  /*10920*/  HMMA.16816.F32 R16, R100.reuse, R118, R16 ;  /* 0x000000766410723c */ /* 0x040fe20000001810 */
[----:B------:R-:W-:Y:S03]  /*10930*/  LDSM.16.MT88.4 R116, [R185+0x10800] ;  /* 0x01080000b974783b */ /* 0x000fe60000004200 */
[----:B------:R-:W-:Y:S02]  /*10940*/  FADD.FTZ R222, R222, R223 ;  /* 0x000000dfdede7221 */ /* 0x000fe40000010000 */
[----:B------:R-:W-:Y:S02]  /*10950*/  FADD.FTZ R221, R221, R218 ;  /* 0x000000dadddd7221 */ /* 0x000fe40000010000 */
[C---:B--2---:R-:W-:Y:S01]  /*10960*/  HMMA.16816.F32 R20, R100.reuse, R108, R20 ;  /* 0x0000006c6414723c */ /* 0x044fe20000001814 */
[----:B------:R-:W-:Y:S03]  /*10970*/  FADD.FTZ R225, R225, R222 ;  /* 0x000000dee1e17221 */ /* 0x000fe60000010000 */
[----:B------:R-:W-:Y:S04]  /*10980*/  IMAD.MOV.U32 R0, RZ, RZ, R3 ;  /* 0x000000ffff007224 */ /* 0x000fe800078e0003 */
        /* <DEDUP_REMOVED lines=17> */
[C---:B--2---:R-:W-:Y:S08]  /*10aa0*/  HMMA.16816.F32 R68, R100.reuse, R108, R68 ;  /* 0x0000006c6444723c */ /* 0x044ff00000001844 */
[C---:B------:R-:W-:Y:S01]  /*10ab0*/  HMMA.16816.F32 R72, R100.reuse, R110, R72 ;  /* 0x0000006e6448723c */ /* 0x040fe20000001848 */
[----:B------:R-:W2:Y:S07]  /*10ac0*/  LDSM.16.MT88.4 R108, [R188+0xd000] ;  /* 0x00d00000bc6c783b */ /* 0x000eae0000004200 */
[C---:B------:R-:W-:Y:S08]  /*10ad0*/  HMMA.16816.F32 R76, R100.reuse, R112, R76 ;  /* 0x00000070644c723c */ /* 0x040ff0000000184c */
[C---:B------:R-:W-:Y:S01]  /*10ae0*/  HMMA.16816.F32 R80, R100.reuse, R114, R80 ;  /* 0x000000726450723c */ /* 0x040fe20000001850 */
[----:B------:R-:W5:Y:S07]  /*10af0*/  LDSM.16.MT88.4 R112, [R185+0xd000] ;  /* 0x00d00000b970783b */ /* 0x000f6e0000004200 */
[C---:B------:R-:W-:Y:S08]  /*10b00*/  HMMA.16816.F32 R84, R100.reuse, R116, R84 ;  /* 0x000000746454723c */ /* 0x040ff00000001854 */
[C---:B------:R-:W-:Y:S01]  /*10b10*/  HMMA.16816.F32 R88, R100.reuse, R118, R88 ;  /* 0x000000766458723c */ /* 0x040fe20000001858 */
[----:B------:R-:W1:Y:S07]  /*10b20*/  LDSM.16.MT88.4 R116, [R188+0xf000] ;  /* 0x00f00000bc74783b */ /* 0x000e6e0000004200 */
[C---:B----4-:R-:W-:Y:S08]  /*10b30*/  HMMA.16816.F32 R92, R100.reuse, R104, R92 ;  /* 0x00000068645c723c */ /* 0x050ff0000000185c */
[----:B------:R-:W-:Y:S01]  /*10b40*/  HMMA.16816.F32 R96, R100, R106, R96 ;  /* 0x0000006a6460723c */ /* 0x000fe20000001860 */
[----:B------:R-:W4:Y:S06]  /*10b50*/  LDSM.16.MT88.4 R104, [R184+0xf000] ;  /* 0x00f00000b868783b */ /* 0x000f2c0000004200 */
        /* <DEDUP_REMOVED lines=9> */
[C---:B--2---:R-:W-:Y:S01]  /*10bf0*/  HMMA.16816.F32 R4, R100.reuse, R108, R4 ;  /* 0x0000006c6404723c */ /* 0x044fe20000001804 */
[----:B------:R-:W-:Y:S02]  /*10c00*/  FADD.FTZ R230, R230, R231 ;  /* 0x000000e7e6e67221 */ /* 0x000fe40000010000 */
[----:B------:R-:W-:Y:S02]  /*10c10*/  FADD.FTZ R229, R229, R226 ;  /* 0x000000e2e5e57221 */ /* 0x000fe40000010000 */
[----:B------:R-:W-:Y:S03]  /*10c20*/  FADD.FTZ R233, R233, R230 ;  /* 0x000000e6e9e97221 */ /* 0x000fe60000010000 */
[C---:B------:R-:W-:Y:S01]  /*10c30*/  HMMA.16816.F32 R8, R100.reuse, R110, R8 ;  /* 0x0000006e6408723c */ /* 0x040fe20000001808 */
[----:B------:R-:W2:Y:S07]  /*10c40*/  LDSM.16.MT88.4 R108, [R188+0x11000] ;  /* 0x01100000bc6c783b */ /* 0x000eae0000004200 */
        /* <DEDUP_REMOVED lines=15> */
[C---:B------:R-:W-:Y:S01]  /*10d40*/  HMMA.16816.F32 R56, R100.reuse, R138, R56 ;  /* 0x0000008a6438723c */ /* 0x040fe20000001838 */
[----:B------:R-:W-:Y:S03]  /*10d50*/  F2FP.PACK_AB R137, R239, R236 ;  /* 0x000000ecef89723e */ /* 0x000fe600000000ff */
[----:B------:R-:W-:Y:S02]  /*10d60*/  FADD.FTZ R232, R232, R229 ;  /* 0x000000e5e8e87221 */ /* 0x000fe40000010000 */
[----:B------:R-:W-:Y:S01]  /*10d70*/  FADD.FTZ R236, R236, R233 ;  /* 0x000000e9ecec7221 */ /* 0x000fe20000010000 */
[----:B------:R-:W-:Y:S01]  /*10d80*/  F2FP.PACK_AB R138, R237, R234 ;  /* 0x000000eaed8a723e */ /* 0x000fe200000000ff */
[C---:B----4-:R-:W-:Y:S01]  /*10d90*/  HMMA.16816.F32 R60, R100.reuse, R104, R60 ;  /* 0x00000068643c723c */ /* 0x050fe2000000183c */
[----:B---3--:R-:W-:Y:S03]  /*10da0*/  F2FP.PACK_AB R139, R133, R238 ;  /* 0x000000ee858b723e */ /* 0x008fe600000000ff */
[----:B------:R-:W-:Y:S02]  /*10db0*/  FADD.FTZ R235, R235, R232 ;  /* 0x000000e8ebeb7221 */ /* 0x000fe40000010000 */
[----:B------:R-:W-:Y:S02]  /*10dc0*/  FADD.FTZ R239, R239, R236 ;  /* 0x000000ecefef7221 */ /* 0x000fe40000010000 */
[C---:B------:R-:W-:Y:S01]  /*10dd0*/  HMMA.16816.F32 R64, R100.reuse, R106, R64 ;  /* 0x0000006a6440723c */ /* 0x040fe20000001840 */
[----:B------:R-:W3:Y:S03]  /*10de0*/  LDSM.16.MT88.4 R104, [R184+0x11000] ;  /* 0x01100000b868783b */ /* 0x000ee60000004200 */
[----:B------:R-:W-:Y:S02]  /*10df0*/  FADD.FTZ R234, R234, R235 ;  /* 0x000000ebeaea7221 */ /* 0x000fe40000010000 */
[----:B------:R-:W-:Y:S02]  /*10e00*/  FADD.FTZ R238, R238, R239 ;  /* 0x000000efeeee7221 */ /* 0x000fe40000010000 */
[C---:B--2---:R-:W-:Y:S01]  /*10e10*/  HMMA.16816.F32 R68, R100.reuse, R108, R68 ;  /* 0x0000006c6444723c */ /* 0x044fe20000001844 */
[----:B------:R-:W-:Y:S03]  /*10e20*/  FADD.FTZ R213, R237, R234 ;  /* 0x000000eaedd57221 */ /* 0x000fe60000010000 */
[----:B------:R-:W-:Y:S04]  /*10e30*/  FADD.FTZ R211, R133, R238 ;  /* 0x000000ee85d37221 */ /* 0x000fe80000010000 */
[C---:B------:R-:W-:Y:S01]  /*10e40*/  HMMA.16816.F32 R72, R100.reuse, R110, R72 ;  /* 0x0000006e6448723c */ /* 0x040fe20000001848 */
[----:B------:R-:W2:Y:S07]  /*10e50*/  LDSM.16.MT88.4 R108, [R186+0xd800] ;  /* 0x00d80000ba6c783b */ /* 0x000eae0000004200 */
[C---:B-----5:R-:W-:Y:S08]  /*10e60*/  HMMA.16816.F32 R76, R100.reuse, R112, R76 ;  /* 0x00000070644c723c */ /* 0x060ff0000000184c */
[C---:B------:R-:W-:Y:S08]  /*10e70*/  HMMA.16816.F32 R80, R100.reuse, R114, R80 ;  /* 0x000000726450723c */ /* 0x040ff00000001850 */
        /* <DEDUP_REMOVED lines=32> */
.L_x_5379:
        /* <DEDUP_REMOVED lines=250> */
[----:B------:R-:W2:Y:S01]  /*12020*/  S2UR UR6, SR_CTAID.Y ;  /* 0x00000000000679c3 */ /* 0x000ea20000002600 */
[----:B------:R-:W-:-:S02]  /*12030*/  ULDC UR4, c[0x0][0x214] ;  /* 0x0000850000047ab9 */ /* 0x000fc40000000800 */
[----:B------:R-:W-:Y:S02]  /*12040*/  UISETP.NE.AND UP0, UPT, UR27, -0x1, UPT ;  /* 0xffffffff1b00788c */ /* 0x000fe4000bf05270 */
[----:B------:R-:W-:-:S03]  /*12050*/  ULDC UR8, c[0x0][0x234] ;  /* 0x00008d0000087ab9 */ /* 0x000fc60000000800 */
[----:B------:R-:W3:Y:S01]  /*12060*/  S2UR UR7, SR_CTAID.Z ;  /* 0x00000000000779c3 */ /* 0x000ee20000002700 */
[----:B--2---:R-:W-:-:S04]  /*12070*/  UIMAD UR4, UR6, UR4, URZ ;  /* 0x00000004060472a4 */ /* 0x004fc8000f8e023f */
[----:B------:R-:W-:-:S04]  /*12080*/  USEL UR4, UR4, UR27, !UP0 ;  /* 0x0000001b04047287 */ /* 0x000fc8000c000000 */
[----:B---3--:R-:W-:Y:S01]  /*12090*/  UIMAD UR8, UR7, UR8, UR4 ;  /* 0x00000008070872a4 */ /* 0x008fe2000f8e0204 */
[----:B------:R-:W-:Y:S05]  /*120a0*/  BRA `(.L_x_5385) ;  /* 0x0000006000007947 */ /* 0x000fea0003800000 */
.L_x_5384:
[----:B------:R-:W2:Y:S01]  /*120b0*/  S2UR UR7, SR_CTAID.Z ;  /* 0x00000000000779c3 */ /* 0x000ea20000002700 */
[----:B------:R-:W-:Y:S02]  /*120c0*/  ULDC UR4, c[0x0][0x1c0] ;  /* 0x0000700000047ab9 */ /* 0x000fe40000000800 */
[----:B------:R-:W-:-:S05]  /*120d0*/  ULDC UR8, c[0x0][0x214] ;  /* 0x0000850000087ab9 */ /* 0x000fca0000000800 */
[----:B------:R-:W2:Y:S02]  /*120e0*/  S2UR UR6, SR_CTAID.Y ;  /* 0x00000000000679c3 */ /* 0x000ea40000002600 */
[----:B--2---:R-:W-:-:S04]  /*120f0*/  UIMAD UR4, UR6, UR4, UR7 ;  /* 0x00000004060472a4 */ /* 0x004fc8000f8e0207 */
[----:B------:R-:W-:Y:S02]  /*12100*/  UIMAD UR8, UR4, UR8, URZ ;  /* 0x00000008040872a4 */ /* 0x000fe4000f8e023f */
.L_x_5385:
[----:B------:R-:W-:Y:S01]  /*12110*/  BAR.SYNC.DEFER_BLOCKING 0x0 ;  /* 0x0000000000007b1d */ /* 0x000fe20000010000 */
[----:B------:R-:W-:Y:S01]  /*12120*/  LOP3.LUT R57, R5, 0xffffffe0, RZ, 0xc0, !PT ;  /* 0xffffffe005397812 */ /* 0x000fe200078ec0ff */
[----:B------:R-:W-:-:S04]  /*12130*/  UISETP.NE.AND UP0, UPT, UR27, -0x1, UPT ;  /* 0xffffffff1b00788c */ /* 0x000fc8000bf05270 */
[----:B------:R-:W2:Y:S01]  /*12140*/  S2R R0, SR_TID.X ;  /* 0x0000000000007919 */ /* 0x000ea20000002100 */
[----:B------:R-:W-:Y:S01]  /*12150*/  IMAD.IADD R57, R4, 0x1, -R57 ;  /* 0x0000000104397824 */ /* 0x000fe200078e0a39 */
[----:B------:R-:W-:Y:S01]  /*12160*/  ULDC.64 UR4, c[0x0][0x1e8] ;  /* 0x00007a0000047ab9 */ /* 0x000fe20000000a00 */
[----:B------:R-:W-:Y:S01]  /*12170*/  BSSY B0, `(.L_x_5386) ;  /* 0x0000031000007945 */ /* 0x000fe20003800000 */
[----:B------:R-:W-:Y:S02]  /*12180*/  UIMAD.WIDE.U32 UR10, UR27, UR4, URZ ;  /* 0x000000041b0a72a5 */ /* 0x000fe4000f8e003f */
[----:B------:R-:W-:Y:S02]  /*12190*/  LOP3.LUT P0, RZ, R57, 0x3, RZ, 0xc0, !PT ;  /* 0x0000000339ff7812 */ /* 0x000fe4000780c0ff */
[----:B------:R-:W-:Y:S01]  /*121a0*/  SHF.R.S32.HI R57, RZ, 0x1f, R6 ;  /* 0x0000001fff397819 */ /* 0x000fe20000011406 */
[----:B------:R-:W-:Y:S02]  /*121b0*/  UIMAD UR9, UR27, UR5, UR11 ;  /* 0x000000051b0972a4 */ /* 0x000fe4000f8e020b */
[----:B------:R-:W-:Y:S01]  /*121c0*/  USHF.R.S32.HI UR11, URZ, 0x1f, UR6 ;  /* 0x0000001f3f0b7899 */ /* 0x000fe20008011406 */
[----:B------:R-:W-:Y:S01]  /*121d0*/  LEA.HI R57, R57, R6, RZ, 0x2 ;  /* 0x0000000639397211 */ /* 0x000fe200078f10ff */
[----:B------:R-:W-:-:S02]  /*121e0*/  ULDC.64 UR4, c[0x0][0x1e0] ;  /* 0x0000780000047ab9 */ /* 0x000fc40000000a00 */
[----:B------:R-:W-:Y:S01]  /*121f0*/  UIMAD UR11, UR11, UR4, URZ ;  /* 0x000000040b0b72a4 */ /* 0x000fe2000f8e023f */
[----:B------:R-:W-:Y:S01]  /*12200*/  LOP3.LUT R57, R57, 0xffffffc, RZ, 0xc0, !PT ;  /* 0x0ffffffc39397812 */ /* 0x000fe200078ec0ff */
[----:B------:R-:W-:Y:S01]  /*12210*/  UIMAD.WIDE.U32 UR12, UR6, UR4, URZ ;  /* 0x00000004060c72a5 */ /* 0x000fe2000f8e003f */
[----:B------:R3:W4:Y:S01]  /*12220*/  LDS.128 R48, [R198] ;  /* 0x00000000c6307984 */ /* 0x0007220000000c00 */
[----:B------:R-:W-:Y:S02]  /*12230*/  UIMAD UR5, UR6, UR5, UR11 ;  /* 0x00000005060572a4 */ /* 0x000fe4000f8e020b */
[----:B------:R-:W-:Y:S01]  /*12240*/  IMAD.IADD R57, R6, 0x1, -R57 ;  /* 0x0000000106397824 */ /* 0x000fe200078e0a39 */
[----:B------:R3:W1:Y:S01]  /*12250*/  LDS.128 R44, [R198+0x800] ;  /* 0x00080000c62c7984 */ /* 0x0006620000000c00 */
[----:B------:R-:W-:Y:S01]  /*12260*/  USEL UR10, UR12, UR10, !UP0 ;  /* 0x0000000a0c0a7287 */ /* 0x000fe2000c000000 */
[----:B--2---:R-:W-:Y:S01]  /*12270*/  SHF.R.S32.HI R5, RZ, 0x1f, R0 ;  /* 0x0000001fff057819 */ /* 0x004fe20000011400 */
[----:B------:R-:W-:Y:S01]  /*12280*/  @!UP0 UIADD3 UR9, UR13, UR5, URZ ;  /* 0x000000050d098290 */ /* 0x000fe2000fffe03f */
[----:B------:R3:W2:Y:S02]  /*12290*/  LDS.128 R40, [R198+0x1000] ;  /* 0x00100000c6287984 */ /* 0x0006a40000000c00 */
[----:B------:R-:W-:Y:S01]  /*122a0*/  LEA.HI R3, R5, R0, RZ, 0x5 ;  /* 0x0000000005037211 */ /* 0x000fe200078f28ff */
[----:B------:R-:W-:Y:S01]  /*122b0*/  ULDC.64 UR12, c[0x0][0x118] ;  /* 0x00004600000c7ab9 */ /* 0x000fe20000000a00 */
[----:B------:R3:W1:Y:S02]  /*122c0*/  LDS.128 R36, [R198+0x1800] ;  /* 0x00180000c6247984 */ /* 0x0006640000000c00 */
[----:B------:R-:W-:-:S02]  /*122d0*/  LOP3.LUT R3, R3, 0xffffffe0, RZ, 0xc0, !PT ;  /* 0xffffffe003037812 */ /* 0x000fc400078ec0ff */
[----:B------:R3:W1:Y:S03]  /*122e0*/  LDS.128 R32, [R198+0x2000] ;  /* 0x00200000c6207984 */ /* 0x0006660000000c00 */
[----:B------:R-:W-:Y:S01]  /*122f0*/  IMAD.IADD R58, R0, 0x1, -R3 ;  /* 0x00000001003a7824 */ /* 0x000fe200078e0a03 */
[----:B------:R3:W1:Y:S04]  /*12300*/  LDS.128 R28, [R198+0x2800] ;  /* 0x00280000c61c7984 */ /* 0x0006680000000c00 */
[----:B------:R3:W1:Y:S01]  /*12310*/  LDS.128 R24, [R198+0x3000] ;  /* 0x00300000c6187984 */ /* 0x0006620000000c00 */
[----:B------:R-:W-:-:S03]  /*12320*/  SHF.R.S32.HI R3, RZ, 0x1f, R58 ;  /* 0x0000001fff037819 */ /* 0x000fc6000001143a */
[----:B-1----:R3:W1:Y:S01]  /*12330*/  LDS.128 R20, [R198+0x3800] ;  /* 0x00380000c6147984 */ /* 0x0026620000000c00 */
[----:B------:R-:W-:-:S03]  /*12340*/  LEA.HI R3, R3, R58, RZ, 0x2 ;  /* 0x0000003a03037211 */ /* 0x000fc600078f10ff */
[----:B------:R3:W1:Y:S01]  /*12350*/  LDS.128 R16, [R198+0x4000] ;  /* 0x00400000c6107984 */ /* 0x0006620000000c00 */
[----:B------:R-:W-:-:S03]  /*12360*/  SHF.R.S32.HI R6, RZ, 0x2, R3 ;  /* 0x00000002ff067819 */ /* 0x000fc60000011403 */
[----:B------:R3:W1:Y:S02]  /*12370*/  LDS.128 R12, [R198+0x4800] ;  /* 0x00480000c60c7984 */ /* 0x0006640000000c00 */
[----:B------:R-:W-:Y:S02]  /*12380*/  IMAD R57, R57, 0x10, R6 ;  /* 0x0000001039397824 */ /* 0x000fe400078e0206 */
[----:B------:R3:W1:Y:S04]  /*12390*/  LDS.128 R8, [R198+0x5000] ;  /* 0x00500000c6087984 */ /* 0x0006680000000c00 */
[----:B------:R3:W1:Y:S01]  /*123a0*/  LDS.128 R52, [R198+0x5800] ;  /* 0x00580000c6347984 */ /* 0x0006620000000c00 */
[----:B------:R-:W-:Y:S05]  /*123b0*/  @P0 BRA `(.L_x_5387) ;  /* 0x000000c000000947 */ /* 0x000fea0003800000 */
[----:B----4-:R-:W4:Y:S01]  /*123c0*/  S2UR UR5, SR_CTAID.X ;  /* 0x00000000000579c3 */ /* 0x010f220000002500 */
[----:B------:R-:W-:-:S02]  /*123d0*/  IADD3 R6, R57, 0x8, RZ ;  /* 0x0000000839067810 */ /* 0x000fc40007ffe0ff */
[----:B------:R-:W-:Y:S02]  /*123e0*/  ISETP.GE.AND P2, PT, R57, UR18, PT ;  /* 0x0000001239007c0c */ /* 0x000fe4000bf46270 */
[----:B------:R-:W-:Y:S01]  /*123f0*/  ISETP.GE.AND P1, PT, R6, UR18, PT ;  /* 0x0000001206007c0c */ /* 0x000fe2000bf26270 */
[----:B----4-:R-:W-:-:S04]  /*12400*/  ULEA UR5, UR5, UR8, 0x6 ;  /* 0x0000000805057291 */ /* 0x010fc8000f8e303f */
[----:B------:R-:W-:Y:S02]  /*12410*/  USHF.R.S32.HI UR4, URZ, 0x1f, UR5 ;  /* 0x0000001f3f047899 */ /* 0x000fe40008011405 */
[----:B------:R-:W-:-:S04]  /*12420*/  IADD3 R3, P0, R57, UR5, RZ ;  /* 0x0000000539037c10 */ /* 0x000fc8000ff1e0ff */
[----:B------:R-:W-:Y:S02]  /*12430*/  LEA.HI.X.SX32 R6, R57, UR4, 0x1, P0 ;  /* 0x0000000439067c11 */ /* 0x000fe400080f0eff */
[----:B------:R-:W-:-:S04]  /*12440*/  LEA R58, P0, R3, c[0x0][0x200], 0x2 ;  /* 0x00008000033a7a11 */ /* 0x000fc800078010ff */
[----:B------:R-:W-:-:S05]  /*12450*/  LEA.HI.X R59, R3, c[0x0][0x204], R6, 0x2, P0 ;  /* 0x00008100033b7a11 */ /* 0x000fca00000f1406 */
[----:B------:R4:W-:Y:S04]  /*12460*/  @!P2 STG.E [R58.64], R2 ;  /* 0x000000023a00a986 */ /* 0x0009e8000c10190c */
[----:B------:R4:W-:Y:S02]  /*12470*/  @!P1 STG.E [R58.64+0x20], R56 ;  /* 0x000020383a009986 */ /* 0x0009e4000c10190c */
.L_x_5387:
[----:B----4-:R-:W-:Y:S05]  /*12480*/  BSYNC B0 ;  /* 0x0000000000007941 */ /* 0x010fea0003800000 */
.L_x_5386:
[----:B------:R-:W4:Y:S01]  /*12490*/  S2R R3, SR_CTAID.X ;  /* 0x0000000000037919 */ /* 0x000f220000002500 */
[----:B------:R-:W-:Y:S01]  /*124a0*/  SHF.R.S32.HI R201, RZ, 0x1f, R200 ;  /* 0x0000001fffc97819 */ /* 0x000fe200000114c8 */
[----:B------:R-:W-:Y:S01]  /*124b0*/  USHF.R.S32.HI UR6, URZ, 0x1f, UR7 ;  /* 0x0000001f3f067899 */ /* 0x000fe20008011407 */
[----:B------:R-:W-:Y:S01]  /*124c0*/  LEA.HI R4, R7, R4, RZ, 0x3 ;  /* 0x0000000407047211 */ /* 0x000fe200078f18ff */
[----:B------:R-:W-:Y:S01]  /*124d0*/  ULDC.64 UR4, c[0x0][0x1f0] ;  /* 0x00007c0000047ab9 */ /* 0x000fe20000000a00 */
[----:B------:R-:W-:Y:S01]  /*124e0*/  LEA.HI R0, R5, R0, RZ, 0x3 ;  /* 0x0000000005007211 */ /* 0x000fe200078f18ff */
[----:B------:R-:W-:Y:S01]  /*124f0*/  UIMAD UR4, UR6, UR4, URZ ;  /* 0x00000004060472a4 */ /* 0x000fe2000f8e023f */
[----:B------:R-:W-:Y:S01]  /*12500*/  SHF.R.S32.HI R4, RZ, 0x3, R4 ;  /* 0x00000003ff047819 */ /* 0x000fe20000011404 */
[----:B------:R-:W-:Y:S01]  /*12510*/  BSSY B0, `(.L_x_5388) ;  /* 0x000001e000007945 */ /* 0x000fe20003800000 */
[----:B------:R-:W-:Y:S01]  /*12520*/  SHF.R.S32.HI R0, RZ, 0x3, R0 ;  /* 0x00000003ff007819 */ /* 0x000fe20000011400 */
[----:B------:R-:W-:-:S03]  /*12530*/  UIMAD UR4, UR7, UR5, UR4 ;  /* 0x00000005070472a4 */ /* 0x000fc6000f8e0204 */
[----:B------:R-:W-:Y:S01]  /*12540*/  SHF.R.S32.HI R0, RZ, 0x1f, R0 ;  /* 0x0000001fff007819 */ /* 0x000fe20000011400 */
[----:B----4-:R-:W-:-:S04]  /*12550*/  IMAD.SHL.U32 R3, R3, 0x40, RZ ;  /* 0x0000004003037824 */ /* 0x010fc800078e00ff */
        /* <DEDUP_REMOVED lines=9> */
[----:B------:R-:W-:-:S05]  /*125f0*/  IMAD.WIDE.U32 R6, R2, c[0x0][0x1f0], R6 ;  /* 0x00007c0002067a25 */ /* 0x000fca00078e0006 */
[----:B------:R-:W-:-:S05]  /*12600*/  IADD3 R57, R7, UR4, RZ ;  /* 0x0000000407397c10 */ /* 0x000fca000fffe0ff */
        /* <DEDUP_REMOVED lines=14> */
.L_x_5389:
[----:B------:R-:W-:Y:S05]  /*126f0*/  BSYNC B0 ;  /* 0x0000000000007941 */ /* 0x000fea0003800000 */
.L_x_5388:
[----:B------:R-:W-:Y:S01]  /*12700*/  IADD3 R2, R4, 0x10, RZ ;  /* 0x0000001004027810 */ /* 0x000fe20007ffe0ff */
[----:B------:R-:W-:Y:S03]  /*12710*/  BSSY B0, `(.L_x_5390) ;  /* 0x0000013000007945 */ /* 0x000fe60003800000 */
[----:B------:R-:W-:-:S13]  /*12720*/  ISETP.GE.AND P0, PT, R2, UR18, PT ;  /* 0x0000001202007c0c */ /* 0x000fda000bf06270 */
        /* <DEDUP_REMOVED lines=17> */
.L_x_5391:
[----:B------:R-:W-:Y:S05]  /*12840*/  BSYNC B0 ;  /* 0x0000000000007941 */ /* 0x000fea0003800000 */
.L_x_5390:
        /* <DEDUP_REMOVED lines=20> */
.L_x_5393:
[----:B------:R-:W-:Y:S05]  /*12990*/  BSYNC B0 ;  /* 0x0000000000007941 */ /* 0x000fea0003800000 */
.L_x_5392:
        /* <DEDUP_REMOVED lines=20> */
.L_x_5394:
        /* <DEDUP_REMOVED lines=10> */
.L_x_7386:


//--------------------- .text._ZN5flash24flash_fwd_splitkv_kernelI23Flash_fwd_kernel_traitsILi192ELi64ELi64ELi4ELb0ELb0EN7cutlass6half_tE19Flash_kernel_traitsILi192ELi64ELi64ELi4ES3_EELb0ELb1ELb1ELb0ELb0ELb1ELb0ELb0EEEvNS_16Flash_fwd_paramsE --------------------------
	.section	.text._ZN5flash24flash_fwd_splitkv_kernelI23Flash_fwd_kernel_traitsILi192ELi64ELi64ELi4ELb0ELb0EN7cutlass6half_tE19Flash_kernel_traitsILi192ELi64ELi64ELi4ES3_EELb0ELb1ELb1ELb0ELb0ELb1ELb0ELb0EEEvNS_16Flash_fwd_paramsE,"ax",@progbits
	.sectioninfo	@"SHI_REGISTERS=255"
	.align	128
        .global         _ZN5flash24flash_fwd_splitkv_kernelI23Flash_fwd_kernel_traitsILi192ELi64ELi64ELi4ELb0ELb0EN7cutlass6half_tE19Flash_kernel_traitsILi192ELi64ELi64ELi4ES3_EELb0ELb1ELb1ELb0ELb0ELb1ELb0ELb0EEEvNS_16Flash_fwd_paramsE
        .type           _ZN5flash24flash_fwd_splitkv_kernelI23Flash_fwd_kernel_traitsILi192ELi64ELi64ELi4ELb0ELb0EN7cutlass6half_tE19Flash_kernel_traitsILi192ELi64ELi64ELi4ES3_EELb0ELb1ELb1ELb0ELb0ELb1ELb0ELb0EEEvNS_16Flash_fwd_paramsE,@function
        .size           _ZN5flash24flash_fwd_splitkv_kernelI23Flash_fwd_kernel_traitsILi192ELi64ELi64ELi4ELb0ELb0EN7cutlass6half_tE19Flash_kernel_traitsILi192ELi64ELi64ELi4ES3_EELb0ELb1ELb1ELb0ELb0ELb1ELb0ELb0EEEvNS_16Flash_fwd_paramsE,(.L_x_7387 - _ZN5flash24flash_fwd_splitkv_kernelI23Flash_fwd_kernel_traitsILi192ELi64ELi64ELi4ELb0ELb0EN7cutlass6half_tE19Flash_kernel_traitsILi192ELi64ELi64ELi4ES3_EELb0ELb1ELb1ELb0ELb0ELb1ELb0ELb0EEEvNS_16Flash_fwd_paramsE)
        .other          _ZN5flash24flash_fwd_splitkv_kernelI23Flash_fwd_kernel_traitsILi192ELi64ELi64ELi4ELb0ELb0EN7cutlass6half_tE19Flash_kernel_traitsILi192ELi64ELi64ELi4ES3_EELb0ELb1ELb1ELb0ELb0ELb1ELb0ELb0EEEvNS_16Flash_fwd_paramsE,@"STO_CUDA_ENTRY STV_DEFAULT"
_ZN5flash24flash_fwd_splitkv_kernelI23Flash_fwd_kernel_traitsILi192ELi64ELi64ELi4ELb0ELb0EN7cutlass6half_tE19Flash_kernel_traitsILi192ELi64ELi64ELi4ES3_EELb0ELb1ELb1ELb0ELb0ELb1ELb0ELb0EEEvNS_16Flash_fwd_paramsE:
.text._ZN5flash24flash_fwd_splitkv_kernelI23Flash_fwd_kernel_traitsILi192ELi64ELi64ELi4ELb0ELb0EN7cutlass6half_tE19Flash_kernel_traitsILi192ELi64ELi64ELi4ES3_EELb0ELb1ELb1ELb0ELb0ELb1ELb0ELb0EEEvNS_16Flash_fwd_paramsE:
        /* <DEDUP_REMOVED lines=55> */
.L_x_5395:
[----:B------:R-:W-:Y:S02]  /*0370*/  ULDC UR6, c[0x0][0x218] ;  /* 0x0000860000067ab9 */ /* 0x000fe40000000800 */
.L_x_5396:
        /* <DEDUP_REMOVED lines=110> */
.L_x_5399:
[----:B------:R-:W-:Y:S05]  /*0a60*/  BSYNC B0 ;  /* 0x0000000000007941 */ /* 0x000fea0003800000 */
.L_x_5398:
        /* <DEDUP_REMOVED lines=20> */
.L_x_5401:
[----:B------:R-:W-:Y:S05]  /*0bb0*/  BSYNC B0 ;  /* 0x0000000000007941 */ /* 0x000fea0003800000 */
.L_x_5400:
        /* <DEDUP_REMOVED lines=20> */
.L_x_5403:
[----:B------:R-:W-:Y:S05]  /*0d00*/  BSYNC B0 ;  /* 0x0000000000007941 */ /* 0x000fea0003800000 */
.L_x_5402:
        /* <DEDUP_REMOVED lines=19> */
.L_x_5405:
[----:B------:R-:W-:Y:S05]  /*0e40*/  BSYNC B0 ;  /* 0x0000000000007941 */ /* 0x000fea0003800000 */
.L_x_5404:
        /* <DEDUP_REMOVED lines=20> */
.L_x_5397:
        /* <DEDUP_REMOVED lines=119> */
.L_x_5406:
        /* <DEDUP_REMOVED lines=19> */
.L_x_5408:
        /* <DEDUP_REMOVED lines=59> */
.L_x_5407:
        /* <DEDUP_REMOVED lines=122> */
.L_x_5410:
[----:B------:R-:W-:Y:S05]  /*2380*/  BSYNC B0 ;  /* 0x0000000000007941 */ /* 0x000fea0003800000 */
.L_x_5409:
        /* <DEDUP_REMOVED lines=37> */
.L_x_5412:
[----:B------:R-:W-:Y:S05]  /*25e0*/  BSYNC B0 ;  /* 0x0000000000007941 */ /* 0x000fea0003800000 */
.L_x_5411:
        /* <DEDUP_REMOVED lines=37> */
.L_x_5414:
[----:B------:R-:W-:Y:S05]  /*2840*/  BSYNC B0 ;  /* 0x0000000000007941 */ /* 0x000fea0003800000 */
.L_x_5413:
        /* <DEDUP_REMOVED lines=36> */
.L_x_5416:
[----:B------:R-:W-:Y:S05]  /*2a90*/  BSYNC B0 ;  /* 0x0000000000007941 */ /* 0x000fea0003800000 */
.L_x_5415:
        /* <DEDUP_REMOVED lines=31> */
.L_x_5418:
[----:B------:R-:W-:Y:S05]  /*2c90*/  BSYNC B0 ;  /* 0x0000000000007941 */ /* 0x000fea0003800000 */
.L_x_5417:
        /* <DEDUP_REMOVED lines=33> */
.L_x_5420:
[----:B------:R-:W-:Y:S05]  /*2eb0*/  BSYNC B0 ;  /* 0x0000000000007941 */ /* 0x000fea0003800000 */
.L_x_5419:
        /* <DEDUP_REMOVED lines=32> */
.L_x_5422:
[----:B------:R-:W-:Y:S05]  /*30c0*/  BSYNC B0 ;  /* 0x0000000000007941 */ /* 0x000fea0003800000 */
.L_x_5421:
        /* <DEDUP_REMOVED lines=33> */
.L_x_5424:
[----:B------:R-:W-:Y:S05]  /*32e0*/  BSYNC B0 ;  /* 0x0000000000007941 */ /* 0x000fea0003800000 */
.L_x_5423:
        /* <DEDUP_REMOVED lines=54> */
.L_x_5426:
[----:B------:R-:W-:Y:S05]  /*3650*/  BSYNC B0 ;  /* 0x0000000000007941 */ /* 0x000fea0003800000 */
.L_x_5425:
        /* <DEDUP_REMOVED lines=43> */
.L_x_5428:
[----:B------:R-:W-:Y:S05]  /*3910*/  BSYNC B0 ;  /* 0x0000000000007941 */ /* 0x000fea0003800000 */
.L_x_5427:
        /* <DEDUP_REMOVED lines=35> */
.L_x_5430:
[----:B------:R-:W-:Y:S05]  /*3b50*/  BSYNC B0 ;  /* 0x0000000000007941 */ /* 0x000fea0003800000 */
.L_x_5429:
        /* <DEDUP_REMOVED lines=40> */
.L_x_5432:
[----:B------:R-:W-:Y:S05]  /*3de0*/  BSYNC B0 ;  /* 0x0000000000007941 */ /* 0x000fea0003800000 */
.L_x_5431:
[----:B------:R-:W-:Y:S01]  /*3df0*/  IMAD.SHL.U32 R4, R2, 0x40, RZ ;  /* 0x0000004002047824 */ /* 0x000fe200078e00ff */
[----:B------:R-:W-:Y:S01]  /*3e00*/  SHF.L.U32 R14, R14, 0x3, RZ ;  /* 0x000000030e0e7819 */ /* 0x000fe200000006ff */
[C---:B------:R-:W-:Y:S01]  /*3e10*/  IMAD R202, R93.reuse, 0x400, R0 ;  /* 0x000004005dca7824 */ /* 0x040fe200078e0200 */
[----:B------:R-:W-:Y:S01]  /*3e20*/  R2P PR, R2, 0x6 ;  /* 0x0000000602007804 */ /* 0x000fe20000000000 */
[----:B------:R-:W0:Y:S01]  /*3e30*/  LDGDEPBAR ;  /* 0x00000000000079af */ /* 0x000e220000000000 */
[----:B---34-:R-:W-:Y:S01]  /*3e40*/  LOP3.LUT R9, R4, 0x1c0, RZ, 0xc0, !PT ;  /* 0x000001c004097812 */ /* 0x018fe200078ec0ff */
[----:B------:R-:W-:Y:S01]  /*3e50*/  IMAD.SHL.U32 R202, R202, 0x2, RZ ;  /* 0x00000002caca7824 */ /* 0x000fe200078e00ff */
[----:B------:R-:W-:Y:S01]  /*3e60*/  LEA R214, R93, UR12, 0x4 ;  /* 0x0000000c5dd67c11 */ /* 0x000fe2000f8e20ff */
[----:B------:R-:W-:Y:S01]  /*3e70*/  UISETP.GT.AND UP0, UPT, UR25, UR19, UPT ;  /* 0x000000131900728c */ /* 0x000fe2000bf04270 */
[----:B------:R-:W-:Y:S01]  /*3e80*/  LOP3.LUT R4, R9, 0x8, R14, 0xf8, !PT ;  /* 0x0000000809047812 */ /* 0x000fe200078ef80e */
[--C-:B------:R-:W-:Y:S01]  /*3e90*/  IMAD R200, R7, 0x2, R202.reuse ;  /* 0x0000000207c87824 */ /* 0x100fe200078e02ca */
[----:B------:R-:W-:Y:S01]  /*3ea0*/  SHF.R.U32.HI R9, RZ, 0x3, R9 ;  /* 0x00000003ff097819 */ /* 0x000fe20000011609 */
[----:B------:R-:W-:Y:S01]  /*3eb0*/  LDSM.16.M88.4 R56, [R202] ;  /* 0x00000000ca38783b */ /* 0x000fe20000000200 */
[C---:B------:R-:W-:Y:S01]  /*3ec0*/  IMAD R198, R5.reuse, 0x2, R202 ;  /* 0x0000000205c67824 */ /* 0x040fe200078e02ca */
[----:B------:R-:W-:Y:S01]  /*3ed0*/  UIADD3 UR5, UR13, 0x1, -UR26 ;  /* 0x000000010d057890 */ /* 0x000fe2000fffe81a */
[----:B------:R-:W-:Y:S01]  /*3ee0*/  LOP3.LUT R4, R4, R9, RZ, 0x3c, !PT ;  /* 0x0000000904047212 */ /* 0x000fe200078e3cff */
[----:B------:R-:W-:Y:S01]  /*3ef0*/  LDSM.16.M88.4 R36, [R200] ;  /* 0x00000000c824783b */ /* 0x000fe20000000200 */
[----:B------:R-:W-:Y:S01]  /*3f00*/  IMAD R197, R5, 0x2, R200 ;  /* 0x0000000205c57824 */ /* 0x000fe200078e02c8 */
[----:B------:R-:W-:Y:S01]  /*3f10*/  ULDC UR4, c[0x0][0x2e8] ;  /* 0x0000ba0000047ab9 */ /* 0x000fe20000000800 */
[----:B------:R-:W-:Y:S01]  /*3f20*/  LEA R201, R201, R4, 0x9 ;  /* 0x00000004c9c97211 */ /* 0x000fe200078e48ff */
[----:B------:R-:W-:Y:S01]  /*3f30*/  LDSM.16.M88.4 R8, [R198] ;  /* 0x00000000c608783b */ /* 0x000fe20000000200 */
[----:B------:R-:W-:Y:S01]  /*3f40*/  IMAD.IADD R214, R3, 0x1, R214 ;  /* 0x0000000103d67824 */ /* 0x000fe200078e02d6 */
[----:B------:R-:W-:Y:S01]  /*3f50*/  UIADD3 UR4, UR5, UR4, URZ ;  /* 0x0000000405047290 */ /* 0x000fe2000fffe03f */
[----:B------:R-:W-:Y:S01]  /*3f60*/  SHF.L.U32 R201, R201, 0x1, RZ ;  /* 0x00000001c9c97819 */ /* 0x000fe200000006ff */
[----:B------:R-:W-:Y:S01]  /*3f70*/  LDSM.16.M88.4 R80, [R197+0x2000] ;  /* 0x00200000c550783b */ /* 0x000fe20000000200 */
[----:B------:R-:W-:Y:S01]  /*3f80*/  PLOP3.LUT P4, PT, PT, PT, UP0, 0x80, 0x0 ;  /* 0x000000000000781c */ /* 0x000fe20003f8f008 */
[----:B------:R-:W-:Y:S01]  /*3f90*/  UIADD3 UR7, UR13, -UR26, URZ ;  /* 0x8000001a0d077290 */ /* 0x000fe2000fffe03f */
[C---:B------:R-:W-:Y:S01]  /*3fa0*/  IADD3 R2, R201.reuse, 0x6000, RZ ;  /* 0x00006000c9027810 */ /* 0x040fe20007ffe0ff */
[----:B------:R-:W3:Y:S01]  /*3fb0*/  LDSM.16.M88.4 R16, [R201+0x6000] ;  /* 0x00600000c910783b */ /* 0x000ee20000000200 */
[----:B------:R-:W-:-:S02]  /*3fc0*/  IADD3 R199, R201, 0x6020, RZ ;  /* 0x00006020c9c77810 */ /* 0x000fc40007ffe0ff */
[----:B------:R-:W-:Y:S01]  /*3fd0*/  @P1 IADD3 R199, R2, -0x20, RZ ;  /* 0xffffffe002c71810 */ /* 0x000fe20007ffe0ff */
[----:B------:R-:W4:Y:S01]  /*3fe0*/  LDSM.16.M88.4 R44, [R201+0x6800] ;  /* 0x00680000c92c783b */ /* 0x000f220000000200 */
[----:B------:R-:W-:Y:S02]  /*3ff0*/  MOV R2, 0x40 ;  /* 0x0000004000027802 */ /* 0x000fe40000000f00 */
[----:B------:R-:W-:Y:S01]  /*4000*/  IADD3 R207, R214, 0x8, RZ ;  /* 0x00000008d6cf7810 */ /* 0x000fe20007ffe0ff */
[----:B------:R-:W5:Y:S01]  /*4010*/  LDSM.16.M88.4 R64, [R201+0x7000] ;  /* 0x00700000c940783b */ /* 0x000f620000000200 */
[----:B------:R-:W-:Y:S02]  /*4020*/  SEL R2, R2, 0xffffffc0, !P2 ;  /* 0xffffffc002027807 */ /* 0x000fe40005000000 */
[----:B------:R-:W-:Y:S01]  /*4030*/  IADD3 R212, R214, UR4, RZ ;  /* 0x00000004d6d47c10 */ /* 0x000fe2000fffe0ff */
[----:B------:R-:W1:Y:S01]  /*4040*/  LDSM.16.M88.4 R52, [R199] ;  /* 0x00000000c734783b */ /* 0x000e620000000200 */
[----:B------:R-:W-:-:S02]  /*4050*/  IADD3 R195, R201, R2, RZ ;  /* 0x00000002c9c37210 */ /* 0x000fc40007ffe0ff */
[----:B------:R-:W-:Y:S01]  /*4060*/  IADD3 R188, R2, R199, RZ ;  /* 0x000000c702bc7210 */ /* 0x000fe20007ffe0ff */
[----:B------:R-:W2:Y:S01]  /*4070*/  LDSM.16.M88.4 R72, [R201+0x7800] ;  /* 0x00780000c948783b */ /* 0x000ea20000000200 */
[----:B------:R-:W-:Y:S02]  /*4080*/  IADD3 R214, R214, UR7, RZ ;  /* 0x00000007d6d67c10 */ /* 0x000fe4000fffe0ff */
[C---:B------:R-:W-:Y:S01]  /*4090*/  IADD3 R211, R207.reuse, UR7, RZ ;  /* 0x00000007cfd37c10 */ /* 0x040fe2000fffe0ff */
[----:B------:R-:W1:Y:S01]  /*40a0*/  LDSM.16.M88.4 R12, [R199+0x800] ;  /* 0x00080000c70c783b */ /* 0x000e620000000200 */
[----:B------:R-:W-:Y:S02]  /*40b0*/  IADD3 R207, R207, UR4, RZ ;  /* 0x00000004cfcf7c10 */ /* 0x000fe4000fffe0ff */
[----:B------:R-:W-:Y:S01]  /*40c0*/  IADD3 R213, R214, -c[0x0][0x2e4], RZ ;  /* 0x8000b900d6d57a10 */ /* 0x000fe20007ffe0ff */
[----:B------:R-:W1:Y:S01]  /*40d0*/  LDSM.16.M88.4 R48, [R199+0x1000] ;  /* 0x00100000c730783b */ /* 0x000e620000000200 */
[----:B------:R-:W-:-:S02]  /*40e0*/  IADD3 R210, R211, -c[0x0][0x2e4], RZ ;  /* 0x8000b900d3d27a10 */ /* 0x000fc40007ffe0ff */
[----:B------:R-:W-:Y:S01]  /*40f0*/  IMNMX R212, R212, UR13, PT ;  /* 0x0000000dd4d47c17 */ /* 0x000fe2000b800200 */
[----:B-1----:R-:W1:Y:S01]  /*4100*/  LDSM.16.M88.4 R24, [R195+0x6000] ;  /* 0x00600000c318783b */ /* 0x002e620000000200 */
[----:B------:R-:W-:Y:S02]  /*4110*/  IMNMX R207, R207, UR13, PT ;  /* 0x0000000dcfcf7c17 */ /* 0x000fe4000b800200 */
[----:B------:R-:W-:Y:S01]  /*4120*/  IMNMX R213, RZ, R213, !PT ;  /* 0x000000d5ffd57217 */ /* 0x000fe20007800200 */
[----:B------:R-:W1:Y:S01]  /*4130*/  LDSM.16.M88.4 R40, [R199+0x1800] ;  /* 0x00180000c728783b */ /* 0x000e620000000200 */
[----:B------:R-:W-:Y:S02]  /*4140*/  IMNMX R210, RZ, R210, !PT ;  /* 0x000000d2ffd27217 */ /* 0x000fe40007800200 */
[C---:B------:R-:W-:Y:S01]  /*4150*/  IADD3 R191, R199.reuse, 0x800, RZ ;  /* 0x00000800c7bf7810 */ /* 0x040fe20007ffe0ff */
[----:B------:R-:W1:Y:S01]  /*4160*/  LDSM.16.M88.4 R28, [R195+0x6800] ;  /* 0x00680000c31c783b */ /* 0x000e620000000200 */
[----:B------:R-:W-:-:S02]  /*4170*/  IADD3 R190, R199, 0x1000, RZ ;  /* 0x00001000c7be7810 */ /* 0x000fc40007ffe0ff */
[C---:B------:R-:W-:Y:S01]  /*4180*/  IADD3 R189, R199.reuse, 0x1800, RZ ;  /* 0x00001800c7bd7810 */ /* 0x040fe20007ffe0ff */
[C---:B---3--:R-:W-:Y:S01]  /*4190*/  HMMA.16816.F32 R20, R56.reuse, R16, RZ ;  /* 0x000000103814723c */ /* 0x048fe200000018ff */
[----:B------:R-:W-:Y:S01]  /*41a0*/  LDSM.16.M88.4 R76, [R199+0x2000] ;  /* 0x00200000c74c783b */ /* 0x000fe20000000200 */
[C---:B------:R-:W-:Y:S02]  /*41b0*/  IADD3 R187, R199.reuse, 0x2000, RZ ;  /* 0x00002000c7bb7810 */ /* 0x040fe40007ffe0ff */
[C---:B------:R-:W-:Y:S01]  /*41c0*/  IADD3 R186, R199.reuse, 0x2800, RZ ;  /* 0x00002800c7ba7810 */ /* 0x040fe20007ffe0ff */
[----:B------:R-:W-:Y:S01]  /*41d0*/  LDSM.16.M88.4 R88, [R188+0x2800] ;  /* 0x00280000bc58783b */ /* 0x000fe20000000200 */
[C---:B------:R-:W-:Y:S02]  /*41e0*/  IADD3 R185, R199.reuse, 0x3000, RZ ;  /* 0x00003000c7b97810 */ /* 0x040fe40007ffe0ff */
[----:B------:R-:W-:Y:S01]  /*41f0*/  HMMA.16816.F32 R16, R56, R18, RZ ;  /* 0x000000123810723c */ /* 0x000fe200000018ff */
[----:B------:R-:W-:Y:S01]  /*4200*/  LDSM.16.M88.4 R84, [R201+0xa800] ;  /* 0x00a80000c954783b */ /* 0x000fe20000000200 */
[----:B------:R-:W-:-:S02]  /*4210*/  IADD3 R184, R199, 0x3800, RZ ;  /* 0x00003800c7b87810 */ /* 0x000fc40007ffe0ff */
[C---:B------:R-:W-:Y:S02]  /*4220*/  IADD3 R183, R199.reuse, 0x4000, RZ ;  /* 0x00004000c7b77810 */ /* 0x040fe40007ffe0ff */
[C---:B------:R-:W-:Y:S02]  /*4230*/  IADD3 R182, R199.reuse, 0x4800, RZ ;  /* 0x00004800c7b67810 */ /* 0x040fe40007ffe0ff */
[----:B----4-:R-:W-:Y:S01]  /*4240*/  HMMA.16816.F32 R32, R56, R44, RZ ;  /* 0x0000002c3820723c */ /* 0x010fe200000018ff */
[C---:B------:R-:W-:Y:S02]  /*4250*/  IADD3 R181, R199.reuse, 0x5000, RZ ;  /* 0x00005000c7b57810 */ /* 0x040fe40007ffe0ff */
[----:B------:R-:W-:-:S05]  /*4260*/  IADD3 R180, R199, 0x5800, RZ ;  /* 0x00005800c7b47810 */ /* 0x000fca0007ffe0ff */
[C---:B------:R-:W-:Y:S08]  /*4270*/  HMMA.16816.F32 R44, R56.reuse, R46, RZ ;  /* 0x0000002e382c723c */ /* 0x040ff000000018ff */
[C---:B-----5:R-:W-:Y:S08]  /*4280*/  HMMA.16816.F32 R68, R56.reuse, R64, RZ ;  /* 0x000000403844723c */ /* 0x060ff000000018ff */
[----:B------:R-:W-:Y:S08]  /*4290*/  HMMA.16816.F32 R64, R56, R66, RZ ;  /* 0x000000423840723c */ /* 0x000ff000000018ff */
[C---:B------:R-:W-:Y:S08]  /*42a0*/  HMMA.16816.F32 R20, R36.reuse, R52, R20 ;  /* 0x000000342414723c */ /* 0x040ff00000001814 */
[----:B------:R-:W-:Y:S01]  /*42b0*/  HMMA.16816.F32 R16, R36, R54, R16 ;  /* 0x000000362410723c */ /* 0x000fe20000001810 */
[----:B------:R-:W-:Y:S07]  /*42c0*/  LDSM.16.M88.4 R52, [R188+0x800] ;  /* 0x00080000bc34783b */ /* 0x000fee0000000200 */
[C---:B--2---:R-:W-:Y:S08]  /*42d0*/  HMMA.16816.F32 R60, R56.reuse, R72, RZ ;  /* 0x00000048383c723c */ /* 0x044ff000000018ff */
[----:B------:R-:W-:Y:S01]  /*42e0*/  HMMA.16816.F32 R56, R56, R74, RZ ;  /* 0x0000004a3838723c */ /* 0x000fe200000018ff */
[----:B------:R-:W-:Y:S07]  /*42f0*/  LDSM.16.M88.4 R72, [R188] ;  /* 0x00000000bc48783b */ /* 0x000fee0000000200 */
        /* <DEDUP_REMOVED lines=8> */
[----:B------:R-:W1:Y:S07]  /*4380*/  LDSM.16.M88.4 R24, [R197] ;  /* 0x00000000c518783b */ /* 0x000e6e0000000200 */
[C---:B------:R-:W-:Y:S08]  /*4390*/  HMMA.16816.F32 R60, R36.reuse, R40, R60 ;  /* 0x00000028243c723c */ /* 0x040ff0000000183c */
[----:B------:R-:W-:Y:S01]  /*43a0*/  HMMA.16816.F32 R56, R36, R42, R56 ;  /* 0x0000002a2438723c */ /* 0x000fe20000001838 */
[----:B------:R-:W4:Y:S04]  /*43b0*/  LDSM.16.M88.4 R40, [R188+0x1000] ;  /* 0x00100000bc28783b */ /* 0x000f280000000200 */
[----:B------:R-:W-:Y:S03]  /*43c0*/  LDSM.16.M88.4 R36, [R202+0x2000] ;  /* 0x00200000ca24783b */ /* 0x000fe60000000200 */
        /* <DEDUP_REMOVED lines=17> */
[----:B------:R-:W-:Y:S01]  /*44e0*/  HMMA.16816.F32 R64, R24, R42, R64 ;  /* 0x0000002a1840723c */ /* 0x000fe20000001840 */
[----:B------:R-:W1:Y:S07]  /*44f0*/  LDSM.16.M88.4 R40, [R200+0x2000] ;  /* 0x00200000c828783b */ /* 0x000e6e0000000200 */
[C---:B--2---:R-:W-:Y:S08]  /*4500*/  HMMA.16816.F32 R20, R36.reuse, R12, R20 ;  /* 0x0000000c2414723c */ /* 0x044ff00000001814 */
[C---:B------:R-:W-:Y:S01]  /*4510*/  HMMA.16816.F32 R16, R36.reuse, R14, R16 ;  /* 0x0000000e2410723c */ /* 0x040fe20000001810 */
[----:B------:R-:W-:Y:S07]  /*4520*/  LDSM.16.M88.4 R12, [R195+0x8000] ;  /* 0x00800000c30c783b */ /* 0x000fee0000000200 */
[C---:B---3--:R-:W-:Y:S08]  /*4530*/  HMMA.16816.F32 R32, R36.reuse, R8, R32 ;  /* 0x000000082420723c */ /* 0x048ff00000001820 */
[----:B------:R-:W-:Y:S01]  /*4540*/  HMMA.16816.F32 R44, R36, R10, R44 ;  /* 0x0000000a242c723c */ /* 0x000fe2000000182c */
[----:B------:R-:W2:Y:S07]  /*4550*/  LDSM.16.M88.4 R8, [R198+0x2000] ;  /* 0x00200000c608783b */ /* 0x000eae0000000200 */
[C---:B------:R-:W-:Y:S08]  /*4560*/  HMMA.16816.F32 R60, R24.reuse, R28, R60 ;  /* 0x0000001c183c723c */ /* 0x040ff0000000183c */
[----:B------:R-:W-:Y:S01]  /*4570*/  HMMA.16816.F32 R56, R24, R30, R56 ;  /* 0x0000001e1838723c */ /* 0x000fe20000001838 */
[----:B------:R-:W3:Y:S04]  /*4580*/  LDSM.16.M88.4 R28, [R199+0x2800] ;  /* 0x00280000c71c783b */ /* 0x000ee80000000200 */
[----:B------:R-:W4:Y:S03]  /*4590*/  LDSM.16.M88.4 R24, [R199+0x3000] ;  /* 0x00300000c718783b */ /* 0x000f260000000200 */
        /* <DEDUP_REMOVED lines=19> */
[C---:B------:R-:W-:Y:S08]  /*46d0*/  HMMA.16816.F32 R20, R80.reuse, R72, R20 ;  /* 0x000000485014723c */ /* 0x040ff00000001814 */
[----:B------:R-:W-:Y:S01]  /*46e0*/  HMMA.16816.F32 R16, R80, R74, R16 ;  /* 0x0000004a5010723c */ /* 0x000fe20000001810 */
        /* <DEDUP_REMOVED lines=8> */
[C---:B---3--:R-:W-:Y:S08]  /*4770*/  HMMA.16816.F32 R32, R8.reuse, R28, R32 ;  /* 0x0000001c0820723c */ /* 0x048ff00000001820 */
[C---:B------:R-:W-:Y:S01]  /*4780*/  HMMA.16816.F32 R44, R8.reuse, R30, R44 ;  /* 0x0000001e082c723c */ /* 0x040fe2000000182c */
[----:B------:R-:W-:Y:S07]  /*4790*/  LDSM.16.M88.4 R28, [R198+0x4000] ;  /* 0x00400000c61c783b */ /* 0x000fee0000000200 */
[C---:B----4-:R-:W-:Y:S08]  /*47a0*/  HMMA.16816.F32 R68, R8.reuse, R24, R68 ;  /* 0x000000180844723c */ /* 0x050ff00000001844 */
[----:B------:R-:W-:Y:S01]  /*47b0*/  HMMA.16816.F32 R64, R8, R26, R64 ;  /* 0x0000001a0840723c */ /* 0x000fe20000001840 */
[----:B------:R-:W2:Y:S07]  /*47c0*/  LDSM.16.M88.4 R24, [R195+0xa000] ;  /* 0x00a00000c318783b */ /* 0x000eae0000000200 */
[C---:B-1----:R-:W-:Y:S08]  /*47d0*/  HMMA.16816.F32 R20, R40.reuse, R48, R20 ;  /* 0x000000302814723c */ /* 0x042ff00000001814 */
[----:B------:R-:W-:Y:S01]  /*47e0*/  HMMA.16816.F32 R16, R40, R50, R16 ;  /* 0x000000322810723c */ /* 0x000fe20000001810 */
[----:B------:R-:W1:Y:S07]  /*47f0*/  LDSM.16.M88.4 R48, [R201+0xb000] ;  /* 0x00b00000c930783b */ /* 0x000e6e0000000200 */
        /* <DEDUP_REMOVED lines=8> */
[C---:B--2---:R-:W-:Y:S08]  /*4880*/  HMMA.16816.F32 R20, R28.reuse, R24, R20 ;  /* 0x000000181c14723c */ /* 0x044ff00000001814 */
[----:B------:R-:W-:Y:S01]  /*4890*/  HMMA.16816.F32 R16, R28, R26, R16 ;  /* 0x0000001a1c10723c */ /* 0x000fe20000001810 */
[----:B------:R-:W2:Y:S07]  /*48a0*/  LDSM.16.M88.4 R24, [R199+0x5000] ;  /* 0x00500000c718783b */ /* 0x000eae0000000200 */
[----:B------:R-:W-:Y:S01]  /*48b0*/  HMMA.16816.F32 R64, R80, R78, R64 ;  /* 0x0000004e5040723c */ /* 0x000fe20000001840 */
[----:B------:R-:W4:Y:S07]  /*48c0*/  LDSM.16.M88.4 R76, [R201+0xb800] ;  /* 0x00b80000c94c783b */ /* 0x000f2e0000000200 */
[----:B-1----:R-:W-:Y:S08]  /*48d0*/  HMMA.16816.F32 R88, R52, R48, R88 ;  /* 0x000000303458723c */ /* 0x002ff00000001858 */
        /* <DEDUP_REMOVED lines=9> */
[----:B------:R-:W1:Y:S01]  /*4970*/  MUFU.TANH R2, R2 ;  /* 0x0000000200027308 */ /* 0x000e620000002400 */
[----:B------:R-:W-:Y:S07]  /*4980*/  HMMA.16816.F32 R64, R52, R50, R64 ;  /* 0x000000323440723c */ /* 0x000fee0000001840 */
[----:B------:R-:W3:Y:S01]  /*4990*/  MUFU.TANH R6, R6 ;  /* 0x0000000600067308 */ /* 0x000ee20000002400 */
[----:B--2---:R-:W-:Y:S07]  /*49a0*/  HMMA.16816.F32 R88, R40, R24, R88 ;  /* 0x000000182858723c */ /* 0x004fee0000001858 */
[----:B------:R-:W-:Y:S01]  /*49b0*/  FMUL.FTZ R24, R23, c[0x0][0x2ec] ;  /* 0x0000bb0017187a20 */ /* 0x000fe20000410000 */
[----:B------:R-:W-:Y:S01]  /*49c0*/  HMMA.16816.F32 R32, R52, R84, R32 ;  /* 0x000000543420723c */ /* 0x000fe20000001820 */
[----:B------:R-:W2:Y:S01]  /*49d0*/  LDSM.16.M88.4 R20, [R199+0x5800] ;  /* 0x00580000c714783b */ /* 0x000ea20000000200 */
        /* <DEDUP_REMOVED lines=14> */
[----:B------:R-:W1:Y:S03]  /*4ac0*/  MUFU.TANH R26, R26 ;  /* 0x0000001a001a7308 */ /* 0x000e660000002400 */
[C---:B------:R-:W-:Y:S01]  /*4ad0*/  HMMA.16816.F32 R44, R40.reuse, R38, R44 ;  /* 0x00000026282c723c */ /* 0x040fe2000000182c */
[----:B------:R-:W1:Y:S04]  /*4ae0*/  LDSM.16.M88.4 R36, [R188+0x5000] ;  /* 0x00500000bc24783b */ /* 0x000e680000000200 */
[----:B------:R-:W1:Y:S03]  /*4af0*/  MUFU.TANH R27, R27 ;  /* 0x0000001b001b7308 */ /* 0x000e660000002400 */
[C---:B--2---:R-:W-:Y:S08]  /*4b00*/  HMMA.16816.F32 R60, R40.reuse, R20, R60 ;  /* 0x00000014283c723c */ /* 0x044ff0000000183c */
[----:B------:R-:W-:Y:S08]  /*4b10*/  HMMA.16816.F32 R72, R40, R22, R72 ;  /* 0x000000162848723c */ /* 0x000ff00000001848 */
[C---:B------:R-:W-:Y:S08]  /*4b20*/  HMMA.16816.F32 R88, R28.reuse, R8, R88 ;  /* 0x000000081c58723c */ /* 0x040ff00000001858 */
[----:B------:R-:W-:Y:S01]  /*4b30*/  HMMA.16816.F32 R64, R28, R10, R64 ;  /* 0x0000000a1c40723c */ /* 0x000fe20000001840 */
[----:B------:R-:W2:Y:S01]  /*4b40*/  LDSM.16.M88.4 R8, [R188+0x5800] ;  /* 0x00580000bc08783b */ /* 0x000ea20000000200 */
[----:B------:R-:W-:-:S06]  /*4b50*/  DEPBAR.LE SB0, 0x0 ;  /* 0x000080000000791a */ /* 0x000fcc0000000000 */
[C---:B------:R-:W-:Y:S08]  /*4b60*/  HMMA.16816.F32 R32, R28.reuse, R68, R32 ;  /* 0x000000441c20723c */ /* 0x040ff00000001820 */
[C---:B------:R-:W-:Y:S08]  /*4b70*/  HMMA.16816.F32 R44, R28.reuse, R70, R44 ;  /* 0x000000461c2c723c */ /* 0x040ff0000000182c */
[C---:B-----5:R-:W-:Y:S08]  /*4b80*/  HMMA.16816.F32 R60, R28.reuse, R16, R60 ;  /* 0x000000101c3c723c */ /* 0x060ff0000000183c */
[----:B------:R-:W-:Y:S08]  /*4b90*/  HMMA.16816.F32 R72, R28, R18, R72 ;  /* 0x000000121c48723c */ /* 0x000ff00000001848 */
[C---:B------:R-:W-:Y:S08]  /*4ba0*/  HMMA.16816.F32 R32, R12.reuse, R56, R32 ;  /* 0x000000380c20723c */ /* 0x040ff00000001820 */
[C---:B------:R-:W-:Y:S08]  /*4bb0*/  HMMA.16816.F32 R44, R12.reuse, R58, R44 ;  /* 0x0000003a0c2c723c */ /* 0x040ff0000000182c */
[C---:B-1----:R-:W-:Y:S08]  /*4bc0*/  HMMA.16816.F32 R88, R12.reuse, R36, R88 ;  /* 0x000000240c58723c */ /* 0x042ff00000001858 */
[----:B------:R-:W-:Y:S01]  /*4bd0*/  HMMA.16816.F32 R64, R12, R38, R64 ;  /* 0x000000260c40723c */ /* 0x000fe20000001840 */
[----:B------:R-:W-:-:S02]  /*4be0*/  FMUL.FTZ R20, R34, c[0x0][0x2ec] ;  /* 0x0000bb0022147a20 */ /* 0x000fc40000410000 */
[----:B------:R-:W-:Y:S02]  /*4bf0*/  FMUL.FTZ R34, R35, c[0x0][0x2ec] ;  /* 0x0000bb0023227a20 */ /* 0x000fe40000410000 */
[----:B------:R-:W-:Y:S02]  /*4c00*/  FMUL.FTZ R32, R32, c[0x0][0x2ec] ;  /* 0x0000bb0020207a20 */ /* 0x000fe40000410000 */
[----:B------:R-:W-:Y:S01]  /*4c10*/  FMUL.FTZ R33, R33, c[0x0][0x2ec] ;  /* 0x0000bb0021217a20 */ /* 0x000fe20000410000 */
[----:B--2---:R-:W-:Y:S01]  /*4c20*/  HMMA.16816.F32 R60, R12, R8, R60 ;  /* 0x000000080c3c723c */ /* 0x004fe2000000183c */
[----:B------:R-:W-:Y:S01]  /*4c30*/  FMUL.FTZ R21, R44, c[0x0][0x2ec] ;  /* 0x0000bb002c157a20 */ /* 0x000fe20000410000 */
[----:B------:R-:W1:Y:S01]  /*4c40*/  MUFU.TANH R20, R20 ;  /* 0x0000001400147308 */ /* 0x000e620000002400 */
[----:B------:R-:W-:Y:S02]  /*4c50*/  FMUL.FTZ R35, R45, c[0x0][0x2ec] ;  /* 0x0000bb002d237a20 */ /* 0x000fe40000410000 */
[----:B------:R-:W-:-:S02]  /*4c60*/  FMUL.FTZ R22, R46, c[0x0][0x2ec] ;  /* 0x0000bb002e167a20 */ /* 0x000fc40000410000 */
[----:B------:R-:W-:Y:S01]  /*4c70*/  FMUL.FTZ R16, R47, c[0x0][0x2ec] ;  /* 0x0000bb002f107a20 */ /* 0x000fe20000410000 */
        /* <DEDUP_REMOVED lines=20> */
[----:B------:R-:W-:-:S03]  /*4dc0*/  FMUL.FTZ R3, R75, c[0x0][0x2ec] ;  /* 0x0000bb004b037a20 */ /* 0x000fc60000410000 */
        /* <DEDUP_REMOVED lines=18> */
[----:B------:R-:W1:Y:S01]  /*4ef0*/  MUFU.TANH R3, R3 ;  /* 0x0000000300037308 */ /* 0x000e620000002400 */
        /* <DEDUP_REMOVED lines=72> */
[----:B------:R-:W-:-:S04]  /*5380*/  IMAD R38, R38, c[0x0][0x180], RZ ;  /* 0x0000600026267a24 */ /* 0x000fc800078e02ff */
[----:B------:R-:W-:-:S05]  /*5390*/  IMAD R38, R11, c[0x0][0x184], R38 ;  /* 0x000061000b267a24 */ /* 0x000fca00078e0226 */
[----:B------:R-:W-:Y:S02]  /*53a0*/  IADD3 R38, R15, R38, RZ ;  /* 0x000000260f267210 */ /* 0x000fe40007ffe0ff */
[----:B------:R-:W-:Y:S01]  /*53b0*/  MOV R15, R14 ;  /* 0x0000000e000f7202 */ /* 0x000fe20000000f00 */
[----:B------:R-:W-:Y:S05]  /*53c0*/  BRA `(.L_x_5435) ;  /* 0x0000004000007947 */ /* 0x000fea0003800000 */
.L_x_5434:
[----:B------:R-:W-:-:S04]  /*53d0*/  ULEA UR6, -UR6, URZ, 0x6 ;  /* 0x0000003f06067291 */ /* 0x000fc8000f8e313f */
[----:B------:R-:W-:Y:S02]  /*53e0*/  USHF.R.S32.HI UR4, URZ, 0x1f, UR6 ;  /* 0x0000001f3f047899 */ /* 0x000fe40008011406 */
[----:B------:R-:W-:-:S04]  /*53f0*/  MOV R15, UR6 ;  /* 0x00000006000f7c02 */ /* 0x000fc80008000f00 */
[----:B------:R-:W-:Y:S02]  /*5400*/  MOV R38, UR4 ;  /* 0x0000000400267c02 */ /* 0x000fe40008000f00 */
.L_x_5435:
        /* <DEDUP_REMOVED lines=119> */
.L_x_5437:
[----:B------:R-:W-:Y:S05]  /*5b80*/  BSYNC B0 ;  /* 0x0000000000007941 */ /* 0x000fea0003800000 */
.L_x_5436:
[----:B------:R-:W0:Y:S01]  /*5b90*/  LDGDEPBAR ;  /* 0x00000000000079af */ /* 0x000e220000000000 */
[----:B------:R-:W-:-:S04]  /*5ba0*/  IADD3 R134, P0, R15, R134, RZ ;  /* 0x000000860f867210 */ /* 0x000fc80007f1e0ff */
[----:B------:R-:W-:Y:S02]  /*5bb0*/  IADD3.X R133, R38, R133, RZ, P0, !PT ;  /* 0x0000008526857210 */ /* 0x000fe400007fe4ff */
.L_x_5433:
[----:B--234-:R-:W-:Y:S01]  /*5bc0*/  IADD3 R63, R205, UR14, RZ ;  /* 0x0000000ecd3f7c10 */ /* 0x01cfe2000fffe0ff */
[----:B------:R-:W-:-:S03]  /*5bd0*/  IMAD.SHL.U32 R196, R0, 0x2, RZ ;  /* 0x0000000200c47824 */ /* 0x000fc600078e00ff */
[C---:B------:R-:W-:Y:S01]  /*5be0*/  IADD3 R47, R63.reuse, 0x1, RZ ;  /* 0x000000013f2f7810 */ /* 0x040fe20007ffe0ff */
        /* <DEDUP_REMOVED lines=20> */
[----:B------:R-:W2:Y:S01]  /*5d30*/  I2F R59, R59 ;  /* 0x0000003b003b7306 */ /* 0x000ea20000201400 */
[C---:B------:R-:W-:Y:S01]  /*5d40*/  IADD3 R13, R63.reuse, 0x28, RZ ;  /* 0x000000283f0d7810 */ /* 0x040fe20007ffe0ff */
[C---:B------:R-:W-:Y:S01]  /*5d50*/  IMAD.IADD R68, R214.reuse, 0x1, -R42 ;  /* 0x00000001d6447824 */ /* 0x040fe200078e0a2a */
[----:B------:R-:W-:Y:S01]  /*5d60*/  IABS R64, R64 ;  /* 0x0000004000407213 */ /* 0x000fe20000000000 */
[C---:B------:R-:W-:Y:S01]  /*5d70*/  IMAD.IADD R57, R214.reuse, 0x1, -R45 ;  /* 0x00000001d6397824 */ /* 0x040fe200078e0a2d */
[----:B------:R-:W-:Y:S01]  /*5d80*/  IABS R60, R60 ;  /* 0x0000003c003c7213 */ /* 0x000fe20000000000 */
[C---:B------:R-:W-:Y:S01]  /*5d90*/  IMAD.IADD R58, R214.reuse, 0x1, -R13 ;  /* 0x00000001d63a7824 */ /* 0x040fe200078e0a0d */
[----:B------:R-:W-:Y:S01]  /*5da0*/  IABS R70, R70 ;  /* 0x0000004600467213 */ /* 0x000fe20000000000 */
[----:B------:R-:W3:Y:S01]  /*5db0*/  I2F R55, R55 ;  /* 0x0000003700377306 */ /* 0x000ee20000201400 */
[----:B------:R-:W-:Y:S01]  /*5dc0*/  IADD3 R38, R63, 0x30, RZ ;  /* 0x000000303f267810 */ /* 0x000fe20007ffe0ff */
[----:B------:R-:W-:Y:S01]  /*5dd0*/  IMAD R192, R5, 0x2, R194 ;  /* 0x0000000205c07824 */ /* 0x000fe200078e02c2 */
[----:B------:R-:W-:Y:S01]  /*5de0*/  IABS R66, R66 ;  /* 0x0000004200427213 */ /* 0x000fe20000000000 */
[----:B------:R-:W-:Y:S01]  /*5df0*/  LDSM.16.MT88.4 R124, [R196+0xc000] ;  /* 0x00c00000c47c783b */ /* 0x000fe20000004200 */
[----:B------:R-:W-:Y:S01]  /*5e00*/  IABS R62, R62 ;  /* 0x0000003e003e7213 */ /* 0x000fe20000000000 */
[----:B------:R-:W-:Y:S01]  /*5e10*/  IMAD.IADD R54, R214, 0x1, -R38 ;  /* 0x00000001d6367824 */ /* 0x000fe200078e0a26 */
[----:B------:R-:W-:Y:S01]  /*5e20*/  IABS R68, R68 ;  /* 0x0000004400447213 */ /* 0x000fe20000000000 */
[----:B------:R-:W4:Y:S01]  /*5e30*/  I2F R64, R64 ;  /* 0x0000004000407306 */ /* 0x000f220000201400 */
[----:B------:R-:W-:Y:S01]  /*5e40*/  IABS R57, R57 ;  /* 0x0000003900397213 */ /* 0x000fe20000000000 */
[----:B--2---:R-:W-:Y:S01]  /*5e50*/  FFMA.FTZ R6, R59, -UR24, R6 ;  /* 0x800000183b067c23 */ /* 0x004fe20008010006 */
[----:B------:R-:W-:Y:S01]  /*5e60*/  IABS R58, R58 ;  /* 0x0000003a003a7213 */ /* 0x000fe20000000000 */
[----:B------:R-:W-:Y:S01]  /*5e70*/  LDSM.16.MT88.4 R116, [R194+0xc000] ;  /* 0x00c00000c274783b */ /* 0x000fe20000004200 */
[----:B------:R-:W-:-:S02]  /*5e80*/  IABS R54, R54 ;  /* 0x0000003600367213 */ /* 0x000fc40000000000 */
[-C--:B------:R-:W-:Y:S01]  /*5e90*/  ISETP.GE.AND P6, PT, R47, R212.reuse, PT ;  /* 0x000000d42f00720c */ /* 0x080fe20003fc6270 */
[----:B------:R-:W2:Y:S01]  /*5ea0*/  I2F R60, R60 ;  /* 0x0000003c003c7306 */ /* 0x000ea20000201400 */
[-C--:B------:R-:W-:Y:S01]  /*5eb0*/  ISETP.GE.AND P5, PT, R43, R212.reuse, PT ;  /* 0x000000d42b00720c */ /* 0x080fe20003fa6270 */
[----:B---3--:R-:W-:Y:S01]  /*5ec0*/  FFMA.FTZ R32, R55, -UR24, R32 ;  /* 0x8000001837207c23 */ /* 0x008fe20008010020 */
[-C--:B------:R-:W-:Y:S01]  /*5ed0*/  ISETP.LT.OR P6, PT, R47, R213.reuse, P6 ;  /* 0x000000d52f00720c */ /* 0x080fe200037c1670 */
[----:B------:R-:W-:Y:S01]  /*5ee0*/  IMAD.IADD R55, R211, 0x1, -R43 ;  /* 0x00000001d3377824 */ /* 0x000fe200078e0a2b */
[----:B------:R-:W-:Y:S01]  /*5ef0*/  IADD3 R11, R63, 0x29, RZ ;  /* 0x000000293f0b7810 */ /* 0x000fe20007ffe0ff */
[----:B------:R-:W-:Y:S01]  /*5f00*/  LDSM.16.MT88.4 R108, [R193+0xc000] ;  /* 0x00c00000c16c783b */ /* 0x000fe20000004200 */
[-C--:B------:R-:W-:Y:S01]  /*5f10*/  ISETP.LT.OR P5, PT, R43, R213.reuse, P5 ;  /* 0x000000d52b00720c */ /* 0x080fe20002fa1670 */
[----:B------:R-:W3:Y:S01]  /*5f20*/  I2F R70, R70 ;  /* 0x0000004600467306 */ /* 0x000ee20000201400 */
[----:B-1--4-:R-:W-:Y:S01]  /*5f30*/  FFMA.FTZ R64, R64, -UR24, R35 ;  /* 0x8000001840407c23 */ /* 0x012fe20008010023 */
[-C--:B------:R-:W-:Y:S01]  /*5f40*/  ISETP.GE.AND P3, PT, R46, R212.reuse, PT ;  /* 0x000000d42e00720c */ /* 0x080fe20003f66270 */
[----:B------:R-:W-:Y:S01]  /*5f50*/  IMAD.IADD R56, R214, 0x1, -R11 ;  /* 0x00000001d6387824 */ /* 0x000fe200078e0a0b */
[----:B------:R-:W-:Y:S01]  /*5f60*/  FSEL R35, R6, -INF , !P6 ;  /* 0xff80000006237808 */ /* 0x000fe20007000000 */
[----:B------:R-:W-:Y:S01]  /*5f70*/  IMAD.IADD R6, R211, 0x1, -R45 ;  /* 0x00000001d3067824 */ /* 0x000fe200078e0a2d */
[----:B------:R-:W-:Y:S01]  /*5f80*/  IADD3 R30, R63, 0x38, RZ ;  /* 0x000000383f1e7810 */ /* 0x000fe20007ffe0ff */
[----:B------:R-:W-:Y:S01]  /*5f90*/  LDSM.16.MT88.4 R100, [R192+0xc000] ;  /* 0x00c00000c064783b */ /* 0x000fe20000004200 */
[----:B------:R-:W1:Y:S01]  /*5fa0*/  I2F R66, R66 ;  /* 0x0000004200427306 */ /* 0x000e620000201400 */
[----:B--2---:R-:W-:Y:S01]  /*5fb0*/  FFMA.FTZ R60, R60, -UR24, R23 ;  /* 0x800000183c3c7c23 */ /* 0x004fe20008010017 */
[-C--:B------:R-:W-:Y:S01]  /*5fc0*/  ISETP.GE.AND P6, PT, R41, R212.reuse, PT ;  /* 0x000000d42900720c */ /* 0x080fe20003fc6270 */
[----:B------:R-:W-:Y:S01]  /*5fd0*/  IMAD.IADD R52, R214, 0x1, -R30 ;  /* 0x00000001d6347824 */ /* 0x000fe200078e0a1e */
[----:B------:R-:W-:Y:S01]  /*5fe0*/  FSEL R23, R32, -INF , !P5 ;  /* 0xff80000020177808 */ /* 0x000fe20006800000 */
[----:B------:R-:W-:Y:S01]  /*5ff0*/  IMAD.IADD R32, R211, 0x1, -R41 ;  /* 0x00000001d3207824 */ /* 0x000fe200078e0a29 */
[----:B------:R-:W-:Y:S01]  /*6000*/  ISETP.LT.OR P3, PT, R46, R213, P3 ;  /* 0x000000d52e00720c */ /* 0x000fe20001f61670 */
[----:B------:R-:W-:Y:S01]  /*6010*/  LDSM.16.MT88.4 R72, [R196+0x10000] ;  /* 0x01000000c448783b */ /* 0x000fe20000004200 */
[----:B------:R-:W2:Y:S01]  /*6020*/  I2F R62, R62 ;  /* 0x0000003e003e7306 */ /* 0x000ea20000201400 */
[----:B---3--:R-:W-:Y:S01]  /*6030*/  FFMA.FTZ R25, R70, -UR24, R25 ;  /* 0x8000001846197c23 */ /* 0x008fe20008010019 */
[----:B------:R-:W-:Y:S01]  /*6040*/  ISETP.GE.AND P5, PT, R40, R212, PT ;  /* 0x000000d42800720c */ /* 0x000fe20003fa6270 */
[----:B------:R-:W-:Y:S01]  /*6050*/  LDSM.16.MT88.4 R80, [R194+0x10000] ;  /* 0x01000000c250783b */ /* 0x000fe20000004200 */
[----:B------:R-:W-:-:S02]  /*6060*/  IADD3 R14, R63, 0x39, RZ ;  /* 0x000000393f0e7810 */ /* 0x000fc40007ffe0ff */
[----:B------:R-:W-:Y:S01]  /*6070*/  ISETP.GE.AND P1, PT, R45, R212, PT ;  /* 0x000000d42d00720c */ /* 0x000fe20003f26270 */
[----:B------:R-:W-:Y:S01]  /*6080*/  LDSM.16.MT88.4 R88, [R193+0x10000] ;  /* 0x01000000c158783b */ /* 0x000fe20000004200 */
[----:B------:R-:W3:Y:S01]  /*6090*/  I2F R68, R68 ;  /* 0x0000004400447306 */ /* 0x000ee20000201400 */
[----:B-1----:R-:W-:Y:S01]  /*60a0*/  FFMA.FTZ R66, R66, -UR24, R21 ;  /* 0x8000001842427c23 */ /* 0x002fe20008010015 */
[-C--:B------:R-:W-:Y:S01]  /*60b0*/  ISETP.LT.OR P6, PT, R41, R213.reuse, P6 ;  /* 0x000000d52900720c */ /* 0x080fe200037c1670 */
[----:B------:R-:W-:Y:S01]  /*60c0*/  IMAD.IADD R50, R214, 0x1, -R14 ;  /* 0x00000001d6327824 */ /* 0x000fe200078e0a0e */
[----:B------:R-:W-:Y:S01]  /*60d0*/  IABS R56, R56 ;  /* 0x0000003800387213 */ /* 0x000fe20000000000 */
[----:B------:R-:W-:Y:S01]  /*60e0*/  LDSM.16.MT88.4 R136, [R194+0xc800] ;  /* 0x00c80000c288783b */ /* 0x000fe20000004200 */
[----:B------:R-:W-:Y:S02]  /*60f0*/  IADD3 R37, R63, 0x31, RZ ;  /* 0x000000313f257810 */ /* 0x000fe40007ffe0ff */
[----:B------:R-:W1:Y:S01]  /*6100*/  I2F R57, R57 ;  /* 0x0000003900397306 */ /* 0x000e620000201400 */
[----:B--2---:R-:W-:Y:S01]  /*6110*/  FFMA.FTZ R62, R62, -UR24, R17 ;  /* 0x800000183e3e7c23 */ /* 0x004fe20008010011 */
[-C--:B------:R-:W-:Y:S01]  /*6120*/  ISETP.LT.OR P5, PT, R40, R213.reuse, P5 ;  /* 0x000000d52800720c */ /* 0x080fe20002fa1670 */
[----:B------:R-:W-:Y:S01]  /*6130*/  IMAD.IADD R17, R211, 0x1, -R46 ;  /* 0x00000001d3117824 */ /* 0x000fe200078e0a2e */
[----:B------:R-:W-:Y:S01]  /*6140*/  ISETP.LT.OR P1, PT, R45, R213, P1 ;  /* 0x000000d52d00720c */ /* 0x000fe20000f21670 */
[----:B------:R-:W-:Y:S01]  /*6150*/  IMAD.IADD R53, R214, 0x1, -R37 ;  /* 0x00000001d6357824 */ /* 0x000fe200078e0a25 */
[----:B------:R-:W-:-:S02]  /*6160*/  IABS R52, R52 ;  /* 0x0000003400347213 */ /* 0x000fc40000000000 */
[----:B------:R-:W2:Y:S01]  /*6170*/  I2F R58, R58 ;  /* 0x0000003a003a7306 */ /* 0x000ea20000201400 */
[----:B---3--:R-:W-:Y:S01]  /*6180*/  FFMA.FTZ R68, R68, -UR24, R33 ;  /* 0x8000001844447c23 */ /* 0x008fe20008010021 */
[----:B------:R-:W-:Y:S02]  /*6190*/  FSEL R33, R25, -INF , !P3 ;  /* 0xff80000019217808 */ /* 0x000fe40005800000 */
[----:B------:R-:W-:Y:S02]  /*61a0*/  ISETP.GE.AND P3, PT, R15, R212, PT ;  /* 0x000000d40f00720c */ /* 0x000fe40003f66270 */
[----:B------:R-:W-:Y:S02]  /*61b0*/  IABS R17, R17 ;  /* 0x0000001100117213 */ /* 0x000fe40000000000 */
[----:B------:R-:W3:Y:S01]  /*61c0*/  I2F R54, R54 ;  /* 0x0000003600367306 */ /* 0x000ee20000201400 */
[----:B-1----:R-:W-:Y:S01]  /*61d0*/  FFMA.FTZ R48, R57, -UR24, R48 ;  /* 0x8000001839307c23 */ /* 0x002fe20008010030 */
[----:B------:R-:W-:-:S02]  /*61e0*/  FSEL R225, R62, -INF , !P5 ;  /* 0xff8000003ee17808 */ /* 0x000fc40006800000 */
[----:B------:R-:W-:Y:S02]  /*61f0*/  ISETP.LT.OR P3, PT, R15, R213, P3 ;  /* 0x000000d50f00720c */ /* 0x000fe40001f61670 */
[----:B------:R-:W-:Y:S01]  /*6200*/  ISETP.GE.AND P5, PT, R13, R212, PT ;  /* 0x000000d40d00720c */ /* 0x000fe20003fa6270 */
[----:B--2---:R-:W-:Y:S01]  /*6210*/  FFMA.FTZ R58, R58, -UR24, R19 ;  /* 0x800000183a3a7c23 */ /* 0x004fe20008010013 */
[----:B------:R-:W-:Y:S01]  /*6220*/  FSEL R19, R66, -INF , !P6 ;  /* 0xff80000042137808 */ /* 0x000fe20007000000 */
[----:B------:R-:W1:Y:S01]  /*6230*/  I2F R56, R56 ;  /* 0x0000003800387306 */ /* 0x000e620000201400 */
[CC--:B------:R-:W-:Y:S02]  /*6240*/  ISETP.GE.AND P6, PT, R45.reuse, R207.reuse, PT ;  /* 0x000000cf2d00720c */ /* 0x0c0fe40003fc6270 */
[----:B------:R-:W-:Y:S02]  /*6250*/  IABS R50, R50 ;  /* 0x0000003200327213 */ /* 0x000fe40000000000 */
[----:B------:R-:W-:Y:S01]  /*6260*/  ISETP.LT.OR P6, PT, R45, R210, P6 ;  /* 0x000000d22d00720c */ /* 0x000fe200037c1670 */
[----:B---3--:R-:W-:Y:S01]  /*6270*/  FFMA.FTZ R54, R54, -UR24, R31 ;  /* 0x8000001836367c23 */ /* 0x008fe2000801001f */
[----:B------:R-:W-:Y:S01]  /*6280*/  FSEL R31, R48, -INF , !P1 ;  /* 0xff800000301f7808 */ /* 0x000fe20004800000 */
[----:B------:R-:W-:Y:S01]  /*6290*/  IMAD.MOV.U32 R45, RZ, RZ, R17 ;  /* 0x000000ffff2d7224 */ /* 0x000fe200078e0011 */
[----:B------:R-:W-:Y:S01]  /*62a0*/  ISETP.GE.AND P1, PT, R47, R207, PT ;  /* 0x000000cf2f00720c */ /* 0x000fe20003f26270 */
[----:B------:R-:W2:Y:S01]  /*62b0*/  I2F R52, R52 ;  /* 0x0000003400347306 */ /* 0x000ea20000201400 */
[----:B------:R-:W-:-:S02]  /*62c0*/  ISETP.GE.AND P0, PT, R63, R212, PT ;  /* 0x000000d43f00720c */ /* 0x000fc40003f06270 */
[----:B------:R-:W-:Y:S02]  /*62d0*/  ISETP.GE.AND P2, PT, R63, R207, PT ;  /* 0x000000cf3f00720c */ /* 0x000fe40003f46270 */
[----:B------:R-:W-:Y:S01]  /*62e0*/  FSEL R17, R64, -INF , !P3 ;  /* 0xff80000040117808 */ /* 0x000fe20005800000 */
[----:B-1----:R-:W-:Y:S01]  /*62f0*/  FFMA.FTZ R29, R56, -UR24, R29 ;  /* 0x80000018381d7c23 */ /* 0x002fe2000801001d */
[----:B------:R-:W-:Y:S01]  /*6300*/  ISETP.LT.OR P5, PT, R13, R213, P5 ;  /* 0x000000d50d00720c */ /* 0x000fe20002fa1670 */
[----:B------:R-:W1:Y:S01]  /*6310*/  I2F R50, R50 ;  /* 0x0000003200327306 */ /* 0x000e620000201400 */
[----:B------:R-:W-:Y:S01]  /*6320*/  IABS R53, R53 ;  /* 0x0000003500357213 */ /* 0x000fe20000000000 */
[----:B------:R-:W-:Y:S01]  /*6330*/  LDSM.16.MT88.4 R64, [R192+0xe000] ;  /* 0x00e00000c040783b */ /* 0x000fe20000004200 */
[----:B------:R-:W-:Y:S02]  /*6340*/  ISETP.GE.AND P3, PT, R39, R212, PT ;  /* 0x000000d42700720c */ /* 0x000fe40003f66270 */
[-C--:B------:R-:W-:Y:S01]  /*6350*/  ISETP.LT.OR P1, PT, R47, R210.reuse, P1 ;  /* 0x000000d22f00720c */ /* 0x080fe20000f21670 */
[----:B------:R-:W-:Y:S01]  /*6360*/  IMAD.IADD R47, R211, 0x1, -R47 ;  /* 0x00000001d32f7824 */ /* 0x000fe200078e0a2f */
[CC--:B------:R-:W-:Y:S01]  /*6370*/  ISETP.LT.OR P0, PT, R63.reuse, R213.reuse, P0 ;  /* 0x000000d53f00720c */ /* 0x0c0fe20000701670 */
[----:B------:R-:W3:Y:S01]  /*6380*/  I2F R53, R53 ;  /* 0x0000003500357306 */ /* 0x000ee20000201400 */
[----:B------:R-:W-:Y:S01]  /*6390*/  ISETP.LT.OR P2, PT, R63, R210, P2 ;  /* 0x000000d23f00720c */ /* 0x000fe20001741670 */
[----:B------:R-:W-:Y:S01]  /*63a0*/  IMAD.IADD R63, R211, 0x1, -R63 ;  /* 0x00000001d33f7824 */ /* 0x000fe200078e0a3f */
[----:B------:R-:W-:Y:S01]  /*63b0*/  FSEL R221, R58, -INF , !P5 ;  /* 0xff8000003add7808 */ /* 0x000fe20006800000 */
[----:B--2---:R-:W-:Y:S01]  /*63c0*/  FFMA.FTZ R49, R52, -UR24, R49 ;  /* 0x8000001834317c23 */ /* 0x004fe20008010031 */
[----:B------:R-:W-:Y:S01]  /*63d0*/  ISETP.LT.OR P3, PT, R39, R213, P3 ;  /* 0x000000d52700720c */ /* 0x000fe20001f61670 */
[----:B------:R-:W-:Y:S01]  /*63e0*/  LDSM.16.MT88.4 R56, [R193+0xe000] ;  /* 0x00e00000c138783b */ /* 0x000fe20000004200 */
[----:B------:R-:W-:Y:S01]  /*63f0*/  ISETP.GE.AND P5, PT, R38, R212, PT ;  /* 0x000000d42600720c */ /* 0x000fe20003fa6270 */
[----:B-1----:R-:W-:Y:S01]  /*6400*/  FFMA.FTZ R50, R50, -UR24, R51 ;  /* 0x8000001832327c23 */ /* 0x002fe20008010033 */
[----:B------:R-:W-:Y:S01]  /*6410*/  IABS R47, R47 ;  /* 0x0000002f002f7213 */ /* 0x000fe20000000000 */
[----:B------:R-:W-:Y:S01]  /*6420*/  IMAD.IADD R51, R211, 0x1, -R42 ;  /* 0x00000001d3337824 */ /* 0x000fe200078e0a2a */
[----:B------:R-:W-:Y:S01]  /*6430*/  FSEL R163, R60, -INF , !P3 ;  /* 0xff8000003ca37808 */ /* 0x000fe20005800000 */
[----:B------:R-:W1:Y:S01]  /*6440*/  I2F R45, R45 ;  /* 0x0000002d002d7306 */ /* 0x000e620000201400 */
[----:B------:R-:W-:-:S02]  /*6450*/  ISETP.LT.OR P5, PT, R38, R213, P5 ;  /* 0x000000d52600720c */ /* 0x000fc40002fa1670 */
[----:B------:R-:W-:Y:S01]  /*6460*/  IABS R25, R63 ;  /* 0x0000003f00197213 */ /* 0x000fe20000000000 */
[----:B---3--:R-:W-:Y:S01]  /*6470*/  FFMA.FTZ R44, R53, -UR24, R44 ;  /* 0x80000018352c7c23 */ /* 0x008fe2000801002c */
[CC--:B------:R-:W-:Y:S02]  /*6480*/  ISETP.GE.AND P3, PT, R11.reuse, R212.reuse, PT ;  /* 0x000000d40b00720c */ /* 0x0c0fe40003f66270 */
[----:B------:R-:W-:Y:S01]  /*6490*/  FSEL R215, R54, -INF , !P5 ;  /* 0xff80000036d77808 */ /* 0x000fe20006800000 */
[----:B------:R-:W2:Y:S01]  /*64a0*/  I2F R47, R47 ;  /* 0x0000002f002f7306 */ /* 0x000ea20000201400 */
[----:B------:R-:W-:Y:S02]  /*64b0*/  ISETP.LT.OR P3, PT, R11, R213, P3 ;  /* 0x000000d50b00720c */ /* 0x000fe40001f61670 */
[----:B------:R-:W-:Y:S02]  /*64c0*/  ISETP.GE.AND P5, PT, R30, R212, PT ;  /* 0x000000d41e00720c */ /* 0x000fe40003fa6270 */
[----:B------:R-:W-:-:S02]  /*64d0*/  FSEL R165, R29, -INF , !P3 ;  /* 0xff8000001da57808 */ /* 0x000fc40005800000 */
[----:B------:R-:W-:Y:S01]  /*64e0*/  ISETP.LT.OR P5, PT, R30, R213, P5 ;  /* 0x000000d51e00720c */ /* 0x000fe20002fa1670 */
[----:B------:R-:W3:Y:S01]  /*64f0*/  I2F R25, R25 ;  /* 0x0000001900197306 */ /* 0x000ee20000201400 */
[----:B------:R-:W-:Y:S01]  /*6500*/  IABS R6, R6 ;  /* 0x0000000600067213 */ /* 0x000fe20000000000 */
[----:B-1----:R-:W-:Y:S01]  /*6510*/  FFMA.FTZ R26, R45, -UR24, R26 ;  /* 0x800000182d1a7c23 */ /* 0x002fe2000801001a */
[----:B------:R-:W-:Y:S01]  /*6520*/  IABS R29, R32 ;  /* 0x00000020001d7213 */ /* 0x000fe20000000000 */
[----:B------:R-:W-:Y:S01]  /*6530*/  IMAD.IADD R32, R211, 0x1, -R15 ;  /* 0x00000001d3207824 */ /* 0x000fe200078e0a0f */
[----:B------:R-:W-:Y:S02]  /*6540*/  IABS R55, R55 ;  /* 0x0000003700377213 */ /* 0x000fe40000000000 */
[----:B------:R-:W-:Y:S01]  /*6550*/  FSEL R177, R49, -INF , !P5 ;  /* 0xff80000031b17808 */ /* 0x000fe20006800000 */
[----:B------:R-:W-:Y:S01]  /*6560*/  IMAD.MOV.U32 R53, RZ, RZ, R29 ;  /* 0x000000ffff357224 */ /* 0x000fe200078e001d */
[----:B------:R-:W-:Y:S01]  /*6570*/  ISETP.GE.AND P5, PT, R43, R207, PT ;  /* 0x000000cf2b00720c */ /* 0x000fe20003fa6270 */
[----:B------:R-:W-:Y:S01]  /*6580*/  I2F R6, R6 ;  /* 0x0000000600067306 */ /* 0x000fe20000201400 */
[----:B------:R-:W-:Y:S01]  /*6590*/  IABS R61, R61 ;  /* 0x0000003d003d7213 */ /* 0x000fe20000000000 */
[----:B------:R-:W-:Y:S01]  /*65a0*/  IMAD.IADD R29, R211, 0x1, -R40 ;  /* 0x00000001d31d7824 */ /* 0x000fe200078e0a28 */
[----:B------:R-:W-:Y:S01]  /*65b0*/  IABS R51, R51 ;  /* 0x0000003300337213 */ /* 0x000fe20000000000 */
[----:B--2---:R-:W-:Y:S01]  /*65c0*/  FFMA.FTZ R24, R47, -UR24, R24 ;  /* 0x800000182f187c23 */ /* 0x004fe20008010018 */
[----:B------:R-:W-:Y:S01]  /*65d0*/  ISETP.GE.AND P3, PT, R37, R212, PT ;  /* 0x000000d42500720c */ /* 0x000fe20003f66270 */
[----:B---3--:R-:W-:Y:S01]  /*65e0*/  FFMA.FTZ R4, R25, -UR24, R4 ;  /* 0x8000001819047c23 */ /* 0x008fe20008010004 */
[----:B------:R-:W-:Y:S01]  /*65f0*/  ISETP.LT.OR P5, PT, R43, R210, P5 ;  /* 0x000000d22b00720c */ /* 0x000fe20002fa1670 */
[----:B------:R-:W1:Y:S01]  /*6600*/  I2F R55, R55 ;  /* 0x0000003700377306 */ /* 0x000e620000201400 */
[----:B------:R-:W-:Y:S01]  /*6610*/  IMAD.IADD R43, R211, 0x1, -R39 ;  /* 0x00000001d32b7824 */ /* 0x000fe200078e0a27 */
[----:B------:R-:W-:-:S02]  /*6620*/  IABS R29, R29 ;  /* 0x0000001d001d7213 */ /* 0x000fc40000000000 */
[----:B------:R-:W-:Y:S02]  /*6630*/  ISETP.LT.OR P3, PT, R37, R213, P3 ;  /* 0x000000d52500720c */ /* 0x000fe40001f61670 */
[----:B------:R-:W-:Y:S02]  /*6640*/  IABS R32, R32 ;  /* 0x0000002000207213 */ /* 0x000fe40000000000 */
[----:B------:R-:W2:Y:S01]  /*6650*/  I2F R61, R61 ;  /* 0x0000003d003d7306 */ /* 0x000ea20000201400 */
[----:B------:R-:W-:Y:S02]  /*6660*/  IABS R25, R43 ;  /* 0x0000002b00197213 */ /* 0x000fe40000000000 */
[----:B------:R-:W-:Y:S02]  /*6670*/  FSEL R179, R44, -INF , !P3 ;  /* 0xff8000002cb37808 */ /* 0x000fe40005800000 */
[----:B------:R-:W-:Y:S01]  /*6680*/  ISETP.GE.AND P3, PT, R14, R212, PT ;  /* 0x000000d40e00720c */ /* 0x000fe20003f66270 */
[----:B------:R-:W-:Y:S01]  /*6690*/  IMAD.MOV.U32 R47, RZ, RZ, R25 ;  /* 0x000000ffff2f7224 */ /* 0x000fe200078e0019 */
[----:B------:R-:W-:Y:S01]  /*66a0*/  FSEL R4, R4, -INF , !P2 ;  /* 0xff80000004047808 */ /* 0x000fe20005000000 */
[----:B------:R-:W3:Y:S01]  /*66b0*/  I2F R51, R51 ;  /* 0x0000003300337306 */ /* 0x000ee20000201400 */
[----:B------:R-:W-:Y:S01]  /*66c0*/  ISETP.LT.OR P3, PT, R14, R213, P3 ;  /* 0x000000d50e00720c */ /* 0x000fe20001f61670 */
[----:B-1----:R-:W-:Y:S01]  /*66d0*/  FFMA.FTZ R20, R55, -UR24, R20 ;  /* 0x8000001837147c23 */ /* 0x002fe20008010014 */
[----:B------:R-:W-:-:S02]  /*66e0*/  ISETP.GE.AND P2, PT, R41, R207, PT ;  /* 0x000000cf2900720c */ /* 0x000fc40003f46270 */
[----:B------:R-:W-:Y:S02]  /*66f0*/  FSEL R175, R50, -INF , !P3 ;  /* 0xff80000032af7808 */ /* 0x000fe40005800000 */
[C---:B------:R-:W-:Y:S01]  /*6700*/  ISETP.GE.AND P3, PT, R42.reuse, R207, PT ;  /* 0x000000cf2a00720c */ /* 0x040fe20003f66270 */
[----:B------:R1:W4:Y:S01]  /*6710*/  I2F R43, R29 ;  /* 0x0000001d002b7306 */ /* 0x0003220000201400 */
[----:B--2---:R-:W-:Y:S01]  /*6720*/  FFMA.FTZ R2, R61, -UR24, R2 ;  /* 0x800000183d027c23 */ /* 0x004fe20008010002 */
[-C--:B------:R-:W-:Y:S01]  /*6730*/  ISETP.LT.OR P2, PT, R41, R210.reuse, P2 ;  /* 0x000000d22900720c */ /* 0x080fe20001741670 */
[----:B------:R-:W-:Y:S01]  /*6740*/  IMAD.IADD R41, R211, 0x1, -R38 ;  /* 0x00000001d3297824 */ /* 0x000fe200078e0a26 */
[----:B------:R-:W-:Y:S02]  /*6750*/  ISETP.LT.OR P3, PT, R42, R210, P3 ;  /* 0x000000d22a00720c */ /* 0x000fe40001f61670 */
[----:B------:R-:W-:Y:S02]  /*6760*/  FSEL R2, R2, -INF , !P0 ;  /* 0xff80000002027808 */ /* 0x000fe40004000000 */
[----:B------:R2:W5:Y:S01]  /*6770*/  I2F R49, R32 ;  /* 0x0000002000317306 */ /* 0x0005620000201400 */
[----:B---3--:R-:W-:Y:S01]  /*6780*/  FFMA.FTZ R34, R51, -UR24, R34 ;  /* 0x8000001833227c23 */ /* 0x008fe20008010022 */
[----:B------:R-:W-:-:S02]  /*6790*/  ISETP.GE.AND P0, PT, R42, R212, PT ;  /* 0x000000d42a00720c */ /* 0x000fc40003f06270 */
[----:B------:R-:W-:Y:S02]  /*67a0*/  IABS R41, R41 ;  /* 0x0000002900297213 */ /* 0x000fe40000000000 */
[----:B------:R-:W-:Y:S02]  /*67b0*/  ISETP.LT.OR P0, PT, R42, R213, P0 ;  /* 0x000000d52a00720c */ /* 0x000fe40000701670 */
[----:B-1----:R-:W-:Y:S01]  /*67c0*/  FSEL R29, R24, -INF , !P1 ;  /* 0xff800000181d7808 */ /* 0x002fe20004800000 */
[----:B------:R-:W1:Y:S01]  /*67d0*/  I2F R53, R53 ;  /* 0x0000003500357306 */ /* 0x000e620000201400 */
[-C--:B------:R-:W-:Y:S01]  /*67e0*/  ISETP.GE.AND P1, PT, R15, R207.reuse, PT ;  /* 0x000000cf0f00720c */ /* 0x080fe20003f26270 */
[----:B----4-:R-:W-:Y:S01]  /*67f0*/  FFMA.FTZ R36, R43, -UR24, R36 ;  /* 0x800000182b247c23 */ /* 0x010fe20008010024 */
[----:B------:R-:W-:Y:S02]  /*6800*/  FSEL R21, R68, -INF , !P0 ;  /* 0xff80000044157808 */ /* 0x000fe40004000000 */
[-C--:B------:R-:W-:Y:S01]  /*6810*/  ISETP.LT.OR P1, PT, R15, R210.reuse, P1 ;  /* 0x000000d20f00720c */ /* 0x080fe20000f21670 */
[----:B------:R-:W-:Y:S01]  /*6820*/  FFMA.FTZ R15, R6, -UR24, R27 ;  /* 0x80000018060f7c23 */ /* 0x000fe2000801001b */
[C---:B------:R-:W-:Y:S01]  /*6830*/  ISETP.GE.AND P0, PT, R46.reuse, R207, PT ;  /* 0x000000cf2e00720c */ /* 0x040fe20003f06270 */
[----:B--2---:R-:W-:Y:S01]  /*6840*/  IMAD.IADD R32, R211, 0x1, -R13 ;  /* 0x00000001d3207824 */ /* 0x004fe200078e0a0d */
[----:B------:R-:W2:Y:S01]  /*6850*/  I2F R47, R47 ;  /* 0x0000002f002f7306 */ /* 0x000ea20000201400 */
[----:B-----5:R-:W-:Y:S01]  /*6860*/  FFMA.FTZ R16, R49, -UR24, R16 ;  /* 0x8000001831107c23 */ /* 0x020fe20008010010 */
[----:B------:R-:W-:Y:S01]  /*6870*/  ISETP.LT.OR P0, PT, R46, R210, P0 ;  /* 0x000000d22e00720c */ /* 0x000fe20000701670 */
[----:B------:R-:W-:Y:S01]  /*6880*/  LDSM.16.MT88.4 R48, [R194+0xe000] ;  /* 0x00e00000c230783b */ /* 0x000fe20000004200 */
[----:B------:R-:W-:-:S02]  /*6890*/  IABS R25, R32 ;  /* 0x0000002000197213 */ /* 0x000fc40000000000 */
[----:B------:R-:W-:Y:S01]  /*68a0*/  FSEL R27, R26, -INF , !P0 ;  /* 0xff8000001a1b7808 */ /* 0x000fe20004000000 */
[----:B-1----:R-:W-:Y:S01]  /*68b0*/  FFMA.FTZ R22, R53, -UR24, R22 ;  /* 0x8000001835167c23 */ /* 0x002fe20008010016 */
[----:B------:R1:W3:Y:S01]  /*68c0*/  I2F R6, R25 ;  /* 0x0000001900067306 */ /* 0x0002e20000201400 */
[----:B------:R-:W-:-:S04]  /*68d0*/  ISETP.GE.AND P0, PT, R40, R207, PT ;  /* 0x000000cf2800720c */ /* 0x000fc80003f06270 */
[----:B------:R-:W-:-:S03]  /*68e0*/  ISETP.LT.OR P0, PT, R40, R210, P0 ;  /* 0x000000d22800720c */ /* 0x000fc60000701670 */
[----:B------:R-:W4:Y:S01]  /*68f0*/  I2F R41, R41 ;  /* 0x0000002900297306 */ /* 0x000f220000201400 */
[----:B--2---:R-:W-:Y:S01]  /*6900*/  FFMA.FTZ R18, R47, -UR24, R18 ;  /* 0x800000182f127c23 */ /* 0x004fe20008010012 */
[----:B------:R-:W-:Y:S02]  /*6910*/  FSEL R219, R36, -INF , !P0 ;  /* 0xff80000024db7808 */ /* 0x000fe40004000000 */
[-C--:B------:R-:W-:Y:S02]  /*6920*/  ISETP.GE.AND P0, PT, R30, R207.reuse, PT ;  /* 0x000000cf1e00720c */ /* 0x080fe40003f06270 */
[----:B-1----:R-:W-:Y:S01]  /*6930*/  FSEL R25, R15, -INF , !P6 ;  /* 0xff8000000f197808 */ /* 0x002fe20007000000 */
[----:B---3--:R-:W-:Y:S01]  /*6940*/  FFMA.FTZ R6, R6, -UR24, R9 ;  /* 0x8000001806067c23 */ /* 0x008fe20008010009 */
[----:B------:R-:W-:Y:S01]  /*6950*/  FSEL R15, R20, -INF , !P5 ;  /* 0xff800000140f7808 */ /* 0x000fe20006800000 */
[----:B------:R-:W-:Y:S01]  /*6960*/  IMAD.IADD R20, R211, 0x1, -R11 ;  /* 0x00000001d3147824 */ /* 0x000fe200078e0a0b */
[----:B------:R-:W-:-:S02]  /*6970*/  ISETP.GE.AND P5, PT, R13, R207, PT ;  /* 0x000000cf0d00720c */ /* 0x000fc40003fa6270 */
[----:B------:R-:W-:Y:S02]  /*6980*/  FSEL R9, R16, -INF , !P1 ;  /* 0xff80000010097808 */ /* 0x000fe40004800000 */
[----:B------:R-:W-:Y:S01]  /*6990*/  ISETP.LT.OR P5, PT, R13, R210, P5 ;  /* 0x000000d20d00720c */ /* 0x000fe20002fa1670 */
[----:B----4-:R-:W-:Y:S01]  /*69a0*/  FFMA.FTZ R12, R41, -UR24, R12 ;  /* 0x80000018290c7c23 */ /* 0x010fe2000801000c */
[----:B------:R-:W-:Y:S01]  /*69b0*/  FSEL R13, R34, -INF , !P3 ;  /* 0xff800000220d7808 */ /* 0x000fe20005800000 */
[----:B------:R-:W-:Y:S01]  /*69c0*/  LDSM.16.MT88.4 R40, [R196+0xe000] ;  /* 0x00e00000c428783b */ /* 0x000fe20000004200 */
[C---:B------:R-:W-:Y:S02]  /*69d0*/  ISETP.GE.AND P3, PT, R11.reuse, R207, PT ;  /* 0x000000cf0b00720c */ /* 0x040fe40003f66270 */
[----:B------:R-:W-:Y:S02]  /*69e0*/  IABS R171, R20 ;  /* 0x0000001400ab7213 */ /* 0x000fe40000000000 */
[----:B------:R-:W-:-:S02]  /*69f0*/  ISETP.LT.OR P3, PT, R11, R210, P3 ;  /* 0x000000d20b00720c */ /* 0x000fc40001f61670 */
[----:B------:R-:W-:Y:S02]  /*6a00*/  FSEL R11, R22, -INF , !P2 ;  /* 0xff800000160b7808 */ /* 0x000fe40005000000 */
[----:B------:R-:W-:Y:S01]  /*6a10*/  FMNMX.FTZ R22, R2, R35, !PT ;  /* 0x0000002302167209 */ /* 0x000fe20007810000 */
[----:B------:R-:W1:Y:S01]  /*6a20*/  I2F R171, R171 ;  /* 0x000000ab00ab7306 */ /* 0x000e620000201400 */
[----:B------:R-:W-:Y:S02]  /*6a30*/  ISETP.GE.AND P6, PT, R39, R207, PT ;  /* 0x000000cf2700720c */ /* 0x000fe40003fc6270 */
[----:B------:R-:W-:Y:S01]  /*6a40*/  FMNMX.FTZ R16, R33, R22, !PT ;  /* 0x0000001621107209 */ /* 0x000fe20007810000 */
[----:B------:R-:W-:Y:S01]  /*6a50*/  IMAD.IADD R22, R211, 0x1, -R14 ;  /* 0x00000001d3167824 */ /* 0x000fe200078e0a0e */
[----:B------:R-:W-:Y:S01]  /*6a60*/  ISETP.LT.OR P6, PT, R39, R210, P6 ;  /* 0x000000d22700720c */ /* 0x000fe200037c1670 */
[----:B------:R-:W-:Y:S01]  /*6a70*/  IMAD.IADD R39, R211, 0x1, -R37 ;  /* 0x00000001d3277824 */ /* 0x000fe200078e0a25 */
[----:B------:R-:W-:-:S02]  /*6a80*/  FMNMX.FTZ R20, R31, R16, !PT ;  /* 0x000000101f147209 */ /* 0x000fc40007810000 */
[----:B------:R-:W-:Y:S02]  /*6a90*/  FMNMX.FTZ R16, R4, R29, !PT ;  /* 0x0000001d04107209 */ /* 0x000fe40007810000 */
[----:B------:R-:W-:Y:S02]  /*6aa0*/  FMNMX.FTZ R20, R23, R20, !PT ;  /* 0x0000001417147209 */ /* 0x000fe40007810000 */
[----:B------:R-:W-:Y:S02]  /*6ab0*/  FMNMX.FTZ R16, R27, R16, !PT ;  /* 0x000000101b107209 */ /* 0x000fe40007810000 */
[----:B------:R-:W-:Y:S01]  /*6ac0*/  ISETP.GE.AND P1, PT, R37, R207, PT ;  /* 0x000000cf2500720c */ /* 0x000fe20003f26270 */
[----:B-1----:R-:W-:Y:S01]  /*6ad0*/  FFMA.FTZ R171, R171, -UR24, R8 ;  /* 0x80000018abab7c23 */ /* 0x002fe20008010008 */
[----:B------:R-:W-:Y:S02]  /*6ae0*/  FMNMX.FTZ R16, R25, R16, !PT ;  /* 0x0000001019107209 */ /* 0x000fe40007810000 */
[----:B------:R-:W-:-:S02]  /*6af0*/  FMNMX.FTZ R20, R21, R20, !PT ;  /* 0x0000001415147209 */ /* 0x000fc40007810000 */
[----:B------:R-:W-:Y:S02]  /*6b00*/  FMNMX.FTZ R16, R15, R16, !PT ;  /* 0x000000100f107209 */ /* 0x000fe40007810000 */
[----:B------:R-:W-:Y:S01]  /*6b10*/  ISETP.LT.OR P1, PT, R37, R210, P1 ;  /* 0x000000d22500720c */ /* 0x000fe20000f21670 */
[----:B------:R-:W-:Y:S01]  /*6b20*/  IMAD.IADD R37, R211, 0x1, -R30 ;  /* 0x00000001d3257824 */ /* 0x000fe200078e0a1e */
[----:B------:R-:W-:Y:S02]  /*6b30*/  FMNMX.FTZ R20, R19, R20, !PT ;  /* 0x0000001413147209 */ /* 0x000fe40007810000 */
[----:B------:R-:W-:Y:S02]  /*6b40*/  FMNMX.FTZ R16, R13, R16, !PT ;  /* 0x000000100d107209 */ /* 0x000fe40007810000 */
[----:B------:R-:W-:Y:S02]  /*6b50*/  IABS R39, R39 ;  /* 0x0000002700277213 */ /* 0x000fe40000000000 */
[----:B------:R-:W-:-:S02]  /*6b60*/  FMNMX.FTZ R20, R17, R20, !PT ;  /* 0x0000001411147209 */ /* 0x000fc40007810000 */
[----:B------:R-:W-:Y:S02]  /*6b70*/  IABS R22, R22 ;  /* 0x0000001600167213 */ /* 0x000fe40000000000 */
[----:B------:R-:W-:Y:S01]  /*6b80*/  FMNMX.FTZ R16, R11, R16, !PT ;  /* 0x000000100b107209 */ /* 0x000fe20007810000 */
[----:B------:R-:W1:Y:S01]  /*6b90*/  I2F R39, R39 ;  /* 0x0000002700277306 */ /* 0x000e620000201400 */
[----:B------:R-:W-:Y:S01]  /*6ba0*/  IABS R37, R37 ;  /* 0x0000002500257213 */ /* 0x000fe20000000000 */
[----:B------:R-:W-:Y:S01]  /*6bb0*/  IMAD.MOV.U32 R8, RZ, RZ, R22 ;  /* 0x000000ffff087224 */ /* 0x000fe200078e0016 */
[----:B------:R-:W-:Y:S02]  /*6bc0*/  FMNMX.FTZ R20, R225, R20, !PT ;  /* 0x00000014e1147209 */ /* 0x000fe40007810000 */
[----:B------:R-:W-:Y:S02]  /*6bd0*/  FMNMX.FTZ R16, R9, R16, !PT ;  /* 0x0000001009107209 */ /* 0x000fe40007810000 */
[----:B------:R-:W-:Y:S01]  /*6be0*/  FMNMX.FTZ R20, R163, R20, !PT ;  /* 0x00000014a3147209 */ /* 0x000fe20007810000 */
[----:B------:R-:W2:Y:S01]  /*6bf0*/  I2F R37, R37 ;  /* 0x0000002500257306 */ /* 0x000ea20000201400 */
[----:B------:R-:W-:-:S02]  /*6c00*/  FSEL R169, R18, -INF , !P6 ;  /* 0xff80000012a97808 */ /* 0x000fc40007000000 */
[----:B------:R-:W-:Y:S02]  /*6c10*/  FMNMX.FTZ R16, R219, R16, !PT ;  /* 0x00000010db107209 */ /* 0x000fe40007810000 */
[----:B------:R-:W-:Y:S02]  /*6c20*/  FMNMX.FTZ R20, R221, R20, !PT ;  /* 0x00000014dd147209 */ /* 0x000fe40007810000 */
[----:B------:R-:W-:Y:S01]  /*6c30*/  ISETP.GE.AND P2, PT, R38, R207, PT ;  /* 0x000000cf2600720c */ /* 0x000fe20003f46270 */
[----:B------:R-:W3:Y:S01]  /*6c40*/  I2F R8, R8 ;  /* 0x0000000800087306 */ /* 0x000ee20000201400 */
[----:B------:R-:W-:Y:S01]  /*6c50*/  FSEL R217, R6, -INF , !P5 ;  /* 0xff80000006d97808 */ /* 0x000fe20006800000 */
[----:B-1----:R-:W-:Y:S01]  /*6c60*/  FFMA.FTZ R10, R39, -UR24, R10 ;  /* 0x80000018270a7c23 */ /* 0x002fe2000801000a */
[----:B------:R-:W-:Y:S02]  /*6c70*/  FMNMX.FTZ R16, R169, R16, !PT ;  /* 0x00000010a9107209 */ /* 0x000fe40007810000 */
[----:B------:R-:W-:-:S02]  /*6c80*/  FMNMX.FTZ R20, R165, R20, !PT ;  /* 0x00000014a5147209 */ /* 0x000fc40007810000 */
[----:B------:R-:W-:Y:S01]  /*6c90*/  ISETP.LT.OR P2, PT, R38, R210, P2 ;  /* 0x000000d22600720c */ /* 0x000fe20001741670 */
[----:B--2---:R-:W-:Y:S01]  /*6ca0*/  FFMA.FTZ R28, R37, -UR24, R28 ;  /* 0x80000018251c7c23 */ /* 0x004fe2000801001c */
[----:B------:R-:W-:Y:S02]  /*6cb0*/  FSEL R171, R171, -INF , !P3 ;  /* 0xff800000abab7808 */ /* 0x000fe40005800000 */
[----:B------:R-:W-:Y:S02]  /*6cc0*/  FMNMX.FTZ R16, R217, R16, !PT ;  /* 0x00000010d9107209 */ /* 0x000fe40007810000 */
[----:B------:R-:W-:Y:S02]  /*6cd0*/  FMNMX.FTZ R20, R215, R20, !PT ;  /* 0x00000014d7147209 */ /* 0x000fe40007810000 */
[----:B------:R-:W-:Y:S01]  /*6ce0*/  FSEL R173, R12, -INF , !P2 ;  /* 0xff8000000cad7808 */ /* 0x000fe20005000000 */
[----:B---3--:R-:W-:Y:S01]  /*6cf0*/  FFMA.FTZ R3, R8, -UR24, R3 ;  /* 0x8000001808037c23 */ /* 0x008fe20008010003 */
[----:B------:R-:W-:-:S02]  /*6d00*/  FMNMX.FTZ R16, R171, R16, !PT ;  /* 0x00000010ab107209 */ /* 0x000fc40007810000 */
[----:B------:R-:W-:Y:S02]  /*6d10*/  FMNMX.FTZ R18, R179, R20, !PT ;  /* 0x00000014b3127209 */ /* 0x000fe40007810000 */
[----:B------:R-:W-:Y:S02]  /*6d20*/  ISETP.LT.OR P0, PT, R30, R210, P0 ;  /* 0x000000d21e00720c */ /* 0x000fe40000701670 */
[----:B------:R-:W-:Y:S02]  /*6d30*/  ISETP.GE.AND P3, PT, R14, R207, PT ;  /* 0x000000cf0e00720c */ /* 0x000fe40003f66270 */
[----:B------:R-:W-:Y:S02]  /*6d40*/  FSEL R143, R10, -INF , !P1 ;  /* 0xff8000000a8f7808 */ /* 0x000fe40004800000 */
[----:B------:R-:W-:Y:S02]  /*6d50*/  FMNMX.FTZ R16, R173, R16, !PT ;  /* 0x00000010ad107209 */ /* 0x000fe40007810000 */
[----:B------:R-:W-:-:S02]  /*6d60*/  FMNMX.FTZ R6, R177, R18, !PT ;  /* 0x00000012b1067209 */ /* 0x000fc40007810000 */
[----:B------:R-:W-:Y:S02]  /*6d70*/  ISETP.LT.OR P3, PT, R14, R210, P3 ;  /* 0x000000d20e00720c */ /* 0x000fe40001f61670 */
[----:B------:R-:W-:Y:S02]  /*6d80*/  FSEL R141, R28, -INF , !P0 ;  /* 0xff8000001c8d7808 */ /* 0x000fe40004000000 */
[----:B------:R-:W-:Y:S02]  /*6d90*/  FMNMX.FTZ R16, R143, R16, !PT ;  /* 0x000000108f107209 */ /* 0x000fe40007810000 */
[----:B------:R-:W-:Y:S02]  /*6da0*/  FMNMX.FTZ R6, R175, R6, !PT ;  /* 0x00000006af067209 */ /* 0x000fe40007810000 */
        /* <DEDUP_REMOVED lines=344> */
.L_x_5439:
[----:B------:R-:W-:-:S05]  /*8330*/  IMAD.MOV.U32 R7, RZ, RZ, c[0x0][0x1a0] ;  /* 0x00006800ff077624 */ /* 0x000fca00078e00ff */
[----:B------:R-:W-:-:S04]  /*8340*/  LEA R7, -R7, RZ, 0x6 ;  /* 0x000000ff07077211 */ /* 0x000fc800078e31ff */
[----:B------:R-:W-:Y:S02]  /*8350*/  SHF.R.S32.HI R2, RZ, 0x1f, R7 ;  /* 0x0000001fff027819 */ /* 0x000fe40000011407 */
.L_x_5440:
        /* <DEDUP_REMOVED lines=92> */
[----:B------:R-:W-:Y:S02]  /*8920*/  @P1 STS.128 [R206+0x11000], RZ ;  /* 0x011000ffce001388 */ /* 0x000fe40000000c00 */
[----:B------:R-:W-:Y:S01]  /*8930*/  IMAD.IADD R2, R214, 0x1, -R0 ;  /* 0x00000001d6027824 */ /* 0x000fe200078e0a00 */
[C---:B------:R-:W-:Y:S01]  /*8940*/  IADD3 R223, R0.reuse, 0x20, RZ ;  /* 0x0000002000df7810 */ /* 0x040fe20007ffe0ff */
[----:B------:R-:W-:Y:S01]  /*8950*/  @!PT LDS RZ, [RZ] ;  /* 0x00000000fffff984 */ /* 0x000fe20000000800 */
[----:B------:R-:W-:Y:S01]  /*8960*/  @!PT LDS RZ, [RZ] ;  /* 0x00000000fffff984 */ /* 0x000fe20000000800 */
[----:B------:R-:W-:Y:S01]  /*8970*/  @!PT LDS RZ, [RZ] ;  /* 0x00000000fffff984 */ /* 0x000fe20000000800 */
[----:B------:R1:W-:Y:S01]  /*8980*/  @!P1 LDGSTS.E.BYPASS.LTC128B.128 [R206+0x11000], [R6.64+0x100] ;  /* 0x1100010006ce9fae */ /* 0x0003e2000b901d46 */
[----:B------:R-:W-:-:S02]  /*8990*/  IADD3 R178, R0, 0x19, RZ ;  /* 0x0000001900b27810 */ /* 0x000fc40007ffe0ff */
[----:B------:R-:W-:Y:S01]  /*89a0*/  IABS R2, R2 ;  /* 0x0000000200027213 */ /* 0x000fe20000000000 */
[----:B------:R-:W-:Y:S01]  /*89b0*/  @P3 STS.128 [R206+0xd800], RZ ;  /* 0x00d800ffce003388 */ /* 0x000fe20000000c00 */
[C---:B------:R-:W-:Y:S01]  /*89c0*/  IADD3 R222, R0.reuse, 0x21, RZ ;  /* 0x0000002100de7810 */ /* 0x040fe20007ffe0ff */
[----:B------:R-:W-:Y:S01]  /*89d0*/  IMAD.IADD R215, R211, 0x1, -R178 ;  /* 0x00000001d3d77824 */ /* 0x000fe200078e0ab2 */
[C---:B------:R-:W-:Y:S01]  /*89e0*/  IADD3 R226, R0.reuse, 0x28, RZ ;  /* 0x0000002800e27810 */ /* 0x040fe20007ffe0ff */
[----:B------:R-:W-:Y:S01]  /*89f0*/  @!PT LDS RZ, [RZ] ;  /* 0x00000000fffff984 */ /* 0x000fe20000000800 */
[----:B------:R-:W-:Y:S01]  /*8a00*/  @!PT LDS RZ, [RZ] ;  /* 0x00000000fffff984 */ /* 0x000fe20000000800 */
[----:B------:R-:W-:Y:S01]  /*8a10*/  @!PT LDS RZ, [RZ] ;  /* 0x00000000fffff984 */ /* 0x000fe20000000800 */
[----:B------:R5:W-:Y:S01]  /*8a20*/  @!P3 LDGSTS.E.BYPASS.LTC128B.128 [R206+0xd800], [R10.64] ;  /* 0x0d8000000acebfae */ /* 0x000be2000b901d46 */
[----:B------:R-:W-:Y:S01]  /*8a30*/  IMAD.MOV.U32 R135, RZ, RZ, R2 ;  /* 0x000000ffff877224 */ /* 0x000fe200078e0002 */
[C---:B------:R-:W-:Y:S02]  /*8a40*/  IADD3 R2, R0.reuse, 0x1, RZ ;  /* 0x0000000100027810 */ /* 0x040fe40007ffe0ff */
[----:B------:R-:W-:Y:S01]  /*8a50*/  @P2 STS.128 [R206+0xf800], RZ ;  /* 0x00f800ffce002388 */ /* 0x000fe20000000c00 */
[----:B------:R-:W-:Y:S01]  /*8a60*/  IADD3 R231, R0, 0x30, RZ ;  /* 0x0000003000e77810 */ /* 0x000fe20007ffe0ff */
[----:B------:R-:W-:Y:S01]  /*8a70*/  IMAD.IADD R230, R214, 0x1, -R226 ;  /* 0x00000001d6e67824 */ /* 0x000fe200078e0ae2 */
[C---:B------:R-:W-:Y:S01]  /*8a80*/  IADD3 R228, R0.reuse, 0x29, RZ ;  /* 0x0000002900e47810 */ /* 0x040fe20007ffe0ff */
[----:B------:R-:W-:Y:S01]  /*8a90*/  @!PT LDS RZ, [RZ] ;  /* 0x00000000fffff984 */ /* 0x000fe20000000800 */
[----:B------:R-:W-:Y:S01]  /*8aa0*/  @!PT LDS RZ, [RZ] ;  /* 0x00000000fffff984 */ /* 0x000fe20000000800 */
[----:B------:R-:W-:Y:S01]  /*8ab0*/  @!PT LDS RZ, [RZ] ;  /* 0x00000000fffff984 */ /* 0x000fe20000000800 */
[----:B------:R1:W-:Y:S01]  /*8ac0*/  @!P2 LDGSTS.E.BYPASS.LTC128B.128 [R206+0xf800], [R34.64+0x80] ;  /* 0x0f80008022ceafae */ /* 0x0003e2000b901d46 */
[----:B------:R-:W-:Y:S01]  /*8ad0*/  I2F R135, R135 ;  /* 0x0000008700877306 */ /* 0x000fe20000201400 */
[----:B------:R-:W-:-:S02]  /*8ae0*/  ISETP.GE.AND P4, PT, R0, R212, PT ;  /* 0x000000d40000720c */ /* 0x000fc40003f86270 */
[----:B------:R-:W-:Y:S01]  /*8af0*/  @P1 STS.128 [R206+0x11800], RZ ;  /* 0x011800ffce001388 */ /* 0x000fe20000000c00 */
[--C-:B------:R-:W-:Y:S01]  /*8b00*/  IMAD.IADD R234, R211, 0x1, -R228.reuse ;  /* 0x00000001d3ea7824 */ /* 0x100fe200078e0ae4 */
[----:B------:R-:W-:Y:S01]  /*8b10*/  ISETP.LT.OR P4, PT, R0, R213, P4 ;  /* 0x000000d50000720c */ /* 0x000fe20002781670 */
[----:B------:R-:W-:Y:S01]  /*8b20*/  IMAD.IADD R232, R214, 0x1, -R228 ;  /* 0x00000001d6e87824 */ /* 0x000fe200078e0ae4 */
[----:B------:R-:W-:Y:S01]  /*8b30*/  @!PT LDS RZ, [RZ] ;  /* 0x00000000fffff984 */ /* 0x000fe20000000800 */
[----:B------:R-:W-:Y:S01]  /*8b40*/  @!PT LDS RZ, [RZ] ;  /* 0x00000000fffff984 */ /* 0x000fe20000000800 */
[----:B------:R-:W-:Y:S01]  /*8b50*/  @!PT LDS RZ, [RZ] ;  /* 0x00000000fffff984 */ /* 0x000fe20000000800 */
[----:B------:R1:W-:Y:S01]  /*8b60*/  @!P1 LDGSTS.E.BYPASS.LTC128B.128 [R206+0x11800], [R32.64+0x100] ;  /* 0x1180010020ce9fae */ /* 0x0003e2000b901d46 */
[C---:B------:R-:W-:Y:S02]  /*8b70*/  ISETP.GE.AND P6, PT, R2.reuse, R212, PT ;  /* 0x000000d40200720c */ /* 0x040fe40003fc6270 */
[----:B------:R-:W-:Y:S01]  /*8b80*/  IABS R234, R234 ;  /* 0x000000ea00ea7213 */ /* 0x000fe20000000000 */
[----:B------:R-:W-:Y:S01]  /*8b90*/  LDSM.16.M88.4 R148, [R202] ;  /* 0x00000000ca94783b */ /* 0x000fe20000000200 */
[C---:B------:R-:W-:Y:S02]  /*8ba0*/  ISETP.GE.AND P0, PT, R2.reuse, R207, PT ;  /* 0x000000cf0200720c */ /* 0x040fe40003f06270 */
[C---:B------:R-:W-:Y:S01]  /*8bb0*/  ISETP.LT.OR P6, PT, R2.reuse, R213, P6 ;  /* 0x000000d50200720c */ /* 0x040fe200037c1670 */
[----:B--2---:R-:W2:Y:S01]  /*8bc0*/  LDSM.16.M88.4 R20, [R201+0x6000] ;  /* 0x00600000c914783b */ /* 0x004ea20000000200 */
[----:B------:R-:W-:-:S02]  /*8bd0*/  ISETP.LT.OR P0, PT, R2, R210, P0 ;  /* 0x000000d20200720c */ /* 0x000fc40000701670 */
[C---:B------:R-:W-:Y:S01]  /*8be0*/  ISETP.GE.AND P5, PT, R0.reuse, R207, PT ;  /* 0x000000cf0000720c */ /* 0x040fe20003fa6270 */
[----:B---3--:R-:W4:Y:S01]  /*8bf0*/  LDSM.16.M88.4 R12, [R201+0x6800] ;  /* 0x00680000c90c783b */ /* 0x008f220000000200 */
[----:B------:R-:W-:Y:S02]  /*8c00*/  IABS R215, R215 ;  /* 0x000000d700d77213 */ /* 0x000fe40000000000 */
[----:B------:R-:W-:Y:S01]  /*8c10*/  ISETP.LT.OR P5, PT, R0, R210, P5 ;  /* 0x000000d20000720c */ /* 0x000fe20002fa1670 */
[----:B------:R-:W3:Y:S01]  /*8c20*/  LDSM.16.M88.4 R156, [R201+0x7000] ;  /* 0x00700000c99c783b */ /* 0x000ee20000000200 */
[----:B------:R-:W-:Y:S02]  /*8c30*/  IABS R230, R230 ;  /* 0x000000e600e67213 */ /* 0x000fe40000000000 */
[----:B------:R-:W-:Y:S01]  /*8c40*/  I2F R215, R215 ;  /* 0x000000d700d77306 */ /* 0x000fe20000201400 */
[----:B------:R-:W3:Y:S01]  /*8c50*/  LDSM.16.M88.4 R28, [R201+0x7800] ;  /* 0x00780000c91c783b */ /* 0x000ee20000000200 */
[----:B------:R-:W-:-:S03]  /*8c60*/  IABS R232, R232 ;  /* 0x000000e800e87213 */ /* 0x000fc60000000000 */
[----:B------:R-:W-:Y:S03]  /*8c70*/  LDSM.16.M88.4 R172, [R200] ;  /* 0x00000000c8ac783b */ /* 0x000fe60000000200 */
[----:B------:R-:W-:Y:S01]  /*8c80*/  I2F R230, R230 ;  /* 0x000000e600e67306 */ /* 0x000fe20000201400 */
[----:B-----5:R-:W5:Y:S04]  /*8c90*/  LDSM.16.M88.4 R8, [R199] ;  /* 0x00000000c708783b */ /* 0x020f680000000200 */
[----:B-1----:R-:W1:Y:S03]  /*8ca0*/  LDSM.16.M88.4 R4, [R191] ;  /* 0x00000000bf04783b */ /* 0x002e660000000200 */
[----:B------:R-:W-:Y:S01]  /*8cb0*/  I2F R232, R232 ;  /* 0x000000e800e87306 */ /* 0x000fe20000201400 */
[----:B------:R-:W1:Y:S04]  /*8cc0*/  LDSM.16.M88.4 R168, [R190] ;  /* 0x00000000bea8783b */ /* 0x000e680000000200 */
[----:B------:R-:W1:Y:S04]  /*8cd0*/  LDSM.16.M88.4 R164, [R189] ;  /* 0x00000000bda4783b */ /* 0x000e680000000200 */
[----:B------:R-:W-:Y:S01]  /*8ce0*/  LDSM.16.M88.4 R144, [R198] ;  /* 0x00000000c690783b */ /* 0x000fe20000000200 */
[C---:B--2---:R-:W-:Y:S03]  /*8cf0*/  HMMA.16816.F32 R24, R148.reuse, R20, RZ ;  /* 0x000000149418723c */ /* 0x044fe600000018ff */
[----:B------:R-:W2:Y:S04]  /*8d00*/  LDSM.16.M88.4 R140, [R195+0x6000] ;  /* 0x00600000c38c783b */ /* 0x000ea80000000200 */
[----:B------:R-:W1:Y:S01]  /*8d10*/  LDSM.16.M88.4 R136, [R195+0x6800] ;  /* 0x00680000c388783b */ /* 0x000e620000000200 */
[C---:B------:R-:W-:Y:S03]  /*8d20*/  HMMA.16816.F32 R20, R148.reuse, R22, RZ ;  /* 0x000000169414723c */ /* 0x040fe600000018ff */
[----:B------:R-:W1:Y:S04]  /*8d30*/  LDSM.16.M88.4 R32, [R195+0x7000] ;  /* 0x00700000c320783b */ /* 0x000e680000000200 */
[----:B------:R-:W0:Y:S01]  /*8d40*/  LDGDEPBAR ;  /* 0x00000000000079af */ /* 0x000e220000000000 */
[C---:B----4-:R-:W-:Y:S08]  /*8d50*/  HMMA.16816.F32 R16, R148.reuse, R12, RZ ;  /* 0x0000000c9410723c */ /* 0x050ff000000018ff */
[C---:B------:R-:W-:Y:S08]  /*8d60*/  HMMA.16816.F32 R12, R148.reuse, R14, RZ ;  /* 0x0000000e940c723c */ /* 0x040ff000000018ff */
[C---:B---3--:R-:W-:Y:S08]  /*8d70*/  HMMA.16816.F32 R160, R148.reuse, R156, RZ ;  /* 0x0000009c94a0723c */ /* 0x048ff000000018ff */
[C---:B------:R-:W-:Y:S08]  /*8d80*/  HMMA.16816.F32 R156, R148.reuse, R158, RZ ;  /* 0x0000009e949c723c */ /* 0x040ff000000018ff */
[C---:B------:R-:W-:Y:S08]  /*8d90*/  HMMA.16816.F32 R152, R148.reuse, R28, RZ ;  /* 0x0000001c9498723c */ /* 0x040ff000000018ff */
[----:B------:R-:W-:Y:S01]  /*8da0*/  HMMA.16816.F32 R148, R148, R30, RZ ;  /* 0x0000001e9494723c */ /* 0x000fe200000018ff */
[----:B------:R-:W3:Y:S07]  /*8db0*/  LDSM.16.M88.4 R28, [R195+0x7800] ;  /* 0x00780000c31c783b */ /* 0x000eee0000000200 */
[C---:B-----5:R-:W-:Y:S08]  /*8dc0*/  HMMA.16816.F32 R24, R172.reuse, R8, R24 ;  /* 0x00000008ac18723c */ /* 0x060ff00000001818 */
[C---:B------:R-:W-:Y:S01]  /*8dd0*/  HMMA.16816.F32 R20, R172.reuse, R10, R20 ;  /* 0x0000000aac14723c */ /* 0x040fe20000001814 */
[----:B------:R-:W-:Y:S07]  /*8de0*/  LDSM.16.M88.4 R8, [R197] ;  /* 0x00000000c508783b */ /* 0x000fee0000000200 */
[C---:B-1----:R-:W-:Y:S08]  /*8df0*/  HMMA.16816.F32 R16, R172.reuse, R4, R16 ;  /* 0x00000004ac10723c */ /* 0x042ff00000001810 */
[C---:B------:R-:W-:Y:S01]  /*8e00*/  HMMA.16816.F32 R12, R172.reuse, R6, R12 ;  /* 0x00000006ac0c723c */ /* 0x040fe2000000180c */
[----:B------:R-:W1:Y:S07]  /*8e10*/  LDSM.16.M88.4 R4, [R188] ;  /* 0x00000000bc04783b */ /* 0x000e6e0000000200 */
        /* <DEDUP_REMOVED lines=9> */
[C---:B------:R-:W-:Y:S01]  /*8eb0*/  HMMA.16816.F32 R12, R144.reuse, R138, R12 ;  /* 0x0000008a900c723c */ /* 0x040fe2000000180c */
[----:B------:R-:W5:Y:S07]  /*8ec0*/  LDSM.16.M88.4 R136, [R188+0x1800] ;  /* 0x00180000bc88783b */ /* 0x000f6e0000000200 */
[C---:B------:R-:W-:Y:S08]  /*8ed0*/  HMMA.16816.F32 R160, R144.reuse, R32, R160 ;  /* 0x0000002090a0723c */ /* 0x040ff000000018a0 */
[C---:B------:R-:W-:Y:S01]  /*8ee0*/  HMMA.16816.F32 R156, R144.reuse, R34, R156 ;  /* 0x00000022909c723c */ /* 0x040fe2000000189c */
[----:B------:R-:W-:Y:S07]  /*8ef0*/  LDSM.16.M88.4 R32, [R201+0x8000] ;  /* 0x00800000c920783b */ /* 0x000fee0000000200 */
[C---:B---3--:R-:W-:Y:S08]  /*8f00*/  HMMA.16816.F32 R152, R144.reuse, R28, R152 ;  /* 0x0000001c9098723c */ /* 0x048ff00000001898 */
[----:B------:R-:W-:Y:S01]  /*8f10*/  HMMA.16816.F32 R148, R144, R30, R148 ;  /* 0x0000001e9094723c */ /* 0x000fe20000001894 */
[----:B------:R-:W-:Y:S04]  /*8f20*/  LDSM.16.M88.4 R144, [R202+0x2000] ;  /* 0x00200000ca90783b */ /* 0x000fe80000000200 */
[----:B------:R-:W-:Y:S03]  /*8f30*/  LDSM.16.M88.4 R28, [R201+0x8800] ;  /* 0x00880000c91c783b */ /* 0x000fe60000000200 */
[C---:B-1----:R-:W-:Y:S08]  /*8f40*/  HMMA.16816.F32 R24, R8.reuse, R4, R24 ;  /* 0x000000040818723c */ /* 0x042ff00000001818 */
[C---:B------:R-:W-:Y:S01]  /*8f50*/  HMMA.16816.F32 R20, R8.reuse, R6, R20 ;  /* 0x000000060814723c */ /* 0x040fe20000001814 */
[----:B------:R-:W1:Y:S07]  /*8f60*/  LDSM.16.M88.4 R4, [R201+0x9000] ;  /* 0x00900000c904783b */ /* 0x000e6e0000000200 */
[C---:B----4-:R-:W-:Y:S08]  /*8f70*/  HMMA.16816.F32 R160, R8.reuse, R164, R160 ;  /* 0x000000a408a0723c */ /* 0x050ff000000018a0 */
[C---:B------:R-:W-:Y:S01]  /*8f80*/  HMMA.16816.F32 R156, R8.reuse, R166, R156 ;  /* 0x000000a6089c723c */ /* 0x040fe2000000189c */
[----:B------:R-:W-:Y:S07]  /*8f90*/  LDSM.16.M88.4 R164, [R200+0x2000] ;  /* 0x00200000c8a4783b */ /* 0x000fee0000000200 */
[C---:B--2---:R-:W-:Y:S08]  /*8fa0*/  HMMA.16816.F32 R16, R8.reuse, R140, R16 ;  /* 0x0000008c0810723c */ /* 0x044ff00000001810 */
[C---:B------:R-:W-:Y:S01]  /*8fb0*/  HMMA.16816.F32 R12, R8.reuse, R142, R12 ;  /* 0x0000008e080c723c */ /* 0x040fe2000000180c */
[----:B------:R-:W2:Y:S07]  /*8fc0*/  LDSM.16.M88.4 R140, [R201+0x9800] ;  /* 0x00980000c98c783b */ /* 0x000eae0000000200 */
[C---:B-----5:R-:W-:Y:S01]  /*8fd0*/  HMMA.16816.F32 R168, R8.reuse, R136, R152 ;  /* 0x0000008808a8723c */ /* 0x060fe20000001898 */
[----:B------:R-:W3:Y:S07]  /*8fe0*/  LDSM.16.M88.4 R152, [R187] ;  /* 0x00000000bb98783b */ /* 0x000eee0000000200 */
[----:B------:R-:W-:Y:S01]  /*8ff0*/  HMMA.16816.F32 R148, R8, R138, R148 ;  /* 0x0000008a0894723c */ /* 0x000fe20000001894 */
[----:B------:R-:W4:Y:S04]  /*9000*/  LDSM.16.M88.4 R8, [R186] ;  /* 0x00000000ba08783b */ /* 0x000f280000000200 */
[----:B------:R-:W-:Y:S03]  /*9010*/  LDSM.16.M88.4 R136, [R198+0x2000] ;  /* 0x00200000c688783b */ /* 0x000fe60000000200 */
[C---:B-1----:R-:W-:Y:S08]  /*9020*/  HMMA.16816.F32 R160, R144.reuse, R4, R160 ;  /* 0x0000000490a0723c */ /* 0x042ff000000018a0 */
[C---:B------:R-:W-:Y:S01]  /*9030*/  HMMA.16816.F32 R156, R144.reuse, R6, R156 ;  /* 0x00000006909c723c */ /* 0x040fe2000000189c */
[----:B------:R-:W1:Y:S07]  /*9040*/  LDSM.16.M88.4 R4, [R185] ;  /* 0x00000000b904783b */ /* 0x000e6e0000000200 */
[C---:B------:R-:W-:Y:S08]  /*9050*/  HMMA.16816.F32 R24, R144.reuse, R32, R24 ;  /* 0x000000209018723c */ /* 0x040ff00000001818 */
[C---:B------:R-:W-:Y:S01]  /*9060*/  HMMA.16816.F32 R20, R144.reuse, R34, R20 ;  /* 0x000000229014723c */ /* 0x040fe20000001814 */
[----:B------:R-:W-:Y:S07]  /*9070*/  LDSM.16.M88.4 R32, [R195+0x8000] ;  /* 0x00800000c320783b */ /* 0x000fee0000000200 */
[C---:B------:R-:W-:Y:S08]  /*9080*/  HMMA.16816.F32 R16, R144.reuse, R28, R16 ;  /* 0x0000001c9010723c */ /* 0x040ff00000001810 */
[C---:B------:R-:W-:Y:S01]  /*9090*/  HMMA.16816.F32 R12, R144.reuse, R30, R12 ;  /* 0x0000001e900c723c */ /* 0x040fe2000000180c */
[----:B------:R-:W5:Y:S07]  /*90a0*/  LDSM.16.M88.4 R28, [R184] ;  /* 0x00000000b81c783b */ /* 0x000f6e0000000200 */
[C---:B--2---:R-:W-:Y:S08]  /*90b0*/  HMMA.16816.F32 R168, R144.reuse, R140, R168 ;  /* 0x0000008c90a8723c */ /* 0x044ff000000018a8 */
[----:B------:R-:W-:Y:S01]  /*90c0*/  HMMA.16816.F32 R148, R144, R142, R148 ;  /* 0x0000008e9094723c */ /* 0x000fe20000001894 */
[----:B------:R-:W2:Y:S04]  /*90d0*/  LDSM.16.M88.4 R140, [R195+0x8800] ;  /* 0x00880000c38c783b */ /* 0x000ea80000000200 */
[----:B------:R-:W2:Y:S03]  /*90e0*/  LDSM.16.M88.4 R144, [R195+0x9000] ;  /* 0x00900000c390783b */ /* 0x000ea60000000200 */
[C---:B---3--:R-:W-:Y:S08]  /*90f0*/  HMMA.16816.F32 R24, R164.reuse, R152, R24 ;  /* 0x00000098a418723c */ /* 0x048ff00000001818 */
[C---:B------:R-:W-:Y:S01]  /*9100*/  HMMA.16816.F32 R20, R164.reuse, R154, R20 ;  /* 0x0000009aa414723c */ /* 0x040fe20000001814 */
[----:B------:R-:W3:Y:S07]  /*9110*/  LDSM.16.M88.4 R152, [R195+0x9800] ;  /* 0x00980000c398783b */ /* 0x000eee0000000200 */
[C---:B----4-:R-:W-:Y:S08]  /*9120*/  HMMA.16816.F32 R16, R164.reuse, R8, R16 ;  /* 0x00000008a410723c */ /* 0x050ff00000001810 */
[C---:B------:R-:W-:Y:S01]  /*9130*/  HMMA.16816.F32 R12, R164.reuse, R10, R12 ;  /* 0x0000000aa40c723c */ /* 0x040fe2000000180c */
[----:B------:R-:W-:Y:S07]  /*9140*/  LDSM.16.M88.4 R8, [R197+0x2000] ;  /* 0x00200000c508783b */ /* 0x000fee0000000200 */
[C---:B-1----:R-:W-:Y:S08]  /*9150*/  HMMA.16816.F32 R160, R164.reuse, R4, R160 ;  /* 0x00000004a4a0723c */ /* 0x042ff000000018a0 */
[C---:B------:R-:W-:Y:S01]  /*9160*/  HMMA.16816.F32 R156, R164.reuse, R6, R156 ;  /* 0x00000006a49c723c */ /* 0x040fe2000000189c */
[----:B------:R-:W1:Y:S07]  /*9170*/  LDSM.16.M88.4 R4, [R188+0x2000] ;  /* 0x00200000bc04783b */ /* 0x000e6e0000000200 */
[C---:B-----5:R-:W-:Y:S01]  /*9180*/  HMMA.16816.F32 R172, R164.reuse, R28, R168 ;  /* 0x0000001ca4ac723c */ /* 0x060fe200000018a8 */
[----:B------:R-:W4:Y:S07]  /*9190*/  LDSM.16.M88.4 R168, [R188+0x2800] ;  /* 0x00280000bca8783b */ /* 0x000f2e0000000200 */
[----:B------:R-:W-:Y:S01]  /*91a0*/  HMMA.16816.F32 R148, R164, R30, R148 ;  /* 0x0000001ea494723c */ /* 0x000fe20000001894 */
[----:B------:R-:W5:Y:S06]  /*91b0*/  LDSM.16.M88.4 R28, [R188+0x3000] ;  /* 0x00300000bc1c783b */ /* 0x000f6c0000000200 */
[C---:B------:R-:W-:Y:S01]  /*91c0*/  IADD3 R164, R0.reuse, 0x10, RZ ;  /* 0x0000001000a47810 */ /* 0x040fe20007ffe0ff */
[----:B------:R-:W-:Y:S01]  /*91d0*/  HMMA.16816.F32 R24, R136, R32, R24 ;  /* 0x000000208818723c */ /* 0x000fe20000001818 */
[----:B------:R-:W-:-:S07]  /*91e0*/  IADD3 R166, R0, 0x11, RZ ;  /* 0x0000001100a67810 */ /* 0x000fce0007ffe0ff */
[C---:B------:R-:W-:Y:S01]  /*91f0*/  HMMA.16816.F32 R20, R136.reuse, R34, R20 ;  /* 0x000000228814723c */ /* 0x040fe20000001814 */
[----:B------:R-:W1:Y:S07]  /*9200*/  LDSM.16.M88.4 R32, [R188+0x3800] ;  /* 0x00380000bc20783b */ /* 0x000e6e0000000200 */
[C---:B--2---:R-:W-:Y:S08]  /*9210*/  HMMA.16816.F32 R16, R136.reuse, R140, R16 ;  /* 0x0000008c8810723c */ /* 0x044ff00000001810 */
[C---:B------:R-:W-:Y:S01]  /*9220*/  HMMA.16816.F32 R12, R136.reuse, R142, R12 ;  /* 0x0000008e880c723c */ /* 0x040fe2000000180c */
[----:B------:R-:W-:Y:S07]  /*9230*/  LDSM.16.M88.4 R140, [R200+0x4000] ;  /* 0x00400000c88c783b */ /* 0x000fee0000000200 */
[C---:B------:R-:W-:Y:S08]  /*9240*/  HMMA.16816.F32 R160, R136.reuse, R144, R160 ;  /* 0x0000009088a0723c */ /* 0x040ff000000018a0 */
[C---:B------:R-:W-:Y:S07]  /*9250*/  HMMA.16816.F32 R156, R136.reuse, R146, R156 ;  /* 0x00000092889c723c */ /* 0x040fee000000189c */
[C---:B------:R-:W-:Y:S01]  /*9260*/  IADD3 R147, R0.reuse, 0x8, RZ ;  /* 0x0000000800937810 */ /* 0x040fe20007ffe0ff */
[----:B---3--:R-:W-:Y:S01]  /*9270*/  HMMA.16816.F32 R172, R136, R152, R172 ;  /* 0x0000009888ac723c */ /* 0x008fe200000018ac */
[----:B------:R-:W-:-:S06]  /*9280*/  IADD3 R146, R0, 0x9, RZ ;  /* 0x0000000900927810 */ /* 0x000fcc0007ffe0ff */
[----:B------:R-:W-:Y:S01]  /*9290*/  IMAD.IADD R153, R211, 0x1, -R147 ;  /* 0x00000001d3997824 */ /* 0x000fe200078e0a93 */
[----:B------:R-:W-:Y:S01]  /*92a0*/  HMMA.16816.F32 R148, R136, R154, R148 ;  /* 0x0000009a8894723c */ /* 0x000fe20000001894 */
[----:B------:R-:W-:Y:S03]  /*92b0*/  LDSM.16.M88.4 R136, [R202+0x4000] ;  /* 0x00400000ca88783b */ /* 0x000fe60000000200 */
[----:B------:R-:W-:-:S04]  /*92c0*/  IABS R153, R153 ;  /* 0x0000009900997213 */ /* 0x000fc80000000000 */
[C---:B-1----:R-:W-:Y:S02]  /*92d0*/  HMMA.16816.F32 R24, R8.reuse, R4, R24 ;  /* 0x000000040818723c */ /* 0x042fe40000001818 */
[----:B------:R-:W-:Y:S06]  /*92e0*/  I2F R153, R153 ;  /* 0x0000009900997306 */ /* 0x000fec0000201400 */
[C---:B------:R-:W-:Y:S01]  /*92f0*/  HMMA.16816.F32 R20, R8.reuse, R6, R20 ;  /* 0x000000060814723c */ /* 0x040fe20000001814 */
[----:B------:R-:W1:Y:S07]  /*9300*/  LDSM.16.M88.4 R4, [R201+0xa000] ;  /* 0x00a00000c904783b */ /* 0x000e6e0000000200 */
[C---:B----4-:R-:W-:Y:S08]  /*9310*/  HMMA.16816.F32 R16, R8.reuse, R168, R16 ;  /* 0x000000a80810723c */ /* 0x050ff00000001810 */
[C---:B------:R-:W-:Y:S07]  /*9320*/  HMMA.16816.F32 R12, R8.reuse, R170, R12 ;  /* 0x000000aa080c723c */ /* 0x040fee000000180c */
[----:B------:R-:W-:Y:S01]  /*9330*/  IADD3 R170, R0, 0x18, RZ ;  /* 0x0000001800aa7810 */ /* 0x000fe20007ffe0ff */
[C---:B-----5:R-:W-:Y:S08]  /*9340*/  HMMA.16816.F32 R160, R8.reuse, R28, R160 ;  /* 0x0000001c08a0723c */ /* 0x060ff000000018a0 */
[C---:B------:R-:W-:Y:S01]  /*9350*/  HMMA.16816.F32 R156, R8.reuse, R30, R156 ;  /* 0x0000001e089c723c */ /* 0x040fe2000000189c */
[----:B------:R-:W2:Y:S07]  /*9360*/  LDSM.16.M88.4 R28, [R201+0xa800] ;  /* 0x00a80000c91c783b */ /* 0x000eae0000000200 */
[C---:B------:R-:W-:Y:S07]  /*9370*/  HMMA.16816.F32 R172, R8.reuse, R32, R172 ;  /* 0x0000002008ac723c */ /* 0x040fee00000018ac */
[----:B------:R-:W-:Y:S01]  /*9380*/  IMAD.IADD R32, R211, 0x1, -R0 ;  /* 0x00000001d3207824 */ /* 0x000fe200078e0a00 */
[----:B------:R-:W-:Y:S01]  /*9390*/  HMMA.16816.F32 R148, R8, R34, R148 ;  /* 0x000000220894723c */ /* 0x000fe20000001894 */
[----:B------:R-:W3:Y:S01]  /*93a0*/  LDSM.16.M88.4 R8, [R201+0xb000] ;  /* 0x00b00000c908783b */ /* 0x000ee20000000200 */
[----:B------:R-:W-:-:S02]  /*93b0*/  IMAD.IADD R33, R214, 0x1, -R2 ;  /* 0x00000001d6217824 */ /* 0x000fc400078e0a02 */
[----:B------:R-:W-:-:S03]  /*93c0*/  IABS R32, R32 ;  /* 0x0000002000207213 */ /* 0x000fc60000000000 */
[----:B------:R-:W-:Y:S01]  /*93d0*/  IABS R33, R33 ;  /* 0x0000002100217213 */ /* 0x000fe20000000000 */
[C---:B-1----:R-:W-:Y:S01]  /*93e0*/  HMMA.16816.F32 R24, R136.reuse, R4, R24 ;  /* 0x000000048818723c */ /* 0x042fe20000001818 */
[----:B------:R-:W-:Y:S02]  /*93f0*/  IMAD.MOV.U32 R144, RZ, RZ, R32 ;  /* 0x000000ffff907224 */ /* 0x000fe400078e0020 */
[----:B------:R-:W-:Y:S01]  /*9400*/  IMAD.IADD R32, R211, 0x1, -R2 ;  /* 0x00000001d3207824 */ /* 0x000fe200078e0a02 */
[----:B------:R1:W-:Y:S03]  /*9410*/  I2F R145, R33 ;  /* 0x0000002100917306 */ /* 0x0003e60000201400 */
[----:B------:R-:W-:Y:S01]  /*9420*/  IMAD.IADD R4, R214, 0x1, -R147 ;  /* 0x00000001d6047824 */ /* 0x000fe200078e0a93 */
[----:B------:R-:W-:Y:S01]  /*9430*/  HMMA.16816.F32 R20, R136, R6, R20 ;  /* 0x000000068814723c */ /* 0x000fe20000001814 */
[----:B------:R-:W-:-:S03]  /*9440*/  IABS R152, R32 ;  /* 0x0000002000987213 */ /* 0x000fc60000000000 */
[----:B------:R-:W-:Y:S01]  /*9450*/  IABS R155, R4 ;  /* 0x00000004009b7213 */ /* 0x000fe20000000000 */
[----:B------:R-:W-:Y:S01]  /*9460*/  I2F R144, R144 ;  /* 0x0000009000907306 */ /* 0x000fe20000201400 */
[----:B------:R-:W4:Y:S02]  /*9470*/  LDSM.16.M88.4 R4, [R183] ;  /* 0x00000000b704783b */ /* 0x000f240000000200 */
[C---:B--2---:R-:W-:Y:S02]  /*9480*/  HMMA.16816.F32 R16, R136.reuse, R28, R16 ;  /* 0x0000001c8810723c */ /* 0x044fe40000001810 */
[----:B-1----:R-:W1:Y:S03]  /*9490*/  LDSM.16.M88.4 R32, [R201+0xb800] ;  /* 0x00b80000c920783b */ /* 0x002e660000000200 */
[----:B------:R-:W-:Y:S02]  /*94a0*/  I2F R155, R155 ;  /* 0x0000009b009b7306 */ /* 0x000fe40000201400 */
[--C-:B------:R-:W-:Y:S01]  /*94b0*/  IMAD.IADD R28, R214, 0x1, -R146.reuse ;  /* 0x00000001d61c7824 */ /* 0x100fe200078e0a92 */
[----:B------:R-:W-:Y:S01]  /*94c0*/  HMMA.16816.F32 R12, R136, R30, R12 ;  /* 0x0000001e880c723c */ /* 0x000fe2000000180c */
[----:B------:R-:W-:-:S03]  /*94d0*/  IMAD.IADD R29, R211, 0x1, -R146 ;  /* 0x00000001d31d7824 */ /* 0x000fc600078e0a92 */
[----:B------:R-:W-:Y:S01]  /*94e0*/  IABS R28, R28 ;  /* 0x0000001c001c7213 */ /* 0x000fe20000000000 */
[----:B------:R-:W-:Y:S03]  /*94f0*/  I2F R152, R152 ;  /* 0x0000009800987306 */ /* 0x000fe60000201400 */
[----:B---3--:R-:W-:Y:S01]  /*9500*/  HMMA.16816.F32 R160, R136, R8, R160 ;  /* 0x0000000888a0723c */ /* 0x008fe200000018a0 */
[----:B------:R-:W-:Y:S01]  /*9510*/  IMAD.MOV.U32 R154, RZ, RZ, R28 ;  /* 0x000000ffff9a7224 */ /* 0x000fe200078e001c */
[----:B------:R-:W-:-:S05]  /*9520*/  IABS R28, R29 ;  /* 0x0000001d001c7213 */ /* 0x000fca0000000000 */
[C-C-:B------:R-:W-:Y:S01]  /*9530*/  IMAD.IADD R8, R214.reuse, 0x1, -R164.reuse ;  /* 0x00000001d6087824 */ /* 0x140fe200078e0aa4 */
[----:B------:R-:W-:Y:S01]  /*9540*/  HMMA.16816.F32 R156, R136, R10, R156 ;  /* 0x0000000a889c723c */ /* 0x000fe2000000189c */
[----:B------:R-:W-:Y:S01]  /*9550*/  IMAD.IADD R9, R211, 0x1, -R164 ;  /* 0x00000001d3097824 */ /* 0x000fe200078e0aa4 */
[----:B------:R-:W-:Y:S01]  /*9560*/  I2F R154, R154 ;  /* 0x0000009a009a7306 */ /* 0x000fe20000201400 */
[----:B------:R-:W-:Y:S01]  /*9570*/  IMAD.MOV.U32 R165, RZ, RZ, R28 ;  /* 0x000000ffffa57224 */ /* 0x000fe200078e001c */
[----:B------:R-:W-:Y:S01]  /*9580*/  IABS R8, R8 ;  /* 0x0000000800087213 */ /* 0x000fe20000000000 */
[----:B------:R-:W2:Y:S04]  /*9590*/  LDSM.16.M88.4 R28, [R182] ;  /* 0x00000000b61c783b */ /* 0x000ea80000000200 */
[----:B------:R-:W-:Y:S01]  /*95a0*/  IMAD.MOV.U32 R167, RZ, RZ, R8 ;  /* 0x000000ffffa77224 */ /* 0x000fe200078e0008 */
[----:B------:R-:W-:Y:S01]  /*95b0*/  IABS R8, R9 ;  /* 0x0000000900087213 */ /* 0x000fe20000000000 */
[----:B------:R-:W-:Y:S01]  /*95c0*/  IMAD.IADD R9, R214, 0x1, -R166 ;  /* 0x00000001d6097824 */ /* 0x000fe200078e0aa6 */
[----:B------:R-:W-:Y:S01]  /*95d0*/  I2F R165, R165 ;  /* 0x000000a500a57306 */ /* 0x000fe20000201400 */
[----:B----4-:R-:W-:Y:S02]  /*95e0*/  HMMA.16816.F32 R24, R140, R4, R24 ;  /* 0x000000048c18723c */ /* 0x010fe40000001818 */
[----:B------:R-:W-:Y:S01]  /*95f0*/  IMAD.MOV.U32 R168, RZ, RZ, R8 ;  /* 0x000000ffffa87224 */ /* 0x000fe200078e0008 */
[----:B------:R-:W-:-:S04]  /*9600*/  IABS R8, R9 ;  /* 0x0000000900087213 */ /* 0x000fc80000000000 */
[----:B------:R-:W-:Y:S01]  /*9610*/  IMAD.IADD R4, R214, 0x1, -R170 ;  /* 0x00000001d6047824 */ /* 0x000fe200078e0aaa */
[----:B------:R-:W-:Y:S01]  /*9620*/  HMMA.16816.F32 R20, R140, R6, R20 ;  /* 0x000000068c14723c */ /* 0x000fe20000001814 */
[----:B------:R-:W-:Y:S01]  /*9630*/  IMAD.MOV.U32 R169, RZ, RZ, R8 ;  /* 0x000000ffffa97224 */ /* 0x000fe200078e0008 */
[----:B------:R-:W-:Y:S01]  /*9640*/  I2F R167, R167 ;  /* 0x000000a700a77306 */ /* 0x000fe20000201400 */
[----:B------:R-:W3:Y:S01]  /*9650*/  LDSM.16.M88.4 R8, [R181] ;  /* 0x00000000b508783b */ /* 0x000ee20000000200 */
[----:B------:R-:W-:-:S04]  /*9660*/  IABS R4, R4 ;  /* 0x0000000400047213 */ /* 0x000fc80000000000 */
[C---:B-1----:R-:W-:Y:S01]  /*9670*/  HMMA.16816.F32 R172, R136.reuse, R32, R172 ;  /* 0x0000002088ac723c */ /* 0x042fe200000018ac */
[----:B------:R-:W-:Y:S01]  /*9680*/  IMAD.MOV.U32 R179, RZ, RZ, R4 ;  /* 0x000000ffffb37224 */ /* 0x000fe200078e0004 */
[----:B------:R-:W-:Y:S01]  /*9690*/  I2F R169, R169 ;  /* 0x000000a900a97306 */ /* 0x000fe20000201400 */
[----:B------:R-:W1:Y:S04]  /*96a0*/  LDSM.16.M88.4 R4, [R180] ;  /* 0x00000000b404783b */ /* 0x000e680000000200 */
[----:B------:R-:W-:Y:S01]  /*96b0*/  IMAD.IADD R32, R211, 0x1, -R166 ;  /* 0x00000001d3207824 */ /* 0x000fe200078e0aa6 */
[----:B------:R-:W-:Y:S01]  /*96c0*/  HMMA.16816.F32 R148, R136, R34, R148 ;  /* 0x000000228894723c */ /* 0x000fe20000001894 */
[----:B------:R-:W-:Y:S01]  /*96d0*/  IMAD.IADD R33, R214, 0x1, -R178 ;  /* 0x00000001d6217824 */ /* 0x000fe200078e0ab2 */
[----:B------:R-:W-:Y:S02]  /*96e0*/  I2F R179, R179 ;  /* 0x000000b300b37306 */ /* 0x000fe40000201400 */
[----:B------:R-:W-:-:S02]  /*96f0*/  IABS R32, R32 ;  /* 0x0000002000207213 */ /* 0x000fc40000000000 */
[----:B------:R-:W-:Y:S01]  /*9700*/  IABS R216, R33 ;  /* 0x0000002100d87213 */ /* 0x000fe20000000000 */
[----:B------:R-:W-:Y:S01]  /*9710*/  IMAD.IADD R136, R214, 0x1, -R223 ;  /* 0x00000001d6887824 */ /* 0x000fe200078e0adf */
[----:B--2---:R-:W-:Y:S01]  /*9720*/  HMMA.16816.F32 R16, R140, R28, R16 ;  /* 0x0000001c8c10723c */ /* 0x004fe20000001810 */
[----:B------:R-:W-:Y:S01]  /*9730*/  IMAD.MOV.U32 R171, RZ, RZ, R32 ;  /* 0x000000ffffab7224 */ /* 0x000fe200078e0020 */
[----:B------:R-:W-:Y:S01]  /*9740*/  I2F R168, R168 ;  /* 0x000000a800a87306 */ /* 0x000fe20000201400 */
[----:B------:R-:W-:Y:S01]  /*9750*/  IMAD.IADD R32, R211, 0x1, -R170 ;  /* 0x00000001d3207824 */ /* 0x000fe200078e0aaa */
[----:B------:R-:W-:-:S04]  /*9760*/  IABS R136, R136 ;  /* 0x0000008800887213 */ /* 0x000fc80000000000 */
[----:B------:R-:W-:Y:S01]  /*9770*/  IABS R32, R32 ;  /* 0x0000002000207213 */ /* 0x000fe20000000000 */
[----:B------:R-:W-:Y:S01]  /*9780*/  HMMA.16816.F32 R12, R140, R30, R12 ;  /* 0x0000001e8c0c723c */ /* 0x000fe2000000180c */
[----:B------:R-:W-:Y:S01]  /*9790*/  LDSM.16.M88.4 R28, [R195+0xa000] ;  /* 0x00a00000c31c783b */ /* 0x000fe20000000200 */
[----:B------:R-:W-:Y:S01]  /*97a0*/  IMAD.MOV.U32 R224, RZ, RZ, R136 ;  /* 0x000000ffffe07224 */ /* 0x000fe200078e0088 */
[----:B------:R2:W-:Y:S01]  /*97b0*/  I2F R220, R32 ;  /* 0x0000002000dc7306 */ /* 0x0005e20000201400 */
[----:B------:R-:W-:-:S05]  /*97c0*/  IMAD.IADD R136, R214, 0x1, -R222 ;  /* 0x00000001d6887824 */ /* 0x000fca00078e0ade */
[----:B------:R-:W-:Y:S01]  /*97d0*/  IABS R136, R136 ;  /* 0x0000008800887213 */ /* 0x000fe20000000000 */
[C---:B---3--:R-:W-:Y:S01]  /*97e0*/  HMMA.16816.F32 R160, R140.reuse, R8, R160 ;  /* 0x000000088ca0723c */ /* 0x048fe200000018a0 */
[----:B------:R-:W-:Y:S06]  /*97f0*/  I2F R216, R216 ;  /* 0x000000d800d87306 */ /* 0x000fec0000201400 */
[----:B------:R-:W-:Y:S01]  /*9800*/  IMAD.IADD R8, R211, 0x1, -R223 ;  /* 0x00000001d3087824 */ /* 0x000fe200078e0adf */
[----:B------:R-:W-:Y:S01]  /*9810*/  HMMA.16816.F32 R156, R140, R10, R156 ;  /* 0x0000000a8c9c723c */ /* 0x000fe2000000189c */
[----:B--2---:R-:W2:Y:S01]  /*9820*/  LDSM.16.M88.4 R32, [R198+0x4000] ;  /* 0x00400000c620783b */ /* 0x004ea20000000200 */
[----:B------:R3:W-:Y:S02]  /*9830*/  I2F R227, R136 ;  /* 0x0000008800e37306 */ /* 0x0007e40000201400 */
[----:B------:R-:W-:-:S04]  /*9840*/  IABS R8, R8 ;  /* 0x0000000800087213 */ /* 0x000fc80000000000 */
[C---:B-1----:R-:W-:Y:S01]  /*9850*/  HMMA.16816.F32 R172, R140.reuse, R4, R172 ;  /* 0x000000048cac723c */ /* 0x042fe200000018ac */
[----:B------:R-:W-:Y:S01]  /*9860*/  IMAD.MOV.U32 R225, RZ, RZ, R8 ;  /* 0x000000ffffe17224 */ /* 0x000fe200078e0008 */
[----:B------:R-:W-:Y:S01]  /*9870*/  I2F R171, R171 ;  /* 0x000000ab00ab7306 */ /* 0x000fe20000201400 */
[----:B------:R-:W1:Y:S04]  /*9880*/  LDSM.16.M88.4 R8, [R195+0xa800] ;  /* 0x00a80000c308783b */ /* 0x000e680000000200 */
[C---:B------:R-:W-:Y:S01]  /*9890*/  IMAD.IADD R4, R211.reuse, 0x1, -R222 ;  /* 0x00000001d3047824 */ /* 0x040fe200078e0ade */
[----:B------:R-:W-:Y:S01]  /*98a0*/  HMMA.16816.F32 R148, R140, R6, R148 ;  /* 0x000000068c94723c */ /* 0x000fe20000001894 */
[----:B------:R-:W-:Y:S01]  /*98b0*/  LDSM.16.M88.4 R140, [R197+0x4000] ;  /* 0x00400000c58c783b */ /* 0x000fe20000000200 */
[----:B---3--:R-:W-:Y:S01]  /*98c0*/  IMAD.IADD R136, R211, 0x1, -R226 ;  /* 0x00000001d3887824 */ /* 0x008fe200078e0ae2 */
[----:B------:R-:W-:Y:S01]  /*98d0*/  I2F R224, R224 ;  /* 0x000000e000e07306 */ /* 0x000fe20000201400 */
[----:B------:R-:W-:-:S03]  /*98e0*/  IABS R4, R4 ;  /* 0x0000000400047213 */ /* 0x000fc60000000000 */
[----:B------:R-:W-:Y:S02]  /*98f0*/  IABS R233, R136 ;  /* 0x0000008800e97213 */ /* 0x000fe40000000000 */
[----:B------:R-:W-:Y:S01]  /*9900*/  IMAD.MOV.U32 R229, RZ, RZ, R4 ;  /* 0x000000ffffe57224 */ /* 0x000fe200078e0004 */
[----:B------:R-:W-:Y:S01]  /*9910*/  LDSM.16.M88.4 R136, [R195+0xb800] ;  /* 0x00b80000c388783b */ /* 0x000fe20000000200 */
[----:B------:R-:W-:Y:S03]  /*9920*/  I2F R225, R225 ;  /* 0x000000e100e17306 */ /* 0x000fe60000201400 */
[----:B------:R-:W3:Y:S05]  /*9930*/  LDSM.16.M88.4 R4, [R195+0xb000] ;  /* 0x00b00000c304783b */ /* 0x000eea0000000200 */
[----:B------:R-:W-:Y:S01]  /*9940*/  I2F R229, R229 ;  /* 0x000000e500e57306 */ /* 0x000fe20000201400 */
[C---:B--2---:R-:W-:Y:S07]  /*9950*/  HMMA.16816.F32 R24, R32.reuse, R28, R24 ;  /* 0x0000001c2018723c */ /* 0x044fee0000001818 */
[----:B------:R-:W-:Y:S01]  /*9960*/  I2F R233, R233 ;  /* 0x000000e900e97306 */ /* 0x000fe20000201400 */
[C---:B------:R-:W-:Y:S01]  /*9970*/  HMMA.16816.F32 R20, R32.reuse, R30, R20 ;  /* 0x0000001e2014723c */ /* 0x040fe20000001814 */
[----:B------:R-:W2:Y:S07]  /*9980*/  LDSM.16.M88.4 R28, [R188+0x4000] ;  /* 0x00400000bc1c783b */ /* 0x000eae0000000200 */
[C---:B-1----:R-:W-:Y:S01]  /*9990*/  HMMA.16816.F32 R16, R32.reuse, R8, R16 ;  /* 0x000000082010723c */ /* 0x042fe20000001810 */
[----:B------:R1:W-:Y:S06]  /*99a0*/  I2F R8, R234 ;  /* 0x000000ea00087306 */ /* 0x0003ec0000201400 */
[----:B------:R-:W-:Y:S01]  /*99b0*/  IMAD.IADD R9, R214, 0x1, -R231 ;  /* 0x00000001d6097824 */ /* 0x000fe200078e0ae7 */
[----:B------:R-:W-:Y:S04]  /*99c0*/  HMMA.16816.F32 R12, R32, R10, R12 ;  /* 0x0000000a200c723c */ /* 0x000fe8000000180c */
[----:B------:R-:W-:-:S03]  /*99d0*/  IABS R9, R9 ;  /* 0x0000000900097213 */ /* 0x000fc60000000000 */
[C---:B------:R-:W-:Y:S01]  /*99e0*/  IMAD.IADD R11, R211.reuse, 0x1, -R231 ;  /* 0x00000001d30b7824 */ /* 0x040fe200078e0ae7 */
[C---:B---3--:R-:W-:Y:S01]  /*99f0*/  HMMA.16816.F32 R160, R32.reuse, R4, R160 ;  /* 0x0000000420a0723c */ /* 0x048fe200000018a0 */
[----:B------:R-:W-:Y:S01]  /*9a00*/  IMAD.MOV.U32 R10, RZ, RZ, R9 ;  /* 0x000000ffff0a7224 */ /* 0x000fe200078e0009 */
[C---:B------:R-:W-:Y:S02]  /*9a10*/  IADD3 R9, R0.reuse, 0x31, RZ ;  /* 0x0000003100097810 */ /* 0x040fe40007ffe0ff */
[----:B-1----:R-:W-:Y:S02]  /*9a20*/  IADD3 R234, R0, 0x38, RZ ;  /* 0x0000003800ea7810 */ /* 0x002fe40007ffe0ff */
[----:B------:R-:W-:Y:S01]  /*9a30*/  IABS R11, R11 ;  /* 0x0000000b000b7213 */ /* 0x000fe20000000000 */
[--C-:B------:R-:W-:Y:S01]  /*9a40*/  IMAD.IADD R4, R214, 0x1, -R9.reuse ;  /* 0x00000001d6047824 */ /* 0x100fe200078e0a09 */
[----:B------:R-:W-:Y:S01]  /*9a50*/  HMMA.16816.F32 R172, R32, R136, R172 ;  /* 0x0000008820ac723c */ /* 0x000fe200000018ac */
[----:B------:R-:W-:Y:S01]  /*9a60*/  IMAD.IADD R5, R211, 0x1, -R9 ;  /* 0x00000001d3057824 */ /* 0x000fe200078e0a09 */
[----:B------:R-:W-:Y:S02]  /*9a70*/  I2F R10, R10 ;  /* 0x0000000a000a7306 */ /* 0x000fe40000201400 */
[----:B------:R-:W-:-:S03]  /*9a80*/  IABS R4, R4 ;  /* 0x0000000400047213 */ /* 0x000fc60000000000 */
[----:B------:R-:W-:Y:S01]  /*9a90*/  IMAD.IADD R137, R211, 0x1, -R234 ;  /* 0x00000001d3897824 */ /* 0x000fe200078e0aea */
[----:B------:R-:W-:Y:S01]  /*9aa0*/  HMMA.16816.F32 R156, R32, R6, R156 ;  /* 0x00000006209c723c */ /* 0x000fe2000000189c */
[----:B------:R-:W-:Y:S01]  /*9ab0*/  IMAD.MOV.U32 R235, RZ, RZ, R4 ;  /* 0x000000ffffeb7224 */ /* 0x000fe200078e0004 */
[----:B------:R-:W-:Y:S01]  /*9ac0*/  IABS R4, R5 ;  /* 0x0000000500047213 */ /* 0x000fe20000000000 */
[----:B------:R-:W-:Y:S01]  /*9ad0*/  IMAD.IADD R5, R214, 0x1, -R234 ;  /* 0x00000001d6057824 */ /* 0x000fe200078e0aea */
[----:B------:R-:W-:Y:S01]  /*9ae0*/  IABS R137, R137 ;  /* 0x0000008900897213 */ /* 0x000fe20000000000 */
[----:B------:R-:W-:Y:S02]  /*9af0*/  I2F R11, R11 ;  /* 0x0000000b000b7306 */ /* 0x000fe40000201400 */
[----:B------:R-:W-:Y:S01]  /*9b00*/  IMAD.MOV.U32 R136, RZ, RZ, R4 ;  /* 0x000000ffff887224 */ /* 0x000fe200078e0004 */
[----:B------:R-:W-:Y:S01]  /*9b10*/  IABS R4, R5 ;  /* 0x0000000500047213 */ /* 0x000fe20000000000 */
[C---:B--2---:R-:W-:Y:S04]  /*9b20*/  HMMA.16816.F32 R24, R140.reuse, R28, R24 ;  /* 0x0000001c8c18723c */ /* 0x044fe80000001818 */
[----:B------:R1:W-:Y:S03]  /*9b30*/  I2F R29, R4 ;  /* 0x00000004001d7306 */ /* 0x0003e60000201400 */
[----:B------:R-:W-:Y:S01]  /*9b40*/  IADD3 R28, R0, 0x39, RZ ;  /* 0x00000039001c7810 */ /* 0x000fe20007ffe0ff */
[----:B------:R-:W-:Y:S04]  /*9b50*/  HMMA.16816.F32 R20, R140, R30, R20 ;  /* 0x0000001e8c14723c */ /* 0x000fe80000001814 */
[----:B------:R-:W-:Y:S01]  /*9b60*/  I2F R31, R137 ;  /* 0x00000089001f7306 */ /* 0x000fe20000201400 */
[----:B------:R-:W-:-:S02]  /*9b70*/  IMAD.IADD R236, R214, 0x1, -R28 ;  /* 0x00000001d6ec7824 */ /* 0x000fc400078e0a1c */
[----:B------:R-:W-:Y:S01]  /*9b80*/  IMAD.IADD R30, R211, 0x1, -R28 ;  /* 0x00000001d31e7824 */ /* 0x000fe200078e0a1c */
[----:B------:R-:W-:Y:S02]  /*9b90*/  HMMA.16816.F32 R148, R32, R138, R148 ;  /* 0x0000008a2094723c */ /* 0x000fe40000001894 */
[----:B------:R-:W-:Y:S01]  /*9ba0*/  IABS R236, R236 ;  /* 0x000000ec00ec7213 */ /* 0x000fe20000000000 */
[----:B-1----:R-:W1:Y:S01]  /*9bb0*/  LDSM.16.M88.4 R4, [R188+0x4800] ;  /* 0x00480000bc04783b */ /* 0x002e620000000200 */
[----:B------:R-:W-:Y:S01]  /*9bc0*/  I2F R235, R235 ;  /* 0x000000eb00eb7306 */ /* 0x000fe20000201400 */
[----:B------:R-:W-:-:S03]  /*9bd0*/  IABS R30, R30 ;  /* 0x0000001e001e7213 */ /* 0x000fc60000000000 */
[----:B------:R-:W-:Y:S02]  /*9be0*/  FMUL.FTZ R238, R24, c[0x0][0x2ec] ;  /* 0x0000bb0018ee7a20 */ /* 0x000fe40000410000 */
[----:B------:R-:W-:Y:S02]  /*9bf0*/  FMUL.FTZ R24, R25, c[0x0][0x2ec] ;  /* 0x0000bb0019187a20 */ /* 0x000fe40000410000 */
[----:B------:R-:W-:Y:S01]  /*9c00*/  FMUL.FTZ R26, R26, c[0x0][0x2ec] ;  /* 0x0000bb001a1a7a20 */ /* 0x000fe20000410000 */
[----:B------:R-:W-:Y:S01]  /*9c10*/  I2F R136, R136 ;  /* 0x0000008800887306 */ /* 0x000fe20000201400 */
[----:B------:R-:W-:Y:S02]  /*9c20*/  FMUL.FTZ R25, R27, c[0x0][0x2ec] ;  /* 0x0000bb001b197a20 */ /* 0x000fe40000410000 */
[----:B------:R-:W-:Y:S02]  /*9c30*/  FMUL.FTZ R20, R20, c[0x0][0x2ec] ;  /* 0x0000bb0014147a20 */ /* 0x000fe40000410000 */
[----:B------:R-:W-:-:S02]  /*9c40*/  FMUL.FTZ R21, R21, c[0x0][0x2ec] ;  /* 0x0000bb0015157a20 */ /* 0x000fc40000410000 */
[----:B------:R-:W-:Y:S01]  /*9c50*/  FMUL.FTZ R242, R22, c[0x0][0x2ec] ;  /* 0x0000bb0016f27a20 */ /* 0x000fe20000410000 */
[----:B------:R-:W-:Y:S01]  /*9c60*/  MUFU.TANH R238, R238 ;  /* 0x000000ee00ee7308 */ /* 0x000fe20000002400 */
[----:B------:R-:W-:-:S07]  /*9c70*/  FMUL.FTZ R22, R23, c[0x0][0x2ec] ;  /* 0x0000bb0017167a20 */ /* 0x000fce0000410000 */
[----:B------:R-:W2:Y:S08]  /*9c80*/  MUFU.TANH R24, R24 ;  /* 0x0000001800187308 */ /* 0x000eb00000002400 */
[----:B------:R-:W3:Y:S01]  /*9c90*/  MUFU.TANH R240, R20 ;  /* 0x0000001400f07308 */ /* 0x000ee20000002400 */
[C---:B-1----:R-:W-:Y:S07]  /*9ca0*/  HMMA.16816.F32 R16, R140.reuse, R4, R16 ;  /* 0x000000048c10723c */ /* 0x042fee0000001810 */
[----:B------:R-:W1:Y:S01]  /*9cb0*/  MUFU.TANH R137, R26 ;  /* 0x0000001a00897308 */ /* 0x000e620000002400 */
[----:B--2---:R-:W-:Y:S01]  /*9cc0*/  FFMA.FTZ R24, R145, -UR24, R24 ;  /* 0x8000001891187c23 */ /* 0x004fe20008010018 */
[----:B------:R-:W-:Y:S01]  /*9cd0*/  HMMA.16816.F32 R12, R140, R6, R12 ;  /* 0x000000068c0c723c */ /* 0x000fe2000000180c */
[----:B------:R-:W2:Y:S05]  /*9ce0*/  LDSM.16.M88.4 R4, [R188+0x5000] ;  /* 0x00500000bc04783b */ /* 0x000eaa0000000200 */
[----:B------:R-:W4:Y:S01]  /*9cf0*/  MUFU.TANH R21, R21 ;  /* 0x0000001500157308 */ /* 0x000f220000002400 */
[----:B---3--:R-:W-:-:S02]  /*9d00*/  FFMA.FTZ R2, R155, -UR24, R240 ;  /* 0x800000189b027c23 */ /* 0x008fc400080100f0 */
[----:B-1----:R-:W-:-:S05]  /*9d10*/  FFMA.FTZ R0, R144, -UR24, R137 ;  /* 0x8000001890007c23 */ /* 0x002fca0008010089 */
[----:B------:R-:W1:Y:S01]  /*9d20*/  MUFU.TANH R25, R25 ;  /* 0x0000001900197308 */ /* 0x000e620000002400 */
[----:B------:R-:W-:Y:S01]  /*9d30*/  FSEL R0, R0, -INF , !P5 ;  /* 0xff80000000007808 */ /* 0x000fe20006800000 */
[----:B------:R-:W-:Y:S01]  /*9d40*/  FMUL.FTZ R26, R16, c[0x0][0x2ec] ;  /* 0x0000bb00101a7a20 */ /* 0x000fe20000410000 */
[----:B------:R-:W-:Y:S01]  /*9d50*/  ISETP.GE.AND P5, PT, R147, R207, PT ;  /* 0x000000cf9300720c */ /* 0x000fe20003fa6270 */
[----:B------:R-:W-:-:S04]  /*9d60*/  FMUL.FTZ R16, R17, c[0x0][0x2ec] ;  /* 0x0000bb0011107a20 */ /* 0x000fc80000410000 */
[----:B------:R-:W-:Y:S01]  /*9d70*/  MUFU.TANH R242, R242 ;  /* 0x000000f200f27308 */ /* 0x000fe20000002400 */
[----:B------:R-:W-:Y:S01]  /*9d80*/  FMUL.FTZ R23, R18, c[0x0][0x2ec] ;  /* 0x0000bb0012177a20 */ /* 0x000fe20000410000 */
[----:B------:R-:W-:Y:S01]  /*9d90*/  ISETP.LT.OR P5, PT, R147, R210, P5 ;  /* 0x000000d29300720c */ /* 0x000fe20002fa1670 */
[----:B------:R-:W-:Y:S02]  /*9da0*/  FMUL.FTZ R18, R19, c[0x0][0x2ec] ;  /* 0x0000bb0013127a20 */ /* 0x000fe40000410000 */
[----:B------:R-:W-:Y:S02]  /*9db0*/  FMUL.FTZ R20, R12, c[0x0][0x2ec] ;  /* 0x0000bb000c147a20 */ /* 0x000fe40000410000 */
[----:B------:R-:W-:Y:S01]  /*9dc0*/  FFMA.FTZ R12, R135, -UR24, R238 ;  /* 0x80000018870c7c23 */ /* 0x000fe200080100ee */
[----:B------:R-:W3:Y:S01]  /*9dd0*/  MUFU.TANH R26, R26 ;  /* 0x0000001a001a7308 */ /* 0x000ee20000002400 */
[----:B------:R-:W-:Y:S02]  /*9de0*/  FMUL.FTZ R14, R14, c[0x0][0x2ec] ;  /* 0x0000bb000e0e7a20 */ /* 0x000fe40000410000 */
[----:B------:R-:W-:Y:S01]  /*9df0*/  FMUL.FTZ R13, R13, c[0x0][0x2ec] ;  /* 0x0000bb000d0d7a20 */ /* 0x000fe20000410000 */
[----:B------:R-:W-:Y:S01]  /*9e00*/  FSEL R12, R12, -INF , !P4 ;  /* 0xff8000000c0c7808 */ /* 0x000fe20006000000 */
[----:B----4-:R-:W-:Y:S01]  /*9e10*/  FFMA.FTZ R21, R154, -UR24, R21 ;  /* 0x800000189a157c23 */ /* 0x010fe20008010015 */
[----:B------:R-:W-:Y:S01]  /*9e20*/  ISETP.GE.AND P4, PT, R147, R212, PT ;  /* 0x000000d49300720c */ /* 0x000fe20003f86270 */
[----:B------:R-:W-:Y:S01]  /*9e30*/  FMUL.FTZ R144, R15, c[0x0][0x2ec] ;  /* 0x0000bb000f907a20 */ /* 0x000fe20000410000 */
[----:B------:R-:W4:Y:S01]  /*9e40*/  MUFU.TANH R16, R16 ;  /* 0x0000001000107308 */ /* 0x000f220000002400 */
[----:B-1----:R-:W-:Y:S01]  /*9e50*/  FFMA.FTZ R15, R152, -UR24, R25 ;  /* 0x80000018980f7c23 */ /* 0x002fe20008010019 */
[----:B------:R-:W-:Y:S01]  /*9e60*/  ISETP.LT.OR P4, PT, R147, R213, P4 ;  /* 0x000000d59300720c */ /* 0x000fe20002781670 */
[----:B--2---:R-:W-:Y:S03]  /*9e70*/  HMMA.16816.F32 R160, R140, R4, R160 ;  /* 0x000000048ca0723c */ /* 0x004fe600000018a0 */
[----:B------:R-:W-:-:S02]  /*9e80*/  FSEL R2, R2, -INF , !P4 ;  /* 0xff80000002027808 */ /* 0x000fc40006000000 */
[----:B------:R-:W1:Y:S01]  /*9e90*/  MUFU.TANH R22, R22 ;  /* 0x0000001600167308 */ /* 0x000e620000002400 */
[C---:B------:R-:W-:Y:S01]  /*9ea0*/  ISETP.GE.AND P4, PT, R164.reuse, R212, PT ;  /* 0x000000d4a400720c */ /* 0x040fe20003f86270 */
[----:B---3--:R-:W-:Y:S01]  /*9eb0*/  FFMA.FTZ R26, R167, -UR24, R26 ;  /* 0x80000018a71a7c23 */ /* 0x008fe2000801001a */
[----:B------:R-:W-:Y:S02]  /*9ec0*/  FSEL R15, R15, -INF , !P0 ;  /* 0xff8000000f0f7808 */ /* 0x000fe40004000000 */
[----:B------:R-:W-:Y:S01]  /*9ed0*/  ISETP.LT.OR P4, PT, R164, R213, P4 ;  /* 0x000000d5a400720c */ /* 0x000fe20002781670 */
[----:B------:R-:W-:Y:S01]  /*9ee0*/  HMMA.16816.F32 R156, R140, R6, R156 ;  /* 0x000000068c9c723c */ /* 0x000fe2000000189c */
[----:B------:R-:W2:Y:S01]  /*9ef0*/  LDSM.16.M88.4 R4, [R188+0x5800] ;  /* 0x00580000bc04783b */ /* 0x000ea20000000200 */
[----:B------:R3:W-:Y:S01]  /*9f00*/  MUFU.TANH R19, R14 ;  /* 0x0000000e00137308 */ /* 0x0007e20000002400 */
[----:B------:R-:W-:Y:S01]  /*9f10*/  ISETP.GE.AND P0, PT, R146, R207, PT ;  /* 0x000000cf9200720c */ /* 0x000fe20003f06270 */
[----:B----4-:R-:W-:Y:S01]  /*9f20*/  FFMA.FTZ R16, R169, -UR24, R16 ;  /* 0x80000018a9107c23 */ /* 0x010fe20008010010 */
[----:B------:R-:W-:Y:S01]  /*9f30*/  FSEL R26, R26, -INF , !P4 ;  /* 0xff8000001a1a7808 */ /* 0x000fe20006000000 */
[----:B------:R-:W-:-:S04]  /*9f40*/  DEPBAR.LE SB0, 0x0 ;  /* 0x000080000000791a */ /* 0x000fc80000000000 */
[----:B------:R-:W4:Y:S01]  /*9f50*/  MUFU.TANH R20, R20 ;  /* 0x0000001400147308 */ /* 0x000f220000002400 */
[----:B------:R-:W-:Y:S01]  /*9f60*/  ISETP.GE.AND P4, PT, R170, R212, PT ;  /* 0x000000d4aa00720c */ /* 0x000fe20003f86270 */
[----:B-1----:R-:W-:Y:S01]  /*9f70*/  FFMA.FTZ R22, R165, -UR24, R22 ;  /* 0x80000018a5167c23 */ /* 0x002fe20008010016 */
[----:B------:R-:W-:Y:S02]  /*9f80*/  ISETP.LT.OR P0, PT, R146, R210, P0 ;  /* 0x000000d29200720c */ /* 0x000fe40000701670 */
[----:B------:R-:W-:Y:S01]  /*9f90*/  ISETP.LT.OR P4, PT, R170, R213, P4 ;  /* 0x000000d5aa00720c */ /* 0x000fe20002781670 */
[----:B------:R-:W-:Y:S01]  /*9fa0*/  FMUL.FTZ R135, R160, c[0x0][0x2ec] ;  /* 0x0000bb00a0877a20 */ /* 0x000fe20000410000 */
[----:B------:R-:W-:Y:S01]  /*9fb0*/  FSEL R33, R22, -INF , !P0 ;  /* 0xff80000016217808 */ /* 0x000fe20004000000 */
[----:B------:R1:W5:Y:S01]  /*9fc0*/  MUFU.TANH R17, R13 ;  /* 0x0000000d00117308 */ /* 0x0003620000002400 */
[----:B---3--:R-:W-:Y:S01]  /*9fd0*/  FSEL R14, R24, -INF , !P6 ;  /* 0xff800000180e7808 */ /* 0x008fe20007000000 */
[----:B------:R-:W-:Y:S01]  /*9fe0*/  FMUL.FTZ R138, R162, c[0x0][0x2ec] ;  /* 0x0000bb00a28a7a20 */ /* 0x000fe20000410000 */
[----:B------:R-:W-:Y:S01]  /*9ff0*/  ISETP.GE.AND P6, PT, R146, R212, PT ;  /* 0x000000d49200720c */ /* 0x000fe20003fc6270 */
[----:B------:R-:W-:Y:S01]  /*a000*/  FMUL.FTZ R34, R163, c[0x0][0x2ec] ;  /* 0x0000bb00a3227a20 */ /* 0x000fe20000410000 */
[----:B------:R-:W-:Y:S01]  /*a010*/  ISETP.GE.AND P0, PT, R166, R207, PT ;  /* 0x000000cfa600720c */ /* 0x000fe20003f06270 */
[----:B------:R-:W-:Y:S01]  /*a020*/  FMUL.FTZ R35, R156, c[0x0][0x2ec] ;  /* 0x0000bb009c237a20 */ /* 0x000fe20000410000 */
[-C--:B------:R-:W-:Y:S01]  /*a030*/  ISETP.LT.OR P6, PT, R146, R213.reuse, P6 ;  /* 0x000000d59200720c */ /* 0x080fe200037c1670 */
[----:B------:R-:W3:Y:S01]  /*a040*/  MUFU.TANH R23, R23 ;  /* 0x0000001700177308 */ /* 0x000ee20000002400 */
[----:B----4-:R-:W-:Y:S01]  /*a050*/  FFMA.FTZ R20, R179, -UR24, R20 ;  /* 0x80000018b3147c23 */ /* 0x010fe20008010014 */
[C---:B------:R-:W-:Y:S01]  /*a060*/  ISETP.LT.OR P0, PT, R166.reuse, R210, P0 ;  /* 0x000000d2a600720c */ /* 0x040fe20000701670 */
[----:B------:R-:W-:Y:S01]  /*a070*/  FMUL.FTZ R161, R161, c[0x0][0x2ec] ;  /* 0x0000bb00a1a17a20 */ /* 0x000fe20000410000 */
[----:B------:R-:W-:Y:S01]  /*a080*/  FSEL R32, R21, -INF , !P6 ;  /* 0xff80000015207808 */ /* 0x000fe20007000000 */
[----:B------:R-:W-:Y:S01]  /*a090*/  FMUL.FTZ R159, R159, c[0x0][0x2ec] ;  /* 0x0000bb009f9f7a20 */ /* 0x000fe20000410000 */
[CC--:B------:R-:W-:Y:S01]  /*a0a0*/  ISETP.GE.AND P6, PT, R166.reuse, R212.reuse, PT ;  /* 0x000000d4a600720c */ /* 0x0c0fe20003fc6270 */
[----:B------:R-:W-:Y:S01]  /*a0b0*/  FMUL.FTZ R157, R157, c[0x0][0x2ec] ;  /* 0x0000bb009d9d7a20 */ /* 0x000fe20000410000 */
[----:B------:R-:W4:Y:S01]  /*a0c0*/  MUFU.TANH R18, R18 ;  /* 0x0000001200127308 */ /* 0x000f220000002400 */
[----:B-1----:R-:W-:Y:S01]  /*a0d0*/  FFMA.FTZ R13, R153, -UR24, R242 ;  /* 0x80000018990d7c23 */ /* 0x002fe200080100f2 */
[----:B------:R-:W-:Y:S01]  /*a0e0*/  ISETP.LT.OR P6, PT, R166, R213, P6 ;  /* 0x000000d5a600720c */ /* 0x000fe200037c1670 */
[----:B-----5:R-:W-:Y:S01]  /*a0f0*/  FFMA.FTZ R17, R216, -UR24, R17 ;  /* 0x80000018d8117c23 */ /* 0x020fe20008010011 */
[----:B------:R-:W-:Y:S01]  /*a100*/  FSEL R22, R20, -INF , !P4 ;  /* 0xff80000014167808 */ /* 0x000fe20006000000 */
[----:B------:R-:W-:Y:S01]  /*a110*/  FFMA.FTZ R21, R220, -UR24, R19 ;  /* 0x80000018dc157c23 */ /* 0x000fe20008010013 */
[----:B------:R-:W-:Y:S01]  /*a120*/  FSEL R24, R16, -INF , !P6 ;  /* 0xff80000010187808 */ /* 0x000fe20007000000 */
[----:B--2---:R-:W-:Y:S01]  /*a130*/  HMMA.16816.F32 R172, R140, R4, R172 ;  /* 0x000000048cac723c */ /* 0x004fe200000018ac */
[----:B------:R-:W1:Y:S01]  /*a140*/  MUFU.TANH R135, R135 ;  /* 0x0000008700877308 */ /* 0x000e620000002400 */
[----:B------:R-:W-:Y:S01]  /*a150*/  ISETP.GE.AND P6, PT, R178, R212, PT ;  /* 0x000000d4b200720c */ /* 0x000fe20003fc6270 */
[----:B---3--:R-:W-:Y:S01]  /*a160*/  FFMA.FTZ R23, R168, -UR24, R23 ;  /* 0x80000018a8177c23 */ /* 0x008fe20008010017 */
[----:B------:R-:W-:Y:S01]  /*a170*/  FSEL R13, R13, -INF , !P5 ;  /* 0xff8000000d0d7808 */ /* 0x000fe20006800000 */
[----:B------:R-:W-:Y:S01]  /*a180*/  FMUL.FTZ R16, R158, c[0x0][0x2ec] ;  /* 0x0000bb009e107a20 */ /* 0x000fe20000410000 */
[----:B------:R-:W-:-:S02]  /*a190*/  ISETP.GE.AND P5, PT, R164, R207, PT ;  /* 0x000000cfa400720c */ /* 0x000fc40003fa6270 */
[----:B------:R-:W-:Y:S01]  /*a1a0*/  HMMA.16816.F32 R4, R140, R6, R148 ;  /* 0x000000068c04723c */ /* 0x000fe20000001894 */
[----:B------:R-:W2:Y:S01]  /*a1b0*/  MUFU.TANH R144, R144 ;  /* 0x0000009000907308 */ /* 0x000ea20000002400 */
[----:B------:R-:W-:Y:S01]  /*a1c0*/  ISETP.GE.AND P4, PT, R223, R212, PT ;  /* 0x000000d4df00720c */ /* 0x000fe20003f86270 */
[----:B----4-:R-:W-:Y:S01]  /*a1d0*/  FFMA.FTZ R18, R171, -UR24, R18 ;  /* 0x80000018ab127c23 */ /* 0x010fe20008010012 */
[-C--:B------:R-:W-:Y:S02]  /*a1e0*/  ISETP.LT.OR P6, PT, R178, R213.reuse, P6 ;  /* 0x000000d5b200720c */ /* 0x080fe400037c1670 */
[----:B------:R-:W-:Y:S02]  /*a1f0*/  ISETP.LT.OR P5, PT, R164, R210, P5 ;  /* 0x000000d2a400720c */ /* 0x000fe40002fa1670 */
[----:B------:R-:W-:Y:S01]  /*a200*/  ISETP.LT.OR P4, PT, R223, R213, P4 ;  /* 0x000000d5df00720c */ /* 0x000fe20002781670 */
[----:B------:R-:W3:Y:S01]  /*a210*/  MUFU.TANH R35, R35 ;  /* 0x0000002300237308 */ /* 0x000ee20000002400 */
[----:B-1----:R-:W-:Y:S01]  /*a220*/  FFMA.FTZ R135, R224, -UR24, R135 ;  /* 0x80000018e0877c23 */ /* 0x002fe20008010087 */
[----:B------:R-:W-:-:S02]  /*a230*/  FSEL R20, R17, -INF , !P6 ;  /* 0xff80000011147808 */ /* 0x000fc40007000000 */
[----:B------:R-:W-:Y:S02]  /*a240*/  FSEL R25, R23, -INF , !P5 ;  /* 0xff80000017197808 */ /* 0x000fe40006800000 */
[----:B------:R-:W-:Y:S01]  /*a250*/  FSEL R27, R18, -INF , !P0 ;  /* 0xff800000121b7808 */ /* 0x000fe20004000000 */
[----:B------:R-:W-:Y:S01]  /*a260*/  FMUL.FTZ R172, R172, c[0x0][0x2ec] ;  /* 0x0000bb00acac7a20 */ /* 0x000fe20000410000 */
[----:B------:R-:W1:Y:S01]  /*a270*/  MUFU.TANH R146, R161 ;  /* 0x000000a100927308 */ /* 0x000e620000002400 */
[-C--:B------:R-:W-:Y:S01]  /*a280*/  ISETP.GE.AND P5, PT, R170, R207.reuse, PT ;  /* 0x000000cfaa00720c */ /* 0x080fe20003fa6270 */
[----:B--2---:R-:W-:Y:S01]  /*a290*/  FFMA.FTZ R23, R215, -UR24, R144 ;  /* 0x80000018d7177c23 */ /* 0x004fe20008010090 */
[----:B------:R-:W-:Y:S01]  /*a2a0*/  ISETP.GE.AND P0, PT, R178, R207, PT ;  /* 0x000000cfb200720c */ /* 0x000fe20003f06270 */
[----:B------:R-:W-:Y:S01]  /*a2b0*/  FMUL.FTZ R18, R173, c[0x0][0x2ec] ;  /* 0x0000bb00ad127a20 */ /* 0x000fe20000410000 */
[----:B------:R-:W-:Y:S01]  /*a2c0*/  FSEL R168, R135, -INF , !P4 ;  /* 0xff80000087a87808 */ /* 0x000fe20006000000 */
[----:B------:R-:W-:Y:S01]  /*a2d0*/  FMUL.FTZ R174, R174, c[0x0][0x2ec] ;  /* 0x0000bb00aeae7a20 */ /* 0x000fe20000410000 */
[----:B------:R-:W-:Y:S01]  /*a2e0*/  ISETP.GE.AND P4, PT, R226, R212, PT ;  /* 0x000000d4e200720c */ /* 0x000fe20003f86270 */
[----:B------:R-:W2:Y:S01]  /*a2f0*/  MUFU.TANH R138, R138 ;  /* 0x0000008a008a7308 */ /* 0x000ea20000002400 */
[----:B------:R-:W-:Y:S01]  /*a300*/  FMUL.FTZ R4, R4, c[0x0][0x2ec] ;  /* 0x0000bb0004047a20 */ /* 0x000fe20000410000 */
[-C--:B------:R-:W-:Y:S01]  /*a310*/  ISETP.LT.OR P5, PT, R170, R210.reuse, P5 ;  /* 0x000000d2aa00720c */ /* 0x080fe20002fa1670 */
[----:B---3--:R-:W-:Y:S01]  /*a320*/  FFMA.FTZ R35, R230, -UR24, R35 ;  /* 0x80000018e6237c23 */ /* 0x008fe20008010023 */
[----:B------:R-:W-:Y:S01]  /*a330*/  ISETP.LT.OR P0, PT, R178, R210, P0 ;  /* 0x000000d2b200720c */ /* 0x000fe20000701670 */
[----:B------:R-:W-:Y:S01]  /*a340*/  FMUL.FTZ R175, R175, c[0x0][0x2ec] ;  /* 0x0000bb00afaf7a20 */ /* 0x000fe20000410000 */
[----:B------:R-:W-:Y:S01]  /*a350*/  ISETP.LT.OR P4, PT, R226, R213, P4 ;  /* 0x000000d5e200720c */ /* 0x000fe20002781670 */
[----:B------:R-:W-:Y:S01]  /*a360*/  FMUL.FTZ R5, R5, c[0x0][0x2ec] ;  /* 0x0000bb0005057a20 */ /* 0x000fe20000410000 */
[----:B------:R-:W3:Y:S01]  /*a370*/  MUFU.TANH R34, R34 ;  /* 0x0000002200227308 */ /* 0x000ee20000002400 */
[----:B------:R-:W-:Y:S01]  /*a380*/  FSEL R21, R21, -INF , !P5 ;  /* 0xff80000015157808 */ /* 0x000fe20006800000 */
[----:B-1----:R-:W-:Y:S01]  /*a390*/  FFMA.FTZ R146, R227, -UR24, R146 ;  /* 0x80000018e3927c23 */ /* 0x002fe20008010092 */
[----:B------:R-:W-:Y:S01]  /*a3a0*/  FSEL R23, R23, -INF , !P0 ;  /* 0xff80000017177808 */ /* 0x000fe20004000000 */
[----:B------:R-:W-:Y:S01]  /*a3b0*/  FMUL.FTZ R6, R6, c[0x0][0x2ec] ;  /* 0x0000bb0006067a20 */ /* 0x000fe20000410000 */
[-C--:B------:R-:W-:Y:S01]  /*a3c0*/  ISETP.GE.AND P5, PT, R223, R207.reuse, PT ;  /* 0x000000cfdf00720c */ /* 0x080fe20003fa6270 */
[----:B------:R-:W-:Y:S01]  /*a3d0*/  FMUL.FTZ R7, R7, c[0x0][0x2ec] ;  /* 0x0000bb0007077a20 */ /* 0x000fe20000410000 */
[C---:B------:R-:W-:Y:S01]  /*a3e0*/  ISETP.GE.AND P6, PT, R222.reuse, R212, PT ;  /* 0x000000d4de00720c */ /* 0x040fe20003fc6270 */
[----:B------:R-:W1:Y:S01]  /*a3f0*/  MUFU.TANH R17, R172 ;  /* 0x000000ac00117308 */ /* 0x000e620000002400 */
[----:B------:R-:W-:Y:S01]  /*a400*/  ISETP.GE.AND P0, PT, R222, R207, PT ;  /* 0x000000cfde00720c */ /* 0x000fe20003f06270 */
[----:B--2---:R-:W-:Y:S01]  /*a410*/  FFMA.FTZ R138, R225, -UR24, R138 ;  /* 0x80000018e18a7c23 */ /* 0x004fe2000801008a */
[----:B------:R-:W-:-:S02]  /*a420*/  FSEL R166, R35, -INF , !P4 ;  /* 0xff80000023a67808 */ /* 0x000fc40006000000 */
[----:B------:R-:W-:Y:S02]  /*a430*/  ISETP.GE.AND P4, PT, R231, R212, PT ;  /* 0x000000d4e700720c */ /* 0x000fe40003f86270 */
[-C--:B------:R-:W-:Y:S01]  /*a440*/  ISETP.LT.OR P5, PT, R223, R210.reuse, P5 ;  /* 0x000000d2df00720c */ /* 0x080fe20002fa1670 */
[----:B------:R-:W2:Y:S01]  /*a450*/  MUFU.TANH R19, R157 ;  /* 0x0000009d00137308 */ /* 0x000ea20000002400 */
[----:B---3--:R-:W-:Y:S01]  /*a460*/  FFMA.FTZ R34, R229, -UR24, R34 ;  /* 0x80000018e5227c23 */ /* 0x008fe20008010022 */
[CC--:B------:R-:W-:Y:S01]  /*a470*/  ISETP.LT.OR P6, PT, R222.reuse, R213.reuse, P6 ;  /* 0x000000d5de00720c */ /* 0x0c0fe200037c1670 */
[----:B------:R-:W-:Y:S01]  /*a480*/  IMAD.MOV.U32 R223, RZ, RZ, R177 ;  /* 0x000000ffffdf7224 */ /* 0x000fe200078e00b1 */
[----:B------:R-:W-:Y:S01]  /*a490*/  ISETP.LT.OR P0, PT, R222, R210, P0 ;  /* 0x000000d2de00720c */ /* 0x000fe20000701670 */
[----:B------:R-:W-:Y:S01]  /*a4a0*/  IMAD.MOV.U32 R222, RZ, RZ, R176 ;  /* 0x000000ffffde7224 */ /* 0x000fe200078e00b0 */
[----:B------:R-:W-:Y:S02]  /*a4b0*/  ISETP.LT.OR P4, PT, R231, R213, P4 ;  /* 0x000000d5e700720c */ /* 0x000fe40002781670 */
[----:B------:R-:W3:Y:S01]  /*a4c0*/  MUFU.TANH R16, R16 ;  /* 0x0000001000107308 */ /* 0x000ee20000002400 */
[----:B-1----:R-:W-:Y:S01]  /*a4d0*/  FFMA.FTZ R10, R10, -UR24, R17 ;  /* 0x800000180a0a7c23 */ /* 0x002fe20008010011 */
[----:B------:R-:W-:-:S02]  /*a4e0*/  FSEL R169, R138, -INF , !P5 ;  /* 0xff8000008aa97808 */ /* 0x000fc40006800000 */
[----:B------:R-:W-:Y:S02]  /*a4f0*/  FSEL R170, R146, -INF , !P6 ;  /* 0xff80000092aa7808 */ /* 0x000fe40007000000 */
[----:B------:R-:W-:Y:S02]  /*a500*/  FSEL R167, R34, -INF , !P0 ;  /* 0xff80000022a77808 */ /* 0x000fe40004000000 */
[----:B------:R-:W1:Y:S01]  /*a510*/  MUFU.TANH R159, R159 ;  /* 0x0000009f009f7308 */ /* 0x000e620000002400 */
[-C--:B------:R-:W-:Y:S01]  /*a520*/  ISETP.GE.AND P5, PT, R226, R207.reuse, PT ;  /* 0x000000cfe200720c */ /* 0x080fe20003fa6270 */
[----:B--2---:R-:W-:Y:S01]  /*a530*/  FFMA.FTZ R19, R232, -UR24, R19 ;  /* 0x80000018e8137c23 */ /* 0x004fe20008010013 */
[CC--:B------:R-:W-:Y:S02]  /*a540*/  ISETP.GE.AND P6, PT, R228.reuse, R212.reuse, PT ;  /* 0x000000d4e400720c */ /* 0x0c0fe40003fc6270 */
[----:B------:R-:W-:Y:S02]  /*a550*/  ISETP.GE.AND P0, PT, R228, R207, PT ;  /* 0x000000cfe400720c */ /* 0x000fe40003f06270 */
[----:B------:R-:W-:Y:S01]  /*a560*/  FSEL R154, R10, -INF , !P4 ;  /* 0xff8000000a9a7808 */ /* 0x000fe20006000000 */
[----:B------:R-:W2:Y:S01]  /*a570*/  MUFU.TANH R4, R4 ;  /* 0x0000000400047308 */ /* 0x000ea20000002400 */
[----:B------:R-:W-:Y:S01]  /*a580*/  ISETP.GE.AND P4, PT, R234, R212, PT ;  /* 0x000000d4ea00720c */ /* 0x000fe20003f86270 */
[----:B---3--:R-:W-:Y:S01]  /*a590*/  FFMA.FTZ R16, R233, -UR24, R16 ;  /* 0x80000018e9107c23 */ /* 0x008fe20008010010 */
[----:B------:R-:W-:-:S02]  /*a5a0*/  ISETP.LT.OR P5, PT, R226, R210, P5 ;  /* 0x000000d2e200720c */ /* 0x000fc40002fa1670 */
[CC--:B------:R-:W-:Y:S02]  /*a5b0*/  ISETP.LT.OR P6, PT, R228.reuse, R213.reuse, P6 ;  /* 0x000000d5e400720c */ /* 0x0c0fe400037c1670 */
[----:B------:R-:W-:Y:S01]  /*a5c0*/  ISETP.LT.OR P0, PT, R228, R210, P0 ;  /* 0x000000d2e400720c */ /* 0x000fe20000701670 */
[----:B------:R-:W3:Y:S01]  /*a5d0*/  MUFU.TANH R18, R18 ;  /* 0x0000001200127308 */ /* 0x000ee20000002400 */
[----:B-1----:R-:W-:Y:S01]  /*a5e0*/  FFMA.FTZ R8, R8, -UR24, R159 ;  /* 0x8000001808087c23 */ /* 0x002fe2000801009f */
[----:B------:R-:W-:Y:S02]  /*a5f0*/  ISETP.LT.OR P4, PT, R234, R213, P4 ;  /* 0x000000d5ea00720c */ /* 0x000fe40002781670 */
[----:B------:R-:W-:Y:S02]  /*a600*/  FSEL R165, R16, -INF , !P5 ;  /* 0xff80000010a57808 */ /* 0x000fe40006800000 */
[----:B------:R-:W-:Y:S02]  /*a610*/  FSEL R164, R19, -INF , !P6 ;  /* 0xff80000013a47808 */ /* 0x000fe40007000000 */
[----:B------:R-:W1:Y:S01]  /*a620*/  MUFU.TANH R174, R174 ;  /* 0x000000ae00ae7308 */ /* 0x000e620000002400 */
[----:B--2---:R-:W-:Y:S01]  /*a630*/  FFMA.FTZ R4, R29, -UR24, R4 ;  /* 0x800000181d047c23 */ /* 0x004fe20008010004 */
[----:B------:R-:W-:-:S02]  /*a640*/  FSEL R163, R8, -INF , !P0 ;  /* 0xff80000008a37808 */ /* 0x000fc40004000000 */
[-C--:B------:R-:W-:Y:S02]  /*a650*/  ISETP.GE.AND P5, PT, R231, R207.reuse, PT ;  /* 0x000000cfe700720c */ /* 0x080fe40003fa6270 */
[C---:B------:R-:W-:Y:S02]  /*a660*/  ISETP.GE.AND P6, PT, R9.reuse, R212, PT ;  /* 0x000000d40900720c */ /* 0x040fe40003fc6270 */
[----:B------:R-:W2:Y:S01]  /*a670*/  MUFU.TANH R175, R175 ;  /* 0x000000af00af7308 */ /* 0x000ea20000002400 */
[----:B------:R-:W-:Y:S01]  /*a680*/  ISETP.GE.AND P0, PT, R9, R207, PT ;  /* 0x000000cf0900720c */ /* 0x000fe20003f06270 */
[----:B---3--:R-:W-:Y:S01]  /*a690*/  FFMA.FTZ R18, R235, -UR24, R18 ;  /* 0x80000018eb127c23 */ /* 0x008fe20008010012 */
[----:B------:R-:W-:Y:S02]  /*a6a0*/  FSEL R138, R4, -INF , !P4 ;  /* 0xff800000048a7808 */ /* 0x000fe40006000000 */
[----:B------:R-:W-:Y:S02]  /*a6b0*/  PLOP3.LUT P4, PT, PT, PT, UP0, 0x80, 0x0 ;  /* 0x000000000000781c */ /* 0x000fe40003f8f008 */
[----:B------:R-:W-:Y:S01]  /*a6c0*/  ISETP.LT.OR P5, PT, R231, R210, P5 ;  /* 0x000000d2e700720c */ /* 0x000fe20002fa1670 */
[----:B------:R-:W-:Y:S01]  /*a6d0*/  I2F R236, R236 ;  /* 0x000000ec00ec7306 */ /* 0x000fe20000201400 */
[----:B-1----:R-:W-:Y:S01]  /*a6e0*/  FFMA.FTZ R11, R11, -UR24, R174 ;  /* 0x800000180b0b7c23 */ /* 0x002fe200080100ae */
[----:B------:R-:W-:-:S02]  /*a6f0*/  ISETP.LT.OR P6, PT, R9, R213, P6 ;  /* 0x000000d50900720c */ /* 0x000fc400037c1670 */
[----:B------:R-:W-:Y:S02]  /*a700*/  ISETP.LT.OR P0, PT, R9, R210, P0 ;  /* 0x000000d20900720c */ /* 0x000fe40000701670 */
[----:B------:R-:W-:Y:S02]  /*a710*/  FSEL R151, R11, -INF , !P5 ;  /* 0xff8000000b977808 */ /* 0x000fe40006800000 */
[----:B------:R-:W-:Y:S01]  /*a720*/  I2F R30, R30 ;  /* 0x0000001e001e7306 */ /* 0x000fe20000201400 */
[----:B--2---:R-:W-:Y:S01]  /*a730*/  FFMA.FTZ R136, R136, -UR24, R175 ;  /* 0x8000001888887c23 */ /* 0x004fe200080100af */
[----:B------:R-:W-:Y:S01]  /*a740*/  FSEL R152, R18, -INF , !P6 ;  /* 0xff80000012987808 */ /* 0x000fe20007000000 */
[----:B------:R-:W-:Y:S01]  /*a750*/  BAR.SYNC.DEFER_BLOCKING 0x0 ;  /* 0x0000000000007b1d */ /* 0x000fe20000010000 */
[----:B------:R-:W-:Y:S02]  /*a760*/  ISETP.GE.AND P5, PT, R234, R207, PT ;  /* 0x000000cfea00720c */ /* 0x000fe40003fa6270 */
[----:B------:R-:W-:-:S02]  /*a770*/  FSEL R137, R136, -INF , !P0 ;  /* 0xff80000088897808 */ /* 0x000fc40004000000 */
[C---:B------:R-:W-:Y:S01]  /*a780*/  ISETP.GE.AND P6, PT, R28.reuse, R212, PT ;  /* 0x000000d41c00720c */ /* 0x040fe20003fc6270 */
[----:B------:R-:W1:Y:S01]  /*a790*/  MUFU.TANH R5, R5 ;  /* 0x0000000500057308 */ /* 0x000e620000002400 */
[----:B------:R-:W-:Y:S02]  /*a7a0*/  ISETP.GE.AND P0, PT, R28, R207, PT ;  /* 0x000000cf1c00720c */ /* 0x000fe40003f06270 */
[-C--:B------:R-:W-:Y:S02]  /*a7b0*/  ISETP.LT.OR P5, PT, R234, R210.reuse, P5 ;  /* 0x000000d2ea00720c */ /* 0x080fe40002fa1670 */
[C---:B------:R-:W-:Y:S02]  /*a7c0*/  ISETP.LT.OR P6, PT, R28.reuse, R213, P6 ;  /* 0x000000d51c00720c */ /* 0x040fe400037c1670 */
[----:B------:R-:W-:Y:S01]  /*a7d0*/  ISETP.LT.OR P0, PT, R28, R210, P0 ;  /* 0x000000d21c00720c */ /* 0x000fe20000701670 */
[----:B------:R-:W2:Y:S08]  /*a7e0*/  MUFU.TANH R6, R6 ;  /* 0x0000000600067308 */ /* 0x000eb00000002400 */
[----:B------:R-:W3:Y:S01]  /*a7f0*/  MUFU.TANH R7, R7 ;  /* 0x0000000700077308 */ /* 0x000ee20000002400 */
[----:B-1----:R-:W-:-:S05]  /*a800*/  FFMA.FTZ R5, R236, -UR24, R5 ;  /* 0x80000018ec057c23 */ /* 0x002fca0008010005 */
[----:B------:R-:W-:Y:S01]  /*a810*/  FSEL R136, R5, -INF , !P6 ;  /* 0xff80000005887808 */ /* 0x000fe20007000000 */
[----:B--2---:R-:W-:-:S05]  /*a820*/  FFMA.FTZ R6, R31, -UR24, R6 ;  /* 0x800000181f067c23 */ /* 0x004fca0008010006 */
[----:B------:R-:W-:Y:S01]  /*a830*/  FSEL R139, R6, -INF , !P5 ;  /* 0xff800000068b7808 */ /* 0x000fe20006800000 */
[----:B---3--:R-:W-:-:S05]  /*a840*/  FFMA.FTZ R7, R30, -UR24, R7 ;  /* 0x800000181e077c23 */ /* 0x008fca0008010007 */
        /* <DEDUP_REMOVED lines=74> */
.L_x_5442:
[----:B------:R-:W-:Y:S02]  /*acf0*/  ULDC UR10, c[0x0][0x198] ;  /* 0x00006600000a7ab9 */ /* 0x000fe40000000800 */
[----:B------:R-:W-:-:S04]  /*ad00*/  ULEA UR10, -UR10, URZ, 0x6 ;  /* 0x0000003f0a0a7291 */ /* 0x000fc8000f8e313f */
[----:B------:R-:W-:Y:S02]  /*ad10*/  USHF.R.S32.HI UR8, URZ, 0x1f, UR10 ;  /* 0x0000001f3f087899 */ /* 0x000fe4000801140a */
.L_x_5443:
        /* <DEDUP_REMOVED lines=123> */
.L_x_5445:
[----:B------:R-:W-:Y:S05]  /*b4d0*/  BSYNC B0 ;  /* 0x0000000000007941 */ /* 0x000fea0003800000 */
.L_x_5444:
[----:B------:R-:W0:Y:S01]  /*b4e0*/  LDGDEPBAR ;  /* 0x00000000000079af */ /* 0x000e220000000000 */
[----:B--2---:R-:W-:Y:S02]  /*b4f0*/  IMAD.U32 R5, RZ, RZ, UR10 ;  /* 0x0000000aff057e24 */ /* 0x004fe4000f8e00ff */
[----:B------:R-:W-:-:S03]  /*b500*/  IMAD.U32 R4, RZ, RZ, UR8 ;  /* 0x00000008ff047e24 */ /* 0x000fc6000f8e00ff */
[----:B------:R-:W-:-:S04]  /*b510*/  LEA R218, P0, R5, R218, 0x1 ;  /* 0x000000da05da7211 */ /* 0x000fc800078008ff */
[----:B------:R-:W-:Y:S02]  /*b520*/  LEA.HI.X R217, R5, R217, R4, 0x1, P0 ;  /* 0x000000d905d97211 */ /* 0x000fe400000f0c04 */
.L_x_5441:
        /* <DEDUP_REMOVED lines=53> */
[--C-:B------:R-:W-:Y:S02]  /*b880*/  FFMA.FTZ R140, R0, c[0x0][0x23c], -R150.reuse ;  /* 0x00008f00008c7a23 */ /* 0x100fe40000010896 */
[----:B------:R-:W-:Y:S01]  /*b890*/  FFMA.FTZ R143, R14, c[0x0][0x23c], -R153 ;  /* 0x00008f000e8f7a23 */ /* 0x000fe20000010899 */
[----:B------:R-:W-:Y:S01]  /*b8a0*/  MUFU.EX2 R142, R142 ;  /* 0x0000008e008e7308 */ /* 0x000fe20000000800 */
[--C-:B------:R-:W-:Y:S02]  /*b8b0*/  FFMA.FTZ R2, R15, c[0x0][0x23c], -R150.reuse ;  /* 0x00008f000f027a23 */ /* 0x100fe40000010896 */
[----:B------:R-:W-:Y:S02]  /*b8c0*/  FFMA.FTZ R0, R13, c[0x0][0x23c], -R150 ;  /* 0x00008f000d007a23 */ /* 0x000fe40000010896 */
[----:B------:R-:W1:Y:S01]  /*b8d0*/  LDSM.16.MT88.4 R12, [R194+0xc000] ;  /* 0x00c00000c20c783b */ /* 0x000e620000004200 */
[----:B------:R-:W-:Y:S02]  /*b8e0*/  FADD.FTZ R4, R132, -R5 ;  /* 0x8000000584047221 */ /* 0x000fe40000010000 */
[----:B------:R-:W-:Y:S01]  /*b8f0*/  FADD.FTZ R6, R3, -R6 ;  /* 0x8000000603067221 */ /* 0x000fe20000010000 */
[----:B------:R-:W-:Y:S01]  /*b900*/  MUFU.EX2 R144, R144 ;  /* 0x0000009000907308 */ /* 0x000fe20000000800 */
[----:B------:R-:W-:Y:S01]  /*b910*/  FFMA.FTZ R141, R32, c[0x0][0x23c], -R153 ;  /* 0x00008f00208d7a23 */ /* 0x000fe20000010899 */
[----:B------:R-:W-:Y:S01]  /*b920*/  LDSM.16.MT88.4 R132, [R194+0xc800] ;  /* 0x00c80000c284783b */ /* 0x000fe20000004200 */
[----:B------:R-:W-:-:S02]  /*b930*/  FFMA.FTZ R147, R33, c[0x0][0x23c], -R150 ;  /* 0x00008f0021937a23 */ /* 0x000fc40000010896 */
[----:B------:R-:W-:Y:S01]  /*b940*/  FMUL.FTZ R148, R4, c[0x0][0x23c] ;  /* 0x00008f0004947a20 */ /* 0x000fe20000410000 */
[----:B------:R-:W-:Y:S01]  /*b950*/  LDSM.16.MT88.4 R32, [R193+0xc800] ;  /* 0x00c80000c120783b */ /* 0x000fe20000004200 */
[----:B------:R-:W-:Y:S01]  /*b960*/  FMUL.FTZ R3, R6, c[0x0][0x23c] ;  /* 0x00008f0006037a20 */ /* 0x000fe20000410000 */
[----:B------:R-:W2:Y:S01]  /*b970*/  MUFU.EX2 R143, R143 ;  /* 0x0000008f008f7308 */ /* 0x000ea20000000800 */
        /* <DEDUP_REMOVED lines=10> */
[----:B------:R-:W-:Y:S01]  /*ba20*/  MUFU.EX2 R140, R140 ;  /* 0x0000008c008c7308 */ /* 0x000fe20000000800 */
[----:B--2---:R-:W-:Y:S01]  /*ba30*/  F2FP.PACK_AB R4, R143, R144 ;  /* 0x000000908f04723e */ /* 0x004fe200000000ff */
[----:B------:R-:W-:Y:S01]  /*ba40*/  LDSM.16.MT88.4 R20, [R194+0xe800] ;  /* 0x00e80000c214783b */ /* 0x000fe20000004200 */
[--C-:B------:R-:W-:Y:S02]  /*ba50*/  FFMA.FTZ R171, R170, c[0x0][0x23c], -R153.reuse ;  /* 0x00008f00aaab7a23 */ /* 0x100fe40000010899 */
[----:B------:R-:W-:-:S02]  /*ba60*/  FFMA.FTZ R173, R164, c[0x0][0x23c], -R153 ;  /* 0x00008f00a4ad7a23 */ /* 0x000fc40000010899 */
        /* <DEDUP_REMOVED lines=325> */
.L_x_5438:
        /* <DEDUP_REMOVED lines=45> */
.L_x_5450:
        /* <DEDUP_REMOVED lines=77> */
.L_x_5447:
        /* <DEDUP_REMOVED lines=268> */
[----:B------:R-:W4:Y:S01]  /*e720*/  MUFU.TANH R228, R228 ;  /* 0x000000e400e47308 */ /* 0x000f220000002400 */
[----:B------:R-:W-:Y:S02]  /*e730*/  FMUL.FTZ R237, R18, c[0x0][0x2ec] ;  /* 0x0000bb0012ed7a20 */ /* 0x000fe40000410000 */
[----:B------:R-:W-:Y:S02]  /*e740*/  FMUL.FTZ R238, R19, c[0x0][0x2ec] ;  /* 0x0000bb0013ee7a20 */ /* 0x000fe40000410000 */
[----:B-----5:R-:W-:Y:S03]  /*e750*/  FMUL.FTZ R240, R20, c[0x0][0x2ec] ;  /* 0x0000bb0014f07a20 */ /* 0x020fe60000410000 */
        /* <DEDUP_REMOVED lines=18> */
[----:B------:R-:W2:Y:S01]  /*e880*/  MUFU.TANH R230, R230 ;  /* 0x000000e600e67308 */ /* 0x000ea20000002400 */
[----:B-----5:R-:W-:Y:S09]  /*e890*/  MOV R223, R225 ;  /* 0x000000e100df7202 */ /* 0x020ff20000000f00 */
        /* <DEDUP_REMOVED lines=37> */
[----:B--2---:R-:W-:Y:S07]  /*eaf0*/  UIMAD.WIDE.U32 UR40, UR11, UR34, URZ ;  /* 0x000000220b2872a5 */ /* 0x004fee000f8e003f */
[----:B------:R-:W-:Y:S02]  /*eb00*/  UMOV UR37, UR41 ;  /* 0x0000002900257c82 */ /* 0x000fe40008000000 */
[----:B---3--:R-:W-:Y:S02]  /*eb10*/  UIMAD.WIDE.U32 UR38, UR11, UR32, URZ ;  /* 0x000000200b2672a5 */ /* 0x008fe4000f8e003f */
        /* <DEDUP_REMOVED lines=38> */
[----:B-----5:R-:W-:Y:S01]  /*ed80*/  IMAD.U32 R13, RZ, RZ, UR33 ;  /* 0x00000021ff0d7e24 */ /* 0x020fe2000f8e00ff */
[----:B------:R-:W-:Y:S04]  /*ed90*/  UIADD3 UR33, UR37, -UR35, URZ ;  /* 0x8000002325217290 */ /* 0x000fe8000fffe03f */
[----:B------:R-:W-:Y:S01]  /*eda0*/  UIMAD UR33, UR33, UR6, -UR9 ;  /* 0x00000006212172a4 */ /* 0x000fe2000f8e0a09 */
[----:B------:R-:W2:Y:S03]  /*edb0*/  LDG.E R6, [R12.64] ;  /* 0x0000001c0c067981 */ /* 0x000ea6000c1e1900 */
[----:B------:R-:W-:Y:S02]  /*edc0*/  USHF.R.S32.HI UR32, URZ, 0x1f, UR33 ;  /* 0x0000001f3f207899 */ /* 0x000fe40008011421 */
[----:B------:R-:W-:Y:S02]  /*edd0*/  UIMAD.WIDE.U32 UR34, UR33, UR4, URZ ;  /* 0x00000004212272a5 */ /* 0x000fe4000f8e003f */
        /* <DEDUP_REMOVED lines=12> */
.L_x_5449:
        /* <DEDUP_REMOVED lines=89> */
.L_x_5448:
[----:B--234-:R-:W-:Y:S01]  /*f430*/  IMAD.U32 R4, RZ, RZ, UR25 ;  /* 0x00000019ff047e24 */ /* 0x01cfe2000f8e00ff */
[----:B------:R-:W-:Y:S03]  /*f440*/  UISETP.GT.AND UP2, UPT, UR25, UR19, UPT ;  /* 0x000000131900728c */ /* 0x000fe6000bf44270 */
[----:B------:R-:W-:Y:S05]  /*f450*/  IMAD R15, R4, 0x40, R205 ;  /* 0x00000040040f7824 */ /* 0x000fea00078e02cd */
[C---:B------:R-:W-:Y:S02]  /*f460*/  IADD3 R4, R214.reuse, -R15, RZ ;  /* 0x8000000fd6047210 */ /* 0x040fe40007ffe0ff */
[----:B------:R-:W-:Y:S02]  /*f470*/  IADD3 R13, R15, 0x1, RZ ;  /* 0x000000010f0d7810 */ /* 0x000fe40007ffe0ff */
[----:B------:R-:W-:Y:S01]  /*f480*/  IABS R8, R4 ;  /* 0x0000000400087213 */ /* 0x000fe20000000000 */
[----:B------:R-:W-:Y:S01]  /*f490*/  IMAD.IADD R4, R211, 0x1, -R15 ;  /* 0x00000001d3047824 */ /* 0x000fe200078e0a0f */
[----:B------:R-:W-:Y:S01]  /*f4a0*/  IADD3 R11, R15, 0x8, RZ ;  /* 0x000000080f0b7810 */ /* 0x000fe20007ffe0ff */
[--C-:B------:R-:W-:Y:S01]  /*f4b0*/  IMAD.IADD R5, R211, 0x1, -R13.reuse ;  /* 0x00000001d3057824 */ /* 0x100fe200078e0a0d */
        /* <DEDUP_REMOVED lines=13> */
[----:B------:R-:W-:Y:S02]  /*f590*/  IABS R14, R5 ;  /* 0x00000005000e7213 */ /* 0x000fe40000000000 */
[----:B------:R-:W-:Y:S02]  /*f5a0*/  IABS R10, R4 ;  /* 0x00000004000a7213 */ /* 0x000fe40000000000 */
[C---:B------:R-:W-:Y:S02]  /*f5b0*/  IADD3 R4, R214.reuse, -R6, RZ ;  /* 0x80000006d6047210 */ /* 0x040fe40007ffe0ff */
[C---:B------:R-:W-:Y:S02]  /*f5c0*/  IADD3 R5, R214.reuse, -R27, RZ ;  /* 0x8000001bd6057210 */ /* 0x040fe40007ffe0ff */
[----:B------:R-:W-:Y:S01]  /*f5d0*/  IABS R31, R4 ;  /* 0x00000004001f7213 */ /* 0x000fe20000000000 */
[C---:B------:R-:W-:Y:S01]  /*f5e0*/  IMAD.IADD R4, R214.reuse, 0x1, -R24 ;  /* 0x00000001d6047824 */ /* 0x040fe200078e0a18 */
[C---:B------:R-:W-:Y:S01]  /*f5f0*/  IADD3 R22, R15.reuse, 0x20, RZ ;  /* 0x000000200f167810 */ /* 0x040fe20007ffe0ff */
[----:B------:R-:W-:Y:S01]  /*f600*/  I2F R9, R9 ;  /* 0x0000000900097306 */ /* 0x000fe20000201400 */
[----:B------:R-:W-:Y:S02]  /*f610*/  IADD3 R12, R15, 0x21, RZ ;  /* 0x000000210f0c7810 */ /* 0x000fe40007ffe0ff */
[----:B------:R-:W-:Y:S02]  /*f620*/  IABS R30, R4 ;  /* 0x00000004001e7213 */ /* 0x000fe40000000000 */
[C---:B------:R-:W-:Y:S02]  /*f630*/  IADD3 R4, R214.reuse, -R28, RZ ;  /* 0x8000001cd6047210 */ /* 0x040fe40007ffe0ff */
[----:B------:R-:W-:Y:S02]  /*f640*/  ISETP.GE.AND P4, PT, R13, R213, PT ;  /* 0x000000d50d00720c */ /* 0x000fe40003f86270 */
[----:B------:R-:W-:Y:S01]  /*f650*/  IABS R29, R4 ;  /* 0x00000004001d7213 */ /* 0x000fe20000000000 */
[----:B------:R-:W-:Y:S01]  /*f660*/  I2F R31, R31 ;  /* 0x0000001f001f7306 */ /* 0x000fe20000201400 */
[----:B------:R-:W-:Y:S01]  /*f670*/  IABS R4, R5 ;  /* 0x0000000500047213 */ /* 0x000fe20000000000 */
[----:B------:R-:W-:Y:S01]  /*f680*/  IMAD.IADD R5, R211, 0x1, -R11 ;  /* 0x00000001d3057824 */ /* 0x000fe200078e0a0b */
[C---:B------:R-:W-:Y:S02]  /*f690*/  ISETP.GE.AND P0, PT, R13.reuse, R210, PT ;  /* 0x000000d20d00720c */ /* 0x040fe40003f06270 */
[C---:B------:R-:W-:Y:S02]  /*f6a0*/  ISETP.GE.OR P4, PT, R13.reuse, R212, !P4 ;  /* 0x000000d40d00720c */ /* 0x040fe40006786670 */
[----:B------:R-:W-:Y:S02]  /*f6b0*/  IABS R7, R5 ;  /* 0x0000000500077213 */ /* 0x000fe40000000000 */
[----:B------:R-:W-:Y:S01]  /*f6c0*/  IADD3 R5, R214, -R22, RZ ;  /* 0x80000016d6057210 */ /* 0x000fe20007ffe0ff */
[----:B------:R-:W-:Y:S01]  /*f6d0*/  I2F R14, R14 ;  /* 0x0000000e000e7306 */ /* 0x000fe20000201400 */
[----:B------:R-:W-:Y:S02]  /*f6e0*/  ISETP.GE.OR P0, PT, R13, R207, !P0 ;  /* 0x000000cf0d00720c */ /* 0x000fe40004706670 */
[----:B------:R-:W-:Y:S01]  /*f6f0*/  IABS R25, R5 ;  /* 0x0000000500197213 */ /* 0x000fe20000000000 */
[----:B------:R-:W-:Y:S01]  /*f700*/  IMAD.IADD R5, R211, 0x1, -R26 ;  /* 0x00000001d3057824 */ /* 0x000fe200078e0a1a */
[CC--:B------:R-:W-:Y:S02]  /*f710*/  ISETP.GE.AND P5, PT, R15.reuse, R213.reuse, PT ;  /* 0x000000d50f00720c */ /* 0x0c0fe40003fa6270 */
[----:B------:R-:W-:Y:S02]  /*f720*/  ISETP.GE.AND P3, PT, R26, R213, PT ;  /* 0x000000d51a00720c */ /* 0x000fe40003f66270 */
[----:B------:R-:W-:Y:S01]  /*f730*/  IABS R20, R5 ;  /* 0x0000000500147213 */ /* 0x000fe20000000000 */
[----:B------:R-:W-:Y:S01]  /*f740*/  I2F R29, R29 ;  /* 0x0000001d001d7306 */ /* 0x000fe20000201400 */
[----:B------:R-:W-:Y:S02]  /*f750*/  IADD3 R5, R214, -R12, RZ ;  /* 0x8000000cd6057210 */ /* 0x000fe40007ffe0ff */
[CC--:B------:R-:W-:Y:S02]  /*f760*/  ISETP.GE.OR P5, PT, R15.reuse, R212.reuse, !P5 ;  /* 0x000000d40f00720c */ /* 0x0c0fe40006fa6670 */
[----:B------:R-:W-:Y:S02]  /*f770*/  IABS R5, R5 ;  /* 0x0000000500057213 */ /* 0x000fe40000000000 */
[----:B------:R-:W-:Y:S02]  /*f780*/  ISETP.GE.OR P3, PT, R26, R212, !P3 ;  /* 0x000000d41a00720c */ /* 0x000fe40005f66670 */
[----:B------:R-:W-:Y:S01]  /*f790*/  ISETP.GE.AND P1, PT, R15, R210, PT ;  /* 0x000000d20f00720c */ /* 0x000fe20003f26270 */
[----:B------:R-:W-:Y:S01]  /*f7a0*/  IMAD.MOV.U32 R13, RZ, RZ, R5 ;  /* 0x000000ffff0d7224 */ /* 0x000fe200078e0005 */
[----:B------:R-:W-:Y:S01]  /*f7b0*/  IADD3 R5, R211, -R6, RZ ;  /* 0x80000006d3057210 */ /* 0x000fe20007ffe0ff */
[----:B------:R-:W-:Y:S01]  /*f7c0*/  I2F R4, R4 ;  /* 0x0000000400047306 */ /* 0x000fe20000201400 */
[----:B------:R-:W-:Y:S02]  /*f7d0*/  ISETP.GE.OR P1, PT, R15, R207, !P1 ;  /* 0x000000cf0f00720c */ /* 0x000fe40004f26670 */
[----:B------:R-:W-:Y:S02]  /*f7e0*/  IABS R5, R5 ;  /* 0x0000000500057213 */ /* 0x000fe40000000000 */
[C---:B------:R-:W-:Y:S02]  /*f7f0*/  ISETP.GE.AND P2, PT, R11.reuse, R213, PT ;  /* 0x000000d50b00720c */ /* 0x040fe40003f46270 */
[C---:B------:R-:W-:Y:S02]  /*f800*/  ISETP.GE.AND P6, PT, R11.reuse, R210, PT ;  /* 0x000000d20b00720c */ /* 0x040fe40003fc6270 */
[C---:B------:R-:W-:Y:S01]  /*f810*/  ISETP.GE.OR P2, PT, R11.reuse, R212, !P2 ;  /* 0x000000d40b00720c */ /* 0x040fe20005746670 */
[----:B------:R-:W-:Y:S01]  /*f820*/  I2F R25, R25 ;  /* 0x0000001900197306 */ /* 0x000fe20000201400 */
[----:B------:R-:W-:Y:S02]  /*f830*/  ISETP.GE.OR P6, PT, R11, R207, !P6 ;  /* 0x000000cf0b00720c */ /* 0x000fe400077c6670 */
[----:B------:R-:W-:Y:S02]  /*f840*/  IADD3 R11, R15, 0x28, RZ ;  /* 0x000000280f0b7810 */ /* 0x000fe40007ffe0ff */
[C---:B------:R-:W-:Y:S02]  /*f850*/  IADD3 R16, R211.reuse, -R24, RZ ;  /* 0x80000018d3107210 */ /* 0x040fe40007ffe0ff */
[----:B------:R-:W-:Y:S01]  /*f860*/  IADD3 R32, R211, -R28, RZ ;  /* 0x8000001cd3207210 */ /* 0x000fe20007ffe0ff */
[----:B------:R-:W-:Y:S01]  /*f870*/  IMAD.IADD R23, R214, 0x1, -R11 ;  /* 0x00000001d6177824 */ /* 0x000fe200078e0a0b */
[----:B------:R-:W-:Y:S01]  /*f880*/  IABS R16, R16 ;  /* 0x0000001000107213 */ /* 0x000fe20000000000 */
[----:B------:R-:W-:Y:S01]  /*f890*/  I2F R33, R33 ;  /* 0x0000002100217306 */ /* 0x000fe20000201400 */
[----:B------:R-:W-:Y:S02]  /*f8a0*/  IABS R32, R32 ;  /* 0x0000002000207213 */ /* 0x000fe40000000000 */
[----:B------:R-:W-:Y:S07]  /*f8b0*/  IABS R23, R23 ;  /* 0x0000001700177213 */ /* 0x000fee0000000000 */
        /* <DEDUP_REMOVED lines=9> */
[----:B------:R-:W-:Y:S01]  /*f950*/  FFMA.FTZ R3, R8, -UR24, R3 ;  /* 0x8000001808037c23 */ /* 0x000fe20008010003 */
[----:B------:R-:W-:Y:S03]  /*f960*/  IADD3 R8, R15, 0x29, RZ ;  /* 0x000000290f087810 */ /* 0x000fe60007ffe0ff */
[----:B------:R1:W2:Y:S01]  /*f970*/  I2F R21, R5 ;  /* 0x0000000500157306 */ /* 0x0002a20000201400 */
[----:B------:R-:W-:Y:S01]  /*f980*/  FFMA.FTZ R220, R9, -UR24, R220 ;  /* 0x8000001809dc7c23 */ /* 0x000fe200080100dc */
[----:B------:R-:W-:Y:S01]  /*f990*/  FSEL R9, R3, -INF , !P5 ;  /* 0xff80000003097808 */ /* 0x000fe20006800000 */
[----:B------:R-:W-:Y:S01]  /*f9a0*/  IMAD.IADD R3, R214, 0x1, -R8 ;  /* 0x00000001d6037824 */ /* 0x000fe200078e0a08 */
[-C--:B------:R-:W-:Y:S01]  /*f9b0*/  ISETP.GE.AND P5, PT, R26, R210.reuse, PT ;  /* 0x000000d21a00720c */ /* 0x080fe20003fa6270 */
[----:B------:R-:W-:Y:S01]  /*f9c0*/  FFMA.FTZ R234, R31, -UR24, R234 ;  /* 0x800000181fea7c23 */ /* 0x000fe200080100ea */
[----:B------:R-:W-:Y:S01]  /*f9d0*/  FSEL R220, R220, -INF , !P4 ;  /* 0xff800000dcdc7808 */ /* 0x000fe20006000000 */
[----:B------:R-:W-:Y:S01]  /*f9e0*/  FFMA.FTZ R227, R14, -UR24, R227 ;  /* 0x800000180ee37c23 */ /* 0x000fe200080100e3 */
[----:B------:R-:W-:Y:S01]  /*f9f0*/  IABS R3, R3 ;  /* 0x0000000300037213 */ /* 0x000fe20000000000 */
[----:B------:R-:W-:Y:S01]  /*fa00*/  FFMA.FTZ R236, R29, -UR24, R236 ;  /* 0x800000181dec7c23 */ /* 0x000fe200080100ec */
[----:B------:R-:W-:Y:S01]  /*fa10*/  ISETP.GE.OR P5, PT, R26, R207, !P5 ;  /* 0x000000cf1a00720c */ /* 0x000fe20006fa6670 */
[----:B------:R-:W-:Y:S01]  /*fa20*/  FFMA.FTZ R239, R4, -UR24, R239 ;  /* 0x8000001804ef7c23 */ /* 0x000fe200080100ef */
[----:B------:R3:W4:Y:S01]  /*fa30*/  I2F R26, R3 ;  /* 0x00000003001a7306 */ /* 0x0007220000201400 */
[----:B------:R-:W-:Y:S01]  /*fa40*/  IADD3 R14, R15, 0x31, RZ ;  /* 0x000000310f0e7810 */ /* 0x000fe20007ffe0ff */
[----:B------:R-:W-:Y:S01]  /*fa50*/  FFMA.FTZ R240, R25, -UR24, R240 ;  /* 0x8000001819f07c23 */ /* 0x000fe200080100f0 */
[----:B------:R-:W-:Y:S01]  /*fa60*/  FSEL R227, R227, -INF , !P0 ;  /* 0xff800000e3e37808 */ /* 0x000fe20004000000 */
[----:B------:R-:W-:Y:S01]  /*fa70*/  FFMA.FTZ R228, R33, -UR24, R228 ;  /* 0x8000001821e47c23 */ /* 0x000fe200080100e4 */
[-C--:B------:R-:W-:Y:S01]  /*fa80*/  ISETP.GE.AND P0, PT, R27, R210.reuse, PT ;  /* 0x000000d21b00720c */ /* 0x080fe20003f06270 */
[----:B------:R-:W-:Y:S01]  /*fa90*/  FFMA.FTZ R244, R13, -UR24, R244 ;  /* 0x800000180df47c23 */ /* 0x000fe200080100f4 */
[----:B------:R-:W-:Y:S01]  /*faa0*/  IADD3 R29, R211, -R27, RZ ;  /* 0x8000001bd31d7210 */ /* 0x000fe20007ffe0ff */
[----:B------:R-:W-:Y:S01]  /*fab0*/  FFMA.FTZ R231, R10, -UR24, R231 ;  /* 0x800000180ae77c23 */ /* 0x000fe200080100e7 */
[----:B------:R-:W-:Y:S01]  /*fac0*/  ISETP.GE.OR P0, PT, R27, R207, !P0 ;  /* 0x000000cf1b00720c */ /* 0x000fe20004706670 */
[----:B------:R-:W-:Y:S01]  /*fad0*/  FFMA.FTZ R235, R30, -UR24, R235 ;  /* 0x800000181eeb7c23 */ /* 0x000fe200080100eb */
[----:B-1----:R-:W-:Y:S01]  /*fae0*/  FSEL R5, R226, -INF , !P1 ;  /* 0xff800000e2057808 */ /* 0x002fe20004800000 */
[----:B--2---:R-:W-:Y:S01]  /*faf0*/  FFMA.FTZ R232, R21, -UR24, R232 ;  /* 0x8000001815e87c23 */ /* 0x004fe200080100e8 */
[C---:B------:R-:W-:Y:S01]  /*fb00*/  ISETP.GE.AND P1, PT, R6.reuse, R213, PT ;  /* 0x000000d50600720c */ /* 0x040fe20003f26270 */
[----:B------:R-:W-:Y:S01]  /*fb10*/  FFMA.FTZ R230, R7, -UR24, R230 ;  /* 0x8000001807e67c23 */ /* 0x000fe200080100e6 */
[----:B------:R-:W-:Y:S01]  /*fb20*/  ISETP.GE.AND P4, PT, R6, R210, PT ;  /* 0x000000d20600720c */ /* 0x000fe20003f86270 */
[----:B------:R-:W-:Y:S01]  /*fb30*/  FFMA.FTZ R229, R20, -UR24, R229 ;  /* 0x8000001814e57c23 */ /* 0x000fe200080100e5 */
[CC--:B------:R-:W-:Y:S01]  /*fb40*/  ISETP.GE.OR P1, PT, R6.reuse, R212.reuse, !P1 ;  /* 0x000000d40600720c */ /* 0x0c0fe20004f26670 */
[----:B------:R-:W-:Y:S01]  /*fb50*/  FFMA.FTZ R246, R23, -UR24, R246 ;  /* 0x8000001817f67c23 */ /* 0x000fe200080100f6 */
[----:B------:R-:W-:Y:S02]  /*fb60*/  ISETP.GE.OR P4, PT, R6, R207, !P4 ;  /* 0x000000cf0600720c */ /* 0x000fe40006786670 */
[----:B------:R-:W-:Y:S02]  /*fb70*/  FSEL R164, R234, -INF , !P1 ;  /* 0xff800000eaa47808 */ /* 0x000fe40004800000 */
[----:B------:R-:W-:Y:S01]  /*fb80*/  ISETP.GE.AND P1, PT, R28, R213, PT ;  /* 0x000000d51c00720c */ /* 0x000fe20003f26270 */
[----:B---3--:R-:W-:Y:S01]  /*fb90*/  IMAD.IADD R3, R214, 0x1, -R14 ;  /* 0x00000001d6037824 */ /* 0x008fe200078e0a0e */
[----:B------:R-:W-:Y:S01]  /*fba0*/  FSEL R228, R228, -INF , !P2 ;  /* 0xff800000e4e47808 */ /* 0x000fe20005000000 */
[----:B----4-:R-:W-:Y:S01]  /*fbb0*/  FFMA.FTZ R247, R26, -UR24, R247 ;  /* 0x800000181af77c23 */ /* 0x010fe200080100f7 */
[-C--:B------:R-:W-:Y:S02]  /*fbc0*/  ISETP.GE.OR P1, PT, R28, R212.reuse, !P1 ;  /* 0x000000d41c00720c */ /* 0x080fe40004f26670 */
[----:B------:R-:W-:Y:S02]  /*fbd0*/  IABS R3, R3 ;  /* 0x0000000300037213 */ /* 0x000fe40000000000 */
[----:B------:R-:W-:Y:S02]  /*fbe0*/  FSEL R142, R236, -INF , !P1 ;  /* 0xff800000ec8e7808 */ /* 0x000fe40004800000 */
[CC--:B------:R-:W-:Y:S02]  /*fbf0*/  ISETP.GE.AND P1, PT, R27.reuse, R213.reuse, PT ;  /* 0x000000d51b00720c */ /* 0x0c0fe40003f26270 */
[-C--:B------:R-:W-:Y:S02]  /*fc00*/  ISETP.GE.AND P2, PT, R24, R213.reuse, PT ;  /* 0x000000d51800720c */ /* 0x080fe40003f46270 */
[----:B------:R-:W-:Y:S02]  /*fc10*/  ISETP.GE.OR P1, PT, R27, R212, !P1 ;  /* 0x000000d41b00720c */ /* 0x000fe40004f26670 */
[----:B------:R-:W1:Y:S01]  /*fc20*/  I2F R27, R3 ;  /* 0x00000003001b7306 */ /* 0x000e620000201400 */
[----:B------:R-:W-:Y:S02]  /*fc30*/  FSEL R163, R232, -INF , !P4 ;  /* 0xff800000e8a37808 */ /* 0x000fe40006000000 */
[----:B------:R-:W-:Y:S02]  /*fc40*/  FSEL R140, R239, -INF , !P1 ;  /* 0xff800000ef8c7808 */ /* 0x000fe40004800000 */
[CC--:B------:R-:W-:Y:S02]  /*fc50*/  ISETP.GE.AND P1, PT, R22.reuse, R213.reuse, PT ;  /* 0x000000d51600720c */ /* 0x0c0fe40003f26270 */
[----:B------:R-:W-:Y:S02]  /*fc60*/  ISETP.GE.AND P4, PT, R11, R210, PT ;  /* 0x000000d20b00720c */ /* 0x000fe40003f86270 */
[-C--:B------:R-:W-:Y:S02]  /*fc70*/  ISETP.GE.OR P1, PT, R22, R212.reuse, !P1 ;  /* 0x000000d41600720c */ /* 0x080fe40004f26670 */
[-C--:B------:R-:W-:Y:S02]  /*fc80*/  ISETP.GE.OR P2, PT, R24, R212.reuse, !P2 ;  /* 0x000000d41800720c */ /* 0x080fe40005746670 */
[----:B------:R-:W-:Y:S02]  /*fc90*/  FSEL R160, R240, -INF , !P1 ;  /* 0xff800000f0a07808 */ /* 0x000fe40004800000 */
[CC--:B------:R-:W-:Y:S02]  /*fca0*/  ISETP.GE.AND P1, PT, R12.reuse, R213.reuse, PT ;  /* 0x000000d50c00720c */ /* 0x0c0fe40003f26270 */
[----:B------:R-:W-:Y:S02]  /*fcb0*/  FSEL R10, R231, -INF , !P3 ;  /* 0xff800000e70a7808 */ /* 0x000fe40005800000 */
[----:B------:R-:W-:Y:S02]  /*fcc0*/  ISETP.GE.OR P1, PT, R12, R212, !P1 ;  /* 0x000000d40c00720c */ /* 0x000fe40004f26670 */
[----:B------:R-:W-:Y:S02]  /*fcd0*/  ISETP.GE.AND P3, PT, R24, R210, PT ;  /* 0x000000d21800720c */ /* 0x000fe40003f66270 */
[----:B------:R-:W-:Y:S01]  /*fce0*/  FSEL R158, R244, -INF , !P1 ;  /* 0xff800000f49e7808 */ /* 0x000fe20004800000 */
[----:B-1----:R-:W-:Y:S01]  /*fcf0*/  FFMA.FTZ R18, R27, -UR24, R18 ;  /* 0x800000181b127c23 */ /* 0x002fe20008010012 */
[C---:B------:R-:W-:Y:S02]  /*fd00*/  ISETP.GE.AND P1, PT, R11.reuse, R213, PT ;  /* 0x000000d50b00720c */ /* 0x040fe40003f26270 */
[C---:B------:R-:W-:Y:S02]  /*fd10*/  ISETP.GE.OR P4, PT, R11.reuse, R207, !P4 ;  /* 0x000000cf0b00720c */ /* 0x040fe40006786670 */
[----:B------:R-:W-:Y:S02]  /*fd20*/  ISETP.GE.OR P1, PT, R11, R212, !P1 ;  /* 0x000000d40b00720c */ /* 0x000fe40004f26670 */
[----:B------:R-:W-:Y:S02]  /*fd30*/  IADD3 R3, R15, 0x39, RZ ;  /* 0x000000390f037810 */ /* 0x000fe40007ffe0ff */
[----:B------:R-:W-:Y:S02]  /*fd40*/  IADD3 R11, R211, -R11, RZ ;  /* 0x8000000bd30b7210 */ /* 0x000fe40007ffe0ff */
[----:B------:R-:W-:Y:S02]  /*fd50*/  FSEL R162, R235, -INF , !P2 ;  /* 0xff800000eba27808 */ /* 0x000fe40005000000 */
[----:B------:R-:W-:Y:S02]  /*fd60*/  FSEL R7, R230, -INF , !P6 ;  /* 0xff800000e6077808 */ /* 0x000fe40007000000 */
[----:B------:R-:W-:Y:S02]  /*fd70*/  FSEL R229, R229, -INF , !P5 ;  /* 0xff800000e5e57808 */ /* 0x000fe40006800000 */
[-C--:B------:R-:W-:Y:S02]  /*fd80*/  ISETP.GE.AND P2, PT, R28, R210.reuse, PT ;  /* 0x000000d21c00720c */ /* 0x080fe40003f46270 */
[-C--:B------:R-:W-:Y:S02]  /*fd90*/  ISETP.GE.AND P6, PT, R22, R210.reuse, PT ;  /* 0x000000d21600720c */ /* 0x080fe40003fc6270 */
[----:B------:R-:W-:Y:S02]  /*fda0*/  ISETP.GE.AND P5, PT, R12, R210, PT ;  /* 0x000000d20c00720c */ /* 0x000fe40003fa6270 */
[----:B------:R-:W-:Y:S02]  /*fdb0*/  ISETP.GE.OR P3, PT, R24, R207, !P3 ;  /* 0x000000cf1800720c */ /* 0x000fe40005f66670 */
[----:B------:R-:W-:Y:S01]  /*fdc0*/  IABS R11, R11 ;  /* 0x0000000b000b7213 */ /* 0x000fe20000000000 */
[----:B------:R-:W1:Y:S01]  /*fdd0*/  I2F R24, R32 ;  /* 0x0000002000187306 */ /* 0x000e620000201400 */
[-C--:B------:R-:W-:Y:S02]  /*fde0*/  ISETP.GE.OR P2, PT, R28, R207.reuse, !P2 ;  /* 0x000000cf1c00720c */ /* 0x080fe40005746670 */
[-C--:B------:R-:W-:Y:S01]  /*fdf0*/  ISETP.GE.OR P6, PT, R22, R207.reuse, !P6 ;  /* 0x000000cf1600720c */ /* 0x080fe200077c6670 */
[----:B------:R-:W-:Y:S01]  /*fe00*/  IMAD.MOV.U32 R13, RZ, RZ, R11 ;  /* 0x000000ffff0d7224 */ /* 0x000fe200078e000b */
[----:B------:R-:W-:Y:S02]  /*fe10*/  ISETP.GE.OR P5, PT, R12, R207, !P5 ;  /* 0x000000cf0c00720c */ /* 0x000fe40006fa6670 */
[C---:B------:R-:W-:Y:S02]  /*fe20*/  IADD3 R28, R211.reuse, -R22, RZ ;  /* 0x80000016d31c7210 */ /* 0x040fe40007ffe0ff */
[----:B------:R-:W-:Y:S01]  /*fe30*/  IADD3 R22, R211, -R12, RZ ;  /* 0x8000000cd3167210 */ /* 0x000fe20007ffe0ff */
[----:B------:R-:W-:Y:S01]  /*fe40*/  IMAD.IADD R12, R214, 0x1, -R3 ;  /* 0x00000001d60c7824 */ /* 0x000fe200078e0a03 */
[----:B------:R-:W-:Y:S02]  /*fe50*/  FSEL R156, R246, -INF , !P1 ;  /* 0xff800000f69c7808 */ /* 0x000fe40004800000 */
[----:B------:R-:W-:Y:S02]  /*fe60*/  FSEL R161, R233, -INF , !P3 ;  /* 0xff800000e9a17808 */ /* 0x000fe40005800000 */
[C---:B------:R-:W-:Y:S02]  /*fe70*/  ISETP.GE.AND P1, PT, R8.reuse, R213, PT ;  /* 0x000000d50800720c */ /* 0x040fe40003f26270 */
[C---:B------:R-:W-:Y:S02]  /*fe80*/  ISETP.GE.AND P3, PT, R8.reuse, R210, PT ;  /* 0x000000d20800720c */ /* 0x040fe40003f66270 */
[----:B------:R-:W-:Y:S02]  /*fe90*/  IABS R12, R12 ;  /* 0x0000000c000c7213 */ /* 0x000fe40000000000 */
[C---:B------:R-:W-:Y:S02]  /*fea0*/  ISETP.GE.OR P1, PT, R8.reuse, R212, !P1 ;  /* 0x000000d40800720c */ /* 0x040fe40004f26670 */
[----:B------:R-:W-:Y:S01]  /*feb0*/  ISETP.GE.OR P3, PT, R8, R207, !P3 ;  /* 0x000000cf0800720c */ /* 0x000fe20005f66670 */
[----:B-1----:R-:W-:Y:S01]  /*fec0*/  FFMA.FTZ R237, R24, -UR24, R237 ;  /* 0x8000001818ed7c23 */ /* 0x002fe200080100ed */
[----:B------:R-:W-:Y:S01]  /*fed0*/  IADD3 R11, R211, -R8, RZ ;  /* 0x80000008d30b7210 */ /* 0x000fe20007ffe0ff */
[----:B------:R-:W1:Y:S01]  /*fee0*/  I2F R12, R12 ;  /* 0x0000000c000c7306 */ /* 0x000e620000201400 */
[C---:B------:R-:W-:Y:S02]  /*fef0*/  IADD3 R6, R15.reuse, 0x30, RZ ;  /* 0x000000300f067810 */ /* 0x040fe40007ffe0ff */
[----:B------:R-:W-:Y:S02]  /*ff00*/  IABS R29, R29 ;  /* 0x0000001d001d7213 */ /* 0x000fe40000000000 */
[----:B------:R-:W-:Y:S01]  /*ff10*/  IABS R28, R28 ;  /* 0x0000001c001c7213 */ /* 0x000fe20000000000 */
[C---:B------:R-:W-:Y:S01]  /*ff20*/  IMAD.IADD R33, R214.reuse, 0x1, -R6 ;  /* 0x00000001d6217824 */ /* 0x040fe200078e0a06 */
[----:B------:R-:W-:Y:S02]  /*ff30*/  IADD3 R4, R15, 0x38, RZ ;  /* 0x000000380f047810 */ /* 0x000fe40007ffe0ff */
[----:B------:R-:W-:Y:S01]  /*ff40*/  FMNMX.FTZ R15, R9, R2, !PT ;  /* 0x00000002090f7209 */ /* 0x000fe20007810000 */
[----:B------:R-:W2:Y:S01]  /*ff50*/  I2F R8, R13 ;  /* 0x0000000d00087306 */ /* 0x000ea20000201400 */
[----:B------:R-:W-:Y:S01]  /*ff60*/  IABS R33, R33 ;  /* 0x0000002100217213 */ /* 0x000fe20000000000 */
[----:B------:R-:W-:Y:S01]  /*ff70*/  IMAD.IADD R30, R214, 0x1, -R4 ;  /* 0x00000001d61e7824 */ /* 0x000fe200078e0a04 */
[----:B------:R-:W-:Y:S02]  /*ff80*/  IABS R22, R22 ;  /* 0x0000001600167213 */ /* 0x000fe40000000000 */
[----:B------:R-:W-:Y:S02]  /*ff90*/  FSEL R154, R247, -INF , !P1 ;  /* 0xff800000f79a7808 */ /* 0x000fe40004800000 */
[----:B------:R-:W-:Y:S02]  /*ffa0*/  FSEL R143, R237, -INF , !P2 ;  /* 0xff800000ed8f7808 */ /* 0x000fe40005000000 */
[C---:B------:R-:W-:Y:S01]  /*ffb0*/  ISETP.GE.AND P1, PT, R6.reuse, R213, PT ;  /* 0x000000d50600720c */ /* 0x040fe20003f26270 */
[----:B------:R-:W3:Y:S01]  /*ffc0*/  I2F R29, R29 ;  /* 0x0000001d001d7306 */ /* 0x000ee20000201400 */
[C---:B------:R-:W-:Y:S02]  /*ffd0*/  ISETP.GE.AND P2, PT, R6.reuse, R210, PT ;  /* 0x000000d20600720c */ /* 0x040fe40003f46270 */
[----:B------:R-:W-:Y:S01]  /*ffe0*/  ISETP.GE.OR P1, PT, R6, R212, !P1 ;  /* 0x000000d40600720c */ /* 0x000fe20004f26670 */
[----:B-1----:R-:W-:Y:S01]  /*fff0*/  FFMA.FTZ R17, R12, -UR24, R17 ;  /* 0x800000180c117c23 */ /* 0x002fe20008010011 */
[----:B------:R-:W-:Y:S02]  /*10000*/  FMNMX.FTZ R12, R5, R0, !PT ;  /* 0x00000000050c7209 */ /* 0x000fe40007810000 */
[----:B------:R-:W-:Y:S01]  /*10010*/  ISETP.GE.OR P2, PT, R6, R207, !P2 ;  /* 0x000000cf0600720c */ /* 0x000fe20005746670 */
[----:B------:R-:W-:Y:S01]  /*10020*/  IMAD.IADD R6, R211, 0x1, -R6 ;  /* 0x00000001d3067824 */ /* 0x000fe200078e0a06 */
[----:B------:R-:W-:Y:S01]  /*10030*/  FMNMX.FTZ R12, R227, R12, !PT ;  /* 0x0000000ce30c7209 */ /* 0x000fe20007810000 */
[----:B------:R-:W1:Y:S01]  /*10040*/  I2F R31, R33 ;  /* 0x00000021001f7306 */ /* 0x000e620000201400 */
[----:B------:R-:W-:Y:S02]  /*10050*/  IABS R11, R11 ;  /* 0x0000000b000b7213 */ /* 0x000fe40000000000 */
[----:B------:R-:W-:Y:S01]  /*10060*/  FMNMX.FTZ R12, R7, R12, !PT ;  /* 0x0000000c070c7209 */ /* 0x000fe20007810000 */
[----:B--2---:R-:W-:Y:S01]  /*10070*/  FFMA.FTZ R245, R8, -UR24, R245 ;  /* 0x8000001808f57c23 */ /* 0x004fe200080100f5 */
[----:B------:R-:W-:Y:S01]  /*10080*/  FMNMX.FTZ R13, R220, R15, !PT ;  /* 0x0000000fdc0d7209 */ /* 0x000fe20007810000 */
[C---:B------:R-:W-:Y:S01]  /*10090*/  IMAD.IADD R8, R211.reuse, 0x1, -R4 ;  /* 0x00000001d3087824 */ /* 0x040fe200078e0a04 */
[----:B------:R-:W-:Y:S02]  /*100a0*/  IADD3 R15, R211, -R14, RZ ;  /* 0x8000000ed30f7210 */ /* 0x000fe40007ffe0ff */
[----:B------:R-:W-:Y:S01]  /*100b0*/  FMNMX.FTZ R13, R228, R13, !PT ;  /* 0x0000000de40d7209 */ /* 0x000fe20007810000 */
[----:B------:R-:W2:Y:S01]  /*100c0*/  I2F R28, R28 ;  /* 0x0000001c001c7306 */ /* 0x000ea20000201400 */
[----:B------:R-:W-:Y:S02]  /*100d0*/  IABS R6, R6 ;  /* 0x0000000600067213 */ /* 0x000fe40000000000 */
[----:B------:R-:W-:Y:S01]  /*100e0*/  FMNMX.FTZ R13, R10, R13, !PT ;  /* 0x0000000d0a0d7209 */ /* 0x000fe20007810000 */
[----:B---3--:R-:W-:Y:S01]  /*100f0*/  FFMA.FTZ R238, R29, -UR24, R238 ;  /* 0x800000181dee7c23 */ /* 0x008fe200080100ee */
[----:B------:R-:W-:Y:S02]  /*10100*/  IABS R30, R30 ;  /* 0x0000001e001e7213 */ /* 0x000fe40000000000 */
[----:B------:R-:W-:Y:S02]  /*10110*/  FMNMX.FTZ R13, R164, R13, !PT ;  /* 0x0000000da40d7209 */ /* 0x000fe40007810000 */
[----:B------:R-:W-:Y:S01]  /*10120*/  FMNMX.FTZ R12, R229, R12, !PT ;  /* 0x0000000ce50c7209 */ /* 0x000fe20007810000 */
[----:B------:R-:W3:Y:S01]  /*10130*/  I2F R22, R22 ;  /* 0x0000001600167306 */ /* 0x000ee20000201400 */
[----:B------:R-:W-:Y:S02]  /*10140*/  FMNMX.FTZ R13, R162, R13, !PT ;  /* 0x0000000da20d7209 */ /* 0x000fe40007810000 */
[----:B------:R-:W-:Y:S01]  /*10150*/  IABS R15, R15 ;  /* 0x0000000f000f7213 */ /* 0x000fe20000000000 */
[----:B-1----:R-:W-:Y:S01]  /*10160*/  FFMA.FTZ R252, R31, -UR24, R252 ;  /* 0x800000181ffc7c23 */ /* 0x002fe200080100fc */
[----:B------:R-:W-:Y:S02]  /*10170*/  FMNMX.FTZ R12, R163, R12, !PT ;  /* 0x0000000ca30c7209 */ /* 0x000fe40007810000 */
[----:B------:R-:W-:Y:S02]  /*10180*/  FMNMX.FTZ R21, R142, R13, !PT ;  /* 0x0000000d8e157209 */ /* 0x000fe40007810000 */
[----:B------:R-:W-:Y:S01]  /*10190*/  IABS R8, R8 ;  /* 0x0000000800087213 */ /* 0x000fe20000000000 */
[----:B------:R-:W1:Y:S01]  /*101a0*/  I2F R11, R11 ;  /* 0x0000000b000b7306 */ /* 0x000e620000201400 */
[----:B------:R-:W-:Y:S02]  /*101b0*/  IADD3 R13, R211, -R3, RZ ;  /* 0x80000003d30d7210 */ /* 0x000fe40007ffe0ff */
[----:B------:R-:W-:Y:S01]  /*101c0*/  FMNMX.FTZ R12, R161, R12, !PT ;  /* 0x0000000ca10c7209 */ /* 0x000fe20007810000 */
[----:B--2---:R-:W-:Y:S01]  /*101d0*/  FFMA.FTZ R243, R28, -UR24, R243 ;  /* 0x800000181cf37c23 */ /* 0x004fe200080100f3 */
[----:B------:R-:W-:Y:S02]  /*101e0*/  IABS R13, R13 ;  /* 0x0000000d000d7213 */ /* 0x000fe40000000000 */
[----:B------:R-:W-:Y:S02]  /*101f0*/  FSEL R141, R238, -INF , !P0 ;  /* 0xff800000ee8d7808 */ /* 0x000fe40004000000 */
[----:B------:R-:W-:Y:S01]  /*10200*/  FMNMX.FTZ R12, R143, R12, !PT ;  /* 0x0000000c8f0c7209 */ /* 0x000fe20007810000 */
[----:B------:R-:W2:Y:S01]  /*10210*/  I2F R20, R30 ;  /* 0x0000001e00147306 */ /* 0x000ea20000201400 */
[----:B------:R-:W-:Y:S02]  /*10220*/  FSEL R152, R252, -INF , !P1 ;  /* 0xff800000fc987808 */ /* 0x000fe40004800000 */
[----:B------:R-:W-:Y:S01]  /*10230*/  ISETP.GE.AND P1, PT, R14, R213, PT ;  /* 0x000000d50e00720c */ /* 0x000fe20003f26270 */
[----:B---3--:R-:W-:Y:S01]  /*10240*/  FFMA.FTZ R241, R22, -UR24, R241 ;  /* 0x8000001816f17c23 */ /* 0x008fe200080100f1 */
[----:B------:R-:W-:Y:S02]  /*10250*/  FSEL R159, R243, -INF , !P6 ;  /* 0xff800000f39f7808 */ /* 0x000fe40007000000 */
[----:B------:R-:W-:Y:S02]  /*10260*/  FMNMX.FTZ R12, R141, R12, !PT ;  /* 0x0000000c8d0c7209 */ /* 0x000fe40007810000 */
[----:B------:R-:W-:Y:S01]  /*10270*/  ISETP.GE.OR P1, PT, R14, R212, !P1 ;  /* 0x000000d40e00720c */ /* 0x000fe20004f26670 */
[----:B------:R-:W3:Y:S01]  /*10280*/  I2F R6, R6 ;  /* 0x0000000600067306 */ /* 0x000ee20000201400 */
[----:B------:R-:W-:Y:S02]  /*10290*/  FSEL R157, R241, -INF , !P5 ;  /* 0xff800000f19d7808 */ /* 0x000fe40006800000 */
[----:B------:R-:W-:Y:S01]  /*102a0*/  FMNMX.FTZ R12, R159, R12, !PT ;  /* 0x0000000c9f0c7209 */ /* 0x000fe20007810000 */
[----:B-1----:R-:W-:Y:S01]  /*102b0*/  FFMA.FTZ R242, R11, -UR24, R242 ;  /* 0x800000180bf27c23 */ /* 0x002fe200080100f2 */
[----:B------:R-:W-:Y:S02]  /*102c0*/  FMNMX.FTZ R21, R140, R21, !PT ;  /* 0x000000158c157209 */ /* 0x000fe40007810000 */
[----:B------:R-:W-:Y:S02]  /*102d0*/  FSEL R150, R18, -INF , !P1 ;  /* 0xff80000012967808 */ /* 0x000fe40004800000 */
[----:B------:R-:W-:Y:S01]  /*102e0*/  FSEL R155, R245, -INF , !P4 ;  /* 0xff800000f59b7808 */ /* 0x000fe20006000000 */
[----:B------:R-:W1:Y:S01]  /*102f0*/  I2F R15, R15 ;  /* 0x0000000f000f7306 */ /* 0x000e620000201400 */
[----:B------:R-:W-:Y:S02]  /*10300*/  FMNMX.FTZ R12, R157, R12, !PT ;  /* 0x0000000c9d0c7209 */ /* 0x000fe40007810000 */
[----:B------:R-:W-:Y:S01]  /*10310*/  ISETP.GE.AND P1, PT, R4, R213, PT ;  /* 0x000000d50400720c */ /* 0x000fe20003f26270 */
[----:B--2---:R-:W-:Y:S01]  /*10320*/  FFMA.FTZ R19, R20, -UR24, R19 ;  /* 0x8000001814137c23 */ /* 0x004fe20008010013 */
[----:B------:R-:W-:Y:S01]  /*10330*/  FMNMX.FTZ R21, R160, R21, !PT ;  /* 0x00000015a0157209 */ /* 0x000fe20007810000 */
[----:B------:R-:W-:Y:S01]  /*10340*/  LDSM.16.MT88.4 R28, [R193+0xc000] ;  /* 0x00c00000c11c783b */ /* 0x000fe20000004200 */
[----:B------:R-:W-:Y:S02]  /*10350*/  ISETP.GE.AND P0, PT, R14, R210, PT ;  /* 0x000000d20e00720c */ /* 0x000fe40003f06270 */
[----:B------:R-:W-:Y:S01]  /*10360*/  FSEL R153, R242, -INF , !P3 ;  /* 0xff800000f2997808 */ /* 0x000fe20005800000 */
[----:B------:R-:W2:Y:S01]  /*10370*/  I2F R8, R8 ;  /* 0x0000000800087306 */ /* 0x000ea20000201400 */
[----:B------:R-:W-:Y:S02]  /*10380*/  ISETP.GE.OR P1, PT, R4, R212, !P1 ;  /* 0x000000d40400720c */ /* 0x000fe40004f26670 */
[----:B------:R-:W-:Y:S01]  /*10390*/  FMNMX.FTZ R21, R158, R21, !PT ;  /* 0x000000159e157209 */ /* 0x000fe20007810000 */
[----:B---3--:R-:W-:Y:S01]  /*103a0*/  FFMA.FTZ R249, R6, -UR24, R249 ;  /* 0x8000001806f97c23 */ /* 0x008fe200080100f9 */
[----:B------:R-:W-:Y:S02]  /*103b0*/  FMNMX.FTZ R6, R155, R12, !PT ;  /* 0x0000000c9b067209 */ /* 0x000fe40007810000 */
[----:B------:R-:W-:Y:S02]  /*103c0*/  ISETP.GE.OR P0, PT, R14, R207, !P0 ;  /* 0x000000cf0e00720c */ /* 0x000fe40004706670 */
[----:B------:R-:W-:Y:S01]  /*103d0*/  FSEL R148, R19, -INF , !P1 ;  /* 0xff80000013947808 */ /* 0x000fe20004800000 */
[----:B------:R-:W3:Y:S01]  /*103e0*/  I2F R13, R13 ;  /* 0x0000000d000d7306 */ /* 0x000ee20000201400 */
[----:B------:R-:W-:Y:S02]  /*103f0*/  FSEL R149, R249, -INF , !P2 ;  /* 0xff800000f9957808 */ /* 0x000fe40005000000 */
[----:B------:R-:W-:Y:S01]  /*10400*/  FMNMX.FTZ R6, R153, R6, !PT ;  /* 0x0000000699067209 */ /* 0x000fe20007810000 */
[----:B-1----:R-:W-:Y:S01]  /*10410*/  FFMA.FTZ R248, R15, -UR24, R248 ;  /* 0x800000180ff87c23 */ /* 0x002fe200080100f8 */
[----:B------:R-:W-:Y:S02]  /*10420*/  ISETP.GE.AND P1, PT, R4, R210, PT ;  /* 0x000000d20400720c */ /* 0x000fe40003f26270 */
[----:B------:R-:W-:Y:S02]  /*10430*/  FMNMX.FTZ R21, R156, R21, !PT ;  /* 0x000000159c157209 */ /* 0x000fe40007810000 */
[----:B------:R-:W-:Y:S02]  /*10440*/  FSEL R147, R248, -INF , !P0 ;  /* 0xff800000f8937808 */ /* 0x000fe40004000000 */
[----:B------:R-:W-:Y:S02]  /*10450*/  ISETP.GE.OR P1, PT, R4, R207, !P1 ;  /* 0x000000cf0400720c */ /* 0x000fe40004f26670 */
[----:B------:R-:W-:Y:S01]  /*10460*/  FMNMX.FTZ R4, R149, R6, !PT ;  /* 0x0000000695047209 */ /* 0x000fe20007810000 */
[----:B--2---:R-:W-:Y:S01]  /*10470*/  FFMA.FTZ R251, R8, -UR24, R251 ;  /* 0x8000001808fb7c23 */ /* 0x004fe200080100fb */
[----:B------:R-:W-:Y:S02]  /*10480*/  ISETP.GE.AND P2, PT, R3, R210, PT ;  /* 0x000000d20300720c */ /* 0x000fe40003f46270 */
[----:B------:R-:W-:Y:S02]  /*10490*/  FMNMX.FTZ R21, R154, R21, !PT ;  /* 0x000000159a157209 */ /* 0x000fe40007810000 */
[----:B------:R-:W-:Y:S02]  /*104a0*/  FSEL R145, R251, -INF , !P1 ;  /* 0xff800000fb917808 */ /* 0x000fe40004800000 */
[----:B------:R-:W-:Y:S02]  /*104b0*/  FMNMX.FTZ R8, R147, R4, !PT ;  /* 0x0000000493087209 */ /* 0x000fe40007810000 */
[----:B------:R-:W-:Y:S01]  /*104c0*/  ISETP.GE.OR P2, PT, R3, R207, !P2 ;  /* 0x000000cf0300720c */ /* 0x000fe20005746670 */
[----:B---3--:R-:W-:Y:S01]  /*104d0*/  FFMA.FTZ R250, R13, -UR24, R250 ;  /* 0x800000180dfa7c23 */ /* 0x008fe200080100fa */
[----:B------:R-:W-:Y:S02]  /*104e0*/  FMNMX.FTZ R21, R152, R21, !PT ;  /* 0x0000001598157209 */ /* 0x000fe40007810000 */
[----:B------:R-:W-:Y:S02]  /*104f0*/  ISETP.GE.AND P6, PT, R3, R213, PT ;  /* 0x000000d50300720c */ /* 0x000fe40003fc6270 */
[----:B------:R-:W-:Y:S02]  /*10500*/  FMNMX.FTZ R8, R145, R8, !PT ;  /* 0x0000000891087209 */ /* 0x000fe40007810000 */
[----:B------:R-:W-:Y:S02]  /*10510*/  FSEL R133, R250, -INF , !P2 ;  /* 0xff800000fa857808 */ /* 0x000fe40005000000 */
[----:B------:R-:W-:Y:S02]  /*10520*/  FMNMX.FTZ R19, R150, R21, !PT ;  /* 0x0000001596137209 */ /* 0x000fe40007810000 */
[----:B------:R-:W-:Y:S01]  /*10530*/  ISETP.GE.OR P6, PT, R3, R212, !P6 ;  /* 0x000000d40300720c */ /* 0x000fe200077c6670 */
[----:B------:R-:W-:Y:S01]  /*10540*/  LDSM.16.MT88.4 R20, [R194+0xc000] ;  /* 0x00c00000c214783b */ /* 0x000fe20000004200 */
[----:B------:R-:W-:Y:S02]  /*10550*/  FMNMX.FTZ R6, R133, R8, !PT ;  /* 0x0000000885067209 */ /* 0x000fe40007810000 */
[----:B------:R-:W-:Y:S02]  /*10560*/  FSEL R146, R17, -INF , !P6 ;  /* 0xff80000011927808 */ /* 0x000fe40007000000 */
[----:B------:R-:W-:Y:S03]  /*10570*/  FMNMX.FTZ R19, R148, R19, !PT ;  /* 0x0000001394137209 */ /* 0x000fe60007810000 */
[----:B------:R-:W1:Y:S01]  /*10580*/  SHFL.BFLY PT, R3, R6, 0x2, 0x1f ;  /* 0x0c401f0006037f89 */ /* 0x000e6200000e0000 */
[----:B------:R-:W-:Y:S07]  /*10590*/  FMNMX.FTZ R11, R146, R19, !PT ;  /* 0x00000013920b7209 */ /* 0x000fee0007810000 */
        /* <DEDUP_REMOVED lines=375> */
.L_x_5446:
        /* <DEDUP_REMOVED lines=259> */
.L_x_5451:
[----:B------:R-:W2:Y:S01]  /*12d40*/  S2UR UR7, SR_CTAID.Z ;  /* 0x00000000000779c3 */ /* 0x000ea20000002700 */
[----:B------:R-:W-:Y:S02]  /*12d50*/  ULDC UR4, c[0x0][0x1c0] ;  /* 0x0000700000047ab9 */ /* 0x000fe40000000800 */
[----:B------:R-:W-:-:S05]  /*12d60*/  ULDC UR8, c[0x0][0x214] ;  /* 0x0000850000087ab9 */ /* 0x000fca0000000800 */
[----:B------:R-:W2:Y:S02]  /*12d70*/  S2UR UR6, SR_CTAID.Y ;  /* 0x00000000000679c3 */ /* 0x000ea40000002600 */
[----:B--2---:R-:W-:-:S04]  /*12d80*/  UIMAD UR4, UR6, UR4, UR7 ;  /* 0x00000004060472a4 */ /* 0x004fc8000f8e0207 */
[----:B------:R-:W-:Y:S02]  /*12d90*/  UIMAD UR8, UR4, UR8, URZ ;  /* 0x00000008040872a4 */ /* 0x000fe4000f8e023f */
.L_x_5452:
        /* <DEDUP_REMOVED lines=55> */
.L_x_5454:
[----:B----4-:R-:W-:Y:S05]  /*13110*/  BSYNC B0 ;  /* 0x0000000000007941 */ /* 0x010fea0003800000 */
.L_x_5453:
        /* <DEDUP_REMOVED lines=38> */
.L_x_5456:
[----:B------:R-:W-:Y:S05]  /*13380*/  BSYNC B0 ;  /* 0x0000000000007941 */ /* 0x000fea0003800000 */
.L_x_5455:
        /* <DEDUP_REMOVED lines=20> */
.L_x_5458:
[----:B------:R-:W-:Y:S05]  /*134d0*/  BSYNC B0 ;  /* 0x0000000000007941 */ /* 0x000fea0003800000 */
.L_x_5457:
        /* <DEDUP_REMOVED lines=20> */
.L_x_5460:
[----:B------:R-:W-:Y:S05]  /*13620*/  BSYNC B0 ;  /* 0x0000000000007941 */ /* 0x000fea0003800000 */
.L_x_5459:
        /* <DEDUP_REMOVED lines=20> */
.L_x_5461:
        /* <DEDUP_REMOVED lines=9> */
.L_x_7387:


//--------------------- .text._ZN5flash24flash_fwd_splitkv_kernelI23Flash_fwd_kernel_traitsILi192ELi64ELi64ELi4ELb0ELb0EN7cutlass6half_tE19Flash_kernel_traitsILi192ELi64ELi64ELi4ES3_EELb0ELb1ELb0ELb0ELb1ELb0ELb0ELb1EEEvNS_16Flash_fwd_paramsE --------------------------
	.section	.text._ZN5flash24flash_fwd_splitkv_kernelI23Flash_fwd_kernel_traitsILi192ELi64ELi64ELi4ELb0ELb0EN7cutlass6half_tE19Flash_kernel_traitsILi192ELi64ELi64ELi4ES3_EELb0ELb1ELb0ELb0ELb1ELb0ELb0ELb1EEEvNS_16Flash_fwd_paramsE,"ax",@progbits
	.sectioninfo	@"SHI_REGISTERS=239"
	.align	128
        .global         _ZN5flash24flash_fwd_splitkv_kernelI23Flash_fwd_kernel_traitsILi192ELi64ELi64ELi4ELb0ELb0EN7cutlass6half_tE19Flash_kernel_traitsILi192ELi64ELi64ELi4ES3_EELb0ELb1ELb0ELb0ELb1ELb0ELb0ELb1EEEvNS_16Flash_fwd_paramsE
        .type           _ZN5flash24flash_fwd_splitkv_kernelI23Flash_fwd_kernel_traitsILi192ELi64ELi64ELi4ELb0ELb0EN7cutlass6half_tE19Flash_kernel_traitsILi192ELi64ELi64ELi4ES3_EELb0ELb1ELb0ELb0ELb1ELb0ELb0ELb1EEEvNS_16Flash_fwd_paramsE,@function
        .size           _ZN5flash24flash_fwd_splitkv_kernelI23Flash_fwd_kernel_traitsILi192ELi64ELi64ELi4ELb0ELb0EN7cutlass6half_tE19Flash_kernel_traitsILi192ELi64ELi64ELi4ES3_EELb0ELb1ELb0ELb0ELb1ELb0ELb0ELb1EEEvNS_16Flash_fwd_paramsE,(.L_x_7388 - _ZN5flash24flash_fwd_splitkv_kernelI23Flash_fwd_kernel_traitsILi192ELi64ELi64ELi4ELb0ELb0EN7cutlass6half_tE19Flash_kernel_traitsILi192ELi64ELi64ELi4ES3_EELb0ELb1ELb0ELb0ELb1ELb0ELb0ELb1EEEvNS_16Flash_fwd_paramsE)
        .other          _ZN5flash24flash_fwd_splitkv_kernelI23Flash_fwd_kernel_traitsILi192ELi64ELi64ELi4ELb0ELb0EN7cutlass6half_tE19Flash_kernel_traitsILi192ELi64ELi64ELi4ES3_EELb0ELb1ELb0ELb0ELb1ELb0ELb0ELb1EEEvNS_16Flash_fwd_paramsE,@"STO_CUDA_ENTRY STV_DEFAULT"
_ZN5flash24flash_fwd_splitkv_kernelI23Flash_fwd_kernel_traitsILi192ELi64ELi64ELi4ELb0ELb0EN7cutlass6half_tE19Flash_kernel_traitsILi192ELi64ELi64ELi4ES3_EELb0ELb1ELb0ELb0ELb1ELb0ELb0ELb1EEEvNS_16Flash_fwd_paramsE:
.text._ZN5flash24flash_fwd_splitkv_kernelI23Flash_fwd_kernel_traitsILi192ELi64ELi64ELi4ELb0ELb0EN7cutlass6half_tE19Flash_kernel_traitsILi192ELi64ELi64ELi4ES3_EELb0ELb1ELb0ELb0ELb1ELb0ELb0ELb1EEEvNS_16Flash_fwd_paramsE:
        /* <DEDUP_REMOVED lines=14> */
[----:B------:R1:W3:Y:S04]  /*00e0*/  @P1 LDG.E R197, [R6.64] ;  /* 0x0000000606c51981 */ /* 0x0002e8000c1e1900 */
[----:B------:R1:W3:Y:S01]  /*00f0*/  @P1 LDG.E R196, [R6.64+0x4] ;  /* 0x0000040606c41981 */ /* 0x0002e2000c1e1900 */
[----:B--2---:R-:W-:-:S03]  /*0100*/  ISETP.NE.AND P2, PT, R2, RZ, PT ;  /* 0x000000ff0200720c */ /* 0x004fc60003f45270 */
[----:B------:R2:W5:Y:S01]  /*0110*/  @P5 LDG.E R5, [R150.64] ;  /* 0x0000000696055981 */ /* 0x000562000c1e1900 */
[----:B------:R-:W-:Y:S01]  /*0120*/  ISETP.EQ.OR.EX P0, PT, RZ, c[0x0][0x24c], !P2, P0 ;  /* 0x00009300ff007a0c */ /* 0x000fe20005702700 */
[----:B------:R-:W-:Y:S02]  /*0130*/  IMAD.MOV.U32 R8, RZ, RZ, -0x1 ;  /* 0xffffffffff087424 */ /* 0x000fe400078e00ff */
[----:B------:R-:W-:Y:S01]  /*0140*/  IMAD.WIDE R12, R0, R3, c[0x0][0x248] ;  /* 0x00009200000c7625 */ /* 0x000fe200078e0203 */
[----:B------:R-:W4:Y:S04]  /*0150*/  S2R R27, SR_CTAID.X ;  /* 0x00000000001b7919 */ /* 0x000f280000002500 */
[----:B------:R-:W2:Y:S04]  /*0160*/  S2R R148, SR_CTAID.Z ;  /* 0x0000000000947919 */ /* 0x000ea80000002700 */
[----:B------:R-:W2:Y:S04]  /*0170*/  S2R R56, SR_TID.X ;  /* 0x0000000000387919 */ /* 0x000ea80000002100 */
[----:B------:R2:W5:Y:S01]  /*0180*/  @!P0 LDG.E R8, [R12.64] ;  /* 0x000000060c088981 */ /* 0x000562000c1e1900 */
[----:B------:R-:W-:-:S04]  /*0190*/  ISETP.NE.U32.AND P0, PT, RZ, c[0x0][0x248], PT ;  /* 0x00009200ff007a0c */ /* 0x000fc80003f05070 */
[----:B------:R-:W-:Y:S02]  /*01a0*/  ISETP.NE.AND.EX P0, PT, RZ, c[0x0][0x24c], PT, P0 ;  /* 0x00009300ff007a0c */ /* 0x000fe40003f05300 */
[----:B------:R-:W-:-:S04]  /*01b0*/  MOV R11, R0 ;  /* 0x00000000000b7202 */ /* 0x000fc80000000f00 */
[--C-:B-1----:R-:W-:Y:S01]  /*01c0*/  SHF.R.S32.HI R6, RZ, 0x1f, R11.reuse ;  /* 0x0000001fff067819 */ /* 0x102fe2000001140b */
[----:B------:R-:W-:Y:S02]  /*01d0*/  IMAD.MOV.U32 R9, RZ, RZ, R11 ;  /* 0x000000ffff097224 */ /* 0x000fe400078e000b */
[----:B---3--:R-:W-:Y:S01]  /*01e0*/  @P1 IMAD.IADD R196, R196, 0x1, -R197 ;  /* 0x00000001c4c41824 */ /* 0x008fe200078e0ac5 */
[----:B------:R-:W-:-:S03]  /*01f0*/  @!P1 MOV R196, c[0x0][0x214] ;  /* 0x0000850000c49a02 */ /* 0x000fc60000000f00 */
[----:B------:R-:W-:Y:S05]  /*0200*/  @!P0 BRA `(.L_x_5462) ;  /* 0x0000004000008947 */ /* 0x000fea0003800000 */
[----:B--2-4-:R-:W2:Y:S02]  /*0210*/  @P2 LDG.E R7, [R12.64+0x4] ;  /* 0x000004060c072981 */ /* 0x014ea4000c1e1900 */
[----:B--2--5:R-:W-:-:S06]  /*0220*/  @P2 IADD3 R2, R7, -R8, RZ ;  /* 0x8000000807022210 */ /* 0x024fcc0007ffe0ff */
[----:B------:R1:W5:Y:S01]  /*0230*/  @!P2 LDG.E R2, [R12.64] ;  /* 0x000000060c02a981 */ /* 0x000362000c1e1900 */
[----:B------:R-:W-:Y:S05]  /*0240*/  BRA `(.L_x_5463) ;  /* 0x0000001000007947 */ /* 0x000fea0003800000 */
.L_x_5462:
[----:B--2-4-:R-:W-:Y:S02]  /*0250*/  MOV R2, c[0x0][0x218] ;  /* 0x0000860000027a02 */ /* 0x014fe40000000f00 */
.L_x_5463:
        /* <DEDUP_REMOVED lines=45> */
[----:B------:R-:W-:-:S02]  /*0530*/  IADD3 R4, -R3, R56, RZ ;  /* 0x0000003803047210 */ /* 0x000fc40007ffe1ff */
[----:B------:R-:W-:Y:S01]  /*0540*/  SHF.R.S32.HI R3, RZ, 0x1f, R148 ;  /* 0x0000001fff037819 */ /* 0x000fe20000011494 */
[----:B------:R-:W-:Y:S01]  /*0550*/  @!P0 IMAD R6, R6, c[0x0][0x1e0], RZ ;  /* 0x0000780006068a24 */ /* 0x000fe200078e02ff */
[----:B------:R-:W-:Y:S01]  /*0560*/  SHF.L.U32 R4, R4, 0x3, RZ ;  /* 0x0000000304047819 */ /* 0x000fe200000006ff */
        /* <DEDUP_REMOVED lines=31> */
.L_x_5466:
[----:B------:R-:W-:Y:S05]  /*0760*/  BSYNC B0 ;  /* 0x0000000000007941 */ /* 0x000fea0003800000 */
.L_x_5465:
        /* <DEDUP_REMOVED lines=17> */
.L_x_5468:
[----:B------:R-:W-:Y:S05]  /*0880*/  BSYNC B0 ;  /* 0x0000000000007941 */ /* 0x000fea0003800000 */
.L_x_5467:
        /* <DEDUP_REMOVED lines=17> */
.L_x_5470:
[----:B------:R-:W-:Y:S05]  /*09a0*/  BSYNC B0 ;  /* 0x0000000000007941 */ /* 0x000fea0003800000 */
.L_x_5469:
        /* <DEDUP_REMOVED lines=16> */
.L_x_5472:
[----:B------:R-:W-:Y:S05]  /*0ab0*/  BSYNC B0 ;  /* 0x0000000000007941 */ /* 0x000fea0003800000 */
.L_x_5471:
        /* <DEDUP_REMOVED lines=19> */
.L_x_5464:
        /* <DEDUP_REMOVED lines=45> */
[----:B------:R-:W-:Y:S02]  /*0ec0*/  IABS R2, c[0x0][0x1c8] ;  /* 0x0000720000027a13 */ /* 0x000fe40000000000 */
[----:B------:R-:W-:Y:S02]  /*0ed0*/  IADD3 R5, -R5, RZ, RZ ;  /* 0x000000ff05057210 */ /* 0x000fe40007ffe1ff */
[----:B------:R-:W1:Y:S03]  /*0ee0*/  I2F.RP R12, R2 ;  /* 0x00000002000c7306 */ /* 0x000e660000209400 */
[----:B------:R-:W-:-:S05]  /*0ef0*/  IMAD R21, R5, c[0x0][0x2d0], R110 ;  /* 0x0000b40005157a24 */ /* 0x000fca00078e026e */
[----:B------:R-:W-:Y:S01]  /*0f00*/  SHF.R.S32.HI R13, RZ, 0x1f, R21 ;  /* 0x0000001fff0d7819 */ /* 0x000fe20000011415 */
        /* <DEDUP_REMOVED lines=16> */
[----:B------:R-:W-:-:S04]  /*1010*/  LOP3.LUT R2, R148, c[0x0][0x1c8], RZ, 0x3c, !PT ;  /* 0x0000720094027a12 */ /* 0x000fc800078e3cff */
[----:B------:R-:W-:Y:S01]  /*1020*/  ISETP.GE.AND P0, PT, R2, RZ, PT ;  /* 0x000000ff0200720c */ /* 0x000fe20003f06270 */
[----:B------:R-:W-:-:S06]  /*1030*/  IMAD R2, R13, c[0x0][0x198], RZ ;  /* 0x000066000d027a24 */ /* 0x000fcc00078e02ff */
        /* <DEDUP_REMOVED lines=12> */
[----:B------:R-:W-:Y:S01]  /*1100*/  SHF.R.S32.HI R2, RZ, 0x1f, R4 ;  /* 0x0000001fff027819 */ /* 0x000fe20000011404 */
[----:B------:R-:W-:Y:S01]  /*1110*/  IMAD R23, R0, c[0x0][0x18c], R23 ;  /* 0x0000630000177a24 */ /* 0x000fe200078e0217 */
        /* <DEDUP_REMOVED lines=9> */
.L_x_5473:
        /* <DEDUP_REMOVED lines=16> */
.L_x_5475:
[----:B------:R-:W-:Y:S01]  /*12b0*/  IABS R4, c[0x0][0x1c8] ;  /* 0x0000720000047a13 */ /* 0x000fe20000000000 */
[----:B------:R-:W-:Y:S01]  /*12c0*/  @P4 IMAD.IADD R23, R5, 0x1, R8 ;  /* 0x0000000105174824 */ /* 0x000fe200078e0208 */
[----:B------:R-:W-:Y:S02]  /*12d0*/  LEA R110, R134, 0xffffffc0, 0x6 ;  /* 0xffffffc0866e7811 */ /* 0x000fe400078e30ff */
[----:B------:R-:W1:Y:S03]  /*12e0*/  I2F.RP R7, R4 ;  /* 0x0000000400077306 */ /* 0x000e660000209400 */
[----:B------:R-:W-:-:S04]  /*12f0*/  IMAD.WIDE.U32 R16, R110, c[0x0][0x198], R14 ;  /* 0x000066006e107a25 */ /* 0x000fc800078e000e */
[----:B------:R-:W-:-:S04]  /*1300*/  @P4 IMAD.WIDE.U32 R14, R23, c[0x0][0x1a0], RZ ;  /* 0x00006800170e4a25 */ /* 0x000fc800078e00ff */
[----:B------:R-:W-:Y:S02]  /*1310*/  @P4 IMAD R23, R23, c[0x0][0x1a4], R15 ;  /* 0x0000690017174a24 */ /* 0x000fe400078e020f */
[----:B------:R-:W-:Y:S01]  /*1320*/  IMAD.MOV.U32 R21, RZ, RZ, R110 ;  /* 0x000000ffff157224 */ /* 0x000fe200078e006e */
        /* <DEDUP_REMOVED lines=9> */
[----:B------:R-:W-:Y:S01]  /*13c0*/  IMAD.HI.U32 R0, R13, R2, RZ ;  /* 0x000000020d007227 */ /* 0x000fe200078e00ff */
[----:B------:R-:W-:-:S03]  /*13d0*/  SHF.R.S32.HI R13, RZ, 0x1f, R110 ;  /* 0x0000001fff0d7819 */ /* 0x000fc6000001146e */
[----:B------:R-:W-:-:S04]  /*13e0*/  IMAD.MOV R7, RZ, RZ, -R0 ;  /* 0x000000ffff077224 */ /* 0x000fc800078e0a00 */
[----:B------:R-:W-:Y:S01]  /*13f0*/  IMAD R7, R4, R7, R2 ;  /* 0x0000000704077224 */ /* 0x000fe200078e0202 */
[----:B------:R-:W-:-:S04]  /*1400*/  LOP3.LUT R2, R148, c[0x0][0x1c8], RZ, 0x3c, !PT ;  /* 0x0000720094027a12 */ /* 0x000fc800078e3cff */
[----:B------:R-:W-:Y:S02]  /*1410*/  ISETP.GT.U32.AND P0, PT, R4, R7, PT ;  /* 0x000000070400720c */ /* 0x000fe40003f04070 */
[----:B------:R-:W-:-:S11]  /*1420*/  ISETP.GE.AND P1, PT, R2, RZ, PT ;  /* 0x000000ff0200720c */ /* 0x000fd60003f26270 */
[-C--:B------:R-:W-:Y:S02]  /*1430*/  @!P0 IADD3 R7, R7, -R4.reuse, RZ ;  /* 0x8000000407078210 */ /* 0x080fe40007ffe0ff */
[----:B------:R-:W-:Y:S02]  /*1440*/  @!P0 IADD3 R0, R0, 0x1, RZ ;  /* 0x0000000100008810 */ /* 0x000fe40007ffe0ff */
[----:B------:R-:W-:Y:S01]  /*1450*/  ISETP.GE.U32.AND P2, PT, R7, R4, PT ;  /* 0x000000040700720c */ /* 0x000fe20003f46070 */
[----:B------:R-:W-:Y:S01]  /*1460*/  IMAD R7, R13, c[0x0][0x198], RZ ;  /* 0x000066000d077a24 */ /* 0x000fe200078e02ff */
[----:B------:R-:W-:-:S11]  /*1470*/  ISETP.NE.AND P0, PT, RZ, c[0x0][0x1c8], PT ;  /* 0x00007200ff007a0c */ /* 0x000fd60003f05270 */
[----:B------:R-:W-:-:S05]  /*1480*/  @P2 IADD3 R0, R0, 0x1, RZ ;  /* 0x0000000100002810 */ /* 0x000fca0007ffe0ff */
[----:B------:R-:W-:Y:S02]  /*1490*/  IMAD.MOV.U32 R4, RZ, RZ, R0 ;  /* 0x000000ffff047224 */ /* 0x000fe400078e0000 */
[----:B------:R-:W-:-:S03]  /*14a0*/  IMAD R0, R110, c[0x0][0x19c], R7 ;  /* 0x000067006e007a24 */ /* 0x000fc600078e0207 */
[----:B------:R-:W-:Y:S02]  /*14b0*/  @!P1 IADD3 R4, -R4, RZ, RZ ;  /* 0x000000ff04049210 */ /* 0x000fe40007ffe1ff */
[----:B------:R-:W-:Y:S02]  /*14c0*/  @!P0 LOP3.LUT R4, RZ, c[0x0][0x1c8], RZ, 0x33, !PT ;  /* 0x00007200ff048a12 */ /* 0x000fe400078e33ff */
[----:B------:R-:W-:Y:S01]  /*14d0*/  IADD3 R17, R17, R0, RZ ;  /* 0x0000000011117210 */ /* 0x000fe20007ffe0ff */
[----:B------:R-:W-:Y:S01]  /*14e0*/  @P4 IMAD.MOV.U32 R0, RZ, RZ, R14 ;  /* 0x000000ffff004224 */ /* 0x000fe200078e000e */
        /* <DEDUP_REMOVED lines=17> */
.L_x_5474:
[----:B-----5:R1:W5:Y:S01]  /*1600*/  @P5 LDG.E R11, [R150.64] ;  /* 0x00000006960b5981 */ /* 0x020362000c1e1900 */
[----:B------:R-:W-:Y:S01]  /*1610*/  SHF.R.S32.HI R5, RZ, 0x1f, R56 ;  /* 0x0000001fff057819 */ /* 0x000fe20000011438 */
[----:B------:R-:W-:Y:S01]  /*1620*/  IMAD.MOV.U32 R10, RZ, RZ, 0x2 ;  /* 0x00000002ff0a7424 */ /* 0x000fe200078e00ff */
[----:B------:R-:W-:Y:S01]  /*1630*/  ISETP.NE.AND P0, PT, R197, -0x1, PT ;  /* 0xffffffffc500780c */ /* 0x000fe20003f05270 */
[----:B------:R-:W-:Y:S01]  /*1640*/  IMAD.MOV.U32 R139, RZ, RZ, c[0x0][0x230] ;  /* 0x00008c00ff8b7624 */ /* 0x000fe200078e00ff */
[-C--:B------:R-:W-:Y:S01]  /*1650*/  LEA.HI R25, R5, R56.reuse, RZ, 0x3 ;  /* 0x0000003805197211 */ /* 0x080fe200078f18ff */
[----:B------:R-:W-:Y:S01]  /*1660*/  IMAD.MOV.U32 R18, RZ, RZ, RZ ;  /* 0x000000ffff127224 */ /* 0x000fe200078e00ff */
[----:B------:R-:W-:Y:S01]  /*1670*/  MOV R19, c[0x0][0x230] ;  /* 0x00008c0000137a02 */ /* 0x000fe20000000f00 */
[----:B------:R-:W-:Y:S01]  /*1680*/  IMAD.MOV.U32 R75, RZ, RZ, 0x20 ;  /* 0x00000020ff4b7424 */ /* 0x000fe200078e00ff */
[----:B------:R-:W-:Y:S01]  /*1690*/  SHF.R.S32.HI R146, RZ, 0x3, R25 ;  /* 0x00000003ff927819 */ /* 0x000fe20000011419 */
[----:B------:R-:W-:Y:S01]  /*16a0*/  IMAD.MOV.U32 R154, RZ, RZ, c[0x0][0x198] ;  /* 0x00006600ff9a7624 */ /* 0x000fe200078e00ff */
[----:B------:R-:W-:Y:S01]  /*16b0*/  LOP3.LUT R25, R25, 0xfffffff8, RZ, 0xc0, !PT ;  /* 0xfffffff819197812 */ /* 0x000fe200078ec0ff */
[----:B------:R-:W-:Y:S01]  /*16c0*/  IMAD.HI.U32 R139, R10, R139, R18 ;  /* 0x0000008b0a8b7227 */ /* 0x000fe200078e0012 */
[----:B------:R-:W-:-:S02]  /*16d0*/  LEA.HI R141, R5, R56, RZ, 0x4 ;  /* 0x00000038058d7211 */ /* 0x000fc400078f20ff */
[----:B------:R-:W-:Y:S01]  /*16e0*/  SHF.R.S32.HI R68, RZ, 0x1f, R69 ;  /* 0x0000001fff447819 */ /* 0x000fe20000011445 */
[----:B------:R-:W-:Y:S01]  /*16f0*/  @!P0 IMAD R8, R6, c[0x0][0x178], RZ ;  /* 0x00005e0006088a24 */ /* 0x000fe200078e02ff */
[----:B------:R-:W-:Y:S01]  /*1700*/  SHF.R.S32.HI R147, RZ, 0x1f, R146 ;  /* 0x0000001fff937819 */ /* 0x000fe20000011492 */
[----:B------:R-:W-:Y:S01]  /*1710*/  IMAD.SHL.U32 R19, R146, 0x40, RZ ;  /* 0x0000004092137824 */ /* 0x000fe200078e00ff */
[----:B------:R-:W-:Y:S01]  /*1720*/  LEA.HI R68, R68, R69, RZ, 0x6 ;  /* 0x0000004544447211 */ /* 0x000fe200078f30ff */
[----:B------:R-:W-:Y:S01]  /*1730*/  IMAD.IADD R60, R56, 0x1, -R25 ;  /* 0x00000001383c7824 */ /* 0x000fe200078e0a19 */
[----:B------:R-:W-:Y:S01]  /*1740*/  LEA.HI R25, R5, R56, RZ, 0x6 ;  /* 0x0000003805197211 */ /* 0x000fe200078f30ff */
[----:B------:R-:W-:Y:S01]  /*1750*/  @P0 IMAD.WIDE.U32 R14, R197, c[0x0][0x190], RZ ;  /* 0x00006400c50e0a25 */ /* 0x000fe200078e00ff */
[----:B------:R-:W-:Y:S02]  /*1760*/  LOP3.LUT R19, R19, 0x1c0, RZ, 0xc0, !PT ;  /* 0x000001c013137812 */ /* 0x000fe400078ec0ff */
[----:B------:R-:W-:Y:S01]  /*1770*/  SHF.R.S32.HI R68, RZ, 0x6, R68 ;  /* 0x00000006ff447819 */ /* 0x000fe20000011444 */
[----:B------:R-:W-:Y:S01]  /*1780*/  @!P0 IMAD.WIDE.U32 R16, R9, c[0x0][0x178], RZ ;  /* 0x00005e0009108a25 */ /* 0x000fe200078e00ff */
[----:B------:R-:W-:-:S02]  /*1790*/  SHF.R.U32.HI R142, RZ, 0x3, R19 ;  /* 0x00000003ff8e7819 */ /* 0x000fc40000011613 */
[----:B------:R-:W-:Y:S01]  /*17a0*/  @P0 MOV R24, R14 ;  /* 0x0000000e00180202 */ /* 0x000fe20000000f00 */
[----:B------:R-:W-:Y:S01]  /*17b0*/  @!P0 IMAD R8, R9, c[0x0][0x17c], R8 ;  /* 0x00005f0009088a24 */ /* 0x000fe200078e0208 */
[----:B------:R-:W-:Y:S01]  /*17c0*/  @!P0 MOV R24, R16 ;  /* 0x0000001000188202 */ /* 0x000fe20000000f00 */
[----:B------:R-:W-:Y:S01]  /*17d0*/  IMAD.SHL.U32 R18, R60, 0x8, RZ ;  /* 0x000000083c127824 */ /* 0x000fe200078e00ff */
[----:B------:R-:W-:Y:S01]  /*17e0*/  IMNMX R68, R195, R68, !PT ;  /* 0x00000044c3447217 */ /* 0x000fe20007800200 */
[----:B------:R-:W-:Y:S01]  /*17f0*/  @P0 IMAD R15, R197, c[0x0][0x194], R15 ;  /* 0x00006500c50f0a24 */ /* 0x000fe200078e020f */
[----:B------:R-:W-:Y:S01]  /*1800*/  SHF.R.S32.HI R135, RZ, 0x1, R139 ;  /* 0x00000001ff877819 */ /* 0x000fe2000001148b */
[----:B------:R-:W-:Y:S01]  /*1810*/  @!P0 IMAD.IADD R15, R17, 0x1, R8 ;  /* 0x00000001110f8824 */ /* 0x000fe200078e0208 */
[----:B------:R-:W-:Y:S01]  /*1820*/  LOP3.LUT R17, R19, 0x38, R18, 0xf8, !PT ;  /* 0x0000003813117812 */ /* 0x000fe200078ef812 */
[----:B------:R-:W-:Y:S01]  /*1830*/  IMAD.SHL.U32 R25, R25, 0x8, RZ ;  /* 0x0000000819197824 */ /* 0x000fe200078e00ff */
[----:B------:R-:W-:Y:S01]  /*1840*/  IADD3 R24, P1, R18, R24, RZ ;  /* 0x0000001812187210 */ /* 0x000fe20007f3e0ff */
[----:B------:R-:W-:Y:S01]  /*1850*/  IMAD.WIDE R26, R27, 0x40, R146 ;  /* 0x000000401b1a7825 */ /* 0x000fe200078e0292 */
[----:B------:R-:W-:-:S02]  /*1860*/  LOP3.LUT R142, R17, R142, RZ, 0x3c, !PT ;  /* 0x0000008e118e7212 */ /* 0x000fc400078e3cff */
[----:B------:R-:W-:Y:S01]  /*1870*/  LOP3.LUT R17, R141, 0xfffffff0, RZ, 0xc0, !PT ;  /* 0xfffffff08d117812 */ /* 0x000fe200078ec0ff */
[----:B------:R-:W-:Y:S01]  /*1880*/  IMAD.SHL.U32 R131, R60, 0x4, RZ ;  /* 0x000000043c837824 */ /* 0x000fe200078e00ff */
[----:B------:R-:W-:Y:S01]  /*1890*/  SHF.R.S32.HI R19, RZ, 0x1f, R18 ;  /* 0x0000001fff137819 */ /* 0x000fe20000011412 */
[----:B------:R-:W-:Y:S01]  /*18a0*/  IMAD.SHL.U32 R54, R154, 0x10, RZ ;  /* 0x000000109a367824 */ /* 0x000fe200078e00ff */
[----:B------:R-:W-:Y:S01]  /*18b0*/  LOP3.LUT R142, R142, 0xfffffe00, R25, 0xf8, !PT ;  /* 0xfffffe008e8e7812 */ /* 0x000fe200078ef819 */
[----:B------:R-:W-:Y:S01]  /*18c0*/  IMAD.IADD R140, R56, 0x1, -R17 ;  /* 0x00000001388c7824 */ /* 0x000fe200078e0a11 */
[----:B------:R-:W-:Y:S01]  /*18d0*/  IADD3.X R25, R19, R15, RZ, P1, !PT ;  /* 0x0000000f13197210 */ /* 0x000fe20000ffe4ff */
[----:B------:R-:W-:Y:S01]  /*18e0*/  IMAD R17, R2, c[0x0][0x1b8], RZ ;  /* 0x00006e0002117a24 */ /* 0x000fe200078e02ff */
[----:B------:R-:W-:Y:S01]  /*18f0*/  IADD3 R22, P0, R18, R0, RZ ;  /* 0x0000000012167210 */ /* 0x000fe20007f1e0ff */
[----:B------:R-:W-:Y:S01]  /*1900*/  IMAD R0, R27, c[0x0][0x190], RZ ;  /* 0x000064001b007a24 */ /* 0x000fe200078e02ff */
[----:B------:R-:W-:Y:S01]  /*1910*/  SHF.R.S32.HI R15, RZ, 0x1f, R140 ;  /* 0x0000001fff0f7819 */ /* 0x000fe2000001148c */
[----:B------:R-:W-:Y:S01]  /*1920*/  IMAD R17, R4, c[0x0][0x1bc], R17 ;  /* 0x00006f0004117a24 */ /* 0x000fe200078e0211 */
[----:B------:R-:W-:Y:S01]  /*1930*/  SHF.R.S32.HI R8, RZ, 0x1f, R148 ;  /* 0x0000001fff087819 */ /* 0x000fe20000011494 */
[----:B------:R-:W-:Y:S01]  /*1940*/  IMAD.X R23, R19, 0x1, R23, P0 ;  /* 0x0000000113177824 */ /* 0x000fe200000e0617 */
[----:B------:R-:W-:Y:S01]  /*1950*/  LEA.HI R64, R15, R140, RZ, 0x3 ;  /* 0x0000008c0f407211 */ /* 0x000fe200078f18ff */
[----:B------:R-:W-:Y:S01]  /*1960*/  IMAD R0, R26, c[0x0][0x194], R0 ;  /* 0x000065001a007a24 */ /* 0x000fe200078e0200 */
[----:B------:R-:W-:Y:S01]  /*1970*/  IADD3 R136, P0, R146, R21, RZ ;  /* 0x0000001592887210 */ /* 0x000fe20007f1e0ff */
[----:B------:R-:W-:Y:S01]  /*1980*/  IMAD.WIDE.U32 R22, R4, c[0x0][0x1b8], R22 ;  /* 0x00006e0004167a25 */ /* 0x000fe200078e0016 */
[----:B------:R-:W-:-:S02]  /*1990*/  LOP3.LUT R15, R64, 0xfffffff8, RZ, 0xc0, !PT ;  /* 0xfffffff8400f7812 */ /* 0x000fc400078ec0ff */
[----:B------:R-:W-:Y:S01]  /*19a0*/  IADD3.X R13, R147, R13, RZ, P0, !PT ;  /* 0x0000000d930d7210 */ /* 0x000fe200007fe4ff */
[----:B------:R-:W-:Y:S01]  /*19b0*/  IMAD.WIDE.U32 R24, R26, c[0x0][0x190], R24 ;  /* 0x000064001a187a25 */ /* 0x000fe200078e0018 */
[----:B------:R-:W-:Y:S02]  /*19c0*/  IADD3 R144, P0, R18, R144, RZ ;  /* 0x0000009012907210 */ /* 0x000fe40007f1e0ff */
[----:B------:R-:W-:Y:S01]  /*19d0*/  LEA.HI R58, R5, R56, RZ, 0x5 ;  /* 0x00000038053a7211 */ /* 0x000fe200078f28ff */
[----:B------:R-:W-:Y:S01]  /*19e0*/  IMAD.IADD R140, R140, 0x1, -R15 ;  /* 0x000000018c8c7824 */ /* 0x000fe200078e0a0f */
[----:B------:R-:W-:Y:S01]  /*19f0*/  MOV R45, 0x10 ;  /* 0x00000010002d7802 */ /* 0x000fe20000000f00 */
[----:B------:R-:W-:Y:S01]  /*1a00*/  IMAD.X R145, R19, 0x1, R7, P0 ;  /* 0x0000000113917824 */ /* 0x000fe200000e0607 */
[----:B------:R-:W-:Y:S01]  /*1a10*/  SHF.L.U64.HI R57, R154, R3, c[0x0][0x19c] ;  /* 0x000067009a397619 */ /* 0x000fe20000010203 */
[----:B------:R-:W-:Y:S01]  /*1a20*/  IMAD R13, R13, c[0x0][0x1a0], RZ ;  /* 0x000068000d0d7a24 */ /* 0x000fe200078e02ff */
[----:B------:R-:W-:Y:S01]  /*1a30*/  R2P PR, R140, 0x6 ;  /* 0x000000068c007804 */ /* 0x000fe20000000000 */
[----:B------:R-:W-:Y:S01]  /*1a40*/  IMAD.IADD R23, R23, 0x1, R17 ;  /* 0x0000000117177824 */ /* 0x000fe200078e0211 */
[----:B------:R-:W-:Y:S01]  /*1a50*/  ISETP.GT.AND P0, PT, R134, R68, PT ;  /* 0x000000448600720c */ /* 0x000fe20003f04270 */
[----:B------:R-:W-:Y:S01]  /*1a60*/  IMAD R143, R8, c[0x0][0x1a8], RZ ;  /* 0x00006a00088f7a24 */ /* 0x000fe200078e02ff */
[----:B------:R-:W-:Y:S01]  /*1a70*/  SHF.R.S32.HI R58, RZ, 0x5, R58 ;  /* 0x00000005ff3a7819 */ /* 0x000fe2000001143a */
[----:B------:R-:W-:Y:S01]  /*1a80*/  IMAD R132, R146, R135, R131 ;  /* 0x0000008792847224 */ /* 0x000fe200078e0283 */
[----:B------:R-:W-:Y:S01]  /*1a90*/  SHF.L.U32 R138, R135, 0x4, RZ ;  /* 0x00000004878a7819 */ /* 0x000fe200000006ff */
[----:B------:R-:W-:Y:S01]  /*1aa0*/  IMAD.IADD R25, R25, 0x1, R0 ;  /* 0x0000000119197824 */ /* 0x000fe200078e0200 */
[----:B------:R-:W-:Y:S01]  /*1ab0*/  MOV R0, c[0x0][0x1a0] ;  /* 0x0000680000007a02 */ /* 0x000fe20000000f00 */
[----:B------:R-:W-:Y:S01]  /*1ac0*/  IMAD R5, R147, c[0x0][0x198], RZ ;  /* 0x0000660093057a24 */ /* 0x000fe200078e02ff */
[----:B------:R-:W-:Y:S01]  /*1ad0*/  SHF.R.S32.HI R122, RZ, 0x1f, R132 ;  /* 0x0000001fff7a7819 */ /* 0x000fe20000011484 */
[----:B------:R-:W-:Y:S01]  /*1ae0*/  IMAD R133, R136, c[0x0][0x1a4], R13 ;  /* 0x0000690088857a24 */ /* 0x000fe200078e020d */
[----:B------:R-:W-:Y:S01]  /*1af0*/  SHF.L.U64.HI R62, R0, R3, c[0x0][0x1a4] ;  /* 0x00006900003e7619 */ /* 0x000fe20000010203 */
[----:B------:R-:W-:Y:S01]  /*1b00*/  IMAD R143, R148, c[0x0][0x1ac], R143 ;  /* 0x00006b00948f7a24 */ /* 0x000fe200078e028f */
[----:B------:R-:W-:Y:S01]  /*1b10*/  SEL R45, R45, 0xfffffff0, !P1 ;  /* 0xfffffff02d2d7807 */ /* 0x000fe20004800000 */
[----:B------:R-:W-:Y:S01]  /*1b20*/  IMAD.WIDE.U32 R136, R136, c[0x0][0x1a0], R22 ;  /* 0x0000680088887a25 */ /* 0x000fe200078e0016 */
[----:B------:R-:W-:-:S03]  /*1b30*/  SEL R43, R75, 0xffffffe0, !P2 ;  /* 0xffffffe04b2b7807 */ /* 0x000fc60005000000 */
[----:B------:R-:W-:Y:S01]  /*1b40*/  IMAD.IADD R131, R131, 0x1, R132 ;  /* 0x0000000183837824 */ /* 0x000fe200078e0284 */
[----:B------:R-:W-:Y:S01]  /*1b50*/  IADD3 R133, R137, R133, RZ ;  /* 0x0000008589857210 */ /* 0x000fe20007ffe0ff */
[----:B------:R-:W-:-:S03]  /*1b60*/  IMAD.WIDE.U32 R148, R148, c[0x0][0x1a8], R24 ;  /* 0x00006a0094947a25 */ /* 0x000fc600078e0018 */
[----:B------:R-:W-:Y:S01]  /*1b70*/  SHF.R.S32.HI R121, RZ, 0x1f, R131 ;  /* 0x0000001fff797819 */ /* 0x000fe20000011483 */
[C---:B------:R-:W-:Y:S02]  /*1b80*/  IMAD R5, R146.reuse, c[0x0][0x19c], R5 ;  /* 0x0000670092057a24 */ /* 0x040fe400078e0205 */
[----:B------:R-:W-:-:S04]  /*1b90*/  IMAD.WIDE.U32 R144, R146, c[0x0][0x198], R144 ;  /* 0x0000660092907a25 */ /* 0x000fc800078e0090 */
[----:B------:R-:W-:Y:S02]  /*1ba0*/  IMAD.SHL.U32 R63, R0, 0x10, RZ ;  /* 0x00000010003f7824 */ /* 0x000fe400078e00ff */
[----:B------:R-:W-:Y:S02]  /*1bb0*/  IMAD.IADD R52, R145, 0x1, R5 ;  /* 0x0000000191347824 */ /* 0x000fe400078e0205 */
[----:B------:R-:W-:Y:S01]  /*1bc0*/  IMAD.IADD R143, R149, 0x1, R143 ;  /* 0x00000001958f7824 */ /* 0x000fe200078e028f */
[----:B------:R-:W-:Y:S01]  /*1bd0*/  @!P5 MOV R11, RZ ;  /* 0x000000ff000bd202 */ /* 0x000fe20000000f00 */
        /* <DEDUP_REMOVED lines=8> */
[----:B------:R-:W-:Y:S01]  /*1c60*/  IADD3 R83, P5, R54, R54, RZ ;  /* 0x0000003636537210 */ /* 0x000fe20007fbe0ff */
[----:B------:R-:W-:Y:S01]  /*1c70*/  UMOV UR8, 0x60 ;  /* 0x0000006000087882 */ /* 0x000fe20000000000 */
[----:B------:R-:W-:Y:S01]  /*1c80*/  IADD3.X R5, R5, R147, ~R10, P1, P0 ;  /* 0x0000009305057210 */ /* 0x000fe20000fe0c0a */
[----:B------:R-:W-:Y:S01]  /*1c90*/  IMAD.WIDE.U32 R12, R9, c[0x0][0x278], R18 ;  /* 0x00009e00090c7a25 */ /* 0x000fe200078e0012 */
[C---:B------:R-:W-:Y:S01]  /*1ca0*/  IADD3 R79, P4, R83.reuse, 0x40, RZ ;  /* 0x00000040534f7810 */ /* 0x040fe20007f9e0ff */
[----:B------:R-:W-:Y:S01]  /*1cb0*/  ULDC.64 UR4, c[0x0][0x1a0] ;  /* 0x0000680000047ab9 */ /* 0x000fe20000000a00 */
[----:B------:R-:W-:Y:S01]  /*1cc0*/  IADD3 R83, P2, R83, 0x80, RZ ;  /* 0x0000008053537810 */ /* 0x000fe20007f5e0ff */
[----:B------:R-:W-:Y:S01]  /*1cd0*/  IMAD R6, R9, c[0x0][0x27c], R6 ;  /* 0x00009f0009067a24 */ /* 0x000fe200078e0206 */
[C---:B------:R-:W-:Y:S01]  /*1ce0*/  IADD3 R129, R138.reuse, 0x40, RZ ;  /* 0x000000408a817810 */ /* 0x040fe20007ffe0ff */
[----:B------:R-:W-:Y:S01]  /*1cf0*/  IMAD.IADD R15, R15, 0x1, R7 ;  /* 0x000000010f0f7824 */ /* 0x000fe200078e0207 */
[C---:B------:R-:W-:Y:S01]  /*1d00*/  IADD3 R127, R138.reuse, 0x80, RZ ;  /* 0x000000808a7f7810 */ /* 0x040fe20007ffe0ff */
[C---:B------:R-:W-:Y:S01]  /*1d10*/  IMAD R7, R5.reuse, c[0x0][0x290], RZ ;  /* 0x0000a40005077a24 */ /* 0x040fe200078e02ff */
[----:B------:R-:W-:Y:S01]  /*1d20*/  UIMAD UR9, UR8, UR5, URZ ;  /* 0x00000005080972a4 */ /* 0x000fe2000f8e023f */
[----:B------:R-:W-:Y:S01]  /*1d30*/  IMAD R5, R5, c[0x0][0x288], RZ ;  /* 0x0000a20005057a24 */ /* 0x000fe200078e02ff */
[----:B------:R-:W-:Y:S01]  /*1d40*/  IADD3 R125, R138, R127, RZ ;  /* 0x0000007f8a7d7210 */ /* 0x000fe20007ffe0ff */
[----:B------:R-:W-:Y:S01]  /*1d50*/  IMAD.IADD R13, R13, 0x1, R6 ;  /* 0x000000010d0d7824 */ /* 0x000fe200078e0206 */
[----:B------:R-:W-:Y:S01]  /*1d60*/  ULDC UR5, c[0x0][0x294] ;  /* 0x0000a50000057ab9 */ /* 0x000fe20000000800 */
[C---:B------:R-:W-:Y:S01]  /*1d70*/  IMAD R7, R8.reuse, c[0x0][0x294], R7 ;  /* 0x0000a50008077a24 */ /* 0x040fe200078e0207 */
[----:B------:R-:W-:Y:S01]  /*1d80*/  UIMAD UR5, UR8, UR5, URZ ;  /* 0x00000005080572a4 */ /* 0x000fe2000f8e023f */
[----:B------:R-:W-:Y:S01]  /*1d90*/  IMAD.WIDE.U32 R14, R8, c[0x0][0x290], R14 ;  /* 0x0000a400080e7a25 */ /* 0x000fe200078e000e */
[----:B------:R-:W-:Y:S01]  /*1da0*/  IADD3 R123, R138, R125, RZ ;  /* 0x0000007d8a7b7210 */ /* 0x000fe20007ffe0ff */
[----:B------:R-:W-:Y:S01]  /*1db0*/  UIMAD.WIDE.U32 UR10, UR8, UR4, URZ ;  /* 0x00000004080a72a5 */ /* 0x000fe2000f8e003f */
[----:B------:R-:W-:Y:S01]  /*1dc0*/  IADD3 R67, R146, 0x10, RZ ;  /* 0x0000001092437810 */ /* 0x000fe20007ffe0ff */
[----:B------:R-:W-:Y:S01]  /*1dd0*/  IMAD R5, R8, c[0x0][0x28c], R5 ;  /* 0x0000a30008057a24 */ /* 0x000fe200078e0205 */
[----:B------:R-:W-:Y:S01]  /*1de0*/  IADD3 R66, R146, 0x20, RZ ;  /* 0x0000002092427810 */ /* 0x000fe20007ffe0ff */
[----:B------:R-:W-:Y:S01]  /*1df0*/  IMAD.WIDE.U32 R8, R8, c[0x0][0x288], R12 ;  /* 0x0000a20008087a25 */ /* 0x000fe200078e000c */
[----:B------:R-:W-:Y:S01]  /*1e00*/  IADD3 R65, R146, 0x30, RZ ;  /* 0x0000003092417810 */ /* 0x000fe20007ffe0ff */
[----:B------:R-:W-:Y:S01]  /*1e10*/  ULDC UR4, c[0x0][0x230] ;  /* 0x00008c0000047ab9 */ /* 0x000fe20000000800 */
[----:B------:R-:W-:Y:S01]  /*1e20*/  SHF.R.S32.HI R120, RZ, 0x1f, R138 ;  /* 0x0000001fff787819 */ /* 0x000fe2000001148a */
[----:B------:R-:W-:Y:S01]  /*1e30*/  IMAD.IADD R7, R15, 0x1, R7 ;  /* 0x000000010f077824 */ /* 0x000fe200078e0207 */
[C---:B------:R-:W-:Y:S01]  /*1e40*/  IADD3 R15, R18.reuse, 0x40, RZ ;  /* 0x00000040120f7810 */ /* 0x040fe20007ffe0ff */
[----:B------:R-:W-:Y:S01]  /*1e50*/  IMAD.MOV.U32 R6, RZ, RZ, R14 ;  /* 0x000000ffff067224 */ /* 0x000fe200078e000e */
[----:B------:R-:W-:Y:S01]  /*1e60*/  IADD3 R14, R18, 0x80, RZ ;  /* 0x00000080120e7810 */ /* 0x000fe20007ffe0ff */
[C---:B------:R-:W-:Y:S01]  /*1e70*/  IMAD R105, R2.reuse, c[0x0][0x2a0], RZ ;  /* 0x0000a80002697a24 */ /* 0x040fe200078e02ff */
[----:B------:R-:W-:Y:S01]  /*1e80*/  SHF.R.S32.HI R118, RZ, 0x1f, R129 ;  /* 0x0000001fff767819 */ /* 0x000fe20000011481 */
[----:B------:R-:W-:Y:S01]  /*1e90*/  IMAD R107, R2, c[0x0][0x298], RZ ;  /* 0x0000a600026b7a24 */ /* 0x000fe200078e02ff */
[----:B------:R-:W-:Y:S01]  /*1ea0*/  SHF.R.S32.HI R116, RZ, 0x1f, R127 ;  /* 0x0000001fff747819 */ /* 0x000fe2000001147f */
[----:B------:R-:W-:Y:S01]  /*1eb0*/  IMAD.IADD R9, R9, 0x1, R5 ;  /* 0x0000000109097824 */ /* 0x000fe200078e0205 */
[----:B------:R-:W-:Y:S01]  /*1ec0*/  SHF.R.S32.HI R114, RZ, 0x1f, R125 ;  /* 0x0000001fff727819 */ /* 0x000fe2000001147d */
[C---:B------:R-:W-:Y:S01]  /*1ed0*/  IMAD R105, R4.reuse, c[0x0][0x2a4], R105 ;  /* 0x0000a90004697a24 */ /* 0x040fe200078e0269 */
[----:B------:R-:W-:Y:S01]  /*1ee0*/  SHF.R.S32.HI R112, RZ, 0x1f, R123 ;  /* 0x0000001fff707819 */ /* 0x000fe2000001147b */
[C---:B------:R-:W-:Y:S01]  /*1ef0*/  IMAD R107, R4.reuse, c[0x0][0x29c], R107 ;  /* 0x0000a700046b7a24 */ /* 0x040fe200078e026b */
[----:B------:R-:W-:Y:S01]  /*1f00*/  UIADD3 UR9, UR11, UR9, URZ ;  /* 0x000000090b097290 */ /* 0x000fe2000fffe03f */
[----:B------:R-:W-:Y:S01]  /*1f10*/  IMAD.WIDE.U32 R6, R4, c[0x0][0x2a0], R6 ;  /* 0x0000a80004067a25 */ /* 0x000fe200078e0006 */
[----:B------:R-:W-:-:S03]  /*1f20*/  ULDC.U8 UR8, c[0x0][0x313] ;  /* 0x0000c4c000087ab9 */ /* 0x000fc60000000000 */
[----:B------:R-:W-:Y:S01]  /*1f30*/  IMAD.WIDE.U32 R4, R4, c[0x0][0x298], R8 ;  /* 0x0000a60004047a25 */ /* 0x000fe200078e0008 */
[----:B------:R-:W-:Y:S02]  /*1f40*/  IADD3 R105, R7, R105, RZ ;  /* 0x0000006907697210 */ /* 0x000fe40007ffe0ff */
[----:B------:R-:W-:Y:S01]  /*1f50*/  LEA R104, P1, R6, c[0x0][0x270], 0x1 ;  /* 0x00009c0006687a11 */ /* 0x000fe200078208ff */
[----:B------:R-:W-:Y:S01]  /*1f60*/  IMAD.IADD R107, R5, 0x1, R107 ;  /* 0x00000001056b7824 */ /* 0x000fe200078e026b */
[----:B------:R-:W-:Y:S01]  /*1f70*/  LEA R106, P0, R4, c[0x0][0x268], 0x1 ;  /* 0x00009a00046a7a11 */ /* 0x000fe200078008ff */
[----:B-----5:R-:W-:Y:S01]  /*1f80*/  IMAD.IADD R110, R11, 0x1, R110 ;  /* 0x000000010b6e7824 */ /* 0x020fe200078e026e */
[----:B------:R-:W-:Y:S01]  /*1f90*/  LEA.HI.X R105, R6, c[0x0][0x274], R105, 0x1, P1 ;  /* 0x00009d0006697a11 */ /* 0x000fe200008f0c69 */
[----:B------:R-:W-:Y:S01]  /*1fa0*/  IMAD.MOV.U32 R74, RZ, RZ, c[0x0][0x288] ;  /* 0x0000a200ff4a7624 */ /* 0x000fe200078e00ff */
[----:B------:R-:W-:Y:S01]  /*1fb0*/  LEA.HI.X R107, R4, c[0x0][0x26c], R107, 0x1, P0 ;  /* 0x00009b00046b7a11 */ /* 0x000fe200000f0c6b */
[----:B------:R-:W-:Y:S01]  /*1fc0*/  IMAD R110, R135, R110, RZ ;  /* 0x0000006e876e7224 */ /* 0x000fe200078e02ff */
[----:B------:R-:W-:Y:S01]  /*1fd0*/  LEA R100, P1, R144, c[0x0][0x168], 0x1 ;  /* 0x00005a0090647a11 */ /* 0x000fe200078208ff */
[----:B------:R-:W-:Y:S01]  /*1fe0*/  IMAD.MOV.U32 R152, RZ, RZ, c[0x0][0x290] ;  /* 0x0000a400ff987624 */ /* 0x000fe200078e00ff */
[----:B------:R-:W-:Y:S01]  /*1ff0*/  LEA R102, P0, R136, c[0x0][0x170], 0x1 ;  /* 0x00005c0088667a11 */ /* 0x000fe200078008ff */
[----:B------:R-:W-:Y:S01]  /*2000*/  IMAD.X R82, R57, 0x1, R57, P5 ;  /* 0x0000000139527824 */ /* 0x000fe200028e0639 */
[----:B------:R-:W-:Y:S01]  /*2010*/  LEA.HI.X R99, R144, c[0x0][0x16c], R52, 0x1, P1 ;  /* 0x00005b0090637a11 */ /* 0x000fe200008f0c34 */
[----:B------:R-:W-:Y:S01]  /*2020*/  IMAD.WIDE.U32 R96, R0, 0x20, RZ ;  /* 0x0000002000607825 */ /* 0x000fe200078e00ff */
[----:B------:R-:W-:-:S02]  /*2030*/  LEA.HI.X R103, R136, c[0x0][0x174], R133, 0x1, P0 ;  /* 0x00005d0088677a11 */ /* 0x000fc400000f0c85 */
[----:B------:R-:W-:Y:S01]  /*2040*/  SHF.R.S32.HI R111, RZ, 0x1f, R110 ;  /* 0x0000001fff6f7819 */ /* 0x000fe2000001146e */
[--C-:B------:R-:W-:Y:S01]  /*2050*/  IMAD.X R78, RZ, RZ, R82.reuse, P4 ;  /* 0x000000ffff4e7224 */ /* 0x100fe200020e0652 */
[-C--:B------:R-:W-:Y:S01]  /*2060*/  IADD3 R46, P1, R132, R110.reuse, RZ ;  /* 0x0000006e842e7210 */ /* 0x080fe20007f3e0ff */
[----:B------:R-:W-:Y:S01]  /*2070*/  IMAD.MOV.U32 R73, RZ, RZ, 0x5 ;  /* 0x00000005ff497424 */ /* 0x000fe200078e00ff */
[----:B------:R-:W-:Y:S01]  /*2080*/  IADD3 R110, P0, R131, R110, RZ ;  /* 0x0000006e836e7210 */ /* 0x000fe20007f1e0ff */
[----:B------:R-:W-:Y:S01]  /*2090*/  IMAD.X R82, RZ, RZ, R82, P2 ;  /* 0x000000ffff527224 */ /* 0x000fe200010e0652 */
[-C--:B------:R-:W-:Y:S01]  /*20a0*/  SHF.L.U64.HI R71, R74, R3.reuse, c[0x0][0x28c] ;  /* 0x0000a3004a477619 */ /* 0x080fe20000010203 */
[----:B------:R-:W-:Y:S01]  /*20b0*/  IMAD R2, R75, c[0x0][0x1a4], RZ ;  /* 0x000069004b027a24 */ /* 0x000fe200078e02ff */
[----:B------:R-:W-:Y:S01]  /*20c0*/  SHF.L.U64.HI R92, R152, R3, c[0x0][0x294] ;  /* 0x0000a500985c7619 */ /* 0x000fe20000010203 */
[--C-:B------:R-:W-:Y:S01]  /*20d0*/  IMAD.X R3, R122, 0x1, R111.reuse, P1 ;  /* 0x000000017a037824 */ /* 0x100fe200008e066f */
[----:B------:R-:W-:Y:S01]  /*20e0*/  SHF.L.U32 R72, R74, 0x4, RZ ;  /* 0x000000044a487819 */ /* 0x000fe200000006ff */
[----:B------:R-:W-:Y:S01]  /*20f0*/  IMAD.X R111, R121, 0x1, R111, P0 ;  /* 0x00000001796f7824 */ /* 0x000fe200000e066f */
[----:B------:R-:W-:Y:S01]  /*2100*/  IADD3 R87, P4, R54, R79, RZ ;  /* 0x0000004f36577210 */ /* 0x000fe20007f9e0ff */
[----:B------:R-:W-:Y:S01]  /*2110*/  IMAD.IADD R126, R138, 0x1, R129 ;  /* 0x000000018a7e7824 */ /* 0x000fe200078e0281 */
[----:B------:R-:W-:Y:S01]  /*2120*/  IADD3 R81, P5, R72, R72, RZ ;  /* 0x0000004848517210 */ /* 0x000fe20007fbe0ff */
[----:B------:R-:W-:Y:S01]  /*2130*/  IMAD.SHL.U32 R95, R152, 0x20, RZ ;  /* 0x00000020985f7824 */ /* 0x000fe200078e00ff */
[C---:B------:R-:W-:Y:S01]  /*2140*/  SHF.L.U64.HI R111, R110.reuse, 0x1, R111 ;  /* 0x000000016e6f7819 */ /* 0x040fe2000001026f */
[----:B------:R-:W-:Y:S01]  /*2150*/  IMAD.SHL.U32 R110, R110, 0x2, RZ ;  /* 0x000000026e6e7824 */ /* 0x000fe200078e00ff */
[----:B------:R-:W-:Y:S01]  /*2160*/  SHF.L.U64.HI R0, R46, 0x1, R3 ;  /* 0x000000012e007819 */ /* 0x000fe20000010203 */
[----:B------:R-:W-:Y:S01]  /*2170*/  IMAD.X R80, R71, 0x1, R71, P5 ;  /* 0x0000000147507824 */ /* 0x000fe200028e0647 */
[----:B------:R-:W-:Y:S01]  /*2180*/  IADD3 R77, P1, R81, 0x40, RZ ;  /* 0x00000040514d7810 */ /* 0x000fe20007f3e0ff */
[----:B------:R-:W-:Y:S01]  /*2190*/  IMAD.X R86, R57, 0x1, R78, P4 ;  /* 0x0000000139567824 */ /* 0x000fe200020e064e */
[----:B------:R-:W-:Y:S01]  /*21a0*/  IADD3 R91, P2, R54, R83, RZ ;  /* 0x00000053365b7210 */ /* 0x000fe20007f5e0ff */
[----:B------:R-:W-:Y:S01]  /*21b0*/  IMAD.SHL.U32 R46, R46, 0x2, RZ ;  /* 0x000000022e2e7824 */ /* 0x000fe200078e00ff */
[----:B------:R-:W-:Y:S01]  /*21c0*/  IADD3 R81, P0, R81, 0x80, RZ ;  /* 0x0000008051517810 */ /* 0x000fe20007f1e0ff */
[----:B------:R-:W-:Y:S01]  /*21d0*/  IMAD.SHL.U32 R93, R152, 0x10, RZ ;  /* 0x00000010985d7824 */ /* 0x000fe200078e00ff */
[----:B------:R-:W-:Y:S01]  /*21e0*/  IADD3 R108, P4, R110, c[0x0][0x2b0], RZ ;  /* 0x0000ac006e6c7a10 */ /* 0x000fe20007f9e0ff */
[----:B------:R-:W-:Y:S01]  /*21f0*/  IMAD.IADD R2, R97, 0x1, R2 ;  /* 0x0000000161027824 */ /* 0x000fe200078e0202 */
[C---:B------:R-:W-:Y:S01]  /*2200*/  SHF.L.U64.HI R94, R152.reuse, R73, c[0x0][0x294] ;  /* 0x0000a500985e7619 */ /* 0x040fe20000010249 */
[C---:B------:R-:W-:Y:S01]  /*2210*/  IMAD.SHL.U32 R130, R135.reuse, 0x20, RZ ;  /* 0x0000002087827824 */ /* 0x040fe200078e00ff */
[----:B------:R-:W-:Y:S01]  /*2220*/  IADD3.X R76, RZ, R80, RZ, P1, !PT ;  /* 0x00000050ff4c7210 */ /* 0x000fe20000ffe4ff */
[----:B------:R-:W-:Y:S01]  /*2230*/  IMAD R128, R135, 0x30, RZ ;  /* 0x0000003087807824 */ /* 0x000fe200078e02ff */
[----:B------:R-:W-:Y:S01]  /*2240*/  IADD3.X R109, R111, c[0x0][0x2b4], RZ, P4, !PT ;  /* 0x0000ad006f6d7a10 */ /* 0x000fe200027fe4ff */
[----:B------:R-:W-:Y:S01]  /*2250*/  IMAD.WIDE.U32 R152, R152, 0x60, RZ ;  /* 0x0000006098987825 */ /* 0x000fe200078e00ff */
[----:B------:R-:W-:-:S02]  /*2260*/  IADD3 R20, P1, R46, c[0x0][0x2b0], RZ ;  /* 0x0000ac002e147a10 */ /* 0x000fc40007f3e0ff */
[-C--:B------:R-:W-:Y:S01]  /*2270*/  IADD3 R85, P5, R77, R72.reuse, RZ ;  /* 0x000000484d557210 */ /* 0x080fe20007fbe0ff */
[----:B------:R-:W-:Y:S01]  /*2280*/  IMAD.IADD R124, R138, 0x1, R126 ;  /* 0x000000018a7c7824 */ /* 0x000fe200078e027e */
[----:B------:R-:W-:Y:S01]  /*2290*/  IADD3 R89, P4, R81, R72, RZ ;  /* 0x0000004851597210 */ /* 0x000fe20007f9e0ff */
[----:B------:R-:W-:Y:S01]  /*22a0*/  IMAD.X R90, R57, 0x1, R82, P2 ;  /* 0x00000001395a7824 */ /* 0x000fe200010e0652 */
[----:B------:R-:W-:Y:S01]  /*22b0*/  IADD3 R110, P2, R110, c[0x0][0x2a8], RZ ;  /* 0x0000aa006e6e7a10 */ /* 0x000fe20007f5e0ff */
[----:B------:R-:W-:Y:S01]  /*22c0*/  IMAD.X R80, RZ, RZ, R80, P0 ;  /* 0x000000ffff507224 */ /* 0x000fe200000e0650 */
[----:B------:R-:W-:Y:S01]  /*22d0*/  IADD3 R46, P0, R46, c[0x0][0x2a8], RZ ;  /* 0x0000aa002e2e7a10 */ /* 0x000fe20007f1e0ff */
[----:B------:R-:W-:Y:S01]  /*22e0*/  IMAD R75, R75, c[0x0][0x19c], RZ ;  /* 0x000067004b4b7a24 */ /* 0x000fe200078e02ff */
[----:B------:R-:W-:Y:S01]  /*22f0*/  SHF.L.U64.HI R73, R74, R73, c[0x0][0x28c] ;  /* 0x0000a3004a497619 */ /* 0x000fe20000010249 */
[----:B------:R-:W-:Y:S01]  /*2300*/  IMAD.WIDE.U32 R154, R154, 0x20, RZ ;  /* 0x000000209a9a7825 */ /* 0x000fe200078e00ff */
[----:B------:R-:W-:-:S02]  /*2310*/  SHF.L.U64.HI R94, R95, 0x1, R94 ;  /* 0x000000015f5e7819 */ /* 0x000fc4000001025e */
[----:B------:R-:W-:Y:S01]  /*2320*/  SHF.L.U64.HI R92, R93, 0x1, R92 ;  /* 0x000000015d5c7819 */ /* 0x000fe2000001025c */
[----:B------:R-:W-:Y:S01]  /*2330*/  IMAD.MOV.U32 R70, RZ, RZ, c[0x0][0x290] ;  /* 0x0000a400ff467624 */ /* 0x000fe200078e00ff */
[----:B------:R-:W-:Y:S01]  /*2340*/  SHF.R.S32.HI R119, RZ, 0x1f, R130 ;  /* 0x0000001fff777819 */ /* 0x000fe20000011482 */
[C---:B------:R-:W-:Y:S01]  /*2350*/  IMAD.SHL.U32 R97, R96.reuse, 0x2, RZ ;  /* 0x0000000260617824 */ /* 0x040fe200078e00ff */
[----:B------:R-:W-:Y:S01]  /*2360*/  SHF.L.U64.HI R96, R96, 0x1, R2 ;  /* 0x0000000160607819 */ /* 0x000fe20000010202 */
        /* <DEDUP_REMOVED lines=9> */
[----:B------:R-:W-:Y:S01]  /*2400*/  IADD3.X R111, R111, c[0x0][0x2ac], RZ, P2, !PT ;  /* 0x0000ab006f6f7a10 */ /* 0x000fe200017fe4ff */
[--C-:B------:R-:W-:Y:S01]  /*2410*/  IMAD.X R84, R76, 0x1, R71.reuse, P5 ;  /* 0x000000014c547824 */ /* 0x100fe200028e0647 */
[----:B------:R-:W-:Y:S01]  /*2420*/  IADD3.X R21, R0, c[0x0][0x2b4], RZ, P1, !PT ;  /* 0x0000ad0000157a10 */ /* 0x000fe20000ffe4ff */
[----:B------:R-:W-:Y:S01]  /*2430*/  IMAD.X R88, R80, 0x1, R71, P4 ;  /* 0x0000000150587824 */ /* 0x000fe200020e0647 */
[----:B------:R-:W-:Y:S01]  /*2440*/  IADD3.X R47, R0, c[0x0][0x2ac], RZ, P0, !PT ;  /* 0x0000ab00002f7a10 */ /* 0x000fe200007fe4ff */
[----:B------:R-:W-:-:S02]  /*2450*/  IMAD.U32 R70, R70, -0x40, RZ ;  /* 0xffffffc046467824 */ /* 0x000fc400078e00ff */
.L_x_5522:
        /* <DEDUP_REMOVED lines=13> */
[----:B----4-:R-:W2:Y:S02]  /*2530*/  @P1 LDG.E.128 R24, [R104.64] ;  /* 0x0000000668181981 */ /* 0x010ea4000c1e1d00 */
        /* <DEDUP_REMOVED lines=191> */
.L_x_5480:
[----:B------:R-:W-:Y:S05]  /*3130*/  BSYNC B0 ;  /* 0x0000000000007941 */ /* 0x000fea0003800000 */
.L_x_5479:
        /* <DEDUP_REMOVED lines=159> */
.L_x_5482:
[----:B------:R-:W-:Y:S05]  /*3b30*/  BSYNC B0 ;  /* 0x0000000000007941 */ /* 0x000fea0003800000 */
.L_x_5481:
        /* <DEDUP_REMOVED lines=8> */
[----:B----4-:R1:W2:Y:S01]  /*3bc0*/  LDG.E.128 R24, [R156.64] ;  /* 0x000000069c187981 */ /* 0x0102a2000c1e1d00 */
[----:B------:R-:W-:Y:S02]  /*3bd0*/  IADD3 R48, P4, R46, R53, RZ ;  /* 0x000000352e307210 */ /* 0x000fe40007f9e0ff */
[-C--:B------:R-:W-:Y:S02]  /*3be0*/  IADD3.X R33, R21, R51.reuse, RZ, P1, !PT ;  /* 0x0000003315217210 */ /* 0x080fe40000ffe4ff */
[----:B------:R-:W-:Y:S02]  /*3bf0*/  IADD3.X R49, R47, R51, RZ, P4, !PT ;  /* 0x000000332f317210 */ /* 0x000fe400027fe4ff */
[C---:B------:R-:W-:Y:S01]  /*3c00*/  LEA R158, P5, R154.reuse, R100, 0x1 ;  /* 0x000000649a9e7211 */ /* 0x040fe200078a08ff */
[----:B------:R-:W3:Y:S01]  /*3c10*/  @!P0 LDG.E.64 R22, [R32.64] ;  /* 0x0000000620168981 */ /* 0x000ee2000c1e1b00 */
[----:B------:R-:W-:Y:S02]  /*3c20*/  ISETP.GE.AND P1, PT, R15, UR4, PT ;  /* 0x000000040f007c0c */ /* 0x000fe4000bf26270 */
[----:B------:R-:W-:Y:S03]  /*3c30*/  LEA.HI.X R159, R154, R99, R75, 0x1, P5 ;  /* 0x000000639a9f7211 */ /* 0x000fe600028f0c4b */
[----:B------:R-:W4:Y:S01]  /*3c40*/  @!P0 LDG.E.64 R38, [R48.64] ;  /* 0x0000000630268981 */ /* 0x000f22000c1e1b00 */
[C---:B-1----:R-:W-:Y:S04]  /*3c50*/  LEA R156, P4, R77.reuse, R106, 0x1 ;  /* 0x0000006a4d9c7211 */ /* 0x042fe800078808ff */
        /* <DEDUP_REMOVED lines=45> */
[----:B------:R-:W-:Y:S03]  /*3f30*/  ISETP.GE.AND P0, PT, R14, UR4, PT ;  /* 0x000000040e007c0c */ /* 0x000fe6000bf06270 */
[----:B------:R1:W-:Y:S08]  /*3f40*/  STG.E.128 [R158.64], R24 ;  /* 0x000000189e007986 */ /* 0x0003f0000c101d06 */
[----:B------:R2:W3:Y:S08]  /*3f50*/  LDG.E.128 R28, [R156.64] ;  /* 0x000000069c1c7981 */ /* 0x0004f0000c1e1d00 */
[----:B------:R-:W4:Y:S06]  /*3f60*/  @!P1 LDG.E.64 R22, [R32.64+0x40] ;  /* 0x0000400620169981 */ /* 0x000f2c000c1e1b00 */
[----:B------:R-:W5:Y:S01]  /*3f70*/  @!P1 LDG.E.64 R38, [R48.64+0x40] ;  /* 0x0000400630269981 */ /* 0x000f62000c1e1b00 */
[----:B-1----:R-:W-:Y:S02]  /*3f80*/  LEA R158, P5, R79, R100, 0x1 ;  /* 0x000000644f9e7211 */ /* 0x002fe400078a08ff */
[----:B--2---:R-:W-:Y:S02]  /*3f90*/  LEA R156, P4, R81, R106, 0x1 ;  /* 0x0000006a519c7211 */ /* 0x004fe400078808ff */
[----:B------:R-:W-:Y:S02]  /*3fa0*/  LEA.HI.X R159, R79, R99, R78, 0x1, P5 ;  /* 0x000000634f9f7211 */ /* 0x000fe400028f0c4e */
[----:B------:R-:W-:Y:S02]  /*3fb0*/  LEA.HI.X R157, R81, R107, R80, 0x1, P4 ;  /* 0x0000006b519d7211 */ /* 0x000fe400020f0c50 */
[----:B---3--:R-:W-:Y:S02]  /*3fc0*/  @!P1 MOV R34, R28 ;  /* 0x0000001c00229202 */ /* 0x008fe40000000f00 */
[----:B------:R-:W-:Y:S02]  /*3fd0*/  @!P1 MOV R25, R29 ;  /* 0x0000001d00199202 */ /* 0x000fe40000000f00 */
        /* <DEDUP_REMOVED lines=93> */
.L_x_5484:
[----:B------:R-:W-:Y:S05]  /*45b0*/  BSYNC B0 ;  /* 0x0000000000007941 */ /* 0x000fea0003800000 */
.L_x_5483:
        /* <DEDUP_REMOVED lines=15> */
[----:B------:R-:W-:Y:S02]  /*46b0*/  LEA R158, P2, R85, R106, 0x1 ;  /* 0x0000006a559e7211 */ /* 0x000fe400078408ff */
        /* <DEDUP_REMOVED lines=51> */
[----:B------:R-:W-:Y:S03]  /*49f0*/  ISETP.GE.AND P0, PT, R14, UR4, PT ;  /* 0x000000040e007c0c */ /* 0x000fe6000bf06270 */
[----:B------:R1:W-:Y:S08]  /*4a00*/  STG.E.128 [R156.64], R24 ;  /* 0x000000189c007986 */ /* 0x0003f0000c101d06 */
[----:B------:R2:W3:Y:S08]  /*4a10*/  LDG.E.128 R28, [R158.64] ;  /* 0x000000069e1c7981 */ /* 0x0004f0000c1e1d00 */
[----:B------:R-:W4:Y:S06]  /*4a20*/  @!P1 LDG.E.64 R22, [R32.64+0x40] ;  /* 0x0000400620169981 */ /* 0x000f2c000c1e1b00 */
[----:B------:R-:W5:Y:S01]  /*4a30*/  @!P1 LDG.E.64 R38, [R48.64+0x40] ;  /* 0x0000400630269981 */ /* 0x000f62000c1e1b00 */
[----:B--2---:R-:W-:Y:S02]  /*4a40*/  LEA R158, P4, R87, R100, 0x1 ;  /* 0x00000064579e7211 */ /* 0x004fe400078808ff */
[----:B-1----:R-:W-:Y:S02]  /*4a50*/  LEA R156, P2, R89, R106, 0x1 ;  /* 0x0000006a599c7211 */ /* 0x002fe400078408ff */
        /* <DEDUP_REMOVED lines=97> */
.L_x_5486:
[----:B------:R-:W-:Y:S05]  /*5070*/  BSYNC B0 ;  /* 0x0000000000007941 */ /* 0x000fea0003800000 */
.L_x_5485:
        /* <DEDUP_REMOVED lines=8> */
.L_x_5478:
[----:B------:R-:W-:Y:S01]  /*5100*/  BSSY B1, `(.L_x_5488) ;  /* 0x0000119000017945 */ /* 0x000fe20003800000 */
[----:B------:R-:W-:-:S05]  /*5110*/  @!P1 BRA `(.L_x_5489) ;  /* 0x0000117000009947 */ /* 0x000fca0003800000 */
[----:B----4-:R1:W5:Y:S01]  /*5120*/  LDG.E.128 R36, [R106.64] ;  /* 0x000000066a247981 */ /* 0x010362000c1e1d00 */
[----:B------:R-:W-:Y:S01]  /*5130*/  ISETP.GE.AND P0, PT, R18, UR4, PT ;  /* 0x0000000412007c0c */ /* 0x000fe2000bf06270 */
[----:B------:R-:W-:Y:S01]  /*5140*/  @!UPT UIADD3 URZ, URZ, URZ, URZ ;  /* 0x0000003f3f3ff290 */ /* 0x000fe2000fffe03f */
[----:B------:R-:W-:Y:S11]  /*5150*/  BSSY B0, `(.L_x_5490) ;  /* 0x0000057000007945 */ /* 0x000ff60003800000 */
[----:B------:R-:W-:-:S05]  /*5160*/  @P0 BRA `(.L_x_5491) ;  /* 0x0000055000000947 */ /* 0x000fca0003800000 */
[--C-:B-----5:R-:W-:Y:S01]  /*5170*/  HADD2.F32 R31, -RZ, R36.reuse.H0_H0 ;  /* 0x20000024ff1f7230 */ /* 0x120fe20000004100 */
[----:B------:R-:W-:Y:S01]  /*5180*/  ULEA.HI UR5, UR4, UR4, URZ, 0x1 ;  /* 0x0000000404057291 */ /* 0x000fe2000f8f083f */
[----:B------:R-:W-:Y:S01]  /*5190*/  HADD2.F32 R35, -RZ, R36.H1_H1 ;  /* 0x30000024ff237230 */ /* 0x000fe20000004100 */
[----:B------:R-:W-:Y:S02]  /*51a0*/  MOV R157, RZ ;  /* 0x000000ff009d7202 */ /* 0x000fe40000000f00 */
[----:B------:R-:W-:Y:S01]  /*51b0*/  USHF.R.S32.HI UR5, URZ, 0x1, UR5 ;  /* 0x000000013f057899 */ /* 0x000fe20008011405 */
[----:B------:R-:W-:Y:S02]  /*51c0*/  MOV R101, RZ ;  /* 0x000000ff00657202 */ /* 0x000fe40000000f00 */
[----:B------:R-:W-:Y:S02]  /*51d0*/  MOV R55, R37 ;  /* 0x0000002500377202 */ /* 0x000fe40000000f00 */
[----:B------:R-:W-:Y:S02]  /*51e0*/  MOV R44, R38 ;  /* 0x00000026002c7202 */ /* 0x000fe40000000f00 */
[----:B------:R-:W-:Y:S01]  /*51f0*/  ISETP.GE.AND P6, PT, R18, UR5, PT ;  /* 0x0000000512007c0c */ /* 0x000fe2000bfc6270 */
[----:B------:R-:W-:Y:S01]  /*5200*/  HADD2.F32 R36, -RZ, R55.H0_H0 ;  /* 0x20000037ff247230 */ /* 0x000fe20000004100 */
[----:B------:R-:W-:Y:S02]  /*5210*/  MOV R159, UR5 ;  /* 0x00000005009f7c02 */ /* 0x000fe40008000f00 */
[----:B------:R-:W-:Y:S09]  /*5220*/  MOV R53, R39 ;  /* 0x0000002700357202 */ /* 0x000ff20000000f00 */
        /* <DEDUP_REMOVED lines=63> */
[----:B------:R-:W-:Y:S02]  /*5620*/  FMUL.FTZ R7, R23, R10 ;  /* 0x0000000a17077220 */ /* 0x000fe40000410000 */
[----:B------:R-:W-:Y:S01]  /*5630*/  FFMA.FTZ R5, R34, R39, R5 ;  /* 0x0000002722057223 */ /* 0x000fe20000010005 */
[----:B------:R-:W-:Y:S01]  /*5640*/  F2FP.PACK_AB R37, R4, R3 ;  /* 0x000000030425723e */ /* 0x000fe200000000ff */
[----:B------:R-:W-:Y:S02]  /*5650*/  FMUL.FTZ R8, R12, R9 ;  /* 0x000000090c087220 */ /* 0x000fe40000410000 */
[----:B------:R-:W-:Y:S02]  /*5660*/  FFMA.FTZ R6, R33, R40, R6 ;  /* 0x0000002821067223 */ /* 0x000fe40000010006 */
[----:B------:R-:W-:Y:S01]  /*5670*/  FFMA.FTZ R7, R36, R41, R7 ;  /* 0x0000002924077223 */ /* 0x000fe20000010007 */
[----:B------:R-:W-:Y:S01]  /*5680*/  F2FP.PACK_AB R36, R2, R0 ;  /* 0x000000000224723e */ /* 0x000fe200000000ff */
[----:B------:R-:W-:Y:S01]  /*5690*/  FFMA.FTZ R8, R35, R42, R8 ;  /* 0x0000002a23087223 */ /* 0x000fe20000010008 */
[----:B------:R-:W-:Y:S04]  /*56a0*/  F2FP.PACK_AB R38, R6, R5 ;  /* 0x000000050626723e */ /* 0x000fe800000000ff */
[----:B------:R-:W-:Y:S02]  /*56b0*/  F2FP.PACK_AB R39, R8, R7 ;  /* 0x000000070827723e */ /* 0x000fe400000000ff */
.L_x_5491:
[----:B------:R-:W-:Y:S05]  /*56c0*/  BSYNC B0 ;  /* 0x0000000000007941 */ /* 0x000fea0003800000 */
.L_x_5490:
        /* <DEDUP_REMOVED lines=93> */
.L_x_5493:
[----:B------:R-:W-:Y:S05]  /*5ca0*/  BSYNC B0 ;  /* 0x0000000000007941 */ /* 0x000fea0003800000 */
.L_x_5492:
[----:B-----5:R3:W-:Y:S01]  /*5cb0*/  STG.E.128 [R100.64+0x80], R36 ;  /* 0x0000802464007986 */ /* 0x0207e2000c101d06 */
[----:B------:R-:W-:Y:S01]  /*5cc0*/  ISETP.GE.AND P0, PT, R14, UR4, PT ;  /* 0x000000040e007c0c */ /* 0x000fe2000bf06270 */
[----:B------:R-:W-:Y:S01]  /*5cd0*/  BSSY B0, `(.L_x_5494) ;  /* 0x000005a000007945 */ /* 0x000fe20003800000 */
[----:B------:R-:W-:Y:S05]  /*5ce0*/  IADD3 R160, P1, R106, 0x100, RZ ;  /* 0x000001006aa07810 */ /* 0x000fea0007f3e0ff */
[----:B------:R-:W-:Y:S01]  /*5cf0*/  IMAD.X R161, RZ, RZ, R107, P1 ;  /* 0x000000ffffa17224 */ /* 0x000fe200008e066b */
[----:B---3--:R3:W5:Y:S05]  /*5d00*/  LDG.E.128 R36, [R106.64+0x100] ;  /* 0x000100066a247981 */ /* 0x00876a000c1e1d00 */
        /* <DEDUP_REMOVED lines=86> */
.L_x_5495:
[----:B------:R-:W-:Y:S05]  /*6270*/  BSYNC B0 ;  /* 0x0000000000007941 */ /* 0x000fea0003800000 */
.L_x_5494:
[----:B-----5:R4:W-:Y:S02]  /*6280*/  STG.E.128 [R100.64+0x100], R36 ;  /* 0x0001002464007986 */ /* 0x0209e4000c101d06 */
.L_x_5489:
[----:B------:R-:W-:Y:S05]  /*6290*/  BSYNC B1 ;  /* 0x0000000000017941 */ /* 0x000fea0003800000 */
.L_x_5488:
[----:B------:R-:W-:Y:S01]  /*62a0*/  BSSY B1, `(.L_x_5496) ;  /* 0x000012a000017945 */ /* 0x000fe20003800000 */
[----:B------:R-:W-:-:S05]  /*62b0*/  @!P5 BRA `(.L_x_5497) ;  /* 0x000012800000d947 */ /* 0x000fca0003800000 */
[C---:B------:R-:W-:Y:S01]  /*62c0*/  LEA R162, P0, R72.reuse, R106, 0x1 ;  /* 0x0000006a48a27211 */ /* 0x040fe200078008ff */
[----:B------:R-:W-:Y:S03]  /*62d0*/  BSSY B0, `(.L_x_5498) ;  /* 0x000005e000007945 */ /* 0x000fe60003800000 */
[----:B------:R-:W-:Y:S02]  /*62e0*/  LEA.HI.X R163, R72, R107, R71, 0x1, P0 ;  /* 0x0000006b48a37211 */ /* 0x000fe400000f0c47 */
[----:B------:R-:W-:Y:S03]  /*62f0*/  ISETP.GE.AND P0, PT, R18, UR4, PT ;  /* 0x0000000412007c0c */ /* 0x000fe6000bf06270 */
[----:B------:R1:W5:Y:S10]  /*6300*/  LDG.E.128 R32, [R162.64] ;  /* 0x00000006a2207981 */ /* 0x000374000c1e1d00 */
[----:B------:R-:W-:-:S05]  /*6310*/  @P0 BRA `(.L_x_5499) ;  /* 0x0000059000000947 */ /* 0x000fca0003800000 */
[----:B------:R-:W-:Y:S01]  /*6320*/  ULEA.HI UR5, UR4, UR4, URZ, 0x1 ;  /* 0x0000000404057291 */ /* 0x000fe2000f8f083f */
[----:B------:R-:W-:Y:S02]  /*6330*/  MOV R159, RZ ;  /* 0x000000ff009f7202 */ /* 0x000fe40000000f00 */
[----:B------:R-:W-:Y:S01]  /*6340*/  MOV R161, RZ ;  /* 0x000000ff00a17202 */ /* 0x000fe20000000f00 */
[----:B------:R-:W-:Y:S01]  /*6350*/  USHF.R.S32.HI UR5, URZ, 0x1, UR5 ;  /* 0x000000013f057899 */ /* 0x000fe20008011405 */
[----:B-----5:R-:W-:Y:S01]  /*6360*/  MOV R55, R33 ;  /* 0x0000002100377202 */ /* 0x020fe20000000f00 */
[--C-:B------:R-:W-:Y:S01]  /*6370*/  HADD2.F32 R33, -RZ, R32.reuse.H0_H0 ;  /* 0x20000020ff217230 */ /* 0x100fe20000004100 */
[----:B------:R-:W-:Y:S01]  /*6380*/  MOV R53, R35 ;  /* 0x0000002300357202 */ /* 0x000fe20000000f00 */
[----:B------:R-:W-:Y:S01]  /*6390*/  HADD2.F32 R35, -RZ, R32.H1_H1 ;  /* 0x30000020ff237230 */ /* 0x000fe20000004100 */
[----:B------:R-:W-:Y:S02]  /*63a0*/  MOV R44, R34 ;  /* 0x00000022002c7202 */ /* 0x000fe40000000f00 */
[----:B------:R-:W-:Y:S02]  /*63b0*/  ISETP.GE.AND P1, PT, R18, UR5, PT ;  /* 0x0000000512007c0c */ /* 0x000fe4000bf26270 */
[----:B------:R-:W-:Y:S11]  /*63c0*/  MOV R157, UR5 ;  /* 0x00000005009d7c02 */ /* 0x000ff60008000f00 */
[----:B------:R-:W-:Y:S01]  /*63d0*/  @P1 IADD3 R159, RZ, -UR5, RZ ;  /* 0x80000005ff9f1c10 */ /* 0x000fe2000fffe0ff */
[----:B------:R-:W-:Y:S01]  /*63e0*/  @P1 IMAD R161, RZ, RZ, -UR5 ;  /* 0x80000005ffa11e24 */ /* 0x000fe2000f8e02ff */
[----:B------:R-:W-:Y:S02]  /*63f0*/  @P1 IADD3 R157, RZ, -UR5, RZ ;  /* 0x80000005ff9d1c10 */ /* 0x000fe4000fffe0ff */
[C---:B----4-:R-:W-:Y:S02]  /*6400*/  IADD3 R101, P5, R138.reuse, R159, RZ ;  /* 0x0000009f8a657210 */ /* 0x050fe40007fbe0ff */
[----:B------:R-:W-:Y:S02]  /*6410*/  LEA R10, P0, R157, R162, 0x1 ;  /* 0x000000a29d0a7211 */ /* 0x000fe400078008ff */
[----:B------:R-:W-:Y:S02]  /*6420*/  LEA.HI.X.SX32 R156, R159, R120, 0x1, P5 ;  /* 0x000000789f9c7211 */ /* 0x000fe400028f0eff */
[----:B------:R-:W-:Y:S02]  /*6430*/  LEA.HI.X.SX32 R11, R157, R163, 0x1, P0 ;  /* 0x000000a39d0b7211 */ /* 0x000fe400000f0eff */
[C---:B------:R-:W-:Y:S03]  /*6440*/  LEA R164, P0, R101.reuse, R108, 0x1 ;  /* 0x0000006c65a47211 */ /* 0x040fe600078008ff */
        /* <DEDUP_REMOVED lines=10> */
[----:B----4-:R-:W-:Y:S01]  /*64f0*/  IMAD.MOV.U32 R26, RZ, RZ, R28 ;  /* 0x000000ffff1a7224 */ /* 0x010fe200078e001c */
        /* <DEDUP_REMOVED lines=59> */
.L_x_5499:
[----:B------:R-:W-:Y:S05]  /*68b0*/  BSYNC B0 ;  /* 0x0000000000007941 */ /* 0x000fea0003800000 */
.L_x_5498:
        /* <DEDUP_REMOVED lines=23> */
[----:B----4-:R-:W-:Y:S02]  /*6a30*/  LEA R10, P0, R157, R158, 0x1 ;  /* 0x0000009e9d0a7211 */ /* 0x010fe400078008ff */
[----:B------:R-:W-:Y:S02]  /*6a40*/  IADD3 R101, P5, R129, R156, RZ ;  /* 0x0000009c81657210 */ /* 0x000fe40007fbe0ff */
[----:B------:R-:W-:Y:S02]  /*6a50*/  LEA.HI.X.SX32 R11, R157, R159, 0x1, P0 ;  /* 0x0000009f9d0b7211 */ /* 0x000fe400000f0eff */
[----:B------:R-:W-:Y:S02]  /*6a60*/  LEA.HI.X.SX32 R156, R156, R118, 0x1, P5 ;  /* 0x000000769c9c7211 */ /* 0x000fe400028f0eff */
[C---:B------:R-:W-:Y:S01]  /*6a70*/  LEA R158, P0, R101.reuse, R108, 0x1 ;  /* 0x0000006c659e7211 */ /* 0x040fe200078008ff */
[----:B------:R-:W4:Y:S03]  /*6a80*/  LDG.E.128 R28, [R10.64] ;  /* 0x000000060a1c7981 */ /* 0x000f26000c1e1d00 */
        /* <DEDUP_REMOVED lines=69> */
.L_x_5501:
[----:B------:R-:W-:Y:S05]  /*6ee0*/  BSYNC B0 ;  /* 0x0000000000007941 */ /* 0x000fea0003800000 */
.L_x_5500:
        /* <DEDUP_REMOVED lines=32> */
[----:B-1-3--:R1:W3:Y:S02]  /*70f0*/  LDG.E.128 R32, [R28.64] ;  /* 0x000000061c207981 */ /* 0x00a2e4000c1e1d00 */
        /* <DEDUP_REMOVED lines=66> */
.L_x_5503:
[----:B------:R-:W-:Y:S05]  /*7520*/  BSYNC B0 ;  /* 0x0000000000007941 */ /* 0x000fea0003800000 */
.L_x_5502:
[----:B-----5:R4:W-:Y:S02]  /*7530*/  STG.E.128 [R160.64+0x100], R4 ;  /* 0x00010004a0007986 */ /* 0x0209e4000c101d06 */
.L_x_5497:
[----:B------:R-:W-:Y:S05]  /*7540*/  BSYNC B1 ;  /* 0x0000000000017941 */ /* 0x000fea0003800000 */
.L_x_5496:
        /* <DEDUP_REMOVED lines=10> */
[----:B-1---5:R-:W-:Y:S01]  /*75f0*/  IMAD.MOV.U32 R35, RZ, RZ, R9 ;  /* 0x000000ffff237224 */ /* 0x022fe200078e0009 */
        /* <DEDUP_REMOVED lines=88> */
.L_x_5507:
[----:B------:R-:W-:Y:S05]  /*7b80*/  BSYNC B0 ;  /* 0x0000000000007941 */ /* 0x000fea0003800000 */
.L_x_5506:
[C---:B------:R-:W-:Y:S01]  /*7b90*/  LEA R4, P1, R154.reuse, R100, 0x1 ;  /* 0x000000649a047211 */ /* 0x040fe200078208ff */
[----:B------:R-:W-:Y:S01]  /*7ba0*/  BSSY B0, `(.L_x_5508) ;  /* 0x0000062000007945 */ /* 0x000fe20003800000 */
[C---:B----4-:R-:W-:Y:S02]  /*7bb0*/  LEA R2, P0, R77.reuse, R106, 0x1 ;  /* 0x0000006a4d027211 */ /* 0x050fe400078008ff */
        /* <DEDUP_REMOVED lines=9> */
[----:B-1----:R-:W-:Y:S01]  /*7c50*/  MOV R35, R25 ;  /* 0x0000001900237202 */ /* 0x002fe20000000f00 */
        /* <DEDUP_REMOVED lines=86> */
.L_x_5509:
[----:B------:R-:W-:Y:S05]  /*81c0*/  BSYNC B0 ;  /* 0x0000000000007941 */ /* 0x000fea0003800000 */
.L_x_5508:
[----:B----4-:R-:W-:Y:S01]  /*81d0*/  LEA R4, P1, R79, R100, 0x1 ;  /* 0x000000644f047211 */ /* 0x010fe200078208ff */
[----:B------:R-:W-:Y:S01]  /*81e0*/  BSSY B0, `(.L_x_5510) ;  /* 0x0000063000007945 */ /* 0x000fe20003800000 */
[----:B------:R-:W-:Y:S02]  /*81f0*/  LEA R2, P0, R81, R106, 0x1 ;  /* 0x0000006a51027211 */ /* 0x000fe400078008ff */
        /* <DEDUP_REMOVED lines=97> */
.L_x_5511:
[----:B------:R-:W-:Y:S05]  /*8810*/  BSYNC B0 ;  /* 0x0000000000007941 */ /* 0x000fea0003800000 */
.L_x_5510:
[C---:B----4-:R-:W-:Y:S04]  /*8820*/  LEA R2, P0, R83.reuse, R100, 0x1 ;  /* 0x0000006453027211 */ /* 0x050fe800078008ff */
[----:B------:R-:W-:Y:S05]  /*8830*/  LEA.HI.X R3, R83, R99, R82, 0x1, P0 ;  /* 0x0000006353037211 */ /* 0x000fea00000f0c52 */
[----:B-----5:R4:W-:Y:S04]  /*8840*/  STG.E.128 [R2.64], R8 ;  /* 0x0000000802007986 */ /* 0x0209e8000c101d06 */
.L_x_5505:
[----:B------:R-:W-:Y:S05]  /*8850*/  BSYNC B1 ;  /* 0x0000000000017941 */ /* 0x000fea0003800000 */
.L_x_5504:
        /* <DEDUP_REMOVED lines=101> */
.L_x_5515:
[----:B------:R-:W-:Y:S05]  /*8eb0*/  BSYNC B0 ;  /* 0x0000000000007941 */ /* 0x000fea0003800000 */
.L_x_5514:
[----:B------:R-:W-:Y:S01]  /*8ec0*/  IMAD.MOV.U32 R101, RZ, RZ, R99 ;  /* 0x000000ffff657224 */ /* 0x000fe200078e0063 */
[----:B----4-:R-:W-:Y:S01]  /*8ed0*/  LEA R2, P0, R85, R106, 0x1 ;  /* 0x0000006a55027211 */ /* 0x010fe200078008ff */
        /* <DEDUP_REMOVED lines=99> */
.L_x_5517:
[----:B------:R-:W-:Y:S05]  /*9510*/  BSYNC B0 ;  /* 0x0000000000007941 */ /* 0x000fea0003800000 */
.L_x_5516:
        /* <DEDUP_REMOVED lines=100> */
.L_x_5519:
[----:B------:R-:W-:Y:S05]  /*9b60*/  BSYNC B0 ;  /* 0x0000000000007941 */ /* 0x000fea0003800000 */
.L_x_5518:
[C---:B----4-:R-:W-:Y:S04]  /*9b70*/  LEA R2, P0, R91.reuse, R100, 0x1 ;  /* 0x000000645b027211 */ /* 0x050fe800078008ff */
[----:B------:R-:W-:Y:S05]  /*9b80*/  LEA.HI.X R3, R91, R99, R90, 0x1, P0 ;  /* 0x000000635b037211 */ /* 0x000fea00000f0c5a */
[----:B-----5:R4:W-:Y:S04]  /*9b90*/  STG.E.128 [R2.64], R8 ;  /* 0x0000000802007986 */ /* 0x0209e8000c101d06 */
.L_x_5513:
[----:B------:R-:W-:Y:S05]  /*9ba0*/  BSYNC B1 ;  /* 0x0000000000017941 */ /* 0x000fea0003800000 */
.L_x_5512:
        /* <DEDUP_REMOVED lines=8> */
.L_x_5477:
        /* <DEDUP_REMOVED lines=42> */
.L_x_5487:
        /* <DEDUP_REMOVED lines=80> */
.L_x_5520:
[----:B------:R-:W-:Y:S01]  /*a3d0*/  MOV R101, R99 ;  /* 0x0000006300657202 */ /* 0x000fe20000000f00 */
        /* <DEDUP_REMOVED lines=8> */
.L_x_5521:
[----:B------:R-:W-:Y:S04]  /*a460*/  IADD3 R13, R13, -0x1, RZ ;  /* 0xffffffff0d0d7810 */ /* 0x000fe80007ffe0ff */
[----:B------:R-:W-:Y:S11]  /*a470*/  ISETP.GT.AND P0, PT, R13, R68, PT ;  /* 0x000000440d00720c */ /* 0x000ff60003f04270 */
[----:B------:R-:W-:Y:S02]  /*a480*/  @!UPT UIADD3 URZ, URZ, URZ, URZ ;  /* 0x0000003f3f3ff290 */ /* 0x000fe4000fffe03f */
[----:B------:R-:W-:-:S05]  /*a490*/  @P0 BRA `(.L_x_5522) ;  /* 0xffff7fc000000947 */ /* 0x000fca000383ffff */
.L_x_5476:
        /* <DEDUP_REMOVED lines=16> */
[----:B------:R-:W-:Y:S01]  /*a5a0*/  IMAD.MOV.U32 R142, RZ, RZ, R148 ;  /* 0x000000ffff8e7224 */ /* 0x000fe200078e0094 */
[----:B------:R-:W-:Y:S01]  /*a5b0*/  LEA R32, P2, R148, c[0x0][0x160], 0x1 ;  /* 0x0000580094207a11 */ /* 0x000fe200078408ff */
[----:B------:R-:W-:Y:S01]  /*a5c0*/  IMAD.X R7, R5, 0x1, R143, P1 ;  /* 0x0000000105077824 */ /* 0x000fe200008e068f */
[C---:B------:R-:W-:Y:S01]  /*a5d0*/  LEA.HI.X R5, R3.reuse, R143, R4, 0x5, P0 ;  /* 0x0000008f03057211 */ /* 0x040fe200000f2c04 */
[----:B------:R-:W-:Y:S01]  /*a5e0*/  ULDC.U8 UR4, c[0x0][0x313] ;  /* 0x0000c4c000047ab9 */ /* 0x000fe20000000000 */
[----:B------:R-:W-:Y:S01]  /*a5f0*/  LEA R22, P0, R6, c[0x0][0x160], 0x1 ;  /* 0x0000580006167a11 */ /* 0x000fe200078008ff */
[----:B------:R-:W-:Y:S01]  /*a600*/  IMAD.IADD R17, R196, 0x1, -R59 ;  /* 0x00000001c4117824 */ /* 0x000fe200078e0a3b */
[--C-:B------:R-:W-:Y:S01]  /*a610*/  LEA.HI.X R33, R148, c[0x0][0x164], R143.reuse, 0x1, P2 ;  /* 0x0000590094217a11 */ /* 0x100fe200010f0c8f */
[----:B------:R-:W-:Y:S01]  /*a620*/  IMAD.WIDE.U32 R142, R3, 0x30, R142 ;  /* 0x00000030038e7825 */ /* 0x000fe200078e008e */
[----:B------:R-:W-:-:S02]  /*a630*/  LEA.HI.X R23, R6, c[0x0][0x164], R7, 0x1, P0 ;  /* 0x0000590006177a11 */ /* 0x000fc400000f0c07 */
[----:B------:R-:W-:Y:S01]  /*a640*/  ISETP.NE.AND P0, PT, RZ, UR4, PT ;  /* 0x00000004ff007c0c */ /* 0x000fe2000bf05270 */
[----:B------:R-:W-:Y:S01]  /*a650*/  IMAD R3, R4, 0x30, RZ ;  /* 0x0000003004037824 */ /* 0x000fe200078e02ff */
[----:B------:R-:W-:Y:S02]  /*a660*/  ISETP.GE.AND P1, PT, R146, R17, PT ;  /* 0x000000119200720c */ /* 0x000fe40003f26270 */
[----:B------:R-:W-:Y:S02]  /*a670*/  LEA R20, P4, R0, c[0x0][0x160], 0x1 ;  /* 0x0000580000147a11 */ /* 0x000fe400078808ff */
[----:B------:R-:W-:Y:S02]  /*a680*/  LEA R14, P2, R142, c[0x0][0x160], 0x1 ;  /* 0x000058008e0e7a11 */ /* 0x000fe400078408ff */
[----:B------:R-:W-:Y:S02]  /*a690*/  ISETP.GT.AND P1, PT, R56, -0x8, !P1 ;  /* 0xfffffff83800780c */ /* 0x000fe40004f24270 */
[----:B------:R-:W-:-:S02]  /*a6a0*/  LEA.HI.X R21, R0, c[0x0][0x164], R5, 0x1, P4 ;  /* 0x0000590000157a11 */ /* 0x000fc400020f0c05 */
[----:B--2---:R-:W-:-:S05]  /*a6b0*/  IADD3 R2, R2, R69, R59 ;  /* 0x0000004502027210 */ /* 0x004fca0007ffe03b */
[----:B------:R-:W-:Y:S02]  /*a6c0*/  IMAD R4, R135, R2, RZ ;  /* 0x0000000287047224 */ /* 0x000fe400078e02ff */
[----:B------:R-:W-:-:S03]  /*a6d0*/  IMAD.IADD R2, R143, 0x1, R3 ;  /* 0x000000018f027824 */ /* 0x000fc600078e0203 */
[-C--:B------:R-:W-:Y:S02]  /*a6e0*/  IADD3 R7, P6, R132, R4.reuse, RZ ;  /* 0x0000000484077210 */ /* 0x080fe40007fde0ff */
[----:B------:R-:W-:Y:S02]  /*a6f0*/  IADD3 R3, P5, R131, R4, RZ ;  /* 0x0000000483037210 */ /* 0x000fe40007fbe0ff */
[----:B------:R-:W-:Y:S02]  /*a700*/  SHF.R.S32.HI R4, RZ, 0x1f, R4 ;  /* 0x0000001fff047819 */ /* 0x000fe40000011404 */
[----:B------:R-:W-:-:S03]  /*a710*/  LEA.HI.X R15, R142, c[0x0][0x164], R2, 0x1, P2 ;  /* 0x000059008e0f7a11 */ /* 0x000fc600010f0c02 */
[--C-:B------:R-:W-:Y:S02]  /*a720*/  IMAD.X R6, R122, 0x1, R4.reuse, P6 ;  /* 0x000000017a067824 */ /* 0x100fe400030e0604 */
[----:B------:R-:W-:Y:S01]  /*a730*/  IMAD.X R13, R121, 0x1, R4, P5 ;  /* 0x00000001790d7824 */ /* 0x000fe200028e0604 */
[----:B------:R-:W-:Y:S05]  /*a740*/  @!P0 BRA `(.L_x_5525) ;  /* 0x000026a000008947 */ /* 0x000fea0003800000 */
[----:B------:R-:W-:Y:S01]  /*a750*/  BSSY B1, `(.L_x_5526) ;  /* 0x0000097000017945 */ /* 0x000fe20003800000 */
[----:B------:R-:W-:Y:S05]  /*a760*/  @!P1 BRA `(.L_x_5527) ;  /* 0x0000095000009947 */ /* 0x000fea0003800000 */
[----:B-----5:R1:W5:Y:S01]  /*a770*/  LDG.E.128 R8, [R32.64] ;  /* 0x0000000620087981 */ /* 0x020362000c1e1d00 */
[----:B------:R-:W-:Y:S01]  /*a780*/  ISETP.GE.AND P2, PT, R18, c[0x0][0x230], PT ;  /* 0x00008c0012007a0c */ /* 0x000fe20003f46270 */
[C---:B------:R-:W-:Y:S01]  /*a790*/  IMAD.SHL.U32 R30, R7.reuse, 0x2, RZ ;  /* 0x00000002071e7824 */ /* 0x040fe200078e00ff */
[----:B------:R-:W-:Y:S01]  /*a7a0*/  SHF.L.U64.HI R0, R7, 0x1, R6 ;  /* 0x0000000107007819 */ /* 0x000fe20000010206 */
[----:B------:R-:W-:Y:S03]  /*a7b0*/  BSSY B0, `(.L_x_5528) ;  /* 0x000002f000007945 */ /* 0x000fe60003800000 */
[----:B------:R-:W-:-:S02]  /*a7c0*/  IADD3 R12, P1, R30, c[0x0][0x2a8], RZ ;  /* 0x0000aa001e0c7a10 */ /* 0x000fc40007f3e0ff */
[----:B------:R-:W-:Y:S02]  /*a7d0*/  IADD3 R30, P0, R30, c[0x0][0x2b0], RZ ;  /* 0x0000ac001e1e7a10 */ /* 0x000fe40007f1e0ff */
[C---:B------:R-:W-:Y:S02]  /*a7e0*/  IADD3.X R13, R0.reuse, c[0x0][0x2ac], RZ, P1, !PT ;  /* 0x0000ab00000d7a10 */ /* 0x040fe40000ffe4ff */
[----:B------:R-:W-:Y:S01]  /*a7f0*/  IADD3.X R31, R0, c[0x0][0x2b4], RZ, P0, !PT ;  /* 0x0000ad00001f7a10 */ /* 0x000fe200007fe4ff */
[----:B------:R-:W-:Y:S05]  /*a800*/  @P2 BRA `(.L_x_5529) ;  /* 0x0000029000002947 */ /* 0x000fea0003800000 */
[----:B------:R-:W2:Y:S04]  /*a810*/  LDG.E.64 R2, [R30.64] ;  /* 0x000000061e027981 */ /* 0x000ea8000c1e1b00 */
[----:B------:R-:W3:Y:S01]  /*a820*/  LDG.E.64 R4, [R12.64] ;  /* 0x000000060c047981 */ /* 0x000ee2000c1e1b00 */
[----:B-----5:R-:W-:Y:S01]  /*a830*/  MOV R27, R10 ;  /* 0x0000000a001b7202 */ /* 0x020fe20000000f00 */
[----:B------:R-:W-:-:S02]  /*a840*/  HADD2.F32 R29, -RZ, R9.H1_H1 ;  /* 0x30000009ff1d7230 */ /* 0x000fc40000004100 */
[----:B------:R-:W-:Y:S02]  /*a850*/  HADD2.F32 R25, -RZ, R11.H1_H1 ;  /* 0x3000000bff197230 */ /* 0x000fe40000004100 */
[----:B------:R-:W-:Y:S02]  /*a860*/  HADD2.F32 R28, -RZ, R9.H0_H0 ;  /* 0x20000009ff1c7230 */ /* 0x000fe40000004100 */
[----:B------:R-:W-:Y:S02]  /*a870*/  HADD2.F32 R26, -RZ, R11.H0_H0 ;  /* 0x2000000bff1a7230 */ /* 0x000fe40000004100 */
        /* <DEDUP_REMOVED lines=11> */
[----:B------:R-:W-:Y:S01]  /*a930*/  FFMA.FTZ R10, R29, R24, R10 ;  /* 0x000000181d0a7223 */ /* 0x000fe2000001000a */
[--C-:B------:R-:W-:Y:S01]  /*a940*/  HADD2.F32 R29, -RZ, R8.reuse.H1_H1 ;  /* 0x30000008ff1d7230 */ /* 0x100fe20000004100 */
[-C--:B------:R-:W-:Y:S01]  /*a950*/  FFMA.FTZ R0, R25, R16.reuse, R0 ;  /* 0x0000001019007223 */ /* 0x080fe20000010000 */
[----:B------:R-:W-:Y:S01]  /*a960*/  HADD2.F32 R25, -RZ, R8.H0_H0 ;  /* 0x20000008ff197230 */ /* 0x000fe20000004100 */
[----:B------:R-:W-:Y:S01]  /*a970*/  FFMA.FTZ R9, R26, R16, -R9 ;  /* 0x000000101a097223 */ /* 0x000fe20000010809 */
[--C-:B------:R-:W-:Y:S01]  /*a980*/  HADD2.F32 R16, -RZ, R27.reuse.H1_H1 ;  /* 0x3000001bff107230 */ /* 0x100fe20000004100 */
[----:B------:R-:W-:Y:S01]  /*a990*/  FFMA.FTZ R11, R28, R24, -R11 ;  /* 0x000000181c0b7223 */ /* 0x000fe2000001080b */
[----:B------:R-:W-:Y:S01]  /*a9a0*/  HADD2.F32 R8, -RZ, R27.H0_H0 ;  /* 0x2000001bff087230 */ /* 0x000fe20000004100 */
[-C--:B------:R-:W-:Y:S01]  /*a9b0*/  FMUL.FTZ R24, R25, R2.reuse ;  /* 0x0000000219187220 */ /* 0x080fe20000410000 */
[----:B------:R-:W-:Y:S01]  /*a9c0*/  HADD2.F32 R27, -RZ, R5.H0_H0 ;  /* 0x20000005ff1b7230 */ /* 0x000fe20000004100 */
[----:B------:R-:W-:Y:S01]  /*a9d0*/  FMUL.FTZ R5, R29, R2 ;  /* 0x000000021d057220 */ /* 0x000fe20000410000 */
[----:B------:R-:W-:Y:S01]  /*a9e0*/  F2FP.PACK_AB R10, R10, R11 ;  /* 0x0000000b0a0a723e */ /* 0x000fe200000000ff */
[----:B------:R-:W-:Y:S01]  /*a9f0*/  FMUL.FTZ R2, R16, R3 ;  /* 0x0000000310027220 */ /* 0x000fe20000410000 */
[----:B------:R-:W-:Y:S01]  /*aa00*/  F2FP.PACK_AB R11, R0, R9 ;  /* 0x00000009000b723e */ /* 0x000fe200000000ff */
[C---:B------:R-:W-:Y:S01]  /*aa10*/  FMUL.FTZ R3, R8.reuse, R3 ;  /* 0x0000000308037220 */ /* 0x040fe20000410000 */
[----:B------:R-:W-:Y:S01]  /*aa20*/  MOV R9, R10 ;  /* 0x0000000a00097202 */ /* 0x000fe20000000f00 */
[----:B------:R-:W-:-:S02]  /*aa30*/  FFMA.FTZ R2, R8, R27, -R2 ;  /* 0x0000001b08027223 */ /* 0x000fc40000010802 */
[----:B------:R-:W-:Y:S02]  /*aa40*/  FFMA.FTZ R3, R16, R27, R3 ;  /* 0x0000001b10037223 */ /* 0x000fe40000010003 */
[-C--:B------:R-:W-:Y:S02]  /*aa50*/  FFMA.FTZ R5, R25, R4.reuse, -R5 ;  /* 0x0000000419057223 */ /* 0x080fe40000010805 */
[----:B------:R-:W-:Y:S01]  /*aa60*/  FFMA.FTZ R24, R29, R4, R24 ;  /* 0x000000041d187223 */ /* 0x000fe20000010018 */
[----:B------:R-:W-:-:S04]  /*aa70*/  F2FP.PACK_AB R2, R3, R2 ;  /* 0x000000020302723e */ /* 0x000fc800000000ff */
[----:B------:R-:W-:Y:S02]  /*aa80*/  F2FP.PACK_AB R8, R24, R5 ;  /* 0x000000051808723e */ /* 0x000fe400000000ff */
[----:B------:R-:W-:Y:S02]  /*aa90*/  MOV R10, R2 ;  /* 0x00000002000a7202 */ /* 0x000fe40000000f00 */
.L_x_5529:
[----:B------:R-:W-:Y:S05]  /*aaa0*/  BSYNC B0 ;  /* 0x0000000000007941 */ /* 0x000fea0003800000 */
.L_x_5528:
        /* <DEDUP_REMOVED lines=8> */
[----:B------:R-:W-:Y:S02]  /*ab30*/  MOV R0, R25 ;  /* 0x0000001900007202 */ /* 0x000fe40000000f00 */
[----:B------:R-:W-:Y:S02]  /*ab40*/  MOV R25, R27 ;  /* 0x0000001b00197202 */ /* 0x000fe40000000f00 */
[----:B------:R-:W-:Y:S01]  /*ab50*/  MOV R28, R26 ;  /* 0x0000001a001c7202 */ /* 0x000fe20000000f00 */
[----:B------:R-:W-:-:S02]  /*ab60*/  HADD2.F32 R29, -RZ, R0.H0_H0 ;  /* 0x20000000ff1d7230 */ /* 0x000fc40000004100 */
[----:B------:R-:W-:Y:S02]  /*ab70*/  HADD2.F32 R27, -RZ, R0.H1_H1 ;  /* 0x30000000ff1b7230 */ /* 0x000fe40000004100 */
[--C-:B------:R-:W-:Y:S02]  /*ab80*/  HADD2.F32 R26, -RZ, R25.reuse.H0_H0 ;  /* 0x20000019ff1a7230 */ /* 0x100fe40000004100 */
[----:B------:R-:W-:Y:S02]  /*ab90*/  HADD2.F32 R25, -RZ, R25.H1_H1 ;  /* 0x30000019ff197230 */ /* 0x000fe40000004100 */
[----:B--23--:R-:W-:Y:S02]  /*aba0*/  HADD2.F32 R8, -RZ, R2.H1_H1 ;  /* 0x30000002ff087230 */ /* 0x00cfe40000004100 */
        /* <DEDUP_REMOVED lines=31> */
.L_x_5531:
[----:B------:R-:W-:Y:S05]  /*ada0*/  BSYNC B0 ;  /* 0x0000000000007941 */ /* 0x000fea0003800000 */
.L_x_5530:
        /* <DEDUP_REMOVED lines=8> */
[--C-:B-----5:R-:W-:Y:S01]  /*ae30*/  HADD2.F32 R28, -RZ, R9.reuse.H0_H0 ;  /* 0x20000009ff1c7230 */ /* 0x120fe20000004100 */
        /* <DEDUP_REMOVED lines=13> */
[----:B------:R-:W-:Y:S01]  /*af10*/  FMUL.FTZ R0, R16, R0 ;  /* 0x0000000010007220 */ /* 0x000fe20000410000 */
[----:B------:R-:W-:Y:S01]  /*af20*/  HADD2.F32 R27, -RZ, R5.H0_H0 ;  /* 0x20000005ff1b7230 */ /* 0x000fe20000004100 */
[-C--:B------:R-:W-:Y:S01]  /*af30*/  FFMA.FTZ R11, R28, R13.reuse, -R11 ;  /* 0x0000000d1c0b7223 */ /* 0x080fe2000001080b */
[----:B------:R-:W-:Y:S01]  /*af40*/  HADD2.F32 R4, -RZ, R4.H0_H0 ;  /* 0x20000004ff047230 */ /* 0x000fe20000004100 */
[----:B------:R-:W-:Y:S01]  /*af50*/  FFMA.FTZ R10, R26, R13, R10 ;  /* 0x0000000d1a0a7223 */ /* 0x000fe2000001000a */
[--C-:B------:R-:W-:Y:S01]  /*af60*/  HADD2.F32 R13, -RZ, R8.reuse.H0_H0 ;  /* 0x20000008ff0d7230 */ /* 0x100fe20000004100 */
[-C--:B------:R-:W-:Y:S01]  /*af70*/  FFMA.FTZ R0, R25, R12.reuse, R0 ;  /* 0x0000000c19007223 */ /* 0x080fe20000010000 */
[----:B------:R-:W-:Y:S01]  /*af80*/  HADD2.F32 R25, -RZ, R8.H1_H1 ;  /* 0x30000008ff197230 */ /* 0x000fe20000004100 */
[----:B------:R-:W-:Y:S01]  /*af90*/  FFMA.FTZ R9, R16, R12, -R9 ;  /* 0x0000000c10097223 */ /* 0x000fe20000010809 */
[--C-:B------:R-:W-:Y:S01]  /*afa0*/  HADD2.F32 R8, -RZ, R24.reuse.H0_H0 ;  /* 0x20000018ff087230 */ /* 0x100fe20000004100 */
[-C--:B------:R-:W-:Y:S01]  /*afb0*/  FMUL.FTZ R12, R13, R2.reuse ;  /* 0x000000020d0c7220 */ /* 0x080fe20000410000 */
[----:B------:R-:W-:Y:S01]  /*afc0*/  HADD2.F32 R24, -RZ, R24.H1_H1 ;  /* 0x30000018ff187230 */ /* 0x000fe20000004100 */
[C---:B------:R-:W-:Y:S01]  /*afd0*/  FMUL.FTZ R5, R25.reuse, R2 ;  /* 0x0000000219057220 */ /* 0x040fe20000410000 */
[----:B------:R-:W-:Y:S01]  /*afe0*/  F2FP.PACK_AB R10, R10, R11 ;  /* 0x0000000b0a0a723e */ /* 0x000fe200000000ff */
[----:B------:R-:W-:Y:S01]  /*aff0*/  FFMA.FTZ R12, R25, R4, R12 ;  /* 0x00000004190c7223 */ /* 0x000fe2000001000c */
[----:B------:R-:W-:Y:S01]  /*b000*/  F2FP.PACK_AB R11, R0, R9 ;  /* 0x00000009000b723e */ /* 0x000fe200000000ff */
[-C--:B------:R-:W-:Y:S01]  /*b010*/  FMUL.FTZ R2, R24, R3.reuse ;  /* 0x0000000318027220 */ /* 0x080fe20000410000 */
[----:B------:R-:W-:Y:S01]  /*b020*/  MOV R9, R10 ;  /* 0x0000000a00097202 */ /* 0x000fe20000000f00 */
[----:B------:R-:W-:-:S02]  /*b030*/  FMUL.FTZ R3, R8, R3 ;  /* 0x0000000308037220 */ /* 0x000fc40000410000 */
[-C--:B------:R-:W-:Y:S02]  /*b040*/  FFMA.FTZ R2, R8, R27.reuse, -R2 ;  /* 0x0000001b08027223 */ /* 0x080fe40000010802 */
[----:B------:R-:W-:Y:S02]  /*b050*/  FFMA.FTZ R3, R24, R27, R3 ;  /* 0x0000001b18037223 */ /* 0x000fe40000010003 */
[----:B------:R-:W-:-:S03]  /*b060*/  FFMA.FTZ R5, R13, R4, -R5 ;  /* 0x000000040d057223 */ /* 0x000fc60000010805 */
[----:B------:R-:W-:Y:S02]  /*b070*/  F2FP.PACK_AB R2, R3, R2 ;  /* 0x000000020302723e */ /* 0x000fe400000000ff */
[----:B------:R-:W-:Y:S02]  /*b080*/  F2FP.PACK_AB R8, R12, R5 ;  /* 0x000000050c08723e */ /* 0x000fe400000000ff */
[----:B------:R-:W-:Y:S02]  /*b090*/  MOV R10, R2 ;  /* 0x00000002000a7202 */ /* 0x000fe40000000f00 */
.L_x_5533:
[----:B------:R-:W-:Y:S05]  /*b0a0*/  BSYNC B0 ;  /* 0x0000000000007941 */ /* 0x000fea0003800000 */
.L_x_5532:
[----:B-----5:R3:W-:Y:S02]  /*b0b0*/  STS.128 [R200+0x4000], R8 ;  /* 0x00400008c8007388 */ /* 0x0207e40000000c00 */
.L_x_5527:
[----:B------:R-:W-:Y:S05]  /*b0c0*/  BSYNC B1 ;  /* 0x0000000000017941 */ /* 0x000fea0003800000 */
.L_x_5526:
[----:B------:R-:W-:Y:S01]  /*b0d0*/  IADD3 R0, R146, 0x10, RZ ;  /* 0x0000001092007810 */ /* 0x000fe20007ffe0ff */
[----:B------:R-:W-:Y:S03]  /*b0e0*/  BSSY B1, `(.L_x_5534) ;  /* 0x0000098000017945 */ /* 0x000fe60003800000 */
[----:B------:R-:W-:-:S04]  /*b0f0*/  ISETP.GE.AND P0, PT, R0, R17, PT ;  /* 0x000000110000720c */ /* 0x000fc80003f06270 */
[----:B------:R-:W-:-:S13]  /*b100*/  ISETP.LT.OR P0, PT, R56, -0x87, P0 ;  /* 0xffffff793800780c */ /* 0x000fda0000701670 */
[----:B------:R-:W-:Y:S05]  /*b110*/  @P0 BRA `(.L_x_5535) ;  /* 0x0000094000000947 */ /* 0x000fea0003800000 */
[----:B---3-5:R3:W5:Y:S01]  /*b120*/  LDG.E.128 R8, [R22.64] ;  /* 0x0000000616087981 */ /* 0x028762000c1e1d00 */
[C---:B------:R-:W-:Y:S01]  /*b130*/  IADD3 R2, P0, R138.reuse, R7, RZ ;  /* 0x000000078a027210 */ /* 0x040fe20007f1e0ff */
[----:B------:R-:W-:Y:S03]  /*b140*/  BSSY B0, `(.L_x_5536) ;  /* 0x0000033000007945 */ /* 0x000fe60003800000 */
[----:B------:R-:W-:Y:S01]  /*b150*/  LEA.HI.X.SX32 R3, R138, R6, 0x1, P0 ;  /* 0x000000068a037211 */ /* 0x000fe200000f0eff */
[----:B------:R-:W-:Y:S01]  /*b160*/  IMAD.SHL.U32 R28, R2, 0x2, RZ ;  /* 0x00000002021c7824 */ /* 0x000fe200078e00ff */
[----:B------:R-:W-:Y:S02]  /*b170*/  ISETP.GE.AND P0, PT, R18, c[0x0][0x230], PT ;  /* 0x00008c0012007a0c */ /* 0x000fe40003f06270 */
[----:B------:R-:W-:Y:S02]  /*b180*/  SHF.L.U64.HI R2, R2, 0x1, R3 ;  /* 0x0000000102027819 */ /* 0x000fe40000010203 */
[----:B------:R-:W-:-:S02]  /*b190*/  IADD3 R12, P2, R28, c[0x0][0x2a8], RZ ;  /* 0x0000aa001c0c7a10 */ /* 0x000fc40007f5e0ff */
[----:B------:R-:W-:Y:S02]  /*b1a0*/  IADD3 R28, P1, R28, c[0x0][0x2b0], RZ ;  /* 0x0000ac001c1c7a10 */ /* 0x000fe40007f3e0ff */
[C---:B------:R-:W-:Y:S02]  /*b1b0*/  IADD3.X R13, R2.reuse, c[0x0][0x2ac], RZ, P2, !PT ;  /* 0x0000ab00020d7a10 */ /* 0x040fe400017fe4ff */
[----:B------:R-:W-:-:S03]  /*b1c0*/  IADD3.X R29, R2, c[0x0][0x2b4], RZ, P1, !PT ;  /* 0x0000ad00021d7a10 */ /* 0x000fc60000ffe4ff */
[----:B------:R-:W-:Y:S05]  /*b1d0*/  @P0 BRA `(.L_x_5537) ;  /* 0x0000029000000947 */ /* 0x000fea0003800000 */
[----:B------:R-:W4:Y:S04]  /*b1e0*/  LDG.E.64 R2, [R28.64] ;  /* 0x000000061c027981 */ /* 0x000f28000c1e1b00 */
[----:B--2---:R-:W2:Y:S01]  /*b1f0*/  LDG.E.64 R4, [R12.64] ;  /* 0x000000060c047981 */ /* 0x004ea2000c1e1b00 */
[----:B-----5:R-:W-:Y:S01]  /*b200*/  MOV R26, R11 ;  /* 0x0000000b001a7202 */ /* 0x020fe20000000f00 */
[--C-:B------:R-:W-:Y:S01]  /*b210*/  HADD2.F32 R31, -RZ, R9.reuse.H0_H0 ;  /* 0x20000009ff1f7230 */ /* 0x100fe20000004100 */
[----:B------:R-:W-:Y:S01]  /*b220*/  MOV R30, R10 ;  /* 0x0000000a001e7202 */ /* 0x000fe20000000f00 */
[----:B-1----:R-:W-:Y:S02]  /*b230*/  HADD2.F32 R32, -RZ, R9.H1_H1 ;  /* 0x30000009ff207230 */ /* 0x002fe40000004100 */
        /* <DEDUP_REMOVED lines=13> */
[-C--:B------:R-:W-:Y:S01]  /*b310*/  FFMA.FTZ R16, R31, R25.reuse, -R16 ;  /* 0x000000191f107223 */ /* 0x080fe20000010810 */
[----:B------:R-:W-:Y:S01]  /*b320*/  HADD2.F32 R31, -RZ, R5.H0_H0 ;  /* 0x20000005ff1f7230 */ /* 0x000fe20000004100 */
[----:B------:R-:W-:Y:S01]  /*b330*/  FFMA.FTZ R11, R32, R25, R11 ;  /* 0x00000019200b7223 */ /* 0x000fe2000001000b */
[--C-:B------:R-:W-:Y:S01]  /*b340*/  HADD2.F32 R25, -RZ, R8.reuse.H0_H0 ;  /* 0x20000008ff197230 */ /* 0x100fe20000004100 */
[-C--:B------:R-:W-:Y:S01]  /*b350*/  FFMA.FTZ R10, R27, R24.reuse, -R10 ;  /* 0x000000181b0a7223 */ /* 0x080fe2000001080a */
[----:B------:R-:W-:Y:S01]  /*b360*/  HADD2.F32 R27, -RZ, R8.H1_H1 ;  /* 0x30000008ff1b7230 */ /* 0x000fe20000004100 */
[----:B------:R-:W-:Y:S01]  /*b370*/  FFMA.FTZ R9, R26, R24, R9 ;  /* 0x000000181a097223 */ /* 0x000fe20000010009 */
[--C-:B------:R-:W-:Y:S01]  /*b380*/  HADD2.F32 R8, -RZ, R30.reuse.H0_H0 ;  /* 0x2000001eff087230 */ /* 0x100fe20000004100 */
[-C--:B------:R-:W-:Y:S01]  /*b390*/  FMUL.FTZ R24, R25, R2.reuse ;  /* 0x0000000219187220 */ /* 0x080fe20000410000 */
[----:B------:R-:W-:Y:S01]  /*b3a0*/  HADD2.F32 R30, -RZ, R30.H1_H1 ;  /* 0x3000001eff1e7230 */ /* 0x000fe20000004100 */
[----:B------:R-:W-:Y:S01]  /*b3b0*/  FMUL.FTZ R5, R27, R2 ;  /* 0x000000021b057220 */ /* 0x000fe20000410000 */
[----:B------:R-:W-:Y:S01]  /*b3c0*/  F2FP.PACK_AB R16, R11, R16 ;  /* 0x000000100b10723e */ /* 0x000fe200000000ff */
[----:B------:R-:W-:Y:S01]  /*b3d0*/  FFMA.FTZ R24, R27, R4, R24 ;  /* 0x000000041b187223 */ /* 0x000fe20000010018 */
[----:B------:R-:W-:Y:S01]  /*b3e0*/  F2FP.PACK_AB R11, R9, R10 ;  /* 0x0000000a090b723e */ /* 0x000fe200000000ff */
[-C--:B------:R-:W-:Y:S01]  /*b3f0*/  FMUL.FTZ R2, R30, R3.reuse ;  /* 0x000000031e027220 */ /* 0x080fe20000410000 */
[----:B------:R-:W-:Y:S01]  /*b400*/  MOV R9, R16 ;  /* 0x0000001000097202 */ /* 0x000fe20000000f00 */
[----:B------:R-:W-:-:S02]  /*b410*/  FMUL.FTZ R3, R8, R3 ;  /* 0x0000000308037220 */ /* 0x000fc40000410000 */
[----:B------:R-:W-:Y:S02]  /*b420*/  FFMA.FTZ R5, R25, R4, -R5 ;  /* 0x0000000419057223 */ /* 0x000fe40000010805 */
[-C--:B------:R-:W-:Y:S02]  /*b430*/  FFMA.FTZ R2, R8, R31.reuse, -R2 ;  /* 0x0000001f08027223 */ /* 0x080fe40000010802 */
[----:B------:R-:W-:Y:S01]  /*b440*/  FFMA.FTZ R3, R30, R31, R3 ;  /* 0x0000001f1e037223 */ /* 0x000fe20000010003 */
[----:B------:R-:W-:-:S04]  /*b450*/  F2FP.PACK_AB R8, R24, R5 ;  /* 0x000000051808723e */ /* 0x000fc800000000ff */
[----:B------:R-:W-:Y:S02]  /*b460*/  F2FP.PACK_AB R10, R3, R2 ;  /* 0x00000002030a723e */ /* 0x000fe400000000ff */
.L_x_5537:
[----:B------:R-:W-:Y:S05]  /*b470*/  BSYNC B0 ;  /* 0x0000000000007941 */ /* 0x000fea0003800000 */
.L_x_5536:
        /* <DEDUP_REMOVED lines=8> */
[----:B------:R-:W-:Y:S01]  /*b500*/  MOV R30, R26 ;  /* 0x0000001a001e7202 */ /* 0x000fe20000000f00 */
[----:B------:R-:W-:Y:S02]  /*b510*/  HADD2.F32 R26, -RZ, R27.H0_H0 ;  /* 0x2000001bff1a7230 */ /* 0x000fe40000004100 */
[----:B------:R-:W-:Y:S02]  /*b520*/  HADD2.F32 R31, -RZ, R25.H1_H1 ;  /* 0x30000019ff1f7230 */ /* 0x000fe40000004100 */
[----:B------:R-:W-:-:S02]  /*b530*/  HADD2.F32 R27, -RZ, R27.H1_H1 ;  /* 0x3000001bff1b7230 */ /* 0x000fc40000004100 */
[----:B-1----:R-:W-:Y:S02]  /*b540*/  HADD2.F32 R32, -RZ, R25.H0_H0 ;  /* 0x20000019ff207230 */ /* 0x002fe40000004100 */
[----:B--2-4-:R-:W-:Y:S02]  /*b550*/  HADD2.F32 R10, -RZ, R2.H1_H1 ;  /* 0x30000002ff0a7230 */ /* 0x014fe40000004100 */
[----:B------:R-:W-:Y:S02]  /*b560*/  HADD2.F32 R8, -RZ, R3.H1_H1 ;  /* 0x30000003ff087230 */ /* 0x000fe40000004100 */
[----:B-----5:R-:W-:Y:S01]  /*b570*/  HADD2.F32 R25, -RZ, R4.H1_H1 ;  /* 0x30000004ff197230 */ /* 0x020fe20000004100 */
[----:B------:R-:W-:Y:S01]  /*b580*/  FMUL.FTZ R11, R31, R10 ;  /* 0x0000000a1f0b7220 */ /* 0x000fe20000410000 */
[----:B------:R-:W-:Y:S01]  /*b590*/  HADD2.F32 R16, -RZ, R5.H1_H1 ;  /* 0x30000005ff107230 */ /* 0x000fe20000004100 */
[----:B------:R-:W-:Y:S01]  /*b5a0*/  FMUL.FTZ R9, R27, R8 ;  /* 0x000000081b097220 */ /* 0x000fe20000410000 */
[----:B------:R-:W-:Y:S01]  /*b5b0*/  HADD2.F32 R2, -RZ, R2.H0_H0 ;  /* 0x20000002ff027230 */ /* 0x000fe20000004100 */
[----:B------:R-:W-:Y:S01]  /*b5c0*/  FMUL.FTZ R10, R32, R10 ;  /* 0x0000000a200a7220 */ /* 0x000fe20000410000 */
[----:B------:R-:W-:Y:S01]  /*b5d0*/  HADD2.F32 R3, -RZ, R3.H0_H0 ;  /* 0x20000003ff037230 */ /* 0x000fe20000004100 */
[----:B------:R-:W-:Y:S01]  /*b5e0*/  FMUL.FTZ R8, R26, R8 ;  /* 0x000000081a087220 */ /* 0x000fe20000410000 */
[----:B------:R-:W-:Y:S01]  /*b5f0*/  HADD2.F32 R4, -RZ, R4.H0_H0 ;  /* 0x20000004ff047230 */ /* 0x000fe20000004100 */
[----:B------:R-:W-:-:S02]  /*b600*/  FFMA.FTZ R11, R32, R25, -R11 ;  /* 0x00000019200b7223 */ /* 0x000fc4000001080b */
[----:B------:R-:W-:Y:S01]  /*b610*/  FFMA.FTZ R10, R31, R25, R10 ;  /* 0x000000191f0a7223 */ /* 0x000fe2000001000a */
[--C-:B------:R-:W-:Y:S01]  /*b620*/  HADD2.F32 R25, -RZ, R24.reuse.H0_H0 ;  /* 0x20000018ff197230 */ /* 0x100fe20000004100 */
[-C--:B------:R-:W-:Y:S01]  /*b630*/  FFMA.FTZ R9, R26, R16.reuse, -R9 ;  /* 0x000000101a097223 */ /* 0x080fe20000010809 */
[----:B------:R-:W-:Y:S01]  /*b640*/  HADD2.F32 R31, -RZ, R5.H0_H0 ;  /* 0x20000005ff1f7230 */ /* 0x000fe20000004100 */
[----:B------:R-:W-:Y:S01]  /*b650*/  FFMA.FTZ R8, R27, R16, R8 ;  /* 0x000000101b087223 */ /* 0x000fe20000010008 */
[----:B------:R-:W-:Y:S01]  /*b660*/  HADD2.F32 R27, -RZ, R24.H1_H1 ;  /* 0x30000018ff1b7230 */ /* 0x000fe20000004100 */
[-C--:B------:R-:W-:Y:S01]  /*b670*/  FMUL.FTZ R24, R25, R2.reuse ;  /* 0x0000000219187220 */ /* 0x080fe20000410000 */
[--C-:B------:R-:W-:Y:S02]  /*b680*/  HADD2.F32 R16, -RZ, R30.reuse.H0_H0 ;  /* 0x2000001eff107230 */ /* 0x100fe40000004100 */
[----:B------:R-:W-:Y:S01]  /*b690*/  HADD2.F32 R30, -RZ, R30.H1_H1 ;  /* 0x3000001eff1e7230 */ /* 0x000fe20000004100 */
[----:B------:R-:W-:-:S02]  /*b6a0*/  FMUL.FTZ R5, R27, R2 ;  /* 0x000000021b057220 */ /* 0x000fc40000410000 */
[-C--:B------:R-:W-:Y:S01]  /*b6b0*/  FFMA.FTZ R24, R27, R4.reuse, R24 ;  /* 0x000000041b187223 */ /* 0x080fe20000010018 */
[----:B------:R-:W-:Y:S01]  /*b6c0*/  F2FP.PACK_AB R27, R8, R9 ;  /* 0x00000009081b723e */ /* 0x000fe200000000ff */
[-C--:B------:R-:W-:Y:S02]  /*b6d0*/  FMUL.FTZ R2, R30, R3.reuse ;  /* 0x000000031e027220 */ /* 0x080fe40000410000 */
[----:B------:R-:W-:Y:S02]  /*b6e0*/  FMUL.FTZ R3, R16, R3 ;  /* 0x0000000310037220 */ /* 0x000fe40000410000 */
[----:B------:R-:W-:Y:S01]  /*b6f0*/  FFMA.FTZ R5, R25, R4, -R5 ;  /* 0x0000000419057223 */ /* 0x000fe20000010805 */
[----:B------:R-:W-:Y:S01]  /*b700*/  F2FP.PACK_AB R25, R10, R11 ;  /* 0x0000000b0a19723e */ /* 0x000fe200000000ff */
[-C--:B------:R-:W-:Y:S02]  /*b710*/  FFMA.FTZ R2, R16, R31.reuse, -R2 ;  /* 0x0000001f10027223 */ /* 0x080fe40000010802 */
[----:B------:R-:W-:Y:S01]  /*b720*/  FFMA.FTZ R3, R30, R31, R3 ;  /* 0x0000001f1e037223 */ /* 0x000fe20000010003 */
[----:B------:R-:W-:-:S04]  /*b730*/  F2FP.PACK_AB R24, R24, R5 ;  /* 0x000000051818723e */ /* 0x000fc800000000ff */
[----:B------:R-:W-:Y:S02]  /*b740*/  F2FP.PACK_AB R26, R3, R2 ;  /* 0x00000002031a723e */ /* 0x000fe400000000ff */
.L_x_5539:
[----:B------:R-:W-:Y:S05]  /*b750*/  BSYNC B0 ;  /* 0x0000000000007941 */ /* 0x000fea0003800000 */
.L_x_5538:
[----:B--2---:R2:W5:Y:S01]  /*b760*/  LDG.E.128 R8, [R22.64+0x100] ;  /* 0x0001000616087981 */ /* 0x004562000c1e1d00 */
[----:B------:R-:W-:Y:S01]  /*b770*/  IADD3 R2, R18, 0x80, RZ ;  /* 0x0000008012027810 */ /* 0x000fe20007ffe0ff */
[----:B------:R-:W-:Y:S02]  /*b780*/  BSSY B0, `(.L_x_5540) ;  /* 0x000002c000007945 */ /* 0x000fe40003800000 */
[----:B------:R2:W-:Y:S01]  /*b790*/  STS.128 [R200+0x2800], R24 ;  /* 0x00280018c8007388 */ /* 0x0005e20000000c00 */
[----:B------:R-:W-:-:S13]  /*b7a0*/  ISETP.GE.AND P0, PT, R2, c[0x0][0x230], PT ;  /* 0x00008c0002007a0c */ /* 0x000fda0003f06270 */
[----:B------:R-:W-:Y:S05]  /*b7b0*/  @P0 BRA `(.L_x_5541) ;  /* 0x0000028000000947 */ /* 0x000fea0003800000 */
[----:B------:R-:W4:Y:S04]  /*b7c0*/  LDG.E.64 R2, [R28.64+0x80] ;  /* 0x000080061c027981 */ /* 0x000f28000c1e1b00 */
[----:B--2---:R-:W2:Y:S01]  /*b7d0*/  LDG.E.64 R4, [R12.64+0x80] ;  /* 0x000080060c047981 */ /* 0x004ea2000c1e1b00 */
[----:B-----5:R-:W-:Y:S01]  /*b7e0*/  MOV R24, R10 ;  /* 0x0000000a00187202 */ /* 0x020fe20000000f00 */
[--C-:B------:R-:W-:Y:S02]  /*b7f0*/  HADD2.F32 R27, -RZ, R9.reuse.H0_H0 ;  /* 0x20000009ff1b7230 */ /* 0x100fe40000004100 */
[----:B------:R-:W-:Y:S02]  /*b800*/  HADD2.F32 R25, -RZ, R9.H1_H1 ;  /* 0x30000009ff197230 */ /* 0x000fe40000004100 */
[----:B---3--:R-:W-:-:S02]  /*b810*/  HADD2.F32 R22, -RZ, R11.H1_H1 ;  /* 0x3000000bff167230 */ /* 0x008fc40000004100 */
[----:B------:R-:W-:Y:S02]  /*b820*/  HADD2.F32 R23, -RZ, R11.H0_H0 ;  /* 0x2000000bff177230 */ /* 0x000fe40000004100 */
[----:B----4-:R-:W-:Y:S02]  /*b830*/  HADD2.F32 R10, -RZ, R2.H1_H1 ;  /* 0x30000002ff0a7230 */ /* 0x010fe40000004100 */
[----:B------:R-:W-:Y:S02]  /*b840*/  HADD2.F32 R9, -RZ, R3.H1_H1 ;  /* 0x30000003ff097230 */ /* 0x000fe40000004100 */
[----:B--2---:R-:W-:Y:S01]  /*b850*/  HADD2.F32 R13, -RZ, R5.H1_H1 ;  /* 0x30000005ff0d7230 */ /* 0x004fe20000004100 */
        /* <DEDUP_REMOVED lines=22> */
[----:B------:R-:W-:Y:S01]  /*b9c0*/  FMUL.FTZ R3, R8, R3 ;  /* 0x0000000308037220 */ /* 0x000fe20000410000 */
[----:B------:R-:W-:Y:S01]  /*b9d0*/  MOV R9, R12 ;  /* 0x0000000c00097202 */ /* 0x000fe20000000f00 */
[----:B------:R-:W-:-:S02]  /*b9e0*/  FFMA.FTZ R5, R13, R4, -R5 ;  /* 0x000000040d057223 */ /* 0x000fc40000010805 */
[----:B------:R-:W-:Y:S02]  /*b9f0*/  FFMA.FTZ R16, R23, R4, R16 ;  /* 0x0000000417107223 */ /* 0x000fe40000010010 */
[-C--:B------:R-:W-:Y:S02]  /*ba00*/  FFMA.FTZ R2, R8, R25.reuse, -R2 ;  /* 0x0000001908027223 */ /* 0x080fe40000010802 */
[----:B------:R-:W-:Y:S01]  /*ba10*/  FFMA.FTZ R3, R24, R25, R3 ;  /* 0x0000001918037223 */ /* 0x000fe20000010003 */
[----:B------:R-:W-:-:S04]  /*ba20*/  F2FP.PACK_AB R8, R16, R5 ;  /* 0x000000051008723e */ /* 0x000fc800000000ff */
[----:B------:R-:W-:Y:S02]  /*ba30*/  F2FP.PACK_AB R10, R3, R2 ;  /* 0x00000002030a723e */ /* 0x000fe400000000ff */
.L_x_5541:
[----:B------:R-:W-:Y:S05]  /*ba40*/  BSYNC B0 ;  /* 0x0000000000007941 */ /* 0x000fea0003800000 */
.L_x_5540:
[----:B-----5:R4:W-:Y:S02]  /*ba50*/  STS.128 [R200+0x4800], R8 ;  /* 0x00480008c8007388 */ /* 0x0209e40000000c00 */
.L_x_5535:
[----:B------:R-:W-:Y:S05]  /*ba60*/  BSYNC B1 ;  /* 0x0000000000017941 */ /* 0x000fea0003800000 */
.L_x_5534:
[----:B------:R-:W-:Y:S01]  /*ba70*/  IADD3 R12, R146, 0x20, RZ ;  /* 0x00000020920c7810 */ /* 0x000fe20007ffe0ff */
[----:B------:R-:W-:Y:S03]  /*ba80*/  BSSY B1, `(.L_x_5542) ;  /* 0x000009b000017945 */ /* 0x000fe60003800000 */
[----:B------:R-:W-:-:S04]  /*ba90*/  ISETP.GE.AND P0, PT, R12, R17, PT ;  /* 0x000000110c00720c */ /* 0x000fc80003f06270 */
[----:B------:R-:W-:-:S13]  /*baa0*/  ISETP.LT.OR P0, PT, R56, -0x107, P0 ;  /* 0xfffffef93800780c */ /* 0x000fda0000701670 */
[----:B------:R-:W-:Y:S05]  /*bab0*/  @P0 BRA `(.L_x_5543) ;  /* 0x0000097000000947 */ /* 0x000fea0003800000 */
[----:B--2---:R2:W5:Y:S01]  /*bac0*/  LDG.E.128 R24, [R20.64] ;  /* 0x0000000614187981 */ /* 0x004562000c1e1d00 */
[----:B------:R-:W-:Y:S01]  /*bad0*/  IMAD.SHL.U32 R2, R135, 0x20, RZ ;  /* 0x0000002087027824 */ /* 0x000fe200078e00ff */
[----:B------:R-:W-:Y:S04]  /*bae0*/  BSSY B0, `(.L_x_5544) ;  /* 0x0000033000007945 */ /* 0x000fe80003800000 */
[----:B------:R-:W-:-:S04]  /*baf0*/  IADD3 R3, P0, R2, R7, RZ ;  /* 0x0000000702037210 */ /* 0x000fc80007f1e0ff */
[----:B------:R-:W-:Y:S01]  /*bb00*/  LEA.HI.X.SX32 R2, R2, R6, 0x1, P0 ;  /* 0x0000000602027211 */ /* 0x000fe200000f0eff */
[C---:B------:R-:W-:Y:S01]  /*bb10*/  IMAD.SHL.U32 R30, R3.reuse, 0x2, RZ ;  /* 0x00000002031e7824 */ /* 0x040fe200078e00ff */
[----:B------:R-:W-:Y:S02]  /*bb20*/  ISETP.GE.AND P0, PT, R18, c[0x0][0x230], PT ;  /* 0x00008c0012007a0c */ /* 0x000fe40003f06270 */
[----:B------:R-:W-:Y:S02]  /*bb30*/  SHF.L.U64.HI R2, R3, 0x1, R2 ;  /* 0x0000000103027819 */ /* 0x000fe40000010202 */
[C---:B------:R-:W-:Y:S02]  /*bb40*/  IADD3 R28, P2, R30.reuse, c[0x0][0x2a8], RZ ;  /* 0x0000aa001e1c7a10 */ /* 0x040fe40007f5e0ff */
[----:B------:R-:W-:Y:S02]  /*bb50*/  IADD3 R30, P1, R30, c[0x0][0x2b0], RZ ;  /* 0x0000ac001e1e7a10 */ /* 0x000fe40007f3e0ff */
[----:B------:R-:W-:-:S02]  /*bb60*/  IADD3.X R29, R2, c[0x0][0x2ac], RZ, P2, !PT ;  /* 0x0000ab00021d7a10 */ /* 0x000fc400017fe4ff */
[----:B------:R-:W-:-:S03]  /*bb70*/  IADD3.X R31, R2, c[0x0][0x2b4], RZ, P1, !PT ;  /* 0x0000ad00021f7a10 */ /* 0x000fc60000ffe4ff */
[----:B------:R-:W-:Y:S05]  /*bb80*/  @P0 BRA `(.L_x_5545) ;  /* 0x0000028000000947 */ /* 0x000fea0003800000 */
[----:B--2---:R-:W2:Y:S04]  /*bb90*/  LDG.E.64 R2, [R30.64] ;  /* 0x000000061e027981 */ /* 0x004ea8000c1e1b00 */
[----:B---3--:R-:W3:Y:S01]  /*bba0*/  LDG.E.64 R4, [R28.64] ;  /* 0x000000061c047981 */ /* 0x008ee2000c1e1b00 */
[----:B-----5:R-:W-:Y:S01]  /*bbb0*/  MOV R22, R27 ;  /* 0x0000001b00167202 */ /* 0x020fe20000000f00 */
[--C-:B------:R-:W-:Y:S01]  /*bbc0*/  HADD2.F32 R27, -RZ, R25.reuse.H0_H0 ;  /* 0x20000019ff1b7230 */ /* 0x100fe20000004100 */
[----:B------:R-:W-:Y:S01]  /*bbd0*/  MOV R23, R26 ;  /* 0x0000001a00177202 */ /* 0x000fe20000000f00 */
[----:B------:R-:W-:Y:S02]  /*bbe0*/  HADD2.F32 R25, -RZ, R25.H1_H1 ;  /* 0x30000019ff197230 */ /* 0x000fe40000004100 */
[----:B------:R-:W-:-:S02]  /*bbf0*/  HADD2.F32 R26, -RZ, R22.H0_H0 ;  /* 0x20000016ff1a7230 */ /* 0x000fc40000004100 */
[----:B------:R-:W-:Y:S02]  /*bc00*/  HADD2.F32 R22, -RZ, R22.H1_H1 ;  /* 0x30000016ff167230 */ /* 0x000fe40000004100 */
[----:B--2-4-:R-:W-:Y:S02]  /*bc10*/  HADD2.F32 R10, -RZ, R2.H1_H1 ;  /* 0x30000002ff0a7230 */ /* 0x014fe40000004100 */
        /* <DEDUP_REMOVED lines=10> */
[----:B------:R-:W-:Y:S01]  /*bcc0*/  FFMA.FTZ R10, R25, R16, R10 ;  /* 0x00000010190a7223 */ /* 0x000fe2000001000a */
[----:B------:R-:W-:Y:S01]  /*bcd0*/  HADD2.F32 R25, -RZ, R24.H1_H1 ;  /* 0x30000018ff197230 */ /* 0x000fe20000004100 */
[----:B------:R-:W-:-:S02]  /*bce0*/  FFMA.FTZ R9, R26, R13, -R9 ;  /* 0x0000000d1a097223 */ /* 0x000fc40000010809 */
        /* <DEDUP_REMOVED lines=10> */
[----:B------:R-:W-:Y:S02]  /*bd90*/  FMUL.FTZ R3, R16, R3 ;  /* 0x0000000310037220 */ /* 0x000fe40000410000 */
[-C--:B------:R-:W-:Y:S02]  /*bda0*/  FFMA.FTZ R5, R13, R4.reuse, -R5 ;  /* 0x000000040d057223 */ /* 0x080fe40000010805 */
[----:B------:R-:W-:Y:S01]  /*bdb0*/  FFMA.FTZ R24, R25, R4, R24 ;  /* 0x0000000419187223 */ /* 0x000fe20000010018 */
[----:B------:R-:W-:Y:S01]  /*bdc0*/  F2FP.PACK_AB R25, R10, R11 ;  /* 0x0000000b0a19723e */ /* 0x000fe200000000ff */
[-C--:B------:R-:W-:Y:S02]  /*bdd0*/  FFMA.FTZ R2, R16, R23.reuse, -R2 ;  /* 0x0000001710027223 */ /* 0x080fe40000010802 */
[----:B------:R-:W-:Y:S01]  /*bde0*/  FFMA.FTZ R3, R22, R23, R3 ;  /* 0x0000001716037223 */ /* 0x000fe20000010003 */
[----:B------:R-:W-:-:S04]  /*bdf0*/  F2FP.PACK_AB R24, R24, R5 ;  /* 0x000000051818723e */ /* 0x000fc800000000ff */
[----:B------:R-:W-:Y:S02]  /*be00*/  F2FP.PACK_AB R26, R3, R2 ;  /* 0x00000002031a723e */ /* 0x000fe400000000ff */
.L_x_5545:
[----:B--2---:R-:W-:Y:S05]  /*be10*/  BSYNC B0 ;  /* 0x0000000000007941 */ /* 0x004fea0003800000 */
.L_x_5544:
[----:B---345:R2:W5:Y:S01]  /*be20*/  LDG.E.128 R8, [R20.64+0x80] ;  /* 0x0000800614087981 */ /* 0x038562000c1e1d00 */
[----:B------:R-:W-:Y:S01]  /*be30*/  IADD3 R2, R18, 0x40, RZ ;  /* 0x0000004012027810 */ /* 0x000fe20007ffe0ff */
[----:B------:R-:W-:Y:S02]  /*be40*/  BSSY B0, `(.L_x_5546) ;  /* 0x000002d000007945 */ /* 0x000fe40003800000 */
[----:B------:R2:W-:Y:S01]  /*be50*/  STS.128 [R200+0x1000], R24 ;  /* 0x00100018c8007388 */ /* 0x0005e20000000c00 */
[----:B------:R-:W-:-:S13]  /*be60*/  ISETP.GE.AND P0, PT, R2, c[0x0][0x230], PT ;  /* 0x00008c0002007a0c */ /* 0x000fda0003f06270 */
[----:B------:R-:W-:Y:S05]  /*be70*/  @P0 BRA `(.L_x_5547) ;  /* 0x0000029000000947 */ /* 0x000fea0003800000 */
[----:B------:R-:W3:Y:S04]  /*be80*/  LDG.E.64 R2, [R30.64+0x40] ;  /* 0x000040061e027981 */ /* 0x000ee8000c1e1b00 */
[----:B------:R-:W4:Y:S01]  /*be90*/  LDG.E.64 R4, [R28.64+0x40] ;  /* 0x000040061c047981 */ /* 0x000f22000c1e1b00 */
[----:B-----5:R-:W-:Y:S01]  /*bea0*/  MOV R23, R11 ;  /* 0x0000000b00177202 */ /* 0x020fe20000000f00 */
[--C-:B--2---:R-:W-:Y:S01]  /*beb0*/  HADD2.F32 R26, -RZ, R9.reuse.H1_H1 ;  /* 0x30000009ff1a7230 */ /* 0x104fe20000004100 */
[----:B------:R-:W-:Y:S01]  /*bec0*/  MOV R24, R10 ;  /* 0x0000000a00187202 */ /* 0x000fe20000000f00 */
[----:B------:R-:W-:Y:S02]  /*bed0*/  HADD2.F32 R27, -RZ, R9.H0_H0 ;  /* 0x20000009ff1b7230 */ /* 0x000fe40000004100 */
[----:B------:R-:W-:-:S02]  /*bee0*/  HADD2.F32 R25, -RZ, R23.H0_H0 ;  /* 0x20000017ff197230 */ /* 0x000fc40000004100 */
[----:B------:R-:W-:Y:S02]  /*bef0*/  HADD2.F32 R23, -RZ, R23.H1_H1 ;  /* 0x30000017ff177230 */ /* 0x000fe40000004100 */
[----:B---3--:R-:W-:Y:S02]  /*bf00*/  HADD2.F32 R11, -RZ, R2.H1_H1 ;  /* 0x30000002ff0b7230 */ /* 0x008fe40000004100 */
[----:B-1----:R-:W-:Y:S02]  /*bf10*/  HADD2.F32 R32, -RZ, R3.H1_H1 ;  /* 0x30000003ff207230 */ /* 0x002fe40000004100 */
[----:B----4-:R-:W-:Y:S01]  /*bf20*/  HADD2.F32 R22, -RZ, R4.H1_H1 ;  /* 0x30000004ff167230 */ /* 0x010fe20000004100 */
[-C--:B------:R-:W-:Y:S01]  /*bf30*/  FMUL.FTZ R13, R26, R11.reuse ;  /* 0x0000000b1a0d7220 */ /* 0x080fe20000410000 */
[----:B------:R-:W-:Y:S01]  /*bf40*/  HADD2.F32 R16, -RZ, R5.H1_H1 ;  /* 0x30000005ff107230 */ /* 0x000fe20000004100 */
[----:B------:R-:W-:Y:S01]  /*bf50*/  FMUL.FTZ R11, R27, R11 ;  /* 0x0000000b1b0b7220 */ /* 0x000fe20000410000 */
[----:B------:R-:W-:Y:S01]  /*bf60*/  HADD2.F32 R2, -RZ, R2.H0_H0 ;  /* 0x20000002ff027230 */ /* 0x000fe20000004100 */
[----:B------:R-:W-:Y:S01]  /*bf70*/  FMUL.FTZ R9, R25, R32 ;  /* 0x0000002019097220 */ /* 0x000fe20000410000 */
[----:B------:R-:W-:Y:S01]  /*bf80*/  HADD2.F32 R3, -RZ, R3.H0_H0 ;  /* 0x20000003ff037230 */ /* 0x000fe20000004100 */
[----:B------:R-:W-:Y:S01]  /*bf90*/  FFMA.FTZ R13, R27, R22, -R13 ;  /* 0x000000161b0d7223 */ /* 0x000fe2000001080d */
[----:B------:R-:W-:Y:S01]  /*bfa0*/  HADD2.F32 R4, -RZ, R4.H0_H0 ;  /* 0x20000004ff047230 */ /* 0x000fe20000004100 */
[----:B------:R-:W-:-:S02]  /*bfb0*/  FMUL.FTZ R10, R23, R32 ;  /* 0x00000020170a7220 */ /* 0x000fc40000410000 */
        /* <DEDUP_REMOVED lines=8> */
[----:B------:R-:W-:Y:S01]  /*c040*/  F2FP.PACK_AB R13, R22, R13 ;  /* 0x0000000d160d723e */ /* 0x000fe200000000ff */
[----:B------:R-:W-:Y:S01]  /*c050*/  HADD2.F32 R25, -RZ, R5.H0_H0 ;  /* 0x20000005ff197230 */ /* 0x000fe20000004100 */
[----:B------:R-:W-:-:S02]  /*c060*/  FMUL.FTZ R5, R23, R2 ;  /* 0x0000000217057220 */ /* 0x000fc40000410000 */
[-C--:B------:R-:W-:Y:S02]  /*c070*/  FMUL.FTZ R2, R24, R3.reuse ;  /* 0x0000000318027220 */ /* 0x080fe40000410000 */
        /* <DEDUP_REMOVED lines=9> */
.L_x_5547:
[----:B------:R-:W-:Y:S05]  /*c110*/  BSYNC B0 ;  /* 0x0000000000007941 */ /* 0x000fea0003800000 */
.L_x_5546:
[----:B--2---:R-:W5:Y:S01]  /*c120*/  LDG.E.128 R20, [R20.64+0x100] ;  /* 0x0001000614147981 */ /* 0x004f62000c1e1d00 */
[----:B------:R-:W-:Y:S01]  /*c130*/  IADD3 R2, R18, 0x80, RZ ;  /* 0x0000008012027810 */ /* 0x000fe20007ffe0ff */
[----:B------:R-:W-:Y:S02]  /*c140*/  BSSY B0, `(.L_x_5548) ;  /* 0x000002d000007945 */ /* 0x000fe40003800000 */
[----:B-----5:R2:W-:Y:S01]  /*c150*/  STS.128 [R200+0x3000], R8 ;  /* 0x00300008c8007388 */ /* 0x0205e20000000c00 */
[----:B------:R-:W-:-:S13]  /*c160*/  ISETP.GE.AND P0, PT, R2, c[0x0][0x230], PT ;  /* 0x00008c0002007a0c */ /* 0x000fda0003f06270 */
[----:B------:R-:W-:Y:S05]  /*c170*/  @P0 BRA `(.L_x_5549) ;  /* 0x0000029000000947 */ /* 0x000fea0003800000 */
[----:B------:R-:W3:Y:S04]  /*c180*/  LDG.E.64 R2, [R30.64+0x80] ;  /* 0x000080061e027981 */ /* 0x000ee8000c1e1b00 */
[----:B------:R-:W4:Y:S01]  /*c190*/  LDG.E.64 R4, [R28.64+0x80] ;  /* 0x000080061c047981 */ /* 0x000f22000c1e1b00 */
[----:B--2---:R-:W-:Y:S02]  /*c1a0*/  MOV R8, R21 ;  /* 0x0000001500087202 */ /* 0x004fe40000000f00 */
[----:B------:R-:W-:Y:S02]  /*c1b0*/  MOV R21, R23 ;  /* 0x0000001700157202 */ /* 0x000fe40000000f00 */
[----:B------:R-:W-:Y:S01]  /*c1c0*/  MOV R24, R22 ;  /* 0x0000001600187202 */ /* 0x000fe20000000f00 */
[----:B------:R-:W-:-:S02]  /*c1d0*/  HADD2.F32 R25, -RZ, R8.H0_H0 ;  /* 0x20000008ff197230 */ /* 0x000fc40000004100 */
[----:B------:R-:W-:Y:S02]  /*c1e0*/  HADD2.F32 R23, -RZ, R8.H1_H1 ;  /* 0x30000008ff177230 */ /* 0x000fe40000004100 */
[--C-:B------:R-:W-:Y:S02]  /*c1f0*/  HADD2.F32 R22, -RZ, R21.reuse.H0_H0 ;  /* 0x20000015ff167230 */ /* 0x100fe40000004100 */
        /* <DEDUP_REMOVED lines=8> */
[C---:B------:R-:W-:Y:S01]  /*c280*/  FMUL.FTZ R10, R25.reuse, R10 ;  /* 0x0000000a190a7220 */ /* 0x040fe20000410000 */
        /* <DEDUP_REMOVED lines=9> */
[--C-:B------:R-:W-:Y:S02]  /*c320*/  HADD2.F32 R13, -RZ, R20.reuse.H0_H0 ;  /* 0x20000014ff0d7230 */ /* 0x100fe40000004100 */
[----:B------:R-:W-:Y:S02]  /*c330*/  HADD2.F32 R21, -RZ, R20.H1_H1 ;  /* 0x30000014ff157230 */ /* 0x000fe40000004100 */
[----:B------:R-:W-:Y:S01]  /*c340*/  HADD2.F32 R23, -RZ, R5.H0_H0 ;  /* 0x20000005ff177230 */ /* 0x000fe20000004100 */
[----:B------:R-:W-:-:S02]  /*c350*/  FMUL.FTZ R20, R13, R2 ;  /* 0x000000020d147220 */ /* 0x000fc40000410000 */
[----:B------:R-:W-:Y:S02]  /*c360*/  FMUL.FTZ R5, R21, R2 ;  /* 0x0000000215057220 */ /* 0x000fe40000410000 */
[-C--:B------:R-:W-:Y:S02]  /*c370*/  FMUL.FTZ R2, R24, R3.reuse ;  /* 0x0000000318027220 */ /* 0x080fe40000410000 */
[----:B------:R-:W-:Y:S02]  /*c380*/  FMUL.FTZ R3, R16, R3 ;  /* 0x0000000310037220 */ /* 0x000fe40000410000 */
[-C--:B------:R-:W-:Y:S02]  /*c390*/  FFMA.FTZ R5, R13, R4.reuse, -R5 ;  /* 0x000000040d057223 */ /* 0x080fe40000010805 */
[----:B------:R-:W-:Y:S01]  /*c3a0*/  FFMA.FTZ R20, R21, R4, R20 ;  /* 0x0000000415147223 */ /* 0x000fe20000010014 */
[----:B------:R-:W-:Y:S01]  /*c3b0*/  F2FP.PACK_AB R21, R10, R11 ;  /* 0x0000000b0a15723e */ /* 0x000fe200000000ff */
[----:B------:R-:W-:-:S02]  /*c3c0*/  FFMA.FTZ R2, R16, R23, -R2 ;  /* 0x0000001710027223 */ /* 0x000fc40000010802 */
[----:B------:R-:W-:Y:S01]  /*c3d0*/  FFMA.FTZ R3, R24, R23, R3 ;  /* 0x0000001718037223 */ /* 0x000fe20000010003 */
[----:B------:R-:W-:Y:S02]  /*c3e0*/  F2FP.PACK_AB R23, R8, R9 ;  /* 0x000000090817723e */ /* 0x000fe400000000ff */
[----:B------:R-:W-:Y:S02]  /*c3f0*/  F2FP.PACK_AB R20, R20, R5 ;  /* 0x000000051414723e */ /* 0x000fe400000000ff */
[----:B------:R-:W-:Y:S02]  /*c400*/  F2FP.PACK_AB R22, R3, R2 ;  /* 0x000000020316723e */ /* 0x000fe400000000ff */
.L_x_5549:
[----:B------:R-:W-:Y:S05]  /*c410*/  BSYNC B0 ;  /* 0x0000000000007941 */ /* 0x000fea0003800000 */
.L_x_5548:
[----:B------:R3:W-:Y:S02]  /*c420*/  STS.128 [R200+0x5000], R20 ;  /* 0x00500014c8007388 */ /* 0x0007e40000000c00 */
.L_x_5543:
[----:B------:R-:W-:Y:S05]  /*c430*/  BSYNC B1 ;  /* 0x0000000000017941 */ /* 0x000fea0003800000 */
.L_x_5542:
[----:B------:R-:W-:-:S04]  /*c440*/  IADD3 R16, R146, 0x30, RZ ;  /* 0x0000003092107810 */ /* 0x000fc80007ffe0ff */
[----:B------:R-:W-:-:S04]  /*c450*/  ISETP.GE.AND P0, PT, R16, R17, PT ;  /* 0x000000111000720c */ /* 0x000fc80003f06270 */
[----:B------:R-:W-:-:S13]  /*c460*/  ISETP.LT.OR P0, PT, R56, -0x187, P0 ;  /* 0xfffffe793800780c */ /* 0x000fda0000701670 */
[----:B------:R-:W-:Y:S05]  /*c470*/  @P0 BRA `(.L_x_5550) ;  /* 0x0000503000000947 */ /* 0x000fea0003800000 */
[----:B--2345:R2:W5:Y:S01]  /*c480*/  LDG.E.128 R8, [R14.64] ;  /* 0x000000060e087981 */ /* 0x03c562000c1e1d00 */
[----:B------:R-:W-:Y:S01]  /*c490*/  IMAD R135, R135, 0x30, RZ ;  /* 0x0000003087877824 */ /* 0x000fe200078e02ff */
[----:B------:R-:W-:Y:S04]  /*c4a0*/  BSSY B0, `(.L_x_5551) ;  /* 0x0000034000007945 */ /* 0x000fe80003800000 */
[----:B------:R-:W-:-:S04]  /*c4b0*/  IADD3 R2, P0, R135, R7, RZ ;  /* 0x0000000787027210 */ /* 0x000fc80007f1e0ff */
[----:B------:R-:W-:Y:S01]  /*c4c0*/  LEA.HI.X.SX32 R135, R135, R6, 0x1, P0 ;  /* 0x0000000687877211 */ /* 0x000fe200000f0eff */
[----:B------:R-:W-:Y:S01]  /*c4d0*/  IMAD.SHL.U32 R24, R2, 0x2, RZ ;  /* 0x0000000202187824 */ /* 0x000fe200078e00ff */
        /* <DEDUP_REMOVED lines=8> */
[----:B------:R-:W3:Y:S01]  /*c560*/  LDG.E.64 R4, [R6.64] ;  /* 0x0000000606047981 */ /* 0x000ee2000c1e1b00 */
[----:B-----5:R-:W-:Y:S01]  /*c570*/  MOV R22, R11 ;  /* 0x0000000b00167202 */ /* 0x020fe20000000f00 */
[--C-:B------:R-:W-:Y:S01]  /*c580*/  HADD2.F32 R27, -RZ, R9.reuse.H0_H0 ;  /* 0x20000009ff1b7230 */ /* 0x100fe20000004100 */
[----:B------:R-:W-:Y:S01]  /*c590*/  MOV R23, R10 ;  /* 0x0000000a00177202 */ /* 0x000fe20000000f00 */
[----:B------:R-:W-:Y:S02]  /*c5a0*/  HADD2.F32 R26, -RZ, R9.H1_H1 ;  /* 0x30000009ff1a7230 */ /* 0x000fe40000004100 */
[----:B------:R-:W-:-:S02]  /*c5b0*/  HADD2.F32 R21, -RZ, R22.H0_H0 ;  /* 0x20000016ff157230 */ /* 0x000fc40000004100 */
        /* <DEDUP_REMOVED lines=19> */
[----:B------:R-:W-:Y:S01]  /*c6f0*/  F2FP.PACK_AB R13, R20, R13 ;  /* 0x0000000d140d723e */ /* 0x000fe200000000ff */
[--C-:B------:R-:W-:Y:S02]  /*c700*/  HADD2.F32 R22, -RZ, R23.reuse.H1_H1 ;  /* 0x30000017ff167230 */ /* 0x100fe40000004100 */
[----:B------:R-:W-:Y:S01]  /*c710*/  HADD2.F32 R8, -RZ, R23.H0_H0 ;  /* 0x20000017ff087230 */ /* 0x000fe20000004100 */
[----:B------:R-:W-:-:S02]  /*c720*/  FMUL.FTZ R5, R17, R2 ;  /* 0x0000000211057220 */ /* 0x000fc40000410000 */
[C---:B------:R-:W-:Y:S02]  /*c730*/  FMUL.FTZ R23, R11.reuse, R2 ;  /* 0x000000020b177220 */ /* 0x040fe40000410000 */
[-C--:B------:R-:W-:Y:S02]  /*c740*/  FMUL.FTZ R2, R22, R3.reuse ;  /* 0x0000000316027220 */ /* 0x080fe40000410000 */
[C---:B------:R-:W-:Y:S02]  /*c750*/  FMUL.FTZ R3, R8.reuse, R3 ;  /* 0x0000000308037220 */ /* 0x040fe40000410000 */
[----:B------:R-:W-:Y:S01]  /*c760*/  FFMA.FTZ R5, R11, R4, -R5 ;  /* 0x000000040b057223 */ /* 0x000fe20000010805 */
[----:B------:R-:W-:Y:S01]  /*c770*/  F2FP.PACK_AB R11, R9, R10 ;  /* 0x0000000a090b723e */ /* 0x000fe200000000ff */
[----:B------:R-:W-:Y:S01]  /*c780*/  FFMA.FTZ R4, R17, R4, R23 ;  /* 0x0000000411047223 */ /* 0x000fe20000010017 */
[----:B------:R-:W-:Y:S01]  /*c790*/  MOV R9, R13 ;  /* 0x0000000d00097202 */ /* 0x000fe20000000f00 */
[----:B------:R-:W-:-:S02]  /*c7a0*/  FFMA.FTZ R2, R8, R21, -R2 ;  /* 0x0000001508027223 */ /* 0x000fc40000010802 */
[----:B------:R-:W-:Y:S01]  /*c7b0*/  FFMA.FTZ R3, R22, R21, R3 ;  /* 0x0000001516037223 */ /* 0x000fe20000010003 */
[----:B------:R-:W-:-:S04]  /*c7c0*/  F2FP.PACK_AB R8, R4, R5 ;  /* 0x000000050408723e */ /* 0x000fc800000000ff */
[----:B------:R-:W-:Y:S02]  /*c7d0*/  F2FP.PACK_AB R10, R3, R2 ;  /* 0x00000002030a723e */ /* 0x000fe400000000ff */
.L_x_5552:
[----:B--2---:R-:W-:Y:S05]  /*c7e0*/  BSYNC B0 ;  /* 0x0000000000007941 */ /* 0x004fea0003800000 */
.L_x_5551:
        /* <DEDUP_REMOVED lines=28> */
[--C-:B------:R-:W-:Y:S01]  /*c9b0*/  HADD2.F32 R17, -RZ, R20.reuse.H1_H1 ;  /* 0x30000014ff117230 */ /* 0x100fe20000004100 */
[-C--:B------:R-:W-:Y:S02]  /*c9c0*/  FFMA.FTZ R9, R22, R13.reuse, -R9 ;  /* 0x0000000d16097223 */ /* 0x080fe40000010809 */
[----:B------:R-:W-:Y:S01]  /*c9d0*/  FFMA.FTZ R8, R21, R13, R8 ;  /* 0x0000000d15087223 */ /* 0x000fe20000010008 */
[----:B------:R-:W-:Y:S02]  /*c9e0*/  HADD2.F32 R13, -RZ, R20.H0_H0 ;  /* 0x20000014ff0d7230 */ /* 0x000fe40000004100 */
        /* <DEDUP_REMOVED lines=15> */
.L_x_5554:
[----:B------:R-:W-:Y:S05]  /*cae0*/  BSYNC B0 ;  /* 0x0000000000007941 */ /* 0x000fea0003800000 */
.L_x_5553:
        /* <DEDUP_REMOVED lines=11> */
[--C-:B------:R-:W-:Y:S02]  /*cba0*/  HADD2.F32 R18, -RZ, R11.reuse.H0_H0 ;  /* 0x2000000bff127230 */ /* 0x100fe40000004100 */
[----:B------:R-:W-:-:S02]  /*cbb0*/  HADD2.F32 R14, -RZ, R11.H1_H1 ;  /* 0x3000000bff0e7230 */ /* 0x000fc40000004100 */
[----:B---3--:R-:W-:Y:S02]  /*cbc0*/  HADD2.F32 R9, -RZ, R2.H1_H1 ;  /* 0x30000002ff097230 */ /* 0x008fe40000004100 */
[----:B------:R-:W-:Y:S02]  /*cbd0*/  HADD2.F32 R19, -RZ, R3.H1_H1 ;  /* 0x30000003ff137230 */ /* 0x000fe40000004100 */
[----:B----4-:R-:W-:Y:S01]  /*cbe0*/  HADD2.F32 R13, -RZ, R4.H1_H1 ;  /* 0x30000004ff0d7230 */ /* 0x010fe20000004100 */
        /* <DEDUP_REMOVED lines=13> */
[----:B------:R-:W-:Y:S01]  /*ccc0*/  HADD2.F32 R11, -RZ, R8.H0_H0 ;  /* 0x20000008ff0b7230 */ /* 0x000fe20000004100 */
[----:B------:R-:W-:Y:S01]  /*ccd0*/  F2FP.PACK_AB R9, R9, R10 ;  /* 0x0000000a0909723e */ /* 0x000fe200000000ff */
[--C-:B------:R-:W-:Y:S02]  /*cce0*/  HADD2.F32 R14, -RZ, R15.reuse.H1_H1 ;  /* 0x3000000fff0e7230 */ /* 0x100fe40000004100 */
[----:B------:R-:W-:Y:S01]  /*ccf0*/  HADD2.F32 R8, -RZ, R15.H0_H0 ;  /* 0x2000000fff087230 */ /* 0x000fe20000004100 */
[-C--:B------:R-:W-:Y:S01]  /*cd00*/  FMUL.FTZ R17, R11, R2.reuse ;  /* 0x000000020b117220 */ /* 0x080fe20000410000 */
[----:B------:R-:W-:Y:S01]  /*cd10*/  HADD2.F32 R15, -RZ, R5.H0_H0 ;  /* 0x20000005ff0f7230 */ /* 0x000fe20000004100 */
[----:B------:R-:W-:-:S02]  /*cd20*/  FMUL.FTZ R5, R13, R2 ;  /* 0x000000020d057220 */ /* 0x000fc40000410000 */
[-C--:B------:R-:W-:Y:S02]  /*cd30*/  FMUL.FTZ R2, R14, R3.reuse ;  /* 0x000000030e027220 */ /* 0x080fe40000410000 */
        /* <DEDUP_REMOVED lines=8> */
.L_x_5556:
[----:B------:R-:W-:Y:S05]  /*cdc0*/  BSYNC B0 ;  /* 0x0000000000007941 */ /* 0x000fea0003800000 */
.L_x_5555:
[----:B-----5:R3:W-:Y:S01]  /*cdd0*/  STS.128 [R200+0x5800], R8 ;  /* 0x00580008c8007388 */ /* 0x0207e20000000c00 */
[----:B------:R-:W-:Y:S05]  /*cde0*/  BRA `(.L_x_5550) ;  /* 0x000046c000007947 */ /* 0x000fea0003800000 */
.L_x_5525:
[----:B------:R-:W-:Y:S01]  /*cdf0*/  BSSY B1, `(.L_x_5557) ;  /* 0x0000106000017945 */ /* 0x000fe20003800000 */
[----:B------:R-:W-:Y:S05]  /*ce00*/  @!P1 BRA `(.L_x_5558) ;  /* 0x0000104000009947 */ /* 0x000fea0003800000 */
        /* <DEDUP_REMOVED lines=19> */
[----:B------:R-:W3:Y:S01]  /*cf40*/  LDG.E.128 R4, [R4.64] ;  /* 0x0000000604047981 */ /* 0x000ee2000c1e1d00 */
[----:B------:R-:W-:Y:S02]  /*cf50*/  LEA.HI.X.SX32 R0, R0, R13, 0x1, P0 ;  /* 0x0000000d00007211 */ /* 0x000fe400000f0eff */
[----:B------:R-:W-:-:S04]  /*cf60*/  LEA R8, P0, R9, c[0x0][0x2a8], 0x1 ;  /* 0x0000aa0009087a11 */ /* 0x000fc800078008ff */
[----:B------:R-:W-:-:S06]  /*cf70*/  LEA.HI.X R9, R9, c[0x0][0x2ac], R0, 0x1, P0 ;  /* 0x0000ab0009097a11 */ /* 0x000fcc00000f0c00 */
[----:B-----5:R-:W4:Y:S01]  /*cf80*/  LDG.E.128 R8, [R8.64] ;  /* 0x0000000608087981 */ /* 0x020f22000c1e1d00 */
[----:B--2---:R-:W-:Y:S02]  /*cf90*/  HADD2.F32 R37, -RZ, R25.H0_H0 ;  /* 0x20000019ff257230 */ /* 0x004fe40000004100 */
[----:B------:R-:W-:Y:S02]  /*cfa0*/  HADD2.F32 R35, -RZ, R24.H0_H0 ;  /* 0x20000018ff237230 */ /* 0x000fe40000004100 */
[--C-:B---3--:R-:W-:Y:S02]  /*cfb0*/  HADD2.F32 R2, -RZ, R5.reuse.H0_H0 ;  /* 0x20000005ff027230 */ /* 0x108fe40000004100 */
[----:B------:R-:W-:Y:S02]  /*cfc0*/  HADD2.F32 R0, -RZ, R4.H0_H0 ;  /* 0x20000004ff007230 */ /* 0x000fe40000004100 */
[----:B------:R-:W-:Y:S01]  /*cfd0*/  HADD2.F32 R12, -RZ, R5.H1_H1 ;  /* 0x30000005ff0c7230 */ /* 0x000fe20000004100 */
[----:B------:R-:W-:Y:S01]  /*cfe0*/  @!P1 FADD.FTZ R2, -R2, -RZ ;  /* 0x800000ff02029221 */ /* 0x000fe20000010100 */
[--C-:B------:R-:W-:Y:S01]  /*cff0*/  HADD2.F32 R5, -RZ, R6.reuse.H0_H0 ;  /* 0x20000006ff057230 */ /* 0x100fe20000004100 */
[----:B------:R-:W-:Y:S01]  /*d000*/  @!P1 FADD.FTZ R0, -R0, -RZ ;  /* 0x800000ff00009221 */ /* 0x000fe20000010100 */
[----:B------:R-:W-:-:S02]  /*d010*/  HADD2.F32 R16, -RZ, R6.H1_H1 ;  /* 0x30000006ff107230 */ /* 0x000fc40000004100 */
[--C-:B------:R-:W-:Y:S02]  /*d020*/  HADD2.F32 R6, -RZ, R7.reuse.H0_H0 ;  /* 0x20000007ff067230 */ /* 0x100fe40000004100 */
[----:B------:R-:W-:Y:S02]  /*d030*/  HADD2.F32 R4, -RZ, R4.H1_H1 ;  /* 0x30000004ff047230 */ /* 0x000fe40000004100 */
        /* <DEDUP_REMOVED lines=16> */
[----:B------:R-:W-:Y:S01]  /*d140*/  HADD2.F32 R4, -RZ, R29.H0_H0 ;  /* 0x2000001dff047230 */ /* 0x000fe20000004100 */
[----:B------:R-:W-:Y:S01]  /*d150*/  FMUL.FTZ R7, R0, R7 ;  /* 0x0000000700077220 */ /* 0x000fe20000410000 */
[----:B------:R-:W-:Y:S02]  /*d160*/  HADD2.F32 R0, -RZ, R28.H0_H0 ;  /* 0x2000001cff007230 */ /* 0x000fe40000004100 */
[----:B------:R-:W-:Y:S01]  /*d170*/  HADD2.F32 R8, -RZ, R9.H0_H0 ;  /* 0x20000009ff087230 */ /* 0x000fe20000004100 */
[----:B------:R-:W-:Y:S01]  /*d180*/  @!P1 FADD.FTZ R16, -R16, -RZ ;  /* 0x800000ff10109221 */ /* 0x000fe20000010100 */
[----:B------:R-:W-:Y:S01]  /*d190*/  HADD2.F32 R47, -RZ, R26.H1_H1 ;  /* 0x3000001aff2f7230 */ /* 0x000fe20000004100 */
[----:B------:R-:W-:Y:S01]  /*d1a0*/  @!P1 FADD.FTZ R6, -R6, -RZ ;  /* 0x800000ff06069221 */ /* 0x000fe20000010100 */
[----:B------:R-:W-:Y:S01]  /*d1b0*/  HADD2.F32 R41, -RZ, R27.H0_H0 ;  /* 0x2000001bff297230 */ /* 0x000fe20000004100 */
[----:B------:R-:W-:Y:S01]  /*d1c0*/  FFMA.FTZ R0, R0, R2, R35 ;  /* 0x0000000200007223 */ /* 0x000fe20000010023 */
[----:B------:R-:W-:Y:S01]  /*d1d0*/  HADD2.F32 R26, -RZ, R9.H1_H1 ;  /* 0x30000009ff1a7230 */ /* 0x000fe20000004100 */
[----:B------:R-:W-:Y:S01]  /*d1e0*/  FFMA.FTZ R4, R4, R8, R37 ;  /* 0x0000000804047223 */ /* 0x000fe20000010025 */
[----:B------:R-:W-:-:S02]  /*d1f0*/  HADD2.F32 R24, -RZ, R10.H0_H0 ;  /* 0x2000000aff187230 */ /* 0x000fc40000004100 */
[----:B------:R-:W-:Y:S02]  /*d200*/  HADD2.F32 R27, -RZ, R10.H1_H1 ;  /* 0x3000000aff1b7230 */ /* 0x000fe40000004100 */
[----:B------:R-:W-:Y:S02]  /*d210*/  HADD2.F32 R2, -RZ, R30.H0_H0 ;  /* 0x2000001eff027230 */ /* 0x000fe40000004100 */
[----:B------:R-:W-:Y:S01]  /*d220*/  HADD2.F32 R8, -RZ, R31.H0_H0 ;  /* 0x2000001fff087230 */ /* 0x000fe20000004100 */
[----:B------:R-:W-:Y:S01]  /*d230*/  FMUL.FTZ R16, R47, R16 ;  /* 0x000000102f107220 */ /* 0x000fe20000410000 */
[----:B------:R-:W-:Y:S01]  /*d240*/  HADD2.F32 R28, -RZ, R28.H1_H1 ;  /* 0x3000001cff1c7230 */ /* 0x000fe20000004100 */
[----:B------:R-:W-:Y:S01]  /*d250*/  FMUL.FTZ R6, R41, R6 ;  /* 0x0000000629067220 */ /* 0x000fe20000410000 */
        /* <DEDUP_REMOVED lines=15> */
.L_x_5560:
[----:B------:R-:W-:Y:S05]  /*d350*/  BSYNC B0 ;  /* 0x0000000000007941 */ /* 0x000fea0003800000 */
.L_x_5559:
[----:B------:R2:W5:Y:S01]  /*d360*/  LDG.E.128 R24, [R32.64+0x80] ;  /* 0x0000800620187981 */ /* 0x000562000c1e1d00 */
[----:B------:R-:W-:Y:S01]  /*d370*/  IADD3 R0, R18, 0x40, RZ ;  /* 0x0000004012007810 */ /* 0x000fe20007ffe0ff */
[----:B------:R-:W-:Y:S02]  /*d380*/  BSSY B0, `(.L_x_5561) ;  /* 0x0000054000007945 */ /* 0x000fe40003800000 */
[----:B-----5:R2:W-:Y:S01]  /*d390*/  STS.128 [R200], R28 ;  /* 0x0000001cc8007388 */ /* 0x0205e20000000c00 */
[----:B------:R-:W-:-:S13]  /*d3a0*/  ISETP.GE.AND P0, PT, R0, c[0x0][0x230], PT ;  /* 0x00008c0000007a0c */ /* 0x000fda0003f06270 */
        /* <DEDUP_REMOVED lines=16> */
[----:B------:R-:W3:Y:S01]  /*d4b0*/  LDG.E.128 R4, [R4.64+0x80] ;  /* 0x0000800604047981 */ /* 0x000ee2000c1e1d00 */
[----:B------:R-:W-:Y:S02]  /*d4c0*/  LEA.HI.X.SX32 R0, R0, R13, 0x1, P0 ;  /* 0x0000000d00007211 */ /* 0x000fe400000f0eff */
[----:B------:R-:W-:-:S04]  /*d4d0*/  LEA R8, P0, R9, c[0x0][0x2a8], 0x1 ;  /* 0x0000aa0009087a11 */ /* 0x000fc800078008ff */
[----:B------:R-:W-:-:S06]  /*d4e0*/  LEA.HI.X R9, R9, c[0x0][0x2ac], R0, 0x1, P0 ;  /* 0x0000ab0009097a11 */ /* 0x000fcc00000f0c00 */
[----:B------:R-:W4:Y:S01]  /*d4f0*/  LDG.E.128 R8, [R8.64+0x80] ;  /* 0x0000800608087981 */ /* 0x000f22000c1e1d00 */
        /* <DEDUP_REMOVED lines=60> */
.L_x_5562:
[----:B------:R-:W-:Y:S05]  /*d8c0*/  BSYNC B0 ;  /* 0x0000000000007941 */ /* 0x000fea0003800000 */
.L_x_5561:
[----:B--2---:R2:W5:Y:S01]  /*d8d0*/  LDG.E.128 R28, [R32.64+0x100] ;  /* 0x00010006201c7981 */ /* 0x004562000c1e1d00 */
[----:B------:R-:W-:Y:S01]  /*d8e0*/  IADD3 R0, R18, 0x80, RZ ;  /* 0x0000008012007810 */ /* 0x000fe20007ffe0ff */
[----:B------:R-:W-:Y:S02]  /*d8f0*/  BSSY B0, `(.L_x_5563) ;  /* 0x0000054000007945 */ /* 0x000fe40003800000 */
[----:B------:R2:W-:Y:S01]  /*d900*/  STS.128 [R200+0x2000], R24 ;  /* 0x00200018c8007388 */ /* 0x0005e20000000c00 */
        /* <DEDUP_REMOVED lines=23> */
[----:B-1----:R-:W-:Y:S02]  /*da80*/  HADD2.F32 R33, -RZ, R24.H0_H0 ;  /* 0x20000018ff217230 */ /* 0x002fe40000004100 */
        /* <DEDUP_REMOVED lines=58> */
.L_x_5564:
[----:B------:R-:W-:Y:S05]  /*de30*/  BSYNC B0 ;  /* 0x0000000000007941 */ /* 0x000fea0003800000 */
.L_x_5563:
[----:B-----5:R3:W-:Y:S02]  /*de40*/  STS.128 [R200+0x4000], R28 ;  /* 0x0040001cc8007388 */ /* 0x0207e40000000c00 */
.L_x_5558:
[----:B------:R-:W-:Y:S05]  /*de50*/  BSYNC B1 ;  /* 0x0000000000017941 */ /* 0x000fea0003800000 */
.L_x_5557:
        /* <DEDUP_REMOVED lines=10> */
[----:B------:R-:W-:Y:S02]  /*df00*/  MOV R7, R135 ;  /* 0x0000008700077202 */ /* 0x000fe40000000f00 */
[----:B-----5:R-:W-:Y:S02]  /*df10*/  MOV R11, RZ ;  /* 0x000000ff000b7202 */ /* 0x020fe40000000f00 */
[C---:B------:R-:W-:Y:S02]  /*df20*/  IADD3 R8, P1, R138.reuse, R3, RZ ;  /* 0x000000038a087210 */ /* 0x040fe40007f3e0ff */
[----:B------:R-:W-:Y:S02]  /*df30*/  MOV R9, RZ ;  /* 0x000000ff00097202 */ /* 0x000fe40000000f00 */
[----:B------:R-:W-:-:S03]  /*df40*/  LEA.HI.X.SX32 R2, R138, R13, 0x1, P1 ;  /* 0x0000000d8a027211 */ /* 0x000fc600008f0eff */
[----:B------:R-:W-:-:S04]  /*df50*/  @P0 SHF.R.S32.HI R135, RZ, 0x1, R139 ;  /* 0x00000001ff870819 */ /* 0x000fc8000001148b */
[C---:B------:R-:W-:Y:S02]  /*df60*/  @P0 IADD3 R11, -R135.reuse, RZ, RZ ;  /* 0x000000ff870b0210 */ /* 0x040fe40007ffe1ff */
[----:B------:R-:W-:Y:S02]  /*df70*/  @P0 IADD3 R7, -R135, RZ, RZ ;  /* 0x000000ff87070210 */ /* 0x000fe40007ffe1ff */
[----:B------:R-:W-:Y:S02]  /*df80*/  IADD3 R5, P1, R11, R8, RZ ;  /* 0x000000080b057210 */ /* 0x000fe40007f3e0ff */
[----:B------:R-:W-:Y:S01]  /*df90*/  @P0 IADD3 R9, -R135, RZ, RZ ;  /* 0x000000ff87090210 */ /* 0x000fe20007ffe1ff */
[----:B---3--:R-:W-:Y:S01]  /*dfa0*/  IMAD.WIDE R28, R7, 0x2, R22 ;  /* 0x00000002071c7825 */ /* 0x008fe200078e0216 */
[----:B------:R-:W-:Y:S02]  /*dfb0*/  LEA.HI.X.SX32 R4, R11, R2, 0x1, P1 ;  /* 0x000000020b047211 */ /* 0x000fe400008f0eff */
[----:B------:R-:W-:-:S03]  /*dfc0*/  LEA R6, P1, R5, c[0x0][0x2b0], 0x1 ;  /* 0x0000ac0005067a11 */ /* 0x000fc600078208ff */
[----:B------:R-:W3:Y:S01]  /*dfd0*/  LDG.E.128 R28, [R28.64] ;  /* 0x000000061c1c7981 */ /* 0x000ee2000c1e1d00 */
[----:B------:R-:W-:Y:S02]  /*dfe0*/  LEA.HI.X R7, R5, c[0x0][0x2b4], R4, 0x1, P1 ;  /* 0x0000ad0005077a11 */ /* 0x000fe400008f0c04 */
[----:B------:R-:W-:-:S04]  /*dff0*/  IADD3 R8, P1, R9, R8, RZ ;  /* 0x0000000809087210 */ /* 0x000fc80007f3e0ff */
[----:B------:R-:W4:Y:S01]  /*e000*/  LDG.E.128 R4, [R6.64] ;  /* 0x0000000606047981 */ /* 0x000f22000c1e1d00 */
[----:B------:R-:W-:Y:S02]  /*e010*/  LEA.HI.X.SX32 R9, R9, R2, 0x1, P1 ;  /* 0x0000000209097211 */ /* 0x000fe400008f0eff */
[----:B------:R-:W-:-:S04]  /*e020*/  LEA R10, P1, R8, c[0x0][0x2a8], 0x1 ;  /* 0x0000aa00080a7a11 */ /* 0x000fc800078208ff */
[----:B------:R-:W-:-:S06]  /*e030*/  LEA.HI.X R11, R8, c[0x0][0x2ac], R9, 0x1, P1 ;  /* 0x0000ab00080b7a11 */ /* 0x000fcc00008f0c09 */
[----:B--2---:R-:W2:Y:S01]  /*e040*/  LDG.E.128 R8, [R10.64] ;  /* 0x000000060a087981 */ /* 0x004ea2000c1e1d00 */
        /* <DEDUP_REMOVED lines=15> */
[----:B------:R-:W-:Y:S01]  /*e140*/  HADD2.F32 R4, -RZ, R30.H0_H0 ;  /* 0x2000001eff047230 */ /* 0x000fe20000004100 */
[----:B------:R-:W-:Y:S02]  /*e150*/  @!P0 FADD.FTZ R5, -R5, -RZ ;  /* 0x800000ff05058221 */ /* 0x000fe40000010100 */
[----:B------:R-:W-:Y:S01]  /*e160*/  @!P0 FADD.FTZ R7, -R7, -RZ ;  /* 0x800000ff07078221 */ /* 0x000fe20000010100 */
[----:B------:R-:W-:Y:S01]  /*e170*/  HADD2.F32 R29, -RZ, R29.H1_H1 ;  /* 0x3000001dff1d7230 */ /* 0x000fe20000004100 */
[----:B------:R-:W-:Y:S01]  /*e180*/  @!P0 FADD.FTZ R16, -R16, -RZ ;  /* 0x800000ff10108221 */ /* 0x000fe20000010100 */
[----:B------:R-:W-:Y:S01]  /*e190*/  HADD2.F32 R37, -RZ, R28.H1_H1 ;  /* 0x3000001cff257230 */ /* 0x000fe20000004100 */
[----:B------:R-:W-:Y:S01]  /*e1a0*/  FMUL.FTZ R5, R4, R5 ;  /* 0x0000000504057220 */ /* 0x000fe20000410000 */
[----:B--2---:R-:W-:Y:S01]  /*e1b0*/  HADD2.F32 R4, -RZ, R8.H0_H0 ;  /* 0x20000008ff047230 */ /* 0x004fe20000004100 */
[----:B------:R-:W-:Y:S01]  /*e1c0*/  FMUL.FTZ R7, R2, R7 ;  /* 0x0000000702077220 */ /* 0x000fe20000410000 */
[----:B------:R-:W-:Y:S01]  /*e1d0*/  HADD2.F32 R2, -RZ, R24.H0_H0 ;  /* 0x20000018ff027230 */ /* 0x000fe20000004100 */
[----:B------:R-:W-:Y:S01]  /*e1e0*/  @!P0 FADD.FTZ R12, -R12, -RZ ;  /* 0x800000ff0c0c8221 */ /* 0x000fe20000010100 */
[----:B------:R-:W-:Y:S01]  /*e1f0*/  HADD2.F32 R41, -RZ, R30.H1_H1 ;  /* 0x3000001eff297230 */ /* 0x000fe20000004100 */
[----:B------:R-:W-:Y:S01]  /*e200*/  FMUL.FTZ R29, R29, R16 ;  /* 0x000000101d1d7220 */ /* 0x000fe20000410000 */
[----:B------:R-:W-:Y:S01]  /*e210*/  HADD2.F32 R39, -RZ, R31.H0_H0 ;  /* 0x2000001fff277230 */ /* 0x000fe20000004100 */
[----:B------:R-:W-:Y:S01]  /*e220*/  @!P0 FADD.FTZ R32, -R32, -RZ ;  /* 0x800000ff20208221 */ /* 0x000fe20000010100 */
        /* <DEDUP_REMOVED lines=8> */
[--C-:B------:R-:W-:Y:S02]  /*e2b0*/  HADD2.F32 R9, -RZ, R11.reuse.H0_H0 ;  /* 0x2000000bff097230 */ /* 0x100fe40000004100 */
[----:B------:R-:W-:Y:S02]  /*e2c0*/  HADD2.F32 R10, -RZ, R11.H1_H1 ;  /* 0x3000000bff0a7230 */ /* 0x000fe40000004100 */
        /* <DEDUP_REMOVED lines=20> */
.L_x_5568:
[----:B------:R-:W-:Y:S05]  /*e410*/  BSYNC B0 ;  /* 0x0000000000007941 */ /* 0x000fea0003800000 */
.L_x_5567:
[----:B---3--:R3:W5:Y:S01]  /*e420*/  LDG.E.128 R28, [R22.64+0x80] ;  /* 0x00008006161c7981 */ /* 0x008762000c1e1d00 */
[----:B------:R-:W-:Y:S01]  /*e430*/  IADD3 R2, R18, 0x40, RZ ;  /* 0x0000004012027810 */ /* 0x000fe20007ffe0ff */
[----:B------:R-:W-:Y:S02]  /*e440*/  BSSY B0, `(.L_x_5569) ;  /* 0x0000057000007945 */ /* 0x000fe40003800000 */
[----:B-----5:R3:W-:Y:S01]  /*e450*/  STS.128 [R200+0x800], R24 ;  /* 0x00080018c8007388 */ /* 0x0207e20000000c00 */
[----:B------:R-:W-:-:S13]  /*e460*/  ISETP.GE.AND P0, PT, R2, c[0x0][0x230], PT ;  /* 0x00008c0002007a0c */ /* 0x000fda0003f06270 */
        /* <DEDUP_REMOVED lines=16> */
[----:B------:R-:W3:Y:S01]  /*e570*/  LDG.E.128 R24, [R24.64+0x80] ;  /* 0x0000800618187981 */ /* 0x000ee2000c1e1d00 */
[----:B------:R-:W-:Y:S02]  /*e580*/  LEA.HI.X R7, R5, c[0x0][0x2b4], R4, 0x1, P1 ;  /* 0x0000ad0005077a11 */ /* 0x000fe400008f0c04 */
[----:B------:R-:W-:-:S04]  /*e590*/  IADD3 R8, P1, R9, R8, RZ ;  /* 0x0000000809087210 */ /* 0x000fc80007f3e0ff */
[----:B------:R-:W4:Y:S01]  /*e5a0*/  LDG.E.128 R4, [R6.64] ;  /* 0x0000000606047981 */ /* 0x000f22000c1e1d00 */
[----:B------:R-:W-:Y:S02]  /*e5b0*/  LEA.HI.X.SX32 R9, R9, R2, 0x1, P1 ;  /* 0x0000000209097211 */ /* 0x000fe400008f0eff */
[----:B------:R-:W-:-:S04]  /*e5c0*/  LEA R10, P1, R8, c[0x0][0x2a8], 0x1 ;  /* 0x0000aa00080a7a11 */ /* 0x000fc800078208ff */
[----:B------:R-:W-:-:S06]  /*e5d0*/  LEA.HI.X R11, R8, c[0x0][0x2ac], R9, 0x1, P1 ;  /* 0x0000ab00080b7a11 */ /* 0x000fcc00008f0c09 */
[----:B------:R-:W5:Y:S01]  /*e5e0*/  LDG.E.128 R8, [R10.64] ;  /* 0x000000060a087981 */ /* 0x000f62000c1e1d00 */
        /* <DEDUP_REMOVED lines=22> */
[----:B-----5:R-:W-:Y:S01]  /*e750*/  HADD2.F32 R4, -RZ, R8.H0_H0 ;  /* 0x20000008ff047230 */ /* 0x020fe20000004100 */
        /* <DEDUP_REMOVED lines=37> */
.L_x_5570:
[----:B------:R-:W-:Y:S05]  /*e9b0*/  BSYNC B0 ;  /* 0x0000000000007941 */ /* 0x000fea0003800000 */
.L_x_5569:
[----:B---3--:R3:W5:Y:S01]  /*e9c0*/  LDG.E.128 R24, [R22.64+0x100] ;  /* 0x0001000616187981 */ /* 0x008762000c1e1d00 */
[----:B------:R-:W-:Y:S01]  /*e9d0*/  IADD3 R2, R18, 0x80, RZ ;  /* 0x0000008012027810 */ /* 0x000fe20007ffe0ff */
[----:B------:R-:W-:Y:S02]  /*e9e0*/  BSSY B0, `(.L_x_5571) ;  /* 0x0000057000007945 */ /* 0x000fe40003800000 */
[----:B------:R3:W-:Y:S01]  /*e9f0*/  STS.128 [R200+0x2800], R28 ;  /* 0x0028001cc8007388 */ /* 0x0007e20000000c00 */
        /* <DEDUP_REMOVED lines=24> */
[----:B--2---:R-:W2:Y:S01]  /*eb80*/  LDG.E.128 R8, [R8.64] ;  /* 0x0000000608087981 */ /* 0x004ea2000c1e1d00 */
        /* <DEDUP_REMOVED lines=24> */
[----:B-----5:R-:W-:Y:S01]  /*ed10*/  HADD2.F32 R2, -RZ, R24.H0_H0 ;  /* 0x20000018ff027230 */ /* 0x020fe20000004100 */
        /* <DEDUP_REMOVED lines=35> */
.L_x_5572:
[----:B------:R-:W-:Y:S05]  /*ef50*/  BSYNC B0 ;  /* 0x0000000000007941 */ /* 0x000fea0003800000 */
.L_x_5571:
[----:B-----5:R4:W-:Y:S02]  /*ef60*/  STS.128 [R200+0x4800], R24 ;  /* 0x00480018c8007388 */ /* 0x0209e40000000c00 */
.L_x_5566:
[----:B------:R-:W-:Y:S05]  /*ef70*/  BSYNC B1 ;  /* 0x0000000000017941 */ /* 0x000fea0003800000 */
.L_x_5565:
        /* <DEDUP_REMOVED lines=10> */
[----:B------:R-:W-:Y:S02]  /*f020*/  MOV R7, R135 ;  /* 0x0000008700077202 */ /* 0x000fe40000000f00 */
[----:B-----5:R-:W-:Y:S02]  /*f030*/  MOV R11, RZ ;  /* 0x000000ff000b7202 */ /* 0x020fe40000000f00 */
[----:B------:R-:W-:-:S07]  /*f040*/  MOV R9, RZ ;  /* 0x000000ff00097202 */ /* 0x000fce0000000f00 */
[----:B------:R-:W-:-:S04]  /*f050*/  @P0 SHF.R.S32.HI R135, RZ, 0x1, R139 ;  /* 0x00000001ff870819 */ /* 0x000fc8000001148b */
[C---:B------:R-:W-:Y:S02]  /*f060*/  SHF.L.U32 R2, R135.reuse, 0x5, RZ ;  /* 0x0000000587027819 */ /* 0x040fe400000006ff */
[C---:B------:R-:W-:Y:S02]  /*f070*/  @P0 IADD3 R11, -R135.reuse, RZ, RZ ;  /* 0x000000ff870b0210 */ /* 0x040fe40007ffe1ff */
[C---:B------:R-:W-:Y:S02]  /*f080*/  IADD3 R8, P1, R2.reuse, R3, RZ ;  /* 0x0000000302087210 */ /* 0x040fe40007f3e0ff */
[----:B------:R-:W-:Y:S02]  /*f090*/  @P0 IADD3 R7, -R135, RZ, RZ ;  /* 0x000000ff87070210 */ /* 0x000fe40007ffe1ff */
[----:B------:R-:W-:Y:S02]  /*f0a0*/  LEA.HI.X.SX32 R2, R2, R13, 0x1, P1 ;  /* 0x0000000d02027211 */ /* 0x000fe400008f0eff */
[----:B------:R-:W-:Y:S01]  /*f0b0*/  IADD3 R5, P1, R11, R8, RZ ;  /* 0x000000080b057210 */ /* 0x000fe20007f3e0ff */
[----:B---3--:R-:W-:Y:S01]  /*f0c0*/  IMAD.WIDE R28, R7, 0x2, R20 ;  /* 0x00000002071c7825 */ /* 0x008fe200078e0214 */
[----:B------:R-:W-:-:S02]  /*f0d0*/  @P0 IADD3 R9, -R135, RZ, RZ ;  /* 0x000000ff87090210 */ /* 0x000fc40007ffe1ff */
[----:B------:R-:W-:Y:S02]  /*f0e0*/  LEA.HI.X.SX32 R4, R11, R2, 0x1, P1 ;  /* 0x000000020b047211 */ /* 0x000fe400008f0eff */
[C---:B------:R-:W-:Y:S01]  /*f0f0*/  LEA R6, P1, R5.reuse, c[0x0][0x2b0], 0x1 ;  /* 0x0000ac0005067a11 */ /* 0x040fe200078208ff */
[----:B------:R-:W3:Y:S03]  /*f100*/  LDG.E.128 R28, [R28.64] ;  /* 0x000000061c1c7981 */ /* 0x000ee6000c1e1d00 */
        /* <DEDUP_REMOVED lines=23> */
[----:B------:R-:W-:Y:S02]  /*f280*/  @!P0 FADD.FTZ R5, -R5, -RZ ;  /* 0x800000ff05058221 */ /* 0x000fe40000010100 */
[----:B------:R-:W-:Y:S01]  /*f290*/  @!P0 FADD.FTZ R7, -R7, -RZ ;  /* 0x800000ff07078221 */ /* 0x000fe20000010100 */
[----:B------:R-:W-:Y:S01]  /*f2a0*/  HADD2.F32 R29, -RZ, R29.H1_H1 ;  /* 0x3000001dff1d7230 */ /* 0x000fe20000004100 */
        /* <DEDUP_REMOVED lines=9> */
[----:B------:R-:W-:Y:S01]  /*f340*/  HADD2.F32 R39, -RZ, R31.H0_H0 ;  /* 0x2000001fff277230 */ /* 0x000fe20000004100 */
[----:B------:R-:W-:Y:S01]  /*f350*/  FMUL.FTZ R29, R29, R22 ;  /* 0x000000161d1d7220 */ /* 0x000fe20000410000 */
[----:B------:R-:W-:Y:S01]  /*f360*/  HADD2.F32 R22, -RZ, R8.H1_H1 ;  /* 0x30000008ff167230 */ /* 0x000fe20000004100 */
        /* <DEDUP_REMOVED lines=29> */
.L_x_5576:
[----:B------:R-:W-:Y:S05]  /*f540*/  BSYNC B0 ;  /* 0x0000000000007941 */ /* 0x000fea0003800000 */
.L_x_5575:
        /* <DEDUP_REMOVED lines=8> */
[----:B------:R-:W-:Y:S02]  /*f5d0*/  MOV R11, RZ ;  /* 0x000000ff000b7202 */ /* 0x000fe40000000f00 */
[----:B------:R-:W-:-:S07]  /*f5e0*/  MOV R9, RZ ;  /* 0x000000ff00097202 */ /* 0x000fce0000000f00 */
[----:B------:R-:W-:-:S04]  /*f5f0*/  @P0 SHF.R.S32.HI R135, RZ, 0x1, R139 ;  /* 0x00000001ff870819 */ /* 0x000fc8000001148b */
[C---:B------:R-:W-:Y:S02]  /*f600*/  LEA R2, R135.reuse, 0x40, 0x5 ;  /* 0x0000004087027811 */ /* 0x040fe400078e28ff */
        /* <DEDUP_REMOVED lines=9> */
[----:B------:R-:W3:Y:S03]  /*f6a0*/  LDG.E.128 R24, [R24.64+0x80] ;  /* 0x0000800618187981 */ /* 0x000ee6000c1e1d00 */
        /* <DEDUP_REMOVED lines=67> */
.L_x_5578:
[----:B------:R-:W-:Y:S05]  /*fae0*/  BSYNC B0 ;  /* 0x0000000000007941 */ /* 0x000fea0003800000 */
.L_x_5577:
        /* <DEDUP_REMOVED lines=17> */
[----:B--23--:R-:W-:Y:S01]  /*fc00*/  IMAD.WIDE R20, R7, 0x2, R20 ;  /* 0x0000000207147825 */ /* 0x00cfe200078e0214 */
[----:B------:R-:W-:-:S02]  /*fc10*/  @P0 IADD3 R9, -R135, RZ, RZ ;  /* 0x000000ff87090210 */ /* 0x000fc40007ffe1ff */
[----:B------:R-:W-:Y:S02]  /*fc20*/  LEA.HI.X.SX32 R4, R11, R2, 0x1, P1 ;  /* 0x000000020b047211 */ /* 0x000fe400008f0eff */
[C---:B------:R-:W-:Y:S01]  /*fc30*/  LEA R6, P1, R5.reuse, c[0x0][0x2b0], 0x1 ;  /* 0x0000ac0005067a11 */ /* 0x040fe200078208ff */
[----:B------:R-:W2:Y:S03]  /*fc40*/  LDG.E.128 R20, [R20.64+0x100] ;  /* 0x0001000614147981 */ /* 0x000ea6000c1e1d00 */
[----:B------:R-:W-:Y:S02]  /*fc50*/  LEA.HI.X R7, R5, c[0x0][0x2b4], R4, 0x1, P1 ;  /* 0x0000ad0005077a11 */ /* 0x000fe400008f0c04 */
[----:B------:R-:W-:-:S04]  /*fc60*/  IADD3 R8, P1, R9, R8, RZ ;  /* 0x0000000809087210 */ /* 0x000fc80007f3e0ff */
[----:B------:R-:W3:Y:S01]  /*fc70*/  LDG.E.128 R4, [R6.64] ;  /* 0x0000000606047981 */ /* 0x000ee2000c1e1d00 */
[----:B------:R-:W-:Y:S02]  /*fc80*/  LEA.HI.X.SX32 R9, R9, R2, 0x1, P1 ;  /* 0x0000000209097211 */ /* 0x000fe400008f0eff */
[----:B------:R-:W-:-:S04]  /*fc90*/  LEA R10, P1, R8, c[0x0][0x2a8], 0x1 ;  /* 0x0000aa00080a7a11 */ /* 0x000fc800078208ff */
[----:B------:R-:W-:-:S06]  /*fca0*/  LEA.HI.X R11, R8, c[0x0][0x2ac], R9, 0x1, P1 ;  /* 0x0000ab00080b7a11 */ /* 0x000fcc00008f0c09 */
[----:B------:R-:W4:Y:S01]  /*fcb0*/  LDG.E.128 R8, [R10.64] ;  /* 0x000000060a087981 */ /* 0x000f22000c1e1d00 */
[----:B--2---:R-:W-:Y:S02]  /*fcc0*/  HADD2.F32 R31, -RZ, R20.H0_H0 ;  /* 0x20000014ff1f7230 */ /* 0x004fe40000004100 */
[----:B-1----:R-:W-:Y:S02]  /*fcd0*/  HADD2.F32 R33, -RZ, R21.H0_H0 ;  /* 0x20000015ff217230 */ /* 0x002fe40000004100 */
        /* <DEDUP_REMOVED lines=22> */
[----:B-----5:R-:W-:Y:S01]  /*fe40*/  HADD2.F32 R2, -RZ, R24.H0_H0 ;  /* 0x20000018ff027230 */ /* 0x020fe20000004100 */
        /* <DEDUP_REMOVED lines=35> */
.L_x_5580:
[----:B------:R-:W-:Y:S05]  /*10080*/  BSYNC B0 ;  /* 0x0000000000007941 */ /* 0x000fea0003800000 */
.L_x_5579:
[----:B-----5:R4:W-:Y:S02]  /*10090*/  STS.128 [R200+0x5000], R24 ;  /* 0x00500018c8007388 */ /* 0x0209e40000000c00 */
.L_x_5574:
[----:B------:R-:W-:Y:S05]  /*100a0*/  BSYNC B1 ;  /* 0x0000000000017941 */ /* 0x000fea0003800000 */
.L_x_5573:
[----:B------:R-:W-:-:S04]  /*100b0*/  IADD3 R16, R146, 0x30, RZ ;  /* 0x0000003092107810 */ /* 0x000fc80007ffe0ff */
[----:B------:R-:W-:-:S04]  /*100c0*/  ISETP.GE.AND P0, PT, R16, R17, PT ;  /* 0x000000111000720c */ /* 0x000fc80003f06270 */
[----:B------:R-:W-:-:S13]  /*100d0*/  ISETP.LT.OR P0, PT, R56, -0x187, P0 ;  /* 0xfffffe793800780c */ /* 0x000fda0000701670 */
[----:B------:R-:W-:Y:S05]  /*100e0*/  @P0 BRA `(.L_x_5550) ;  /* 0x000013c000000947 */ /* 0x000fea0003800000 */
[----:B--23--:R2:W5:Y:S01]  /*100f0*/  LDG.E.128 R20, [R14.64] ;  /* 0x000000060e147981 */ /* 0x00c562000c1e1d00 */
        /* <DEDUP_REMOVED lines=8> */
[C---:B------:R-:W-:Y:S01]  /*10180*/  @P0 IADD3 R11, -R135.reuse, RZ, RZ ;  /* 0x000000ff870b0210 */ /* 0x040fe20007ffe1ff */
[C---:B------:R-:W-:Y:S01]  /*10190*/  IMAD R2, R135.reuse, 0x30, RZ ;  /* 0x0000003087027824 */ /* 0x040fe200078e02ff */
[C---:B------:R-:W-:Y:S02]  /*101a0*/  @P0 IADD3 R7, -R135.reuse, RZ, RZ ;  /* 0x000000ff87070210 */ /* 0x040fe40007ffe1ff */
[----:B------:R-:W-:Y:S02]  /*101b0*/  @P0 IADD3 R9, -R135, RZ, RZ ;  /* 0x000000ff87090210 */ /* 0x000fe40007ffe1ff */
[----:B------:R-:W-:Y:S01]  /*101c0*/  IADD3 R8, P1, R2, R3, RZ ;  /* 0x0000000302087210 */ /* 0x000fe20007f3e0ff */
[----:B----4-:R-:W-:-:S03]  /*101d0*/  IMAD.WIDE R24, R7, 0x2, R14 ;  /* 0x0000000207187825 */ /* 0x010fc600078e020e */
[----:B------:R-:W-:Y:S02]  /*101e0*/  LEA.HI.X.SX32 R2, R2, R13, 0x1, P1 ;  /* 0x0000000d02027211 */ /* 0x000fe400008f0eff */
[C---:B------:R-:W-:Y:S01]  /*101f0*/  IADD3 R5, P1, R11.reuse, R8, RZ ;  /* 0x000000080b057210 */ /* 0x040fe20007f3e0ff */
[----:B------:R-:W3:Y:S03]  /*10200*/  LDG.E.128 R24, [R24.64] ;  /* 0x0000000618187981 */ /* 0x000ee6000c1e1d00 */
[----:B------:R-:W-:Y:S02]  /*10210*/  LEA.HI.X.SX32 R4, R11, R2, 0x1, P1 ;  /* 0x000000020b047211 */ /* 0x000fe400008f0eff */
[----:B------:R-:W-:-:S04]  /*10220*/  LEA R6, P1, R5, c[0x0][0x2b0], 0x1 ;  /* 0x0000ac0005067a11 */ /* 0x000fc800078208ff */
[----:B------:R-:W-:Y:S02]  /*10230*/  LEA.HI.X R7, R5, c[0x0][0x2b4], R4, 0x1, P1 ;  /* 0x0000ad0005077a11 */ /* 0x000fe400008f0c04 */
[----:B------:R-:W-:-:S04]  /*10240*/  IADD3 R8, P1, R9, R8, RZ ;  /* 0x0000000809087210 */ /* 0x000fc80007f3e0ff */
[----:B------:R-:W4:Y:S01]  /*10250*/  LDG.E.128 R4, [R6.64] ;  /* 0x0000000606047981 */ /* 0x000f22000c1e1d00 */
[----:B------:R-:W-:Y:S02]  /*10260*/  LEA.HI.X.SX32 R9, R9, R2, 0x1, P1 ;  /* 0x0000000209097211 */ /* 0x000fe400008f0eff */
[----:B------:R-:W-:-:S04]  /*10270*/  LEA R10, P1, R8, c[0x0][0x2a8], 0x1 ;  /* 0x0000aa00080a7a11 */ /* 0x000fc800078208ff */
[----:B------:R-:W-:-:S06]  /*10280*/  LEA.HI.X R11, R8, c[0x0][0x2ac], R9, 0x1, P1 ;  /* 0x0000ab00080b7a11 */ /* 0x000fcc00008f0c09 */
[----:B--2---:R-:W2:Y:S01]  /*10290*/  LDG.E.128 R8, [R10.64] ;  /* 0x000000060a087981 */ /* 0x004ea2000c1e1d00 */
[--C-:B---3--:R-:W-:Y:S02]  /*102a0*/  HADD2.F32 R31, -RZ, R24.reuse.H0_H0 ;  /* 0x20000018ff1f7230 */ /* 0x108fe40000004100 */
[----:B-1----:R-:W-:Y:S02]  /*102b0*/  HADD2.F32 R33, -RZ, R25.H0_H0 ;  /* 0x20000019ff217230 */ /* 0x002fe40000004100 */
[----:B------:R-:W-:Y:S02]  /*102c0*/  HADD2.F32 R24, -RZ, R24.H1_H1 ;  /* 0x30000018ff187230 */ /* 0x000fe40000004100 */
[--C-:B----4-:R-:W-:Y:S02]  /*102d0*/  HADD2.F32 R2, -RZ, R4.reuse.H0_H0 ;  /* 0x20000004ff027230 */ /* 0x110fe40000004100 */
[----:B------:R-:W-:Y:S02]  /*102e0*/  HADD2.F32 R17, -RZ, R4.H1_H1 ;  /* 0x30000004ff117230 */ /* 0x000fe40000004100 */
[----:B------:R-:W-:-:S02]  /*102f0*/  HADD2.F32 R4, -RZ, R5.H0_H0 ;  /* 0x20000005ff047230 */ /* 0x000fc40000004100 */
        /* <DEDUP_REMOVED lines=11> */
[----:B------:R-:W-:-:S02]  /*103b0*/  @!P0 FADD.FTZ R17, -R17, -RZ ;  /* 0x800000ff11118221 */ /* 0x000fc40000010100 */
        /* <DEDUP_REMOVED lines=8> */
[----:B--2---:R-:W-:Y:S01]  /*10440*/  HADD2.F32 R4, -RZ, R8.H0_H0 ;  /* 0x20000008ff047230 */ /* 0x004fe20000004100 */
[----:B------:R-:W-:Y:S01]  /*10450*/  FMUL.FTZ R7, R2, R7 ;  /* 0x0000000702077220 */ /* 0x000fe20000410000 */
[----:B------:R-:W-:Y:S01]  /*10460*/  HADD2.F32 R2, -RZ, R20.H0_H0 ;  /* 0x20000014ff027230 */ /* 0x000fe20000004100 */
        /* <DEDUP_REMOVED lines=31> */
.L_x_5582:
[----:B------:R-:W-:Y:S05]  /*10660*/  BSYNC B0 ;  /* 0x0000000000007941 */ /* 0x000fea0003800000 */
.L_x_5581:
[----:B----4-:R3:W5:Y:S01]  /*10670*/  LDG.E.128 R24, [R14.64+0x80] ;  /* 0x000080060e187981 */ /* 0x010762000c1e1d00 */
[----:B------:R-:W-:Y:S01]  /*10680*/  IADD3 R2, R18, 0x40, RZ ;  /* 0x0000004012027810 */ /* 0x000fe20007ffe0ff */
[----:B------:R-:W-:Y:S02]  /*10690*/  BSSY B0, `(.L_x_5583) ;  /* 0x0000058000007945 */ /* 0x000fe40003800000 */
[----:B-----5:R3:W-:Y:S01]  /*106a0*/  STS.128 [R200+0x1800], R20 ;  /* 0x00180014c8007388 */ /* 0x0207e20000000c00 */
[----:B------:R-:W-:-:S13]  /*106b0*/  ISETP.GE.AND P0, PT, R2, c[0x0][0x230], PT ;  /* 0x00008c0002007a0c */ /* 0x000fda0003f06270 */
[----:B------:R-:W-:Y:S05]  /*106c0*/  @P0 BRA `(.L_x_5584) ;  /* 0x0000054000000947 */ /* 0x000fea0003800000 */
[-C--:B------:R-:W-:Y:S02]  /*106d0*/  ISETP.GE.AND P0, PT, R2, R135.reuse, PT ;  /* 0x000000870200720c */ /* 0x080fe40003f06270 */
[----:B------:R-:W-:Y:S02]  /*106e0*/  MOV R7, R135 ;  /* 0x0000008700077202 */ /* 0x000fe40000000f00 */
[----:B------:R-:W-:Y:S02]  /*106f0*/  MOV R2, 0x30 ;  /* 0x0000003000027802 */ /* 0x000fe40000000f00 */
[----:B------:R-:W-:Y:S02]  /*10700*/  MOV R11, RZ ;  /* 0x000000ff000b7202 */ /* 0x000fe40000000f00 */
[----:B------:R-:W-:-:S05]  /*10710*/  MOV R9, RZ ;  /* 0x000000ff00097202 */ /* 0x000fca0000000f00 */
[----:B------:R-:W-:-:S04]  /*10720*/  @P0 SHF.R.S32.HI R135, RZ, 0x1, R139 ;  /* 0x00000001ff870819 */ /* 0x000fc8000001148b */
[C---:B------:R-:W-:Y:S01]  /*10730*/  @P0 IADD3 R11, -R135.reuse, RZ, RZ ;  /* 0x000000ff870b0210 */ /* 0x040fe20007ffe1ff */
[C---:B------:R-:W-:Y:S01]  /*10740*/  IMAD R2, R135.reuse, R2, 0x40 ;  /* 0x0000004087027424 */ /* 0x040fe200078e0202 */
[C---:B------:R-:W-:Y:S02]  /*10750*/  @P0 IADD3 R7, -R135.reuse, RZ, RZ ;  /* 0x000000ff87070210 */ /* 0x040fe40007ffe1ff */
[----:B------:R-:W-:Y:S02]  /*10760*/  @P0 IADD3 R9, -R135, RZ, RZ ;  /* 0x000000ff87090210 */ /* 0x000fe40007ffe1ff */
[----:B------:R-:W-:Y:S01]  /*10770*/  IADD3 R8, P1, R2, R3, RZ ;  /* 0x0000000302087210 */ /* 0x000fe20007f3e0ff */
[----:B---3--:R-:W-:-:S03]  /*10780*/  IMAD.WIDE R20, R7, 0x2, R14 ;  /* 0x0000000207147825 */ /* 0x008fc600078e020e */
[----:B------:R-:W-:Y:S02]  /*10790*/  LEA.HI.X.SX32 R2, R2, R13, 0x1, P1 ;  /* 0x0000000d02027211 */ /* 0x000fe400008f0eff */
[C---:B------:R-:W-:Y:S01]  /*107a0*/  IADD3 R5, P1, R11.reuse, R8, RZ ;  /* 0x000000080b057210 */ /* 0x040fe20007f3e0ff */
[----:B------:R-:W3:Y:S03]  /*107b0*/  LDG.E.128 R20, [R20.64+0x80] ;  /* 0x0000800614147981 */ /* 0x000ee6000c1e1d00 */
        /* <DEDUP_REMOVED lines=8> */
[----:B------:R-:W5:Y:S01]  /*10840*/  LDG.E.128 R8, [R10.64] ;  /* 0x000000060a087981 */ /* 0x000f62000c1e1d00 */
        /* <DEDUP_REMOVED lines=26> */
[----:B-----5:R-:W-:Y:S01]  /*109f0*/  HADD2.F32 R4, -RZ, R8.H0_H0 ;  /* 0x20000008ff047230 */ /* 0x020fe20000004100 */
[----:B------:R-:W-:Y:S01]  /*10a00*/  FMUL.FTZ R7, R2, R7 ;  /* 0x0000000702077220 */ /* 0x000fe20000410000 */
[----:B------:R-:W-:Y:S01]  /*10a10*/  HADD2.F32 R2, -RZ, R24.H0_H0 ;  /* 0x20000018ff027230 */ /* 0x000fe20000004100 */
        /* <DEDUP_REMOVED lines=31> */
.L_x_5584:
[----:B------:R-:W-:Y:S05]  /*10c10*/  BSYNC B0 ;  /* 0x0000000000007941 */ /* 0x000fea0003800000 */
.L_x_5583:
        /* <DEDUP_REMOVED lines=16> */
[----:B---3--:R-:W-:Y:S01]  /*10d20*/  IMAD.WIDE R24, R5, 0x2, R14 ;  /* 0x0000000205187825 */ /* 0x008fe200078e020e */
[----:B------:R-:W-:-:S04]  /*10d30*/  IADD3 R3, P1, R6, R3, RZ ;  /* 0x0000000306037210 */ /* 0x000fc80007f3e0ff */
[----:B------:R-:W-:Y:S01]  /*10d40*/  LEA.HI.X.SX32 R13, R6, R13, 0x1, P1 ;  /* 0x0000000d060d7211 */ /* 0x000fe200008f0eff */
[----:B------:R-:W3:Y:S01]  /*10d50*/  LDG.E.128 R24, [R24.64+0x100] ;  /* 0x0001000618187981 */ /* 0x000ee2000c1e1d00 */
[----:B------:R-:W-:-:S04]  /*10d60*/  IADD3 R4, P1, R2, R3, RZ ;  /* 0x0000000302047210 */ /* 0x000fc80007f3e0ff */
[----:B------:R-:W-:Y:S02]  /*10d70*/  LEA.HI.X.SX32 R7, R2, R13, 0x1, P1 ;  /* 0x0000000d02077211 */ /* 0x000fe400008f0eff */
[C---:B------:R-:W-:Y:S02]  /*10d80*/  LEA R6, P1, R4.reuse, c[0x0][0x2b0], 0x1 ;  /* 0x0000ac0004067a11 */ /* 0x040fe400078208ff */
[----:B------:R-:W-:Y:S02]  /*10d90*/  MOV R2, RZ ;  /* 0x000000ff00027202 */ /* 0x000fe40000000f00 */
        /* <DEDUP_REMOVED lines=9> */
[--C-:B------:R-:W-:Y:S02]  /*10e30*/  HADD2.F32 R28, -RZ, R24.reuse.H0_H0 ;  /* 0x20000018ff1c7230 */ /* 0x100fe40000004100 */
[----:B------:R-:W-:Y:S02]  /*10e40*/  HADD2.F32 R24, -RZ, R24.H1_H1 ;  /* 0x30000018ff187230 */ /* 0x000fe40000004100 */
[----:B------:R-:W-:Y:S02]  /*10e50*/  HADD2.F32 R18, -RZ, R25.H1_H1 ;  /* 0x30000019ff127230 */ /* 0x000fe40000004100 */
[----:B----4-:R-:W-:Y:S02]  /*10e60*/  HADD2.F32 R2, -RZ, R5.H0_H0 ;  /* 0x20000005ff027230 */ /* 0x010fe40000004100 */
[----:B------:R-:W-:-:S02]  /*10e70*/  HADD2.F32 R3, -RZ, R4.H0_H0 ;  /* 0x20000004ff037230 */ /* 0x000fc40000004100 */
[----:B------:R-:W-:Y:S01]  /*10e80*/  HADD2.F32 R13, -RZ, R4.H1_H1 ;  /* 0x30000004ff0d7230 */ /* 0x000fe20000004100 */
[----:B------:R-:W-:Y:S01]  /*10e90*/  @!P0 FADD.FTZ R2, -R2, -RZ ;  /* 0x800000ff02028221 */ /* 0x000fe20000010100 */
[--C-:B------:R-:W-:Y:S01]  /*10ea0*/  HADD2.F32 R4, -RZ, R6.reuse.H0_H0 ;  /* 0x20000006ff047230 */ /* 0x100fe20000004100 */
[----:B------:R-:W-:Y:S01]  /*10eb0*/  @!P0 FADD.FTZ R3, -R3, -RZ ;  /* 0x800000ff03038221 */ /* 0x000fe20000010100 */
[----:B------:R-:W-:Y:S02]  /*10ec0*/  HADD2.F32 R14, -RZ, R6.H1_H1 ;  /* 0x30000006ff0e7230 */ /* 0x000fe40000004100 */
[----:B------:R-:W-:Y:S02]  /*10ed0*/  HADD2.F32 R6, -RZ, R7.H0_H0 ;  /* 0x20000007ff067230 */ /* 0x000fe40000004100 */
[----:B------:R-:W-:Y:S02]  /*10ee0*/  HADD2.F32 R5, -RZ, R5.H1_H1 ;  /* 0x30000005ff057230 */ /* 0x000fe40000004100 */
[----:B------:R-:W-:Y:S01]  /*10ef0*/  HADD2.F32 R7, -RZ, R7.H1_H1 ;  /* 0x30000007ff077230 */ /* 0x000fe20000004100 */
[----:B------:R-:W-:-:S02]  /*10f00*/  @!P0 FADD.FTZ R13, -R13, -RZ ;  /* 0x800000ff0d0d8221 */ /* 0x000fc40000010100 */
[----:B------:R-:W-:Y:S01]  /*10f10*/  FMUL.FTZ R15, R15, R2 ;  /* 0x000000020f0f7220 */ /* 0x000fe20000410000 */
[--C-:B------:R-:W-:Y:S01]  /*10f20*/  HADD2.F32 R2, -RZ, R27.reuse.H1_H1 ;  /* 0x3000001bff027230 */ /* 0x100fe20000004100 */
[----:B------:R-:W-:Y:S01]  /*10f30*/  FMUL.FTZ R28, R28, R3 ;  /* 0x000000031c1c7220 */ /* 0x000fe20000410000 */
[----:B------:R-:W-:Y:S01]  /*10f40*/  HADD2.F32 R3, -RZ, R27.H0_H0 ;  /* 0x2000001bff037230 */ /* 0x000fe20000004100 */
[----:B------:R-:W-:Y:S02]  /*10f50*/  @!P0 FADD.FTZ R5, -R5, -RZ ;  /* 0x800000ff05058221 */ /* 0x000fe40000010100 */
[----:B------:R-:W-:Y:S02]  /*10f60*/  @!P0 FADD.FTZ R6, -R6, -RZ ;  /* 0x800000ff06068221 */ /* 0x000fe40000010100 */
[----:B------:R-:W-:Y:S02]  /*10f70*/  @!P0 FADD.FTZ R7, -R7, -RZ ;  /* 0x800000ff07078221 */ /* 0x000fe40000010100 */
[----:B------:R-:W-:Y:S01]  /*10f80*/  FMUL.FTZ R24, R24, R13 ;  /* 0x0000000d18187220 */ /* 0x000fe20000410000 */
[----:B------:R-:W-:Y:S01]  /*10f90*/  HADD2.F32 R13, -RZ, R26.H0_H0 ;  /* 0x2000001aff0d7230 */ /* 0x000fe20000004100 */
[----:B------:R-:W-:-:S02]  /*10fa0*/  @!P0 FADD.FTZ R4, -R4, -RZ ;  /* 0x800000ff04048221 */ /* 0x000fc40000010100 */
[----:B------:R-:W-:Y:S01]  /*10fb0*/  FMUL.FTZ R18, R18, R5 ;  /* 0x0000000512127220 */ /* 0x000fe20000410000 */
[----:B------:R-:W-:Y:S01]  /*10fc0*/  HADD2.F32 R5, -RZ, R26.H1_H1 ;  /* 0x3000001aff057230 */ /* 0x000fe20000004100 */
[----:B------:R-:W-:Y:S01]  /*10fd0*/  FMUL.FTZ R6, R3, R6 ;  /* 0x0000000603067220 */ /* 0x000fe20000410000 */
[----:B--2---:R-:W-:Y:S01]  /*10fe0*/  HADD2.F32 R3, -RZ, R9.H0_H0 ;  /* 0x20000009ff037230 */ /* 0x004fe20000004100 */
[----:B------:R-:W-:Y:S01]  /*10ff0*/  FMUL.FTZ R7, R2, R7 ;  /* 0x0000000702077220 */ /* 0x000fe20000410000 */
[----:B-----5:R-:W-:Y:S01]  /*11000*/  HADD2.F32 R2, -RZ, R21.H0_H0 ;  /* 0x20000015ff027230 */ /* 0x020fe20000004100 */
[----:B------:R-:W-:Y:S01]  /*11010*/  @!P0 FADD.FTZ R14, -R14, -RZ ;  /* 0x800000ff0e0e8221 */ /* 0x000fe20000010100 */
[--C-:B------:R-:W-:Y:S01]  /*11020*/  HADD2.F32 R19, -RZ, R8.reuse.H1_H1 ;  /* 0x30000008ff137230 */ /* 0x100fe20000004100 */
[----:B------:R-:W-:Y:S01]  /*11030*/  FMUL.FTZ R4, R13, R4 ;  /* 0x000000040d047220 */ /* 0x000fe20000410000 */
[----:B------:R-:W-:Y:S01]  /*11040*/  HADD2.F32 R13, -RZ, R8.H0_H0 ;  /* 0x20000008ff0d7230 */ /* 0x000fe20000004100 */
[----:B------:R-:W-:Y:S01]  /*11050*/  FMUL.FTZ R14, R5, R14 ;  /* 0x0000000e050e7220 */ /* 0x000fe20000410000 */
[--C-:B------:R-:W-:Y:S01]  /*11060*/  HADD2.F32 R17, -RZ, R11.reuse.H0_H0 ;  /* 0x2000000bff117230 */ /* 0x100fe20000004100 */
[----:B------:R-:W-:Y:S01]  /*11070*/  FFMA.FTZ R2, R2, R3, R15 ;  /* 0x0000000302027223 */ /* 0x000fe2000001000f */
[----:B------:R-:W-:-:S02]  /*11080*/  HADD2.F32 R8, -RZ, R11.H1_H1 ;  /* 0x3000000bff087230 */ /* 0x000fc40000004100 */
[--C-:B------:R-:W-:Y:S02]  /*11090*/  HADD2.F32 R11, -RZ, R10.reuse.H0_H0 ;  /* 0x2000000aff0b7230 */ /* 0x100fe40000004100 */
[----:B------:R-:W-:Y:S02]  /*110a0*/  HADD2.F32 R25, -RZ, R10.H1_H1 ;  /* 0x3000000aff197230 */ /* 0x000fe40000004100 */
        /* <DEDUP_REMOVED lines=19> */
.L_x_5586:
[----:B------:R-:W-:Y:S05]  /*111e0*/  BSYNC B0 ;  /* 0x0000000000007941 */ /* 0x000fea0003800000 */
.L_x_5585:
[----:B-----5:R4:W-:Y:S01]  /*111f0*/  STS.128 [R200+0x5800], R20 ;  /* 0x00580014c8007388 */ /* 0x0209e20000000c00 */
[----:B------:R-:W-:Y:S05]  /*11200*/  BRA `(.L_x_5550) ;  /* 0x000002a000007947 */ /* 0x000fea0003800000 */
.L_x_5524:
[----:B------:R-:W-:Y:S01]  /*11210*/  IMAD.IADD R9, R196, 0x1, -R59 ;  /* 0x00000001c4097824 */ /* 0x000fe200078e0a3b */
[C---:B------:R-:W-:Y:S02]  /*11220*/  IADD3 R0, R146.reuse, 0x10, RZ ;  /* 0x0000001092007810 */ /* 0x040fe40007ffe0ff */
[----:B------:R-:W-:Y:S02]  /*11230*/  IADD3 R16, R146, 0x30, RZ ;  /* 0x0000003092107810 */ /* 0x000fe40007ffe0ff */
[-C--:B------:R-:W-:Y:S02]  /*11240*/  ISETP.GE.AND P5, PT, R0, R9.reuse, PT ;  /* 0x000000090000720c */ /* 0x080fe40003fa6270 */
[C---:B------:R-:W-:Y:S02]  /*11250*/  ISETP.GE.AND P6, PT, R146.reuse, R9, PT ;  /* 0x000000099200720c */ /* 0x040fe40003fc6270 */
[----:B------:R-:W-:-:S02]  /*11260*/  IADD3 R12, R146, 0x20, RZ ;  /* 0x00000020920c7810 */ /* 0x000fc40007ffe0ff */
        /* <DEDUP_REMOVED lines=8> */
[----:B-----5:R-:W-:Y:S01]  /*112f0*/  @!P2 IMAD.MOV.U32 R11, RZ, RZ, R143 ;  /* 0x000000ffff0ba224 */ /* 0x020fe200078e008f */
        /* <DEDUP_REMOVED lines=27> */
.L_x_5550:
[----:B------:R-:W-:Y:S05]  /*114b0*/  BSYNC B2 ;  /* 0x0000000000027941 */ /* 0x000fea0003800000 */
.L_x_5523:
[----:B------:R-:W-:Y:S01]  /*114c0*/  IADD3 R204, R134, -0x1, RZ ;  /* 0xffffffff86cc7810 */ /* 0x000fe20007ffe0ff */
[----:B------:R-:W-:Y:S01]  /*114d0*/  IMAD.SHL.U32 R40, R64, 0x40, RZ ;  /* 0x0000004040287824 */ /* 0x000fe200078e00ff */
[----:B------:R-:W-:Y:S01]  /*114e0*/  LEA R202, P4, R144, c[0x0][0x168], 0x1 ;  /* 0x00005a0090ca7a11 */ /* 0x000fe200078808ff */
[----:B------:R-:W-:Y:S01]  /*114f0*/  IMAD R211, R58, 0x10, R59 ;  /* 0x000000103ad37824 */ /* 0x000fe200078e023b */
[----:B-1----:R-:W-:Y:S01]  /*11500*/  SHF.R.S32.HI R4, RZ, 0x4, R141 ;  /* 0x00000004ff047819 */ /* 0x002fe2000001148d */
[----:B------:R-:W-:Y:S01]  /*11510*/  IMAD.SHL.U32 R2, R204, 0x40, RZ ;  /* 0x00000040cc027824 */ /* 0x000fe200078e00ff */
[----:B------:R-:W-:Y:S01]  /*11520*/  LEA.HI.X R201, R144, c[0x0][0x16c], R52, 0x1, P4 ;  /* 0x00005b0090c97a11 */ /* 0x000fe200020f0c34 */
[----:B------:R-:W-:Y:S01]  /*11530*/  IMAD.SHL.U32 R135, R56, 0x2, RZ ;  /* 0x0000000238877824 */ /* 0x000fe200078e00ff */
[----:B------:R-:W-:Y:S01]  /*11540*/  LEA.HI R141, R141, R4, RZ, 0x1 ;  /* 0x000000048d8d7211 */ /* 0x000fe200078f08ff */
[----:B------:R-:W-:Y:S01]  /*11550*/  IMAD.IADD R3, R61, 0x1, -R2 ;  /* 0x000000013d037824 */ /* 0x000fe200078e0a02 */
[----:B------:R-:W-:-:S02]  /*11560*/  LOP3.LUT R40, R40, 0xfffffe00, RZ, 0xc0, !PT ;  /* 0xfffffe0028287812 */ /* 0x000fc400078ec0ff */
[----:B------:R-:W-:Y:S02]  /*11570*/  LOP3.LUT R141, R141, 0xfffffffe, RZ, 0xc0, !PT ;  /* 0xfffffffe8d8d7812 */ /* 0x000fe400078ec0ff */
[-C--:B------:R-:W-:Y:S01]  /*11580*/  ISETP.GE.AND P0, PT, R146, R3.reuse, PT ;  /* 0x000000039200720c */ /* 0x080fe20003f06270 */
[----:B------:R-:W-:Y:S01]  /*11590*/  IMAD R194, R58, 0x400, R40 ;  /* 0x000004003ac27824 */ /* 0x000fe200078e0228 */
[-C--:B------:R-:W-:Y:S01]  /*115a0*/  ISETP.GE.AND P2, PT, R0, R3.reuse, PT ;  /* 0x000000030000720c */ /* 0x080fe20003f46270 */
[----:B------:R-:W-:Y:S01]  /*115b0*/  IMAD.IADD R141, R4, 0x1, -R141 ;  /* 0x00000001048d7824 */ /* 0x000fe200078e0a8d */
[-C--:B------:R-:W-:Y:S02]  /*115c0*/  ISETP.GE.AND P1, PT, R16, R3.reuse, PT ;  /* 0x000000031000720c */ /* 0x080fe40003f26270 */
[-C--:B------:R-:W-:Y:S01]  /*115d0*/  ISETP.GE.AND P5, PT, R0, R3.reuse, PT ;  /* 0x000000030000720c */ /* 0x080fe20003fa6270 */
[----:B------:R-:W-:Y:S01]  /*115e0*/  IMAD.SHL.U32 R0, R60, 0x40, RZ ;  /* 0x000000403c007824 */ /* 0x000fe200078e00ff */
[C---:B------:R-:W-:Y:S01]  /*115f0*/  ISETP.GE.AND P6, PT, R146.reuse, R3, PT ;  /* 0x000000039200720c */ /* 0x040fe20003fc6270 */
[----:B------:R-:W-:Y:S01]  /*11600*/  IMAD.SHL.U32 R146, R146, 0x8, RZ ;  /* 0x0000000892927824 */ /* 0x000fe200078e00ff */
[----:B------:R-:W-:Y:S01]  /*11610*/  LOP3.LUT R135, R135, 0x6, RZ, 0xc0, !PT ;  /* 0x0000000687877812 */ /* 0x000fe200078ec0ff */
[----:B------:R-:W-:Y:S01]  /*11620*/  IMAD.SHL.U32 R4, R141, 0x8, RZ ;  /* 0x000000088d047824 */ /* 0x000fe200078e00ff */
[----:B------:R-:W-:Y:S01]  /*11630*/  LOP3.LUT R7, R0, 0x1c0, RZ, 0xc0, !PT ;  /* 0x000001c000077812 */ /* 0x000fe200078ec0ff */
[----:B------:R-:W-:-:S02]  /*11640*/  @!P0 IMAD.MOV.U32 R203, RZ, RZ, R201 ;  /* 0x000000ffffcb8224 */ /* 0x000fc400078e00c9 */
[C---:B--23--:R-:W-:Y:S02]  /*11650*/  @!P2 LEA R14, P4, R54.reuse, R202, 0x1 ;  /* 0x000000ca360ea211 */ /* 0x04cfe400078808ff */
[----:B------:R-:W-:Y:S01]  /*11660*/  @!P1 IMAD.MOV.U32 R5, RZ, RZ, c[0x0][0x19c] ;  /* 0x00006700ff059624 */ /* 0x000fe200078e00ff */
[----:B------:R-:W-:Y:S01]  /*11670*/  @!PT LDS RZ, [RZ] ;  /* 0x00000000fffff984 */ /* 0x000fe20000000800 */
[----:B------:R-:W-:Y:S01]  /*11680*/  @!PT LDS RZ, [RZ] ;  /* 0x00000000fffff984 */ /* 0x000fe20000000800 */
[----:B------:R-:W-:Y:S01]  /*11690*/  @!PT LDS RZ, [RZ] ;  /* 0x00000000fffff984 */ /* 0x000fe20000000800 */
[----:B------:R1:W-:Y:S01]  /*116a0*/  @!P0 LDGSTS.E.BYPASS.LTC128B.128 [R200+0x6000], [R202.64] ;  /* 0x06000000cac88fae */ /* 0x0003e2000b901d46 */
[----:B------:R-:W-:Y:S01]  /*116b0*/  @!P2 LEA.HI.X R15, R54, R201, R57, 0x1, P4 ;  /* 0x000000c9360fa211 */ /* 0x000fe200020f0c39 */
[----:B----4-:R-:W-:Y:S01]  /*116c0*/  @!P1 IMAD.MOV.U32 R8, RZ, RZ, c[0x0][0x198] ;  /* 0x00006600ff089624 */ /* 0x010fe200078e00ff */
[CC--:B------:R-:W-:Y:S01]  /*116d0*/  ISETP.GE.AND P4, PT, R12.reuse, R3.reuse, PT ;  /* 0x000000030c00720c */ /* 0x0c0fe20003f86270 */
[----:B------:R1:W-:Y:S01]  /*116e0*/  @!P0 LDGSTS.E.BYPASS.LTC128B.128 [R200+0x8000], [R202.64+0x80] ;  /* 0x08000080cac88fae */ /* 0x0003e2000b901d46 */
[----:B-----5:R-:W-:Y:S01]  /*116f0*/  @!P1 IMAD R11, R5, 0x60, RZ ;  /* 0x00000060050b9824 */ /* 0x020fe200078e02ff */
[----:B------:R-:W-:Y:S02]  /*11700*/  LOP3.LUT R146, R7, 0x8, R146, 0xf8, !PT ;  /* 0x0000000807927812 */ /* 0x000fe400078ef892 */
[----:B------:R1:W-:Y:S01]  /*11710*/  @!P0 LDGSTS.E.BYPASS.LTC128B.128 [R200+0xa000], [R202.64+0x100] ;  /* 0x0a000100cac88fae */ /* 0x0003e2000b901d46 */
[----:B------:R-:W-:-:S02]  /*11720*/  ISETP.GE.AND P0, PT, R12, R3, PT ;  /* 0x000000030c00720c */ /* 0x000fc40003f06270 */
[----:B------:R-:W-:Y:S01]  /*11730*/  SHF.R.U32.HI R7, RZ, 0x3, R7 ;  /* 0x00000003ff077819 */ /* 0x000fe20000011607 */
[----:B------:R2:W-:Y:S03]  /*11740*/  @!P2 LDGSTS.E.BYPASS.LTC128B.128 [R200+0x6800], [R14.64] ;  /* 0x068000000ec8afae */ /* 0x0005e6000b901d46 */
[----:B------:R-:W-:Y:S01]  /*11750*/  LOP3.LUT R146, R146, R7, RZ, 0x3c, !PT ;  /* 0x0000000792927212 */ /* 0x000fe200078e3cff */
[----:B------:R2:W-:Y:S01]  /*11760*/  @!P2 LDGSTS.E.BYPASS.LTC128B.128 [R200+0x8800], [R14.64+0x80] ;  /* 0x088000800ec8afae */ /* 0x0005e2000b901d46 */
[----:B------:R-:W-:-:S03]  /*11770*/  IMAD.SHL.U32 R7, R140, 0x40, RZ ;  /* 0x000000408c077824 */ /* 0x000fc600078e00ff */
[----:B------:R2:W-:Y:S01]  /*11780*/  @!P2 LDGSTS.E.BYPASS.LTC128B.128 [R200+0xa800], [R14.64+0x100] ;  /* 0x0a8001000ec8afae */ /* 0x0005e2000b901d46 */
[----:B------:R-:W-:Y:S01]  /*11790*/  IMAD R193, R141, 0x200, R146 ;  /* 0x000002008dc17824 */ /* 0x000fe200078e0292 */
[----:B------:R-:W-:Y:S01]  /*117a0*/  LOP3.LUT R7, R7, 0x1c0, RZ, 0xc0, !PT ;  /* 0x000001c007077812 */ /* 0x000fe200078ec0ff */
[----:B------:R-:W-:Y:S02]  /*117b0*/  @!P0 IMAD.MOV.U32 R0, RZ, RZ, c[0x0][0x198] ;  /* 0x00006600ff008624 */ /* 0x000fe400078e00ff */
[----:B------:R-:W-:Y:S01]  /*117c0*/  @!P0 IMAD.MOV.U32 R5, RZ, RZ, c[0x0][0x19c] ;  /* 0x00006700ff058624 */ /* 0x000fe200078e00ff */
[----:B------:R-:W-:Y:S01]  /*117d0*/  LOP3.LUT R4, R7, 0x8, R4, 0xf8, !PT ;  /* 0x0000000807047812 */ /* 0x000fe200078ef804 */
[----:B------:R-:W-:Y:S01]  /*117e0*/  IMAD.SHL.U32 R193, R193, 0x2, RZ ;  /* 0x00000002c1c17824 */ /* 0x000fe200078e00ff */
[----:B------:R-:W-:Y:S02]  /*117f0*/  @!P0 LEA R10, P2, R0, R202, 0x6 ;  /* 0x000000ca000a8211 */ /* 0x000fe400078430ff */
[----:B------:R-:W-:-:S02]  /*11800*/  SHF.R.U32.HI R7, RZ, 0x3, R7 ;  /* 0x00000003ff077819 */ /* 0x000fc40000011607 */
[----:B------:R-:W-:Y:S01]  /*11810*/  IADD3 R191, R193, 0x6020, RZ ;  /* 0x00006020c1bf7810 */ /* 0x000fe20007ffe0ff */
[----:B-1----:R-:W-:-:S04]  /*11820*/  @!P1 IMAD.MOV.U32 R203, RZ, RZ, R201 ;  /* 0x000000ffffcb9224 */ /* 0x002fc800078e00c9 */
[----:B------:R-:W-:-:S04]  /*11830*/  @!P1 IMAD.WIDE.U32 R8, R8, 0x60, R202 ;  /* 0x0000006008089825 */ /* 0x000fc800078e00ca */
[----:B------:R-:W-:Y:S01]  /*11840*/  @!P1 IMAD.IADD R9, R9, 0x1, R11 ;  /* 0x0000000109099824 */ /* 0x000fe200078e020b */
[----:B------:R-:W-:Y:S02]  /*11850*/  @!P0 LEA.HI.X R11, R0, R201, R5, 0x6, P2 ;  /* 0x000000c9000b8211 */ /* 0x000fe400010f3405 */
[----:B------:R-:W-:Y:S01]  /*11860*/  ISETP.GE.AND P2, PT, R16, R3, PT ;  /* 0x000000031000720c */ /* 0x000fe20003f46270 */
[----:B------:R-:W-:Y:S02]  /*11870*/  @!P4 IMAD.MOV.U32 R3, RZ, RZ, c[0x0][0x1a4] ;  /* 0x00006900ff03c624 */ /* 0x000fe400078e00ff */
[----:B------:R1:W-:Y:S04]  /*11880*/  @!P0 LDGSTS.E.BYPASS.LTC128B.128 [R200+0x7000], [R10.64] ;  /* 0x070000000ac88fae */ /* 0x0003e8000b901d46 */
[----:B------:R1:W-:Y:S04]  /*11890*/  @!P0 LDGSTS.E.BYPASS.LTC128B.128 [R200+0x9000], [R10.64+0x80] ;  /* 0x090000800ac88fae */ /* 0x0003e8000b901d46 */
[----:B------:R1:W-:Y:S01]  /*118a0*/  @!P0 LDGSTS.E.BYPASS.LTC128B.128 [R200+0xb000], [R10.64+0x100] ;  /* 0x0b0001000ac88fae */ /* 0x0003e2000b901d46 */
[----:B------:R-:W-:Y:S01]  /*118b0*/  LEA R206, P0, R136, c[0x0][0x170], 0x1 ;  /* 0x00005c0088ce7a11 */ /* 0x000fe200078008ff */
[----:B------:R-:W-:-:S02]  /*118c0*/  @!P2 IMAD.MOV.U32 R0, RZ, RZ, c[0x0][0x1a0] ;  /* 0x00006800ff00a624 */ /* 0x000fc400078e00ff */
[----:B------:R3:W-:Y:S01]  /*118d0*/  @!P1 LDGSTS.E.BYPASS.LTC128B.128 [R200+0x7800], [R8.64] ;  /* 0x0780000008c89fae */ /* 0x0007e2000b901d46 */
[----:B------:R-:W-:Y:S01]  /*118e0*/  LEA.HI.X R205, R136, c[0x0][0x174], R133, 0x1, P0 ;  /* 0x00005d0088cd7a11 */ /* 0x000fe200000f0c85 */
[----:B------:R-:W-:Y:S02]  /*118f0*/  @!P2 IMAD.MOV.U32 R5, RZ, RZ, c[0x0][0x1a4] ;  /* 0x00006900ff05a624 */ /* 0x000fe400078e00ff */
[----:B------:R3:W-:Y:S02]  /*11900*/  @!P1 LDGSTS.E.BYPASS.LTC128B.128 [R200+0x9800], [R8.64+0x80] ;  /* 0x0980008008c89fae */ /* 0x0007e4000b901d46 */
[----:B------:R-:W-:Y:S02]  /*11910*/  @!P2 IMAD.MOV.U32 R207, RZ, RZ, R205 ;  /* 0x000000ffffcfa224 */ /* 0x000fe400078e00cd */
[----:B------:R3:W-:Y:S01]  /*11920*/  @!P1 LDGSTS.E.BYPASS.LTC128B.128 [R200+0xb800], [R8.64+0x100] ;  /* 0x0b80010008c89fae */ /* 0x0007e2000b901d46 */
[----:B------:R-:W-:-:S03]  /*11930*/  @!P2 IMAD R5, R5, 0x60, RZ ;  /* 0x000000600505a824 */ /* 0x000fc600078e02ff */
[----:B------:R-:W0:Y:S01]  /*11940*/  LDGDEPBAR ;  /* 0x00000000000079af */ /* 0x000e220000000000 */
[----:B-1----:R-:W-:-:S04]  /*11950*/  @!P2 IMAD.WIDE.U32 R10, R0, 0x60, R206 ;  /* 0x00000060000aa825 */ /* 0x002fc800078e00ce */
[----:B------:R-:W-:Y:S02]  /*11960*/  @!P4 IMAD.MOV.U32 R0, RZ, RZ, c[0x0][0x1a0] ;  /* 0x00006800ff00c624 */ /* 0x000fe400078e00ff */
[----:B------:R-:W-:Y:S02]  /*11970*/  @!P6 IMAD.MOV.U32 R207, RZ, RZ, R205 ;  /* 0x000000ffffcfe224 */ /* 0x000fe400078e00cd */
[----:B------:R-:W-:Y:S01]  /*11980*/  @!P2 IMAD.IADD R5, R11, 0x1, R5 ;  /* 0x000000010b05a824 */ /* 0x000fe200078e0205 */
[-C--:B------:R-:W-:Y:S02]  /*11990*/  @!P4 LEA R12, P0, R0, R206.reuse, 0x6 ;  /* 0x000000ce000cc211 */ /* 0x080fe400078030ff */
[----:B---3--:R-:W-:Y:S01]  /*119a0*/  @!P5 LEA R8, P1, R63, R206, 0x1 ;  /* 0x000000ce3f08d211 */ /* 0x008fe200078208ff */
[----:B------:R-:W-:-:S04]  /*119b0*/  DEPBAR.LE SB0, 0x0 ;  /* 0x000080000000791a */ /* 0x000fc80000000000 */
[----:B------:R-:W-:Y:S01]  /*119c0*/  BAR.SYNC.DEFER_BLOCKING 0x0 ;  /* 0x0000000000007b1d */ /* 0x000fe20000010000 */
[-C--:B------:R-:W-:Y:S02]  /*119d0*/  @!P5 LEA.HI.X R9, R63, R205.reuse, R62, 0x1, P1 ;  /* 0x000000cd3f09d211 */ /* 0x080fe400008f0c3e */
[----:B------:R-:W-:Y:S02]  /*119e0*/  @!P4 LEA.HI.X R13, R0, R205, R3, 0x6, P0 ;  /* 0x000000cd000dc211 */ /* 0x000fe400000f3403 */
[----:B------:R-:W-:Y:S01]  /*119f0*/  LOP3.LUT R3, R4, R7, RZ, 0x3c, !PT ;  /* 0x0000000704037212 */ /* 0x000fe200078e3cff */
[----:B------:R-:W-:Y:S01]  /*11a00*/  @!P2 IMAD.MOV.U32 R4, RZ, RZ, R10 ;  /* 0x000000ffff04a224 */ /* 0x000fe200078e000a */
[----:B------:R-:W-:-:S03]  /*11a10*/  IADD3 R0, R193, 0x6000, RZ ;  /* 0x00006000c1007810 */ /* 0x000fc60007ffe0ff */
[----:B------:R-:W-:-:S04]  /*11a20*/  IMAD.IADD R194, R3, 0x1, R194 ;  /* 0x0000000103c27824 */ /* 0x000fc800078e02c2 */
[----:B------:R-:W-:-:S04]  /*11a30*/  IMAD.SHL.U32 R194, R194, 0x2, RZ ;  /* 0x00000002c2c27824 */ /* 0x000fc800078e00ff */
[--C-:B------:R-:W-:Y:S02]  /*11a40*/  IMAD R192, R45, 0x2, R194.reuse ;  /* 0x000000022dc07824 */ /* 0x100fe400078e02c2 */
[C---:B------:R-:W-:Y:S02]  /*11a50*/  IMAD R190, R43.reuse, 0x2, R194 ;  /* 0x000000022bbe7824 */ /* 0x040fe400078e02c2 */
[----:B------:R-:W-:Y:S01]  /*11a60*/  IMAD R189, R43, 0x2, R192 ;  /* 0x000000022bbd7824 */ /* 0x000fe200078e02c0 */
        /* <DEDUP_REMOVED lines=36> */
[----:B------:R-:W-:-:S03]  /*11cb0*/  R2P PR, R60, 0x6 ;  /* 0x000000063c007804 */ /* 0x000fc60000000000 */
[----:B---3--:R-:W-:Y:S04]  /*11cc0*/  LDSM.16.M88.4 R8, [R194] ;  /* 0x00000000c208783b */ /* 0x008fe80000000200 */
[----:B------:R-:W4:Y:S04]  /*11cd0*/  LDSM.16.M88.4 R72, [R193+0x6000] ;  /* 0x00600000c148783b */ /* 0x000f280000000200 */
[----:B------:R-:W3:Y:S02]  /*11ce0*/  LDSM.16.M88.4 R64, [R193+0x6800] ;  /* 0x00680000c140783b */ /* 0x000ee40000000200 */
[----:B------:R-:W-:Y:S01]  /*11cf0*/  @P1 IADD3 R191, R0, -0x20, RZ ;  /* 0xffffffe000bf1810 */ /* 0x000fe20007ffe0ff */
[----:B------:R-:W-:Y:S01]  /*11d00*/  IMAD.MOV.U32 R0, RZ, RZ, 0x40 ;  /* 0x00000040ff007424 */ /* 0x000fe200078e00ff */
[----:B------:R-:W1:Y:S02]  /*11d10*/  LDSM.16.M88.4 R36, [R193+0x7000] ;  /* 0x00700000c124783b */ /* 0x000e640000000200 */
[----:B------:R-:W-:-:S02]  /*11d20*/  IADD3 R183, R191, 0x800, RZ ;  /* 0x00000800bfb77810 */ /* 0x000fc40007ffe0ff */
[----:B------:R-:W1:Y:S01]  /*11d30*/  LDSM.16.M88.4 R84, [R193+0x7800] ;  /* 0x00780000c154783b */ /* 0x000e620000000200 */
[----:B------:R-:W-:Y:S02]  /*11d40*/  SEL R0, R0, 0xffffffc0, !P2 ;  /* 0xffffffc000007807 */ /* 0x000fe40005000000 */
[C---:B------:R-:W-:Y:S01]  /*11d50*/  IADD3 R182, R191.reuse, 0x1000, RZ ;  /* 0x00001000bfb67810 */ /* 0x040fe20007ffe0ff */
[----:B------:R-:W-:Y:S01]  /*11d60*/  LDSM.16.M88.4 R28, [R192] ;  /* 0x00000000c01c783b */ /* 0x000fe20000000200 */
[----:B------:R-:W-:Y:S01]  /*11d70*/  IADD3 R181, R191, 0x1800, RZ ;  /* 0x00001800bfb57810 */ /* 0x000fe20007ffe0ff */
[----:B------:R-:W-:Y:S01]  /*11d80*/  IMAD.IADD R187, R193, 0x1, R0 ;  /* 0x00000001c1bb7824 */ /* 0x000fe200078e0200 */
[C---:B------:R-:W-:Y:S01]  /*11d90*/  IADD3 R179, R191.reuse, 0x2000, RZ ;  /* 0x00002000bfb37810 */ /* 0x040fe20007ffe0ff */
[----:B------:R-:W1:Y:S01]  /*11da0*/  LDSM.16.M88.4 R20, [R191] ;  /* 0x00000000bf14783b */ /* 0x000e620000000200 */
[----:B------:R-:W-:Y:S01]  /*11db0*/  IMAD.IADD R180, R0, 0x1, R191 ;  /* 0x0000000100b47824 */ /* 0x000fe200078e02bf */
[----:B------:R-:W-:-:S02]  /*11dc0*/  IADD3 R178, R191, 0x2800, RZ ;  /* 0x00002800bfb27810 */ /* 0x000fc40007ffe0ff */
[----:B------:R-:W1:Y:S01]  /*11dd0*/  LDSM.16.M88.4 R16, [R191+0x800] ;  /* 0x00080000bf10783b */ /* 0x000e620000000200 */
[C---:B------:R-:W-:Y:S02]  /*11de0*/  IADD3 R177, R191.reuse, 0x3000, RZ ;  /* 0x00003000bfb17810 */ /* 0x040fe40007ffe0ff */
[C---:B------:R-:W-:Y:S01]  /*11df0*/  IADD3 R176, R191.reuse, 0x3800, RZ ;  /* 0x00003800bfb07810 */ /* 0x040fe20007ffe0ff */
[----:B------:R-:W1:Y:S01]  /*11e00*/  LDSM.16.M88.4 R80, [R191+0x1000] ;  /* 0x00100000bf50783b */ /* 0x000e620000000200 */
[C---:B------:R-:W-:Y:S02]  /*11e10*/  IADD3 R175, R191.reuse, 0x4000, RZ ;  /* 0x00004000bfaf7810 */ /* 0x040fe40007ffe0ff */
[C---:B------:R-:W-:Y:S01]  /*11e20*/  IADD3 R174, R191.reuse, 0x4800, RZ ;  /* 0x00004800bfae7810 */ /* 0x040fe20007ffe0ff */
[----:B------:R-:W1:Y:S01]  /*11e30*/  LDSM.16.M88.4 R76, [R191+0x1800] ;  /* 0x00180000bf4c783b */ /* 0x000e620000000200 */
[C---:B------:R-:W-:Y:S02]  /*11e40*/  IADD3 R173, R191.reuse, 0x5000, RZ ;  /* 0x00005000bfad7810 */ /* 0x040fe40007ffe0ff */
[----:B------:R-:W-:Y:S01]  /*11e50*/  IADD3 R172, R191, 0x5800, RZ ;  /* 0x00005800bfac7810 */ /* 0x000fe20007ffe0ff */
[----:B--2---:R-:W-:Y:S01]  /*11e60*/  LDSM.16.M88.4 R12, [R190] ;  /* 0x00000000be0c783b */ /* 0x004fe20000000200 */
[C---:B----4-:R-:W-:Y:S03]  /*11e70*/  HMMA.16816.F32 R4, R8.reuse, R72, RZ ;  /* 0x000000480804723c */ /* 0x050fe600000018ff */
[----:B------:R-:W-:Y:S04]  /*11e80*/  LDSM.16.M88.4 R24, [R187+0x6000] ;  /* 0x00600000bb18783b */ /* 0x000fe80000000200 */
[----:B------:R-:W-:Y:S01]  /*11e90*/  LDSM.16.M88.4 R96, [R187+0x7800] ;  /* 0x00780000bb60783b */ /* 0x000fe20000000200 */
[C---:B---3--:R-:W-:Y:S03]  /*11ea0*/  HMMA.16816.F32 R68, R8.reuse, R64, RZ ;  /* 0x000000400844723c */ /* 0x048fe600000018ff */
[----:B------:R-:W-:Y:S04]  /*11eb0*/  LDSM.16.M88.4 R92, [R189] ;  /* 0x00000000bd5c783b */ /* 0x000fe80000000200 */
[----:B------:R-:W-:Y:S01]  /*11ec0*/  LDSM.16.M88.4 R88, [R180] ;  /* 0x00000000b458783b */ /* 0x000fe20000000200 */
[C---:B------:R-:W-:Y:S03]  /*11ed0*/  HMMA.16816.F32 R72, R8.reuse, R74, RZ ;  /* 0x0000004a0848723c */ /* 0x040fe600000018ff */
[----:B------:R-:W0:Y:S05]  /*11ee0*/  LDGDEPBAR ;  /* 0x00000000000079af */ /* 0x000e2a0000000000 */
[C---:B------:R-:W-:Y:S08]  /*11ef0*/  HMMA.16816.F32 R64, R8.reuse, R66, RZ ;  /* 0x000000420840723c */ /* 0x040ff000000018ff */
[C---:B-1----:R-:W-:Y:S08]  /*11f00*/  HMMA.16816.F32 R48, R8.reuse, R36, RZ ;  /* 0x000000240830723c */ /* 0x042ff000000018ff */
[C---:B------:R-:W-:Y:S08]  /*11f10*/  HMMA.16816.F32 R36, R8.reuse, R38, RZ ;  /* 0x000000260824723c */ /* 0x040ff000000018ff */
[C---:B------:R-:W-:Y:S08]  /*11f20*/  HMMA.16816.F32 R32, R8.reuse, R84, RZ ;  /* 0x000000540820723c */ /* 0x040ff000000018ff */
[----:B------:R-:W-:Y:S01]  /*11f30*/  HMMA.16816.F32 R8, R8, R86, RZ ;  /* 0x000000560808723c */ /* 0x000fe200000018ff */
[----:B------:R-:W-:Y:S07]  /*11f40*/  LDSM.16.M88.4 R84, [R180+0x800] ;  /* 0x00080000b454783b */ /* 0x000fee0000000200 */
[C---:B------:R-:W-:Y:S08]  /*11f50*/  HMMA.16816.F32 R4, R28.reuse, R20, R4 ;  /* 0x000000141c04723c */ /* 0x040ff00000001804 */
[C---:B------:R-:W-:Y:S01]  /*11f60*/  HMMA.16816.F32 R72, R28.reuse, R22, R72 ;  /* 0x000000161c48723c */ /* 0x040fe20000001848 */
[----:B------:R-:W1:Y:S07]  /*11f70*/  LDSM.16.M88.4 R20, [R187+0x6800] ;  /* 0x00680000bb14783b */ /* 0x000e6e0000000200 */
[C---:B------:R-:W-:Y:S08]  /*11f80*/  HMMA.16816.F32 R68, R28.reuse, R16, R68 ;  /* 0x000000101c44723c */ /* 0x040ff00000001844 */
[C---:B------:R-:W-:Y:S01]  /*11f90*/  HMMA.16816.F32 R64, R28.reuse, R18, R64 ;  /* 0x000000121c40723c */ /* 0x040fe20000001840 */
[----:B------:R-:W2:Y:S07]  /*11fa0*/  LDSM.16.M88.4 R16, [R187+0x7000] ;  /* 0x00700000bb10783b */ /* 0x000eae0000000200 */
[C---:B------:R-:W-:Y:S08]  /*11fb0*/  HMMA.16816.F32 R48, R28.reuse, R80, R48 ;  /* 0x000000501c30723c */ /* 0x040ff00000001830 */
        /* <DEDUP_REMOVED lines=9> */
[C---:B--2---:R-:W-:Y:S08]  /*12050*/  HMMA.16816.F32 R48, R12.reuse, R16, R48 ;  /* 0x000000100c30723c */ /* 0x044ff00000001830 */
[C---:B------:R-:W-:Y:S01]  /*12060*/  HMMA.16816.F32 R36, R12.reuse, R18, R36 ;  /* 0x000000120c24723c */ /* 0x040fe20000001824 */
[----:B------:R-:W2:Y:S07]  /*12070*/  LDSM.16.M88.4 R16, [R193+0x9000] ;  /* 0x00900000c110783b */ /* 0x000eae0000000200 */
[C---:B------:R-:W-:Y:S08]  /*12080*/  HMMA.16816.F32 R4, R12.reuse, R24, R4 ;  /* 0x000000180c04723c */ /* 0x040ff00000001804 */
[C---:B------:R-:W-:Y:S01]  /*12090*/  HMMA.16816.F32 R72, R12.reuse, R26, R72 ;  /* 0x0000001a0c48723c */ /* 0x040fe20000001848 */
[----:B------:R-:W-:Y:S07]  /*120a0*/  LDSM.16.M88.4 R24, [R193+0x8000] ;  /* 0x00800000c118783b */ /* 0x000fee0000000200 */
[C---:B------:R-:W-:Y:S08]  /*120b0*/  HMMA.16816.F32 R32, R12.reuse, R96, R32 ;  /* 0x000000600c20723c */ /* 0x040ff00000001820 */
[----:B------:R-:W-:Y:S01]  /*120c0*/  HMMA.16816.F32 R8, R12, R98, R8 ;  /* 0x000000620c08723c */ /* 0x000fe20000001808 */
[----:B------:R-:W1:Y:S07]  /*120d0*/  LDSM.16.M88.4 R12, [R193+0x9800] ;  /* 0x00980000c10c783b */ /* 0x000e6e0000000200 */
[C---:B------:R-:W-:Y:S08]  /*120e0*/  HMMA.16816.F32 R68, R92.reuse, R84, R68 ;  /* 0x000000545c44723c */ /* 0x040ff00000001844 */
[C---:B------:R-:W-:Y:S01]  /*120f0*/  HMMA.16816.F32 R64, R92.reuse, R86, R64 ;  /* 0x000000565c40723c */ /* 0x040fe20000001840 */
[----:B------:R-:W-:Y:S07]  /*12100*/  LDSM.16.M88.4 R84, [R192+0x2000] ;  /* 0x00200000c054783b */ /* 0x000fee0000000200 */
[C---:B---3--:R-:W-:Y:S08]  /*12110*/  HMMA.16816.F32 R48, R92.reuse, R80, R48 ;  /* 0x000000505c30723c */ /* 0x048ff00000001830 */
[C---:B------:R-:W-:Y:S01]  /*12120*/  HMMA.16816.F32 R36, R92.reuse, R82, R36 ;  /* 0x000000525c24723c */ /* 0x040fe20000001824 */
[----:B------:R-:W-:Y:S07]  /*12130*/  LDSM.16.M88.4 R80, [R191+0x2000] ;  /* 0x00200000bf50783b */ /* 0x000fee0000000200 */
[C---:B------:R-:W-:Y:S08]  /*12140*/  HMMA.16816.F32 R4, R92.reuse, R88, R4 ;  /* 0x000000585c04723c */ /* 0x040ff00000001804 */
[C---:B------:R-:W-:Y:S08]  /*12150*/  HMMA.16816.F32 R72, R92.reuse, R90, R72 ;  /* 0x0000005a5c48723c */ /* 0x040ff00000001848 */
[C---:B----4-:R-:W-:Y:S01]  /*12160*/  HMMA.16816.F32 R88, R92.reuse, R76, R32 ;  /* 0x0000004c5c58723c */ /* 0x050fe20000001820 */
[----:B------:R-:W-:Y:S07]  /*12170*/  LDSM.16.M88.4 R32, [R191+0x2800] ;  /* 0x00280000bf20783b */ /* 0x000fee0000000200 */
[----:B------:R-:W-:Y:S01]  /*12180*/  HMMA.16816.F32 R76, R92, R78, R8 ;  /* 0x0000004e5c4c723c */ /* 0x000fe20000001808 */
[----:B------:R-:W3:Y:S07]  /*12190*/  LDSM.16.M88.4 R8, [R191+0x3000] ;  /* 0x00300000bf08783b */ /* 0x000eee0000000200 */
[C---:B-1----:R-:W-:Y:S08]  /*121a0*/  HMMA.16816.F32 R68, R28.reuse, R20, R68 ;  /* 0x000000141c44723c */ /* 0x042ff00000001844 */
[C---:B------:R-:W-:Y:S01]  /*121b0*/  HMMA.16816.F32 R64, R28.reuse, R22, R64 ;  /* 0x000000161c40723c */ /* 0x040fe20000001840 */
[----:B------:R-:W1:Y:S07]  /*121c0*/  LDSM.16.M88.4 R20, [R191+0x3800] ;  /* 0x00380000bf14783b */ /* 0x000e6e0000000200 */
        /* <DEDUP_REMOVED lines=30> */
[C---:B------:R-:W-:Y:S01]  /*123b0*/  HMMA.16816.F32 R36, R24.reuse, R14, R36 ;  /* 0x0000000e1824723c */ /* 0x040fe20000001824 */
[----:B------:R-:W3:Y:S07]  /*123c0*/  LDSM.16.M88.4 R12, [R193+0xa000] ;  /* 0x00a00000c10c783b */ /* 0x000eee0000000200 */
[C---:B------:R-:W-:Y:S08]  /*123d0*/  HMMA.16816.F32 R68, R24.reuse, R28, R68 ;  /* 0x0000001c1844723c */ /* 0x040ff00000001844 */
[----:B------:R-:W-:Y:S01]  /*123e0*/  HMMA.16816.F32 R64, R24, R30, R64 ;  /* 0x0000001e1840723c */ /* 0x000fe20000001840 */
[----:B------:R-:W4:Y:S04]  /*123f0*/  LDSM.16.M88.4 R24, [R193+0xa800] ;  /* 0x00a80000c118783b */ /* 0x000f280000000200 */
[----:B------:R-:W3:Y:S03]  /*12400*/  LDSM.16.M88.4 R28, [R193+0xb000] ;  /* 0x00b00000c11c783b */ /* 0x000ee60000000200 */
[C---:B-1----:R-:W-:Y:S08]  /*12410*/  HMMA.16816.F32 R4, R80.reuse, R32, R4 ;  /* 0x000000205004723c */ /* 0x042ff00000001804 */
[C---:B------:R-:W-:Y:S01]  /*12420*/  HMMA.16816.F32 R72, R80.reuse, R34, R72 ;  /* 0x000000225048723c */ /* 0x040fe20000001848 */
[----:B------:R-:W-:Y:S07]  /*12430*/  LDSM.16.M88.4 R32, [R192+0x4000] ;  /* 0x00400000c020783b */ /* 0x000fee0000000200 */
[C---:B--2---:R-:W-:Y:S08]  /*12440*/  HMMA.16816.F32 R88, R80.reuse, R8, R88 ;  /* 0x000000085058723c */ /* 0x044ff00000001858 */
[C---:B------:R-:W-:Y:S01]  /*12450*/  HMMA.16816.F32 R76, R80.reuse, R10, R76 ;  /* 0x0000000a504c723c */ /* 0x040fe2000000184c */
[----:B------:R-:W1:Y:S07]  /*12460*/  LDSM.16.M88.4 R8, [R191+0x4000] ;  /* 0x00400000bf08783b */ /* 0x000e6e0000000200 */
        /* <DEDUP_REMOVED lines=10> */
[C---:B----4-:R-:W-:Y:S08]  /*12510*/  HMMA.16816.F32 R68, R16.reuse, R24, R68 ;  /* 0x000000181044723c */ /* 0x050ff00000001844 */
[C---:B------:R-:W-:Y:S01]  /*12520*/  HMMA.16816.F32 R64, R16.reuse, R26, R64 ;  /* 0x0000001a1040723c */ /* 0x040fe20000001840 */
[----:B------:R-:W-:Y:S07]  /*12530*/  LDSM.16.M88.4 R24, [R191+0x5800] ;  /* 0x00580000bf18783b */ /* 0x000fee0000000200 */
[C---:B------:R-:W-:Y:S08]  /*12540*/  HMMA.16816.F32 R48, R16.reuse, R28, R48 ;  /* 0x0000001c1030723c */ /* 0x040ff00000001830 */
[----:B------:R-:W-:Y:S01]  /*12550*/  HMMA.16816.F32 R36, R16, R30, R36 ;  /* 0x0000001e1024723c */ /* 0x000fe20000001824 */
[----:B------:R-:W4:Y:S07]  /*12560*/  LDSM.16.M88.4 R28, [R191+0x5000] ;  /* 0x00500000bf1c783b */ /* 0x000f2e0000000200 */
[C---:B-1----:R-:W-:Y:S08]  /*12570*/  HMMA.16816.F32 R4, R32.reuse, R8, R4 ;  /* 0x000000082004723c */ /* 0x042ff00000001804 */
[----:B------:R-:W-:Y:S01]  /*12580*/  HMMA.16816.F32 R72, R32, R10, R72 ;  /* 0x0000000a2048723c */ /* 0x000fe20000001848 */
[----:B------:R-:W1:Y:S07]  /*12590*/  LDSM.16.M88.4 R8, [R187+0xa800] ;  /* 0x00a80000bb08783b */ /* 0x000e6e0000000200 */
[C---:B--2---:R-:W-:Y:S08]  /*125a0*/  HMMA.16816.F32 R88, R16.reuse, R20, R88 ;  /* 0x000000141058723c */ /* 0x044ff00000001858 */
[----:B------:R-:W-:Y:S01]  /*125b0*/  HMMA.16816.F32 R76, R16, R22, R76 ;  /* 0x00000016104c723c */ /* 0x000fe2000000184c */
[----:B------:R-:W2:Y:S04]  /*125c0*/  LDSM.16.M88.4 R16, [R187+0xb000] ;  /* 0x00b00000bb10783b */ /* 0x000ea80000000200 */
[----:B------:R-:W-:Y:S03]  /*125d0*/  LDSM.16.M88.4 R20, [R180+0x4000] ;  /* 0x00400000b414783b */ /* 0x000fe60000000200 */
[C---:B---3--:R-:W-:Y:S08]  /*125e0*/  HMMA.16816.F32 R68, R32.reuse, R12, R68 ;  /* 0x0000000c2044723c */ /* 0x048ff00000001844 */
[C---:B------:R-:W-:Y:S01]  /*125f0*/  HMMA.16816.F32 R64, R32.reuse, R14, R64 ;  /* 0x0000000e2040723c */ /* 0x040fe20000001840 */
[----:B------:R-:W3:Y:S07]  /*12600*/  LDSM.16.M88.4 R12, [R187+0xb800] ;  /* 0x00b80000bb0c783b */ /* 0x000eee0000000200 */
[C---:B----4-:R-:W-:Y:S08]  /*12610*/  HMMA.16816.F32 R48, R32.reuse, R28, R48 ;  /* 0x0000001c2030723c */ /* 0x050ff00000001830 */
[C---:B------:R-:W-:Y:S08]  /*12620*/  HMMA.16816.F32 R88, R32.reuse, R24, R88 ;  /* 0x000000182058723c */ /* 0x040ff00000001858 */
[----:B------:R-:W-:Y:S08]  /*12630*/  HMMA.16816.F32 R76, R32, R26, R76 ;  /* 0x0000001a204c723c */ /* 0x000ff0000000184c */
[C---:B------:R-:W-:Y:S01]  /*12640*/  HMMA.16816.F32 R24, R80.reuse, R84, R4 ;  /* 0x000000545018723c */ /* 0x040fe20000001804 */
[----:B------:R-:W4:Y:S07]  /*12650*/  LDSM.16.M88.4 R4, [R189+0x4000] ;  /* 0x00400000bd04783b */ /* 0x000f2e0000000200 */
[C---:B-1----:R-:W-:Y:S07]  /*12660*/  HMMA.16816.F32 R68, R80.reuse, R8, R68 ;  /* 0x000000085044723c */ /* 0x042fee0000001844 */
[----:B------:R-:W-:Y:S01]  /*12670*/  SHF.R.S32.HI R9, RZ, 0x1f, R56 ;  /* 0x0000001fff097819 */ /* 0x000fe20000011438 */
[----:B------:R-:W-:Y:S03]  /*12680*/  HMMA.16816.F32 R64, R80, R10, R64 ;  /* 0x0000000a5040723c */ /* 0x000fe60000001840 */
[----:B------:R-:W-:-:S04]  /*12690*/  LEA.HI R0, R9, R56, RZ, 0x5 ;  /* 0x0000003809007211 */ /* 0x000fc800078f28ff */
[----:B------:R-:W-:Y:S01]  /*126a0*/  LOP3.LUT R9, R0, 0xffffffe0, RZ, 0xc0, !PT ;  /* 0xffffffe000097812 */ /* 0x000fe200078ec0ff */
[----:B------:R-:W-:Y:S04]  /*126b0*/  HMMA.16816.F32 R36, R32, R30, R36 ;  /* 0x0000001e2024723c */ /* 0x000fe80000001824 */
[----:B------:R-:W-:Y:S02]  /*126c0*/  IMAD.IADD R0, R56, 0x1, -R9 ;  /* 0x0000000138007824 */ /* 0x000fe400078e0a09 */
[----:B------:R-:W1:Y:S02]  /*126d0*/  LDSM.16.M88.4 R8, [R180+0x4800] ;  /* 0x00480000b408783b */ /* 0x000e640000000200 */
[C---:B--2---:R-:W-:Y:S07]  /*126e0*/  HMMA.16816.F32 R48, R80.reuse, R16, R48 ;  /* 0x000000105030723c */ /* 0x044fee0000001830 */
[----:B------:R-:W-:Y:S01]  /*126f0*/  SHF.R.S32.HI R17, RZ, 0x1f, R0 ;  /* 0x0000001fff117819 */ /* 0x000fe20000011400 */
[----:B---3--:R-:W-:Y:S03]  /*12700*/  HMMA.16816.F32 R88, R80, R12, R88 ;  /* 0x0000000c5058723c */ /* 0x008fe60000001858 */
[----:B------:R-:W-:-:S04]  /*12710*/  LEA.HI R0, R17, R0, RZ, 0x2 ;  /* 0x0000000011007211 */ /* 0x000fc800078f10ff */
[----:B------:R-:W-:Y:S01]  /*12720*/  SHF.R.S32.HI R12, RZ, 0x2, R0 ;  /* 0x00000002ff0c7819 */ /* 0x000fe20000011400 */
[----:B------:R-:W-:Y:S01]  /*12730*/  HMMA.16816.F32 R72, R80, R86, R72 ;  /* 0x000000565048723c */ /* 0x000fe20000001848 */
[----:B------:R-:W-:-:S03]  /*12740*/  IADD3 R0, R61, 0x1, -R196 ;  /* 0x000000013d007810 */ /* 0x000fc60007ffe8c4 */
[----:B------:R-:W-:Y:S01]  /*12750*/  IMAD.IADD R211, R12, 0x1, R211 ;  /* 0x000000010cd37824 */ /* 0x000fe200078e02d3 */
[----:B------:R-:W-:Y:S02]  /*12760*/  IADD3 R0, R0, c[0x0][0x2e8], RZ ;  /* 0x0000ba0000007a10 */ /* 0x000fe40007ffe0ff */
[----:B------:R-:W-:Y:S01]  /*12770*/  IADD3 R12, R61, -c[0x0][0x2e4], -R196 ;  /* 0x8000b9003d0c7a10 */ /* 0x000fe20007ffe8c4 */
[----:B----4-:R-:W-:Y:S01]  /*12780*/  HMMA.16816.F32 R24, R4, R20, R24 ;  /* 0x000000140418723c */ /* 0x010fe20000001818 */
[C---:B------:R-:W-:Y:S01]  /*12790*/  IADD3 R210, R211.reuse, 0x8, RZ ;  /* 0x00000008d3d27810 */ /* 0x040fe20007ffe0ff */
[C---:B------:R-:W-:Y:S02]  /*127a0*/  IMAD.IADD R208, R211.reuse, 0x1, R0 ;  /* 0x00000001d3d07824 */ /* 0x040fe400078e0200 */
[----:B------:R-:W-:Y:S02]  /*127b0*/  IMAD.IADD R211, R211, 0x1, R12 ;  /* 0x00000001d3d37824 */ /* 0x000fe400078e020c */
[--C-:B------:R-:W-:Y:S01]  /*127c0*/  IMAD.IADD R0, R0, 0x1, R210.reuse ;  /* 0x0000000100007824 */ /* 0x100fe200078e02d2 */
[----:B------:R-:W-:Y:S01]  /*127d0*/  IMNMX R208, R208, R61, PT ;  /* 0x0000003dd0d07217 */ /* 0x000fe20003800200 */
[----:B------:R-:W-:Y:S01]  /*127e0*/  HMMA.16816.F32 R36, R80, R18, R36 ;  /* 0x000000125024723c */ /* 0x000fe20000001824 */
[----:B------:R-:W-:Y:S01]  /*127f0*/  IMAD.IADD R210, R12, 0x1, R210 ;  /* 0x000000010cd27824 */ /* 0x000fe200078e02d2 */
[----:B------:R-:W-:-:S02]  /*12800*/  IMNMX R211, RZ, R211, !PT ;  /* 0x000000d3ffd37217 */ /* 0x000fc40007800200 */
[----:B------:R-:W-:Y:S02]  /*12810*/  IMNMX R209, R0, R61, PT ;  /* 0x0000003d00d17217 */ /* 0x000fe40003800200 */
[----:B------:R-:W-:Y:S01]  /*12820*/  IMNMX R210, RZ, R210, !PT ;  /* 0x000000d2ffd27217 */ /* 0x000fe20007800200 */
[----:B------:R-:W-:Y:S01]  /*12830*/  IMAD.IADD R19, R2, 0x1, R135 ;  /* 0x0000000102137824 */ /* 0x000fe200078e0287 */
[----:B------:R-:W-:Y:S01]  /*12840*/  HMMA.16816.F32 R76, R80, R14, R76 ;  /* 0x0000000e504c723c */ /* 0x000fe2000000184c */
[----:B------:R-:W-:-:S03]  /*12850*/  LOP3.LUT R0, R3, R40, RZ, 0xfc, !PT ;  /* 0x0000002803007212 */ /* 0x000fc600078efcff */
[C---:B------:R-:W-:Y:S02]  /*12860*/  IADD3 R12, R19.reuse, 0x1, RZ ;  /* 0x00000001130c7810 */ /* 0x040fe40007ffe0ff */
[----:B------:R-:W-:Y:S02]  /*12870*/  IADD3 R3, R19, 0x8, RZ ;  /* 0x0000000813037810 */ /* 0x000fe40007ffe0ff */
[C---:B------:R-:W-:Y:S01]  /*12880*/  ISETP.GE.AND P4, PT, R12.reuse, R208, PT ;  /* 0x000000d00c00720c */ /* 0x040fe20003f86270 */
[----:B-1----:R-:W-:Y:S01]  /*12890*/  HMMA.16816.F32 R68, R4, R8, R68 ;  /* 0x000000080444723c */ /* 0x002fe20000001844 */
[C---:B------:R-:W-:Y:S02]  /*128a0*/  ISETP.GE.AND P0, PT, R12.reuse, R209, PT ;  /* 0x000000d10c00720c */ /* 0x040fe40003f06270 */
[C---:B------:R-:W-:Y:S02]  /*128b0*/  ISETP.LT.OR P4, PT, R12.reuse, R211, P4 ;  /* 0x000000d30c00720c */ /* 0x040fe40002781670 */
[----:B------:R-:W-:-:S02]  /*128c0*/  ISETP.LT.OR P0, PT, R12, R210, P0 ;  /* 0x000000d20c00720c */ /* 0x000fc40000701670 */
[----:B------:R-:W1:Y:S01]  /*128d0*/  LDSM.16.M88.4 R12, [R180+0x5000] ;  /* 0x00500000b40c783b */ /* 0x000e620000000200 */
[----:B------:R-:W-:Y:S01]  /*128e0*/  IADD3 R8, R19, 0x9, RZ ;  /* 0x0000000913087810 */ /* 0x000fe20007ffe0ff */
[C---:B------:R-:W-:Y:S01]  /*128f0*/  HMMA.16816.F32 R72, R4.reuse, R22, R72 ;  /* 0x000000160448723c */ /* 0x040fe20000001848 */
[----:B------:R-:W-:Y:S02]  /*12900*/  FSEL R25, R25, -INF , !P4 ;  /* 0xff80000019197808 */ /* 0x000fe40006000000 */
[CC--:B------:R-:W-:Y:S02]  /*12910*/  ISETP.GE.AND P4, PT, R8.reuse, R208.reuse, PT ;  /* 0x000000d00800720c */ /* 0x0c0fe40003f86270 */
[----:B------:R-:W-:Y:S02]  /*12920*/  ISETP.GE.AND P6, PT, R3, R208, PT ;  /* 0x000000d00300720c */ /* 0x000fe40003fc6270 */
[----:B------:R-:W-:Y:S01]  /*12930*/  FSEL R22, R27, -INF , !P0 ;  /* 0xff8000001b167808 */ /* 0x000fe20004000000 */
[----:B------:R-:W-:Y:S01]  /*12940*/  HMMA.16816.F32 R64, R4, R10, R64 ;  /* 0x0000000a0440723c */ /* 0x000fe20000001840 */
[----:B------:R-:W-:-:S02]  /*12950*/  ISETP.GE.AND P0, PT, R8, R209, PT ;  /* 0x000000d10800720c */ /* 0x000fc40003f06270 */
[C---:B------:R-:W-:Y:S02]  /*12960*/  ISETP.LT.OR P4, PT, R8.reuse, R211, P4 ;  /* 0x000000d30800720c */ /* 0x040fe40002781670 */
[----:B------:R-:W-:Y:S02]  /*12970*/  ISETP.LT.OR P0, PT, R8, R210, P0 ;  /* 0x000000d20800720c */ /* 0x000fe40000701670 */
[----:B------:R-:W2:Y:S01]  /*12980*/  LDSM.16.M88.4 R8, [R180+0x5800] ;  /* 0x00580000b408783b */ /* 0x000ea20000000200 */
[----:B------:R-:W-:Y:S01]  /*12990*/  ISETP.GE.AND P1, PT, R3, R209, PT ;  /* 0x000000d10300720c */ /* 0x000fe20003f26270 */
[----:B------:R-:W-:-:S04]  /*129a0*/  DEPBAR.LE SB0, 0x0 ;  /* 0x000080000000791a */ /* 0x000fc80000000000 */
[C---:B------:R-:W-:Y:S02]  /*129b0*/  ISETP.GE.AND P5, PT, R19.reuse, R208, PT ;  /* 0x000000d01300720c */ /* 0x040fe40003fa6270 */
[----:B------:R-:W-:Y:S02]  /*129c0*/  ISETP.GE.AND P2, PT, R19, R209, PT ;  /* 0x000000d11300720c */ /* 0x000fe40003f46270 */
[CC--:B------:R-:W-:Y:S02]  /*129d0*/  ISETP.LT.OR P6, PT, R3.reuse, R211.reuse, P6 ;  /* 0x000000d30300720c */ /* 0x0c0fe400037c1670 */
[-C--:B------:R-:W-:Y:S02]  /*129e0*/  ISETP.LT.OR P1, PT, R3, R210.reuse, P1 ;  /* 0x000000d20300720c */ /* 0x080fe40000f21670 */
[C---:B------:R-:W-:Y:S02]  /*129f0*/  ISETP.LT.OR P5, PT, R19.reuse, R211, P5 ;  /* 0x000000d31300720c */ /* 0x040fe40002fa1670 */
[----:B------:R-:W-:-:S02]  /*12a00*/  ISETP.LT.OR P2, PT, R19, R210, P2 ;  /* 0x000000d21300720c */ /* 0x000fc40001741670 */
[----:B------:R-:W-:Y:S02]  /*12a10*/  IADD3 R3, R19, 0x10, RZ ;  /* 0x0000001013037810 */ /* 0x000fe40007ffe0ff */
[----:B------:R-:W-:Y:S02]  /*12a20*/  FSEL R24, R24, -INF , !P5 ;  /* 0xff80000018187808 */ /* 0x000fe40006800000 */
[----:B------:R-:W-:Y:S01]  /*12a30*/  FSEL R26, R26, -INF , !P2 ;  /* 0xff8000001a1a7808 */ /* 0x000fe20005000000 */
[----:B-1----:R-:W-:Y:S01]  /*12a40*/  HMMA.16816.F32 R48, R4, R12, R48 ;  /* 0x0000000c0430723c */ /* 0x002fe20000001830 */
[C---:B------:R-:W-:Y:S02]  /*12a50*/  ISETP.GE.AND P5, PT, R3.reuse, R208, PT ;  /* 0x000000d00300720c */ /* 0x040fe40003fa6270 */
[C---:B------:R-:W-:Y:S02]  /*12a60*/  ISETP.GE.AND P2, PT, R3.reuse, R209, PT ;  /* 0x000000d10300720c */ /* 0x040fe40003f46270 */
[----:B------:R-:W-:-:S02]  /*12a70*/  ISETP.LT.OR P5, PT, R3, R211, P5 ;  /* 0x000000d30300720c */ /* 0x000fc40002fa1670 */
[----:B------:R-:W-:Y:S01]  /*12a80*/  ISETP.LT.OR P2, PT, R3, R210, P2 ;  /* 0x000000d20300720c */ /* 0x000fe20001741670 */
[C---:B------:R-:W-:Y:S01]  /*12a90*/  HMMA.16816.F32 R36, R4.reuse, R14, R36 ;  /* 0x0000000e0424723c */ /* 0x040fe20000001824 */
[C---:B------:R-:W-:Y:S02]  /*12aa0*/  IADD3 R16, R19.reuse, 0x11, RZ ;  /* 0x0000001113107810 */ /* 0x040fe40007ffe0ff */
[----:B------:R-:W-:Y:S02]  /*12ab0*/  IADD3 R3, R19, 0x18, RZ ;  /* 0x0000001813037810 */ /* 0x000fe40007ffe0ff */
[----:B------:R-:W-:Y:S02]  /*12ac0*/  FSEL R21, R72, -INF , !P6 ;  /* 0xff80000048157808 */ /* 0x000fe40007000000 */
[----:B------:R-:W-:Y:S02]  /*12ad0*/  FSEL R74, R74, -INF , !P1 ;  /* 0xff8000004a4a7808 */ /* 0x000fe40004800000 */
[----:B------:R-:W-:Y:S01]  /*12ae0*/  FSEL R73, R73, -INF , !P4 ;  /* 0xff80000049497808 */ /* 0x000fe20006000000 */
[----:B--2---:R-:W-:Y:S01]  /*12af0*/  HMMA.16816.F32 R88, R4, R8, R88 ;  /* 0x000000080458723c */ /* 0x004fe20000001858 */
[----:B------:R-:W-:-:S02]  /*12b00*/  FSEL R20, R75, -INF , !P0 ;  /* 0xff8000004b147808 */ /* 0x000fc40004000000 */
[CC--:B------:R-:W-:Y:S02]  /*12b10*/  ISETP.GE.AND P4, PT, R16.reuse, R208.reuse, PT ;  /* 0x000000d01000720c */ /* 0x0c0fe40003f86270 */
[CC--:B------:R-:W-:Y:S02]  /*12b20*/  ISETP.GE.AND P0, PT, R16.reuse, R209.reuse, PT ;  /* 0x000000d11000720c */ /* 0x0c0fe40003f06270 */
[C---:B------:R-:W-:Y:S01]  /*12b30*/  ISETP.GE.AND P6, PT, R3.reuse, R208, PT ;  /* 0x000000d00300720c */ /* 0x040fe20003fc6270 */
[----:B------:R-:W-:Y:S01]  /*12b40*/  HMMA.16816.F32 R76, R4, R10, R76 ;  /* 0x0000000a044c723c */ /* 0x000fe2000000184c */
        /* <DEDUP_REMOVED lines=11> */
[CC--:B------:R-:W-:Y:S02]  /*12c00*/  ISETP.GE.AND P2, PT, R12.reuse, R208.reuse, PT ;  /* 0x000000d00c00720c */ /* 0x0c0fe40003f46270 */
[-C--:B------:R-:W-:Y:S02]  /*12c10*/  ISETP.GE.AND P0, PT, R12, R209.reuse, PT ;  /* 0x000000d10c00720c */ /* 0x080fe40003f06270 */
[C---:B------:R-:W-:Y:S02]  /*12c20*/  ISETP.GE.AND P5, PT, R3.reuse, R208, PT ;  /* 0x000000d00300720c */ /* 0x040fe40003fa6270 */
[----:B------:R-:W-:-:S02]  /*12c30*/  ISETP.GE.AND P4, PT, R3, R209, PT ;  /* 0x000000d10300720c */ /* 0x000fc40003f86270 */
[CC--:B------:R-:W-:Y:S02]  /*12c40*/  ISETP.LT.OR P2, PT, R12.reuse, R211.reuse, P2 ;  /* 0x000000d30c00720c */ /* 0x0c0fe40001741670 */
[-C--:B------:R-:W-:Y:S02]  /*12c50*/  ISETP.LT.OR P0, PT, R12, R210.reuse, P0 ;  /* 0x000000d20c00720c */ /* 0x080fe40000701670 */
[C---:B------:R-:W-:Y:S02]  /*12c60*/  ISETP.LT.OR P5, PT, R3.reuse, R211, P5 ;  /* 0x000000d30300720c */ /* 0x040fe40002fa1670 */
[----:B------:R-:W-:Y:S02]  /*12c70*/  ISETP.LT.OR P4, PT, R3, R210, P4 ;  /* 0x000000d20300720c */ /* 0x000fe40002781670 */
[C---:B------:R-:W-:Y:S02]  /*12c80*/  IADD3 R23, R19.reuse, 0x21, RZ ;  /* 0x0000002113177810 */ /* 0x040fe40007ffe0ff */
[----:B------:R-:W-:-:S02]  /*12c90*/  IADD3 R3, R19, 0x28, RZ ;  /* 0x0000002813037810 */ /* 0x000fc40007ffe0ff */
[----:B------:R-:W-:Y:S02]  /*12ca0*/  FSEL R15, R64, -INF , !P6 ;  /* 0xff800000400f7808 */ /* 0x000fe40007000000 */
[----:B------:R-:W-:Y:S02]  /*12cb0*/  FSEL R13, R65, -INF , !P2 ;  /* 0xff800000410d7808 */ /* 0x000fe40005000000 */
[----:B------:R-:W-:Y:S02]  /*12cc0*/  FSEL R12, R67, -INF , !P0 ;  /* 0xff800000430c7808 */ /* 0x000fe40004000000 */
[-C--:B------:R-:W-:Y:S02]  /*12cd0*/  ISETP.GE.AND P6, PT, R23, R209.reuse, PT ;  /* 0x000000d11700720c */ /* 0x080fe40003fc6270 */
[C---:B------:R-:W-:Y:S02]  /*12ce0*/  ISETP.GE.AND P0, PT, R3.reuse, R208, PT ;  /* 0x000000d00300720c */ /* 0x040fe40003f06270 */
[----:B------:R-:W-:-:S02]  /*12cf0*/  ISETP.GE.AND P2, PT, R3, R209, PT ;  /* 0x000000d10300720c */ /* 0x000fc40003f46270 */
[-C--:B------:R-:W-:Y:S02]  /*12d00*/  ISETP.LT.OR P6, PT, R23, R210.reuse, P6 ;  /* 0x000000d21700720c */ /* 0x080fe400037c1670 */
[C---:B------:R-:W-:Y:S02]  /*12d10*/  ISETP.LT.OR P0, PT, R3.reuse, R211, P0 ;  /* 0x000000d30300720c */ /* 0x040fe40000701670 */
[----:B------:R-:W-:Y:S02]  /*12d20*/  ISETP.LT.OR P2, PT, R3, R210, P2 ;  /* 0x000000d20300720c */ /* 0x000fe40001741670 */
[C---:B------:R-:W-:Y:S02]  /*12d30*/  IADD3 R3, R19.reuse, 0x31, RZ ;  /* 0x0000003113037810 */ /* 0x040fe40007ffe0ff */
[----:B------:R-:W-:Y:S02]  /*12d40*/  IADD3 R8, R19, 0x30, RZ ;  /* 0x0000003013087810 */ /* 0x000fe40007ffe0ff */
[----:B------:R-:W-:-:S02]  /*12d50*/  FSEL R214, R51, -INF , !P6 ;  /* 0xff80000033d67808 */ /* 0x000fc40007000000 */
[----:B------:R-:W-:Y:S01]  /*12d60*/  FSEL R170, R38, -INF , !P2 ;  /* 0xff80000026aa7808 */ /* 0x000fe20005000000 */
[----:B------:R-:W-:Y:S01]  /*12d70*/  BAR.SYNC.DEFER_BLOCKING 0x0 ;  /* 0x0000000000007b1d */ /* 0x000fe20000010000 */
[C---:B------:R-:W-:Y:S02]  /*12d80*/  ISETP.GE.AND P6, PT, R3.reuse, R208, PT ;  /* 0x000000d00300720c */ /* 0x040fe40003fc6270 */
[----:B------:R-:W-:Y:S02]  /*12d90*/  FSEL R169, R36, -INF , !P0 ;  /* 0xff80000024a97808 */ /* 0x000fe40004000000 */
[CC--:B------:R-:W-:Y:S02]  /*12da0*/  ISETP.GE.AND P2, PT, R3.reuse, R209.reuse, PT ;  /* 0x000000d10300720c */ /* 0x0c0fe40003f46270 */
[----:B------:R-:W-:Y:S02]  /*12db0*/  ISETP.GE.AND P0, PT, R8, R209, PT ;  /* 0x000000d10800720c */ /* 0x000fe40003f06270 */
[----:B------:R-:W-:-:S02]  /*12dc0*/  ISETP.LT.OR P6, PT, R3, R211, P6 ;  /* 0x000000d30300720c */ /* 0x000fc400037c1670 */
[-C--:B------:R-:W-:Y:S02]  /*12dd0*/  ISETP.LT.OR P2, PT, R3, R210.reuse, P2 ;  /* 0x000000d20300720c */ /* 0x080fe40001741670 */
[C---:B------:R-:W-:Y:S02]  /*12de0*/  IADD3 R9, R19.reuse, 0x29, RZ ;  /* 0x0000002913097810 */ /* 0x040fe40007ffe0ff */
[----:B------:R-:W-:Y:S02]  /*12df0*/  ISETP.LT.OR P0, PT, R8, R210, P0 ;  /* 0x000000d20800720c */ /* 0x000fe40000701670 */
[C---:B------:R-:W-:Y:S02]  /*12e00*/  IADD3 R3, R19.reuse, 0x38, RZ ;  /* 0x0000003813037810 */ /* 0x040fe40007ffe0ff */
[----:B------:R-:W-:Y:S02]  /*12e10*/  IADD3 R19, R19, 0x39, RZ ;  /* 0x0000003913137810 */ /* 0x000fe40007ffe0ff */
[----:B------:R-:W-:-:S02]  /*12e20*/  FSEL R14, R66, -INF , !P1 ;  /* 0xff800000420e7808 */ /* 0x000fc40004800000 */
[----:B------:R-:W-:Y:S02]  /*12e30*/  ISETP.GE.AND P1, PT, R23, R208, PT ;  /* 0x000000d01700720c */ /* 0x000fe40003f26270 */
[----:B------:R-:W-:Y:S02]  /*12e40*/  FSEL R168, R90, -INF , !P0 ;  /* 0xff8000005aa87808 */ /* 0x000fe40004000000 */
[----:B------:R-:W-:Y:S02]  /*12e50*/  ISETP.GE.AND P0, PT, R19, R209, PT ;  /* 0x000000d11300720c */ /* 0x000fe40003f06270 */
[----:B------:R-:W-:Y:S02]  /*12e60*/  ISETP.LT.OR P1, PT, R23, R211, P1 ;  /* 0x000000d31700720c */ /* 0x000fe40000f21670 */
[----:B------:R-:W-:Y:S02]  /*12e70*/  ISETP.LT.OR P0, PT, R19, R210, P0 ;  /* 0x000000d21300720c */ /* 0x000fe40000701670 */
[----:B------:R-:W-:-:S02]  /*12e80*/  FSEL R203, R48, -INF , !P5 ;  /* 0xff80000030cb7808 */ /* 0x000fc40006800000 */
[----:B------:R-:W-:Y:S02]  /*12e90*/  FSEL R166, R50, -INF , !P4 ;  /* 0xff80000032a67808 */ /* 0x000fe40006000000 */
[----:B------:R-:W-:Y:S02]  /*12ea0*/  FSEL R163, R49, -INF , !P1 ;  /* 0xff80000031a37808 */ /* 0x000fe40004800000 */
[CC--:B------:R-:W-:Y:S02]  /*12eb0*/  ISETP.GE.AND P5, PT, R9.reuse, R208.reuse, PT ;  /* 0x000000d00900720c */ /* 0x0c0fe40003fa6270 */
[----:B------:R-:W-:Y:S02]  /*12ec0*/  ISETP.GE.AND P4, PT, R9, R209, PT ;  /* 0x000000d10900720c */ /* 0x000fe40003f86270 */
[----:B------:R-:W-:Y:S02]  /*12ed0*/  ISETP.GE.AND P1, PT, R8, R208, PT ;  /* 0x000000d00800720c */ /* 0x000fe40003f26270 */
[----:B------:R-:W-:-:S02]  /*12ee0*/  FSEL R162, R79, -INF , !P0 ;  /* 0xff8000004fa27808 */ /* 0x000fc40004000000 */
[----:B------:R-:W-:Y:S02]  /*12ef0*/  ISETP.GT.AND P0, PT, R204, R195, PT ;  /* 0x000000c3cc00720c */ /* 0x000fe40003f04270 */
[CC--:B------:R-:W-:Y:S02]  /*12f00*/  ISETP.LT.OR P5, PT, R9.reuse, R211.reuse, P5 ;  /* 0x000000d30900720c */ /* 0x0c0fe40002fa1670 */
[----:B------:R-:W-:Y:S02]  /*12f10*/  ISETP.LT.OR P4, PT, R9, R210, P4 ;  /* 0x000000d20900720c */ /* 0x000fe40002781670 */
[----:B------:R-:W-:Y:S02]  /*12f20*/  ISETP.LT.OR P1, PT, R8, R211, P1 ;  /* 0x000000d30800720c */ /* 0x000fe40000f21670 */
[----:B------:R-:W-:Y:S02]  /*12f30*/  FSEL R165, R37, -INF , !P5 ;  /* 0xff80000025a57808 */ /* 0x000fe40006800000 */
[----:B------:R-:W-:-:S02]  /*12f40*/  FSEL R212, R39, -INF , !P4 ;  /* 0xff80000027d47808 */ /* 0x000fc40006000000 */
[----:B------:R-:W-:Y:S02]  /*12f50*/  FSEL R213, R88, -INF , !P1 ;  /* 0xff80000058d57808 */ /* 0x000fe40004800000 */
[-C--:B------:R-:W-:Y:S02]  /*12f60*/  ISETP.GE.AND P5, PT, R3, R208.reuse, PT ;  /* 0x000000d00300720c */ /* 0x080fe40003fa6270 */
[----:B------:R-:W-:Y:S02]  /*12f70*/  ISETP.GE.AND P4, PT, R19, R208, PT ;  /* 0x000000d01300720c */ /* 0x000fe40003f86270 */
[C---:B------:R-:W-:Y:S02]  /*12f80*/  ISETP.GE.AND P1, PT, R3.reuse, R209, PT ;  /* 0x000000d10300720c */ /* 0x040fe40003f26270 */
[C---:B------:R-:W-:Y:S02]  /*12f90*/  ISETP.LT.OR P5, PT, R3.reuse, R211, P5 ;  /* 0x000000d30300720c */ /* 0x040fe40002fa1670 */
        /* <DEDUP_REMOVED lines=67> */
.L_x_5588:
[----:B------:R-:W-:-:S05]  /*133d0*/  IMAD.MOV.U32 R5, RZ, RZ, c[0x0][0x198] ;  /* 0x00006600ff057624 */ /* 0x000fca00078e00ff */
[----:B------:R-:W-:-:S04]  /*133e0*/  LEA R5, -R5, RZ, 0x6 ;  /* 0x000000ff05057211 */ /* 0x000fc800078e31ff */
[----:B------:R-:W-:Y:S02]  /*133f0*/  SHF.R.S32.HI R3, RZ, 0x1f, R5 ;  /* 0x0000001fff037819 */ /* 0x000fe40000011405 */
.L_x_5589:
        /* <DEDUP_REMOVED lines=8> */
[C---:B------:R-:W-:Y:S01]  /*13480*/  LEA R4, P2, R144.reuse, c[0x0][0x168], 0x1 ;  /* 0x00005a0090047a11 */ /* 0x040fe200078408ff */
[----:B------:R-:W-:Y:S01]  /*13490*/  USHF.L.U64.HI UR5, UR4, UR8, UR5 ;  /* 0x0000000804057299 */ /* 0x000fe20008010205 */
[----:B------:R-:W-:Y:S01]  /*134a0*/  LEA.HI.X R201, R5, R201, R3, 0x1, P5 ;  /* 0x000000c905c97211 */ /* 0x000fe200028f0c03 */
[----:B------:R-:W-:Y:S01]  /*134b0*/  IMAD.MOV.U32 R32, RZ, RZ, R202 ;  /* 0x000000ffff207224 */ /* 0x000fe200078e00ca */
[----:B------:R-:W-:-:S02]  /*134c0*/  LEA.HI.X R5, R144, c[0x0][0x16c], R7, 0x1, P2 ;  /* 0x00005b0090057a11 */ /* 0x000fc400010f0c07 */
        /* <DEDUP_REMOVED lines=9> */
[----:B------:R-:W-:Y:S02]  /*13560*/  IADD3 R28, P2, R8, UR9, RZ ;  /* 0x00000009081c7c10 */ /* 0x000fe4000ff5e0ff */
[----:B------:R-:W-:Y:S01]  /*13570*/  IADD3 R6, P1, R2, UR9, RZ ;  /* 0x0000000902067c10 */ /* 0x000fe2000ff3e0ff */
[----:B------:R1:W-:Y:S01]  /*13580*/  LDGSTS.E.BYPASS.LTC128B.128 [R200+0x8000], [R4.64+0x80] ;  /* 0x0800008004c87fae */ /* 0x0003e2000b901d46 */
[----:B------:R-:W-:-:S02]  /*13590*/  IADD3.X R29, R9, UR5, RZ, P2, !PT ;  /* 0x00000005091d7c10 */ /* 0x000fc400097fe4ff */
[----:B------:R-:W-:Y:S01]  /*135a0*/  IADD3.X R7, R3, UR5, RZ, P1, !PT ;  /* 0x0000000503077c10 */ /* 0x000fe20008ffe4ff */
[----:B------:R1:W-:Y:S01]  /*135b0*/  LDGSTS.E.BYPASS.LTC128B.128 [R200+0xa000], [R4.64+0x100] ;  /* 0x0a00010004c87fae */ /* 0x0003e2000b901d46 */
[----:B------:R-:W-:Y:S02]  /*135c0*/  IADD3 R10, P2, R28, UR9, RZ ;  /* 0x000000091c0a7c10 */ /* 0x000fe4000ff5e0ff */
[----:B------:R-:W-:Y:S01]  /*135d0*/  IADD3 R30, P1, R6, UR9, RZ ;  /* 0x00000009061e7c10 */ /* 0x000fe2000ff3e0ff */
[----:B------:R1:W-:Y:S01]  /*135e0*/  LDGSTS.E.BYPASS.LTC128B.128 [R200+0x6800], [R8.64] ;  /* 0x0680000008c87fae */ /* 0x0003e2000b901d46 */
[----:B------:R-:W-:Y:S02]  /*135f0*/  IADD3.X R11, R29, UR5, RZ, P2, !PT ;  /* 0x000000051d0b7c10 */ /* 0x000fe400097fe4ff */
        /* <DEDUP_REMOVED lines=10> */
.L_x_5587:
        /* <DEDUP_REMOVED lines=83> */
[--C-:B------:R-:W-:Y:S01]  /*13bd0*/  FFMA.FTZ R151, R14, c[0x0][0x23c], -R167.reuse ;  /* 0x00008f000e977a23 */ /* 0x100fe200000108a7 */
[----:B------:R-:W-:Y:S01]  /*13be0*/  LDSM.16.MT88.4 R24, [R186+0xe800] ;  /* 0x00e80000ba18783b */ /* 0x000fe20000004200 */
        /* <DEDUP_REMOVED lines=56> */
[C---:B--2---:R-:W-:Y:S02]  /*13f70*/  HMMA.16816.F32 R68, R96.reuse, R72, RZ ;  /* 0x000000486044723c */ /* 0x044fe400000018ff */
[----:B------:R-:W-:Y:S06]  /*13f80*/  MUFU.EX2 R166, R166 ;  /* 0x000000a600a67308 */ /* 0x000fec0000000800 */
[C---:B------:R-:W-:Y:S02]  /*13f90*/  HMMA.16816.F32 R76, R96.reuse, R80, RZ ;  /* 0x00000050604c723c */ /* 0x040fe400000018ff */
[----:B------:R-:W2:Y:S06]  /*13fa0*/  MUFU.EX2 R169, R169 ;  /* 0x000000a900a97308 */ /* 0x000eac0000000800 */
        /* <DEDUP_REMOVED lines=223> */
.L_x_5591:
[----:B------:R-:W-:-:S05]  /*14da0*/  IMAD.MOV.U32 R5, RZ, RZ, c[0x0][0x1a0] ;  /* 0x00006800ff057624 */ /* 0x000fca00078e00ff */
[----:B------:R-:W-:-:S04]  /*14db0*/  LEA R5, -R5, RZ, 0x6 ;  /* 0x000000ff05057211 */ /* 0x000fc800078e31ff */
[----:B------:R-:W-:Y:S02]  /*14dc0*/  SHF.R.S32.HI R0, RZ, 0x1f, R5 ;  /* 0x0000001fff007819 */ /* 0x000fe40000011405 */
.L_x_5592:
[----:B------:R-:W-:Y:S01]  /*14dd0*/  ULDC.64 UR4, c[0x0][0x1a0] ;  /* 0x0000680000047ab9 */ /* 0x000fe20000000a00 */
[C---:B------:R-:W-:Y:S01]  /*14de0*/  IADD3 R7, P1, R5.reuse, R136, RZ ;  /* 0x0000008805077210 */ /* 0x040fe20007f3e0ff */
[----:B------:R-:W-:Y:S01]  /*14df0*/  USHF.L.U32 UR6, UR4, 0x4, URZ ;  /* 0x0000000404067899 */ /* 0x000fe2000800063f */
[----:B------:R-:W-:Y:S01]  /*14e00*/  LEA R206, P0, R5, R206, 0x1 ;  /* 0x000000ce05ce7211 */ /* 0x000fe200078008ff */
[----:B------:R-:W-:Y:S01]  /*14e10*/  UMOV UR7, 0x4 ;  /* 0x0000000400077882 */ /* 0x000fe20000000000 */
[----:B------:R-:W-:Y:S01]  /*14e20*/  LEA R6, P2, R7, c[0x0][0x170], 0x1 ;  /* 0x00005c0007067a11 */ /* 0x000fe200078408ff */
[----:B------:R-:W-:Y:S01]  /*14e30*/  USHF.L.U64.HI UR7, UR4, UR7, UR5 ;  /* 0x0000000704077299 */ /* 0x000fe20008010205 */
[----:B------:R-:W-:Y:S01]  /*14e40*/  IMAD.X R2, R0, 0x1, R133, P1 ;  /* 0x0000000100027824 */ /* 0x000fe200008e0685 */
[----:B------:R-:W-:Y:S01]  /*14e50*/  LEA.HI.X R205, R5, R205, R0, 0x1, P0 ;  /* 0x000000cd05cd7211 */ /* 0x000fe200000f0c00 */
[----:B------:R-:W-:Y:S01]  /*14e60*/  USHF.L.U32 UR10, UR4, 0x5, URZ ;  /* 0x00000005040a7899 */ /* 0x000fe2000800063f */
[----:B------:R-:W-:Y:S01]  /*14e70*/  IADD3 R5, P1, P0, R136, UR6, R5 ;  /* 0x0000000688057c10 */ /* 0x000fe2000f83e005 */
[----:B------:R-:W-:Y:S01]  /*14e80*/  UMOV UR6, 0x5 ;  /* 0x0000000500067882 */ /* 0x000fe20000000000 */
[----:B------:R-:W-:Y:S01]  /*14e90*/  LEA.HI.X R7, R7, c[0x0][0x174], R2, 0x1, P2 ;  /* 0x00005d0007077a11 */ /* 0x000fe200010f0c02 */
[----:B------:R-:W-:Y:S01]  /*14ea0*/  USHF.L.U64.HI UR4, UR4, UR6, UR5 ;  /* 0x0000000604047299 */ /* 0x000fe20008010205 */
[----:B------:R-:W-:Y:S01]  /*14eb0*/  IADD3.X R0, R133, UR7, R0, P1, P0 ;  /* 0x0000000785007c10 */ /* 0x000fe20008fe0400 */
[----:B------:R-:W-:Y:S01]  /*14ec0*/  IMAD.MOV.U32 R207, RZ, RZ, R205 ;  /* 0x000000ffffcf7224 */ /* 0x000fe200078e00cd */
[----:B------:R-:W-:Y:S01]  /*14ed0*/  IADD3 R8, P1, R206, UR10, RZ ;  /* 0x0000000ace087c10 */ /* 0x000fe2000ff3e0ff */
[----:B------:R-:W-:Y:S01]  /*14ee0*/  IMAD R135, R204, 0x40, R135 ;  /* 0x00000040cc877824 */ /* 0x000fe200078e0287 */
[----:B------:R-:W-:-:S02]  /*14ef0*/  LEA R4, P0, R5, c[0x0][0x170], 0x1 ;  /* 0x00005c0005047a11 */ /* 0x000fc400078008ff */
[----:B------:R-:W-:Y:S01]  /*14f00*/  IADD3.X R9, R205, UR4, RZ, P1, !PT ;  /* 0x00000004cd097c10 */ /* 0x000fe20008ffe4ff */
[----:B------:R-:W-:Y:S01]  /*14f10*/  @!PT LDS RZ, [RZ] ;  /* 0x00000000fffff984 */ /* 0x000fe20000000800 */
[----:B------:R-:W-:Y:S01]  /*14f20*/  @!PT LDS RZ, [RZ] ;  /* 0x00000000fffff984 */ /* 0x000fe20000000800 */
[----:B------:R-:W-:Y:S01]  /*14f30*/  @!PT LDS RZ, [RZ] ;  /* 0x00000000fffff984 */ /* 0x000fe20000000800 */
[----:B------:R1:W-:Y:S01]  /*14f40*/  LDGSTS.E.BYPASS.LTC128B.128 [R200+0xc000], [R206.64] ;  /* 0x0c000000cec87fae */ /* 0x0003e2000b901d48 */
[----:B------:R-:W-:Y:S02]  /*14f50*/  LEA.HI.X R5, R5, c[0x0][0x174], R0, 0x1, P0 ;  /* 0x00005d0005057a11 */ /* 0x000fe400000f0c00 */
[----:B------:R-:W-:Y:S01]  /*14f60*/  IADD3 R10, P1, R8, UR10, RZ ;  /* 0x0000000a080a7c10 */ /* 0x000fe2000ff3e0ff */
[----:B------:R2:W-:Y:S01]  /*14f70*/  LDGSTS.E.BYPASS.LTC128B.128 [R200+0xe000], [R6.64+0x80] ;  /* 0x0e00008006c87fae */ /* 0x0005e2000b901d48 */
[----:B------:R-:W-:Y:S02]  /*14f80*/  IADD3 R16, P0, R4, UR10, RZ ;  /* 0x0000000a04107c10 */ /* 0x000fe4000ff1e0ff */
[----:B------:R-:W-:Y:S01]  /*14f90*/  IADD3.X R11, R9, UR4, RZ, P1, !PT ;  /* 0x00000004090b7c10 */ /* 0x000fe20008ffe4ff */
[----:B------:R2:W-:Y:S01]  /*14fa0*/  LDGSTS.E.BYPASS.LTC128B.128 [R200+0x10000], [R6.64+0x100] ;  /* 0x1000010006c87fae */ /* 0x0005e2000b901d48 */
[----:B------:R-:W-:-:S02]  /*14fb0*/  IADD3 R28, P1, R10, UR10, RZ ;  /* 0x0000000a0a1c7c10 */ /* 0x000fc4000ff3e0ff */
[----:B------:R-:W-:Y:S01]  /*14fc0*/  IADD3.X R17, R5, UR4, RZ, P0, !PT ;  /* 0x0000000405117c10 */ /* 0x000fe200087fe4ff */
[----:B------:R3:W-:Y:S01]  /*14fd0*/  LDGSTS.E.BYPASS.LTC128B.128 [R200+0xc800], [R8.64] ;  /* 0x0c80000008c87fae */ /* 0x0007e2000b901d48 */
[----:B------:R-:W-:Y:S02]  /*14fe0*/  IADD3 R30, P0, R16, UR10, RZ ;  /* 0x0000000a101e7c10 */ /* 0x000fe4000ff1e0ff */
[----:B------:R-:W-:Y:S01]  /*14ff0*/  IADD3.X R29, R11, UR4, RZ, P1, !PT ;  /* 0x000000040b1d7c10 */ /* 0x000fe20008ffe4ff */
[----:B------:R2:W-:Y:S01]  /*15000*/  LDGSTS.E.BYPASS.LTC128B.128 [R200+0xe800], [R4.64+0x80] ;  /* 0x0e80008004c87fae */ /* 0x0005e2000b901d48 */
[----:B------:R-:W-:Y:S02]  /*15010*/  IADD3.X R31, R17, UR4, RZ, P0, !PT ;  /* 0x00000004111f7c10 */ /* 0x000fe400087fe4ff */
[C---:B------:R-:W-:Y:S01]  /*15020*/  IADD3 R0, R135.reuse, 0x1, RZ ;  /* 0x0000000187007810 */ /* 0x040fe20007ffe0ff */
[----:B------:R2:W-:Y:S01]  /*15030*/  LDGSTS.E.BYPASS.LTC128B.128 [R200+0x10800], [R4.64+0x100] ;  /* 0x1080010004c87fae */ /* 0x0005e2000b901d48 */
[----:B------:R-:W-:-:S02]  /*15040*/  ISETP.GE.AND P0, PT, R135, R208, PT ;  /* 0x000000d08700720c */ /* 0x000fc40003f06270 */
[C---:B------:R-:W-:Y:S01]  /*15050*/  ISETP.GE.AND P4, PT, R0.reuse, R208, PT ;  /* 0x000000d00000720c */ /* 0x040fe20003f86270 */
[----:B------:R3:W-:Y:S01]  /*15060*/  LDGSTS.E.BYPASS.LTC128B.128 [R200+0xd000], [R10.64] ;  /* 0x0d0000000ac87fae */ /* 0x0007e2000b901d48 */
[C---:B------:R-:W-:Y:S02]  /*15070*/  ISETP.LT.OR P0, PT, R135.reuse, R211, P0 ;  /* 0x000000d38700720c */ /* 0x040fe40000701670 */
[C---:B------:R-:W-:Y:S01]  /*15080*/  IADD3 R2, R135.reuse, 0x9, RZ ;  /* 0x0000000987027810 */ /* 0x040fe20007ffe0ff */
[----:B------:R4:W-:Y:S01]  /*15090*/  LDGSTS.E.BYPASS.LTC128B.128 [R200+0xf000], [R16.64+0x80] ;  /* 0x0f00008010c87fae */ /* 0x0009e2000b901d48 */
[C---:B------:R-:W-:Y:S02]  /*150a0*/  ISETP.GE.AND P2, PT, R0.reuse, R209, PT ;  /* 0x000000d10000720c */ /* 0x040fe40003f46270 */
[----:B------:R-:W-:Y:S01]  /*150b0*/  ISETP.LT.OR P4, PT, R0, R211, P4 ;  /* 0x000000d30000720c */ /* 0x000fe20002781670 */
[----:B------:R4:W-:Y:S01]  /*150c0*/  LDGSTS.E.BYPASS.LTC128B.128 [R200+0x11000], [R16.64+0x100] ;  /* 0x1100010010c87fae */ /* 0x0009e2000b901d48 */
[----:B------:R-:W-:-:S02]  /*150d0*/  ISETP.GE.AND P5, PT, R135, R209, PT ;  /* 0x000000d18700720c */ /* 0x000fc40003fa6270 */
[-C--:B------:R-:W-:Y:S01]  /*150e0*/  ISETP.LT.OR P2, PT, R0, R210.reuse, P2 ;  /* 0x000000d20000720c */ /* 0x080fe20001741670 */
[----:B------:R5:W-:Y:S01]  /*150f0*/  LDGSTS.E.BYPASS.LTC128B.128 [R200+0xd800], [R28.64] ;  /* 0x0d8000001cc87fae */ /* 0x000be2000b901d48 */
[----:B------:R-:W-:-:S03]  /*15100*/  ISETP.LT.OR P5, PT, R135, R210, P5 ;  /* 0x000000d28700720c */ /* 0x000fc60002fa1670 */
        /* <DEDUP_REMOVED lines=12> */
[----:B------:R-:W3:Y:S01]  /*151d0*/  LDSM.16.M88.4 R168, [R182] ;  /* 0x00000000b6a8783b */ /* 0x000ee20000000200 */
        /* <DEDUP_REMOVED lines=8> */
[----:B------:R-:W-:Y:S08]  /*15260*/  HMMA.16816.F32 R16, R24, R4, R16 ;  /* 0x000000041810723c */ /* 0x000ff00000001810 */
[C---:B-1----:R-:W-:Y:S08]  /*15270*/  HMMA.16816.F32 R152, R140.reuse, R148, RZ ;  /* 0x000000948c98723c */ /* 0x042ff000000018ff */
[C---:B------:R-:W-:Y:S08]  /*15280*/  HMMA.16816.F32 R156, R140.reuse, R158, RZ ;  /* 0x0000009e8c9c723c */ /* 0x040ff000000018ff */
[C---:B------:R-:W-:Y:S08]  /*15290*/  HMMA.16816.F32 R148, R140.reuse, R150, RZ ;  /* 0x000000968c94723c */ /* 0x040ff000000018ff */
[C---:B------:R-:W-:Y:S08]  /*152a0*/  HMMA.16816.F32 R144, R140.reuse, R20, RZ ;  /* 0x000000148c90723c */ /* 0x040ff000000018ff */
[----:B------:R-:W-:Y:S01]  /*152b0*/  HMMA.16816.F32 R140, R140, R22, RZ ;  /* 0x000000168c8c723c */ /* 0x000fe200000018ff */
[----:B------:R-:W-:Y:S07]  /*152c0*/  LDSM.16.M88.4 R20, [R189] ;  /* 0x00000000bd14783b */ /* 0x000fee0000000200 */
[----:B------:R-:W-:Y:S01]  /*152d0*/  HMMA.16816.F32 R12, R24, R6, R12 ;  /* 0x00000006180c723c */ /* 0x000fe2000000180c */
[----:B------:R-:W1:Y:S07]  /*152e0*/  LDSM.16.M88.4 R4, [R180] ;  /* 0x00000000b404783b */ /* 0x000e6e0000000200 */
[----:B---3--:R-:W-:Y:S08]  /*152f0*/  HMMA.16816.F32 R16, R28, R8, R16 ;  /* 0x000000081c10723c */ /* 0x008ff00000001810 */
        /* <DEDUP_REMOVED lines=121> */
[C---:B------:R-:W-:Y:S02]  /*15a90*/  ISETP.GE.AND P0, PT, R2.reuse, R208, PT ;  /* 0x000000d00200720c */ /* 0x040fe40003f06270 */
[----:B------:R-:W-:Y:S02]  /*15aa0*/  FSEL R0, R17, -INF , !P4 ;  /* 0xff80000011007808 */ /* 0x000fe40006000000 */
[C---:B------:R-:W-:Y:S01]  /*15ab0*/  ISETP.GE.AND P4, PT, R2.reuse, R209, PT ;  /* 0x000000d10200720c */ /* 0x040fe20003f86270 */
[----:B------:R-:W-:Y:S01]  /*15ac0*/  HMMA.16816.F32 R12, R8, R6, R12 ;  /* 0x00000006080c723c */ /* 0x000fe2000000180c */
[C---:B------:R-:W-:Y:S02]  /*15ad0*/  ISETP.LT.OR P0, PT, R2.reuse, R211, P0 ;  /* 0x000000d30200720c */ /* 0x040fe40000701670 */
[----:B------:R-:W-:-:S02]  /*15ae0*/  ISETP.LT.OR P4, PT, R2, R210, P4 ;  /* 0x000000d20200720c */ /* 0x000fc40002781670 */
[----:B------:R-:W-:Y:S02]  /*15af0*/  FSEL R18, R18, -INF , !P5 ;  /* 0xff80000012127808 */ /* 0x000fe40006800000 */
[----:B------:R-:W-:Y:S01]  /*15b00*/  FSEL R19, R19, -INF , !P2 ;  /* 0xff80000013137808 */ /* 0x000fe20005000000 */
[C---:B------:R-:W-:Y:S01]  /*15b10*/  HMMA.16816.F32 R160, R136.reuse, R28, R160 ;  /* 0x0000001c88a0723c */ /* 0x040fe200000018a0 */
[C---:B------:R-:W-:Y:S02]  /*15b20*/  ISETP.GE.AND P2, PT, R4.reuse, R208, PT ;  /* 0x000000d00400720c */ /* 0x040fe40003f46270 */
[C---:B------:R-:W-:Y:S02]  /*15b30*/  ISETP.GE.AND P5, PT, R4.reuse, R209, PT ;  /* 0x000000d10400720c */ /* 0x040fe40003fa6270 */
[C---:B------:R-:W-:Y:S02]  /*15b40*/  ISETP.LT.OR P2, PT, R4.reuse, R211, P2 ;  /* 0x000000d30400720c */ /* 0x040fe40001741670 */
[----:B------:R-:W-:Y:S01]  /*15b50*/  ISETP.LT.OR P5, PT, R4, R210, P5 ;  /* 0x000000d20400720c */ /* 0x000fe20002fa1670 */
[----:B------:R-:W-:Y:S01]  /*15b60*/  HMMA.16816.F32 R152, R136, R24, R152 ;  /* 0x000000188898723c */ /* 0x000fe20000001898 */
[----:B------:R-:W-:-:S07]  /*15b70*/  IADD3 R17, R135, 0x18, RZ ;  /* 0x0000001887117810 */ /* 0x000fce0007ffe0ff */
[C---:B------:R-:W-:Y:S01]  /*15b80*/  HMMA.16816.F32 R148, R136.reuse, R26, R148 ;  /* 0x0000001a8894723c */ /* 0x040fe20000001894 */
[----:B------:R-:W2:Y:S01]  /*15b90*/  LDSM.16.M88.4 R24, [R180+0x5000] ;  /* 0x00500000b418783b */ /* 0x000ea20000000200 */
[----:B------:R-:W-:Y:S02]  /*15ba0*/  FSEL R12, R12, -INF , !P1 ;  /* 0xff8000000c0c7808 */ /* 0x000fe40004800000 */
[----:B------:R-:W-:Y:S02]  /*15bb0*/  FSEL R2, R13, -INF , !P0 ;  /* 0xff8000000d027808 */ /* 0x000fe40004000000 */
[C---:B------:R-:W-:Y:S02]  /*15bc0*/  ISETP.GE.AND P1, PT, R5.reuse, R208, PT ;  /* 0x000000d00500720c */ /* 0x040fe40003f26270 */
[----:B------:R-:W-:Y:S01]  /*15bd0*/  HMMA.16816.F32 R156, R136, R30, R156 ;  /* 0x0000001e889c723c */ /* 0x000fe2000000189c */
[C---:B------:R-:W-:Y:S02]  /*15be0*/  ISETP.GE.AND P0, PT, R5.reuse, R209, PT ;  /* 0x000000d10500720c */ /* 0x040fe40003f06270 */
[----:B------:R-:W-:-:S02]  /*15bf0*/  ISETP.LT.OR P1, PT, R5, R211, P1 ;  /* 0x000000d30500720c */ /* 0x000fc40000f21670 */
[----:B------:R-:W-:Y:S02]  /*15c00*/  ISETP.LT.OR P0, PT, R5, R210, P0 ;  /* 0x000000d20500720c */ /* 0x000fe40000701670 */
[----:B------:R-:W3:Y:S01]  /*15c10*/  LDSM.16.M88.4 R4, [R180+0x5800] ;  /* 0x00580000b404783b */ /* 0x000ee20000000200 */
[----:B-1----:R-:W-:Y:S01]  /*15c20*/  HMMA.16816.F32 R160, R8, R164, R160 ;  /* 0x000000a408a0723c */ /* 0x002fe200000018a0 */
[----:B------:R-:W-:Y:S01]  /*15c30*/  FSEL R13, R14, -INF , !P6 ;  /* 0xff8000000e0d7808 */ /* 0x000fe20007000000 */
[----:B------:R-:W-:-:S04]  /*15c40*/  DEPBAR.LE SB0, 0x0 ;  /* 0x000080000000791a */ /* 0x000fc80000000000 */
[----:B------:R-:W-:Y:S02]  /*15c50*/  IADD3 R14, R135, 0x19, RZ ;  /* 0x00000019870e7810 */ /* 0x000fe40007ffe0ff */
[----:B------:R-:W-:Y:S01]  /*15c60*/  HMMA.16816.F32 R144, R136, R20, R144 ;  /* 0x000000148890723c */ /* 0x000fe20000001890 */
[----:B------:R-:W-:Y:S02]  /*15c70*/  FSEL R15, R15, -INF , !P4 ;  /* 0xff8000000f0f7808 */ /* 0x000fe40006000000 */
[C---:B------:R-:W-:Y:S02]  /*15c80*/  ISETP.GE.AND P4, PT, R17.reuse, R208, PT ;  /* 0x000000d01100720c */ /* 0x040fe40003f86270 */
[C---:B------:R-:W-:Y:S02]  /*15c90*/  ISETP.GE.AND P6, PT, R17.reuse, R209, PT ;  /* 0x000000d11100720c */ /* 0x040fe40003fc6270 */
[C---:B------:R-:W-:Y:S01]  /*15ca0*/  ISETP.LT.OR P4, PT, R17.reuse, R211, P4 ;  /* 0x000000d31100720c */ /* 0x040fe20002781670 */
[----:B------:R-:W-:Y:S01]  /*15cb0*/  HMMA.16816.F32 R156, R8, R166, R156 ;  /* 0x000000a6089c723c */ /* 0x000fe2000000189c */
[----:B------:R-:W-:Y:S01]  /*15cc0*/  BAR.SYNC.DEFER_BLOCKING 0x0 ;  /* 0x0000000000007b1d */ /* 0x000fe20000010000 */
[----:B------:R-:W-:-:S02]  /*15cd0*/  ISETP.LT.OR P6, PT, R17, R210, P6 ;  /* 0x000000d21100720c */ /* 0x000fc400037c1670 */
[----:B------:R-:W-:-:S04]  /*15ce0*/  IADD3 R17, R135, 0x21, RZ ;  /* 0x0000002187117810 */ /* 0x000fc80007ffe0ff */
[----:B------:R-:W-:Y:S01]  /*15cf0*/  FSEL R160, R160, -INF , !P2 ;  /* 0xff800000a0a07808 */ /* 0x000fe20005000000 */
[C---:B--2---:R-:W-:Y:S01]  /*15d00*/  HMMA.16816.F32 R152, R8.reuse, R24, R152 ;  /* 0x000000180898723c */ /* 0x044fe20000001898 */
[----:B------:R-:W-:Y:S02]  /*15d10*/  FSEL R28, R161, -INF , !P1 ;  /* 0xff800000a11c7808 */ /* 0x000fe40004800000 */
[C---:B------:R-:W-:Y:S02]  /*15d20*/  ISETP.GE.AND P2, PT, R14.reuse, R208, PT ;  /* 0x000000d00e00720c */ /* 0x040fe40003f46270 */
[C---:B------:R-:W-:Y:S02]  /*15d30*/  ISETP.GE.AND P1, PT, R14.reuse, R209, PT ;  /* 0x000000d10e00720c */ /* 0x040fe40003f26270 */
[C---:B------:R-:W-:Y:S01]  /*15d40*/  ISETP.LT.OR P2, PT, R14.reuse, R211, P2 ;  /* 0x000000d30e00720c */ /* 0x040fe20001741670 */
[----:B------:R-:W-:Y:S01]  /*15d50*/  HMMA.16816.F32 R148, R8, R26, R148 ;  /* 0x0000001a0894723c */ /* 0x000fe20000001894 */
[----:B------:R-:W-:-:S02]  /*15d60*/  ISETP.LT.OR P1, PT, R14, R210, P1 ;  /* 0x000000d20e00720c */ /* 0x000fc40000f21670 */
[----:B------:R-:W-:Y:S02]  /*15d70*/  IADD3 R14, R135, 0x20, RZ ;  /* 0x00000020870e7810 */ /* 0x000fe40007ffe0ff */
[----:B------:R-:W-:Y:S02]  /*15d80*/  FSEL R25, R163, -INF , !P0 ;  /* 0xff800000a3197808 */ /* 0x000fe40004000000 */
[----:B------:R-:W-:Y:S01]  /*15d90*/  FSEL R24, R156, -INF , !P4 ;  /* 0xff8000009c187808 */ /* 0x000fe20006000000 */
[----:B------:R-:W-:Y:S01]  /*15da0*/  HMMA.16816.F32 R140, R136, R22, R140 ;  /* 0x00000016888c723c */ /* 0x000fe2000000188c */
[----:B------:R-:W-:Y:S02]  /*15db0*/  FSEL R20, R157, -INF , !P2 ;  /* 0xff8000009d147808 */ /* 0x000fe40005000000 */
[-C--:B------:R-:W-:Y:S02]  /*15dc0*/  ISETP.GE.AND P0, PT, R14, R208.reuse, PT ;  /* 0x000000d00e00720c */ /* 0x080fe40003f06270 */
[----:B------:R-:W-:-:S02]  /*15dd0*/  ISETP.GE.AND P2, PT, R17, R208, PT ;  /* 0x000000d01100720c */ /* 0x000fc40003f46270 */
[C---:B------:R-:W-:Y:S01]  /*15de0*/  ISETP.GE.AND P4, PT, R17.reuse, R209, PT ;  /* 0x000000d11100720c */ /* 0x040fe20003f86270 */
[----:B---3--:R-:W-:Y:S01]  /*15df0*/  HMMA.16816.F32 R144, R8, R4, R144 ;  /* 0x000000040890723c */ /* 0x008fe20000001890 */
[-C--:B------:R-:W-:Y:S02]  /*15e00*/  ISETP.LT.OR P0, PT, R14, R211.reuse, P0 ;  /* 0x000000d30e00720c */ /* 0x080fe40000701670 */
[C---:B------:R-:W-:Y:S02]  /*15e10*/  ISETP.LT.OR P2, PT, R17.reuse, R211, P2 ;  /* 0x000000d31100720c */ /* 0x040fe40001741670 */
[----:B------:R-:W-:Y:S02]  /*15e20*/  ISETP.LT.OR P4, PT, R17, R210, P4 ;  /* 0x000000d21100720c */ /* 0x000fe40002781670 */
[----:B------:R-:W-:Y:S02]  /*15e30*/  FSEL R27, R162, -INF , !P5 ;  /* 0xff800000a21b7808 */ /* 0x000fe40006800000 */
[----:B------:R-:W-:-:S02]  /*15e40*/  IADD3 R17, R135, 0x29, RZ ;  /* 0x0000002987117810 */ /* 0x000fc40007ffe0ff */
[----:B------:R-:W-:Y:S02]  /*15e50*/  ISETP.GE.AND P5, PT, R14, R209, PT ;  /* 0x000000d10e00720c */ /* 0x000fe40003fa6270 */
[----:B------:R-:W-:Y:S02]  /*15e60*/  FSEL R166, R152, -INF , !P0 ;  /* 0xff80000098a67808 */ /* 0x000fe40004000000 */
[----:B------:R-:W-:Y:S01]  /*15e70*/  ISETP.GE.AND P0, PT, R17, R208, PT ;  /* 0x000000d01100720c */ /* 0x000fe20003f06270 */
[----:B------:R-:W-:Y:S01]  /*15e80*/  HMMA.16816.F32 R140, R8, R6, R140 ;  /* 0x00000006088c723c */ /* 0x000fe2000000188c */
[----:B------:R-:W-:Y:S02]  /*15e90*/  ISETP.LT.OR P5, PT, R14, R210, P5 ;  /* 0x000000d20e00720c */ /* 0x000fe40002fa1670 */
[----:B------:R-:W-:Y:S02]  /*15ea0*/  IADD3 R14, R135, 0x28, RZ ;  /* 0x00000028870e7810 */ /* 0x000fe40007ffe0ff */
[----:B------:R-:W-:-:S02]  /*15eb0*/  ISETP.LT.OR P0, PT, R17, R211, P0 ;  /* 0x000000d31100720c */ /* 0x000fc40000701670 */
[----:B------:R-:W-:Y:S02]  /*15ec0*/  FSEL R21, R159, -INF , !P1 ;  /* 0xff8000009f157808 */ /* 0x000fe40004800000 */
[----:B------:R-:W-:Y:S02]  /*15ed0*/  IADD3 R5, R135, 0x31, RZ ;  /* 0x0000003187057810 */ /* 0x000fe40007ffe0ff */
[CC--:B------:R-:W-:Y:S02]  /*15ee0*/  ISETP.GE.AND P1, PT, R14.reuse, R208.reuse, PT ;  /* 0x000000d00e00720c */ /* 0x0c0fe40003f26270 */
[----:B------:R-:W-:Y:S02]  /*15ef0*/  FSEL R164, R149, -INF , !P0 ;  /* 0xff80000095a47808 */ /* 0x000fe40004000000 */
[----:B------:R-:W-:Y:S02]  /*15f00*/  ISETP.GE.AND P0, PT, R5, R208, PT ;  /* 0x000000d00500720c */ /* 0x000fe40003f06270 */
[----:B------:R-:W-:-:S02]  /*15f10*/  ISETP.LT.OR P1, PT, R14, R211, P1 ;  /* 0x000000d30e00720c */ /* 0x000fc40000f21670 */
[----:B------:R-:W-:Y:S02]  /*15f20*/  IADD3 R4, R135, 0x30, RZ ;  /* 0x0000003087047810 */ /* 0x000fe40007ffe0ff */
[----:B------:R-:W-:Y:S02]  /*15f30*/  ISETP.LT.OR P0, PT, R5, R211, P0 ;  /* 0x000000d30500720c */ /* 0x000fe40000701670 */
[----:B------:R-:W-:Y:S02]  /*15f40*/  FSEL R168, R153, -INF , !P2 ;  /* 0xff80000099a87808 */ /* 0x000fe40005000000 */
[----:B------:R-:W-:Y:S02]  /*15f50*/  FSEL R167, R154, -INF , !P5 ;  /* 0xff8000009aa77808 */ /* 0x000fe40006800000 */
[----:B------:R-:W-:Y:S02]  /*15f60*/  FSEL R170, R148, -INF , !P1 ;  /* 0xff80000094aa7808 */ /* 0x000fe40004800000 */
[----:B------:R-:W-:-:S02]  /*15f70*/  FSEL R23, R158, -INF , !P6 ;  /* 0xff8000009e177808 */ /* 0x000fc40007000000 */
[-C--:B------:R-:W-:Y:S02]  /*15f80*/  ISETP.GE.AND P2, PT, R17, R209.reuse, PT ;  /* 0x000000d11100720c */ /* 0x080fe40003f46270 */
[C---:B------:R-:W-:Y:S02]  /*15f90*/  ISETP.GE.AND P5, PT, R4.reuse, R208, PT ;  /* 0x000000d00400720c */ /* 0x040fe40003fa6270 */
[-C--:B------:R-:W-:Y:S02]  /*15fa0*/  ISETP.GE.AND P1, PT, R4, R209.reuse, PT ;  /* 0x000000d10400720c */ /* 0x080fe40003f26270 */
[----:B------:R-:W-:Y:S02]  /*15fb0*/  ISETP.GE.AND P6, PT, R14, R209, PT ;  /* 0x000000d10e00720c */ /* 0x000fe40003fc6270 */
[----:B------:R-:W-:Y:S02]  /*15fc0*/  FSEL R152, R145, -INF , !P0 ;  /* 0xff80000091987808 */ /* 0x000fe40004000000 */
[----:B------:R-:W-:-:S02]  /*15fd0*/  ISETP.GT.AND P0, PT, R204, R195, PT ;  /* 0x000000c3cc00720c */ /* 0x000fc40003f04270 */
[-C--:B------:R-:W-:Y:S02]  /*15fe0*/  ISETP.LT.OR P2, PT, R17, R210.reuse, P2 ;  /* 0x000000d21100720c */ /* 0x080fe40001741670 */
[C---:B------:R-:W-:Y:S02]  /*15ff0*/  ISETP.LT.OR P5, PT, R4.reuse, R211, P5 ;  /* 0x000000d30400720c */ /* 0x040fe40002fa1670 */
[-C--:B------:R-:W-:Y:S02]  /*16000*/  ISETP.LT.OR P1, PT, R4, R210.reuse, P1 ;  /* 0x000000d20400720c */ /* 0x080fe40000f21670 */
[----:B------:R-:W-:Y:S02]  /*16010*/  ISETP.LT.OR P6, PT, R14, R210, P6 ;  /* 0x000000d20e00720c */ /* 0x000fe400037c1670 */
[C---:B------:R-:W-:Y:S02]  /*16020*/  IADD3 R4, R135.reuse, 0x38, RZ ;  /* 0x0000003887047810 */ /* 0x040fe40007ffe0ff */
[----:B------:R-:W-:-:S02]  /*16030*/  IADD3 R135, R135, 0x39, RZ ;  /* 0x0000003987877810 */ /* 0x000fc40007ffe0ff */
[----:B------:R-:W-:Y:S02]  /*16040*/  FSEL R163, R151, -INF , !P2 ;  /* 0xff80000097a37808 */ /* 0x000fe40005000000 */
[----:B------:R-:W-:Y:S02]  /*16050*/  FSEL R165, R155, -INF , !P4 ;  /* 0xff8000009ba57808 */ /* 0x000fe40006000000 */
[----:B------:R-:W-:Y:S02]  /*16060*/  FSEL R169, R150, -INF , !P6 ;  /* 0xff80000096a97808 */ /* 0x000fe40007000000 */
[----:B------:R-:W-:Y:S02]  /*16070*/  FSEL R154, R144, -INF , !P5 ;  /* 0xff800000909a7808 */ /* 0x000fe40006800000 */
[----:B------:R-:W-:Y:S02]  /*16080*/  FSEL R151, R146, -INF , !P1 ;  /* 0xff80000092977808 */ /* 0x000fe40004800000 */
[----:B------:R-:W-:-:S02]  /*16090*/  ISETP.GE.AND P4, PT, R5, R209, PT ;  /* 0x000000d10500720c */ /* 0x000fc40003f86270 */
[CC--:B------:R-:W-:Y:S02]  /*160a0*/  ISETP.GE.AND P6, PT, R4.reuse, R208.reuse, PT ;  /* 0x000000d00400720c */ /* 0x0c0fe40003fc6270 */
[CC--:B------:R-:W-:Y:S02]  /*160b0*/  ISETP.GE.AND P2, PT, R4.reuse, R209.reuse, PT ;  /* 0x000000d10400720c */ /* 0x0c0fe40003f46270 */
[C---:B------:R-:W-:Y:S02]  /*160c0*/  ISETP.GE.AND P5, PT, R135.reuse, R208, PT ;  /* 0x000000d08700720c */ /* 0x040fe40003fa6270 */
[----:B------:R-:W-:Y:S02]  /*160d0*/  ISETP.GE.AND P1, PT, R135, R209, PT ;  /* 0x000000d18700720c */ /* 0x000fe40003f26270 */
[----:B------:R-:W-:Y:S02]  /*160e0*/  ISETP.LT.OR P4, PT, R5, R210, P4 ;  /* 0x000000d20500720c */ /* 0x000fe40002781670 */
[----:B------:R-:W-:-:S02]  /*160f0*/  ISETP.LT.OR P6, PT, R4, R211, P6 ;  /* 0x000000d30400720c */ /* 0x000fc400037c1670 */
[-C--:B------:R-:W-:Y:S02]  /*16100*/  ISETP.LT.OR P2, PT, R4, R210.reuse, P2 ;  /* 0x000000d20400720c */ /* 0x080fe40001741670 */
[C---:B------:R-:W-:Y:S02]  /*16110*/  ISETP.LT.OR P5, PT, R135.reuse, R211, P5 ;  /* 0x000000d38700720c */ /* 0x040fe40002fa1670 */
[----:B------:R-:W-:Y:S02]  /*16120*/  ISETP.LT.OR P1, PT, R135, R210, P1 ;  /* 0x000000d28700720c */ /* 0x000fe40000f21670 */
[----:B------:R-:W-:Y:S02]  /*16130*/  FSEL R139, R147, -INF , !P4 ;  /* 0xff800000938b7808 */ /* 0x000fe40006000000 */
[----:B------:R-:W-:Y:S02]  /*16140*/  FSEL R138, R140, -INF , !P6 ;  /* 0xff8000008c8a7808 */ /* 0x000fe40007000000 */
[----:B------:R-:W-:-:S02]  /*16150*/  FSEL R137, R142, -INF , !P2 ;  /* 0xff8000008e897808 */ /* 0x000fc40005000000 */
        /* <DEDUP_REMOVED lines=61> */
[----:B------:R-:W-:Y:S05]  /*16530*/  BRA `(.L_x_5595) ;  /* 0x0000003000007947 */ /* 0x000fea0003800000 */
.L_x_5594:
[----:B------:R-:W-:-:S05]  /*16540*/  IMAD.MOV.U32 R6, RZ, RZ, c[0x0][0x198] ;  /* 0x00006600ff067624 */ /* 0x000fca00078e00ff */
[----:B------:R-:W-:-:S04]  /*16550*/  LEA R6, -R6, RZ, 0x6 ;  /* 0x000000ff06067211 */ /* 0x000fc800078e31ff */
[----:B------:R-:W-:Y:S02]  /*16560*/  SHF.R.S32.HI R4, RZ, 0x1f, R6 ;  /* 0x0000001fff047819 */ /* 0x000fe40000011406 */
.L_x_5595:
[----:B------:R-:W-:Y:S01]  /*16570*/  ULDC.64 UR4, c[0x0][0x198] ;  /* 0x0000660000047ab9 */ /* 0x000fe20000000a00 */
[C---:B------:R-:W-:Y:S01]  /*16580*/  LEA R202, P1, R6.reuse, R202, 0x1 ;  /* 0x000000ca06ca7211 */ /* 0x040fe200078208ff */
[----:B------:R-:W-:Y:S02]  /*16590*/  USHF.L.U32 UR7, UR4, 0x5, URZ ;  /* 0x0000000504077899 */ /* 0x000fe4000800063f */
[----:B------:R-:W-:Y:S01]  /*165a0*/  USHF.L.U64.HI UR5, UR4, UR6, UR5 ;  /* 0x0000000604057299 */ /* 0x000fe20008010205 */
[----:B------:R-:W-:-:S03]  /*165b0*/  LEA.HI.X R201, R6, R201, R4, 0x1, P1 ;  /* 0x000000c906c97211 */ /* 0x000fc600008f0c04 */
        /* <DEDUP_REMOVED lines=10> */
[----:B------:R-:W-:-:S03]  /*16660*/  IADD3 R4, P1, R6, UR7, RZ ;  /* 0x0000000706047c10 */ /* 0x000fc6000ff3e0ff */
[----:B------:R1:W-:Y:S01]  /*16670*/  LDGSTS.E.BYPASS.LTC128B.128 [R200+0xa000], [R202.64+0x100] ;  /* 0x0a000100cac87fae */ /* 0x0003e2000b901d48 */
[----:B------:R-:W-:-:S03]  /*16680*/  IADD3.X R5, R7, UR5, RZ, P1, !PT ;  /* 0x0000000507057c10 */ /* 0x000fc60008ffe4ff */
        /* <DEDUP_REMOVED lines=10> */
.L_x_5593:
        /* <DEDUP_REMOVED lines=55> */
[----:B------:R-:W1:Y:S01]  /*16aa0*/  LDSM.16.MT88.4 R12, [R186+0xc000] ;  /* 0x00c00000ba0c783b */ /* 0x000e620000004200 */
[----:B------:R-:W-:Y:S02]  /*16ab0*/  FADD.FTZ R4, R132, -R5 ;  /* 0x8000000584047221 */ /* 0x000fe40000010000 */
[----:B------:R-:W-:Y:S01]  /*16ac0*/  FADD.FTZ R6, R3, -R6 ;  /* 0x8000000603067221 */ /* 0x000fe20000010000 */
[----:B------:R-:W-:Y:S01]  /*16ad0*/  LDSM.16.MT88.4 R132, [R186+0xc800] ;  /* 0x00c80000ba84783b */ /* 0x000fe20000004200 */
        /* <DEDUP_REMOVED lines=8> */
[----:B------:R-:W3:Y:S01]  /*16b60*/  MUFU.EX2 R144, R144 ;  /* 0x0000009000907308 */ /* 0x000ee20000000800 */
[--C-:B------:R-:W-:Y:S02]  /*16b70*/  FFMA.FTZ R155, R160, c[0x0][0x23c], -R153.reuse ;  /* 0x00008f00a09b7a23 */ /* 0x100fe40000010899 */
[--C-:B------:R-:W-:Y:S02]  /*16b80*/  FFMA.FTZ R156, R28, c[0x0][0x23c], -R153.reuse ;  /* 0x00008f001c9c7a23 */ /* 0x100fe40000010899 */
[--C-:B------:R-:W-:Y:S01]  /*16b90*/  FFMA.FTZ R157, R24, c[0x0][0x23c], -R153.reuse ;  /* 0x00008f00189d7a23 */ /* 0x100fe20000010899 */
[----:B------:R-:W-:Y:S01]  /*16ba0*/  LDSM.16.MT88.4 R28, [R184+0xc800] ;  /* 0x00c80000b81c783b */ /* 0x000fe20000004200 */
[----:B------:R-:W-:Y:S01]  /*16bb0*/  FFMA.FTZ R158, R20, c[0x0][0x23c], -R153 ;  /* 0x00008f00149e7a23 */ /* 0x000fe20000010899 */
[----:B------:R-:W4:Y:S01]  /*16bc0*/  MUFU.EX2 R141, R141 ;  /* 0x0000008d008d7308 */ /* 0x000f220000000800 */
[----:B------:R-:W-:-:S02]  /*16bd0*/  FFMA.FTZ R159, R27, c[0x0][0x23c], -R150 ;  /* 0x00008f001b9f7a23 */ /* 0x000fc40000010896 */
[--C-:B------:R-:W-:Y:S02]  /*16be0*/  FFMA.FTZ R162, R25, c[0x0][0x23c], -R150.reuse ;  /* 0x00008f0019a27a23 */ /* 0x100fe40000010896 */
[--C-:B------:R-:W-:Y:S01]  /*16bf0*/  FFMA.FTZ R160, R23, c[0x0][0x23c], -R150.reuse ;  /* 0x00008f0017a07a23 */ /* 0x100fe20000010896 */
[----:B------:R-:W-:Y:S01]  /*16c00*/  LDSM.16.MT88.4 R24, [R188+0xe800] ;  /* 0x00e80000bc18783b */ /* 0x000fe20000004200 */
[----:B------:R-:W-:Y:S01]  /*16c10*/  FFMA.FTZ R161, R21, c[0x0][0x23c], -R150 ;  /* 0x00008f0015a17a23 */ /* 0x000fe20000010896 */
[----:B------:R-:W-:Y:S01]  /*16c20*/  MUFU.EX2 R140, R140 ;  /* 0x0000008c008c7308 */ /* 0x000fe20000000800 */
[----:B---3--:R-:W-:Y:S01]  /*16c30*/  F2FP.PACK_AB R4, R143, R144 ;  /* 0x000000908f04723e */ /* 0x008fe200000000ff */
[----:B------:R-:W-:Y:S01]  /*16c40*/  LDSM.16.MT88.4 R20, [R186+0xe800] ;  /* 0x00e80000ba14783b */ /* 0x000fe20000004200 */
[--C-:B------:R-:W-:Y:S02]  /*16c50*/  FFMA.FTZ R171, R168, c[0x0][0x23c], -R153.reuse ;  /* 0x00008f00a8ab7a23 */ /* 0x100fe40000010899 */
[----:B------:R-:W-:-:S02]  /*16c60*/  FFMA.FTZ R203, R164, c[0x0][0x23c], -R153 ;  /* 0x00008f00a4cb7a23 */ /* 0x000fc40000010899 */
[--C-:B------:R-:W-:Y:S01]  /*16c70*/  FFMA.FTZ R168, R170, c[0x0][0x23c], -R153.reuse ;  /* 0x00008f00aaa87a23 */ /* 0x100fe20000010899 */
[----:B------:R-:W3:Y:S01]  /*16c80*/  MUFU.EX2 R2, R2 ;  /* 0x0000000200027308 */ /* 0x000ee20000000800 */
        /* <DEDUP_REMOVED lines=323> */
.L_x_5590:
[----:B------:R-:W-:Y:S05]  /*180c0*/  @!P0 BRA `(.L_x_5596) ;  /* 0x0000370000008947 */ /* 0x000fea0003800000 */
[----:B------:R-:W1:Y:S01]  /*180d0*/  S2R R217, SR_TID.X ;  /* 0x0000000000d97919 */ /* 0x000e620000002100 */
[----:B------:R-:W-:Y:S01]  /*180e0*/  ULDC UR8, c[0x0][0x1a0] ;  /* 0x0000680000087ab9 */ /* 0x000fe20000000800 */
[----:B------:R-:W-:Y:S01]  /*180f0*/  IMAD.MOV.U32 R0, RZ, RZ, R3 ;  /* 0x000000ffff007224 */ /* 0x000fe200078e0003 */
[----:B------:R-:W-:Y:S01]  /*18100*/  ULEA UR5, -UR8, URZ, 0x6 ;  /* 0x0000003f08057291 */ /* 0x000fe2000f8e313f */
[----:B------:R-:W-:Y:S01]  /*18110*/  IMAD.MOV.U32 R2, RZ, RZ, R132 ;  /* 0x000000ffff027224 */ /* 0x000fe200078e0084 */
[----:B------:R-:W-:-:S02]  /*18120*/  UMOV UR10, 0x5 ;  /* 0x00000005000a7882 */ /* 0x000fc40000000000 */
[----:B------:R-:W-:Y:S02]  /*18130*/  USHF.R.S32.HI UR4, URZ, 0x1f, UR5 ;  /* 0x0000001f3f047899 */ /* 0x000fe40008011405 */
[----:B------:R-:W-:Y:S01]  /*18140*/  ULDC UR9, c[0x0][0x1a4] ;  /* 0x0000690000097ab9 */ /* 0x000fe20000000800 */
[----:B------:R-:W-:Y:S01]  /*18150*/  MOV R214, UR5 ;  /* 0x0000000500d67c02 */ /* 0x000fe20008000f00 */
[----:B------:R-:W-:Y:S02]  /*18160*/  USHF.L.U64.HI UR9, UR8, UR10, UR9 ;  /* 0x0000000a08097299 */ /* 0x000fe40008010209 */
[----:B------:R-:W-:Y:S01]  /*18170*/  IMAD.U32 R212, RZ, RZ, UR4 ;  /* 0x00000004ffd47e24 */ /* 0x000fe2000f8e00ff */
[----:B------:R-:W-:Y:S02]  /*18180*/  USHF.L.U32 UR8, UR8, 0x5, URZ ;  /* 0x0000000508087899 */ /* 0x000fe4000800063f */
[----:B------:R-:W-:Y:S02]  /*18190*/  ULDC.64 UR12, c[0x0][0x118] ;  /* 0x00004600000c7ab9 */ /* 0x000fe40000000a00 */
[----:B------:R-:W-:Y:S01]  /*181a0*/  ULDC UR4, c[0x0][0x19c] ;  /* 0x0000670000047ab9 */ /* 0x000fe20000000800 */
[----:B-1----:R-:W-:-:S04]  /*181b0*/  SHF.L.U32 R217, R217, 0x1, RZ ;  /* 0x00000001d9d97819 */ /* 0x002fc800000006ff */
[----:B------:R-:W-:Y:S02]  /*181c0*/  LOP3.LUT R217, R217, 0x6, RZ, 0xc0, !PT ;  /* 0x00000006d9d97812 */ /* 0x000fe400078ec0ff */
.L_x_5600:
        /* <DEDUP_REMOVED lines=65> */
.L_x_5597:
        /* <DEDUP_REMOVED lines=26> */
[----:B------:R-:W3:Y:S04]  /*18780*/  LDSM.16.M88.4 R8, [R193+0x6000] ;  /* 0x00600000c108783b */ /* 0x000ee80000000200 */
[----:B------:R-:W2:Y:S04]  /*18790*/  LDSM.16.M88.4 R16, [R193+0x6800] ;  /* 0x00680000c110783b */ /* 0x000ea80000000200 */
        /* <DEDUP_REMOVED lines=8> */
[C---:B---3--:R-:W-:Y:S03]  /*18820*/  HMMA.16816.F32 R4, R32.reuse, R8, RZ ;  /* 0x000000082004723c */ /* 0x048fe600000018ff */
[----:B------:R-:W-:Y:S04]  /*18830*/  LDSM.16.M88.4 R156, [R190] ;  /* 0x00000000be9c783b */ /* 0x000fe80000000200 */
[----:B------:R-:W3:Y:S01]  /*18840*/  LDSM.16.M88.4 R160, [R187+0x6000] ;  /* 0x00600000bba0783b */ /* 0x000ee20000000200 */
[C---:B------:R-:W-:Y:S03]  /*18850*/  HMMA.16816.F32 R8, R32.reuse, R10, RZ ;  /* 0x0000000a2008723c */ /* 0x040fe600000018ff */
[----:B------:R-:W1:Y:S04]  /*18860*/  LDSM.16.M88.4 R164, [R187+0x6800] ;  /* 0x00680000bba4783b */ /* 0x000e680000000200 */
[----:B------:R-:W-:Y:S01]  /*18870*/  LDSM.16.M88.4 R168, [R187+0x7800] ;  /* 0x00780000bba8783b */ /* 0x000fe20000000200 */
[C---:B--2---:R-:W-:Y:S08]  /*18880*/  HMMA.16816.F32 R12, R32.reuse, R16, RZ ;  /* 0x00000010200c723c */ /* 0x044ff000000018ff */
[C---:B------:R-:W-:Y:S08]  /*18890*/  HMMA.16816.F32 R16, R32.reuse, R18, RZ ;  /* 0x000000122010723c */ /* 0x040ff000000018ff */
[C---:B----4-:R-:W-:Y:S08]  /*188a0*/  HMMA.16816.F32 R20, R32.reuse, R24, RZ ;  /* 0x000000182014723c */ /* 0x050ff000000018ff */
[C---:B------:R-:W-:Y:S08]  /*188b0*/  HMMA.16816.F32 R24, R32.reuse, R26, RZ ;  /* 0x0000001a2018723c */ /* 0x040ff000000018ff */
[C---:B-----5:R-:W-:Y:S08]  /*188c0*/  HMMA.16816.F32 R28, R32.reuse, R132, RZ ;  /* 0x00000084201c723c */ /* 0x060ff000000018ff */
[----:B------:R-:W-:Y:S01]  /*188d0*/  HMMA.16816.F32 R32, R32, R134, RZ ;  /* 0x000000862020723c */ /* 0x000fe200000018ff */
[----:B------:R-:W2:Y:S07]  /*188e0*/  LDSM.16.M88.4 R132, [R187+0x7000] ;  /* 0x00700000bb84783b */ /* 0x000eae0000000200 */
        /* <DEDUP_REMOVED lines=13> */
[C---:B---3--:R-:W-:Y:S08]  /*189c0*/  HMMA.16816.F32 R4, R156.reuse, R160, R4 ;  /* 0x000000a09c04723c */ /* 0x048ff00000001804 */
[C---:B------:R-:W-:Y:S01]  /*189d0*/  HMMA.16816.F32 R8, R156.reuse, R162, R8 ;  /* 0x000000a29c08723c */ /* 0x040fe20000001808 */
[----:B------:R-:W-:Y:S07]  /*189e0*/  LDSM.16.M88.4 R160, [R193+0x8000] ;  /* 0x00800000c1a0783b */ /* 0x000fee0000000200 */
[C---:B------:R-:W-:Y:S08]  /*189f0*/  HMMA.16816.F32 R12, R156.reuse, R164, R12 ;  /* 0x000000a49c0c723c */ /* 0x040ff0000000180c */
[C---:B------:R-:W-:Y:S01]  /*18a00*/  HMMA.16816.F32 R16, R156.reuse, R166, R16 ;  /* 0x000000a69c10723c */ /* 0x040fe20000001810 */
[----:B------:R-:W-:Y:S07]  /*18a10*/  LDSM.16.M88.4 R164, [R193+0x8800] ;  /* 0x00880000c1a4783b */ /* 0x000fee0000000200 */
[C---:B--2---:R-:W-:Y:S08]  /*18a20*/  HMMA.16816.F32 R20, R156.reuse, R132, R20 ;  /* 0x000000849c14723c */ /* 0x044ff00000001814 */
        /* <DEDUP_REMOVED lines=181> */
.L_x_5599:
        /* <DEDUP_REMOVED lines=27> */
.L_x_5598:
[----:B------:R-:W-:Y:S05]  /*19730*/  IMAD R3, R204, 0x40, R217 ;  /* 0x00000040cc037824 */ /* 0x000fea00078e02d9 */
[C---:B-1----:R-:W-:Y:S02]  /*19740*/  IADD3 R132, R3.reuse, 0x1, RZ ;  /* 0x0000000103847810 */ /* 0x042fe40007ffe0ff */
        /* <DEDUP_REMOVED lines=10> */
[----:B------:R-:W-:Y:S02]  /*197f0*/  FSEL R134, R4, -INF , !P2 ;  /* 0xff80000004867808 */ /* 0x000fe40005000000 */
        /* <DEDUP_REMOVED lines=21> */
[----:B------:R-:W-:Y:S02]  /*19950*/  ISETP.GE.OR P0, PT, R132, R209, !P0 ;  /* 0x000000d18400720c */ /* 0x000fe40004706670 */
[-C--:B------:R-:W-:Y:S02]  /*19960*/  ISETP.GE.AND P2, PT, R5, R210.reuse, PT ;  /* 0x000000d20500720c */ /* 0x080fe40003f46270 */
        /* <DEDUP_REMOVED lines=43> */
[-C--:B------:R-:W-:Y:S02]  /*19c20*/  ISETP.GE.OR P6, PT, R4, R209.reuse, !P6 ;  /* 0x000000d10400720c */ /* 0x080fe400077c6670 */
[----:B------:R-:W-:Y:S02]  /*19c30*/  IADD3 R4, R3, 0x28, RZ ;  /* 0x0000002803047810 */ /* 0x000fe40007ffe0ff */
[----:B------:R-:W-:Y:S02]  /*19c40*/  FMNMX.FTZ R10, R163, R10, !PT ;  /* 0x0000000aa30a7209 */ /* 0x000fe40007810000 */
[C---:B------:R-:W-:Y:S02]  /*19c50*/  ISETP.GE.OR P2, PT, R6.reuse, R208, !P2 ;  /* 0x000000d00600720c */ /* 0x040fe40005746670 */
[----:B------:R-:W-:Y:S02]  /*19c60*/  ISETP.GE.OR P0, PT, R6, R209, !P0 ;  /* 0x000000d10600720c */ /* 0x000fe40004706670 */
[----:B------:R-:W-:Y:S02]  /*19c70*/  IADD3 R6, R3, 0x31, RZ ;  /* 0x0000003103067810 */ /* 0x000fe40007ffe0ff */
[----:B------:R-:W-:Y:S02]  /*19c80*/  FSEL R143, R18, -INF , !P4 ;  /* 0xff800000128f7808 */ /* 0x000fe40006000000 */
[----:B------:R-:W-:Y:S02]  /*19c90*/  FMNMX.FTZ R9, R140, R9, !PT ;  /* 0x000000098c097209 */ /* 0x000fe40007810000 */
[CC--:B------:R-:W-:Y:S02]  /*19ca0*/  ISETP.GE.AND P4, PT, R4.reuse, R211.reuse, PT ;  /* 0x000000d30400720c */ /* 0x0c0fe40003f86270 */
        /* <DEDUP_REMOVED lines=270> */
[----:B------:R-:W-:Y:S01]  /*1ad90*/  FMUL.FTZ R82, R0, R82 ;  /* 0x0000005200527220 */ /* 0x000fe20000410000 */
        /* <DEDUP_REMOVED lines=32> */
[----:B------:R-:W-:Y:S01]  /*1afa0*/  FADD.FTZ R165, R165, R166 ;  /* 0x000000a6a5a57221 */ /* 0x000fe20000010000 */
[----:B---3--:R-:W-:Y:S01]  /*1afb0*/  F2FP.PACK_AB R137, R234, R233 ;  /* 0x000000e9ea89723e */ /* 0x008fe200000000ff */
[C---:B------:R-:W-:Y:S01]  /*1afc0*/  HMMA.16816.F32 R8, R100.reuse, R114, R8 ;  /* 0x000000726408723c */ /* 0x040fe20000001808 */
[----:B------:R-:W-:Y:S03]  /*1afd0*/  LDSM.16.MT88.4 R112, [R186+0x10800] ;  /* 0x01080000ba70783b */ /* 0x000fe60000004200 */
[----:B----4-:R-:W-:Y:S01]  /*1afe0*/  F2FP.PACK_AB R139, R236, R235 ;  /* 0x000000ebec8b723e */ /* 0x010fe200000000ff */
[----:B------:R-:W-:Y:S02]  /*1aff0*/  FADD.FTZ R164, R164, R165 ;  /* 0x000000a5a4a47221 */ /* 0x000fe40000010000 */
[----:B------:R-:W-:Y:S01]  /*1b000*/  IMAD.MOV.U32 R2, RZ, RZ, R132 ;  /* 0x000000ffff027224 */ /* 0x000fe200078e0084 */
[C---:B-1----:R-:W-:Y:S04]  /*1b010*/  HMMA.16816.F32 R12, R100.reuse, R108, R12 ;  /* 0x0000006c640c723c */ /* 0x042fe8000000180c */
[----:B------:R-:W-:Y:S04]  /*1b020*/  FADD.FTZ R207, R207, R164 ;  /* 0x000000a4cfcf7221 */ /* 0x000fe80000010000 */
[----:B------:R-:W-:Y:S01]  /*1b030*/  FADD.FTZ R218, R218, R207 ;  /* 0x000000cfdada7221 */ /* 0x000fe20000010000 */
[C---:B------:R-:W-:Y:S01]  /*1b040*/  HMMA.16816.F32 R16, R100.reuse, R110, R16 ;  /* 0x0000006e6410723c */ /* 0x040fe20000001810 */
[----:B------:R-:W1:Y:S02]  /*1b050*/  LDSM.16.MT88.4 R108, [R188+0x10800] ;  /* 0x01080000bc6c783b */ /* 0x000e640000004200 */
[----:B------:R-:W-:Y:S05]  /*1b060*/  FADD.FTZ R219, R219, R218 ;  /* 0x000000dadbdb7221 */ /* 0x000fea0000010000 */
        /* <DEDUP_REMOVED lines=32> */
[----:B------:R-:W-:Y:S01]  /*1b270*/  F2FP.PACK_AB R101, R226, R225 ;  /* 0x000000e1e265723e */ /* 0x000fe200000000ff */
[----:B------:R-:W-:Y:S01]  /*1b280*/  FADD.FTZ R225, R225, R220 ;  /* 0x000000dce1e17221 */ /* 0x000fe20000010000 */
[----:B------:R-:W-:Y:S03]  /*1b290*/  F2FP.PACK_AB R103, R228, R227 ;  /* 0x000000e3e467723e */ /* 0x000fe600000000ff */
[----:B------:R-:W-:Y:S04]  /*1b2a0*/  FADD.FTZ R226, R226, R225 ;  /* 0x000000e1e2e27221 */ /* 0x000fe80000010000 */
[C---:B-1----:R-:W-:Y:S03]  /*1b2b0*/  HMMA.16816.F32 R4, R100.reuse, R108, R4 ;  /* 0x0000006c6404723c */ /* 0x042fe60000001804 */
[----:B------:R-:W-:Y:S04]  /*1b2c0*/  FADD.FTZ R227, R227, R226 ;  /* 0x000000e2e3e37221 */ /* 0x000fe80000010000 */
[----:B------:R-:W-:Y:S01]  /*1b2d0*/  FADD.FTZ R228, R228, R227 ;  /* 0x000000e3e4e47221 */ /* 0x000fe20000010000 */
[C---:B------:R-:W-:Y:S01]  /*1b2e0*/  HMMA.16816.F32 R8, R100.reuse, R110, R8 ;  /* 0x0000006e6408723c */ /* 0x040fe20000001808 */
[----:B------:R-:W1:Y:S03]  /*1b2f0*/  LDSM.16.MT88.4 R108, [R185+0xf000] ;  /* 0x00f00000b96c783b */ /* 0x000e660000004200 */
[----:B------:R-:W-:Y:S04]  /*1b300*/  FADD.FTZ R233, R233, R228 ;  /* 0x000000e4e9e97221 */ /* 0x000fe80000010000 */
[C---:B------:R-:W-:Y:S04]  /*1b310*/  HMMA.16816.F32 R12, R100.reuse, R120, R12 ;  /* 0x00000078640c723c */ /* 0x040fe8000000180c */
[----:B------:R-:W-:Y:S04]  /*1b320*/  FADD.FTZ R234, R234, R233 ;  /* 0x000000e9eaea7221 */ /* 0x000fe80000010000 */
[C---:B------:R-:W-:Y:S04]  /*1b330*/  HMMA.16816.F32 R16, R100.reuse, R122, R16 ;  /* 0x0000007a6410723c */ /* 0x040fe80000001810 */
[----:B------:R-:W-:Y:S04]  /*1b340*/  FADD.FTZ R213, R235, R234 ;  /* 0x000000eaebd57221 */ /* 0x000fe80000010000 */
[C---:B---3--:R-:W-:Y:S04]  /*1b350*/  HMMA.16816.F32 R20, R100.reuse, R112, R20 ;  /* 0x000000706414723c */ /* 0x048fe80000001814 */
[----:B------:R-:W-:Y:S04]  /*1b360*/  FADD.FTZ R213, R236, R213 ;  /* 0x000000d5ecd57221 */ /* 0x000fe80000010000 */
        /* <DEDUP_REMOVED lines=70> */
.L_x_5596:
        /* <DEDUP_REMOVED lines=257> */
.L_x_5601:
[----:B------:R-:W2:Y:S04]  /*1c7e0*/  S2R R58, SR_CTAID.Z ;  /* 0x00000000003a7919 */ /* 0x000ea80000002700 */
[----:B------:R-:W2:Y:S02]  /*1c7f0*/  S2R R3, SR_CTAID.Y ;  /* 0x0000000000037919 */ /* 0x000ea40000002600 */
[----:B--2---:R-:W-:-:S04]  /*1c800*/  IMAD R57, R3, c[0x0][0x1c0], R58 ;  /* 0x0000700003397a24 */ /* 0x004fc800078e023a */
[----:B------:R-:W-:Y:S02]  /*1c810*/  IMAD R57, R57, c[0x0][0x214], RZ ;  /* 0x0000850039397a24 */ /* 0x000fe400078e02ff */
.L_x_5602:
[----:B------:R-:W-:Y:S01]  /*1c820*/  BAR.SYNC.DEFER_BLOCKING 0x0 ;  /* 0x0000000000007b1d */ /* 0x000fe20000010000 */
[----:B------:R-:W-:Y:S01]  /*1c830*/  LOP3.LUT R5, R5, 0xffffffe0, RZ, 0xc0, !PT ;  /* 0xffffffe005057812 */ /* 0x000fe200078ec0ff */
[C---:B------:R-:W-:Y:S01]  /*1c840*/  IMAD.WIDE.U32 R64, R197.reuse, c[0x0][0x1e8], RZ ;  /* 0x00007a00c5407a25 */ /* 0x040fe200078e00ff */
[----:B------:R-:W-:Y:S02]  /*1c850*/  SHF.R.S32.HI R61, RZ, 0x1f, R6 ;  /* 0x0000001fff3d7819 */ /* 0x000fe40000011406 */
[----:B------:R-:W-:Y:S01]  /*1c860*/  ISETP.NE.AND P0, PT, R197, -0x1, PT ;  /* 0xffffffffc500780c */ /* 0x000fe20003f05270 */
[----:B------:R-:W2:Y:S01]  /*1c870*/  S2R R0, SR_TID.X ;  /* 0x0000000000007919 */ /* 0x000ea20000002100 */
        /* <DEDUP_REMOVED lines=35> */
[----:B----4-:R-:W4:Y:S01]  /*1cab0*/  S2R R6, SR_CTAID.X ;  /* 0x0000000000067919 */ /* 0x010f220000002500 */
[----:B------:R-:W-:Y:S01]  /*1cac0*/  IADD3 R59, R5, 0x8, RZ ;  /* 0x00000008053b7810 */ /* 0x000fe20007ffe0ff */
[----:B----4-:R-:W-:-:S02]  /*1cad0*/  IMAD R62, R6, 0x40, R57 ;  /* 0x00000040063e7824 */ /* 0x010fc400078e0239 */
        /* <DEDUP_REMOVED lines=10> */
.L_x_5604:
[----:B----4-:R-:W-:Y:S05]  /*1cb80*/  BSYNC B0 ;  /* 0x0000000000007941 */ /* 0x010fea0003800000 */
.L_x_5603:
[----:B------:R-:W4:Y:S01]  /*1cb90*/  S2R R2, SR_CTAID.X ;  /* 0x0000000000027919 */ /* 0x000f220000002500 */
[----:B------:R-:W-:Y:S01]  /*1cba0*/  LEA.HI R5, R7, R4, RZ, 0x3 ;  /* 0x0000000407057211 */ /* 0x000fe200078f18ff */
[----:B------:R-:W-:Y:S03]  /*1cbb0*/  BSSY B0, `(.L_x_5605) ;  /* 0x0000022000007945 */ /* 0x000fe60003800000 */
[----:B------:R-:W-:-:S05]  /*1cbc0*/  LOP3.LUT R5, R5, 0xfffffff8, RZ, 0xc0, !PT ;  /* 0xfffffff805057812 */ /* 0x000fca00078ec0ff */
[----:B------:R-:W-:-:S04]  /*1cbd0*/  IMAD.IADD R4, R4, 0x1, -R5 ;  /* 0x0000000104047824 */ /* 0x000fc800078e0a05 */
[----:B------:R-:W-:-:S05]  /*1cbe0*/  IMAD.SHL.U32 R4, R4, 0x8, RZ ;  /* 0x0000000804047824 */ /* 0x000fca00078e00ff */
[----:B------:R-:W-:Y:S01]  /*1cbf0*/  SHF.R.S32.HI R5, RZ, 0x1f, R4 ;  /* 0x0000001fff057819 */ /* 0x000fe20000011404 */
[----:B----4-:R-:W-:-:S04]  /*1cc00*/  IMAD.SHL.U32 R7, R2, 0x40, RZ ;  /* 0x0000004002077824 */ /* 0x010fc800078e00ff */
[----:B------:R-:W-:Y:S01]  /*1cc10*/  IMAD.WIDE.U32 R56, R7, c[0x0][0x1e8], R4 ;  /* 0x00007a0007387a25 */ /* 0x000fe200078e0004 */
[----:B------:R-:W-:Y:S02]  /*1cc20*/  SHF.R.S32.HI R2, RZ, 0x1f, R7 ;  /* 0x0000001fff027819 */ /* 0x000fe40000011407 */
[----:B------:R-:W-:Y:S02]  /*1cc30*/  SHF.R.S32.HI R5, RZ, 0x1f, R0 ;  /* 0x0000001fff057819 */ /* 0x000fe40000011400 */
[----:B------:R-:W-:Y:S01]  /*1cc40*/  IADD3 R56, P0, R3, R56, RZ ;  /* 0x0000003803387210 */ /* 0x000fe20007f1e0ff */
[----:B------:R-:W-:Y:S01]  /*1cc50*/  IMAD R2, R2, c[0x0][0x1e8], RZ ;  /* 0x00007a0002027a24 */ /* 0x000fe200078e02ff */
[----:B------:R-:W-:Y:S02]  /*1cc60*/  LEA.HI R5, R5, R0, RZ, 0x3 ;  /* 0x0000000005057211 */ /* 0x000fe400078f18ff */
[----:B------:R-:W-:Y:S01]  /*1cc70*/  SHF.R.S32.HI R4, RZ, 0x1f, R58 ;  /* 0x0000001fff047819 */ /* 0x000fe2000001143a */
[----:B------:R-:W-:Y:S01]  /*1cc80*/  IMAD R2, R7, c[0x0][0x1ec], R2 ;  /* 0x00007b0007027a24 */ /* 0x000fe200078e0202 */
[----:B------:R-:W-:Y:S01]  /*1cc90*/  SHF.R.S32.HI R0, RZ, 0x3, R5 ;  /* 0x00000003ff007819 */ /* 0x000fe20000011405 */
[----:B------:R-:W-:-:S02]  /*1cca0*/  IMAD.IADD R7, R196, 0x1, -R7 ;  /* 0x00000001c4077824 */ /* 0x000fc400078e0a07 */
[----:B------:R-:W-:Y:S01]  /*1ccb0*/  IMAD R3, R4, c[0x0][0x1f0], RZ ;  /* 0x00007c0004037a24 */ /* 0x000fe200078e02ff */
[----:B------:R-:W-:Y:S02]  /*1ccc0*/  IADD3.X R57, R197, R2, R57, P0, !PT ;  /* 0x00000002c5397210 */ /* 0x000fe400007fe439 */
[----:B------:R-:W-:Y:S01]  /*1ccd0*/  ISETP.GE.AND P0, PT, R0, R7, PT ;  /* 0x000000070000720c */ /* 0x000fe20003f06270 */
[C---:B------:R-:W-:Y:S01]  /*1cce0*/  IMAD R3, R58.reuse, c[0x0][0x1f4], R3 ;  /* 0x00007d003a037a24 */ /* 0x040fe200078e0203 */
[----:B------:R-:W-:Y:S01]  /*1ccf0*/  SHF.R.S32.HI R2, RZ, 0x1f, R0 ;  /* 0x0000001fff027819 */ /* 0x000fe20000011400 */
        /* <DEDUP_REMOVED lines=13> */
.L_x_5606:
[----:B------:R-:W-:Y:S05]  /*1cdd0*/  BSYNC B0 ;  /* 0x0000000000007941 */ /* 0x000fea0003800000 */
.L_x_5605:
[----:B------:R-:W-:Y:S01]  /*1cde0*/  IADD3 R4, R0, 0x10, RZ ;  /* 0x0000001000047810 */ /* 0x000fe20007ffe0ff */
[----:B------:R-:W-:Y:S03]  /*1cdf0*/  BSSY B0, `(.L_x_5607) ;  /* 0x0000010000007945 */ /* 0x000fe60003800000 */
[----:B------:R-:W-:-:S13]  /*1ce00*/  ISETP.GE.AND P0, PT, R4, R7, PT ;  /* 0x000000070400720c */ /* 0x000fda0003f06270 */
[----:B------:R-:W-:Y:S05]  /*1ce10*/  @P0 BRA `(.L_x_5608) ;  /* 0x000000d000000947 */ /* 0x000fea0003800000 */
[----:B------:R-:W-:Y:S01]  /*1ce20*/  IADD3 R4, P0, R0, 0x10, RZ ;  /* 0x0000001000047810 */ /* 0x000fe20007f1e0ff */
[----:B-1--4-:R-:W-:Y:S01]  /*1ce30*/  IMAD.MOV.U32 R16, RZ, RZ, R58 ;  /* 0x000000ffff107224 */ /* 0x012fe200078e003a */
[----:B------:R-:W-:-:S03]  /*1ce40*/  MOV R17, R57 ;  /* 0x0000003900117202 */ /* 0x000fc60000000f00 */
[----:B------:R-:W-:Y:S02]  /*1ce50*/  IMAD.X R3, RZ, RZ, R2, P0 ;  /* 0x000000ffff037224 */ /* 0x000fe400000e0602 */
[----:B------:R-:W-:-:S04]  /*1ce60*/  IMAD.WIDE.U32 R16, R4, c[0x0][0x1e8], R16 ;  /* 0x00007a0004107a25 */ /* 0x000fc800078e0010 */
[----:B------:R-:W-:-:S04]  /*1ce70*/  IMAD R3, R3, c[0x0][0x1e8], RZ ;  /* 0x00007a0003037a24 */ /* 0x000fc800078e02ff */
[----:B------:R-:W-:Y:S01]  /*1ce80*/  IMAD R3, R4, c[0x0][0x1ec], R3 ;  /* 0x00007b0004037a24 */ /* 0x000fe200078e0203 */
[----:B------:R-:W-:-:S04]  /*1ce90*/  LEA R4, P0, R16, c[0x0][0x1d0], 0x1 ;  /* 0x0000740010047a11 */ /* 0x000fc800078008ff */
[----:B------:R-:W-:-:S04]  /*1cea0*/  IADD3 R3, R3, R17, RZ ;  /* 0x0000001103037210 */ /* 0x000fc80007ffe0ff */
[----:B------:R-:W-:-:S05]  /*1ceb0*/  LEA.HI.X R5, R16, c[0x0][0x1d4], R3, 0x1, P0 ;  /* 0x0000750010057a11 */ /* 0x000fca00000f0c03 */
[----:B------:R1:W-:Y:S04]  /*1cec0*/  STG.E.128 [R4.64], R44 ;  /* 0x0000002c04007986 */ /* 0x0003e8000c101d04 */
[----:B------:R1:W-:Y:S04]  /*1ced0*/  STG.E.128 [R4.64+0x80], R28 ;  /* 0x0000801c04007986 */ /* 0x0003e8000c101d04 */
[----:B------:R1:W-:Y:S02]  /*1cee0*/  STG.E.128 [R4.64+0x100], R12 ;  /* 0x0001000c04007986 */ /* 0x0003e4000c101d04 */
.L_x_5608:
[----:B------:R-:W-:Y:S05]  /*1cef0*/  BSYNC B0 ;  /* 0x0000000000007941 */ /* 0x000fea0003800000 */
.L_x_5607:
        /* <DEDUP_REMOVED lines=14> */
[----:B--2---:R1:W-:Y:S04]  /*1cfe0*/  STG.E.128 [R4.64], R40 ;  /* 0x0000002804007986 */ /* 0x0043e8000c101d04 */
[----:B------:R1:W-:Y:S04]  /*1cff0*/  STG.E.128 [R4.64+0x80], R24 ;  /* 0x0000801804007986 */ /* 0x0003e8000c101d04 */
[----:B------:R1:W-:Y:S02]  /*1d000*/  STG.E.128 [R4.64+0x100], R8 ;  /* 0x0001000804007986 */ /* 0x0003e4000c101d04 */
.L_x_5610:
[----:B------:R-:W-:Y:S05]  /*1d010*/  BSYNC B0 ;  /* 0x0000000000007941 */ /* 0x000fea0003800000 */
.L_x_5609:
[----:B-1----:R-:W-:-:S04]  /*1d020*/  IADD3 R4, R0, 0x30, RZ ;  /* 0x0000003000047810 */ /* 0x002fc80007ffe0ff */
[----:B------:R-:W-:-:S13]  /*1d030*/  ISETP.GE.AND P0, PT, R4, R7, PT ;  /* 0x000000070400720c */ /* 0x000fda0003f06270 */
[----:B------:R-:W-:Y:S05]  /*1d040*/  @P0 EXIT ;  /* 0x000000000000094d */ /* 0x000fea0003800000 */
        /* <DEDUP_REMOVED lines=14> */
.L_x_5611:
        /* <DEDUP_REMOVED lines=13> */
.L_x_7388:


//--------------------- .text._ZN5flash24flash_fwd_splitkv_kernelI23Flash_fwd_kernel_traitsILi192ELi64ELi64ELi4ELb0ELb0EN7cutlass6half_tE19Flash_kernel_traitsILi192ELi64ELi64ELi4ES3_EELb0ELb1ELb0ELb0ELb1ELb1ELb0ELb1EEEvNS_16Flash_fwd_paramsE --------------------------
	.section	.text._ZN5flash24flash_fwd_splitkv_kernelI23Flash_fwd_kernel_traitsILi192ELi64ELi64ELi4ELb0ELb0EN7cutlass6half_tE19Flash_kernel_traitsILi192ELi64ELi64ELi4ES3_EELb0ELb1ELb0ELb0ELb1ELb1ELb0ELb1EEEvNS_16Flash_fwd_paramsE,"ax",@progbits
	.sectioninfo	@"SHI_REGISTERS=242"
	.align	128
        .global         _ZN5flash24flash_fwd_splitkv_kernelI23Flash_fwd_kernel_traitsILi192ELi64ELi64ELi4ELb0ELb0EN7cutlass6half_tE19Flash_kernel_traitsILi192ELi64ELi64ELi4ES3_EELb0ELb1ELb0ELb0ELb1ELb1ELb0ELb1EEEvNS_16Flash_fwd_paramsE
        .type           _ZN5flash24flash_fwd_splitkv_kernelI23Flash_fwd_kernel_traitsILi192ELi64ELi64ELi4ELb0ELb0EN7cutlass6half_tE19Flash_kernel_traitsILi192ELi64ELi64ELi4ES3_EELb0ELb1ELb0ELb0ELb1ELb1ELb0ELb1EEEvNS_16Flash_fwd_paramsE,@function
        .size           _ZN5flash24flash_fwd_splitkv_kernelI23Flash_fwd_kernel_traitsILi192ELi64ELi64ELi4ELb0ELb0EN7cutlass6half_tE19Flash_kernel_traitsILi192ELi64ELi64ELi4ES3_EELb0ELb1ELb0ELb0ELb1ELb1ELb0ELb1EEEvNS_16Flash_fwd_paramsE,(.L_x_7389 - _ZN5flash24flash_fwd_splitkv_kernelI23Flash_fwd_kernel_traitsILi192ELi64ELi64ELi4ELb0ELb0EN7cutlass6half_tE19Flash_kernel_traitsILi192ELi64ELi64ELi4ES3_EELb0ELb1ELb0ELb0ELb1ELb1ELb0ELb1EEEvNS_16Flash_fwd_paramsE)
        .other          _ZN5flash24flash_fwd_splitkv_kernelI23Flash_fwd_kernel_traitsILi192ELi64ELi64ELi4ELb0ELb0EN7cutlass6half_tE19Flash_kernel_traitsILi192ELi64ELi64ELi4ES3_EELb0ELb1ELb0ELb0ELb1ELb1ELb0ELb1EEEvNS_16Flash_fwd_paramsE,@"STO_CUDA_ENTRY STV_DEFAULT"
_ZN5flash24flash_fwd_splitkv_kernelI23Flash_fwd_kernel_traitsILi192ELi64ELi64ELi4ELb0ELb0EN7cutlass6half_tE19Flash_kernel_traitsILi192ELi64ELi64ELi4ES3_EELb0ELb1ELb0ELb0ELb1ELb1ELb0ELb1EEEvNS_16Flash_fwd_paramsE:
.text._ZN5flash24flash_fwd_splitkv_kernelI23Flash_fwd_kernel_traitsILi192ELi64ELi64ELi4ELb0ELb0EN7cutlass6half_tE19Flash_kernel_traitsILi192ELi64ELi64ELi4ES3_EELb0ELb1ELb0ELb0ELb1ELb1ELb0ELb1EEEvNS_16Flash_fwd_paramsE:
        /* <DEDUP_REMOVED lines=37> */
.L_x_5612:
[----:B--2-4-:R-:W-:Y:S02]  /*0250*/  MOV R2, c[0x0][0x218] ;  /* 0x0000860000027a02 */ /* 0x014fe40000000f00 */
.L_x_5613:
        /* <DEDUP_REMOVED lines=80> */
.L_x_5616:
[----:B------:R-:W-:Y:S05]  /*0760*/  BSYNC B0 ;  /* 0x0000000000007941 */ /* 0x000fea0003800000 */
.L_x_5615:
        /* <DEDUP_REMOVED lines=17> */
.L_x_5618:
[----:B------:R-:W-:Y:S05]  /*0880*/  BSYNC B0 ;  /* 0x0000000000007941 */ /* 0x000fea0003800000 */
.L_x_5617:
        /* <DEDUP_REMOVED lines=17> */
.L_x_5620:
[----:B------:R-:W-:Y:S05]  /*09a0*/  BSYNC B0 ;  /* 0x0000000000007941 */ /* 0x000fea0003800000 */
.L_x_5619:
        /* <DEDUP_REMOVED lines=16> */
.L_x_5622:
[----:B------:R-:W-:Y:S05]  /*0ab0*/  BSYNC B0 ;  /* 0x0000000000007941 */ /* 0x000fea0003800000 */
.L_x_5621:
        /* <DEDUP_REMOVED lines=19> */
.L_x_5614:
        /* <DEDUP_REMOVED lines=92> */
.L_x_5623:
        /* <DEDUP_REMOVED lines=16> */
.L_x_5625:
        /* <DEDUP_REMOVED lines=53> */
.L_x_5624:
        /* <DEDUP_REMOVED lines=230> */
.L_x_5672:
        /* <DEDUP_REMOVED lines=205> */
.L_x_5630:
[----:B------:R-:W-:Y:S05]  /*3130*/  BSYNC B0 ;  /* 0x0000000000007941 */ /* 0x000fea0003800000 */
.L_x_5629:
        /* <DEDUP_REMOVED lines=159> */
.L_x_5632:
[----:B------:R-:W-:Y:S05]  /*3b30*/  BSYNC B0 ;  /* 0x0000000000007941 */ /* 0x000fea0003800000 */
.L_x_5631:
        /* <DEDUP_REMOVED lines=167> */
.L_x_5634:
[----:B------:R-:W-:Y:S05]  /*45b0*/  BSYNC B0 ;  /* 0x0000000000007941 */ /* 0x000fea0003800000 */
.L_x_5633:
        /* <DEDUP_REMOVED lines=171> */
.L_x_5636:
[----:B------:R-:W-:Y:S05]  /*5070*/  BSYNC B0 ;  /* 0x0000000000007941 */ /* 0x000fea0003800000 */
.L_x_5635:
        /* <DEDUP_REMOVED lines=8> */
.L_x_5628:
        /* <DEDUP_REMOVED lines=92> */
.L_x_5641:
[----:B------:R-:W-:Y:S05]  /*56c0*/  BSYNC B0 ;  /* 0x0000000000007941 */ /* 0x000fea0003800000 */
.L_x_5640:
        /* <DEDUP_REMOVED lines=93> */
.L_x_5643:
[----:B------:R-:W-:Y:S05]  /*5ca0*/  BSYNC B0 ;  /* 0x0000000000007941 */ /* 0x000fea0003800000 */
.L_x_5642:
        /* <DEDUP_REMOVED lines=92> */
.L_x_5645:
[----:B------:R-:W-:Y:S05]  /*6270*/  BSYNC B0 ;  /* 0x0000000000007941 */ /* 0x000fea0003800000 */
.L_x_5644:
[----:B-----5:R4:W-:Y:S02]  /*6280*/  STG.E.128 [R100.64+0x100], R36 ;  /* 0x0001002464007986 */ /* 0x0209e4000c101d06 */
.L_x_5639:
[----:B------:R-:W-:Y:S05]  /*6290*/  BSYNC B1 ;  /* 0x0000000000017941 */ /* 0x000fea0003800000 */
.L_x_5638:
        /* <DEDUP_REMOVED lines=97> */
.L_x_5649:
[----:B------:R-:W-:Y:S05]  /*68b0*/  BSYNC B0 ;  /* 0x0000000000007941 */ /* 0x000fea0003800000 */
.L_x_5648:
        /* <DEDUP_REMOVED lines=98> */
.L_x_5651:
[----:B------:R-:W-:Y:S05]  /*6ee0*/  BSYNC B0 ;  /* 0x0000000000007941 */ /* 0x000fea0003800000 */
.L_x_5650:
        /* <DEDUP_REMOVED lines=99> */
.L_x_5653:
[----:B------:R-:W-:Y:S05]  /*7520*/  BSYNC B0 ;  /* 0x0000000000007941 */ /* 0x000fea0003800000 */
.L_x_5652:
[----:B-----5:R4:W-:Y:S02]  /*7530*/  STG.E.128 [R160.64+0x100], R4 ;  /* 0x00010004a0007986 */ /* 0x0209e4000c101d06 */
.L_x_5647:
[----:B------:R-:W-:Y:S05]  /*7540*/  BSYNC B1 ;  /* 0x0000000000017941 */ /* 0x000fea0003800000 */
.L_x_5646:
        /* <DEDUP_REMOVED lines=99> */
.L_x_5657:
[----:B------:R-:W-:Y:S05]  /*7b80*/  BSYNC B0 ;  /* 0x0000000000007941 */ /* 0x000fea0003800000 */
.L_x_5656:
        /* <DEDUP_REMOVED lines=99> */
.L_x_5659:
[----:B------:R-:W-:Y:S05]  /*81c0*/  BSYNC B0 ;  /* 0x0000000000007941 */ /* 0x000fea0003800000 */
.L_x_5658:
        /* <DEDUP_REMOVED lines=100> */
.L_x_5661:
[----:B------:R-:W-:Y:S05]  /*8810*/  BSYNC B0 ;  /* 0x0000000000007941 */ /* 0x000fea0003800000 */
.L_x_5660:
[C---:B----4-:R-:W-:Y:S04]  /*8820*/  LEA R2, P0, R83.reuse, R100, 0x1 ;  /* 0x0000006453027211 */ /* 0x050fe800078008ff */
[----:B------:R-:W-:Y:S05]  /*8830*/  LEA.HI.X R3, R83, R99, R82, 0x1, P0 ;  /* 0x0000006353037211 */ /* 0x000fea00000f0c52 */
[----:B-----5:R4:W-:Y:S04]  /*8840*/  STG.E.128 [R2.64], R8 ;  /* 0x0000000802007986 */ /* 0x0209e8000c101d06 */
.L_x_5655:
[----:B------:R-:W-:Y:S05]  /*8850*/  BSYNC B1 ;  /* 0x0000000000017941 */ /* 0x000fea0003800000 */
.L_x_5654:
        /* <DEDUP_REMOVED lines=101> */
.L_x_5665:
[----:B------:R-:W-:Y:S05]  /*8eb0*/  BSYNC B0 ;  /* 0x0000000000007941 */ /* 0x000fea0003800000 */
.L_x_5664:
        /* <DEDUP_REMOVED lines=101> */
.L_x_5667:
[----:B------:R-:W-:Y:S05]  /*9510*/  BSYNC B0 ;  /* 0x0000000000007941 */ /* 0x000fea0003800000 */
.L_x_5666:
        /* <DEDUP_REMOVED lines=100> */
.L_x_5669:
[----:B------:R-:W-:Y:S05]  /*9b60*/  BSYNC B0 ;  /* 0x0000000000007941 */ /* 0x000fea0003800000 */
.L_x_5668:
[C---:B----4-:R-:W-:Y:S04]  /*9b70*/  LEA R2, P0, R91.reuse, R100, 0x1 ;  /* 0x000000645b027211 */ /* 0x050fe800078008ff */
[----:B------:R-:W-:Y:S05]  /*9b80*/  LEA.HI.X R3, R91, R99, R90, 0x1, P0 ;  /* 0x000000635b037211 */ /* 0x000fea00000f0c5a */
[----:B-----5:R4:W-:Y:S04]  /*9b90*/  STG.E.128 [R2.64], R8 ;  /* 0x0000000802007986 */ /* 0x0209e8000c101d06 */
.L_x_5663:
[----:B------:R-:W-:Y:S05]  /*9ba0*/  BSYNC B1 ;  /* 0x0000000000017941 */ /* 0x000fea0003800000 */
.L_x_5662:
        /* <DEDUP_REMOVED lines=8> */
.L_x_5627:
        /* <DEDUP_REMOVED lines=42> */
.L_x_5637:
        /* <DEDUP_REMOVED lines=80> */
.L_x_5670:
        /* <DEDUP_REMOVED lines=9> */
.L_x_5671:
[----:B------:R-:W-:Y:S04]  /*a460*/  IADD3 R13, R13, -0x1, RZ ;  /* 0xffffffff0d0d7810 */ /* 0x000fe80007ffe0ff */
[----:B------:R-:W-:Y:S11]  /*a470*/  ISETP.GT.AND P0, PT, R13, R68, PT ;  /* 0x000000440d00720c */ /* 0x000ff60003f04270 */
[----:B------:R-:W-:Y:S02]  /*a480*/  @!UPT UIADD3 URZ, URZ, URZ, URZ ;  /* 0x0000003f3f3ff290 */ /* 0x000fe4000fffe03f */
[----:B------:R-:W-:-:S05]  /*a490*/  @P0 BRA `(.L_x_5672) ;  /* 0xffff7fc000000947 */ /* 0x000fca000383ffff */
.L_x_5626:
        /* <DEDUP_REMOVED lines=96> */
.L_x_5679:
[----:B------:R-:W-:Y:S05]  /*aaa0*/  BSYNC B0 ;  /* 0x0000000000007941 */ /* 0x000fea0003800000 */
.L_x_5678:
        /* <DEDUP_REMOVED lines=47> */
.L_x_5681:
[----:B------:R-:W-:Y:S05]  /*ada0*/  BSYNC B0 ;  /* 0x0000000000007941 */ /* 0x000fea0003800000 */
.L_x_5680:
        /* <DEDUP_REMOVED lines=47> */
.L_x_5683:
[----:B------:R-:W-:Y:S05]  /*b0a0*/  BSYNC B0 ;  /* 0x0000000000007941 */ /* 0x000fea0003800000 */
.L_x_5682:
[----:B-----5:R3:W-:Y:S02]  /*b0b0*/  STS.128 [R208+0x4000], R8 ;  /* 0x00400008d0007388 */ /* 0x0207e40000000c00 */
.L_x_5677:
[----:B------:R-:W-:Y:S05]  /*b0c0*/  BSYNC B1 ;  /* 0x0000000000017941 */ /* 0x000fea0003800000 */
.L_x_5676:
        /* <DEDUP_REMOVED lines=58> */
.L_x_5687:
[----:B------:R-:W-:Y:S05]  /*b470*/  BSYNC B0 ;  /* 0x0000000000007941 */ /* 0x000fea0003800000 */
.L_x_5686:
        /* <DEDUP_REMOVED lines=45> */
.L_x_5689:
[----:B------:R-:W-:Y:S05]  /*b750*/  BSYNC B0 ;  /* 0x0000000000007941 */ /* 0x000fea0003800000 */
.L_x_5688:
        /* <DEDUP_REMOVED lines=46> */
.L_x_5691:
[----:B------:R-:W-:Y:S05]  /*ba40*/  BSYNC B0 ;  /* 0x0000000000007941 */ /* 0x000fea0003800000 */
.L_x_5690:
[----:B-----5:R4:W-:Y:S02]  /*ba50*/  STS.128 [R208+0x4800], R8 ;  /* 0x00480008d0007388 */ /* 0x0209e40000000c00 */
.L_x_5685:
[----:B------:R-:W-:Y:S05]  /*ba60*/  BSYNC B1 ;  /* 0x0000000000017941 */ /* 0x000fea0003800000 */
.L_x_5684:
        /* <DEDUP_REMOVED lines=58> */
.L_x_5695:
[----:B--2---:R-:W-:Y:S05]  /*be10*/  BSYNC B0 ;  /* 0x0000000000007941 */ /* 0x004fea0003800000 */
.L_x_5694:
        /* <DEDUP_REMOVED lines=47> */
.L_x_5697:
[----:B------:R-:W-:Y:S05]  /*c110*/  BSYNC B0 ;  /* 0x0000000000007941 */ /* 0x000fea0003800000 */
.L_x_5696:
        /* <DEDUP_REMOVED lines=47> */
.L_x_5699:
[----:B------:R-:W-:Y:S05]  /*c410*/  BSYNC B0 ;  /* 0x0000000000007941 */ /* 0x000fea0003800000 */
.L_x_5698:
[----:B------:R3:W-:Y:S02]  /*c420*/  STS.128 [R208+0x5000], R20 ;  /* 0x00500014d0007388 */ /* 0x0007e40000000c00 */
.L_x_5693:
[----:B------:R-:W-:Y:S05]  /*c430*/  BSYNC B1 ;  /* 0x0000000000017941 */ /* 0x000fea0003800000 */
.L_x_5692:
        /* <DEDUP_REMOVED lines=58> */
.L_x_5702:
[----:B--2---:R-:W-:Y:S05]  /*c7e0*/  BSYNC B0 ;  /* 0x0000000000007941 */ /* 0x004fea0003800000 */
.L_x_5701:
        /* <DEDUP_REMOVED lines=47> */
.L_x_5704:
[----:B------:R-:W-:Y:S05]  /*cae0*/  BSYNC B0 ;  /* 0x0000000000007941 */ /* 0x000fea0003800000 */
.L_x_5703:
        /* <DEDUP_REMOVED lines=45> */
.L_x_5706:
[----:B------:R-:W-:Y:S05]  /*cdc0*/  BSYNC B0 ;  /* 0x0000000000007941 */ /* 0x000fea0003800000 */
.L_x_5705:
[----:B-----5:R3:W-:Y:S01]  /*cdd0*/  STS.128 [R208+0x5800], R8 ;  /* 0x00580008d0007388 */ /* 0x0207e20000000c00 */
[----:B------:R-:W-:Y:S05]  /*cde0*/  BRA `(.L_x_5700) ;  /* 0x000046c000007947 */ /* 0x000fea0003800000 */
.L_x_5675:
        /* <DEDUP_REMOVED lines=86> */
.L_x_5710:
[----:B------:R-:W-:Y:S05]  /*d350*/  BSYNC B0 ;  /* 0x0000000000007941 */ /* 0x000fea0003800000 */
.L_x_5709:
        /* <DEDUP_REMOVED lines=86> */
.L_x_5712:
[----:B------:R-:W-:Y:S05]  /*d8c0*/  BSYNC B0 ;  /* 0x0000000000007941 */ /* 0x000fea0003800000 */
.L_x_5711:
        /* <DEDUP_REMOVED lines=86> */
.L_x_5714:
[----:B------:R-:W-:Y:S05]  /*de30*/  BSYNC B0 ;  /* 0x0000000000007941 */ /* 0x000fea0003800000 */
.L_x_5713:
[----:B-----5:R3:W-:Y:S02]  /*de40*/  STS.128 [R208+0x4000], R28 ;  /* 0x0040001cd0007388 */ /* 0x0207e40000000c00 */
.L_x_5708:
[----:B------:R-:W-:Y:S05]  /*de50*/  BSYNC B1 ;  /* 0x0000000000017941 */ /* 0x000fea0003800000 */
.L_x_5707:
        /* <DEDUP_REMOVED lines=91> */
.L_x_5718:
[----:B------:R-:W-:Y:S05]  /*e410*/  BSYNC B0 ;  /* 0x0000000000007941 */ /* 0x000fea0003800000 */
.L_x_5717:
        /* <DEDUP_REMOVED lines=89> */
.L_x_5720:
[----:B------:R-:W-:Y:S05]  /*e9b0*/  BSYNC B0 ;  /* 0x0000000000007941 */ /* 0x000fea0003800000 */
.L_x_5719:
        /* <DEDUP_REMOVED lines=89> */
.L_x_5722:
[----:B------:R-:W-:Y:S05]  /*ef50*/  BSYNC B0 ;  /* 0x0000000000007941 */ /* 0x000fea0003800000 */
.L_x_5721:
[----:B-----5:R4:W-:Y:S02]  /*ef60*/  STS.128 [R208+0x4800], R24 ;  /* 0x00480018d0007388 */ /* 0x0209e40000000c00 */
.L_x_5716:
[----:B------:R-:W-:Y:S05]  /*ef70*/  BSYNC B1 ;  /* 0x0000000000017941 */ /* 0x000fea0003800000 */
.L_x_5715:
        /* <DEDUP_REMOVED lines=92> */
.L_x_5726:
[----:B------:R-:W-:Y:S05]  /*f540*/  BSYNC B0 ;  /* 0x0000000000007941 */ /* 0x000fea0003800000 */
.L_x_5725:
        /* <DEDUP_REMOVED lines=89> */
.L_x_5728:
[----:B------:R-:W-:Y:S05]  /*fae0*/  BSYNC B0 ;  /* 0x0000000000007941 */ /* 0x000fea0003800000 */
.L_x_5727:
        /* <DEDUP_REMOVED lines=89> */
.L_x_5730:
[----:B------:R-:W-:Y:S05]  /*10080*/  BSYNC B0 ;  /* 0x0000000000007941 */ /* 0x000fea0003800000 */
.L_x_5729:
[----:B-----5:R4:W-:Y:S02]  /*10090*/  STS.128 [R208+0x5000], R24 ;  /* 0x00500018d0007388 */ /* 0x0209e40000000c00 */
.L_x_5724:
[----:B------:R-:W-:Y:S05]  /*100a0*/  BSYNC B1 ;  /* 0x0000000000017941 */ /* 0x000fea0003800000 */
.L_x_5723:
        /* <DEDUP_REMOVED lines=91> */
.L_x_5732:
[----:B------:R-:W-:Y:S05]  /*10660*/  BSYNC B0 ;  /* 0x0000000000007941 */ /* 0x000fea0003800000 */
.L_x_5731:
        /* <DEDUP_REMOVED lines=90> */
.L_x_5734:
[----:B------:R-:W-:Y:S05]  /*10c10*/  BSYNC B0 ;  /* 0x0000000000007941 */ /* 0x000fea0003800000 */
.L_x_5733:
        /* <DEDUP_REMOVED lines=92> */
.L_x_5736:
[----:B------:R-:W-:Y:S05]  /*111e0*/  BSYNC B0 ;  /* 0x0000000000007941 */ /* 0x000fea0003800000 */
.L_x_5735:
[----:B-----5:R4:W-:Y:S01]  /*111f0*/  STS.128 [R208+0x5800], R20 ;  /* 0x00580014d0007388 */ /* 0x0209e20000000c00 */
[----:B------:R-:W-:Y:S05]  /*11200*/  BRA `(.L_x_5700) ;  /* 0x000002a000007947 */ /* 0x000fea0003800000 */
.L_x_5674:
        /* <DEDUP_REMOVED lines=42> */
.L_x_5700:
[----:B------:R-:W-:Y:S05]  /*114b0*/  BSYNC B2 ;  /* 0x0000000000027941 */ /* 0x000fea0003800000 */
.L_x_5673:
[----:B------:R-:W-:Y:S01]  /*114c0*/  IADD3 R212, R134, -0x1, RZ ;  /* 0xffffffff86d47810 */ /* 0x000fe20007ffe0ff */
[----:B------:R-:W-:Y:S01]  /*114d0*/  IMAD.SHL.U32 R40, R64, 0x40, RZ ;  /* 0x0000004040287824 */ /* 0x000fe200078e00ff */
[----:B------:R-:W-:Y:S01]  /*114e0*/  LEA R210, P4, R144, c[0x0][0x168], 0x1 ;  /* 0x00005a0090d27a11 */ /* 0x000fe200078808ff */
[----:B------:R-:W-:Y:S01]  /*114f0*/  IMAD.SHL.U32 R135, R56, 0x2, RZ ;  /* 0x0000000238877824 */ /* 0x000fe200078e00ff */
[----:B-1----:R-:W-:Y:S01]  /*11500*/  SHF.R.S32.HI R4, RZ, 0x4, R141 ;  /* 0x00000004ff047819 */ /* 0x002fe2000001148d */
[----:B------:R-:W-:Y:S01]  /*11510*/  IMAD.SHL.U32 R2, R212, 0x40, RZ ;  /* 0x00000040d4027824 */ /* 0x000fe200078e00ff */
[----:B------:R-:W-:-:S02]  /*11520*/  LEA.HI.X R209, R144, c[0x0][0x16c], R52, 0x1, P4 ;  /* 0x00005b0090d17a11 */ /* 0x000fc400020f0c34 */
[----:B------:R-:W-:Y:S01]  /*11530*/  LEA.HI R141, R141, R4, RZ, 0x1 ;  /* 0x000000048d8d7211 */ /* 0x000fe200078f08ff */
[----:B------:R-:W-:Y:S01]  /*11540*/  IMAD.IADD R3, R61, 0x1, -R2 ;  /* 0x000000013d037824 */ /* 0x000fe200078e0a02 */
[----:B------:R-:W-:Y:S02]  /*11550*/  LOP3.LUT R40, R40, 0xfffffe00, RZ, 0xc0, !PT ;  /* 0xfffffe0028287812 */ /* 0x000fe400078ec0ff */
[----:B------:R-:W-:Y:S02]  /*11560*/  LOP3.LUT R141, R141, 0xfffffffe, RZ, 0xc0, !PT ;  /* 0xfffffffe8d8d7812 */ /* 0x000fe400078ec0ff */
[-C--:B------:R-:W-:Y:S01]  /*11570*/  ISETP.GE.AND P0, PT, R146, R3.reuse, PT ;  /* 0x000000039200720c */ /* 0x080fe20003f06270 */
[----:B------:R-:W-:Y:S01]  /*11580*/  IMAD R202, R58, 0x400, R40 ;  /* 0x000004003aca7824 */ /* 0x000fe200078e0228 */
[-C--:B------:R-:W-:Y:S01]  /*11590*/  ISETP.GE.AND P2, PT, R0, R3.reuse, PT ;  /* 0x000000030000720c */ /* 0x080fe20003f46270 */
[----:B------:R-:W-:Y:S01]  /*115a0*/  IMAD.IADD R141, R4, 0x1, -R141 ;  /* 0x00000001048d7824 */ /* 0x000fe200078e0a8d */
[-C--:B------:R-:W-:Y:S01]  /*115b0*/  ISETP.GE.AND P1, PT, R16, R3.reuse, PT ;  /* 0x000000031000720c */ /* 0x080fe20003f26270 */
[----:B------:R-:W-:Y:S01]  /*115c0*/  IMAD R58, R58, 0x10, R59 ;  /* 0x000000103a3a7824 */ /* 0x000fe200078e023b */
        /* <DEDUP_REMOVED lines=40> */
[----:B------:R-:W-:Y:S01]  /*11850*/  @!P0 LEA.HI.X R11, R0, R209, R5, 0x6, P2 ;  /* 0x000000d1000b8211 */ /* 0x000fe200010f3405 */
[----:B------:R-:W-:Y:S01]  /*11860*/  @!P4 IMAD.MOV.U32 R0, RZ, RZ, c[0x0][0x1a0] ;  /* 0x00006800ff00c624 */ /* 0x000fe200078e00ff */
        /* <DEDUP_REMOVED lines=13> */
[----:B------:R-:W-:Y:S02]  /*11940*/  @!P2 IMAD R5, R5, 0x60, RZ ;  /* 0x000000600505a824 */ /* 0x000fe400078e02ff */
[----:B------:R-:W-:Y:S01]  /*11950*/  @!P2 IMAD.WIDE.U32 R12, R12, 0x60, R214 ;  /* 0x000000600c0ca825 */ /* 0x000fe200078e00d6 */
[----:B------:R-:W0:Y:S03]  /*11960*/  LDGDEPBAR ;  /* 0x00000000000079af */ /* 0x000e260000000000 */
[----:B------:R-:W-:-:S02]  /*11970*/  @!P6 IMAD.MOV.U32 R215, RZ, RZ, R213 ;  /* 0x000000ffffd7e224 */ /* 0x000fc400078e00d5 */
[----:B------:R-:W-:Y:S01]  /*11980*/  @!P2 IMAD.IADD R5, R13, 0x1, R5 ;  /* 0x000000010d05a824 */ /* 0x000fe200078e0205 */
[----:B-1----:R-:W-:-:S04]  /*11990*/  @!P5 LEA R10, P1, R63, R214, 0x1 ;  /* 0x000000d63f0ad211 */ /* 0x002fc800078208ff */
[----:B------:R-:W-:Y:S02]  /*119a0*/  @!P5 LEA.HI.X R11, R63, R213, R62, 0x1, P1 ;  /* 0x000000d53f0bd211 */ /* 0x000fe400008f0c3e */
[----:B---3--:R-:W-:Y:S01]  /*119b0*/  @!P4 LEA R8, P0, R0, R214, 0x6 ;  /* 0x000000d60008c211 */ /* 0x008fe200078030ff */
[----:B------:R-:W-:-:S04]  /*119c0*/  DEPBAR.LE SB0, 0x0 ;  /* 0x000080000000791a */ /* 0x000fc80000000000 */
[----:B------:R-:W-:Y:S01]  /*119d0*/  BAR.SYNC.DEFER_BLOCKING 0x0 ;  /* 0x0000000000007b1d */ /* 0x000fe20000010000 */
        /* <DEDUP_REMOVED lines=46> */
[----:B------:R-:W-:Y:S04]  /*11cc0*/  LDSM.16.M88.4 R20, [R202] ;  /* 0x00000000ca14783b */ /* 0x000fe80000000200 */
[----:B------:R-:W1:Y:S04]  /*11cd0*/  LDSM.16.M88.4 R24, [R201+0x6000] ;  /* 0x00600000c918783b */ /* 0x000e680000000200 */
[----:B------:R-:W1:Y:S02]  /*11ce0*/  LDSM.16.M88.4 R64, [R201+0x6800] ;  /* 0x00680000c940783b */ /* 0x000e640000000200 */
[----:B------:R-:W-:Y:S01]  /*11cf0*/  @P1 IADD3 R199, R0, -0x20, RZ ;  /* 0xffffffe000c71810 */ /* 0x000fe20007ffe0ff */
[----:B------:R-:W-:Y:S01]  /*11d00*/  IMAD.MOV.U32 R0, RZ, RZ, 0x40 ;  /* 0x00000040ff007424 */ /* 0x000fe200078e00ff */
[----:B------:R-:W-:Y:S02]  /*11d10*/  LDSM.16.M88.4 R76, [R200] ;  /* 0x00000000c84c783b */ /* 0x000fe40000000200 */
[----:B------:R-:W-:-:S02]  /*11d20*/  IADD3 R191, R199, 0x800, RZ ;  /* 0x00000800c7bf7810 */ /* 0x000fc40007ffe0ff */
[----:B------:R-:W1:Y:S01]  /*11d30*/  LDSM.16.M88.4 R28, [R199] ;  /* 0x00000000c71c783b */ /* 0x000e620000000200 */
[----:B------:R-:W-:Y:S02]  /*11d40*/  SEL R0, R0, 0xffffffc0, !P2 ;  /* 0xffffffc000007807 */ /* 0x000fe40005000000 */
[C---:B------:R-:W-:Y:S01]  /*11d50*/  IADD3 R190, R199.reuse, 0x1000, RZ ;  /* 0x00001000c7be7810 */ /* 0x040fe20007ffe0ff */
[----:B------:R-:W1:Y:S01]  /*11d60*/  LDSM.16.M88.4 R36, [R201+0x7000] ;  /* 0x00700000c924783b */ /* 0x000e620000000200 */
[----:B------:R-:W-:Y:S01]  /*11d70*/  IADD3 R189, R199, 0x1800, RZ ;  /* 0x00001800c7bd7810 */ /* 0x000fe20007ffe0ff */
[----:B------:R-:W-:Y:S01]  /*11d80*/  IMAD.IADD R195, R201, 0x1, R0 ;  /* 0x00000001c9c37824 */ /* 0x000fe200078e0200 */
[C---:B------:R-:W-:Y:S01]  /*11d90*/  IADD3 R187, R199.reuse, 0x2000, RZ ;  /* 0x00002000c7bb7810 */ /* 0x040fe20007ffe0ff */
[----:B------:R-:W1:Y:S01]  /*11da0*/  LDSM.16.M88.4 R32, [R201+0x7800] ;  /* 0x00780000c920783b */ /* 0x000e620000000200 */
[----:B------:R-:W-:Y:S01]  /*11db0*/  IMAD.IADD R188, R0, 0x1, R199 ;  /* 0x0000000100bc7824 */ /* 0x000fe200078e02c7 */
[----:B------:R-:W-:-:S02]  /*11dc0*/  IADD3 R186, R199, 0x2800, RZ ;  /* 0x00002800c7ba7810 */ /* 0x000fc40007ffe0ff */
[----:B----4-:R-:W4:Y:S01]  /*11dd0*/  LDSM.16.M88.4 R4, [R199+0x800] ;  /* 0x00080000c704783b */ /* 0x010f220000000200 */
[C---:B------:R-:W-:Y:S02]  /*11de0*/  IADD3 R185, R199.reuse, 0x3000, RZ ;  /* 0x00003000c7b97810 */ /* 0x040fe40007ffe0ff */
[C---:B------:R-:W-:Y:S01]  /*11df0*/  IADD3 R184, R199.reuse, 0x3800, RZ ;  /* 0x00003800c7b87810 */ /* 0x040fe20007ffe0ff */
[----:B------:R-:W-:Y:S01]  /*11e00*/  LDSM.16.M88.4 R84, [R198] ;  /* 0x00000000c654783b */ /* 0x000fe20000000200 */
[C---:B------:R-:W-:Y:S02]  /*11e10*/  IADD3 R183, R199.reuse, 0x4000, RZ ;  /* 0x00004000c7b77810 */ /* 0x040fe40007ffe0ff */
[C---:B------:R-:W-:Y:S01]  /*11e20*/  IADD3 R182, R199.reuse, 0x4800, RZ ;  /* 0x00004800c7b67810 */ /* 0x040fe20007ffe0ff */
[----:B--2---:R-:W2:Y:S01]  /*11e30*/  LDSM.16.M88.4 R12, [R195+0x6000] ;  /* 0x00600000c30c783b */ /* 0x004ea20000000200 */
[C---:B------:R-:W-:Y:S02]  /*11e40*/  IADD3 R181, R199.reuse, 0x5000, RZ ;  /* 0x00005000c7b57810 */ /* 0x040fe40007ffe0ff */
[----:B------:R-:W-:Y:S01]  /*11e50*/  IADD3 R180, R199, 0x5800, RZ ;  /* 0x00005800c7b47810 */ /* 0x000fe20007ffe0ff */
[----:B---3--:R-:W3:Y:S01]  /*11e60*/  LDSM.16.M88.4 R8, [R195+0x6800] ;  /* 0x00680000c308783b */ /* 0x008ee20000000200 */
[C---:B-1----:R-:W-:Y:S03]  /*11e70*/  HMMA.16816.F32 R16, R20.reuse, R24, RZ ;  /* 0x000000181410723c */ /* 0x042fe600000018ff */
[----:B------:R-:W1:Y:S04]  /*11e80*/  LDSM.16.M88.4 R92, [R199+0x1000] ;  /* 0x00100000c75c783b */ /* 0x000e680000000200 */
[----:B------:R-:W1:Y:S01]  /*11e90*/  LDSM.16.M88.4 R80, [R199+0x1800] ;  /* 0x00180000c750783b */ /* 0x000e620000000200 */
[C---:B------:R-:W-:Y:S03]  /*11ea0*/  HMMA.16816.F32 R24, R20.reuse, R26, RZ ;  /* 0x0000001a1418723c */ /* 0x040fe600000018ff */
[----:B------:R-:W-:Y:S04]  /*11eb0*/  LDSM.16.M88.4 R72, [R195+0x7000] ;  /* 0x00700000c348783b */ /* 0x000fe80000000200 */
[----:B------:R-:W-:Y:S01]  /*11ec0*/  LDSM.16.M88.4 R96, [R201+0x8000] ;  /* 0x00800000c960783b */ /* 0x000fe20000000200 */
[C---:B------:R-:W-:Y:S03]  /*11ed0*/  HMMA.16816.F32 R68, R20.reuse, R64, RZ ;  /* 0x000000401444723c */ /* 0x040fe600000018ff */
[----:B------:R-:W-:Y:S04]  /*11ee0*/  LDSM.16.M88.4 R104, [R188+0x1000] ;  /* 0x00100000bc68783b */ /* 0x000fe80000000200 */
[----:B------:R-:W-:Y:S01]  /*11ef0*/  LDSM.16.M88.4 R100, [R201+0x9000] ;  /* 0x00900000c964783b */ /* 0x000fe20000000200 */
[----:B------:R-:W-:Y:S03]  /*11f00*/  HMMA.16816.F32 R64, R20, R66, RZ ;  /* 0x000000421440723c */ /* 0x000fe600000018ff */
[----:B------:R-:W0:Y:S05]  /*11f10*/  LDGDEPBAR ;  /* 0x00000000000079af */ /* 0x000e2a0000000000 */
[----:B------:R-:W-:Y:S08]  /*11f20*/  HMMA.16816.F32 R16, R76, R28, R16 ;  /* 0x0000001c4c10723c */ /* 0x000ff00000001810 */
[----:B------:R-:W-:Y:S08]  /*11f30*/  HMMA.16816.F32 R48, R20, R36, RZ ;  /* 0x000000241430723c */ /* 0x000ff000000018ff */
[----:B------:R-:W-:Y:S01]  /*11f40*/  HMMA.16816.F32 R24, R76, R30, R24 ;  /* 0x0000001e4c18723c */ /* 0x000fe20000001818 */
[----:B------:R-:W-:Y:S07]  /*11f50*/  LDSM.16.M88.4 R28, [R195+0x7800] ;  /* 0x00780000c31c783b */ /* 0x000fee0000000200 */
[C---:B------:R-:W-:Y:S08]  /*11f60*/  HMMA.16816.F32 R36, R20.reuse, R38, RZ ;  /* 0x000000261424723c */ /* 0x040ff000000018ff */
[C---:B------:R-:W-:Y:S08]  /*11f70*/  HMMA.16816.F32 R88, R20.reuse, R32, RZ ;  /* 0x000000201458723c */ /* 0x040ff000000018ff */
[----:B------:R-:W-:Y:S01]  /*11f80*/  HMMA.16816.F32 R20, R20, R34, RZ ;  /* 0x000000221414723c */ /* 0x000fe200000018ff */
[----:B------:R-:W-:Y:S07]  /*11f90*/  LDSM.16.M88.4 R32, [R197] ;  /* 0x00000000c520783b */ /* 0x000fee0000000200 */
[C---:B----4-:R-:W-:Y:S08]  /*11fa0*/  HMMA.16816.F32 R68, R76.reuse, R4, R68 ;  /* 0x000000044c44723c */ /* 0x050ff00000001844 */
[----:B------:R-:W-:Y:S01]  /*11fb0*/  HMMA.16816.F32 R64, R76, R6, R64 ;  /* 0x000000064c40723c */ /* 0x000fe20000001840 */
[----:B------:R-:W4:Y:S07]  /*11fc0*/  LDSM.16.M88.4 R4, [R188] ;  /* 0x00000000bc04783b */ /* 0x000f2e0000000200 */
[C---:B--2---:R-:W-:Y:S08]  /*11fd0*/  HMMA.16816.F32 R16, R84.reuse, R12, R16 ;  /* 0x0000000c5410723c */ /* 0x044ff00000001810 */
[C---:B------:R-:W-:Y:S01]  /*11fe0*/  HMMA.16816.F32 R24, R84.reuse, R14, R24 ;  /* 0x0000000e5418723c */ /* 0x040fe20000001818 */
[----:B------:R-:W-:Y:S07]  /*11ff0*/  LDSM.16.M88.4 R12, [R188+0x800] ;  /* 0x00080000bc0c783b */ /* 0x000fee0000000200 */
[C---:B---3--:R-:W-:Y:S08]  /*12000*/  HMMA.16816.F32 R68, R84.reuse, R8, R68 ;  /* 0x000000085444723c */ /* 0x048ff00000001844 */
[----:B------:R-:W-:Y:S01]  /*12010*/  HMMA.16816.F32 R64, R84, R10, R64 ;  /* 0x0000000a5440723c */ /* 0x000fe20000001840 */
[----:B------:R-:W2:Y:S07]  /*12020*/  LDSM.16.M88.4 R8, [R202+0x2000] ;  /* 0x00200000ca08783b */ /* 0x000eae0000000200 */
[C---:B-1----:R-:W-:Y:S08]  /*12030*/  HMMA.16816.F32 R48, R76.reuse, R92, R48 ;  /* 0x0000005c4c30723c */ /* 0x042ff00000001830 */
[C---:B------:R-:W-:Y:S01]  /*12040*/  HMMA.16816.F32 R36, R76.reuse, R94, R36 ;  /* 0x0000005e4c24723c */ /* 0x040fe20000001824 */
        /* <DEDUP_REMOVED lines=8> */
[C---:B------:R-:W-:Y:S08]  /*120d0*/  HMMA.16816.F32 R48, R84.reuse, R72, R48 ;  /* 0x000000485430723c */ /* 0x040ff00000001830 */
[C---:B------:R-:W-:Y:S01]  /*120e0*/  HMMA.16816.F32 R36, R84.reuse, R74, R36 ;  /* 0x0000004a5424723c */ /* 0x040fe20000001824 */
[----:B------:R-:W-:Y:S07]  /*120f0*/  LDSM.16.M88.4 R72, [R199+0x2800] ;  /* 0x00280000c748783b */ /* 0x000fee0000000200 */
[C---:B------:R-:W-:Y:S08]  /*12100*/  HMMA.16816.F32 R88, R84.reuse, R28, R88 ;  /* 0x0000001c5458723c */ /* 0x040ff00000001858 */
[----:B------:R-:W-:Y:S01]  /*12110*/  HMMA.16816.F32 R84, R84, R30, R20 ;  /* 0x0000001e5454723c */ /* 0x000fe20000001814 */
[----:B------:R-:W3:Y:S04]  /*12120*/  LDSM.16.M88.4 R28, [R201+0x8800] ;  /* 0x00880000c91c783b */ /* 0x000ee80000000200 */
[----:B------:R-:W-:Y:S03]  /*12130*/  LDSM.16.M88.4 R20, [R201+0x9800] ;  /* 0x00980000c914783b */ /* 0x000fe60000000200 */
[C---:B--2---:R-:W-:Y:S08]  /*12140*/  HMMA.16816.F32 R16, R8.reuse, R96, R16 ;  /* 0x000000600810723c */ /* 0x044ff00000001810 */
[----:B------:R-:W-:Y:S01]  /*12150*/  HMMA.16816.F32 R24, R8, R98, R24 ;  /* 0x000000620818723c */ /* 0x000fe20000001818 */
[----:B------:R-:W-:Y:S07]  /*12160*/  LDSM.16.M88.4 R96, [R197+0x2000] ;  /* 0x00200000c560783b */ /* 0x000fee0000000200 */
[C---:B------:R-:W-:Y:S08]  /*12170*/  HMMA.16816.F32 R68, R32.reuse, R12, R68 ;  /* 0x0000000c2044723c */ /* 0x040ff00000001844 */
        /* <DEDUP_REMOVED lines=30> */
[----:B------:R-:W-:Y:S07]  /*12360*/  LDSM.16.M88.4 R76, [R201+0xa800] ;  /* 0x00a80000c94c783b */ /* 0x000fee0000000200 */
[C---:B---3--:R-:W-:Y:S08]  /*12370*/  HMMA.16816.F32 R48, R4.reuse, R28, R48 ;  /* 0x0000001c0430723c */ /* 0x048ff00000001830 */
[C---:B------:R-:W-:Y:S01]  /*12380*/  HMMA.16816.F32 R36, R4.reuse, R30, R36 ;  /* 0x0000001e0424723c */ /* 0x040fe20000001824 */
[----:B------:R-:W-:Y:S07]  /*12390*/  LDSM.16.M88.4 R28, [R195+0x9800] ;  /* 0x00980000c31c783b */ /* 0x000fee0000000200 */
[C---:B------:R-:W-:Y:S08]  /*123a0*/  HMMA.16816.F32 R88, R4.reuse, R32, R88 ;  /* 0x000000200458723c */ /* 0x040ff00000001858 */
[----:B------:R-:W-:Y:S01]  /*123b0*/  HMMA.16816.F32 R84, R4, R34, R84 ;  /* 0x000000220454723c */ /* 0x000fe20000001854 */
[----:B------:R-:W1:Y:S04]  /*123c0*/  LDSM.16.M88.4 R32, [R200+0x4000] ;  /* 0x00400000c820783b */ /* 0x000e680000000200 */
[----:B------:R-:W3:Y:S03]  /*123d0*/  LDSM.16.M88.4 R4, [R188+0x2800] ;  /* 0x00280000bc04783b */ /* 0x000ee60000000200 */
        /* <DEDUP_REMOVED lines=8> */
[----:B------:R-:W2:Y:S07]  /*12460*/  LDSM.16.M88.4 R8, [R198+0x4000] ;  /* 0x00400000c608783b */ /* 0x000eae0000000200 */
[----:B-1----:R-:W-:Y:S08]  /*12470*/  HMMA.16816.F32 R16, R32, R104, R16 ;  /* 0x000000682010723c */ /* 0x002ff00000001810 */
[C---:B------:R-:W-:Y:S08]  /*12480*/  HMMA.16816.F32 R88, R12.reuse, R28, R88 ;  /* 0x0000001c0c58723c */ /* 0x040ff00000001858 */
[----:B------:R-:W-:Y:S01]  /*12490*/  HMMA.16816.F32 R84, R12, R30, R84 ;  /* 0x0000001e0c54723c */ /* 0x000fe20000001854 */
[----:B------:R-:W-:Y:S04]  /*124a0*/  LDSM.16.M88.4 R12, [R188+0x4000] ;  /* 0x00400000bc0c783b */ /* 0x000fe80000000200 */
[----:B------:R-:W-:Y:S03]  /*124b0*/  LDSM.16.M88.4 R28, [R199+0x4800] ;  /* 0x00480000c71c783b */ /* 0x000fe60000000200 */
[----:B------:R-:W-:Y:S08]  /*124c0*/  HMMA.16816.F32 R24, R32, R106, R24 ;  /* 0x0000006a2018723c */ /* 0x000ff00000001818 */
[C---:B---3--:R-:W-:Y:S08]  /*124d0*/  HMMA.16816.F32 R68, R96.reuse, R4, R68 ;  /* 0x000000046044723c */ /* 0x048ff00000001844 */
[C---:B------:R-:W-:Y:S01]  /*124e0*/  HMMA.16816.F32 R64, R96.reuse, R6, R64 ;  /* 0x000000066040723c */ /* 0x040fe20000001840 */
[----:B------:R-:W1:Y:S07]  /*124f0*/  LDSM.16.M88.4 R4, [R197+0x4000] ;  /* 0x00400000c504783b */ /* 0x000e6e0000000200 */
[C---:B------:R-:W-:Y:S08]  /*12500*/  HMMA.16816.F32 R48, R96.reuse, R100, R48 ;  /* 0x000000646030723c */ /* 0x040ff00000001830 */
[----:B------:R-:W-:Y:S01]  /*12510*/  HMMA.16816.F32 R36, R96, R102, R36 ;  /* 0x000000666024723c */ /* 0x000fe20000001824 */
[----:B------:R-:W3:Y:S07]  /*12520*/  LDSM.16.M88.4 R100, [R201+0xb800] ;  /* 0x00b80000c964783b */ /* 0x000eee0000000200 */
[----:B--2---:R-:W-:Y:S08]  /*12530*/  HMMA.16816.F32 R16, R8, R20, R16 ;  /* 0x000000140810723c */ /* 0x004ff00000001810 */
[C---:B------:R-:W-:Y:S01]  /*12540*/  HMMA.16816.F32 R104, R96.reuse, R92, R88 ;  /* 0x0000005c6068723c */ /* 0x040fe20000001858 */
[----:B------:R-:W-:Y:S07]  /*12550*/  LDSM.16.M88.4 R88, [R195+0xa800] ;  /* 0x00a80000c358783b */ /* 0x000fee0000000200 */
[----:B------:R-:W-:Y:S01]  /*12560*/  HMMA.16816.F32 R92, R96, R94, R84 ;  /* 0x0000005e605c723c */ /* 0x000fe20000001854 */
[----:B------:R-:W2:Y:S07]  /*12570*/  LDSM.16.M88.4 R84, [R199+0x5000] ;  /* 0x00500000c754783b */ /* 0x000eae0000000200 */
[----:B------:R-:W-:Y:S01]  /*12580*/  HMMA.16816.F32 R24, R8, R22, R24 ;  /* 0x000000160818723c */ /* 0x000fe20000001818 */
[----:B------:R-:W4:Y:S07]  /*12590*/  LDSM.16.M88.4 R20, [R199+0x5800] ;  /* 0x00580000c714783b */ /* 0x000f2e0000000200 */
[C---:B------:R-:W-:Y:S08]  /*125a0*/  HMMA.16816.F32 R68, R80.reuse, R76, R68 ;  /* 0x0000004c5044723c */ /* 0x040ff00000001844 */
[C---:B------:R-:W-:Y:S08]  /*125b0*/  HMMA.16816.F32 R64, R80.reuse, R78, R64 ;  /* 0x0000004e5040723c */ /* 0x040ff00000001840 */
[----:B------:R-:W-:Y:S01]  /*125c0*/  HMMA.16816.F32 R76, R80, R72, R48 ;  /* 0x00000048504c723c */ /* 0x000fe20000001830 */
[----:B------:R-:W-:Y:S07]  /*125d0*/  LDSM.16.M88.4 R48, [R188+0x4800] ;  /* 0x00480000bc30783b */ /* 0x000fee0000000200 */
[C---:B-1----:R-:W-:Y:S08]  /*125e0*/  HMMA.16816.F32 R16, R4.reuse, R12, R16 ;  /* 0x0000000c0410723c */ /* 0x042ff00000001810 */
[----:B------:R-:W-:Y:S01]  /*125f0*/  HMMA.16816.F32 R24, R4, R14, R24 ;  /* 0x0000000e0418723c */ /* 0x000fe20000001818 */
[----:B------:R-:W1:Y:S07]  /*12600*/  LDSM.16.M88.4 R12, [R195+0xb000] ;  /* 0x00b00000c30c783b */ /* 0x000e6e0000000200 */
[C---:B---3--:R-:W-:Y:S08]  /*12610*/  HMMA.16816.F32 R104, R80.reuse, R100, R104 ;  /* 0x000000645068723c */ /* 0x048ff00000001868 */
[----:B------:R-:W-:Y:S01]  /*12620*/  HMMA.16816.F32 R36, R80, R74, R36 ;  /* 0x0000004a5024723c */ /* 0x000fe20000001824 */
[----:B------:R-:W-:-:S02]  /*12630*/  FMUL.FTZ R17, R17, c[0x0][0x2ec] ;  /* 0x0000bb0011117a20 */ /* 0x000fc40000410000 */
[----:B------:R-:W-:Y:S02]  /*12640*/  FMUL.FTZ R16, R16, c[0x0][0x2ec] ;  /* 0x0000bb0010107a20 */ /* 0x000fe40000410000 */
[----:B------:R-:W-:Y:S02]  /*12650*/  FMUL.FTZ R18, R18, c[0x0][0x2ec] ;  /* 0x0000bb0012127a20 */ /* 0x000fe40000410000 */
[----:B------:R-:W-:Y:S01]  /*12660*/  FMUL.FTZ R19, R19, c[0x0][0x2ec] ;  /* 0x0000bb0013137a20 */ /* 0x000fe20000410000 */
[----:B------:R-:W-:Y:S01]  /*12670*/  HMMA.16816.F32 R92, R80, R102, R92 ;  /* 0x00000066505c723c */ /* 0x000fe2000000185c */
[----:B------:R-:W-:Y:S02]  /*12680*/  FMUL.FTZ R26, R26, c[0x0][0x2ec] ;  /* 0x0000bb001a1a7a20 */ /* 0x000fe40000410000 */
[----:B------:R-:W-:Y:S02]  /*12690*/  FMUL.FTZ R24, R24, c[0x0][0x2ec] ;  /* 0x0000bb0018187a20 */ /* 0x000fe40000410000 */
[----:B------:R-:W-:-:S02]  /*126a0*/  FMUL.FTZ R25, R25, c[0x0][0x2ec] ;  /* 0x0000bb0019197a20 */ /* 0x000fc40000410000 */
[----:B------:R-:W-:Y:S01]  /*126b0*/  FMUL.FTZ R27, R27, c[0x0][0x2ec] ;  /* 0x0000bb001b1b7a20 */ /* 0x000fe20000410000 */
[C---:B--2---:R-:W-:Y:S01]  /*126c0*/  HMMA.16816.F32 R76, R32.reuse, R84, R76 ;  /* 0x00000054204c723c */ /* 0x044fe2000000184c */
[----:B------:R-:W-:Y:S07]  /*126d0*/  MUFU.TANH R24, R24 ;  /* 0x0000001800187308 */ /* 0x000fee0000002400 */
[C---:B------:R-:W-:Y:S01]  /*126e0*/  HMMA.16816.F32 R68, R32.reuse, R28, R68 ;  /* 0x0000001c2044723c */ /* 0x040fe20000001844 */
[----:B------:R2:W-:Y:S07]  /*126f0*/  MUFU.TANH R28, R17 ;  /* 0x00000011001c7308 */ /* 0x0005ee0000002400 */
[C---:B----4-:R-:W-:Y:S01]  /*12700*/  HMMA.16816.F32 R104, R32.reuse, R20, R104 ;  /* 0x000000142068723c */ /* 0x050fe20000001868 */
[----:B------:R-:W3:Y:S07]  /*12710*/  MUFU.TANH R29, R16 ;  /* 0x00000010001d7308 */ /* 0x000eee0000002400 */
[----:B------:R-:W-:Y:S01]  /*12720*/  HMMA.16816.F32 R36, R32, R86, R36 ;  /* 0x000000562024723c */ /* 0x000fe20000001824 */
[----:B--2---:R-:W-:Y:S01]  /*12730*/  SHF.R.S32.HI R17, RZ, 0x1f, R56 ;  /* 0x0000001fff117819 */ /* 0x004fe20000011438 */
[----:B------:R-:W-:Y:S03]  /*12740*/  MUFU.TANH R25, R25 ;  /* 0x0000001900197308 */ /* 0x000fe60000002400 */
[----:B------:R-:W-:-:S03]  /*12750*/  LEA.HI R0, R17, R56, RZ, 0x5 ;  /* 0x0000003811007211 */ /* 0x000fc600078f28ff */
[----:B------:R-:W-:Y:S01]  /*12760*/  HMMA.16816.F32 R92, R32, R22, R92 ;  /* 0x00000016205c723c */ /* 0x000fe2000000185c */
[----:B------:R-:W-:Y:S01]  /*12770*/  LOP3.LUT R21, R0, 0xffffffe0, RZ, 0xc0, !PT ;  /* 0xffffffe000157812 */ /* 0x000fe200078ec0ff */
[----:B------:R-:W-:Y:S04]  /*12780*/  MUFU.TANH R27, R27 ;  /* 0x0000001b001b7308 */ /* 0x000fe80000002400 */
[----:B------:R-:W-:Y:S02]  /*12790*/  IMAD.IADD R0, R56, 0x1, -R21 ;  /* 0x0000000138007824 */ /* 0x000fe400078e0a15 */
[----:B-1----:R-:W-:Y:S01]  /*127a0*/  HMMA.16816.F32 R76, R8, R12, R76 ;  /* 0x0000000c084c723c */ /* 0x002fe2000000184c */
[----:B------:R-:W1:Y:S06]  /*127b0*/  LDSM.16.M88.4 R20, [R195+0xb800] ;  /* 0x00b80000c314783b */ /* 0x000e6c0000000200 */
[----:B------:R-:W-:Y:S01]  /*127c0*/  SHF.R.S32.HI R13, RZ, 0x1f, R0 ;  /* 0x0000001fff0d7819 */ /* 0x000fe20000011400 */
[----:B------:R-:W-:Y:S01]  /*127d0*/  HMMA.16816.F32 R64, R32, R30, R64 ;  /* 0x0000001e2040723c */ /* 0x000fe20000001840 */
[----:B------:R2:W-:Y:S02]  /*127e0*/  MUFU.TANH R32, R26 ;  /* 0x0000001a00207308 */ /* 0x0005e40000002400 */
[----:B------:R-:W-:-:S04]  /*127f0*/  LEA.HI R0, R13, R0, RZ, 0x2 ;  /* 0x000000000d007211 */ /* 0x000fc800078f10ff */
[----:B------:R-:W-:Y:S01]  /*12800*/  SHF.R.S32.HI R13, RZ, 0x2, R0 ;  /* 0x00000002ff0d7819 */ /* 0x000fe20000011400 */
[C---:B------:R-:W-:Y:S01]  /*12810*/  HMMA.16816.F32 R36, R8.reuse, R14, R36 ;  /* 0x0000000e0824723c */ /* 0x040fe20000001824 */
[----:B------:R-:W4:Y:S03]  /*12820*/  MUFU.TANH R31, R18 ;  /* 0x00000012001f7308 */ /* 0x000f260000002400 */
[----:B------:R-:W-:Y:S01]  /*12830*/  IMAD.IADD R0, R13, 0x1, R58 ;  /* 0x000000010d007824 */ /* 0x000fe200078e023a */
[C-C-:B------:R-:W-:Y:S02]  /*12840*/  IADD3 R13, R61.reuse, 0x1, -R204.reuse ;  /* 0x000000013d0d7810 */ /* 0x140fe40007ffe8cc */
[----:B------:R-:W-:Y:S01]  /*12850*/  IADD3 R15, R61, -c[0x0][0x2e4], -R204 ;  /* 0x8000b9003d0f7a10 */ /* 0x000fe20007ffe8cc */
[----:B------:R-:W-:Y:S01]  /*12860*/  HMMA.16816.F32 R68, R8, R88, R68 ;  /* 0x000000580844723c */ /* 0x000fe20000001844 */
[----:B------:R-:W-:Y:S01]  /*12870*/  IADD3 R13, R13, c[0x0][0x2e8], RZ ;  /* 0x0000ba000d0d7a10 */ /* 0x000fe20007ffe0ff */
[----:B--2---:R-:W-:Y:S01]  /*12880*/  IMAD.IADD R26, R2, 0x1, R135 ;  /* 0x00000001021a7824 */ /* 0x004fe200078e0287 */
[C---:B------:R-:W-:Y:S01]  /*12890*/  IADD3 R12, R0.reuse, 0x8, RZ ;  /* 0x00000008000c7810 */ /* 0x040fe20007ffe0ff */
[C---:B------:R-:W-:Y:S01]  /*128a0*/  IMAD.IADD R219, R0.reuse, 0x1, R15 ;  /* 0x0000000100db7824 */ /* 0x040fe200078e020f */
[----:B------:R2:W2:Y:S01]  /*128b0*/  MUFU.TANH R30, R19 ;  /* 0x00000013001e7308 */ /* 0x0004a20000002400 */
[----:B------:R-:W-:-:S02]  /*128c0*/  IMAD.IADD R216, R0, 0x1, R13 ;  /* 0x0000000100d87824 */ /* 0x000fc400078e020d */
[--C-:B------:R-:W-:Y:S01]  /*128d0*/  IMAD.IADD R0, R13, 0x1, R12.reuse ;  /* 0x000000010d007824 */ /* 0x100fe200078e020c */
[----:B------:R-:W-:Y:S01]  /*128e0*/  IMNMX R219, RZ, R219, !PT ;  /* 0x000000dbffdb7217 */ /* 0x000fe20007800200 */
[----:B------:R-:W-:Y:S01]  /*128f0*/  IMAD.IADD R218, R15, 0x1, R12 ;  /* 0x000000010fda7824 */ /* 0x000fe200078e020c */
[-C--:B------:R-:W-:Y:S01]  /*12900*/  IMNMX R216, R216, R61.reuse, PT ;  /* 0x0000003dd8d87217 */ /* 0x080fe20003800200 */
[C---:B------:R-:W-:Y:S01]  /*12910*/  HMMA.16816.F32 R64, R8.reuse, R90, R64 ;  /* 0x0000005a0840723c */ /* 0x040fe20000001840 */
[----:B------:R-:W-:Y:S02]  /*12920*/  IMNMX R217, R0, R61, PT ;  /* 0x0000003d00d97217 */ /* 0x000fe40003800200 */
[----:B------:R-:W-:Y:S02]  /*12930*/  IADD3 R12, R26, 0x1, RZ ;  /* 0x000000011a0c7810 */ /* 0x000fe40007ffe0ff */
[----:B------:R-:W-:Y:S02]  /*12940*/  IMNMX R218, RZ, R218, !PT ;  /* 0x000000daffda7217 */ /* 0x000fe40007800200 */
[C---:B------:R-:W-:Y:S01]  /*12950*/  ISETP.GE.AND P0, PT, R12.reuse, R216, PT ;  /* 0x000000d80c00720c */ /* 0x040fe20003f06270 */
[----:B-1----:R-:W-:Y:S01]  /*12960*/  HMMA.16816.F32 R104, R8, R20, R104 ;  /* 0x000000140868723c */ /* 0x002fe20000001868 */
[----:B--2---:R-:W1:Y:S01]  /*12970*/  LDSM.16.M88.4 R16, [R188+0x5000] ;  /* 0x00500000bc10783b */ /* 0x004e620000000200 */
[----:B------:R-:W-:-:S02]  /*12980*/  ISETP.GE.AND P4, PT, R12, R217, PT ;  /* 0x000000d90c00720c */ /* 0x000fc40003f86270 */
[C---:B------:R-:W-:Y:S02]  /*12990*/  ISETP.GE.AND P2, PT, R26.reuse, R216, PT ;  /* 0x000000d81a00720c */ /* 0x040fe40003f46270 */
[----:B------:R-:W-:Y:S02]  /*129a0*/  ISETP.GE.AND P1, PT, R26, R217, PT ;  /* 0x000000d91a00720c */ /* 0x000fe40003f26270 */
[CC--:B------:R-:W-:Y:S01]  /*129b0*/  ISETP.LT.OR P0, PT, R12.reuse, R219.reuse, P0 ;  /* 0x000000db0c00720c */ /* 0x0c0fe20000701670 */
[----:B------:R-:W-:Y:S01]  /*129c0*/  HMMA.16816.F32 R68, R4, R48, R68 ;  /* 0x000000300444723c */ /* 0x000fe20000001844 */
[-C--:B------:R-:W-:Y:S02]  /*129d0*/  ISETP.LT.OR P4, PT, R12, R218.reuse, P4 ;  /* 0x000000da0c00720c */ /* 0x080fe40002781670 */
[C---:B------:R-:W-:Y:S02]  /*129e0*/  ISETP.LT.OR P2, PT, R26.reuse, R219, P2 ;  /* 0x000000db1a00720c */ /* 0x040fe40001741670 */
[----:B------:R-:W-:-:S02]  /*129f0*/  ISETP.LT.OR P1, PT, R26, R218, P1 ;  /* 0x000000da1a00720c */ /* 0x000fc40000f21670 */
[C---:B------:R-:W-:Y:S01]  /*12a00*/  IADD3 R12, R26.reuse, 0x8, RZ ;  /* 0x000000081a0c7810 */ /* 0x040fe20007ffe0ff */
[----:B------:R-:W-:Y:S01]  /*12a10*/  HMMA.16816.F32 R64, R4, R50, R64 ;  /* 0x000000320440723c */ /* 0x000fe20000001840 */
[----:B------:R-:W-:Y:S02]  /*12a20*/  IADD3 R13, R26, 0x9, RZ ;  /* 0x000000091a0d7810 */ /* 0x000fe40007ffe0ff */
[----:B---3--:R-:W-:Y:S02]  /*12a30*/  FSEL R29, R29, -INF , !P2 ;  /* 0xff8000001d1d7808 */ /* 0x008fe40005000000 */
[----:B----4-:R-:W-:Y:S02]  /*12a40*/  FSEL R20, R31, -INF , !P1 ;  /* 0xff8000001f147808 */ /* 0x010fe40004800000 */
[-C--:B------:R-:W-:Y:S01]  /*12a50*/  ISETP.GE.AND P6, PT, R12, R216.reuse, PT ;  /* 0x000000d80c00720c */ /* 0x080fe20003fc6270 */
[----:B------:R-:W-:Y:S01]  /*12a60*/  HMMA.16816.F32 R92, R8, R22, R92 ;  /* 0x00000016085c723c */ /* 0x000fe2000000185c */
[----:B------:R-:W-:-:S02]  /*12a70*/  ISETP.GE.AND P5, PT, R13, R216, PT ;  /* 0x000000d80d00720c */ /* 0x000fc40003fa6270 */
[CC--:B------:R-:W-:Y:S02]  /*12a80*/  ISETP.GE.AND P2, PT, R12.reuse, R217.reuse, PT ;  /* 0x000000d90c00720c */ /* 0x0c0fe40003f46270 */
[C---:B------:R-:W-:Y:S02]  /*12a90*/  ISETP.GE.AND P1, PT, R13.reuse, R217, PT ;  /* 0x000000d90d00720c */ /* 0x040fe40003f26270 */
[-C--:B------:R-:W-:Y:S01]  /*12aa0*/  ISETP.LT.OR P6, PT, R12, R219.reuse, P6 ;  /* 0x000000db0c00720c */ /* 0x080fe200037c1670 */
[----:B------:R-:W-:Y:S01]  /*12ab0*/  FMUL.FTZ R33, R68, c[0x0][0x2ec] ;  /* 0x0000bb0044217a20 */ /* 0x000fe20000410000 */
[-C--:B------:R-:W-:Y:S01]  /*12ac0*/  ISETP.LT.OR P2, PT, R12, R218.reuse, P2 ;  /* 0x000000da0c00720c */ /* 0x080fe20001741670 */
[----:B------:R-:W-:Y:S01]  /*12ad0*/  FMUL.FTZ R41, R70, c[0x0][0x2ec] ;  /* 0x0000bb0046297a20 */ /* 0x000fe20000410000 */
[----:B------:R-:W-:Y:S01]  /*12ae0*/  ISETP.LT.OR P5, PT, R13, R219, P5 ;  /* 0x000000db0d00720c */ /* 0x000fe20002fa1670 */
[----:B------:R-:W-:Y:S01]  /*12af0*/  FMUL.FTZ R35, R71, c[0x0][0x2ec] ;  /* 0x0000bb0047237a20 */ /* 0x000fe20000410000 */
[----:B------:R-:W-:Y:S01]  /*12b00*/  ISETP.LT.OR P1, PT, R13, R218, P1 ;  /* 0x000000da0d00720c */ /* 0x000fe20000f21670 */
[----:B------:R-:W2:Y:S01]  /*12b10*/  MUFU.TANH R33, R33 ;  /* 0x0000002100217308 */ /* 0x000ea20000002400 */
[----:B------:R-:W3:Y:S01]  /*12b20*/  LDSM.16.M88.4 R12, [R188+0x5800] ;  /* 0x00580000bc0c783b */ /* 0x000ee20000000200 */
[C---:B-1----:R-:W-:Y:S01]  /*12b30*/  HMMA.16816.F32 R76, R4.reuse, R16, R76 ;  /* 0x00000010044c723c */ /* 0x042fe2000000184c */
[----:B------:R-:W-:Y:S01]  /*12b40*/  FMUL.FTZ R42, R64, c[0x0][0x2ec] ;  /* 0x0000bb00402a7a20 */ /* 0x000fe20000410000 */
[----:B------:R-:W-:Y:S01]  /*12b50*/  LOP3.LUT R0, R3, R40, RZ, 0xfc, !PT ;  /* 0x0000002803007212 */ /* 0x000fe200078efcff */
[----:B------:R-:W-:Y:S01]  /*12b60*/  FMUL.FTZ R40, R66, c[0x0][0x2ec] ;  /* 0x0000bb0042287a20 */ /* 0x000fe20000410000 */
[----:B------:R-:W-:Y:S01]  /*12b70*/  FSEL R28, R28, -INF , !P0 ;  /* 0xff8000001c1c7808 */ /* 0x000fe20004000000 */
[----:B------:R-:W-:Y:S01]  /*12b80*/  FMUL.FTZ R21, R67, c[0x0][0x2ec] ;  /* 0x0000bb0043157a20 */ /* 0x000fe20000410000 */
[----:B------:R-:W1:Y:S01]  /*12b90*/  MUFU.TANH R41, R41 ;  /* 0x0000002900297308 */ /* 0x000e620000002400 */
[----:B------:R-:W-:Y:S01]  /*12ba0*/  IADD3 R16, R26, 0x11, RZ ;  /* 0x000000111a107810 */ /* 0x000fe20007ffe0ff */
[----:B------:R-:W-:Y:S01]  /*12bb0*/  HMMA.16816.F32 R36, R4, R18, R36 ;  /* 0x000000120424723c */ /* 0x000fe20000001824 */
[----:B------:R-:W-:Y:S01]  /*12bc0*/  FSEL R17, R24, -INF , !P6 ;  /* 0xff80000018117808 */ /* 0x000fe20007000000 */
[----:B------:R-:W-:Y:S01]  /*12bd0*/  FMUL.FTZ R3, R65, c[0x0][0x2ec] ;  /* 0x0000bb0041037a20 */ /* 0x000fe20000410000 */
[----:B------:R-:W-:Y:S01]  /*12be0*/  FSEL R30, R30, -INF , !P4 ;  /* 0xff8000001e1e7808 */ /* 0x000fe20006000000 */
[----:B------:R-:W-:Y:S01]  /*12bf0*/  FMUL.FTZ R34, R69, c[0x0][0x2ec] ;  /* 0x0000bb0045227a20 */ /* 0x000fe20000410000 */
[C---:B------:R-:W-:Y:S01]  /*12c00*/  IADD3 R8, R26.reuse, 0x18, RZ ;  /* 0x000000181a087810 */ /* 0x040fe20007ffe0ff */
[----:B------:R-:W4:Y:S01]  /*12c10*/  MUFU.TANH R42, R42 ;  /* 0x0000002a002a7308 */ /* 0x000f220000002400 */
[----:B------:R-:W-:Y:S01]  /*12c20*/  IADD3 R19, R26, 0x10, RZ ;  /* 0x000000101a137810 */ /* 0x000fe20007ffe0ff */
[----:B------:R-:W-:-:S04]  /*12c30*/  DEPBAR.LE SB0, 0x0 ;  /* 0x000080000000791a */ /* 0x000fc80000000000 */
[CC--:B------:R-:W-:Y:S02]  /*12c40*/  ISETP.GE.AND P0, PT, R19.reuse, R216.reuse, PT ;  /* 0x000000d81300720c */ /* 0x0c0fe40003f06270 */
[-C--:B------:R-:W-:Y:S01]  /*12c50*/  ISETP.GE.AND P6, PT, R19, R217.reuse, PT ;  /* 0x000000d91300720c */ /* 0x080fe20003fc6270 */
[----:B------:R-:W1:Y:S01]  /*12c60*/  MUFU.TANH R35, R35 ;  /* 0x0000002300237308 */ /* 0x000e620000002400 */
[----:B------:R-:W-:Y:S01]  /*12c70*/  FSEL R18, R32, -INF , !P2 ;  /* 0xff80000020127808 */ /* 0x000fe20005000000 */
[----:B------:R-:W-:Y:S01]  /*12c80*/  FMUL.FTZ R78, R78, c[0x0][0x2ec] ;  /* 0x0000bb004e4e7a20 */ /* 0x000fe20000410000 */
[C---:B------:R-:W-:Y:S01]  /*12c90*/  ISETP.GE.AND P4, PT, R16.reuse, R216, PT ;  /* 0x000000d81000720c */ /* 0x040fe20003f86270 */
[----:B------:R-:W-:Y:S01]  /*12ca0*/  FMUL.FTZ R79, R79, c[0x0][0x2ec] ;  /* 0x0000bb004f4f7a20 */ /* 0x000fe20000410000 */
[----:B------:R-:W-:Y:S01]  /*12cb0*/  ISETP.GE.AND P2, PT, R16, R217, PT ;  /* 0x000000d91000720c */ /* 0x000fe20003f46270 */
[----:B------:R-:W-:Y:S01]  /*12cc0*/  FMUL.FTZ R77, R77, c[0x0][0x2ec] ;  /* 0x0000bb004d4d7a20 */ /* 0x000fe20000410000 */
[CC--:B------:R-:W-:Y:S01]  /*12cd0*/  ISETP.LT.OR P0, PT, R19.reuse, R219.reuse, P0 ;  /* 0x000000db1300720c */ /* 0x0c0fe20000701670 */
[----:B------:R-:W1:Y:S01]  /*12ce0*/  MUFU.TANH R40, R40 ;  /* 0x0000002800287308 */ /* 0x000e620000002400 */
[----:B------:R-:W-:Y:S01]  /*12cf0*/  ISETP.LT.OR P6, PT, R19, R218, P6 ;  /* 0x000000da1300720c */ /* 0x000fe200037c1670 */
[----:B------:R-:W-:Y:S01]  /*12d00*/  FMUL.FTZ R36, R36, c[0x0][0x2ec] ;  /* 0x0000bb0024247a20 */ /* 0x000fe20000410000 */
[----:B------:R-:W-:Y:S01]  /*12d10*/  IADD3 R9, R26, 0x19, RZ ;  /* 0x000000191a097810 */ /* 0x000fe20007ffe0ff */
[----:B------:R-:W-:Y:S01]  /*12d20*/  FMUL.FTZ R76, R76, c[0x0][0x2ec] ;  /* 0x0000bb004c4c7a20 */ /* 0x000fe20000410000 */
[----:B------:R-:W-:Y:S01]  /*12d30*/  FSEL R25, R25, -INF , !P5 ;  /* 0xff80000019197808 */ /* 0x000fe20006800000 */
[----:B------:R-:W-:Y:S01]  /*12d40*/  FMUL.FTZ R37, R37, c[0x0][0x2ec] ;  /* 0x0000bb0025257a20 */ /* 0x000fe20000410000 */
[----:B------:R-:W-:Y:S01]  /*12d50*/  ISETP.GE.AND P5, PT, R8, R216, PT ;  /* 0x000000d80800720c */ /* 0x000fe20003fa6270 */
[----:B---3--:R-:W-:Y:S01]  /*12d60*/  HMMA.16816.F32 R104, R4, R12, R104 ;  /* 0x0000000c0468723c */ /* 0x008fe20000001868 */
[----:B------:R-:W3:Y:S01]  /*12d70*/  MUFU.TANH R21, R21 ;  /* 0x0000001500157308 */ /* 0x000ee20000002400 */
[----:B------:R-:W-:Y:S01]  /*12d80*/  ISETP.LT.OR P4, PT, R16, R219, P4 ;  /* 0x000000db1000720c */ /* 0x000fe20002781670 */
[----:B------:R-:W-:Y:S01]  /*12d90*/  FMUL.FTZ R38, R38, c[0x0][0x2ec] ;  /* 0x0000bb0026267a20 */ /* 0x000fe20000410000 */
[----:B------:R-:W-:Y:S01]  /*12da0*/  ISETP.LT.OR P2, PT, R16, R218, P2 ;  /* 0x000000da1000720c */ /* 0x000fe20001741670 */
[----:B------:R-:W-:Y:S01]  /*12db0*/  FMUL.FTZ R39, R39, c[0x0][0x2ec] ;  /* 0x0000bb0027277a20 */ /* 0x000fe20000410000 */
[----:B------:R-:W-:-:S02]  /*12dc0*/  FSEL R22, R27, -INF , !P1 ;  /* 0xff8000001b167808 */ /* 0x000fc40004800000 */
[----:B--2---:R-:W-:Y:S01]  /*12dd0*/  FSEL R11, R33, -INF , !P0 ;  /* 0xff800000210b7808 */ /* 0x004fe20004000000 */
[----:B------:R-:W2:Y:S01]  /*12de0*/  MUFU.TANH R166, R78 ;  /* 0x0000004e00a67308 */ /* 0x000ea20000002400 */
[----:B-1----:R-:W-:Y:S01]  /*12df0*/  FSEL R16, R41, -INF , !P6 ;  /* 0xff80000029107808 */ /* 0x002fe20007000000 */
[----:B------:R-:W-:Y:S01]  /*12e00*/  HMMA.16816.F32 R92, R4, R14, R92 ;  /* 0x0000000e045c723c */ /* 0x000fe2000000185c */
[C---:B------:R-:W-:Y:S02]  /*12e10*/  ISETP.GE.AND P1, PT, R9.reuse, R216, PT ;  /* 0x000000d80900720c */ /* 0x040fe40003f26270 */
[CC--:B------:R-:W-:Y:S02]  /*12e20*/  ISETP.GE.AND P0, PT, R8.reuse, R217.reuse, PT ;  /* 0x000000d90800720c */ /* 0x0c0fe40003f06270 */
[----:B------:R-:W-:Y:S01]  /*12e30*/  ISETP.GE.AND P6, PT, R9, R217, PT ;  /* 0x000000d90900720c */ /* 0x000fe20003fc6270 */
[----:B------:R-:W1:Y:S01]  /*12e40*/  MUFU.TANH R3, R3 ;  /* 0x0000000300037308 */ /* 0x000e620000002400 */
[----:B------:R-:W-:-:S02]  /*12e50*/  ISETP.LT.OR P5, PT, R8, R219, P5 ;  /* 0x000000db0800720c */ /* 0x000fc40002fa1670 */
[----:B------:R-:W-:Y:S02]  /*12e60*/  IADD3 R19, R26, 0x20, RZ ;  /* 0x000000201a137810 */ /* 0x000fe40007ffe0ff */
[-C--:B------:R-:W-:Y:S02]  /*12e70*/  ISETP.LT.OR P0, PT, R8, R218.reuse, P0 ;  /* 0x000000da0800720c */ /* 0x080fe40000701670 */
[C---:B------:R-:W-:Y:S01]  /*12e80*/  ISETP.LT.OR P1, PT, R9.reuse, R219, P1 ;  /* 0x000000db0900720c */ /* 0x040fe20000f21670 */
[----:B------:R-:W1:Y:S01]  /*12e90*/  MUFU.TANH R34, R34 ;  /* 0x0000002200227308 */ /* 0x000e620000002400 */
[----:B------:R-:W-:Y:S01]  /*12ea0*/  ISETP.LT.OR P6, PT, R9, R218, P6 ;  /* 0x000000da0900720c */ /* 0x000fe200037c1670 */
[----:B------:R-:W-:Y:S01]  /*12eb0*/  FMUL.FTZ R105, R105, c[0x0][0x2ec] ;  /* 0x0000bb0069697a20 */ /* 0x000fe20000410000 */
[----:B------:R-:W-:Y:S01]  /*12ec0*/  IADD3 R10, R26, 0x21, RZ ;  /* 0x000000211a0a7810 */ /* 0x000fe20007ffe0ff */
[----:B------:R-:W-:Y:S01]  /*12ed0*/  FMUL.FTZ R104, R104, c[0x0][0x2ec] ;  /* 0x0000bb0068687a20 */ /* 0x000fe20000410000 */
[----:B----4-:R-:W-:Y:S01]  /*12ee0*/  FSEL R9, R42, -INF , !P5 ;  /* 0xff8000002a097808 */ /* 0x010fe20006800000 */
[----:B------:R-:W-:Y:S01]  /*12ef0*/  FMUL.FTZ R106, R106, c[0x0][0x2ec] ;  /* 0x0000bb006a6a7a20 */ /* 0x000fe20000410000 */
[-C--:B------:R-:W-:Y:S01]  /*12f00*/  ISETP.GE.AND P5, PT, R19, R217.reuse, PT ;  /* 0x000000d91300720c */ /* 0x080fe20003fa6270 */
[----:B------:R-:W4:Y:S01]  /*12f10*/  MUFU.TANH R174, R79 ;  /* 0x0000004f00ae7308 */ /* 0x000f220000002400 */
[----:B------:R-:W-:Y:S01]  /*12f20*/  FSEL R12, R35, -INF , !P2 ;  /* 0xff800000230c7808 */ /* 0x000fe20005000000 */
[----:B------:R-:W-:Y:S01]  /*12f30*/  FMUL.FTZ R107, R107, c[0x0][0x2ec] ;  /* 0x0000bb006b6b7a20 */ /* 0x000fe20000410000 */
[----:B------:R-:W-:Y:S01]  /*12f40*/  FSEL R8, R40, -INF , !P0 ;  /* 0xff80000028087808 */ /* 0x000fe20004000000 */
[----:B------:R-:W-:Y:S01]  /*12f50*/  FMUL.FTZ R92, R92, c[0x0][0x2ec] ;  /* 0x0000bb005c5c7a20 */ /* 0x000fe20000410000 */
[C---:B------:R-:W-:Y:S01]  /*12f60*/  ISETP.GE.AND P2, PT, R10.reuse, R216, PT ;  /* 0x000000d80a00720c */ /* 0x040fe20003f46270 */
[----:B------:R-:W-:Y:S01]  /*12f70*/  FMUL.FTZ R93, R93, c[0x0][0x2ec] ;  /* 0x0000bb005d5d7a20 */ /* 0x000fe20000410000 */
[----:B------:R-:W-:Y:S01]  /*12f80*/  ISETP.GE.AND P0, PT, R10, R217, PT ;  /* 0x000000d90a00720c */ /* 0x000fe20003f06270 */
[----:B------:R-:W1:Y:S01]  /*12f90*/  MUFU.TANH R163, R77 ;  /* 0x0000004d00a37308 */ /* 0x000e620000002400 */
[----:B------:R-:W-:Y:S01]  /*12fa0*/  ISETP.LT.OR P5, PT, R19, R218, P5 ;  /* 0x000000da1300720c */ /* 0x000fe20002fa1670 */
[----:B------:R-:W-:Y:S01]  /*12fb0*/  FMUL.FTZ R94, R94, c[0x0][0x2ec] ;  /* 0x0000bb005e5e7a20 */ /* 0x000fe20000410000 */
[----:B------:R-:W-:Y:S01]  /*12fc0*/  IADD3 R4, R26, 0x29, RZ ;  /* 0x000000291a047810 */ /* 0x000fe20007ffe0ff */
[----:B------:R-:W-:Y:S01]  /*12fd0*/  FMUL.FTZ R95, R95, c[0x0][0x2ec] ;  /* 0x0000bb005f5f7a20 */ /* 0x000fe20000410000 */
[----:B------:R-:W-:-:S02]  /*12fe0*/  ISETP.LT.OR P2, PT, R10, R219, P2 ;  /* 0x000000db0a00720c */ /* 0x000fc40001741670 */
[----:B------:R-:W-:Y:S01]  /*12ff0*/  ISETP.LT.OR P0, PT, R10, R218, P0 ;  /* 0x000000da0a00720c */ /* 0x000fe20000701670 */
[----:B------:R-:W4:Y:S01]  /*13000*/  MUFU.TANH R169, R36 ;  /* 0x0000002400a97308 */ /* 0x000f220000002400 */
[----:B---3--:R-:W-:Y:S02]  /*13010*/  FSEL R10, R21, -INF , !P6 ;  /* 0xff800000150a7808 */ /* 0x008fe40007000000 */
[----:B--2---:R-:W-:Y:S02]  /*13020*/  FSEL R166, R166, -INF , !P5 ;  /* 0xff800000a6a67808 */ /* 0x004fe40006800000 */
[C---:B------:R-:W-:Y:S02]  /*13030*/  ISETP.GE.AND P6, PT, R4.reuse, R216, PT ;  /* 0x000000d80400720c */ /* 0x040fe40003fc6270 */
[----:B------:R-:W-:Y:S01]  /*13040*/  ISETP.GE.AND P5, PT, R4, R217, PT ;  /* 0x000000d90400720c */ /* 0x000fe20003fa6270 */
[----:B------:R-:W2:Y:S01]  /*13050*/  MUFU.TANH R173, R76 ;  /* 0x0000004c00ad7308 */ /* 0x000ea20000002400 */
[----:B------:R-:W-:-:S02]  /*13060*/  IADD3 R6, R26, 0x28, RZ ;  /* 0x000000281a067810 */ /* 0x000fc40007ffe0ff */
[C---:B------:R-:W-:Y:S02]  /*13070*/  ISETP.LT.OR P6, PT, R4.reuse, R219, P6 ;  /* 0x000000db0400720c */ /* 0x040fe400037c1670 */
[----:B------:R-:W-:Y:S02]  /*13080*/  ISETP.LT.OR P5, PT, R4, R218, P5 ;  /* 0x000000da0400720c */ /* 0x000fe40002fa1670 */
[----:B-1----:R-:W-:Y:S01]  /*13090*/  FSEL R5, R3, -INF , !P1 ;  /* 0xff80000003057808 */ /* 0x002fe20004800000 */
[----:B------:R-:W1:Y:S01]  /*130a0*/  MUFU.TANH R175, R105 ;  /* 0x0000006900af7308 */ /* 0x000e620000002400 */
[----:B------:R-:W-:Y:S02]  /*130b0*/  IADD3 R4, R26, 0x31, RZ ;  /* 0x000000311a047810 */ /* 0x000fe40007ffe0ff */
[----:B------:R-:W-:Y:S02]  /*130c0*/  FSEL R13, R34, -INF , !P4 ;  /* 0xff800000220d7808 */ /* 0x000fe40006000000 */
[----:B------:R-:W-:-:S02]  /*130d0*/  ISETP.GE.AND P1, PT, R6, R216, PT ;  /* 0x000000d80600720c */ /* 0x000fc40003f26270 */
[CC--:B------:R-:W-:Y:S01]  /*130e0*/  ISETP.GE.AND P4, PT, R19.reuse, R216.reuse, PT ;  /* 0x000000d81300720c */ /* 0x0c0fe20003f86270 */
[----:B------:R-:W-:Y:S01]  /*130f0*/  MUFU.TANH R165, R37 ;  /* 0x0000002500a57308 */ /* 0x000fe20000002400 */
[----:B----4-:R-:W-:Y:S02]  /*13100*/  FSEL R174, R174, -INF , !P0 ;  /* 0xff800000aeae7808 */ /* 0x010fe40004000000 */
[----:B------:R-:W-:Y:S02]  /*13110*/  ISETP.GE.AND P0, PT, R4, R216, PT ;  /* 0x000000d80400720c */ /* 0x000fe40003f06270 */
[-C--:B------:R-:W-:Y:S02]  /*13120*/  ISETP.LT.OR P1, PT, R6, R219.reuse, P1 ;  /* 0x000000db0600720c */ /* 0x080fe40000f21670 */
[----:B------:R-:W-:Y:S01]  /*13130*/  ISETP.LT.OR P4, PT, R19, R219, P4 ;  /* 0x000000db1300720c */ /* 0x000fe20002781670 */
[----:B------:R-:W3:Y:S01]  /*13140*/  MUFU.TANH R170, R38 ;  /* 0x0000002600aa7308 */ /* 0x000ee20000002400 */
[----:B------:R-:W-:-:S02]  /*13150*/  IADD3 R3, R26, 0x30, RZ ;  /* 0x000000301a037810 */ /* 0x000fc40007ffe0ff */
[----:B------:R-:W-:Y:S02]  /*13160*/  ISETP.LT.OR P0, PT, R4, R219, P0 ;  /* 0x000000db0400720c */ /* 0x000fe40000701670 */
[----:B------:R-:W-:Y:S02]  /*13170*/  FSEL R163, R163, -INF , !P2 ;  /* 0xff800000a3a37808 */ /* 0x000fe40005000000 */
[----:B------:R-:W-:Y:S01]  /*13180*/  FSEL R169, R169, -INF , !P1 ;  /* 0xff800000a9a97808 */ /* 0x000fe20004800000 */
[----:B------:R-:W4:Y:S01]  /*13190*/  MUFU.TANH R172, R39 ;  /* 0x0000002700ac7308 */ /* 0x000f220000002400 */
[----:B--2---:R-:W-:Y:S02]  /*131a0*/  FSEL R173, R173, -INF , !P4 ;  /* 0xff800000adad7808 */ /* 0x004fe40006000000 */
[C---:B------:R-:W-:Y:S02]  /*131b0*/  ISETP.GE.AND P2, PT, R3.reuse, R216, PT ;  /* 0x000000d80300720c */ /* 0x040fe40003f46270 */
[----:B------:R-:W-:-:S02]  /*131c0*/  ISETP.GE.AND P1, PT, R3, R217, PT ;  /* 0x000000d90300720c */ /* 0x000fc40003f26270 */
[----:B------:R-:W-:Y:S01]  /*131d0*/  ISETP.GE.AND P4, PT, R6, R217, PT ;  /* 0x000000d90600720c */ /* 0x000fe20003f86270 */
[----:B------:R-:W2:Y:S01]  /*131e0*/  MUFU.TANH R177, R104 ;  /* 0x0000006800b17308 */ /* 0x000ea20000002400 */
[----:B-1----:R-:W-:Y:S02]  /*131f0*/  FSEL R175, R175, -INF , !P0 ;  /* 0xff800000afaf7808 */ /* 0x002fe40004000000 */
[----:B------:R-:W-:Y:S02]  /*13200*/  ISETP.GT.AND P0, PT, R212, R203, PT ;  /* 0x000000cbd400720c */ /* 0x000fe40003f04270 */
[C---:B------:R-:W-:Y:S02]  /*13210*/  ISETP.LT.OR P2, PT, R3.reuse, R219, P2 ;  /* 0x000000db0300720c */ /* 0x040fe40001741670 */
[-C--:B------:R-:W-:Y:S01]  /*13220*/  ISETP.LT.OR P1, PT, R3, R218.reuse, P1 ;  /* 0x000000da0300720c */ /* 0x080fe20000f21670 */
[----:B------:R-:W1:Y:S01]  /*13230*/  MUFU.TANH R168, R106 ;  /* 0x0000006a00a87308 */ /* 0x000e620000002400 */
[----:B------:R-:W-:-:S02]  /*13240*/  ISETP.LT.OR P4, PT, R6, R218, P4 ;  /* 0x000000da0600720c */ /* 0x000fc40002781670 */
[C---:B------:R-:W-:Y:S02]  /*13250*/  IADD3 R3, R26.reuse, 0x38, RZ ;  /* 0x000000381a037810 */ /* 0x040fe40007ffe0ff */
[----:B------:R-:W-:Y:S02]  /*13260*/  IADD3 R26, R26, 0x39, RZ ;  /* 0x000000391a1a7810 */ /* 0x000fe40007ffe0ff */
[----:B---3--:R-:W-:Y:S01]  /*13270*/  FSEL R170, R170, -INF , !P4 ;  /* 0xff800000aaaa7808 */ /* 0x008fe20006000000 */
[----:B------:R-:W3:Y:S01]  /*13280*/  MUFU.TANH R164, R107 ;  /* 0x0000006b00a47308 */ /* 0x000ee20000002400 */
[----:B------:R-:W-:Y:S02]  /*13290*/  FSEL R165, R165, -INF , !P6 ;  /* 0xff800000a5a57808 */ /* 0x000fe40007000000 */
[----:B----4-:R-:W-:Y:S02]  /*132a0*/  FSEL R172, R172, -INF , !P5 ;  /* 0xff800000acac7808 */ /* 0x010fe40006800000 */
[----:B--2---:R-:W-:-:S02]  /*132b0*/  FSEL R177, R177, -INF , !P2 ;  /* 0xff800000b1b17808 */ /* 0x004fc40005000000 */
[-C--:B------:R-:W-:Y:S01]  /*132c0*/  ISETP.GE.AND P4, PT, R4, R217.reuse, PT ;  /* 0x000000d90400720c */ /* 0x080fe20003f86270 */
[----:B------:R-:W2:Y:S01]  /*132d0*/  MUFU.TANH R171, R92 ;  /* 0x0000005c00ab7308 */ /* 0x000ea20000002400 */
[----:B-1----:R-:W-:Y:S02]  /*132e0*/  FSEL R168, R168, -INF , !P1 ;  /* 0xff800000a8a87808 */ /* 0x002fe40004800000 */
[CC--:B------:R-:W-:Y:S02]  /*132f0*/  ISETP.GE.AND P6, PT, R3.reuse, R216.reuse, PT ;  /* 0x000000d80300720c */ /* 0x0c0fe40003fc6270 */
[C---:B------:R-:W-:Y:S02]  /*13300*/  ISETP.GE.AND P5, PT, R26.reuse, R216, PT ;  /* 0x000000d81a00720c */ /* 0x040fe40003fa6270 */
[-C--:B------:R-:W-:Y:S01]  /*13310*/  ISETP.GE.AND P2, PT, R3, R217.reuse, PT ;  /* 0x000000d90300720c */ /* 0x080fe20003f46270 */
[----:B------:R-:W1:Y:S01]  /*13320*/  MUFU.TANH R147, R93 ;  /* 0x0000005d00937308 */ /* 0x000e620000002400 */
[----:B------:R-:W-:Y:S01]  /*13330*/  BAR.SYNC.DEFER_BLOCKING 0x0 ;  /* 0x0000000000007b1d */ /* 0x000fe20000010000 */
[----:B------:R-:W-:-:S02]  /*13340*/  ISETP.GE.AND P1, PT, R26, R217, PT ;  /* 0x000000d91a00720c */ /* 0x000fc40003f26270 */
[-C--:B------:R-:W-:Y:S02]  /*13350*/  ISETP.LT.OR P4, PT, R4, R218.reuse, P4 ;  /* 0x000000da0400720c */ /* 0x080fe40002781670 */
[CC--:B------:R-:W-:Y:S02]  /*13360*/  ISETP.LT.OR P6, PT, R3.reuse, R219.reuse, P6 ;  /* 0x000000db0300720c */ /* 0x0c0fe400037c1670 */
[----:B------:R-:W4:Y:S01]  /*13370*/  MUFU.TANH R146, R94 ;  /* 0x0000005e00927308 */ /* 0x000f220000002400 */
[-C--:B------:R-:W-:Y:S02]  /*13380*/  ISETP.LT.OR P2, PT, R3, R218.reuse, P2 ;  /* 0x000000da0300720c */ /* 0x080fe40001741670 */
[C---:B------:R-:W-:Y:S02]  /*13390*/  ISETP.LT.OR P5, PT, R26.reuse, R219, P5 ;  /* 0x000000db1a00720c */ /* 0x040fe40002fa1670 */
[----:B------:R-:W-:Y:S02]  /*133a0*/  ISETP.LT.OR P1, PT, R26, R218, P1 ;  /* 0x000000da1a00720c */ /* 0x000fe40000f21670 */
[----:B---3--:R-:W-:Y:S01]  /*133b0*/  FSEL R164, R164, -INF , !P4 ;  /* 0xff800000a4a47808 */ /* 0x008fe20006000000 */
[----:B------:R-:W3:Y:S01]  /*133c0*/  MUFU.TANH R162, R95 ;  /* 0x0000005f00a27308 */ /* 0x000ee20000002400 */
[----:B--2---:R-:W-:-:S02]  /*133d0*/  FSEL R171, R171, -INF , !P6 ;  /* 0xff800000abab7808 */ /* 0x004fc40007000000 */
[----:B-1----:R-:W-:Y:S02]  /*133e0*/  FSEL R147, R147, -INF , !P5 ;  /* 0xff80000093937808 */ /* 0x002fe40006800000 */
[----:B----4-:R-:W-:Y:S02]  /*133f0*/  FSEL R146, R146, -INF , !P2 ;  /* 0xff80000092927808 */ /* 0x010fe40005000000 */
[----:B---3--:R-:W-:Y:S01]  /*13400*/  FSEL R162, R162, -INF , !P1 ;  /* 0xff800000a2a27808 */ /* 0x008fe20004800000 */
        /* <DEDUP_REMOVED lines=60> */
.L_x_5738:
[----:B------:R-:W-:-:S05]  /*137d0*/  IMAD.MOV.U32 R7, RZ, RZ, c[0x0][0x198] ;  /* 0x00006600ff077624 */ /* 0x000fca00078e00ff */
[----:B------:R-:W-:-:S04]  /*137e0*/  LEA R7, -R7, RZ, 0x6 ;  /* 0x000000ff07077211 */ /* 0x000fc800078e31ff */
[----:B------:R-:W-:Y:S02]  /*137f0*/  SHF.R.S32.HI R3, RZ, 0x1f, R7 ;  /* 0x0000001fff037819 */ /* 0x000fe40000011407 */
.L_x_5739:
        /* <DEDUP_REMOVED lines=41> */
.L_x_5737:
        /* <DEDUP_REMOVED lines=368> */
.L_x_5741:
[----:B------:R-:W-:-:S05]  /*15190*/  IMAD.MOV.U32 R5, RZ, RZ, c[0x0][0x1a0] ;  /* 0x00006800ff057624 */ /* 0x000fca00078e00ff */
[----:B------:R-:W-:-:S04]  /*151a0*/  LEA R5, -R5, RZ, 0x6 ;  /* 0x000000ff05057211 */ /* 0x000fc800078e31ff */
[----:B------:R-:W-:Y:S02]  /*151b0*/  SHF.R.S32.HI R0, RZ, 0x1f, R5 ;  /* 0x0000001fff007819 */ /* 0x000fe40000011405 */
.L_x_5742:
        /* <DEDUP_REMOVED lines=37> */
[C---:B------:R-:W-:Y:S01]  /*15410*/  ISETP.GE.AND P5, PT, R135.reuse, R216, PT ;  /* 0x000000d88700720c */ /* 0x040fe20003fa6270 */
[----:B------:R2:W-:Y:S03]  /*15420*/  LDGSTS.E.BYPASS.LTC128B.128 [R208+0x10800], [R4.64+0x100] ;  /* 0x1080010004d07fae */ /* 0x0005e6000b901d48 */
[----:B------:R-:W-:Y:S01]  /*15430*/  ISETP.LT.OR P5, PT, R135, R219, P5 ;  /* 0x000000db8700720c */ /* 0x000fe20002fa1670 */
        /* <DEDUP_REMOVED lines=8> */
[----:B---3--:R-:W-:Y:S04]  /*154c0*/  LDSM.16.M88.4 R8, [R200] ;  /* 0x00000000c808783b */ /* 0x008fe80000000200 */
[----:B------:R-:W-:Y:S04]  /*154d0*/  LDSM.16.M88.4 R20, [R199] ;  /* 0x00000000c714783b */ /* 0x000fe80000000200 */
[----:B------:R-:W-:Y:S04]  /*154e0*/  LDSM.16.M88.4 R144, [R198] ;  /* 0x00000000c690783b */ /* 0x000fe80000000200 */
[----:B------:R-:W-:Y:S04]  /*154f0*/  LDSM.16.M88.4 R224, [R195+0x6000] ;  /* 0x00600000c3e0783b */ /* 0x000fe80000000200 */
[----:B------:R-:W3:Y:S04]  /*15500*/  LDSM.16.M88.4 R136, [R201+0x6800] ;  /* 0x00680000c988783b */ /* 0x000ee80000000200 */
[----:B------:R-:W3:Y:S04]  /*15510*/  LDSM.16.M88.4 R152, [R201+0x7000] ;  /* 0x00700000c998783b */ /* 0x000ee80000000200 */
[----:B--2---:R-:W2:Y:S04]  /*15520*/  LDSM.16.M88.4 R4, [R201+0x7800] ;  /* 0x00780000c904783b */ /* 0x004ea80000000200 */
[----:B-----5:R-:W-:Y:S04]  /*15530*/  LDSM.16.M88.4 R24, [R197] ;  /* 0x00000000c518783b */ /* 0x020fe80000000200 */
[----:B------:R-:W5:Y:S01]  /*15540*/  LDSM.16.M88.4 R164, [R188] ;  /* 0x00000000bca4783b */ /* 0x000f620000000200 */
[C---:B----4-:R-:W-:Y:S03]  /*15550*/  HMMA.16816.F32 R16, R172.reuse, R12, RZ ;  /* 0x0000000cac10723c */ /* 0x050fe600000018ff */
[----:B------:R-:W4:Y:S04]  /*15560*/  LDSM.16.M88.4 R160, [R191] ;  /* 0x00000000bfa0783b */ /* 0x000f280000000200 */
[----:B-1----:R-:W1:Y:S01]  /*15570*/  LDSM.16.M88.4 R28, [R189] ;  /* 0x00000000bd1c783b */ /* 0x002e620000000200 */
[C---:B------:R-:W-:Y:S03]  /*15580*/  HMMA.16816.F32 R12, R172.reuse, R14, RZ ;  /* 0x0000000eac0c723c */ /* 0x040fe600000018ff */
[----:B------:R-:W1:Y:S04]  /*15590*/  LDSM.16.M88.4 R32, [R190] ;  /* 0x00000000be20783b */ /* 0x000e680000000200 */
[----:B------:R-:W-:Y:S04]  /*155a0*/  LDSM.16.M88.4 R232, [R201+0x8000] ;  /* 0x00800000c9e8783b */ /* 0x000fe80000000200 */
[----:B------:R-:W-:Y:S01]  /*155b0*/  LDSM.16.M88.4 R148, [R195+0x6800] ;  /* 0x00680000c394783b */ /* 0x000fe20000000200 */
[----:B---3--:R-:W-:Y:S03]  /*155c0*/  HMMA.16816.F32 R140, R172, R136, RZ ;  /* 0x00000088ac8c723c */ /* 0x008fe600000018ff */
[----:B------:R-:W-:Y:S04]  /*155d0*/  LDSM.16.M88.4 R168, [R195+0x7800] ;  /* 0x00780000c3a8783b */ /* 0x000fe80000000200 */
[----:B------:R-:W-:Y:S01]  /*155e0*/  LDSM.16.M88.4 R228, [R198+0x2000] ;  /* 0x00200000c6e4783b */ /* 0x000fe20000000200 */
[C---:B------:R-:W-:Y:S03]  /*155f0*/  HMMA.16816.F32 R16, R8.reuse, R20, R16 ;  /* 0x000000140810723c */ /* 0x040fe60000001810 */
[----:B------:R-:W-:Y:S04]  /*15600*/  LDSM.16.M88.4 R236, [R184] ;  /* 0x00000000b8ec783b */ /* 0x000fe80000000200 */
[----:B------:R-:W0:Y:S01]  /*15610*/  LDGDEPBAR ;  /* 0x00000000000079af */ /* 0x000e220000000000 */
[----:B------:R-:W-:Y:S03]  /*15620*/  HMMA.16816.F32 R12, R8, R22, R12 ;  /* 0x00000016080c723c */ /* 0x000fe6000000180c */
[----:B------:R-:W-:Y:S05]  /*15630*/  LDSM.16.M88.4 R20, [R195+0x7000] ;  /* 0x00700000c314783b */ /* 0x000fea0000000200 */
[----:B------:R-:W-:Y:S08]  /*15640*/  HMMA.16816.F32 R156, R172, R152, RZ ;  /* 0x00000098ac9c723c */ /* 0x000ff000000018ff */
[C---:B------:R-:W-:Y:S08]  /*15650*/  HMMA.16816.F32 R16, R144.reuse, R224, R16 ;  /* 0x000000e09010723c */ /* 0x040ff00000001810 */
[----:B------:R-:W-:Y:S01]  /*15660*/  HMMA.16816.F32 R12, R144, R226, R12 ;  /* 0x000000e2900c723c */ /* 0x000fe2000000180c */
[----:B------:R-:W-:Y:S07]  /*15670*/  LDSM.16.M88.4 R224, [R195+0x8000] ;  /* 0x00800000c3e0783b */ /* 0x000fee0000000200 */
[C---:B------:R-:W-:Y:S08]  /*15680*/  HMMA.16816.F32 R136, R172.reuse, R138, RZ ;  /* 0x0000008aac88723c */ /* 0x040ff000000018ff */
[C---:B------:R-:W-:Y:S08]  /*15690*/  HMMA.16816.F32 R152, R172.reuse, R154, RZ ;  /* 0x0000009aac98723c */ /* 0x040ff000000018ff */
[C---:B--2---:R-:W-:Y:S08]  /*156a0*/  HMMA.16816.F32 R176, R172.reuse, R4, RZ ;  /* 0x00000004acb0723c */ /* 0x044ff000000018ff */
[----:B------:R-:W-:Y:S01]  /*156b0*/  HMMA.16816.F32 R172, R172, R6, RZ ;  /* 0x00000006acac723c */ /* 0x000fe200000018ff */
[----:B------:R-:W2:Y:S07]  /*156c0*/  LDSM.16.M88.4 R4, [R202+0x2000] ;  /* 0x00200000ca04783b */ /* 0x000eae0000000200 */
[C---:B-----5:R-:W-:Y:S08]  /*156d0*/  HMMA.16816.F32 R16, R24.reuse, R164, R16 ;  /* 0x000000a41810723c */ /* 0x060ff00000001810 */
[----:B------:R-:W-:Y:S01]  /*156e0*/  HMMA.16816.F32 R12, R24, R166, R12 ;  /* 0x000000a6180c723c */ /* 0x000fe2000000180c */
[----:B------:R-:W-:Y:S07]  /*156f0*/  LDSM.16.M88.4 R164, [R201+0x9000] ;  /* 0x00900000c9a4783b */ /* 0x000fee0000000200 */
[C---:B----4-:R-:W-:Y:S08]  /*15700*/  HMMA.16816.F32 R140, R8.reuse, R160, R140 ;  /* 0x000000a0088c723c */ /* 0x050ff0000000188c */
[C---:B------:R-:W-:Y:S01]  /*15710*/  HMMA.16816.F32 R136, R8.reuse, R162, R136 ;  /* 0x000000a20888723c */ /* 0x040fe20000001888 */
[----:B------:R-:W-:Y:S07]  /*15720*/  LDSM.16.M88.4 R160, [R187] ;  /* 0x00000000bba0783b */ /* 0x000fee0000000200 */
[C---:B-1----:R-:W-:Y:S08]  /*15730*/  HMMA.16816.F32 R176, R8.reuse, R28, R176 ;  /* 0x0000001c08b0723c */ /* 0x042ff000000018b0 */
[C---:B------:R-:W-:Y:S01]  /*15740*/  HMMA.16816.F32 R172, R8.reuse, R30, R172 ;  /* 0x0000001e08ac723c */ /* 0x040fe200000018ac */
[----:B------:R-:W1:Y:S07]  /*15750*/  LDSM.16.M88.4 R28, [R200+0x2000] ;  /* 0x00200000c81c783b */ /* 0x000e6e0000000200 */
[C---:B------:R-:W-:Y:S08]  /*15760*/  HMMA.16816.F32 R156, R8.reuse, R32, R156 ;  /* 0x00000020089c723c */ /* 0x040ff0000000189c */
[----:B------:R-:W-:Y:S01]  /*15770*/  HMMA.16816.F32 R152, R8, R34, R152 ;  /* 0x000000220898723c */ /* 0x000fe20000001898 */
[----:B------:R-:W3:Y:S04]  /*15780*/  LDSM.16.M88.4 R32, [R188+0x800] ;  /* 0x00080000bc20783b */ /* 0x000ee80000000200 */
[----:B------:R-:W4:Y:S03]  /*15790*/  LDSM.16.M88.4 R8, [R188+0x1000] ;  /* 0x00100000bc08783b */ /* 0x000f260000000200 */
[C---:B--2---:R-:W-:Y:S08]  /*157a0*/  HMMA.16816.F32 R16, R4.reuse, R232, R16 ;  /* 0x000000e80410723c */ /* 0x044ff00000001810 */
[----:B------:R-:W-:Y:S01]  /*157b0*/  HMMA.16816.F32 R12, R4, R234, R12 ;  /* 0x000000ea040c723c */ /* 0x000fe2000000180c */
[----:B------:R-:W-:Y:S07]  /*157c0*/  LDSM.16.M88.4 R232, [R183] ;  /* 0x00000000b7e8783b */ /* 0x000fee0000000200 */
[C---:B------:R-:W-:Y:S08]  /*157d0*/  HMMA.16816.F32 R140, R144.reuse, R148, R140 ;  /* 0x00000094908c723c */ /* 0x040ff0000000188c */
[C---:B------:R-:W-:Y:S01]  /*157e0*/  HMMA.16816.F32 R136, R144.reuse, R150, R136 ;  /* 0x000000969088723c */ /* 0x040fe20000001888 */
[----:B------:R-:W2:Y:S07]  /*157f0*/  LDSM.16.M88.4 R148, [R188+0x1800] ;  /* 0x00180000bc94783b */ /* 0x000eae0000000200 */
[C---:B------:R-:W-:Y:S08]  /*15800*/  HMMA.16816.F32 R156, R144.reuse, R20, R156 ;  /* 0x00000014909c723c */ /* 0x040ff0000000189c */
[----:B------:R-:W-:Y:S01]  /*15810*/  HMMA.16816.F32 R152, R144, R22, R152 ;  /* 0x000000169098723c */ /* 0x000fe20000001898 */
[----:B------:R-:W5:Y:S07]  /*15820*/  LDSM.16.M88.4 R20, [R201+0x8800] ;  /* 0x00880000c914783b */ /* 0x000f6e0000000200 */
[C---:B-1----:R-:W-:Y:S08]  /*15830*/  HMMA.16816.F32 R16, R28.reuse, R160, R16 ;  /* 0x000000a01c10723c */ /* 0x042ff00000001810 */
[----:B------:R-:W-:Y:S01]  /*15840*/  HMMA.16816.F32 R12, R28, R162, R12 ;  /* 0x000000a21c0c723c */ /* 0x000fe2000000180c */
[----:B------:R-:W-:Y:S07]  /*15850*/  LDSM.16.M88.4 R160, [R201+0xa000] ;  /* 0x00a00000c9a0783b */ /* 0x000fee0000000200 */
[C---:B------:R-:W-:Y:S08]  /*15860*/  HMMA.16816.F32 R176, R144.reuse, R168, R176 ;  /* 0x000000a890b0723c */ /* 0x040ff000000018b0 */
[----:B------:R-:W-:Y:S01]  /*15870*/  HMMA.16816.F32 R172, R144, R170, R172 ;  /* 0x000000aa90ac723c */ /* 0x000fe200000018ac */
[----:B------:R-:W-:Y:S04]  /*15880*/  LDSM.16.M88.4 R168, [R197+0x2000] ;  /* 0x00200000c5a8783b */ /* 0x000fe80000000200 */
[----:B------:R-:W1:Y:S03]  /*15890*/  LDSM.16.M88.4 R144, [R188+0x2000] ;  /* 0x00200000bc90783b */ /* 0x000e660000000200 */
[C---:B---3--:R-:W-:Y:S08]  /*158a0*/  HMMA.16816.F32 R140, R24.reuse, R32, R140 ;  /* 0x00000020188c723c */ /* 0x048ff0000000188c */
[C---:B------:R-:W-:Y:S01]  /*158b0*/  HMMA.16816.F32 R136, R24.reuse, R34, R136 ;  /* 0x000000221888723c */ /* 0x040fe20000001888 */
[----:B------:R-:W3:Y:S07]  /*158c0*/  LDSM.16.M88.4 R32, [R186] ;  /* 0x00000000ba20783b */ /* 0x000eee0000000200 */
[C---:B----4-:R-:W-:Y:S08]  /*158d0*/  HMMA.16816.F32 R156, R24.reuse, R8, R156 ;  /* 0x00000008189c723c */ /* 0x050ff0000000189c */
[----:B------:R-:W-:Y:S01]  /*158e0*/  HMMA.16816.F32 R152, R24, R10, R152 ;  /* 0x0000000a1898723c */ /* 0x000fe20000001898 */
[----:B------:R-:W4:Y:S07]  /*158f0*/  LDSM.16.M88.4 R8, [R201+0x9800] ;  /* 0x00980000c908783b */ /* 0x000f2e0000000200 */
[C---:B------:R-:W-:Y:S08]  /*15900*/  HMMA.16816.F32 R16, R228.reuse, R224, R16 ;  /* 0x000000e0e410723c */ /* 0x040ff00000001810 */
[----:B------:R-:W-:Y:S01]  /*15910*/  HMMA.16816.F32 R12, R228, R226, R12 ;  /* 0x000000e2e40c723c */ /* 0x000fe2000000180c */
[----:B------:R-:W-:Y:S07]  /*15920*/  LDSM.16.M88.4 R224, [R195+0x9800] ;  /* 0x00980000c3e0783b */ /* 0x000fee0000000200 */
[C---:B--2---:R-:W-:Y:S08]  /*15930*/  HMMA.16816.F32 R176, R24.reuse, R148, R176 ;  /* 0x0000009418b0723c */ /* 0x044ff000000018b0 */
[----:B------:R-:W-:Y:S01]  /*15940*/  HMMA.16816.F32 R172, R24, R150, R172 ;  /* 0x0000009618ac723c */ /* 0x000fe200000018ac */
[----:B------:R-:W2:Y:S04]  /*15950*/  LDSM.16.M88.4 R148, [R202+0x4000] ;  /* 0x00400000ca94783b */ /* 0x000ea80000000200 */
[----:B------:R-:W2:Y:S03]  /*15960*/  LDSM.16.M88.4 R24, [R185] ;  /* 0x00000000b918783b */ /* 0x000ea60000000200 */
[C---:B-----5:R-:W-:Y:S08]  /*15970*/  HMMA.16816.F32 R140, R4.reuse, R20, R140 ;  /* 0x00000014048c723c */ /* 0x060ff0000000188c */
[----:B------:R-:W-:Y:S01]  /*15980*/  HMMA.16816.F32 R136, R4, R22, R136 ;  /* 0x000000160488723c */ /* 0x000fe20000001888 */
[----:B------:R-:W5:Y:S07]  /*15990*/  LDSM.16.M88.4 R20, [R195+0x8800] ;  /* 0x00880000c314783b */ /* 0x000f6e0000000200 */
[C---:B-1----:R-:W-:Y:S08]  /*159a0*/  HMMA.16816.F32 R16, R168.reuse, R144, R16 ;  /* 0x00000090a810723c */ /* 0x042ff00000001810 */
[----:B------:R-:W-:Y:S01]  /*159b0*/  HMMA.16816.F32 R12, R168, R146, R12 ;  /* 0x00000092a80c723c */ /* 0x000fe2000000180c */
[----:B------:R-:W-:Y:S07]  /*159c0*/  LDSM.16.M88.4 R144, [R201+0xa800] ;  /* 0x00a80000c990783b */ /* 0x000fee0000000200 */
[C---:B------:R-:W-:Y:S08]  /*159d0*/  HMMA.16816.F32 R156, R4.reuse, R164, R156 ;  /* 0x000000a4049c723c */ /* 0x040ff0000000189c */
[----:B------:R-:W-:Y:S01]  /*159e0*/  HMMA.16816.F32 R152, R4, R166, R152 ;  /* 0x000000a60498723c */ /* 0x000fe20000001898 */
[----:B------:R-:W-:Y:S07]  /*159f0*/  LDSM.16.M88.4 R164, [R188+0x3000] ;  /* 0x00300000bca4783b */ /* 0x000fee0000000200 */
[C---:B---3--:R-:W-:Y:S08]  /*15a00*/  HMMA.16816.F32 R140, R28.reuse, R32, R140 ;  /* 0x000000201c8c723c */ /* 0x048ff0000000188c */
[----:B------:R-:W-:Y:S01]  /*15a10*/  HMMA.16816.F32 R136, R28, R34, R136 ;  /* 0x000000221c88723c */ /* 0x000fe20000001888 */
[----:B------:R-:W1:Y:S07]  /*15a20*/  LDSM.16.M88.4 R32, [R200+0x4000] ;  /* 0x00400000c820783b */ /* 0x000e6e0000000200 */
[C---:B----4-:R-:W-:Y:S08]  /*15a30*/  HMMA.16816.F32 R176, R4.reuse, R8, R176 ;  /* 0x0000000804b0723c */ /* 0x050ff000000018b0 */
[----:B------:R-:W-:Y:S01]  /*15a40*/  HMMA.16816.F32 R172, R4, R10, R172 ;  /* 0x0000000a04ac723c */ /* 0x000fe200000018ac */
[----:B------:R-:W3:Y:S04]  /*15a50*/  LDSM.16.M88.4 R8, [R195+0x9000] ;  /* 0x00900000c308783b */ /* 0x000ee80000000200 */
[----:B------:R-:W4:Y:S03]  /*15a60*/  LDSM.16.M88.4 R4, [R188+0x2800] ;  /* 0x00280000bc04783b */ /* 0x000f260000000200 */
[C---:B--2---:R-:W-:Y:S08]  /*15a70*/  HMMA.16816.F32 R16, R148.reuse, R160, R16 ;  /* 0x000000a09410723c */ /* 0x044ff00000001810 */
[----:B------:R-:W-:Y:S01]  /*15a80*/  HMMA.16816.F32 R12, R148, R162, R12 ;  /* 0x000000a2940c723c */ /* 0x000fe2000000180c */
[----:B------:R-:W-:Y:S07]  /*15a90*/  LDSM.16.M88.4 R160, [R188+0x3800] ;  /* 0x00380000bca0783b */ /* 0x000fee0000000200 */
[C---:B------:R-:W-:Y:S08]  /*15aa0*/  HMMA.16816.F32 R156, R28.reuse, R24, R156 ;  /* 0x000000181c9c723c */ /* 0x040ff0000000189c */
[----:B------:R-:W-:Y:S01]  /*15ab0*/  HMMA.16816.F32 R152, R28, R26, R152 ;  /* 0x0000001a1c98723c */ /* 0x000fe20000001898 */
[----:B------:R-:W-:Y:S07]  /*15ac0*/  LDSM.16.M88.4 R24, [R198+0x4000] ;  /* 0x00400000c618783b */ /* 0x000fee0000000200 */
[C---:B-----5:R-:W-:Y:S08]  /*15ad0*/  HMMA.16816.F32 R140, R228.reuse, R20, R140 ;  /* 0x00000014e48c723c */ /* 0x060ff0000000188c */
[----:B------:R-:W-:Y:S01]  /*15ae0*/  HMMA.16816.F32 R136, R228, R22, R136 ;  /* 0x00000016e488723c */ /* 0x000fe20000001888 */
[----:B------:R-:W2:Y:S07]  /*15af0*/  LDSM.16.M88.4 R20, [R195+0xa000] ;  /* 0x00a00000c314783b */ /* 0x000eae0000000200 */
[C---:B-1----:R-:W-:Y:S08]  /*15b00*/  HMMA.16816.F32 R16, R32.reuse, R232, R16 ;  /* 0x000000e82010723c */ /* 0x042ff00000001810 */
[----:B------:R-:W-:Y:S08]  /*15b10*/  HMMA.16816.F32 R12, R32, R234, R12 ;  /* 0x000000ea200c723c */ /* 0x000ff0000000180c */
[C---:B---3--:R-:W-:Y:S08]  /*15b20*/  HMMA.16816.F32 R156, R228.reuse, R8, R156 ;  /* 0x00000008e49c723c */ /* 0x048ff0000000189c */
[----:B------:R-:W-:Y:S01]  /*15b30*/  HMMA.16816.F32 R152, R228, R10, R152 ;  /* 0x0000000ae498723c */ /* 0x000fe20000001898 */
[----:B------:R-:W-:Y:S07]  /*15b40*/  LDSM.16.M88.4 R8, [R197+0x4000] ;  /* 0x00400000c508783b */ /* 0x000fee0000000200 */
[C---:B----4-:R-:W-:Y:S08]  /*15b50*/  HMMA.16816.F32 R140, R168.reuse, R4, R140 ;  /* 0x00000004a88c723c */ /* 0x050ff0000000188c */
[----:B------:R-:W-:Y:S01]  /*15b60*/  HMMA.16816.F32 R136, R168, R6, R136 ;  /* 0x00000006a888723c */ /* 0x000fe20000001888 */
[----:B------:R-:W1:Y:S07]  /*15b70*/  LDSM.16.M88.4 R4, [R188+0x4000] ;  /* 0x00400000bc04783b */ /* 0x000e6e0000000200 */
[C---:B------:R-:W-:Y:S08]  /*15b80*/  HMMA.16816.F32 R176, R28.reuse, R236, R176 ;  /* 0x000000ec1cb0723c */ /* 0x040ff000000018b0 */
[----:B------:R-:W-:Y:S01]  /*15b90*/  HMMA.16816.F32 R172, R28, R238, R172 ;  /* 0x000000ee1cac723c */ /* 0x000fe200000018ac */
[----:B------:R-:W3:Y:S07]  /*15ba0*/  LDSM.16.M88.4 R28, [R182] ;  /* 0x00000000b61c783b */ /* 0x000eee0000000200 */
[C---:B--2---:R-:W-:Y:S08]  /*15bb0*/  HMMA.16816.F32 R16, R24.reuse, R20, R16 ;  /* 0x000000141810723c */ /* 0x044ff00000001810 */
[----:B------:R-:W-:Y:S01]  /*15bc0*/  HMMA.16816.F32 R12, R24, R22, R12 ;  /* 0x00000016180c723c */ /* 0x000fe2000000180c */
[----:B------:R-:W-:Y:S07]  /*15bd0*/  LDSM.16.M88.4 R20, [R181] ;  /* 0x00000000b514783b */ /* 0x000fee0000000200 */
[----:B------:R-:W-:Y:S08]  /*15be0*/  HMMA.16816.F32 R140, R148, R144, R140 ;  /* 0x00000090948c723c */ /* 0x000ff0000000188c */
[C---:B------:R-:W-:Y:S08]  /*15bf0*/  HMMA.16816.F32 R176, R228.reuse, R224, R176 ;  /* 0x000000e0e4b0723c */ /* 0x040ff000000018b0 */
[----:B------:R-:W-:Y:S01]  /*15c00*/  HMMA.16816.F32 R172, R228, R226, R172 ;  /* 0x000000e2e4ac723c */ /* 0x000fe200000018ac */
[----:B------:R-:W2:Y:S07]  /*15c10*/  LDSM.16.M88.4 R224, [R201+0xb000] ;  /* 0x00b00000c9e0783b */ /* 0x000eae0000000200 */
[----:B------:R-:W-:Y:S01]  /*15c20*/  HMMA.16816.F32 R144, R148, R146, R136 ;  /* 0x000000929490723c */ /* 0x000fe20000001888 */
[----:B------:R-:W4:Y:S07]  /*15c30*/  LDSM.16.M88.4 R136, [R195+0xa800] ;  /* 0x00a80000c388783b */ /* 0x000f2e0000000200 */
[C---:B-1----:R-:W-:Y:S08]  /*15c40*/  HMMA.16816.F32 R16, R8.reuse, R4, R16 ;  /* 0x000000040810723c */ /* 0x042ff00000001810 */
[----:B------:R-:W-:Y:S01]  /*15c50*/  HMMA.16816.F32 R12, R8, R6, R12 ;  /* 0x00000006080c723c */ /* 0x000fe2000000180c */
[----:B------:R-:W1:Y:S07]  /*15c60*/  LDSM.16.M88.4 R4, [R201+0xb800] ;  /* 0x00b80000c904783b */ /* 0x000e6e0000000200 */
[C---:B------:R-:W-:Y:S08]  /*15c70*/  HMMA.16816.F32 R156, R168.reuse, R164, R156 ;  /* 0x000000a4a89c723c */ /* 0x040ff0000000189c */
[----:B------:R-:W-:Y:S01]  /*15c80*/  HMMA.16816.F32 R152, R168, R166, R152 ;  /* 0x000000a6a898723c */ /* 0x000fe20000001898 */
[----:B------:R-:W-:-:S02]  /*15c90*/  FMUL.FTZ R0, R16, c[0x0][0x2ec] ;  /* 0x0000bb0010007a20 */ /* 0x000fc40000410000 */
[----:B------:R-:W-:-:S04]  /*15ca0*/  FMUL.FTZ R2, R17, c[0x0][0x2ec] ;  /* 0x0000bb0011027a20 */ /* 0x000fc80000410000 */
[----:B------:R-:W5:Y:S01]  /*15cb0*/  MUFU.TANH R0, R0 ;  /* 0x0000000000007308 */ /* 0x000f620000002400 */
[C---:B---3--:R-:W-:Y:S01]  /*15cc0*/  HMMA.16816.F32 R140, R32.reuse, R28, R140 ;  /* 0x0000001c208c723c */ /* 0x048fe2000000188c */
[----:B------:R-:W-:Y:S02]  /*15cd0*/  FMUL.FTZ R12, R12, c[0x0][0x2ec] ;  /* 0x0000bb000c0c7a20 */ /* 0x000fe40000410000 */
[----:B------:R-:W-:Y:S02]  /*15ce0*/  FMUL.FTZ R13, R13, c[0x0][0x2ec] ;  /* 0x0000bb000d0d7a20 */ /* 0x000fe40000410000 */
[----:B------:R-:W-:Y:S02]  /*15cf0*/  FMUL.FTZ R14, R14, c[0x0][0x2ec] ;  /* 0x0000bb000e0e7a20 */ /* 0x000fe40000410000 */
[----:B------:R3:W-:Y:S01]  /*15d00*/  MUFU.TANH R133, R12 ;  /* 0x0000000c00857308 */ /* 0x0007e20000002400 */
[----:B------:R-:W-:Y:S01]  /*15d10*/  HMMA.16816.F32 R144, R32, R30, R144 ;  /* 0x0000001e2090723c */ /* 0x000fe20000001890 */
[----:B------:R-:W-:Y:S01]  /*15d20*/  LDSM.16.M88.4 R28, [R188+0x4800] ;  /* 0x00480000bc1c783b */ /* 0x000fe20000000200 */
[----:B------:R-:W-:-:S05]  /*15d30*/  FMUL.FTZ R15, R15, c[0x0][0x2ec] ;  /* 0x0000bb000f0f7a20 */ /* 0x000fca0000410000 */
[----:B------:R-:W1:Y:S01]  /*15d40*/  MUFU.TANH R2, R2 ;  /* 0x0000000200027308 */ /* 0x000e620000002400 */
[----:B------:R-:W-:Y:S01]  /*15d50*/  HMMA.16816.F32 R176, R168, R160, R176 ;  /* 0x000000a0a8b0723c */ /* 0x000fe200000018b0 */
[----:B-----5:R-:W-:Y:S02]  /*15d60*/  FSEL R0, R0, -INF , !P5 ;  /* 0xff80000000007808 */ /* 0x020fe40006800000 */
[----:B---3--:R-:W-:-:S05]  /*15d70*/  IADD3 R12, R135, 0x1, RZ ;  /* 0x00000001870c7810 */ /* 0x008fca0007ffe0ff */
[----:B------:R-:W-:Y:S01]  /*15d80*/  HMMA.16816.F32 R172, R168, R162, R172 ;  /* 0x000000a2a8ac723c */ /* 0x000fe200000018ac */
[----:B------:R-:W3:Y:S01]  /*15d90*/  LDSM.16.M88.4 R160, [R180] ;  /* 0x00000000b4a0783b */ /* 0x000ee20000000200 */
[C---:B------:R-:W-:Y:S02]  /*15da0*/  ISETP.GE.AND P6, PT, R12.reuse, R216, PT ;  /* 0x000000d80c00720c */ /* 0x040fe40003fc6270 */
[C---:B------:R-:W-:Y:S02]  /*15db0*/  ISETP.GE.AND P4, PT, R12.reuse, R217, PT ;  /* 0x000000d90c00720c */ /* 0x040fe40003f86270 */
[C---:B------:R-:W-:Y:S02]  /*15dc0*/  ISETP.LT.OR P6, PT, R12.reuse, R219, P6 ;  /* 0x000000db0c00720c */ /* 0x040fe400037c1670 */
[----:B--2---:R-:W-:Y:S01]  /*15dd0*/  HMMA.16816.F32 R156, R148, R224, R156 ;  /* 0x000000e0949c723c */ /* 0x004fe2000000189c */
[----:B------:R-:W-:Y:S02]  /*15de0*/  ISETP.LT.OR P4, PT, R12, R218, P4 ;  /* 0x000000da0c00720c */ /* 0x000fe40002781670 */
[----:B-1----:R-:W-:-:S02]  /*15df0*/  FSEL R2, R2, -INF , !P6 ;  /* 0xff80000002027808 */ /* 0x002fc40007000000 */
[----:B------:R-:W-:-:S03]  /*15e00*/  ISETP.GE.AND P6, PT, R135, R217, PT ;  /* 0x000000d98700720c */ /* 0x000fc60003fc6270 */
[----:B------:R-:W-:Y:S01]  /*15e10*/  HMMA.16816.F32 R152, R148, R226, R152 ;  /* 0x000000e29498723c */ /* 0x000fe20000001898 */
[----:B------:R-:W-:-:S07]  /*15e20*/  ISETP.LT.OR P6, PT, R135, R218, P6 ;  /* 0x000000da8700720c */ /* 0x000fce00037c1670 */
[C---:B----4-:R-:W-:Y:S08]  /*15e30*/  HMMA.16816.F32 R140, R24.reuse, R136, R140 ;  /* 0x00000088188c723c */ /* 0x050ff0000000188c */
[----:B------:R-:W-:Y:S01]  /*15e40*/  HMMA.16816.F32 R144, R24, R138, R144 ;  /* 0x0000008a1890723c */ /* 0x000fe20000001890 */
[----:B------:R-:W1:Y:S07]  /*15e50*/  LDSM.16.M88.4 R136, [R195+0xb000] ;  /* 0x00b00000c388783b */ /* 0x000e6e0000000200 */
[C---:B------:R-:W-:Y:S08]  /*15e60*/  HMMA.16816.F32 R176, R148.reuse, R4, R176 ;  /* 0x0000000494b0723c */ /* 0x040ff000000018b0 */
[----:B------:R-:W-:Y:S01]  /*15e70*/  HMMA.16816.F32 R172, R148, R6, R172 ;  /* 0x0000000694ac723c */ /* 0x000fe200000018ac */
[----:B------:R-:W2:Y:S07]  /*15e80*/  LDSM.16.M88.4 R4, [R195+0xb800] ;  /* 0x00b80000c304783b */ /* 0x000eae0000000200 */
[C---:B------:R-:W-:Y:S01]  /*15e90*/  HMMA.16816.F32 R156, R32.reuse, R20, R156 ;  /* 0x00000014209c723c */ /* 0x040fe2000000189c */
[----:B------:R-:W-:Y:S06]  /*15ea0*/  MUFU.TANH R20, R13 ;  /* 0x0000000d00147308 */ /* 0x000fec0000002400 */
[----:B------:R-:W-:Y:S01]  /*15eb0*/  FMUL.FTZ R21, R18, c[0x0][0x2ec] ;  /* 0x0000bb0012157a20 */ /* 0x000fe20000410000 */
[C---:B------:R-:W-:Y:S01]  /*15ec0*/  HMMA.16816.F32 R152, R32.reuse, R22, R152 ;  /* 0x000000162098723c */ /* 0x040fe20000001898 */
[----:B------:R-:W-:Y:S06]  /*15ed0*/  MUFU.TANH R23, R14 ;  /* 0x0000000e00177308 */ /* 0x000fec0000002400 */
[----:B------:R-:W-:Y:S01]  /*15ee0*/  FMUL.FTZ R22, R19, c[0x0][0x2ec] ;  /* 0x0000bb0013167a20 */ /* 0x000fe20000410000 */
[----:B---3--:R-:W-:Y:S01]  /*15ef0*/  HMMA.16816.F32 R176, R32, R160, R176 ;  /* 0x000000a020b0723c */ /* 0x008fe200000018b0 */
[----:B------:R-:W3:Y:S01]  /*15f00*/  LDSM.16.M88.4 R16, [R188+0x5000] ;  /* 0x00500000bc10783b */ /* 0x000ee20000000200 */
[----:B------:R-:W4:Y:S06]  /*15f10*/  MUFU.TANH R21, R21 ;  /* 0x0000001500157308 */ /* 0x000f2c0000002400 */
[----:B------:R-:W-:Y:S02]  /*15f20*/  HMMA.16816.F32 R140, R8, R28, R140 ;  /* 0x0000001c088c723c */ /* 0x000fe4000000188c */
[----:B------:R5:W-:Y:S06]  /*15f30*/  MUFU.TANH R28, R15 ;  /* 0x0000000f001c7308 */ /* 0x000bec0000002400 */
[----:B-1----:R-:W-:Y:S02]  /*15f40*/  HMMA.16816.F32 R156, R24, R136, R156 ;  /* 0x00000088189c723c */ /* 0x002fe4000000189c */
[----:B------:R-:W-:Y:S06]  /*15f50*/  MUFU.TANH R22, R22 ;  /* 0x0000001600167308 */ /* 0x000fec0000002400 */
[----:B------:R-:W-:Y:S01]  /*15f60*/  HMMA.16816.F32 R172, R32, R162, R172 ;  /* 0x000000a220ac723c */ /* 0x000fe200000018ac */
[----:B-----5:R-:W1:Y:S01]  /*15f70*/  LDSM.16.M88.4 R12, [R188+0x5800] ;  /* 0x00580000bc0c783b */ /* 0x020e620000000200 */
[----:B------:R-:W-:-:S06]  /*15f80*/  DEPBAR.LE SB0, 0x0 ;  /* 0x000080000000791a */ /* 0x000fcc0000000000 */
[----:B------:R-:W-:Y:S01]  /*15f90*/  HMMA.16816.F32 R152, R24, R138, R152 ;  /* 0x0000008a1898723c */ /* 0x000fe20000001898 */
[----:B------:R-:W-:Y:S02]  /*15fa0*/  FMUL.FTZ R29, R140, c[0x0][0x2ec] ;  /* 0x0000bb008c1d7a20 */ /* 0x000fe40000410000 */
[----:B------:R-:W-:-:S04]  /*15fb0*/  FMUL.FTZ R32, R142, c[0x0][0x2ec] ;  /* 0x0000bb008e207a20 */ /* 0x000fc80000410000 */
[----:B------:R-:W5:Y:S01]  /*15fc0*/  MUFU.TANH R29, R29 ;  /* 0x0000001d001d7308 */ /* 0x000f620000002400 */
[----:B------:R-:W-:Y:S07]  /*15fd0*/  HMMA.16816.F32 R144, R8, R30, R144 ;  /* 0x0000001e0890723c */ /* 0x000fee0000001890 */
[----:B------:R-:W-:Y:S01]  /*15fe0*/  FMUL.FTZ R30, R141, c[0x0][0x2ec] ;  /* 0x0000bb008d1e7a20 */ /* 0x000fe20000410000 */
[----:B--2---:R-:W-:Y:S01]  /*15ff0*/  HMMA.16816.F32 R176, R24, R4, R176 ;  /* 0x0000000418b0723c */ /* 0x004fe200000018b0 */
[----:B------:R-:W-:Y:S06]  /*16000*/  MUFU.TANH R32, R32 ;  /* 0x0000002000207308 */ /* 0x000fec0000002400 */
[C---:B------:R-:W-:Y:S01]  /*16010*/  IADD3 R5, R135.reuse, 0x8, RZ ;  /* 0x0000000887057810 */ /* 0x040fe20007ffe0ff */
[----:B---3--:R-:W-:Y:S01]  /*16020*/  HMMA.16816.F32 R156, R8, R16, R156 ;  /* 0x00000010089c723c */ /* 0x008fe2000000189c */
[----:B------:R-:W-:Y:S01]  /*16030*/  IADD3 R4, R135, 0x9, RZ ;  /* 0x0000000987047810 */ /* 0x000fe20007ffe0ff */
[----:B------:R-:W2:Y:S01]  /*16040*/  MUFU.TANH R30, R30 ;  /* 0x0000001e001e7308 */ /* 0x000ea20000002400 */
[----:B------:R-:W-:-:S02]  /*16050*/  ISETP.GE.AND P0, PT, R5, R216, PT ;  /* 0x000000d80500720c */ /* 0x000fc40003f06270 */
[C---:B------:R-:W-:Y:S02]  /*16060*/  ISETP.GE.AND P2, PT, R4.reuse, R216, PT ;  /* 0x000000d80400720c */ /* 0x040fe40003f46270 */
[----:B------:R-:W-:Y:S01]  /*16070*/  ISETP.GE.AND P5, PT, R4, R217, PT ;  /* 0x000000d90400720c */ /* 0x000fe20003fa6270 */
[----:B------:R-:W-:Y:S01]  /*16080*/  HMMA.16816.F32 R172, R24, R6, R172 ;  /* 0x0000000618ac723c */ /* 0x000fe200000018ac */
[----:B------:R-:W-:Y:S01]  /*16090*/  FMUL.FTZ R31, R144, c[0x0][0x2ec] ;  /* 0x0000bb00901f7a20 */ /* 0x000fe20000410000 */
[-C--:B------:R-:W-:Y:S01]  /*160a0*/  ISETP.LT.OR P0, PT, R5, R219.reuse, P0 ;  /* 0x000000db0500720c */ /* 0x080fe20000701670 */
[----:B------:R-:W-:Y:S01]  /*160b0*/  FMUL.FTZ R134, R145, c[0x0][0x2ec] ;  /* 0x0000bb0091867a20 */ /* 0x000fe20000410000 */
[C---:B------:R-:W-:Y:S01]  /*160c0*/  ISETP.LT.OR P2, PT, R4.reuse, R219, P2 ;  /* 0x000000db0400720c */ /* 0x040fe20001741670 */
[----:B------:R-:W-:Y:S01]  /*160d0*/  FMUL.FTZ R16, R143, c[0x0][0x2ec] ;  /* 0x0000bb008f107a20 */ /* 0x000fe20000410000 */
[----:B------:R-:W-:Y:S01]  /*160e0*/  ISETP.LT.OR P5, PT, R4, R218, P5 ;  /* 0x000000da0400720c */ /* 0x000fe20002fa1670 */
[----:B------:R-:W3:Y:S01]  /*160f0*/  MUFU.TANH R31, R31 ;  /* 0x0000001f001f7308 */ /* 0x000ee20000002400 */
[----:B------:R-:W-:Y:S01]  /*16100*/  HMMA.16816.F32 R152, R8, R18, R152 ;  /* 0x000000120898723c */ /* 0x000fe20000001898 */
[C---:B------:R-:W-:Y:S01]  /*16110*/  IADD3 R24, R135.reuse, 0x10, RZ ;  /* 0x0000001087187810 */ /* 0x040fe20007ffe0ff */
[----:B------:R-:W-:Y:S01]  /*16120*/  FMUL.FTZ R17, R146, c[0x0][0x2ec] ;  /* 0x0000bb0092117a20 */ /* 0x000fe20000410000 */
[----:B------:R-:W-:-:S02]  /*16130*/  IADD3 R7, R135, 0x11, RZ ;  /* 0x0000001187077810 */ /* 0x000fc40007ffe0ff */
[----:B----4-:R-:W-:Y:S02]  /*16140*/  FSEL R4, R21, -INF , !P6 ;  /* 0xff80000015047808 */ /* 0x010fe40007000000 */
[----:B------:R-:W-:Y:S01]  /*16150*/  FSEL R18, R133, -INF , !P0 ;  /* 0xff80000085127808 */ /* 0x000fe20004000000 */
[C---:B-1----:R-:W-:Y:S01]  /*16160*/  HMMA.16816.F32 R176, R8.reuse, R12, R176 ;  /* 0x0000000c08b0723c */ /* 0x042fe200000018b0 */
[-C--:B------:R-:W-:Y:S01]  /*16170*/  ISETP.GE.AND P1, PT, R5, R217.reuse, PT ;  /* 0x000000d90500720c */ /* 0x080fe20003f26270 */
[----:B------:R-:W-:Y:S01]  /*16180*/  FMUL.FTZ R156, R156, c[0x0][0x2ec] ;  /* 0x0000bb009c9c7a20 */ /* 0x000fe20000410000 */
[-C--:B------:R-:W-:Y:S01]  /*16190*/  ISETP.GE.AND P0, PT, R24, R216.reuse, PT ;  /* 0x000000d81800720c */ /* 0x080fe20003f06270 */
[----:B------:R-:W-:Y:S01]  /*161a0*/  FMUL.FTZ R157, R157, c[0x0][0x2ec] ;  /* 0x0000bb009d9d7a20 */ /* 0x000fe20000410000 */
[----:B------:R-:W-:Y:S01]  /*161b0*/  ISETP.GE.AND P6, PT, R7, R216, PT ;  /* 0x000000d80700720c */ /* 0x000fe20003fc6270 */
[----:B------:R-:W1:Y:S01]  /*161c0*/  MUFU.TANH R134, R134 ;  /* 0x0000008600867308 */ /* 0x000e620000002400 */
[----:B------:R-:W-:Y:S01]  /*161d0*/  FSEL R6, R20, -INF , !P2 ;  /* 0xff80000014067808 */ /* 0x000fe20005000000 */
[----:B------:R-:W-:Y:S01]  /*161e0*/  FMUL.FTZ R19, R147, c[0x0][0x2ec] ;  /* 0x0000bb0093137a20 */ /* 0x000fe20000410000 */
[----:B------:R-:W-:Y:S01]  /*161f0*/  ISETP.GE.AND P2, PT, R24, R217, PT ;  /* 0x000000d91800720c */ /* 0x000fe20003f46270 */
[----:B------:R-:W-:Y:S01]  /*16200*/  HMMA.16816.F32 R172, R8, R14, R172 ;  /* 0x0000000e08ac723c */ /* 0x000fe200000018ac */
[-C--:B------:R-:W-:Y:S01]  /*16210*/  ISETP.LT.OR P1, PT, R5, R218.reuse, P1 ;  /* 0x000000da0500720c */ /* 0x080fe20000f21670 */
[----:B------:R-:W-:Y:S01]  /*16220*/  FMUL.FTZ R158, R158, c[0x0][0x2ec] ;  /* 0x0000bb009e9e7a20 */ /* 0x000fe20000410000 */
[-C--:B------:R-:W-:Y:S01]  /*16230*/  ISETP.LT.OR P0, PT, R24, R219.reuse, P0 ;  /* 0x000000db1800720c */ /* 0x080fe20000701670 */
[----:B------:R-:W4:Y:S01]  /*16240*/  MUFU.TANH R170, R156 ;  /* 0x0000009c00aa7308 */ /* 0x000f220000002400 */
[----:B------:R-:W-:Y:S01]  /*16250*/  ISETP.LT.OR P6, PT, R7, R219, P6 ;  /* 0x000000db0700720c */ /* 0x000fe200037c1670 */
[----:B------:R-:W-:Y:S01]  /*16260*/  FMUL.FTZ R152, R152, c[0x0][0x2ec] ;  /* 0x0000bb0098987a20 */ /* 0x000fe20000410000 */
[----:B------:R-:W-:Y:S01]  /*16270*/  IADD3 R20, R135, 0x18, RZ ;  /* 0x0000001887147810 */ /* 0x000fe20007ffe0ff */
[----:B------:R-:W-:Y:S01]  /*16280*/  FMUL.FTZ R159, R159, c[0x0][0x2ec] ;  /* 0x0000bb009f9f7a20 */ /* 0x000fe20000410000 */
[----:B------:R-:W-:Y:S01]  /*16290*/  IADD3 R12, R135, 0x19, RZ ;  /* 0x00000019870c7810 */ /* 0x000fe20007ffe0ff */
[----:B------:R-:W-:Y:S01]  /*162a0*/  FMUL.FTZ R153, R153, c[0x0][0x2ec] ;  /* 0x0000bb0099997a20 */ /* 0x000fe20000410000 */
[----:B------:R-:W-:Y:S01]  /*162b0*/  ISETP.LT.OR P2, PT, R24, R218, P2 ;  /* 0x000000da1800720c */ /* 0x000fe20001741670 */
[----:B------:R-:W1:Y:S01]  /*162c0*/  MUFU.TANH R168, R157 ;  /* 0x0000009d00a87308 */ /* 0x000e620000002400 */
[----:B------:R-:W-:Y:S01]  /*162d0*/  FSEL R13, R23, -INF , !P1 ;  /* 0xff800000170d7808 */ /* 0x000fe20004800000 */
[----:B------:R-:W-:Y:S01]  /*162e0*/  FMUL.FTZ R154, R154, c[0x0][0x2ec] ;  /* 0x0000bb009a9a7a20 */ /* 0x000fe20000410000 */
[----:B-----5:R-:W-:Y:S01]  /*162f0*/  FSEL R26, R29, -INF , !P0 ;  /* 0xff8000001d1a7808 */ /* 0x020fe20004000000 */
[----:B------:R-:W-:Y:S01]  /*16300*/  FMUL.FTZ R151, R178, c[0x0][0x2ec] ;  /* 0x0000bb00b2977a20 */ /* 0x000fe20000410000 */
[----:B--2---:R-:W-:Y:S01]  /*16310*/  FSEL R24, R30, -INF , !P6 ;  /* 0xff8000001e187808 */ /* 0x004fe20007000000 */
[----:B------:R-:W-:Y:S01]  /*16320*/  FMUL.FTZ R155, R155, c[0x0][0x2ec] ;  /* 0x0000bb009b9b7a20 */ /* 0x000fe20000410000 */
[-C--:B------:R-:W-:Y:S01]  /*16330*/  ISETP.GE.AND P1, PT, R20, R216.reuse, PT ;  /* 0x000000d81400720c */ /* 0x080fe20003f26270 */
[----:B------:R-:W2:Y:S01]  /*16340*/  MUFU.TANH R16, R16 ;  /* 0x0000001000107308 */ /* 0x000ea20000002400 */
[C---:B------:R-:W-:Y:S01]  /*16350*/  ISETP.GE.AND P0, PT, R12.reuse, R216, PT ;  /* 0x000000d80c00720c */ /* 0x040fe20003f06270 */
[----:B------:R-:W-:Y:S01]  /*16360*/  FMUL.FTZ R139, R179, c[0x0][0x2ec] ;  /* 0x0000bb00b38b7a20 */ /* 0x000fe20000410000 */
[----:B------:R-:W-:Y:S01]  /*16370*/  ISETP.GE.AND P6, PT, R12, R217, PT ;  /* 0x000000d90c00720c */ /* 0x000fe20003fc6270 */
[----:B------:R-:W-:Y:S01]  /*16380*/  FMUL.FTZ R138, R172, c[0x0][0x2ec] ;  /* 0x0000bb00ac8a7a20 */ /* 0x000fe20000410000 */
[-C--:B------:R-:W-:Y:S01]  /*16390*/  ISETP.LT.OR P1, PT, R20, R219.reuse, P1 ;  /* 0x000000db1400720c */ /* 0x080fe20000f21670 */
[----:B------:R-:W-:Y:S01]  /*163a0*/  FMUL.FTZ R136, R173, c[0x0][0x2ec] ;  /* 0x0000bb00ad887a20 */ /* 0x000fe20000410000 */
[C---:B------:R-:W-:Y:S01]  /*163b0*/  ISETP.LT.OR P0, PT, R12.reuse, R219, P0 ;  /* 0x000000db0c00720c */ /* 0x040fe20000701670 */
[----:B------:R-:W5:Y:S01]  /*163c0*/  MUFU.TANH R17, R17 ;  /* 0x0000001100117308 */ /* 0x000f620000002400 */
[----:B------:R-:W-:Y:S01]  /*163d0*/  ISETP.LT.OR P6, PT, R12, R218, P6 ;  /* 0x000000da0c00720c */ /* 0x000fe200037c1670 */
[----:B------:R-:W-:Y:S01]  /*163e0*/  FMUL.FTZ R137, R174, c[0x0][0x2ec] ;  /* 0x0000bb00ae897a20 */ /* 0x000fe20000410000 */
[----:B------:R-:W-:Y:S01]  /*163f0*/  FSEL R5, R22, -INF , !P4 ;  /* 0xff80000016057808 */ /* 0x000fe20006000000 */
[----:B------:R-:W-:Y:S01]  /*16400*/  FMUL.FTZ R149, R175, c[0x0][0x2ec] ;  /* 0x0000bb00af957a20 */ /* 0x000fe20000410000 */
[----:B------:R-:W-:-:S02]  /*16410*/  IADD3 R12, R135, 0x20, RZ ;  /* 0x00000020870c7810 */ /* 0x000fc40007ffe0ff */
[----:B------:R-:W-:Y:S01]  /*16420*/  IADD3 R21, R135, 0x21, RZ ;  /* 0x0000002187157810 */ /* 0x000fe20007ffe0ff */
[----:B------:R-:W1:Y:S01]  /*16430*/  MUFU.TANH R19, R19 ;  /* 0x0000001300137308 */ /* 0x000e620000002400 */
[----:B------:R-:W-:Y:S02]  /*16440*/  ISETP.GE.AND P4, PT, R7, R217, PT ;  /* 0x000000d90700720c */ /* 0x000fe40003f86270 */
[----:B---3--:R-:W-:Y:S02]  /*16450*/  FSEL R22, R31, -INF , !P1 ;  /* 0xff8000001f167808 */ /* 0x008fe40004800000 */
[----:B------:R-:W-:Y:S02]  /*16460*/  FSEL R27, R32, -INF , !P2 ;  /* 0xff800000201b7808 */ /* 0x000fe40005000000 */
[-C--:B------:R-:W-:Y:S01]  /*16470*/  ISETP.GE.AND P1, PT, R12, R216.reuse, PT ;  /* 0x000000d80c00720c */ /* 0x080fe20003f26270 */
[----:B------:R-:W3:Y:S01]  /*16480*/  MUFU.TANH R169, R158 ;  /* 0x0000009e00a97308 */ /* 0x000ee20000002400 */
[----:B------:R-:W-:-:S02]  /*16490*/  ISETP.GE.AND P2, PT, R21, R216, PT ;  /* 0x000000d81500720c */ /* 0x000fc40003f46270 */
[----:B------:R-:W-:Y:S02]  /*164a0*/  ISETP.LT.OR P4, PT, R7, R218, P4 ;  /* 0x000000da0700720c */ /* 0x000fe40002781670 */
[----:B------:R-:W-:Y:S02]  /*164b0*/  FSEL R7, R28, -INF , !P5 ;  /* 0xff8000001c077808 */ /* 0x000fe40006800000 */
[----:B------:R-:W-:Y:S01]  /*164c0*/  ISETP.GE.AND P5, PT, R20, R217, PT ;  /* 0x000000d91400720c */ /* 0x000fe20003fa6270 */
[----:B------:R2:W-:Y:S01]  /*164d0*/  MUFU.TANH R166, R152 ;  /* 0x0000009800a67308 */ /* 0x0005e20000002400 */
[-C--:B------:R-:W-:Y:S02]  /*164e0*/  ISETP.LT.OR P1, PT, R12, R219.reuse, P1 ;  /* 0x000000db0c00720c */ /* 0x080fe40000f21670 */
[----:B------:R-:W-:Y:S02]  /*164f0*/  ISETP.LT.OR P2, PT, R21, R219, P2 ;  /* 0x000000db1500720c */ /* 0x000fe40001741670 */
[----:B------:R-:W-:-:S02]  /*16500*/  IADD3 R8, R135, 0x29, RZ ;  /* 0x0000002987087810 */ /* 0x000fc40007ffe0ff */
[----:B------:R-:W-:Y:S01]  /*16510*/  ISETP.LT.OR P5, PT, R20, R218, P5 ;  /* 0x000000da1400720c */ /* 0x000fe20002fa1670 */
[----:B------:R-:W3:Y:S01]  /*16520*/  MUFU.TANH R167, R159 ;  /* 0x0000009f00a77308 */ /* 0x000ee20000002400 */
[----:B-1----:R-:W-:Y:S02]  /*16530*/  FSEL R20, R134, -INF , !P0 ;  /* 0xff80000086147808 */ /* 0x002fe40004000000 */
[----:B----4-:R-:W-:Y:S02]  /*16540*/  FSEL R170, R170, -INF , !P1 ;  /* 0xff800000aaaa7808 */ /* 0x010fe40004800000 */
[----:B------:R-:W-:Y:S02]  /*16550*/  FSEL R168, R168, -INF , !P2 ;  /* 0xff800000a8a87808 */ /* 0x000fe40005000000 */
[----:B------:R-:W-:Y:S01]  /*16560*/  ISETP.GE.AND P0, PT, R12, R217, PT ;  /* 0x000000d90c00720c */ /* 0x000fe20003f06270 */
[----:B--2---:R-:W-:Y:S01]  /*16570*/  FMUL.FTZ R152, R177, c[0x0][0x2ec] ;  /* 0x0000bb00b1987a20 */ /* 0x004fe20000410000 */
[----:B------:R-:W1:Y:S01]  /*16580*/  MUFU.TANH R164, R153 ;  /* 0x0000009900a47308 */ /* 0x000e620000002400 */
[----:B------:R-:W-:-:S02]  /*16590*/  FSEL R25, R16, -INF , !P4 ;  /* 0xff80000010197808 */ /* 0x000fc40006000000 */
[C---:B------:R-:W-:Y:S02]  /*165a0*/  ISETP.GE.AND P1, PT, R8.reuse, R216, PT ;  /* 0x000000d80800720c */ /* 0x040fe40003f26270 */
[-C--:B------:R-:W-:Y:S02]  /*165b0*/  ISETP.GE.AND P2, PT, R8, R217.reuse, PT ;  /* 0x000000d90800720c */ /* 0x080fe40003f46270 */
[----:B------:R-:W-:Y:S01]  /*165c0*/  ISETP.GE.AND P4, PT, R21, R217, PT ;  /* 0x000000d91500720c */ /* 0x000fe20003f86270 */
[----:B------:R2:W-:Y:S01]  /*165d0*/  MUFU.TANH R165, R154 ;  /* 0x0000009a00a57308 */ /* 0x0005e20000002400 */
[----:B------:R-:W-:Y:S02]  /*165e0*/  IADD3 R9, R135, 0x28, RZ ;  /* 0x0000002887097810 */ /* 0x000fe40007ffe0ff */
[----:B------:R-:W-:Y:S02]  /*165f0*/  ISETP.LT.OR P0, PT, R12, R218, P0 ;  /* 0x000000da0c00720c */ /* 0x000fe40000701670 */
[----:B------:R-:W-:-:S02]  /*16600*/  ISETP.LT.OR P1, PT, R8, R219, P1 ;  /* 0x000000db0800720c */ /* 0x000fc40000f21670 */
[-C--:B------:R-:W-:Y:S01]  /*16610*/  ISETP.LT.OR P2, PT, R8, R218.reuse, P2 ;  /* 0x000000da0800720c */ /* 0x080fe20001741670 */
[----:B------:R-:W4:Y:S01]  /*16620*/  MUFU.TANH R152, R152 ;  /* 0x0000009800987308 */ /* 0x000f220000002400 */
[----:B------:R-:W-:Y:S02]  /*16630*/  ISETP.LT.OR P4, PT, R21, R218, P4 ;  /* 0x000000da1500720c */ /* 0x000fe40002781670 */
[----:B------:R-:W-:Y:S02]  /*16640*/  IADD3 R8, R135, 0x31, RZ ;  /* 0x0000003187087810 */ /* 0x000fe40007ffe0ff */
[----:B-----5:R-:W-:Y:S02]  /*16650*/  FSEL R23, R17, -INF , !P5 ;  /* 0xff80000011177808 */ /* 0x020fe40006800000 */
[----:B------:R-:W-:Y:S01]  /*16660*/  FSEL R21, R19, -INF , !P6 ;  /* 0xff80000013157808 */ /* 0x000fe20007000000 */
[----:B--2---:R-:W-:Y:S01]  /*16670*/  FMUL.FTZ R154, R176, c[0x0][0x2ec] ;  /* 0x0000bb00b09a7a20 */ /* 0x004fe20000410000 */
[C---:B------:R-:W-:Y:S01]  /*16680*/  ISETP.GE.AND P5, PT, R9.reuse, R216, PT ;  /* 0x000000d80900720c */ /* 0x040fe20003fa6270 */
[----:B------:R-:W2:Y:S01]  /*16690*/  MUFU.TANH R163, R155 ;  /* 0x0000009b00a37308 */ /* 0x000ea20000002400 */
[----:B------:R-:W-:-:S02]  /*166a0*/  ISETP.GE.AND P6, PT, R9, R217, PT ;  /* 0x000000d90900720c */ /* 0x000fc40003fc6270 */
[----:B---3--:R-:W-:Y:S02]  /*166b0*/  FSEL R169, R169, -INF , !P0 ;  /* 0xff800000a9a97808 */ /* 0x008fe40004000000 */
[C---:B------:R-:W-:Y:S02]  /*166c0*/  ISETP.GE.AND P0, PT, R8.reuse, R216, PT ;  /* 0x000000d80800720c */ /* 0x040fe40003f06270 */
[CC--:B------:R-:W-:Y:S01]  /*166d0*/  ISETP.LT.OR P5, PT, R9.reuse, R219.reuse, P5 ;  /* 0x000000db0900720c */ /* 0x0c0fe20002fa1670 */
[----:B------:R-:W3:Y:S01]  /*166e0*/  MUFU.TANH R154, R154 ;  /* 0x0000009a009a7308 */ /* 0x000ee20000002400 */
[----:B------:R-:W-:Y:S02]  /*166f0*/  ISETP.LT.OR P6, PT, R9, R218, P6 ;  /* 0x000000da0900720c */ /* 0x000fe400037c1670 */
[----:B------:R-:W-:Y:S02]  /*16700*/  IADD3 R9, R135, 0x30, RZ ;  /* 0x0000003087097810 */ /* 0x000fe40007ffe0ff */
[----:B------:R-:W-:-:S02]  /*16710*/  ISETP.LT.OR P0, PT, R8, R219, P0 ;  /* 0x000000db0800720c */ /* 0x000fc40000701670 */
[----:B------:R-:W-:Y:S01]  /*16720*/  FSEL R167, R167, -INF , !P4 ;  /* 0xff800000a7a77808 */ /* 0x000fe20006000000 */
[----:B------:R-:W5:Y:S01]  /*16730*/  MUFU.TANH R151, R151 ;  /* 0x0000009700977308 */ /* 0x000f620000002400 */
[----:B------:R-:W-:Y:S02]  /*16740*/  FSEL R166, R166, -INF , !P5 ;  /* 0xff800000a6a67808 */ /* 0x000fe40006800000 */
[----:B-1----:R-:W-:Y:S02]  /*16750*/  FSEL R164, R164, -INF , !P1 ;  /* 0xff800000a4a47808 */ /* 0x002fe40004800000 */
[-C--:B------:R-:W-:Y:S02]  /*16760*/  ISETP.GE.AND P4, PT, R8, R217.reuse, PT ;  /* 0x000000d90800720c */ /* 0x080fe40003f86270 */
[C---:B------:R-:W-:Y:S01]  /*16770*/  ISETP.GE.AND P5, PT, R9.reuse, R216, PT ;  /* 0x000000d80900720c */ /* 0x040fe20003fa6270 */
[----:B------:R-:W1:Y:S01]  /*16780*/  MUFU.TANH R139, R139 ;  /* 0x0000008b008b7308 */ /* 0x000e620000002400 */
[----:B------:R-:W-:-:S02]  /*16790*/  ISETP.GE.AND P1, PT, R9, R217, PT ;  /* 0x000000d90900720c */ /* 0x000fc40003f26270 */
[----:B----4-:R-:W-:Y:S02]  /*167a0*/  FSEL R152, R152, -INF , !P0 ;  /* 0xff80000098987808 */ /* 0x010fe40004000000 */
[----:B------:R-:W-:Y:S02]  /*167b0*/  ISETP.GT.AND P0, PT, R212, R203, PT ;  /* 0x000000cbd400720c */ /* 0x000fe40003f04270 */
[-C--:B------:R-:W-:Y:S01]  /*167c0*/  ISETP.LT.OR P4, PT, R8, R218.reuse, P4 ;  /* 0x000000da0800720c */ /* 0x080fe20002781670 */
[----:B------:R-:W4:Y:S01]  /*167d0*/  MUFU.TANH R138, R138 ;  /* 0x0000008a008a7308 */ /* 0x000f220000002400 */
[C---:B------:R-:W-:Y:S02]  /*167e0*/  ISETP.LT.OR P5, PT, R9.reuse, R219, P5 ;  /* 0x000000db0900720c */ /* 0x040fe40002fa1670 */
[----:B------:R-:W-:Y:S02]  /*167f0*/  ISETP.LT.OR P1, PT, R9, R218, P1 ;  /* 0x000000da0900720c */ /* 0x000fe40000f21670 */
[----:B------:R-:W-:-:S02]  /*16800*/  IADD3 R8, R135, 0x38, RZ ;  /* 0x0000003887087810 */ /* 0x000fc40007ffe0ff */
[----:B------:R-:W-:Y:S01]  /*16810*/  IADD3 R135, R135, 0x39, RZ ;  /* 0x0000003987877810 */ /* 0x000fe20007ffe0ff */
[----:B------:R-:W-:Y:S01]  /*16820*/  MUFU.TANH R136, R136 ;  /* 0x0000008800887308 */ /* 0x000fe20000002400 */
[----:B------:R-:W-:Y:S02]  /*16830*/  FSEL R165, R165, -INF , !P6 ;  /* 0xff800000a5a57808 */ /* 0x000fe40007000000 */
[----:B--2---:R-:W-:Y:S02]  /*16840*/  FSEL R163, R163, -INF , !P2 ;  /* 0xff800000a3a37808 */ /* 0x004fe40005000000 */
[----:B---3--:R-:W-:Y:S02]  /*16850*/  FSEL R154, R154, -INF , !P5 ;  /* 0xff8000009a9a7808 */ /* 0x008fe40006800000 */
[----:B-----5:R-:W-:Y:S01]  /*16860*/  FSEL R151, R151, -INF , !P1 ;  /* 0xff80000097977808 */ /* 0x020fe20004800000 */
[----:B------:R-:W2:Y:S01]  /*16870*/  MUFU.TANH R137, R137 ;  /* 0x0000008900897308 */ /* 0x000ea20000002400 */
[----:B------:R-:W-:Y:S01]  /*16880*/  BAR.SYNC.DEFER_BLOCKING 0x0 ;  /* 0x0000000000007b1d */ /* 0x000fe20000010000 */
[----:B------:R-:W-:-:S02]  /*16890*/  ISETP.GE.AND P6, PT, R8, R216, PT ;  /* 0x000000d80800720c */ /* 0x000fc40003fc6270 */
[CC--:B------:R-:W-:Y:S02]  /*168a0*/  ISETP.GE.AND P2, PT, R8.reuse, R217.reuse, PT ;  /* 0x000000d90800720c */ /* 0x0c0fe40003f46270 */
[C---:B------:R-:W-:Y:S02]  /*168b0*/  ISETP.GE.AND P5, PT, R135.reuse, R216, PT ;  /* 0x000000d88700720c */ /* 0x040fe40003fa6270 */
[----:B------:R-:W3:Y:S01]  /*168c0*/  MUFU.TANH R149, R149 ;  /* 0x0000009500957308 */ /* 0x000ee20000002400 */
[C---:B------:R-:W-:Y:S02]  /*168d0*/  ISETP.GE.AND P1, PT, R135.reuse, R217, PT ;  /* 0x000000d98700720c */ /* 0x040fe40003f26270 */
[CC--:B------:R-:W-:Y:S02]  /*168e0*/  ISETP.LT.OR P6, PT, R8.reuse, R219.reuse, P6 ;  /* 0x000000db0800720c */ /* 0x0c0fe400037c1670 */
[----:B------:R-:W-:Y:S02]  /*168f0*/  ISETP.LT.OR P2, PT, R8, R218, P2 ;  /* 0x000000da0800720c */ /* 0x000fe40001741670 */
[----:B------:R-:W-:-:S02]  /*16900*/  ISETP.LT.OR P5, PT, R135, R219, P5 ;  /* 0x000000db8700720c */ /* 0x000fc40002fa1670 */
[----:B------:R-:W-:Y:S02]  /*16910*/  ISETP.LT.OR P1, PT, R135, R218, P1 ;  /* 0x000000da8700720c */ /* 0x000fe40000f21670 */
[----:B-1----:R-:W-:Y:S02]  /*16920*/  FSEL R139, R139, -INF , !P4 ;  /* 0xff8000008b8b7808 */ /* 0x002fe40006000000 */
[----:B----4-:R-:W-:Y:S02]  /*16930*/  FSEL R138, R138, -INF , !P6 ;  /* 0xff8000008a8a7808 */ /* 0x010fe40007000000 */
[----:B--2---:R-:W-:Y:S02]  /*16940*/  FSEL R137, R137, -INF , !P2 ;  /* 0xff80000089897808 */ /* 0x004fe40005000000 */
[----:B------:R-:W-:Y:S02]  /*16950*/  FSEL R136, R136, -INF , !P5 ;  /* 0xff80000088887808 */ /* 0x000fe40006800000 */
[----:B---3--:R-:W-:Y:S01]  /*16960*/  FSEL R149, R149, -INF , !P1 ;  /* 0xff80000095957808 */ /* 0x008fe20004800000 */
        /* <DEDUP_REMOVED lines=60> */
.L_x_5744:
[----:B------:R-:W-:-:S05]  /*16d30*/  IMAD.MOV.U32 R10, RZ, RZ, c[0x0][0x198] ;  /* 0x00006600ff0a7624 */ /* 0x000fca00078e00ff */
[----:B------:R-:W-:-:S04]  /*16d40*/  LEA R10, -R10, RZ, 0x6 ;  /* 0x000000ff0a0a7211 */ /* 0x000fc800078e31ff */
[----:B------:R-:W-:Y:S02]  /*16d50*/  SHF.R.S32.HI R8, RZ, 0x1f, R10 ;  /* 0x0000001fff087819 */ /* 0x000fe4000001140a */
.L_x_5745:
        /* <DEDUP_REMOVED lines=28> */
.L_x_5743:
        /* <DEDUP_REMOVED lines=50> */
[--C-:B------:R-:W-:Y:S02]  /*17240*/  FFMA.FTZ R143, R2, c[0x0][0x23c], -R153.reuse ;  /* 0x00008f00028f7a23 */ /* 0x100fe40000010899 */
[--C-:B------:R-:W-:Y:S02]  /*17250*/  FFMA.FTZ R0, R13, c[0x0][0x23c], -R150.reuse ;  /* 0x00008f000d007a23 */ /* 0x100fe40000010896 */
[----:B------:R-:W1:Y:S01]  /*17260*/  LDSM.16.MT88.4 R12, [R194+0xc000] ;  /* 0x00c00000c20c783b */ /* 0x000e620000004200 */
[----:B------:R-:W-:Y:S01]  /*17270*/  FFMA.FTZ R141, R6, c[0x0][0x23c], -R153 ;  /* 0x00008f00068d7a23 */ /* 0x000fe20000010899 */
[----:B------:R-:W-:Y:S01]  /*17280*/  FSEL R6, R145, RZ, P1 ;  /* 0x000000ff91067208 */ /* 0x000fe20000800000 */
[--C-:B------:R-:W-:Y:S01]  /*17290*/  FFMA.FTZ R2, R5, c[0x0][0x23c], -R150.reuse ;  /* 0x00008f0005027a23 */ /* 0x100fe20000010896 */
[----:B------:R-:W-:Y:S01]  /*172a0*/  FSEL R5, R146, RZ, P2 ;  /* 0x000000ff92057208 */ /* 0x000fe20001000000 */
[----:B------:R-:W-:Y:S01]  /*172b0*/  FFMA.FTZ R140, R4, c[0x0][0x23c], -R150 ;  /* 0x00008f00048c7a23 */ /* 0x000fe20000010896 */
[----:B------:R-:W-:Y:S01]  /*172c0*/  MUFU.EX2 R144, R144 ;  /* 0x0000009000907308 */ /* 0x000fe20000000800 */
[----:B------:R-:W-:-:S02]  /*172d0*/  FADD.FTZ R6, R3, -R6 ;  /* 0x8000000603067221 */ /* 0x000fc40000010000 */
[----:B------:R-:W-:Y:S02]  /*172e0*/  FADD.FTZ R4, R132, -R5 ;  /* 0x8000000584047221 */ /* 0x000fe40000010000 */
[--C-:B------:R-:W-:Y:S01]  /*172f0*/  FFMA.FTZ R142, R18, c[0x0][0x23c], -R153.reuse ;  /* 0x00008f00128e7a23 */ /* 0x100fe20000010899 */
[----:B------:R-:W-:Y:S01]  /*17300*/  LDSM.16.MT88.4 R132, [R194+0xc800] ;  /* 0x00c80000c284783b */ /* 0x000fe20000004200 */
[----:B------:R-:W-:Y:S01]  /*17310*/  FFMA.FTZ R147, R7, c[0x0][0x23c], -R150 ;  /* 0x00008f0007937a23 */ /* 0x000fe20000010896 */
[----:B------:R-:W2:Y:S01]  /*17320*/  MUFU.EX2 R143, R143 ;  /* 0x0000008f008f7308 */ /* 0x000ea20000000800 */
[----:B------:R-:W-:Y:S01]  /*17330*/  FMUL.FTZ R148, R4, c[0x0][0x23c] ;  /* 0x00008f0004947a20 */ /* 0x000fe20000410000 */
[----:B------:R-:W3:Y:S01]  /*17340*/  LDSM.16.MT88.4 R16, [R196+0xc000] ;  /* 0x00c00000c410783b */ /* 0x000ee20000004200 */
[----:B------:R-:W-:Y:S02]  /*17350*/  FMUL.FTZ R3, R6, c[0x0][0x23c] ;  /* 0x00008f0006037a20 */ /* 0x000fe40000410000 */
[----:B------:R-:W-:-:S02]  /*17360*/  FFMA.FTZ R155, R26, c[0x0][0x23c], -R153 ;  /* 0x00008f001a9b7a23 */ /* 0x000fc40000010899 */
[--C-:B------:R-:W-:Y:S01]  /*17370*/  FFMA.FTZ R156, R24, c[0x0][0x23c], -R153.reuse ;  /* 0x00008f00189c7a23 */ /* 0x100fe20000010899 */
[----:B------:R-:W-:Y:S01]  /*17380*/  MUFU.EX2 R142, R142 ;  /* 0x0000008e008e7308 */ /* 0x000fe20000000800 */
[--C-:B------:R-:W-:Y:S02]  /*17390*/  FFMA.FTZ R157, R22, c[0x0][0x23c], -R153.reuse ;  /* 0x00008f00169d7a23 */ /* 0x100fe40000010899 */
[----:B------:R-:W-:Y:S02]  /*173a0*/  FFMA.FTZ R158, R20, c[0x0][0x23c], -R153 ;  /* 0x00008f00149e7a23 */ /* 0x000fe40000010899 */
[--C-:B------:R-:W-:Y:S02]  /*173b0*/  FFMA.FTZ R159, R27, c[0x0][0x23c], -R150.reuse ;  /* 0x00008f001b9f7a23 */ /* 0x100fe40000010896 */
[--C-:B------:R-:W-:Y:S01]  /*173c0*/  FFMA.FTZ R162, R25, c[0x0][0x23c], -R150.reuse ;  /* 0x00008f0019a27a23 */ /* 0x100fe20000010896 */
[----:B------:R-:W4:Y:S01]  /*173d0*/  MUFU.EX2 R141, R141 ;  /* 0x0000008d008d7308 */ /* 0x000f220000000800 */
[----:B--2---:R-:W-:Y:S01]  /*173e0*/  F2FP.PACK_AB R4, R143, R144 ;  /* 0x000000908f04723e */ /* 0x004fe200000000ff */
[--C-:B------:R-:W-:Y:S01]  /*173f0*/  FFMA.FTZ R160, R23, c[0x0][0x23c], -R150.reuse ;  /* 0x00008f0017a07a23 */ /* 0x100fe20000010896 */
[----:B------:R-:W-:Y:S01]  /*17400*/  LDSM.16.MT88.4 R24, [R196+0xe800] ;  /* 0x00e80000c418783b */ /* 0x000fe20000004200 */
[----:B------:R-:W-:-:S02]  /*17410*/  FFMA.FTZ R161, R21, c[0x0][0x23c], -R150 ;  /* 0x00008f0015a17a23 */ /* 0x000fc40000010896 */
[--C-:B------:R-:W-:Y:S01]  /*17420*/  FFMA.FTZ R171, R168, c[0x0][0x23c], -R153.reuse ;  /* 0x00008f00a8ab7a23 */ /* 0x100fe20000010899 */
[----:B------:R-:W-:Y:S01]  /*17430*/  LDSM.16.MT88.4 R20, [R194+0xe800] ;  /* 0x00e80000c214783b */ /* 0x000fe20000004200 */
        /* <DEDUP_REMOVED lines=18> */
[--C-:B------:R-:W-:Y:S02]  /*17560*/  FFMA.FTZ R169, R137, c[0x0][0x23c], -R150.reuse ;  /* 0x00008f0089a97a23 */ /* 0x100fe40000010896 */
[----:B------:R-:W-:Y:S02]  /*17570*/  FFMA.FTZ R153, R136, c[0x0][0x23c], -R153 ;  /* 0x00008f0088997a23 */ /* 0x000fe40000010899 */
[----:B------:R-:W2:Y:S01]  /*17580*/  MUFU.EX2 R148, R148 ;  /* 0x0000009400947308 */ /* 0x000ea20000000800 */
[----:B------:R-:W-:Y:S01]  /*17590*/  FFMA.FTZ R150, R149, c[0x0][0x23c], -R150 ;  /* 0x00008f0095967a23 */ /* 0x000fe20000010896 */
[----:B------:R-:W-:Y:S06]  /*175a0*/  LDSM.16.MT88.4 R136, [R194+0xd800] ;  /* 0x00d80000c288783b */ /* 0x000fec0000004200 */
[----:B------:R-:W5:Y:S01]  /*175b0*/  MUFU.EX2 R3, R3 ;  /* 0x0000000300037308 */ /* 0x000f620000000800 */
[----:B----4-:R-:W-:Y:S01]  /*175c0*/  F2FP.PACK_AB R7, R147, R0 ;  /* 0x000000009307723e */ /* 0x010fe200000000ff */
[----:B--2---:R-:W-:-:S06]  /*175d0*/  FMUL.FTZ R120, R120, R148 ;  /* 0x0000009478787220 */ /* 0x004fcc0000410000 */
        /* <DEDUP_REMOVED lines=301> */
.L_x_5740:
        /* <DEDUP_REMOVED lines=17> */
.L_x_5750:
        /* <DEDUP_REMOVED lines=65> */
.L_x_5747:
        /* <DEDUP_REMOVED lines=204> */
[----:B------:R-:W-:Y:S03]  /*19a90*/  FMUL.FTZ R4, R17, c[0x0][0x2ec] ;  /* 0x0000bb0011047a20 */ /* 0x000fe60000410000 */
        /* <DEDUP_REMOVED lines=42> */
[----:B------:R-:W1:Y:S01]  /*19d40*/  MUFU.TANH R6, R6 ;  /* 0x0000000600067308 */ /* 0x000e620000002400 */
        /* <DEDUP_REMOVED lines=13> */
[C---:B-1----:R-:W-:Y:S02]  /*19e20*/  IADD3 R13, R7.reuse, -0x40, RZ ;  /* 0xffffffc0070d7810 */ /* 0x042fe40007ffe0ff */
[----:B------:R-:W-:Y:S02]  /*19e30*/  IABS R11, R7 ;  /* 0x00000007000b7213 */ /* 0x000fe40000000000 */
[----:B------:R-:W-:Y:S02]  /*19e40*/  LOP3.LUT R7, R7, c[0x0][0x2d0], RZ, 0x3c, !PT ;  /* 0x0000b40007077a12 */ /* 0x000fe400078e3cff */
[----:B------:R-:W-:Y:S02]  /*19e50*/  IABS R9, R13 ;  /* 0x0000000d00097213 */ /* 0x000fe40000000000 */
[----:B------:R-:W-:Y:S02]  /*19e60*/  ISETP.GE.AND P2, PT, R7, RZ, PT ;  /* 0x000000ff0700720c */ /* 0x000fe40003f46270 */
[----:B------:R-:W-:Y:S04]  /*19e70*/  LOP3.LUT R13, R13, c[0x0][0x2d0], RZ, 0x3c, !PT ;  /* 0x0000b4000d0d7a12 */ /* 0x000fe800078e3cff */
[----:B------:R-:W-:Y:S01]  /*19e80*/  ISETP.GE.AND P0, PT, R13, RZ, PT ;  /* 0x000000ff0d00720c */ /* 0x000fe20003f06270 */
[--C-:B--23--:R-:W-:Y:S02]  /*19e90*/  IMAD.MOV R14, RZ, RZ, -R17.reuse ;  /* 0x000000ffff0e7224 */ /* 0x10cfe400078e0a11 */
        /* <DEDUP_REMOVED lines=45> */
.L_x_5749:
[C---:B------:R-:W-:Y:S01]  /*1a170*/  LEA R210, P0, R12.reuse, R210, 0x1 ;  /* 0x000000d20cd27211 */ /* 0x040fe200078008ff */
[----:B------:R-:W-:Y:S02]  /*1a180*/  USHF.L.U32 UR5, UR7, 0x5, URZ ;  /* 0x0000000507057899 */ /* 0x000fe4000800063f */
[----:B------:R-:W-:Y:S01]  /*1a190*/  USHF.L.U64.HI UR7, UR7, UR10, UR4 ;  /* 0x0000000a07077299 */ /* 0x000fe20008010204 */
[----:B------:R-:W-:Y:S03]  /*1a1a0*/  LEA.HI.X R209, R12, R209, R8, 0x1, P0 ;  /* 0x000000d10cd17211 */ /* 0x000fe600000f0c08 */
[----:B------:R-:W-:Y:S02]  /*1a1b0*/  IADD3 R12, P0, R210, UR5, RZ ;  /* 0x00000005d20c7c10 */ /* 0x000fe4000ff1e0ff */
[----:B------:R-:W-:Y:S02]  /*1a1c0*/  IMAD.MOV.U32 R211, RZ, RZ, R209 ;  /* 0x000000ffffd37224 */ /* 0x000fe400078e00d1 */
[----:B-1----:R-:W-:Y:S02]  /*1a1d0*/  IADD3.X R13, R209, UR7, RZ, P0, !PT ;  /* 0x00000007d10d7c10 */ /* 0x002fe400087fe4ff */
        /* <DEDUP_REMOVED lines=20> */
.L_x_5748:
[----:B-12-4-:R-:W-:Y:S01]  /*1a320*/  IMAD R8, R212, 0x40, R225 ;  /* 0x00000040d4087824 */ /* 0x016fe200078e02e1 */
[----:B---3--:R-:W-:Y:S04]  /*1a330*/  LDSM.16.MT88.4 R20, [R194+0xc000] ;  /* 0x00c00000c214783b */ /* 0x008fe80000004200 */
[CC--:B------:R-:W-:Y:S02]  /*1a340*/  ISETP.GE.AND P6, PT, R8.reuse, R219.reuse, PT ;  /* 0x000000db0800720c */ /* 0x0c0fe40003fc6270 */
[C---:B------:R-:W-:Y:S02]  /*1a350*/  IADD3 R7, R8.reuse, 0x1, RZ ;  /* 0x0000000108077810 */ /* 0x040fe40007ffe0ff */
[C---:B------:R-:W-:Y:S01]  /*1a360*/  ISETP.GE.OR P6, PT, R8.reuse, R216, !P6 ;  /* 0x000000d80800720c */ /* 0x040fe200077c6670 */
[----:B------:R-:W-:Y:S01]  /*1a370*/  LDSM.16.MT88.4 R28, [R193+0xc000] ;  /* 0x00c00000c11c783b */ /* 0x000fe20000004200 */
[C---:B------:R-:W-:Y:S02]  /*1a380*/  IADD3 R9, R8.reuse, 0x9, RZ ;  /* 0x0000000908097810 */ /* 0x040fe40007ffe0ff */
[C---:B------:R-:W-:Y:S02]  /*1a390*/  IADD3 R5, R8.reuse, 0x8, RZ ;  /* 0x0000000808057810 */ /* 0x040fe40007ffe0ff */
[CC--:B------:R-:W-:Y:S02]  /*1a3a0*/  ISETP.GE.AND P1, PT, R7.reuse, R219.reuse, PT ;  /* 0x000000db0700720c */ /* 0x0c0fe40003f26270 */
[-C--:B------:R-:W-:Y:S02]  /*1a3b0*/  ISETP.GE.AND P0, PT, R8, R218.reuse, PT ;  /* 0x000000da0800720c */ /* 0x080fe40003f06270 */
[----:B------:R-:W-:Y:S02]  /*1a3c0*/  ISETP.GE.AND P4, PT, R7, R218, PT ;  /* 0x000000da0700720c */ /* 0x000fe40003f86270 */
[----:B------:R-:W-:Y:S02]  /*1a3d0*/  FSEL R136, R136, -INF , !P6 ;  /* 0xff80000088887808 */ /* 0x000fe40007000000 */
[-C--:B------:R-:W-:Y:S02]  /*1a3e0*/  ISETP.GE.AND P6, PT, R9, R219.reuse, PT ;  /* 0x000000db0900720c */ /* 0x080fe40003fc6270 */
[----:B------:R-:W-:Y:S02]  /*1a3f0*/  ISETP.GE.OR P1, PT, R7, R216, !P1 ;  /* 0x000000d80700720c */ /* 0x000fe40004f26670 */
[----:B------:R-:W-:Y:S02]  /*1a400*/  ISETP.GE.AND P2, PT, R5, R219, PT ;  /* 0x000000db0500720c */ /* 0x000fe40003f46270 */
[-C--:B------:R-:W-:Y:S02]  /*1a410*/  ISETP.GE.OR P4, PT, R7, R217.reuse, !P4 ;  /* 0x000000d90700720c */ /* 0x080fe40006786670 */
[CC--:B------:R-:W-:Y:S02]  /*1a420*/  ISETP.GE.OR P0, PT, R8.reuse, R217.reuse, !P0 ;  /* 0x000000d90800720c */ /* 0x0c0fe40004706670 */
[C---:B------:R-:W-:Y:S02]  /*1a430*/  IADD3 R7, R8.reuse, 0x10, RZ ;  /* 0x0000001008077810 */ /* 0x040fe40007ffe0ff */
[----:B------:R-:W-:Y:S02]  /*1a440*/  ISETP.GE.AND P5, PT, R5, R218, PT ;  /* 0x000000da0500720c */ /* 0x000fe40003fa6270 */
[-C--:B------:R-:W-:Y:S02]  /*1a450*/  ISETP.GE.OR P6, PT, R9, R216.reuse, !P6 ;  /* 0x000000d80900720c */ /* 0x080fe400077c6670 */
[----:B------:R-:W-:Y:S02]  /*1a460*/  IADD3 R11, R8, 0x11, RZ ;  /* 0x00000011080b7810 */ /* 0x000fe40007ffe0ff */
[----:B------:R-:W-:Y:S02]  /*1a470*/  FSEL R14, R137, -INF , !P1 ;  /* 0xff800000890e7808 */ /* 0x000fe40004800000 */
[C---:B------:R-:W-:Y:S02]  /*1a480*/  ISETP.GE.OR P2, PT, R5.reuse, R216, !P2 ;  /* 0x000000d80500720c */ /* 0x040fe40005746670 */
[----:B------:R-:W-:Y:S02]  /*1a490*/  ISETP.GE.OR P5, PT, R5, R217, !P5 ;  /* 0x000000d90500720c */ /* 0x000fe40006fa6670 */
[----:B------:R-:W-:Y:S02]  /*1a4a0*/  FSEL R5, R138, -INF , !P0 ;  /* 0xff8000008a057808 */ /* 0x000fe40004000000 */
[-C--:B------:R-:W-:Y:S02]  /*1a4b0*/  ISETP.GE.AND P1, PT, R7, R219.reuse, PT ;  /* 0x000000db0700720c */ /* 0x080fe40003f26270 */
[----:B------:R-:W-:Y:S02]  /*1a4c0*/  ISETP.GE.AND P0, PT, R9, R218, PT ;  /* 0x000000da0900720c */ /* 0x000fe40003f06270 */
[----:B------:R-:W-:Y:S02]  /*1a4d0*/  FSEL R10, R140, -INF , !P6 ;  /* 0xff8000008c0a7808 */ /* 0x000fe40007000000 */
[----:B------:R-:W-:Y:S02]  /*1a4e0*/  ISETP.GE.AND P6, PT, R11, R219, PT ;  /* 0x000000db0b00720c */ /* 0x000fe40003fc6270 */
[----:B------:R-:W-:Y:S02]  /*1a4f0*/  ISETP.GE.OR P0, PT, R9, R217, !P0 ;  /* 0x000000d90900720c */ /* 0x000fe40004706670 */
[C---:B------:R-:W-:Y:S02]  /*1a500*/  IADD3 R9, R8.reuse, 0x18, RZ ;  /* 0x0000001808097810 */ /* 0x040fe40007ffe0ff */
[-C--:B------:R-:W-:Y:S02]  /*1a510*/  ISETP.GE.OR P1, PT, R7, R216.reuse, !P1 ;  /* 0x000000d80700720c */ /* 0x080fe40004f26670 */
[-C--:B------:R-:W-:Y:S02]  /*1a520*/  ISETP.GE.OR P6, PT, R11, R216.reuse, !P6 ;  /* 0x000000d80b00720c */ /* 0x080fe400077c6670 */
[----:B------:R-:W-:Y:S02]  /*1a530*/  IADD3 R15, R8, 0x19, RZ ;  /* 0x00000019080f7810 */ /* 0x000fe40007ffe0ff */
[----:B------:R-:W-:Y:S02]  /*1a540*/  FSEL R170, R170, -INF , !P1 ;  /* 0xff800000aaaa7808 */ /* 0x000fe40004800000 */
[-C--:B------:R-:W-:Y:S02]  /*1a550*/  ISETP.GE.AND P1, PT, R9, R219.reuse, PT ;  /* 0x000000db0900720c */ /* 0x080fe40003f26270 */
[----:B------:R-:W-:Y:S02]  /*1a560*/  FSEL R162, R162, -INF , !P6 ;  /* 0xff800000a2a27808 */ /* 0x000fe40007000000 */
[----:B------:R-:W-:Y:S02]  /*1a570*/  ISETP.GE.AND P6, PT, R15, R219, PT ;  /* 0x000000db0f00720c */ /* 0x000fe40003fc6270 */
[----:B------:R-:W-:Y:S02]  /*1a580*/  FSEL R12, R139, -INF , !P2 ;  /* 0xff8000008b0c7808 */ /* 0x000fe40005000000 */
[----:B------:R-:W-:Y:S02]  /*1a590*/  ISETP.GE.OR P1, PT, R9, R216, !P1 ;  /* 0x000000d80900720c */ /* 0x000fe40004f26670 */
[----:B------:R-:W-:Y:S02]  /*1a5a0*/  ISETP.GE.AND P2, PT, R7, R218, PT ;  /* 0x000000da0700720c */ /* 0x000fe40003f46270 */
[----:B------:R-:W-:Y:S02]  /*1a5b0*/  IADD3 R13, R8, 0x20, RZ ;  /* 0x00000020080d7810 */ /* 0x000fe40007ffe0ff */
[----:B------:R-:W-:Y:S02]  /*1a5c0*/  ISETP.GE.OR P6, PT, R15, R216, !P6 ;  /* 0x000000d80f00720c */ /* 0x000fe400077c6670 */
[----:B------:R-:W-:Y:S02]  /*1a5d0*/  FSEL R142, R142, -INF , !P1 ;  /* 0xff8000008e8e7808 */ /* 0x000fe40004800000 */
[----:B------:R-:W-:Y:S02]  /*1a5e0*/  ISETP.GE.OR P2, PT, R7, R217, !P2 ;  /* 0x000000d90700720c */ /* 0x000fe40005746670 */
[----:B------:R-:W-:Y:S02]  /*1a5f0*/  FSEL R7, R3, -INF , !P4 ;  /* 0xff80000003077808 */ /* 0x000fe40006000000 */
[----:B------:R-:W-:Y:S02]  /*1a600*/  ISETP.GE.AND P1, PT, R11, R218, PT ;  /* 0x000000da0b00720c */ /* 0x000fe40003f26270 */
[----:B------:R-:W-:Y:S02]  /*1a610*/  FMNMX.FTZ R16, R5, R0, !PT ;  /* 0x0000000005107209 */ /* 0x000fe40007810000 */
[----:B------:R-:W-:Y:S02]  /*1a620*/  FSEL R140, R4, -INF , !P6 ;  /* 0xff800000048c7808 */ /* 0x000fe40007000000 */
[----:B------:R-:W-:Y:S02]  /*1a630*/  ISETP.GE.AND P4, PT, R13, R219, PT ;  /* 0x000000db0d00720c */ /* 0x000fe40003f86270 */
[----:B------:R-:W-:Y:S02]  /*1a640*/  ISETP.GE.AND P6, PT, R9, R218, PT ;  /* 0x000000da0900720c */ /* 0x000fe40003fc6270 */
[C---:B------:R-:W-:Y:S02]  /*1a650*/  IADD3 R4, R8.reuse, 0x28, RZ ;  /* 0x0000002808047810 */ /* 0x040fe40007ffe0ff */
[-C--:B------:R-:W-:Y:S02]  /*1a660*/  ISETP.GE.OR P1, PT, R11, R217.reuse, !P1 ;  /* 0x000000d90b00720c */ /* 0x080fe40004f26670 */
[----:B------:R-:W-:Y:S02]  /*1a670*/  FSEL R11, R133, -INF , !P5 ;  /* 0xff800000850b7808 */ /* 0x000fe40006800000 */
[----:B------:R-:W-:Y:S02]  /*1a680*/  FMNMX.FTZ R16, R7, R16, !PT ;  /* 0x0000001007107209 */ /* 0x000fe40007810000 */
        /* <DEDUP_REMOVED lines=38> */
[----:B------:R-:W-:Y:S02]  /*1a8f0*/  IADD3 R13, R8, 0x30, RZ ;  /* 0x00000030080d7810 */ /* 0x000fe40007ffe0ff */
[----:B------:R-:W-:Y:S02]  /*1a900*/  FSEL R159, R159, -INF , !P4 ;  /* 0xff8000009f9f7808 */ /* 0x000fe40006000000 */
[----:B------:R-:W-:Y:S02]  /*1a910*/  FMNMX.FTZ R16, R141, R16, !PT ;  /* 0x000000108d107209 */ /* 0x000fe40007810000 */
[----:B------:R-:W-:Y:S02]  /*1a920*/  ISETP.GE.AND P1, PT, R4, R218, PT ;  /* 0x000000da0400720c */ /* 0x000fe40003f26270 */
[----:B------:R-:W-:Y:S02]  /*1a930*/  FMNMX.FTZ R15, R142, R15, !PT ;  /* 0x0000000f8e0f7209 */ /* 0x000fe40007810000 */
[----:B------:R-:W-:Y:S02]  /*1a940*/  ISETP.GE.AND P6, PT, R13, R219, PT ;  /* 0x000000db0d00720c */ /* 0x000fe40003fc6270 */
[----:B------:R-:W-:Y:S02]  /*1a950*/  FSEL R157, R157, -INF , !P2 ;  /* 0xff8000009d9d7808 */ /* 0x000fe40005000000 */
[----:B------:R-:W-:Y:S02]  /*1a960*/  FMNMX.FTZ R16, R159, R16, !PT ;  /* 0x000000109f107209 */ /* 0x000fe40007810000 */
[----:B------:R-:W-:Y:S02]  /*1a970*/  ISETP.GE.OR P1, PT, R4, R217, !P1 ;  /* 0x000000d90400720c */ /* 0x000fe40004f26670 */
[----:B------:R-:W-:Y:S02]  /*1a980*/  FMNMX.FTZ R15, R140, R15, !PT ;  /* 0x0000000f8c0f7209 */ /* 0x000fe40007810000 */
[C---:B------:R-:W-:Y:S02]  /*1a990*/  ISETP.GE.OR P6, PT, R13.reuse, R216, !P6 ;  /* 0x000000d80d00720c */ /* 0x040fe400077c6670 */
[----:B------:R-:W-:Y:S02]  /*1a9a0*/  ISETP.GE.AND P2, PT, R13, R218, PT ;  /* 0x000000da0d00720c */ /* 0x000fe40003f46270 */
[----:B------:R-:W-:Y:S02]  /*1a9b0*/  FSEL R155, R155, -INF , !P1 ;  /* 0xff8000009b9b7808 */ /* 0x000fe40004800000 */
[----:B------:R-:W-:Y:S02]  /*1a9c0*/  FMNMX.FTZ R16, R157, R16, !PT ;  /* 0x000000109d107209 */ /* 0x000fe40007810000 */
[----:B------:R-:W-:Y:S02]  /*1a9d0*/  IADD3 R4, R8, 0x31, RZ ;  /* 0x0000003108047810 */ /* 0x000fe40007ffe0ff */
[----:B------:R-:W-:Y:S02]  /*1a9e0*/  FMNMX.FTZ R15, R160, R15, !PT ;  /* 0x0000000fa00f7209 */ /* 0x000fe40007810000 */
[----:B------:R-:W-:Y:S02]  /*1a9f0*/  FSEL R152, R152, -INF , !P6 ;  /* 0xff80000098987808 */ /* 0x000fe40007000000 */
[----:B------:R-:W-:Y:S02]  /*1aa00*/  ISETP.GE.OR P2, PT, R13, R217, !P2 ;  /* 0x000000d90d00720c */ /* 0x000fe40005746670 */
[----:B------:R-:W-:Y:S02]  /*1aa10*/  FSEL R153, R153, -INF , !P0 ;  /* 0xff80000099997808 */ /* 0x000fe40004000000 */
[----:B------:R-:W-:Y:S02]  /*1aa20*/  FMNMX.FTZ R18, R155, R16, !PT ;  /* 0x000000109b127209 */ /* 0x000fe40007810000 */
[----:B------:R-:W-:Y:S02]  /*1aa30*/  IADD3 R3, R8, 0x38, RZ ;  /* 0x0000003808037810 */ /* 0x000fe40007ffe0ff */
[C---:B------:R-:W-:Y:S02]  /*1aa40*/  ISETP.GE.AND P6, PT, R4.reuse, R219, PT ;  /* 0x000000db0400720c */ /* 0x040fe40003fc6270 */
[----:B------:R-:W-:Y:S02]  /*1aa50*/  ISETP.GE.AND P1, PT, R4, R218, PT ;  /* 0x000000da0400720c */ /* 0x000fe40003f26270 */
[----:B------:R-:W-:Y:S02]  /*1aa60*/  FMNMX.FTZ R15, R158, R15, !PT ;  /* 0x0000000f9e0f7209 */ /* 0x000fe40007810000 */
[----:B------:R-:W-:Y:S02]  /*1aa70*/  FSEL R149, R149, -INF , !P2 ;  /* 0xff80000095957808 */ /* 0x000fe40005000000 */
[----:B------:R-:W-:Y:S02]  /*1aa80*/  FMNMX.FTZ R18, R153, R18, !PT ;  /* 0x0000001299127209 */ /* 0x000fe40007810000 */
[----:B------:R-:W-:Y:S02]  /*1aa90*/  IADD3 R8, R8, 0x39, RZ ;  /* 0x0000003908087810 */ /* 0x000fe40007ffe0ff */
[C---:B------:R-:W-:Y:S02]  /*1aaa0*/  ISETP.GE.OR P6, PT, R4.reuse, R216, !P6 ;  /* 0x000000d80400720c */ /* 0x040fe400077c6670 */
[----:B------:R-:W-:Y:S02]  /*1aab0*/  ISETP.GE.OR P1, PT, R4, R217, !P1 ;  /* 0x000000d90400720c */ /* 0x000fe40004f26670 */
[----:B------:R-:W-:Y:S02]  /*1aac0*/  ISETP.GE.AND P0, PT, R3, R218, PT ;  /* 0x000000da0300720c */ /* 0x000fe40003f06270 */
[----:B------:R-:W-:Y:S02]  /*1aad0*/  FMNMX.FTZ R15, R156, R15, !PT ;  /* 0x0000000f9c0f7209 */ /* 0x000fe40007810000 */
[----:B------:R-:W-:Y:S02]  /*1aae0*/  FSEL R150, R150, -INF , !P6 ;  /* 0xff80000096967808 */ /* 0x000fe40007000000 */
[----:B------:R-:W-:Y:S02]  /*1aaf0*/  FSEL R147, R147, -INF , !P1 ;  /* 0xff80000093937808 */ /* 0x000fe40004800000 */
[----:B------:R-:W-:Y:S02]  /*1ab00*/  FMNMX.FTZ R18, R149, R18, !PT ;  /* 0x0000001295127209 */ /* 0x000fe40007810000 */
[C---:B------:R-:W-:Y:S02]  /*1ab10*/  ISETP.GE.AND P6, PT, R8.reuse, R219, PT ;  /* 0x000000db0800720c */ /* 0x040fe40003fc6270 */
[C---:B------:R-:W-:Y:S02]  /*1ab20*/  ISETP.GE.OR P2, PT, R3.reuse, R217, !P0 ;  /* 0x000000d90300720c */ /* 0x040fe40004746670 */
[----:B------:R-:W-:Y:S02]  /*1ab30*/  ISETP.GE.AND P0, PT, R8, R218, PT ;  /* 0x000000da0800720c */ /* 0x000fe40003f06270 */
[----:B------:R-:W-:Y:S02]  /*1ab40*/  FMNMX.FTZ R15, R154, R15, !PT ;  /* 0x0000000f9a0f7209 */ /* 0x000fe40007810000 */
[----:B------:R-:W-:Y:S02]  /*1ab50*/  ISETP.GE.AND P5, PT, R3, R219, PT ;  /* 0x000000db0300720c */ /* 0x000fe40003fa6270 */
[----:B------:R-:W-:Y:S02]  /*1ab60*/  FSEL R145, R145, -INF , !P2 ;  /* 0xff80000091917808 */ /* 0x000fe40005000000 */
[C---:B------:R-:W-:Y:S02]  /*1ab70*/  ISETP.GE.OR P6, PT, R8.reuse, R216, !P6 ;  /* 0x000000d80800720c */ /* 0x040fe400077c6670 */
[----:B------:R-:W-:Y:S02]  /*1ab80*/  ISETP.GE.OR P0, PT, R8, R217, !P0 ;  /* 0x000000d90800720c */ /* 0x000fe40004706670 */
[----:B------:R-:W-:Y:S02]  /*1ab90*/  FMNMX.FTZ R8, R147, R18, !PT ;  /* 0x0000001293087209 */ /* 0x000fe40007810000 */
[----:B------:R-:W-:Y:S02]  /*1aba0*/  FMNMX.FTZ R15, R152, R15, !PT ;  /* 0x0000000f980f7209 */ /* 0x000fe40007810000 */
[----:B------:R-:W-:Y:S02]  /*1abb0*/  ISETP.GE.OR P5, PT, R3, R216, !P5 ;  /* 0x000000d80300720c */ /* 0x000fe40006fa6670 */
[----:B------:R-:W-:Y:S02]  /*1abc0*/  FMNMX.FTZ R8, R145, R8, !PT ;  /* 0x0000000891087209 */ /* 0x000fe40007810000 */
[----:B------:R-:W-:Y:S02]  /*1abd0*/  FSEL R133, R6, -INF , !P0 ;  /* 0xff80000006857808 */ /* 0x000fe40004000000 */
[----:B------:R-:W-:Y:S02]  /*1abe0*/  FSEL R148, R148, -INF , !P5 ;  /* 0xff80000094947808 */ /* 0x000fe40006800000 */
[----:B------:R-:W-:Y:S02]  /*1abf0*/  FMNMX.FTZ R15, R150, R15, !PT ;  /* 0x0000000f960f7209 */ /* 0x000fe40007810000 */
        /* <DEDUP_REMOVED lines=20> */
[----:B------:R-:W1:Y:S01]  /*1ad40*/  LDSM.16.MT88.4 R12, [R196+0xc000] ;  /* 0x00c00000c40c783b */ /* 0x000e620000004200 */
[--C-:B------:R-:W-:Y:S01]  /*1ad50*/  FFMA.FTZ R135, R136, c[0x0][0x23c], -R151.reuse ;  /* 0x00008f0088877a23 */ /* 0x100fe20000010897 */
[----:B------:R-:W-:Y:S01]  /*1ad60*/  MUFU.EX2 R134, R134 ;  /* 0x0000008600867308 */ /* 0x000fe20000000800 */
[--C-:B------:R-:W-:Y:S02]  /*1ad70*/  FFMA.FTZ R168, R10, c[0x0][0x23c], -R151.reuse ;  /* 0x00008f000aa87a23 */ /* 0x100fe40000010897 */
        /* <DEDUP_REMOVED lines=356> */
.L_x_5746:
        /* <DEDUP_REMOVED lines=257> */
.L_x_5751:
[----:B------:R-:W2:Y:S04]  /*1d3d0*/  S2R R58, SR_CTAID.Z ;  /* 0x00000000003a7919 */ /* 0x000ea80000002700 */
[----:B------:R-:W2:Y:S02]  /*1d3e0*/  S2R R3, SR_CTAID.Y ;  /* 0x0000000000037919 */ /* 0x000ea40000002600 */
[----:B--2---:R-:W-:-:S04]  /*1d3f0*/  IMAD R57, R3, c[0x0][0x1c0], R58 ;  /* 0x0000700003397a24 */ /* 0x004fc800078e023a */
[----:B------:R-:W-:Y:S02]  /*1d400*/  IMAD R57, R57, c[0x0][0x214], RZ ;  /* 0x0000850039397a24 */ /* 0x000fe400078e02ff */
.L_x_5752:
        /* <DEDUP_REMOVED lines=54> */
.L_x_5754:
[----:B----4-:R-:W-:Y:S05]  /*1d770*/  BSYNC B0 ;  /* 0x0000000000007941 */ /* 0x010fea0003800000 */
.L_x_5753:
        /* <DEDUP_REMOVED lines=36> */
.L_x_5756:
[----:B------:R-:W-:Y:S05]  /*1d9c0*/  BSYNC B0 ;  /* 0x0000000000007941 */ /* 0x000fea0003800000 */
.L_x_5755:
        /* <DEDUP_REMOVED lines=17> */
.L_x_5758:
[----:B------:R-:W-:Y:S05]  /*1dae0*/  BSYNC B0 ;  /* 0x0000000000007941 */ /* 0x000fea0003800000 */
.L_x_5757:
        /* <DEDUP_REMOVED lines=17> */
.L_x_5760:
[----:B------:R-:W-:Y:S05]  /*1dc00*/  BSYNC B0 ;  /* 0x0000000000007941 */ /* 0x000fea0003800000 */
.L_x_5759:
        /* <DEDUP_REMOVED lines=17> */
.L_x_5761:
        /* <DEDUP_REMOVED lines=14> */
.L_x_7389:


//--------------------- .text._ZN5flash24flash_fwd_splitkv_kernelI23Flash_fwd_kernel_traitsILi192ELi64ELi64ELi4ELb0ELb0EN7cutlass6half_tE19Flash_kernel_traitsILi192ELi64ELi64ELi4ES3_EELb0ELb1ELb1ELb0ELb0ELb0ELb0ELb1EEEvNS_16Flash_fwd_paramsE --------------------------
	.section	.text._ZN5flash24flash_fwd_splitkv_kernelI23Flash_fwd_kernel_traitsILi192ELi64ELi64ELi4ELb0ELb0EN7cutlass6half_tE19Flash_kernel_traitsILi192ELi64ELi64ELi4ES3_EELb0ELb1ELb1ELb0ELb0ELb0ELb0ELb1EEEvNS_16Flash_fwd_paramsE,"ax",@progbits
	.sectioninfo	@"SHI_REGISTERS=243"
	.align	128
        .global         _ZN5flash24flash_fwd_splitkv_kernelI23Flash_fwd_kernel_traitsILi192ELi64ELi64ELi4ELb0ELb0EN7cutlass6half_tE19Flash_kernel_traitsILi192ELi64ELi64ELi4ES3_EELb0ELb1ELb1ELb0ELb0ELb0ELb0ELb1EEEvNS_16Flash_fwd_paramsE
        .type           _ZN5flash24flash_fwd_splitkv_kernelI23Flash_fwd_kernel_traitsILi192ELi64ELi64ELi4ELb0ELb0EN7cutlass6half_tE19Flash_kernel_traitsILi192ELi64ELi64ELi4ES3_EELb0ELb1ELb1ELb0ELb0ELb0ELb0ELb1EEEvNS_16Flash_fwd_paramsE,@function
        .size           _ZN5flash24flash_fwd_splitkv_kernelI23Flash_fwd_kernel_traitsILi192ELi64ELi64ELi4ELb0ELb0EN7cutlass6half_tE19Flash_kernel_traitsILi192ELi64ELi64ELi4ES3_EELb0ELb1ELb1ELb0ELb0ELb0ELb0ELb1EEEvNS_16Flash_fwd_paramsE,(.L_x_7390 - _ZN5flash24flash_fwd_splitkv_kernelI23Flash_fwd_kernel_traitsILi192ELi64ELi64ELi4ELb0ELb0EN7cutlass6half_tE19Flash_kernel_traitsILi192ELi64ELi64ELi4ES3_EELb0ELb1ELb1ELb0ELb0ELb0ELb0ELb1EEEvNS_16Flash_fwd_paramsE)
        .other          _ZN5flash24flash_fwd_splitkv_kernelI23Flash_fwd_kernel_traitsILi192ELi64ELi64ELi4ELb0ELb0EN7cutlass6half_tE19Flash_kernel_traitsILi192ELi64ELi64ELi4ES3_EELb0ELb1ELb1ELb0ELb0ELb0ELb0ELb1EEEvNS_16Flash_fwd_paramsE,@"STO_CUDA_ENTRY STV_DEFAULT"
_ZN5flash24flash_fwd_splitkv_kernelI23Flash_fwd_kernel_traitsILi192ELi64ELi64ELi4ELb0ELb0EN7cutlass6half_tE19Flash_kernel_traitsILi192ELi64ELi64ELi4ES3_EELb0ELb1ELb1ELb0ELb0ELb0ELb0ELb1EEEvNS_16Flash_fwd_paramsE:
.text._ZN5flash24flash_fwd_splitkv_kernelI23Flash_fwd_kernel_traitsILi192ELi64ELi64ELi4ELb0ELb0EN7cutlass6half_tE19Flash_kernel_traitsILi192ELi64ELi64ELi4ES3_EELb0ELb1ELb1ELb0ELb0ELb0ELb0ELb1EEEvNS_16Flash_fwd_paramsE:
        /* <DEDUP_REMOVED lines=36> */
.L_x_5762:
[----:B-1-34-:R-:W-:Y:S02]  /*0240*/  MOV R71, c[0x0][0x218] ;  /* 0x0000860000477a02 */ /* 0x01afe40000000f00 */
.L_x_5763:
        /* <DEDUP_REMOVED lines=48> */
[----:B------:R-:W-:Y:S02]  /*0550*/  @!P0 IMAD R2, R72, c[0x0][0x1e0], RZ ;  /* 0x0000780048028a24 */ /* 0x000fe400078e02ff */
[----:B------:R-:W-:Y:S02]  /*0560*/  IMAD.SHL.U32 R4, R139, 0x8, RZ ;  /* 0x000000088b047824 */ /* 0x000fe400078e00ff */
[----:B------:R-:W-:-:S03]  /*0570*/  @!P0 IMAD.WIDE.U32 R12, R3, c[0x0][0x1e0], RZ ;  /* 0x00007800030c8a25 */ /* 0x000fc600078e00ff */
[----:B------:R-:W-:Y:S01]  /*0580*/  SHF.R.S32.HI R5, RZ, 0x1f, R4 ;  /* 0x0000001fff057819 */ /* 0x000fe20000011404 */
[----:B------:R-:W-:Y:S01]  /*0590*/  @P0 IMAD.WIDE.U32 R8, R197, c[0x0][0x1e8], RZ ;  /* 0x00007a00c5080a25 */ /* 0x000fe200078e00ff */
[----:B------:R-:W-:Y:S02]  /*05a0*/  @!P0 MOV R8, R12 ;  /* 0x0000000c00088202 */ /* 0x000fe40000000f00 */
[----:B------:R-:W-:Y:S01]  /*05b0*/  IADD3 R6, R4, 0x80, RZ ;  /* 0x0000008004067810 */ /* 0x000fe20007ffe0ff */
[----:B------:R-:W-:Y:S02]  /*05c0*/  @!P0 IMAD R2, R3, c[0x0][0x1e4], R2 ;  /* 0x0000790003028a24 */ /* 0x000fe400078e0202 */
[----:B------:R-:W-:Y:S02]  /*05d0*/  IMAD R0, R0, c[0x0][0x1e8], RZ ;  /* 0x00007a0000007a24 */ /* 0x000fe400078e02ff */
[----:B------:R-:W-:-:S04]  /*05e0*/  IMAD.WIDE.U32 R10, R65, c[0x0][0x1e8], R4 ;  /* 0x00007a00410a7a25 */ /* 0x000fc800078e0004 */
[----:B------:R-:W-:Y:S02]  /*05f0*/  @P0 IMAD R197, R197, c[0x0][0x1ec], R9 ;  /* 0x00007b00c5c50a24 */ /* 0x000fe400078e0209 */
[----:B------:R-:W-:Y:S01]  /*0600*/  @!P0 IMAD.IADD R197, R13, 0x1, R2 ;  /* 0x000000010dc58824 */ /* 0x000fe200078e0202 */
[----:B------:R-:W-:Y:S01]  /*0610*/  IADD3 R8, P0, R8, R10, RZ ;  /* 0x0000000a08087210 */ /* 0x000fe20007f1e0ff */
[----:B------:R-:W-:Y:S02]  /*0620*/  IMAD R0, R65, c[0x0][0x1ec], R0 ;  /* 0x00007b0041007a24 */ /* 0x000fe400078e0200 */
        /* <DEDUP_REMOVED lines=8> */
[----:B------:R-:W-:Y:S01]  /*06b0*/  IMAD R0, R0, c[0x0][0x214], R65 ;  /* 0x0000850000007a24 */ /* 0x000fe200078e0241 */
        /* <DEDUP_REMOVED lines=15> */
.L_x_5766:
[----:B------:R-:W-:Y:S05]  /*07b0*/  BSYNC B0 ;  /* 0x0000000000007941 */ /* 0x000fea0003800000 */
.L_x_5765:
        /* <DEDUP_REMOVED lines=20> */
.L_x_5768:
[----:B------:R-:W-:Y:S05]  /*0900*/  BSYNC B0 ;  /* 0x0000000000007941 */ /* 0x000fea0003800000 */
.L_x_5767:
        /* <DEDUP_REMOVED lines=20> */
.L_x_5770:
[----:B------:R-:W-:Y:S05]  /*0a50*/  BSYNC B0 ;  /* 0x0000000000007941 */ /* 0x000fea0003800000 */
.L_x_5769:
        /* <DEDUP_REMOVED lines=19> */
.L_x_5772:
[----:B------:R-:W-:Y:S05]  /*0b90*/  BSYNC B0 ;  /* 0x0000000000007941 */ /* 0x000fea0003800000 */
.L_x_5771:
        /* <DEDUP_REMOVED lines=19> */
.L_x_5764:
        /* <DEDUP_REMOVED lines=45> */
[----:B------:R-:W-:Y:S01]  /*0fa0*/  IMAD.MOV R7, RZ, RZ, -R7 ;  /* 0x000000ffff077224 */ /* 0x000fe200078e0a07 */
[----:B------:R-:W-:Y:S02]  /*0fb0*/  IABS R3, R164 ;  /* 0x000000a400037213 */ /* 0x000fe40000000000 */
[----:B------:R-:W1:Y:S08]  /*0fc0*/  I2F.RP R6, R5 ;  /* 0x0000000500067306 */ /* 0x000e700000209400 */
[----:B-1----:R-:W1:Y:S02]  /*0fd0*/  MUFU.RCP R8, R6 ;  /* 0x0000000600087308 */ /* 0x002e640000001000 */
[----:B-1----:R-:W-:-:S06]  /*0fe0*/  IADD3 R8, R8, 0xffffffe, RZ ;  /* 0x0ffffffe08087810 */ /* 0x002fcc0007ffe0ff */
[----:B------:R-:W1:Y:S02]  /*0ff0*/  F2I.FTZ.U32.TRUNC.NTZ R9, R8 ;  /* 0x0000000800097305 */ /* 0x000e64000021f000 */
[----:B-1----:R-:W-:Y:S01]  /*1000*/  IMAD.MOV R2, RZ, RZ, -R9 ;  /* 0x000000ffff027224 */ /* 0x002fe200078e0a09 */
[----:B------:R-:W-:-:S03]  /*1010*/  MOV R8, RZ ;  /* 0x000000ff00087202 */ /* 0x000fc60000000f00 */
[----:B------:R-:W-:-:S04]  /*1020*/  IMAD R4, R2, R5, RZ ;  /* 0x0000000502047224 */ /* 0x000fc800078e02ff */
[----:B------:R-:W-:-:S04]  /*1030*/  IMAD.HI.U32 R4, R9, R4, R8 ;  /* 0x0000000409047227 */ /* 0x000fc800078e0008 */
[----:B------:R-:W-:Y:S02]  /*1040*/  IMAD R9, R7, c[0x0][0x2d0], R120 ;  /* 0x0000b40007097a24 */ /* 0x000fe400078e0278 */
[----:B------:R-:W-:-:S03]  /*1050*/  IMAD.HI.U32 R4, R4, R3, RZ ;  /* 0x0000000304047227 */ /* 0x000fc600078e00ff */
[----:B------:R-:W-:Y:S01]  /*1060*/  SHF.R.S32.HI R133, RZ, 0x1f, R9 ;  /* 0x0000001fff857819 */ /* 0x000fe20000011409 */
[----:B------:R-:W-:-:S04]  /*1070*/  IMAD.MOV R2, RZ, RZ, -R4 ;  /* 0x000000ffff027224 */ /* 0x000fc800078e0a04 */
[----:B------:R-:W-:-:S05]  /*1080*/  IMAD R2, R5, R2, R3 ;  /* 0x0000000205027224 */ /* 0x000fca00078e0203 */
[----:B------:R-:W-:-:S13]  /*1090*/  ISETP.GT.U32.AND P0, PT, R5, R2, PT ;  /* 0x000000020500720c */ /* 0x000fda0003f04070 */
        /* <DEDUP_REMOVED lines=28> */
.L_x_5773:
        /* <DEDUP_REMOVED lines=16> */
.L_x_5775:
[----:B------:R-:W-:Y:S02]  /*1360*/  IABS R8, c[0x0][0x1c8] ;  /* 0x0000720000087a13 */ /* 0x000fe40000000000 */
[----:B------:R-:W-:Y:S02]  /*1370*/  IABS R5, R164 ;  /* 0x000000a400057213 */ /* 0x000fe40000000000 */
[----:B------:R-:W1:Y:S01]  /*1380*/  I2F.RP R9, R8 ;  /* 0x0000000800097306 */ /* 0x000e620000209400 */
[----:B------:R-:W-:Y:S02]  /*1390*/  LEA R120, R134, 0xffffffc0, 0x6 ;  /* 0xffffffc086787811 */ /* 0x000fe400078e30ff */
[----:B------:R-:W-:Y:S02]  /*13a0*/  @P4 IADD3 R17, R0, R17, RZ ;  /* 0x0000001100114210 */ /* 0x000fe40007ffe0ff */
[----:B------:R-:W-:Y:S01]  /*13b0*/  SHF.R.S32.HI R133, RZ, 0x1f, R120 ;  /* 0x0000001fff857819 */ /* 0x000fe20000011478 */
[----:B------:R-:W-:-:S04]  /*13c0*/  IMAD.WIDE.U32 R6, R120, c[0x0][0x198], R6 ;  /* 0x0000660078067a25 */ /* 0x000fc800078e0006 */
[----:B------:R-:W-:-:S04]  /*13d0*/  @P4 IMAD.WIDE.U32 R20, R17, c[0x0][0x1a0], RZ ;  /* 0x0000680011144a25 */ /* 0x000fc800078e00ff */
[----:B------:R-:W-:Y:S01]  /*13e0*/  @P4 IMAD R17, R17, c[0x0][0x1a4], R21 ;  /* 0x0000690011114a24 */ /* 0x000fe200078e0215 */
[----:B-1----:R-:W1:Y:S02]  /*13f0*/  MUFU.RCP R10, R9 ;  /* 0x00000009000a7308 */ /* 0x002e640000001000 */
[----:B-1----:R-:W-:Y:S01]  /*1400*/  IADD3 R10, R10, 0xffffffe, RZ ;  /* 0x0ffffffe0a0a7810 */ /* 0x002fe20007ffe0ff */
[----:B------:R-:W-:-:S05]  /*1410*/  IMAD.MOV.U32 R9, RZ, RZ, R120 ;  /* 0x000000ffff097224 */ /* 0x000fca00078e0078 */
[----:B------:R-:W1:Y:S02]  /*1420*/  F2I.FTZ.U32.TRUNC.NTZ R11, R10 ;  /* 0x0000000a000b7305 */ /* 0x000e64000021f000 */
[----:B-1----:R-:W-:Y:S01]  /*1430*/  IMAD.MOV R2, RZ, RZ, -R11 ;  /* 0x000000ffff027224 */ /* 0x002fe200078e0a0b */
[----:B------:R-:W-:-:S03]  /*1440*/  MOV R10, RZ ;  /* 0x000000ff000a7202 */ /* 0x000fc60000000f00 */
[----:B------:R-:W-:-:S04]  /*1450*/  IMAD R4, R2, R8, RZ ;  /* 0x0000000802047224 */ /* 0x000fc800078e02ff */
        /* <DEDUP_REMOVED lines=11> */
[----:B------:R-:W-:-:S03]  /*1510*/  ISETP.NE.AND P0, PT, RZ, c[0x0][0x1c8], PT ;  /* 0x00007200ff007a0c */ /* 0x000fc60003f05270 */
[----:B------:R-:W-:-:S04]  /*1520*/  IMAD R5, R120, c[0x0][0x19c], R5 ;  /* 0x0000670078057a24 */ /* 0x000fc800078e0205 */
[----:B------:R-:W-:-:S04]  /*1530*/  IMAD.IADD R7, R7, 0x1, R5 ;  /* 0x0000000107077824 */ /* 0x000fc800078e0205 */
        /* <DEDUP_REMOVED lines=19> */
.L_x_5774:
        /* <DEDUP_REMOVED lines=16> */
[----:B------:R-:W-:Y:S01]  /*1770*/  SHF.R.S32.HI R163, RZ, 0x1f, R162 ;  /* 0x0000001fffa37819 */ /* 0x000fe200000114a2 */
[----:B------:R-:W-:Y:S01]  /*1780*/  @P0 IMAD.WIDE.U32 R22, R197, c[0x0][0x190], RZ ;  /* 0x00006400c5160a25 */ /* 0x000fe200078e00ff */
[----:B------:R-:W-:Y:S02]  /*1790*/  LEA.HI R70, R70, R71, RZ, 0x6 ;  /* 0x0000004746467211 */ /* 0x000fe400078f30ff */
[----:B------:R-:W-:Y:S01]  /*17a0*/  SHF.R.S32.HI R155, RZ, 0x1, R154 ;  /* 0x00000001ff9b7819 */ /* 0x000fe2000001149a */
[----:B------:R-:W-:Y:S01]  /*17b0*/  IMAD.IADD R62, R139, 0x1, -R62 ;  /* 0x000000018b3e7824 */ /* 0x000fe200078e0a3e */
[----:B------:R-:W-:Y:S01]  /*17c0*/  SHF.R.S32.HI R70, RZ, 0x6, R70 ;  /* 0x00000006ff467819 */ /* 0x000fe20000011446 */
[----:B------:R-:W-:Y:S01]  /*17d0*/  IMAD.SHL.U32 R13, R162, 0x40, RZ ;  /* 0x00000040a20d7824 */ /* 0x000fe200078e00ff */
[----:B------:R-:W-:Y:S01]  /*17e0*/  SHF.R.S32.HI R165, RZ, 0x1f, R164 ;  /* 0x0000001fffa57819 */ /* 0x000fe200000114a4 */
[----:B------:R-:W-:Y:S01]  /*17f0*/  @!P0 IMAD.WIDE.U32 R10, R73, c[0x0][0x178], RZ ;  /* 0x00005e00490a8a25 */ /* 0x000fe200078e00ff */
[----:B------:R-:W-:-:S02]  /*1800*/  IMNMX R70, R195, R70, !PT ;  /* 0x00000046c3467217 */ /* 0x000fc40007800200 */
[----:B------:R-:W-:Y:S01]  /*1810*/  LOP3.LUT R13, R13, 0x1c0, RZ, 0xc0, !PT ;  /* 0x000001c00d0d7812 */ /* 0x000fe200078ec0ff */
[----:B------:R-:W-:Y:S01]  /*1820*/  @!P0 IMAD R0, R73, c[0x0][0x17c], R0 ;  /* 0x00005f0049008a24 */ /* 0x000fe200078e0200 */
[C---:B------:R-:W-:Y:S01]  /*1830*/  SHF.L.U32 R151, R62.reuse, 0x2, RZ ;  /* 0x000000023e977819 */ /* 0x040fe200000006ff */
[----:B------:R-:W-:Y:S01]  /*1840*/  @P0 IMAD R7, R197, c[0x0][0x194], R23 ;  /* 0x00006500c5070a24 */ /* 0x000fe200078e0217 */
[----:B------:R-:W-:Y:S01]  /*1850*/  SHF.R.U32.HI R158, RZ, 0x3, R13 ;  /* 0x00000003ff9e7819 */ /* 0x000fe2000001160d */
[----:B------:R-:W-:Y:S02]  /*1860*/  IMAD.SHL.U32 R12, R62, 0x8, RZ ;  /* 0x000000083e0c7824 */ /* 0x000fe400078e00ff */
[----:B------:R-:W-:Y:S01]  /*1870*/  @!P0 IMAD.IADD R7, R11, 0x1, R0 ;  /* 0x000000010b078824 */ /* 0x000fe200078e0200 */
[C---:B------:R-:W-:Y:S01]  /*1880*/  LOP3.LUT R0, R64.reuse, 0xfffffff0, RZ, 0xc0, !PT ;  /* 0xfffffff040007812 */ /* 0x040fe200078ec0ff */
[----:B------:R-:W-:Y:S01]  /*1890*/  @!P0 IMAD.MOV.U32 R22, RZ, RZ, R10 ;  /* 0x000000ffff168224 */ /* 0x000fe200078e000a */
[----:B------:R-:W-:Y:S01]  /*18a0*/  LOP3.LUT R19, R13, 0x38, R12, 0xf8, !PT ;  /* 0x000000380d137812 */ /* 0x000fe200078ef80c */
[----:B------:R-:W-:Y:S01]  /*18b0*/  IMAD.WIDE R24, R25, 0x40, R162 ;  /* 0x0000004019187825 */ /* 0x000fe200078e02a2 */
[----:B------:R-:W-:-:S02]  /*18c0*/  LEA.HI R64, R64, R3, RZ, 0x1 ;  /* 0x0000000340407211 */ /* 0x000fc400078f08ff */
[C---:B------:R-:W-:Y:S01]  /*18d0*/  IADD3 R22, P0, R12.reuse, R22, RZ ;  /* 0x000000160c167210 */ /* 0x040fe20007f1e0ff */
[----:B------:R-:W-:Y:S01]  /*18e0*/  IMAD.IADD R11, R139, 0x1, -R0 ;  /* 0x000000018b0b7824 */ /* 0x000fe200078e0a00 */
[----:B------:R-:W-:Y:S01]  /*18f0*/  SHF.R.S32.HI R13, RZ, 0x1f, R12 ;  /* 0x0000001fff0d7819 */ /* 0x000fe2000001140c */
[----:B------:R-:W-:Y:S01]  /*1900*/  IMAD R166, R25, c[0x0][0x190], RZ ;  /* 0x0000640019a67a24 */ /* 0x000fe200078e02ff */
[----:B------:R-:W-:Y:S01]  /*1910*/  IADD3 R10, R12, 0x40, RZ ;  /* 0x000000400c0a7810 */ /* 0x000fe20007ffe0ff */
[----:B------:R-:W-:Y:S01]  /*1920*/  IMAD R152, R162, R155, R151 ;  /* 0x0000009ba2987224 */ /* 0x000fe200078e0297 */
[----:B------:R-:W-:Y:S01]  /*1930*/  LOP3.LUT R64, R64, 0xfffffffe, RZ, 0xc0, !PT ;  /* 0xfffffffe40407812 */ /* 0x000fe200078ec0ff */
[----:B------:R-:W-:Y:S01]  /*1940*/  IMAD.X R23, R13, 0x1, R7, P0 ;  /* 0x000000010d177824 */ /* 0x000fe200000e0607 */
[----:B------:R-:W-:Y:S01]  /*1950*/  SHF.R.S32.HI R0, RZ, 0x1f, R11 ;  /* 0x0000001fff007819 */ /* 0x000fe2000001140b */
[----:B------:R-:W-:Y:S01]  /*1960*/  IMAD R166, R24, c[0x0][0x194], R166 ;  /* 0x0000650018a67a24 */ /* 0x000fe200078e02a6 */
[----:B------:R-:W-:Y:S01]  /*1970*/  ISETP.GE.AND P0, PT, R10, c[0x0][0x220], PT ;  /* 0x000088000a007a0c */ /* 0x000fe20003f06270 */
[----:B------:R-:W-:Y:S01]  /*1980*/  IMAD.IADD R64, R3, 0x1, -R64 ;  /* 0x0000000103407824 */ /* 0x000fe200078e0a40 */
[----:B------:R-:W-:Y:S01]  /*1990*/  LEA.HI R3, R0, R11, RZ, 0x3 ;  /* 0x0000000b00037211 */ /* 0x000fe200078f18ff */
[----:B------:R-:W-:Y:S01]  /*19a0*/  IMAD.WIDE.U32 R22, R24, c[0x0][0x190], R22 ;  /* 0x0000640018167a25 */ /* 0x000fe200078e0016 */
[----:B------:R-:W-:-:S02]  /*19b0*/  SEL R7, RZ, 0xffffffff, P0 ;  /* 0xffffffffff077807 */ /* 0x000fc40000000000 */
[C---:B------:R-:W-:Y:S01]  /*19c0*/  IADD3 R20, P0, R12.reuse, R20, RZ ;  /* 0x000000140c147210 */ /* 0x040fe20007f1e0ff */
[----:B------:R-:W-:Y:S01]  /*19d0*/  IMAD.IADD R167, R23, 0x1, R166 ;  /* 0x0000000117a77824 */ /* 0x000fe200078e02a6 */
[----:B------:R-:W-:Y:S01]  /*19e0*/  LOP3.LUT R46, R3, 0xfffffff8, RZ, 0xc0, !PT ;  /* 0xfffffff8032e7812 */ /* 0x000fe200078ec0ff */
[----:B------:R-:W-:Y:S01]  /*19f0*/  IMAD.SHL.U32 R7, R7, 0x2, RZ ;  /* 0x0000000207077824 */ /* 0x000fe200078e00ff */
[----:B------:R-:W-:Y:S01]  /*1a00*/  ISETP.GE.AND P1, PT, R12, c[0x0][0x220], PT ;  /* 0x000088000c007a0c */ /* 0x000fe20003f26270 */
[----:B------:R-:W-:Y:S01]  /*1a10*/  IMAD.X R21, R13, 0x1, R17, P0 ;  /* 0x000000010d157824 */ /* 0x000fe200000e0611 */
[----:B------:R-:W-:Y:S01]  /*1a20*/  IADD3 R136, P0, R162, R9, RZ ;  /* 0x00000009a2887210 */ /* 0x000fe20007f1e0ff */
[----:B------:R-:W-:Y:S01]  /*1a30*/  IMAD.IADD R46, R11, 0x1, -R46 ;  /* 0x000000010b2e7824 */ /* 0x000fe200078e0a2e */
[----:B------:R-:W-:Y:S01]  /*1a40*/  IADD3 R9, R12, 0x80, RZ ;  /* 0x000000800c097810 */ /* 0x000fe20007ffe0ff */
[----:B------:R-:W-:Y:S01]  /*1a50*/  IMAD R11, R2, c[0x0][0x1b8], RZ ;  /* 0x00006e00020b7a24 */ /* 0x000fe200078e02ff */
[----:B------:R-:W-:Y:S01]  /*1a60*/  SEL R0, RZ, 0x1, P1 ;  /* 0x00000001ff007807 */ /* 0x000fe20000800000 */
[----:B------:R-:W-:Y:S01]  /*1a70*/  IMAD.X R133, R163, 0x1, R133, P0 ;  /* 0x00000001a3857824 */ /* 0x000fe200000e0685 */
[----:B------:R-:W-:Y:S01]  /*1a80*/  ISETP.GE.AND P0, PT, R9, c[0x0][0x220], PT ;  /* 0x0000880009007a0c */ /* 0x000fe20003f06270 */
[----:B------:R-:W-:Y:S01]  /*1a90*/  IMAD R16, R4, c[0x0][0x1bc], R11 ;  /* 0x00006f0004107a24 */ /* 0x000fe200078e020b */
[----:B------:R-:W-:Y:S01]  /*1aa0*/  LOP3.LUT P2, RZ, R46, 0x4, RZ, 0xc0, !PT ;  /* 0x000000042eff7812 */ /* 0x000fe2000784c0ff */
[----:B------:R-:W-:Y:S01]  /*1ab0*/  IMAD.SHL.U32 R11, R64, 0x8, RZ ;  /* 0x00000008400b7824 */ /* 0x000fe200078e00ff */
[C---:B------:R-:W-:Y:S01]  /*1ac0*/  LOP3.LUT P1, RZ, R46.reuse, 0x2, RZ, 0xc0, !PT ;  /* 0x000000022eff7812 */ /* 0x040fe2000782c0ff */
[----:B------:R-:W-:Y:S01]  /*1ad0*/  IMAD.SHL.U32 R46, R46, 0x40, RZ ;  /* 0x000000402e2e7824 */ /* 0x000fe200078e00ff */
[----:B------:R-:W-:Y:S01]  /*1ae0*/  LOP3.LUT R158, R19, R158, RZ, 0x3c, !PT ;  /* 0x0000009e139e7212 */ /* 0x000fe200078e3cff */
[----:B------:R-:W-:Y:S01]  /*1af0*/  IMAD.SHL.U32 R3, R3, 0x40, RZ ;  /* 0x0000004003037824 */ /* 0x000fe200078e00ff */
[----:B------:R-:W-:Y:S01]  /*1b00*/  LEA.HI R19, R8, R139, RZ, 0x6 ;  /* 0x0000008b08137211 */ /* 0x000fe200078f30ff */
[----:B------:R-:W-:Y:S01]  /*1b10*/  IMAD R133, R133, c[0x0][0x1a0], RZ ;  /* 0x0000680085857a24 */ /* 0x000fe200078e02ff */
[----:B------:R-:W-:Y:S01]  /*1b20*/  SEL R156, RZ, 0x4, P0 ;  /* 0x00000004ff9c7807 */ /* 0x000fe20000000000 */
[----:B------:R-:W-:Y:S01]  /*1b30*/  IMAD.MOV.U32 R166, RZ, RZ, R22 ;  /* 0x000000ffffa67224 */ /* 0x000fe200078e0016 */
[----:B------:R-:W-:Y:S01]  /*1b40*/  IADD3 R160, P0, R12, R6, RZ ;  /* 0x000000060ca07210 */ /* 0x000fe20007f1e0ff */
[----:B------:R-:W-:Y:S01]  /*1b50*/  IMAD R169, R165, c[0x0][0x1a8], RZ ;  /* 0x00006a00a5a97a24 */ /* 0x000fe200078e02ff */
[----:B------:R-:W-:Y:S01]  /*1b60*/  SHF.L.U32 R19, R19, 0x3, RZ ;  /* 0x0000000313137819 */ /* 0x000fe200000006ff */
[----:B------:R-:W-:Y:S01]  /*1b70*/  IMAD R159, R163, c[0x0][0x198], RZ ;  /* 0x00006600a39f7a24 */ /* 0x000fe200078e02ff */
[----:B------:R-:W-:Y:S01]  /*1b80*/  LOP3.LUT R46, R46, 0x1c0, RZ, 0xc0, !PT ;  /* 0x000001c02e2e7812 */ /* 0x000fe200078ec0ff */
[----:B------:R-:W-:Y:S01]  /*1b90*/  IMAD.X R161, R13, 0x1, R5, P0 ;  /* 0x000000010da17824 */ /* 0x000fe200000e0605 */
[----:B------:R-:W-:Y:S01]  /*1ba0*/  LOP3.LUT R158, R158, 0xfffffe00, R19, 0xf8, !PT ;  /* 0xfffffe009e9e7812 */ /* 0x000fe200078ef813 */
[----:B------:R-:W-:Y:S01]  /*1bb0*/  IMAD.WIDE.U32 R18, R4, c[0x0][0x1b8], R20 ;  /* 0x00006e0004127a25 */ /* 0x000fe200078e0014 */
[----:B------:R-:W-:-:S02]  /*1bc0*/  LOP3.LUT R11, R46, 0x8, R11, 0xf8, !PT ;  /* 0x000000082e0b7812 */ /* 0x000fc400078ef80b */
[----:B------:R-:W-:Y:S01]  /*1bd0*/  ISETP.GT.AND P0, PT, R134, R70, PT ;  /* 0x000000468600720c */ /* 0x000fe20003f04270 */
[----:B------:R-:W-:Y:S01]  /*1be0*/  IMAD.IADD R17, R19, 0x1, R16 ;  /* 0x0000000113117824 */ /* 0x000fe200078e0210 */
[----:B------:R-:W-:Y:S01]  /*1bf0*/  SHF.R.U32.HI R46, RZ, 0x3, R46 ;  /* 0x00000003ff2e7819 */ /* 0x000fe2000001162e */
[----:B------:R-:W-:Y:S01]  /*1c00*/  IMAD R133, R136, c[0x0][0x1a4], R133 ;  /* 0x0000690088857a24 */ /* 0x000fe200078e0285 */
[----:B------:R-:W-:Y:S01]  /*1c10*/  LEA.HI R8, R8, R139, RZ, 0x5 ;  /* 0x0000008b08087211 */ /* 0x000fe200078f28ff */
[----:B------:R-:W-:Y:S01]  /*1c20*/  IMAD.MOV.U32 R174, RZ, RZ, c[0x0][0x198] ;  /* 0x00006600ffae7624 */ /* 0x000fe200078e00ff */
[----:B------:R-:W-:Y:S01]  /*1c30*/  LOP3.LUT R46, R11, R46, RZ, 0x3c, !PT ;  /* 0x0000002e0b2e7212 */ /* 0x000fe200078e3cff */
[----:B------:R-:W-:Y:S01]  /*1c40*/  IMAD.IADD R151, R151, 0x1, R152 ;  /* 0x0000000197977824 */ /* 0x000fe200078e0298 */
[----:B------:R-:W-:Y:S01]  /*1c50*/  MOV R16, R18 ;  /* 0x0000001200107202 */ /* 0x000fe20000000f00 */
[----:B------:R-:W-:Y:S01]  /*1c60*/  IMAD R169, R164, c[0x0][0x1ac], R169 ;  /* 0x00006b00a4a97a24 */ /* 0x000fe200078e02a9 */
[----:B------:R-:W-:Y:S01]  /*1c70*/  LOP3.LUT R7, R7, 0x2, R0, 0xe2, !PT ;  /* 0x0000000207077812 */ /* 0x000fe200078ee200 */
[----:B------:R-:W-:Y:S01]  /*1c80*/  IMAD.MOV.U32 R0, RZ, RZ, c[0x0][0x1a0] ;  /* 0x00006800ff007624 */ /* 0x000fe200078e00ff */
[----:B------:R-:W-:Y:S01]  /*1c90*/  LOP3.LUT R46, R46, 0xfffffe00, R3, 0xf8, !PT ;  /* 0xfffffe002e2e7812 */ /* 0x000fe200078ef803 */
[----:B------:R-:W-:Y:S01]  /*1ca0*/  IMAD.MOV.U32 R3, RZ, RZ, 0x20 ;  /* 0x00000020ff037424 */ /* 0x000fe200078e00ff */
[----:B------:R-:W-:Y:S01]  /*1cb0*/  SHF.R.S32.HI R63, RZ, 0x5, R8 ;  /* 0x00000005ff3f7819 */ /* 0x000fe20000011408 */
[----:B------:R-:W-:Y:S01]  /*1cc0*/  IMAD.WIDE.U32 R136, R136, c[0x0][0x1a0], R16 ;  /* 0x0000680088887a25 */ /* 0x000fe200078e0010 */
[----:B------:R-:W-:-:S02]  /*1cd0*/  LOP3.LUT R8, R8, 0xffffffe0, RZ, 0xc0, !PT ;  /* 0xffffffe008087812 */ /* 0x000fc400078ec0ff */
[----:B------:R-:W-:Y:S01]  /*1ce0*/  LOP3.LUT R156, R7, R156, RZ, 0xfc, !PT ;  /* 0x0000009c079c7212 */ /* 0x000fe200078efcff */
[----:B------:R-:W-:Y:S01]  /*1cf0*/  IMAD R159, R162, c[0x0][0x19c], R159 ;  /* 0x00006700a29f7a24 */ /* 0x000fe200078e029f */
[-C--:B------:R-:W-:Y:S01]  /*1d00*/  SHF.L.U64.HI R60, R174, R103.reuse, c[0x0][0x19c] ;  /* 0x00006700ae3c7619 */ /* 0x080fe20000010267 */
[----:B------:R-:W-:Y:S01]  /*1d10*/  IMAD.WIDE.U32 R160, R162, c[0x0][0x198], R160 ;  /* 0x00006600a2a07a25 */ /* 0x000fe200078e00a0 */
[----:B------:R-:W-:Y:S02]  /*1d20*/  SHF.L.U64.HI R122, R0, R103, c[0x0][0x1a4] ;  /* 0x00006900007a7619 */ /* 0x000fe40000010267 */
[----:B------:R-:W-:Y:S01]  /*1d30*/  SHF.R.S32.HI R138, RZ, 0x1f, R152 ;  /* 0x0000001fff8a7819 */ /* 0x000fe20000011498 */
[----:B------:R-:W-:Y:S01]  /*1d40*/  IMAD.WIDE.U32 R166, R164, c[0x0][0x1a8], R166 ;  /* 0x00006a00a4a67a25 */ /* 0x000fe200078e00a6 */
[----:B------:R-:W-:Y:S02]  /*1d50*/  SHF.R.S32.HI R135, RZ, 0x1f, R151 ;  /* 0x0000001fff877819 */ /* 0x000fe40000011497 */
        /* <DEDUP_REMOVED lines=12> */
[----:B------:R-:W-:Y:S01]  /*1e20*/  IMAD R14, R72, c[0x0][0x280], RZ ;  /* 0x0000a000480e7a24 */ /* 0x000fe200078e02ff */
[----:B------:R-:W-:Y:S01]  /*1e30*/  SHF.R.S32.HI R11, RZ, 0x1f, R71 ;  /* 0x0000001fff0b7819 */ /* 0x000fe20000011447 */
[----:B------:R-:W-:Y:S01]  /*1e40*/  IMAD.WIDE.U32 R18, R73, c[0x0][0x280], R12 ;  /* 0x0000a00049127a25 */ /* 0x000fe200078e000c */
[----:B------:R-:W-:Y:S01]  /*1e50*/  IADD3 R8, P1, P0, R120, R162, -R71 ;  /* 0x000000a278087210 */ /* 0x000fe2000783e847 */
[----:B------:R-:W-:Y:S01]  /*1e60*/  UMOV UR8, 0x60 ;  /* 0x0000006000087882 */ /* 0x000fe20000000000 */
[----:B------:R-:W-:Y:S01]  /*1e70*/  IADD3 R84, P4, R61, 0x40, RZ ;  /* 0x000000403d547810 */ /* 0x000fe20007f9e0ff */
[----:B------:R-:W-:Y:S01]  /*1e80*/  IMAD R7, R73, c[0x0][0x284], R14 ;  /* 0x0000a10049077a24 */ /* 0x000fe200078e020e */
[----:B------:R-:W-:Y:S01]  /*1e90*/  IADD3.X R5, R5, R163, ~R11, P1, P0 ;  /* 0x000000a305057210 */ /* 0x000fe20000fe0c0b */
[----:B------:R-:W-:Y:S01]  /*1ea0*/  IMAD R6, R72, c[0x0][0x278], RZ ;  /* 0x00009e0048067a24 */ /* 0x000fe200078e02ff */
[----:B------:R-:W-:Y:S01]  /*1eb0*/  IADD3 R92, P2, R61, 0x80, RZ ;  /* 0x000000803d5c7810 */ /* 0x000fe20007f5e0ff */
[----:B------:R-:W-:Y:S01]  /*1ec0*/  IMAD.IADD R19, R19, 0x1, R7 ;  /* 0x0000000113137824 */ /* 0x000fe200078e0207 */
[----:B------:R-:W-:Y:S01]  /*1ed0*/  IADD3 R145, R153, 0x40, RZ ;  /* 0x0000004099917810 */ /* 0x000fe20007ffe0ff */
[----:B------:R-:W-:Y:S01]  /*1ee0*/  IMAD R7, R5, c[0x0][0x290], RZ ;  /* 0x0000a40005077a24 */ /* 0x000fe200078e02ff */
[----:B------:R-:W-:Y:S01]  /*1ef0*/  IADD3 R144, R153, 0x80, RZ ;  /* 0x0000008099907810 */ /* 0x000fe20007ffe0ff */
[C---:B------:R-:W-:Y:S01]  /*1f00*/  IMAD.WIDE.U32 R16, R73.reuse, c[0x0][0x278], R12 ;  /* 0x00009e0049107a25 */ /* 0x040fe200078e000c */
[----:B------:R-:W-:Y:S01]  /*1f10*/  ULDC.64 UR4, c[0x0][0x1a0] ;  /* 0x0000680000047ab9 */ /* 0x000fe20000000a00 */
[----:B------:R-:W-:Y:S01]  /*1f20*/  LOP3.LUT R147, R156, 0xffff, RZ, 0xc0, !PT ;  /* 0x0000ffff9c937812 */ /* 0x000fe200078ec0ff */
[----:B------:R-:W-:Y:S01]  /*1f30*/  UIMAD UR9, UR8, UR5, URZ ;  /* 0x00000005080972a4 */ /* 0x000fe2000f8e023f */
[----:B------:R-:W-:Y:S01]  /*1f40*/  IMAD R6, R73, c[0x0][0x27c], R6 ;  /* 0x00009f0049067a24 */ /* 0x000fe200078e0206 */
[----:B------:R-:W-:Y:S01]  /*1f50*/  UIMAD.WIDE.U32 UR10, UR8, UR4, URZ ;  /* 0x00000004080a72a5 */ /* 0x000fe2000f8e003f */
[C---:B------:R-:W-:Y:S01]  /*1f60*/  IMAD R7, R8.reuse, c[0x0][0x294], R7 ;  /* 0x0000a50008077a24 */ /* 0x040fe200078e0207 */
[----:B------:R-:W-:Y:S01]  /*1f70*/  ULDC UR5, c[0x0][0x294] ;  /* 0x0000a50000057ab9 */ /* 0x000fe20000000800 */
[----:B------:R-:W-:Y:S01]  /*1f80*/  IMAD.WIDE.U32 R20, R8, c[0x0][0x290], R18 ;  /* 0x0000a40008147a25 */ /* 0x000fe200078e0012 */
[----:B------:R-:W-:Y:S01]  /*1f90*/  UIMAD UR5, UR8, UR5, URZ ;  /* 0x00000005080572a4 */ /* 0x000fe2000f8e023f */
[----:B------:R-:W-:Y:S01]  /*1fa0*/  LOP3.LUT R150, R147, 0x1, RZ, 0xc0, !PT ;  /* 0x0000000193967812 */ /* 0x000fe200078ec0ff */
[----:B------:R-:W-:Y:S01]  /*1fb0*/  ULDC UR4, c[0x0][0x230] ;  /* 0x00008c0000047ab9 */ /* 0x000fe20000000800 */
        /* <DEDUP_REMOVED lines=14> */
[----:B------:R-:W-:Y:S01]  /*20a0*/  UIADD3 UR9, UR11, UR9, URZ ;  /* 0x000000090b097290 */ /* 0x000fe2000fffe03f */
[----:B------:R-:W-:Y:S01]  /*20b0*/  SHF.R.S32.HI R128, RZ, 0x1f, R144 ;  /* 0x0000001fff807819 */ /* 0x000fe20000011490 */
[----:B------:R-:W-:Y:S01]  /*20c0*/  IMAD R5, R8, c[0x0][0x28c], R5 ;  /* 0x0000a30008057a24 */ /* 0x000fe200078e0205 */
[----:B------:R-:W-:Y:S01]  /*20d0*/  LEA R114, P1, R6, c[0x0][0x270], 0x1 ;  /* 0x00009c0006727a11 */ /* 0x000fe200078208ff */
[----:B------:R-:W-:Y:S01]  /*20e0*/  IMAD.WIDE.U32 R18, R8, c[0x0][0x288], R16 ;  /* 0x0000a20008127a25 */ /* 0x000fe200078e0010 */
[----:B------:R-:W-:-:S03]  /*20f0*/  ULDC.U8 UR8, c[0x0][0x313] ;  /* 0x0000c4c000087ab9 */ /* 0x000fc60000000000 */
        /* <DEDUP_REMOVED lines=93> */
.L_x_5869:
        /* <DEDUP_REMOVED lines=18> */
.L_x_5778:
[----:B------:R-:W-:Y:S05]  /*27f0*/  BSYNC B0 ;  /* 0x0000000000007941 */ /* 0x000fea0003800000 */
.L_x_5777:
        /* <DEDUP_REMOVED lines=18> */
.L_x_5780:
[----:B------:R-:W-:Y:S05]  /*2920*/  BSYNC B0 ;  /* 0x0000000000007941 */ /* 0x000fea0003800000 */
.L_x_5779:
        /* <DEDUP_REMOVED lines=18> */
.L_x_5782:
[----:B------:R-:W-:Y:S05]  /*2a50*/  BSYNC B0 ;  /* 0x0000000000007941 */ /* 0x000fea0003800000 */
.L_x_5781:
        /* <DEDUP_REMOVED lines=18> */
.L_x_5784:
[----:B------:R-:W-:Y:S05]  /*2b80*/  BSYNC B0 ;  /* 0x0000000000007941 */ /* 0x000fea0003800000 */
.L_x_5783:
        /* <DEDUP_REMOVED lines=65> */
.L_x_5790:
[----:B------:R-:W-:Y:S05]  /*2fa0*/  BSYNC B0 ;  /* 0x0000000000007941 */ /* 0x000fea0003800000 */
.L_x_5789:
        /* <DEDUP_REMOVED lines=54> */
.L_x_5792:
[----:B------:R-:W-:Y:S05]  /*3310*/  BSYNC B0 ;  /* 0x0000000000007941 */ /* 0x000fea0003800000 */
.L_x_5791:
        /* <DEDUP_REMOVED lines=53> */
.L_x_5788:
[----:B------:R-:W-:Y:S05]  /*3670*/  BSYNC B1 ;  /* 0x0000000000017941 */ /* 0x000fea0003800000 */
.L_x_5787:
        /* <DEDUP_REMOVED lines=64> */
.L_x_5796:
[----:B------:R-:W-:Y:S05]  /*3a80*/  BSYNC B0 ;  /* 0x0000000000007941 */ /* 0x000fea0003800000 */
.L_x_5795:
        /* <DEDUP_REMOVED lines=57> */
.L_x_5798:
[----:B------:R-:W-:Y:S05]  /*3e20*/  BSYNC B0 ;  /* 0x0000000000007941 */ /* 0x000fea0003800000 */
.L_x_5797:
        /* <DEDUP_REMOVED lines=56> */
.L_x_5794:
[----:B------:R-:W-:Y:S05]  /*41b0*/  BSYNC B1 ;  /* 0x0000000000017941 */ /* 0x000fea0003800000 */
.L_x_5793:
        /* <DEDUP_REMOVED lines=64> */
.L_x_5802:
[----:B------:R-:W-:Y:S05]  /*45c0*/  BSYNC B0 ;  /* 0x0000000000007941 */ /* 0x000fea0003800000 */
.L_x_5801:
        /* <DEDUP_REMOVED lines=57> */
.L_x_5804:
[----:B------:R-:W-:Y:S05]  /*4960*/  BSYNC B0 ;  /* 0x0000000000007941 */ /* 0x000fea0003800000 */
.L_x_5803:
        /* <DEDUP_REMOVED lines=56> */
.L_x_5800:
[----:B------:R-:W-:Y:S05]  /*4cf0*/  BSYNC B1 ;  /* 0x0000000000017941 */ /* 0x000fea0003800000 */
.L_x_5799:
        /* <DEDUP_REMOVED lines=67> */
.L_x_5808:
[----:B------:R-:W-:Y:S05]  /*5130*/  BSYNC B0 ;  /* 0x0000000000007941 */ /* 0x000fea0003800000 */
.L_x_5807:
        /* <DEDUP_REMOVED lines=57> */
.L_x_5810:
[----:B------:R-:W-:Y:S05]  /*54d0*/  BSYNC B0 ;  /* 0x0000000000007941 */ /* 0x000fea0003800000 */
.L_x_5809:
        /* <DEDUP_REMOVED lines=56> */
.L_x_5806:
[----:B------:R-:W-:Y:S05]  /*5860*/  BSYNC B1 ;  /* 0x0000000000017941 */ /* 0x000fea0003800000 */
.L_x_5805:
        /* <DEDUP_REMOVED lines=8> */
.L_x_5786:
        /* <DEDUP_REMOVED lines=95> */
.L_x_5817:
[----:B------:R-:W-:Y:S05]  /*5ee0*/  BSYNC B0 ;  /* 0x0000000000007941 */ /* 0x000fea0003800000 */
.L_x_5816:
[----:B-----5:R2:W-:Y:S02]  /*5ef0*/  STG.E.128 [R110.64], R52 ;  /* 0x000000346e007986 */ /* 0x0205e4000c101d06 */
.L_x_5815:
[----:B------:R-:W-:Y:S05]  /*5f00*/  BSYNC B1 ;  /* 0x0000000000017941 */ /* 0x000fea0003800000 */
.L_x_5814:
        /* <DEDUP_REMOVED lines=94> */
.L_x_5821:
[----:B------:R-:W-:Y:S05]  /*64f0*/  BSYNC B0 ;  /* 0x0000000000007941 */ /* 0x000fea0003800000 */
.L_x_5820:
[----:B-----5:R3:W-:Y:S02]  /*6500*/  STG.E.128 [R110.64+0x80], R52 ;  /* 0x000080346e007986 */ /* 0x0207e4000c101d06 */
.L_x_5819:
[----:B------:R-:W-:Y:S05]  /*6510*/  BSYNC B1 ;  /* 0x0000000000017941 */ /* 0x000fea0003800000 */
.L_x_5818:
        /* <DEDUP_REMOVED lines=93> */
.L_x_5823:
[----:B------:R-:W-:Y:S05]  /*6af0*/  BSYNC B0 ;  /* 0x0000000000007941 */ /* 0x000fea0003800000 */
.L_x_5822:
[----:B-----5:R3:W-:Y:S02]  /*6b00*/  STG.E.128 [R110.64+0x100], R52 ;  /* 0x000100346e007986 */ /* 0x0207e4000c101d06 */
.L_x_5813:
[----:B------:R-:W-:Y:S05]  /*6b10*/  BSYNC B2 ;  /* 0x0000000000027941 */ /* 0x000fea0003800000 */
.L_x_5812:
        /* <DEDUP_REMOVED lines=98> */
.L_x_5829:
[----:B------:R-:W-:Y:S05]  /*7140*/  BSYNC B0 ;  /* 0x0000000000007941 */ /* 0x000fea0003800000 */
.L_x_5828:
[C---:B------:R-:W-:Y:S04]  /*7150*/  LEA R2, P0, R61.reuse, R110, 0x1 ;  /* 0x0000006e3d027211 */ /* 0x040fe800078008ff */
[----:B------:R-:W-:Y:S05]  /*7160*/  LEA.HI.X R3, R61, R111, R60, 0x1, P0 ;  /* 0x0000006f3d037211 */ /* 0x000fea00000f0c3c */
[----:B-----5:R1:W-:Y:S04]  /*7170*/  STG.E.128 [R2.64], R56 ;  /* 0x0000003802007986 */ /* 0x0203e8000c101d06 */
.L_x_5827:
[----:B------:R-:W-:Y:S05]  /*7180*/  BSYNC B1 ;  /* 0x0000000000017941 */ /* 0x000fea0003800000 */
.L_x_5826:
        /* <DEDUP_REMOVED lines=96> */
.L_x_5833:
[----:B------:R-:W-:Y:S05]  /*7790*/  BSYNC B0 ;  /* 0x0000000000007941 */ /* 0x000fea0003800000 */
.L_x_5832:
[C---:B------:R-:W-:Y:S04]  /*77a0*/  LEA R2, P0, R84.reuse, R110, 0x1 ;  /* 0x0000006e54027211 */ /* 0x040fe800078008ff */
[----:B------:R-:W-:Y:S05]  /*77b0*/  LEA.HI.X R3, R84, R111, R83, 0x1, P0 ;  /* 0x0000006f54037211 */ /* 0x000fea00000f0c53 */
[----:B-----5:R4:W-:Y:S04]  /*77c0*/  STG.E.128 [R2.64], R56 ;  /* 0x0000003802007986 */ /* 0x0209e8000c101d06 */
.L_x_5831:
[----:B------:R-:W-:Y:S05]  /*77d0*/  BSYNC B1 ;  /* 0x0000000000017941 */ /* 0x000fea0003800000 */
.L_x_5830:
        /* <DEDUP_REMOVED lines=95> */
.L_x_5835:
[----:B------:R-:W-:Y:S05]  /*7dd0*/  BSYNC B0 ;  /* 0x0000000000007941 */ /* 0x000fea0003800000 */
.L_x_5834:
[C---:B------:R-:W-:Y:S04]  /*7de0*/  LEA R2, P0, R92.reuse, R110, 0x1 ;  /* 0x0000006e5c027211 */ /* 0x040fe800078008ff */
[----:B------:R-:W-:Y:S05]  /*7df0*/  LEA.HI.X R3, R92, R111, R91, 0x1, P0 ;  /* 0x0000006f5c037211 */ /* 0x000fea00000f0c5b */
[----:B-----5:R4:W-:Y:S04]  /*7e00*/  STG.E.128 [R2.64], R56 ;  /* 0x0000003802007986 */ /* 0x0209e8000c101d06 */
.L_x_5825:
[----:B------:R-:W-:Y:S05]  /*7e10*/  BSYNC B2 ;  /* 0x0000000000027941 */ /* 0x000fea0003800000 */
.L_x_5824:
        /* <DEDUP_REMOVED lines=98> */
.L_x_5841:
[----:B------:R-:W-:Y:S05]  /*8440*/  BSYNC B0 ;  /* 0x0000000000007941 */ /* 0x000fea0003800000 */
.L_x_5840:
[C---:B------:R-:W-:Y:S04]  /*8450*/  LEA R2, P0, R174.reuse, R110, 0x1 ;  /* 0x0000006eae027211 */ /* 0x040fe800078008ff */
[----:B------:R-:W-:Y:S05]  /*8460*/  LEA.HI.X R3, R174, R111, R78, 0x1, P0 ;  /* 0x0000006fae037211 */ /* 0x000fea00000f0c4e */
[----:B-----5:R4:W-:Y:S04]  /*8470*/  STG.E.128 [R2.64], R56 ;  /* 0x0000003802007986 */ /* 0x0209e8000c101d06 */
.L_x_5839:
[----:B------:R-:W-:Y:S05]  /*8480*/  BSYNC B1 ;  /* 0x0000000000017941 */ /* 0x000fea0003800000 */
.L_x_5838:
        /* <DEDUP_REMOVED lines=96> */
.L_x_5845:
[----:B------:R-:W-:Y:S05]  /*8a90*/  BSYNC B0 ;  /* 0x0000000000007941 */ /* 0x000fea0003800000 */
.L_x_5844:
[C---:B------:R-:W-:Y:S04]  /*8aa0*/  LEA R2, P0, R86.reuse, R110, 0x1 ;  /* 0x0000006e56027211 */ /* 0x040fe800078008ff */
[----:B------:R-:W-:Y:S05]  /*8ab0*/  LEA.HI.X R3, R86, R111, R85, 0x1, P0 ;  /* 0x0000006f56037211 */ /* 0x000fea00000f0c55 */
[----:B-----5:R4:W-:Y:S04]  /*8ac0*/  STG.E.128 [R2.64], R56 ;  /* 0x0000003802007986 */ /* 0x0209e8000c101d06 */
.L_x_5843:
[----:B------:R-:W-:Y:S05]  /*8ad0*/  BSYNC B1 ;  /* 0x0000000000017941 */ /* 0x000fea0003800000 */
.L_x_5842:
        /* <DEDUP_REMOVED lines=95> */
.L_x_5847:
[----:B------:R-:W-:Y:S05]  /*90d0*/  BSYNC B0 ;  /* 0x0000000000007941 */ /* 0x000fea0003800000 */
.L_x_5846:
[C---:B------:R-:W-:Y:S04]  /*90e0*/  LEA R2, P0, R94.reuse, R110, 0x1 ;  /* 0x0000006e5e027211 */ /* 0x040fe800078008ff */
[----:B------:R-:W-:Y:S05]  /*90f0*/  LEA.HI.X R3, R94, R111, R93, 0x1, P0 ;  /* 0x0000006f5e037211 */ /* 0x000fea00000f0c5d */
[----:B-----5:R4:W-:Y:S04]  /*9100*/  STG.E.128 [R2.64], R56 ;  /* 0x0000003802007986 */ /* 0x0209e8000c101d06 */
.L_x_5837:
[----:B------:R-:W-:Y:S05]  /*9110*/  BSYNC B2 ;  /* 0x0000000000027941 */ /* 0x000fea0003800000 */
.L_x_5836:
        /* <DEDUP_REMOVED lines=100> */
.L_x_5853:
[----:B------:R-:W-:Y:S05]  /*9760*/  BSYNC B0 ;  /* 0x0000000000007941 */ /* 0x000fea0003800000 */
.L_x_5852:
[C---:B------:R-:W-:Y:S02]  /*9770*/  IMAD R0, R181.reuse, c[0x0][0x19c], RZ ;  /* 0x00006700b5007a24 */ /* 0x040fe400078e02ff */
[----:B------:R-:W-:Y:S05]  /*9780*/  IMAD.WIDE.U32 R2, R181, c[0x0][0x198], R110 ;  /* 0x00006600b5027a25 */ /* 0x000fea00078e006e */
[----:B------:R-:W-:Y:S05]  /*9790*/  IADD3 R3, R3, R0, RZ ;  /* 0x0000000003037210 */ /* 0x000fea0007ffe0ff */
[----:B-----5:R4:W-:Y:S02]  /*97a0*/  STG.E.128 [R2.64], R56 ;  /* 0x0000003802007986 */ /* 0x0209e4000c101d06 */
.L_x_5851:
[----:B------:R-:W-:Y:S05]  /*97b0*/  BSYNC B1 ;  /* 0x0000000000017941 */ /* 0x000fea0003800000 */
.L_x_5850:
        /* <DEDUP_REMOVED lines=96> */
.L_x_5857:
[----:B------:R-:W-:Y:S05]  /*9dc0*/  BSYNC B0 ;  /* 0x0000000000007941 */ /* 0x000fea0003800000 */
.L_x_5856:
[C---:B------:R-:W-:Y:S04]  /*9dd0*/  LEA R2, P0, R98.reuse, R110, 0x1 ;  /* 0x0000006e62027211 */ /* 0x040fe800078008ff */
[----:B------:R-:W-:Y:S05]  /*9de0*/  LEA.HI.X R3, R98, R111, R97, 0x1, P0 ;  /* 0x0000006f62037211 */ /* 0x000fea00000f0c61 */
[----:B-----5:R4:W-:Y:S04]  /*9df0*/  STG.E.128 [R2.64], R56 ;  /* 0x0000003802007986 */ /* 0x0209e8000c101d06 */
.L_x_5855:
[----:B------:R-:W-:Y:S05]  /*9e00*/  BSYNC B1 ;  /* 0x0000000000017941 */ /* 0x000fea0003800000 */
.L_x_5854:
        /* <DEDUP_REMOVED lines=95> */
.L_x_5859:
[----:B------:R-:W-:Y:S05]  /*a400*/  BSYNC B0 ;  /* 0x0000000000007941 */ /* 0x000fea0003800000 */
.L_x_5858:
[C---:B------:R-:W-:Y:S04]  /*a410*/  LEA R2, P0, R102.reuse, R110, 0x1 ;  /* 0x0000006e66027211 */ /* 0x040fe800078008ff */
[----:B------:R-:W-:Y:S05]  /*a420*/  LEA.HI.X R3, R102, R111, R101, 0x1, P0 ;  /* 0x0000006f66037211 */ /* 0x000fea00000f0c65 */
[----:B-----5:R4:W-:Y:S04]  /*a430*/  STG.E.128 [R2.64], R56 ;  /* 0x0000003802007986 */ /* 0x0209e8000c101d06 */
.L_x_5849:
[----:B------:R-:W-:Y:S05]  /*a440*/  BSYNC B2 ;  /* 0x0000000000027941 */ /* 0x000fea0003800000 */
.L_x_5848:
        /* <DEDUP_REMOVED lines=8> */
.L_x_5785:
        /* <DEDUP_REMOVED lines=11> */
.L_x_5861:
[----:B------:R-:W-:Y:S05]  /*a580*/  BSYNC B0 ;  /* 0x0000000000007941 */ /* 0x000fea0003800000 */
.L_x_5860:
        /* <DEDUP_REMOVED lines=24> */
.L_x_5863:
[----:B------:R-:W-:Y:S05]  /*a710*/  BSYNC B0 ;  /* 0x0000000000007941 */ /* 0x000fea0003800000 */
.L_x_5862:
        /* <DEDUP_REMOVED lines=24> */
.L_x_5865:
[----:B------:R-:W-:Y:S05]  /*a8a0*/  BSYNC B0 ;  /* 0x0000000000007941 */ /* 0x000fea0003800000 */
.L_x_5864:
        /* <DEDUP_REMOVED lines=27> */
.L_x_5866:
[----:B------:R-:W-:Y:S05]  /*aa60*/  BSYNC B0 ;  /* 0x0000000000007941 */ /* 0x000fea0003800000 */
.L_x_5811:
        /* <DEDUP_REMOVED lines=80> */
.L_x_5867:
        /* <DEDUP_REMOVED lines=8> */
.L_x_5868:
[----:B------:R-:W-:Y:S04]  /*aff0*/  IADD3 R11, R11, -0x1, RZ ;  /* 0xffffffff0b0b7810 */ /* 0x000fe80007ffe0ff */
[----:B------:R-:W-:Y:S11]  /*b000*/  ISETP.GT.AND P0, PT, R11, R70, PT ;  /* 0x000000460b00720c */ /* 0x000ff60003f04270 */
[----:B------:R-:W-:Y:S02]  /*b010*/  @!UPT UIADD3 URZ, URZ, URZ, URZ ;  /* 0x0000003f3f3ff290 */ /* 0x000fe4000fffe03f */
[----:B------:R-:W-:-:S05]  /*b020*/  @P0 BRA `(.L_x_5869) ;  /* 0xffff76a000000947 */ /* 0x000fca000383ffff */
.L_x_5776:
        /* <DEDUP_REMOVED lines=100> */
.L_x_5878:
[----:B------:R-:W-:Y:S05]  /*b670*/  BSYNC B0 ;  /* 0x0000000000007941 */ /* 0x000fea0003800000 */
.L_x_5877:
[----:B-----5:R4:W-:Y:S02]  /*b680*/  STS.128 [R200], R16 ;  /* 0x00000010c8007388 */ /* 0x0209e40000000c00 */
.L_x_5876:
[----:B------:R-:W-:Y:S05]  /*b690*/  BSYNC B1 ;  /* 0x0000000000017941 */ /* 0x000fea0003800000 */
.L_x_5875:
        /* <DEDUP_REMOVED lines=46> */
.L_x_5882:
[----:B------:R-:W-:Y:S05]  /*b980*/  BSYNC B0 ;  /* 0x0000000000007941 */ /* 0x000fea0003800000 */
.L_x_5881:
[----:B-----5:R1:W-:Y:S02]  /*b990*/  STS.128 [R200+0x2000], R16 ;  /* 0x00200010c8007388 */ /* 0x0203e40000000c00 */
.L_x_5880:
[----:B------:R-:W-:Y:S05]  /*b9a0*/  BSYNC B1 ;  /* 0x0000000000017941 */ /* 0x000fea0003800000 */
.L_x_5879:
        /* <DEDUP_REMOVED lines=45> */
.L_x_5884:
[----:B------:R-:W-:Y:S05]  /*bc80*/  BSYNC B0 ;  /* 0x0000000000007941 */ /* 0x000fea0003800000 */
.L_x_5883:
[----:B-----5:R4:W-:Y:S02]  /*bc90*/  STS.128 [R200+0x4000], R16 ;  /* 0x00400010c8007388 */ /* 0x0209e40000000c00 */
.L_x_5874:
[----:B------:R-:W-:Y:S05]  /*bca0*/  BSYNC B2 ;  /* 0x0000000000027941 */ /* 0x000fea0003800000 */
.L_x_5873:
        /* <DEDUP_REMOVED lines=60> */
.L_x_5890:
[----:B------:R-:W-:Y:S05]  /*c070*/  BSYNC B0 ;  /* 0x0000000000007941 */ /* 0x000fea0003800000 */
.L_x_5889:
[----:B-----5:R4:W-:Y:S02]  /*c080*/  STS.128 [R200+0x800], R16 ;  /* 0x00080010c8007388 */ /* 0x0209e40000000c00 */
.L_x_5888:
[----:B------:R-:W-:Y:S05]  /*c090*/  BSYNC B1 ;  /* 0x0000000000017941 */ /* 0x000fea0003800000 */
.L_x_5887:
        /* <DEDUP_REMOVED lines=46> */
.L_x_5894:
[----:B------:R-:W-:Y:S05]  /*c380*/  BSYNC B0 ;  /* 0x0000000000007941 */ /* 0x000fea0003800000 */
.L_x_5893:
[----:B-----5:R1:W-:Y:S02]  /*c390*/  STS.128 [R200+0x2800], R16 ;  /* 0x00280010c8007388 */ /* 0x0203e40000000c00 */
.L_x_5892:
[----:B------:R-:W-:Y:S05]  /*c3a0*/  BSYNC B1 ;  /* 0x0000000000017941 */ /* 0x000fea0003800000 */
.L_x_5891:
        /* <DEDUP_REMOVED lines=44> */
.L_x_5896:
[----:B------:R-:W-:Y:S05]  /*c670*/  BSYNC B0 ;  /* 0x0000000000007941 */ /* 0x000fea0003800000 */
.L_x_5895:
[----:B-----5:R2:W-:Y:S02]  /*c680*/  STS.128 [R200+0x4800], R32 ;  /* 0x00480020c8007388 */ /* 0x0205e40000000c00 */
.L_x_5886:
[----:B------:R-:W-:Y:S05]  /*c690*/  BSYNC B2 ;  /* 0x0000000000027941 */ /* 0x000fea0003800000 */
.L_x_5885:
        /* <DEDUP_REMOVED lines=10> */
[C---:B--2-4-:R-:W-:Y:S02]  /*c740*/  IMAD.SHL.U32 R32, R5.reuse, 0x2, RZ ;  /* 0x0000000205207824 */ /* 0x054fe400078e00ff */
        /* <DEDUP_REMOVED lines=50> */
.L_x_5902:
[----:B------:R-:W-:Y:S05]  /*ca70*/  BSYNC B0 ;  /* 0x0000000000007941 */ /* 0x000fea0003800000 */
.L_x_5901:
[----:B-----5:R4:W-:Y:S02]  /*ca80*/  STS.128 [R200+0x1000], R16 ;  /* 0x00100010c8007388 */ /* 0x0209e40000000c00 */
.L_x_5900:
[----:B------:R-:W-:Y:S05]  /*ca90*/  BSYNC B1 ;  /* 0x0000000000017941 */ /* 0x000fea0003800000 */
.L_x_5899:
        /* <DEDUP_REMOVED lines=46> */
.L_x_5906:
[----:B------:R-:W-:Y:S05]  /*cd80*/  BSYNC B0 ;  /* 0x0000000000007941 */ /* 0x000fea0003800000 */
.L_x_5905:
[----:B-----5:R4:W-:Y:S02]  /*cd90*/  STS.128 [R200+0x3000], R16 ;  /* 0x00300010c8007388 */ /* 0x0209e40000000c00 */
.L_x_5904:
[----:B------:R-:W-:Y:S05]  /*cda0*/  BSYNC B1 ;  /* 0x0000000000017941 */ /* 0x000fea0003800000 */
.L_x_5903:
        /* <DEDUP_REMOVED lines=46> */
.L_x_5908:
[----:B------:R-:W-:Y:S05]  /*d090*/  BSYNC B0 ;  /* 0x0000000000007941 */ /* 0x000fea0003800000 */
.L_x_5907:
[----:B-----5:R4:W-:Y:S02]  /*d0a0*/  STS.128 [R200+0x5000], R16 ;  /* 0x00500010c8007388 */ /* 0x0209e40000000c00 */
.L_x_5898:
[----:B------:R-:W-:Y:S05]  /*d0b0*/  BSYNC B2 ;  /* 0x0000000000027941 */ /* 0x000fea0003800000 */
.L_x_5897:
        /* <DEDUP_REMOVED lines=60> */
.L_x_5913:
[----:B------:R-:W-:Y:S05]  /*d480*/  BSYNC B0 ;  /* 0x0000000000007941 */ /* 0x000fea0003800000 */
.L_x_5912:
[----:B-----5:R4:W-:Y:S02]  /*d490*/  STS.128 [R200+0x1800], R16 ;  /* 0x00180010c8007388 */ /* 0x0209e40000000c00 */
.L_x_5911:
[----:B------:R-:W-:Y:S05]  /*d4a0*/  BSYNC B1 ;  /* 0x0000000000017941 */ /* 0x000fea0003800000 */
.L_x_5910:
        /* <DEDUP_REMOVED lines=47> */
.L_x_5917:
[----:B------:R-:W-:Y:S05]  /*d7a0*/  BSYNC B0 ;  /* 0x0000000000007941 */ /* 0x000fea0003800000 */
.L_x_5916:
[----:B-----5:R1:W-:Y:S02]  /*d7b0*/  STS.128 [R200+0x3800], R12 ;  /* 0x0038000cc8007388 */ /* 0x0203e40000000c00 */
.L_x_5915:
[----:B------:R-:W-:Y:S05]  /*d7c0*/  BSYNC B1 ;  /* 0x0000000000017941 */ /* 0x000fea0003800000 */
.L_x_5914:
        /* <DEDUP_REMOVED lines=45> */
.L_x_5919:
[----:B------:R-:W-:Y:S05]  /*daa0*/  BSYNC B0 ;  /* 0x0000000000007941 */ /* 0x000fea0003800000 */
.L_x_5918:
[----:B-----5:R1:W-:Y:S01]  /*dab0*/  STS.128 [R200+0x5800], R12 ;  /* 0x0058000cc8007388 */ /* 0x0203e20000000c00 */
[----:B------:R-:W-:Y:S05]  /*dac0*/  BRA `(.L_x_5909) ;  /* 0x00004e1000007947 */ /* 0x000fea0003800000 */
.L_x_5872:
        /* <DEDUP_REMOVED lines=90> */
.L_x_5925:
[----:B------:R-:W-:Y:S05]  /*e070*/  BSYNC B0 ;  /* 0x0000000000007941 */ /* 0x000fea0003800000 */
.L_x_5924:
[----:B-----5:R4:W-:Y:S02]  /*e080*/  STS.128 [R200], R28 ;  /* 0x0000001cc8007388 */ /* 0x0209e40000000c00 */
.L_x_5923:
[----:B------:R-:W-:Y:S05]  /*e090*/  BSYNC B1 ;  /* 0x0000000000017941 */ /* 0x000fea0003800000 */
.L_x_5922:
        /* <DEDUP_REMOVED lines=87> */
.L_x_5929:
[----:B------:R-:W-:Y:S05]  /*e610*/  BSYNC B0 ;  /* 0x0000000000007941 */ /* 0x000fea0003800000 */
.L_x_5928:
[----:B-----5:R1:W-:Y:S02]  /*e620*/  STS.128 [R200+0x2000], R28 ;  /* 0x0020001cc8007388 */ /* 0x0203e40000000c00 */
.L_x_5927:
[----:B------:R-:W-:Y:S05]  /*e630*/  BSYNC B1 ;  /* 0x0000000000017941 */ /* 0x000fea0003800000 */
.L_x_5926:
        /* <DEDUP_REMOVED lines=86> */
.L_x_5931:
[----:B------:R-:W-:Y:S05]  /*eba0*/  BSYNC B0 ;  /* 0x0000000000007941 */ /* 0x000fea0003800000 */
.L_x_5930:
[----:B-----5:R4:W-:Y:S02]  /*ebb0*/  STS.128 [R200+0x4000], R28 ;  /* 0x0040001cc8007388 */ /* 0x0209e40000000c00 */
.L_x_5921:
[----:B------:R-:W-:Y:S05]  /*ebc0*/  BSYNC B2 ;  /* 0x0000000000027941 */ /* 0x000fea0003800000 */
.L_x_5920:
        /* <DEDUP_REMOVED lines=95> */
.L_x_5937:
[----:B------:R-:W-:Y:S05]  /*f1c0*/  BSYNC B0 ;  /* 0x0000000000007941 */ /* 0x000fea0003800000 */
.L_x_5936:
[----:B-----5:R4:W-:Y:S02]  /*f1d0*/  STS.128 [R200+0x800], R28 ;  /* 0x0008001cc8007388 */ /* 0x0209e40000000c00 */
.L_x_5935:
[----:B------:R-:W-:Y:S05]  /*f1e0*/  BSYNC B1 ;  /* 0x0000000000017941 */ /* 0x000fea0003800000 */
.L_x_5934:
        /* <DEDUP_REMOVED lines=90> */
.L_x_5941:
[----:B------:R-:W-:Y:S05]  /*f790*/  BSYNC B0 ;  /* 0x0000000000007941 */ /* 0x000fea0003800000 */
.L_x_5940:
[----:B-----5:R1:W-:Y:S02]  /*f7a0*/  STS.128 [R200+0x2800], R28 ;  /* 0x0028001cc8007388 */ /* 0x0203e40000000c00 */
.L_x_5939:
[----:B------:R-:W-:Y:S05]  /*f7b0*/  BSYNC B1 ;  /* 0x0000000000017941 */ /* 0x000fea0003800000 */
.L_x_5938:
        /* <DEDUP_REMOVED lines=89> */
.L_x_5943:
[----:B------:R-:W-:Y:S05]  /*fd50*/  BSYNC B0 ;  /* 0x0000000000007941 */ /* 0x000fea0003800000 */
.L_x_5942:
[----:B-----5:R1:W-:Y:S02]  /*fd60*/  STS.128 [R200+0x4800], R24 ;  /* 0x00480018c8007388 */ /* 0x0203e40000000c00 */
.L_x_5933:
[----:B------:R-:W-:Y:S05]  /*fd70*/  BSYNC B2 ;  /* 0x0000000000027941 */ /* 0x000fea0003800000 */
.L_x_5932:
        /* <DEDUP_REMOVED lines=96> */
.L_x_5949:
[----:B------:R-:W-:Y:S05]  /*10380*/  BSYNC B0 ;  /* 0x0000000000007941 */ /* 0x000fea0003800000 */
.L_x_5948:
[----:B-----5:R4:W-:Y:S02]  /*10390*/  STS.128 [R200+0x1000], R32 ;  /* 0x00100020c8007388 */ /* 0x0209e40000000c00 */
.L_x_5947:
[----:B------:R-:W-:Y:S05]  /*103a0*/  BSYNC B1 ;  /* 0x0000000000017941 */ /* 0x000fea0003800000 */
.L_x_5946:
        /* <DEDUP_REMOVED lines=90> */
.L_x_5953:
[----:B------:R-:W-:Y:S05]  /*10950*/  BSYNC B0 ;  /* 0x0000000000007941 */ /* 0x000fea0003800000 */
.L_x_5952:
[----:B-----5:R4:W-:Y:S02]  /*10960*/  STS.128 [R200+0x3000], R32 ;  /* 0x00300020c8007388 */ /* 0x0209e40000000c00 */
.L_x_5951:
[----:B------:R-:W-:Y:S05]  /*10970*/  BSYNC B1 ;  /* 0x0000000000017941 */ /* 0x000fea0003800000 */
.L_x_5950:
        /* <DEDUP_REMOVED lines=89> */
.L_x_5955:
[----:B------:R-:W-:Y:S05]  /*10f10*/  BSYNC B0 ;  /* 0x0000000000007941 */ /* 0x000fea0003800000 */
.L_x_5954:
[----:B-----5:R1:W-:Y:S02]  /*10f20*/  STS.128 [R200+0x5000], R28 ;  /* 0x0050001cc8007388 */ /* 0x0203e40000000c00 */
.L_x_5945:
[----:B------:R-:W-:Y:S05]  /*10f30*/  BSYNC B2 ;  /* 0x0000000000027941 */ /* 0x000fea0003800000 */
.L_x_5944:
        /* <DEDUP_REMOVED lines=95> */
.L_x_5959:
[----:B------:R-:W-:Y:S05]  /*11530*/  BSYNC B0 ;  /* 0x0000000000007941 */ /* 0x000fea0003800000 */
.L_x_5958:
[----:B-----5:R1:W-:Y:S02]  /*11540*/  STS.128 [R200+0x1800], R16 ;  /* 0x00180010c8007388 */ /* 0x0203e40000000c00 */
.L_x_5957:
[----:B------:R-:W-:Y:S05]  /*11550*/  BSYNC B1 ;  /* 0x0000000000017941 */ /* 0x000fea0003800000 */
.L_x_5956:
        /* <DEDUP_REMOVED lines=91> */
.L_x_5963:
[----:B------:R-:W-:Y:S05]  /*11b10*/  BSYNC B0 ;  /* 0x0000000000007941 */ /* 0x000fea0003800000 */
.L_x_5962:
[----:B-----5:R1:W-:Y:S02]  /*11b20*/  STS.128 [R200+0x3800], R16 ;  /* 0x00380010c8007388 */ /* 0x0203e40000000c00 */
.L_x_5961:
[----:B------:R-:W-:Y:S05]  /*11b30*/  BSYNC B1 ;  /* 0x0000000000017941 */ /* 0x000fea0003800000 */
.L_x_5960:
        /* <DEDUP_REMOVED lines=94> */
.L_x_5965:
[----:B------:R-:W-:Y:S05]  /*12120*/  BSYNC B0 ;  /* 0x0000000000007941 */ /* 0x000fea0003800000 */
.L_x_5964:
[----:B-----5:R4:W-:Y:S01]  /*12130*/  STS.128 [R200+0x5800], R12 ;  /* 0x0058000cc8007388 */ /* 0x0209e20000000c00 */
[----:B------:R-:W-:Y:S05]  /*12140*/  BRA `(.L_x_5909) ;  /* 0x0000079000007947 */ /* 0x000fea0003800000 */
.L_x_5871:
        /* <DEDUP_REMOVED lines=27> */
.L_x_5967:
[----:B------:R-:W-:Y:S05]  /*12300*/  BSYNC B0 ;  /* 0x0000000000007941 */ /* 0x000fea0003800000 */
.L_x_5966:
        /* <DEDUP_REMOVED lines=29> */
.L_x_5969:
[----:B------:R-:W-:Y:S05]  /*124e0*/  BSYNC B0 ;  /* 0x0000000000007941 */ /* 0x000fea0003800000 */
.L_x_5968:
        /* <DEDUP_REMOVED lines=30> */
.L_x_5971:
[----:B------:R-:W-:Y:S05]  /*126d0*/  BSYNC B0 ;  /* 0x0000000000007941 */ /* 0x000fea0003800000 */
.L_x_5970:
        /* <DEDUP_REMOVED lines=32> */
.L_x_5909:
[----:B------:R-:W-:Y:S05]  /*128e0*/  BSYNC B3 ;  /* 0x0000000000037941 */ /* 0x000fea0003800000 */
.L_x_5870:
        /* <DEDUP_REMOVED lines=31> */
.L_x_5974:
[----:B------:R2:W-:Y:S02]  /*12ae0*/  STS.128 [R200+0xa000], RZ ;  /* 0x00a000ffc8007388 */ /* 0x0005e40000000c00 */
.L_x_5973:
[----:B------:R-:W-:Y:S05]  /*12af0*/  BSYNC B0 ;  /* 0x0000000000007941 */ /* 0x000fea0003800000 */
.L_x_5972:
        /* <DEDUP_REMOVED lines=31> */
.L_x_5977:
[----:B------:R1:W-:Y:S02]  /*12cf0*/  STS.128 [R200+0xa800], RZ ;  /* 0x00a800ffc8007388 */ /* 0x0003e40000000c00 */
.L_x_5976:
[----:B------:R-:W-:Y:S05]  /*12d00*/  BSYNC B0 ;  /* 0x0000000000007941 */ /* 0x000fea0003800000 */
.L_x_5975:
        /* <DEDUP_REMOVED lines=35> */
.L_x_5980:
[----:B------:R1:W-:Y:S02]  /*12f40*/  STS.128 [R200+0xb000], RZ ;  /* 0x00b000ffc8007388 */ /* 0x0003e40000000c00 */
.L_x_5979:
[----:B------:R-:W-:Y:S05]  /*12f50*/  BSYNC B0 ;  /* 0x0000000000007941 */ /* 0x000fea0003800000 */
.L_x_5978:
        /* <DEDUP_REMOVED lines=35> */
.L_x_5982:
[----:B------:R-:W-:Y:S05]  /*13190*/  BSYNC B0 ;  /* 0x0000000000007941 */ /* 0x000fea0003800000 */
.L_x_5981:
[----:B------:R-:W-:Y:S01]  /*131a0*/  IMAD R72, R72, c[0x0][0x320], RZ ;  /* 0x0000c80048487a24 */ /* 0x000fe200078e02ff */
[----:B------:R-:W0:Y:S01]  /*131b0*/  LDGDEPBAR ;  /* 0x00000000000079af */ /* 0x000e220000000000 */
[----:B------:R-:W-:-:S04]  /*131c0*/  IMAD.WIDE.U32 R164, R73, c[0x0][0x320], R164 ;  /* 0x0000c80049a47a25 */ /* 0x000fc800078e00a4 */
[----:B------:R-:W-:Y:S01]  /*131d0*/  IMAD R72, R73, c[0x0][0x324], R72 ;  /* 0x0000c90049487a24 */ /* 0x000fe200078e0248 */
[----:B-1----:R-:W-:-:S03]  /*131e0*/  LEA R6, P0, R164, c[0x0][0x318], 0x2 ;  /* 0x0000c600a4067a11 */ /* 0x002fc600078010ff */
[----:B------:R-:W-:-:S05]  /*131f0*/  IMAD.IADD R72, R165, 0x1, R72 ;  /* 0x00000001a5487824 */ /* 0x000fca00078e0248 */
[----:B------:R-:W-:-:S05]  /*13200*/  LEA.HI.X R7, R164, c[0x0][0x31c], R72, 0x2, P0 ;  /* 0x0000c700a4077a11 */ /* 0x000fca00000f1448 */
[----:B------:R-:W5:Y:S01]  /*13210*/  LDG.E R0, [R6.64] ;  /* 0x0000000606007981 */ /* 0x000f62000c1e1900 */
[----:B------:R-:W-:Y:S01]  /*13220*/  ISETP.GE.AND P1, PT, R162, R5, PT ;  /* 0x00000005a200720c */ /* 0x000fe20003f26270 */
[----:B------:R-:W5:Y:S01]  /*13230*/  MUFU.RCP R205, c[0x0][0x238] ;  /* 0x00008e0000cd7b08 */ /* 0x000f620000001000 */
[----:B------:R-:W-:Y:S01]  /*13240*/  SHF.R.S32.HI R44, RZ, 0x1f, R157 ;  /* 0x0000001fff2c7819 */ /* 0x000fe2000001149d */
[----:B------:R-:W-:Y:S01]  /*13250*/  IMAD.SHL.U32 R215, R139, 0x2, RZ ;  /* 0x000000028bd77824 */ /* 0x000fe200078e00ff */
[----:B------:R-:W-:-:S04]  /*13260*/  DEPBAR.LE SB0, 0x0 ;  /* 0x000080000000791a */ /* 0x000fc80000000000 */
[----:B------:R-:W-:Y:S01]  /*13270*/  BAR.SYNC.DEFER_BLOCKING 0x0 ;  /* 0x0000000000007b1d */ /* 0x000fe20000010000 */
[----:B------:R-:W-:Y:S02]  /*13280*/  LEA R164, P0, R136, c[0x0][0x170], 0x1 ;  /* 0x00005c0088a47a11 */ /* 0x000fe400078008ff */
[----:B------:R-:W-:Y:S02]  /*13290*/  LEA.HI R44, R44, R157, RZ, 0x2 ;  /* 0x0000009d2c2c7211 */ /* 0x000fe400078f10ff */
[----:B------:R-:W-:Y:S01]  /*132a0*/  LOP3.LUT R215, R215, 0x6, RZ, 0xc0, !PT ;  /* 0x00000006d7d77812 */ /* 0x000fe200078ec0ff */
[----:B------:R-:W-:Y:S01]  /*132b0*/  BSSY B0, `(.L_x_5983) ;  /* 0x000001e000007945 */ /* 0x000fe20003800000 */
[----:B------:R-:W-:Y:S02]  /*132c0*/  LEA.HI.X R165, R136, c[0x0][0x174], R133, 0x1, P0 ;  /* 0x00005d0088a57a11 */ /* 0x000fe400000f0c85 */
[----:B------:R-:W-:Y:S01]  /*132d0*/  SHF.R.S32.HI R44, RZ, 0x2, R44 ;  /* 0x00000002ff2c7819 */ /* 0x000fe2000001142c */
        /* <DEDUP_REMOVED lines=26> */
.L_x_5985:
[----:B------:R1:W-:Y:S02]  /*13480*/  STS.128 [R200+0x10000], RZ ;  /* 0x010000ffc8007388 */ /* 0x0003e40000000c00 */
.L_x_5984:
[----:B-1----:R-:W-:Y:S05]  /*13490*/  BSYNC B0 ;  /* 0x0000000000007941 */ /* 0x002fea0003800000 */
.L_x_5983:
        /* <DEDUP_REMOVED lines=32> */
.L_x_5988:
[----:B------:R1:W-:Y:S02]  /*136a0*/  STS.128 [R200+0x10800], RZ ;  /* 0x010800ffc8007388 */ /* 0x0003e40000000c00 */
.L_x_5987:
[----:B------:R-:W-:Y:S05]  /*136b0*/  BSYNC B0 ;  /* 0x0000000000007941 */ /* 0x000fea0003800000 */
.L_x_5986:
        /* <DEDUP_REMOVED lines=36> */
.L_x_5991:
[----:B------:R1:W-:Y:S02]  /*13900*/  STS.128 [R200+0x11000], RZ ;  /* 0x011000ffc8007388 */ /* 0x0003e40000000c00 */
.L_x_5990:
[----:B------:R-:W-:Y:S05]  /*13910*/  BSYNC B0 ;  /* 0x0000000000007941 */ /* 0x000fea0003800000 */
.L_x_5989:
        /* <DEDUP_REMOVED lines=41> */
.L_x_5994:
[----:B------:R1:W-:Y:S02]  /*13bb0*/  STS.128 [R200+0x11800], RZ ;  /* 0x011800ffc8007388 */ /* 0x0003e40000000c00 */
.L_x_5993:
[----:B------:R-:W-:Y:S05]  /*13bc0*/  BSYNC B0 ;  /* 0x0000000000007941 */ /* 0x000fea0003800000 */
.L_x_5992:
        /* <DEDUP_REMOVED lines=35> */
[----:B------:R-:W-:Y:S01]  /*13e00*/  IADD3 R179, R191, 0x2000, RZ ;  /* 0x00002000bfb37810 */ /* 0x000fe20007ffe0ff */
[----:B------:R-:W-:Y:S01]  /*13e10*/  IMAD.IADD R180, R0, 0x1, R191 ;  /* 0x0000000100b47824 */ /* 0x000fe200078e02bf */
[----:B------:R-:W2:Y:S01]  /*13e20*/  LDSM.16.M88.4 R40, [R191+0x800] ;  /* 0x00080000bf28783b */ /* 0x000ea20000000200 */
[----:B------:R-:W-:Y:S02]  /*13e30*/  IADD3 R0, R67, 0x1, -R196 ;  /* 0x0000000143007810 */ /* 0x000fe40007ffe8c4 */
        /* <DEDUP_REMOVED lines=134> */
[----:B------:R-:W-:Y:S01]  /*146a0*/  HMMA.16816.F32 R76, R8, R54, R76 ;  /* 0x00000036084c723c */ /* 0x000fe2000000184c */
[----:B------:R-:W-:Y:S04]  /*146b0*/  LDSM.16.M88.4 R8, [R189+0x4000] ;  /* 0x00400000bd08783b */ /* 0x000fe80000000200 */
[----:B------:R-:W-:Y:S03]  /*146c0*/  LDSM.16.M88.4 R52, [R180+0x4800] ;  /* 0x00480000b434783b */ /* 0x000fe60000000200 */
[C---:B-1----:R-:W-:Y:S08]  /*146d0*/  HMMA.16816.F32 R24, R40.reuse, R4, R24 ;  /* 0x000000042818723c */ /* 0x042ff00000001818 */
[----:B------:R-:W-:Y:S01]  /*146e0*/  HMMA.16816.F32 R20, R40, R6, R20 ;  /* 0x000000062814723c */ /* 0x000fe20000001814 */
[----:B------:R-:W1:Y:S01]  /*146f0*/  LDSM.16.M88.4 R4, [R180+0x5800] ;  /* 0x00580000b404783b */ /* 0x000e620000000200 */
[----:B------:R-:W-:-:S06]  /*14700*/  DEPBAR.LE SB0, 0x0 ;  /* 0x000080000000791a */ /* 0x000fcc0000000000 */
[C---:B--2---:R-:W-:Y:S07]  /*14710*/  HMMA.16816.F32 R32, R40.reuse, R36, R32 ;  /* 0x000000242820723c */ /* 0x044fee0000001820 */
[----:B------:R-:W-:Y:S01]  /*14720*/  IMAD.IADD R37, R67, 0x1, -R196 ;  /* 0x0000000143257824 */ /* 0x000fe200078e0ac4 */
[----:B---3--:R-:W-:Y:S03]  /*14730*/  HMMA.16816.F32 R72, R40, R48, R72 ;  /* 0x000000302848723c */ /* 0x008fe60000001848 */
[----:B------:R-:W-:-:S05]  /*14740*/  IMAD.IADD R208, R44, 0x1, R37 ;  /* 0x000000012cd07824 */ /* 0x000fca00078e0225 */
[C---:B------:R-:W-:Y:S08]  /*14750*/  HMMA.16816.F32 R76, R40.reuse, R50, R76 ;  /* 0x00000032284c723c */ /* 0x040ff0000000184c */
[C---:B------:R-:W-:Y:S08]  /*14760*/  HMMA.16816.F32 R28, R40.reuse, R38, R28 ;  /* 0x00000026281c723c */ /* 0x040ff0000000181c */
[C---:B------:R-:W-:Y:S08]  /*14770*/  HMMA.16816.F32 R16, R40.reuse, R56, R16 ;  /* 0x000000382810723c */ /* 0x040ff00000001810 */
[----:B------:R-:W-:Y:S08]  /*14780*/  HMMA.16816.F32 R12, R40, R58, R12 ;  /* 0x0000003a280c723c */ /* 0x000ff0000000180c */
[C---:B-1----:R-:W-:Y:S07]  /*14790*/  HMMA.16816.F32 R72, R8.reuse, R4, R72 ;  /* 0x000000040848723c */ /* 0x042fee0000001848 */
[----:B------:R-:W-:Y:S01]  /*147a0*/  IADD3 R5, R0, c[0x0][0x2e8], RZ ;  /* 0x0000ba0000057a10 */ /* 0x000fe20007ffe0ff */
[----:B------:R-:W-:Y:S01]  /*147b0*/  HMMA.16816.F32 R76, R8, R6, R76 ;  /* 0x00000006084c723c */ /* 0x000fe2000000184c */
[----:B------:R-:W-:-:S03]  /*147c0*/  IADD3 R0, R44, 0x8, RZ ;  /* 0x000000082c007810 */ /* 0x000fc60007ffe0ff */
[----:B------:R-:W-:Y:S02]  /*147d0*/  IMAD.IADD R4, R44, 0x1, R5 ;  /* 0x000000012c047824 */ /* 0x000fe400078e0205 */
[--C-:B------:R-:W-:Y:S01]  /*147e0*/  IMAD.IADD R206, R37, 0x1, R0.reuse ;  /* 0x0000000125ce7824 */ /* 0x100fe200078e0200 */
[----:B------:R-:W-:Y:S01]  /*147f0*/  IADD3 R6, R208, -c[0x0][0x2e4], RZ ;  /* 0x8000b900d0067a10 */ /* 0x000fe20007ffe0ff */
[----:B------:R-:W-:Y:S01]  /*14800*/  IMAD.IADD R0, R5, 0x1, R0 ;  /* 0x0000000105007824 */ /* 0x000fe200078e0200 */
[-C--:B------:R-:W-:Y:S01]  /*14810*/  IMNMX R207, R4, R67.reuse, PT ;  /* 0x0000004304cf7217 */ /* 0x080fe20003800200 */
[----:B------:R-:W-:Y:S01]  /*14820*/  HMMA.16816.F32 R32, R8, R68, R32 ;  /* 0x000000440820723c */ /* 0x000fe20000001820 */
[----:B------:R-:W-:Y:S02]  /*14830*/  IADD3 R4, R206, -c[0x0][0x2e4], RZ ;  /* 0x8000b900ce047a10 */ /* 0x000fe40007ffe0ff */
[----:B------:R-:W-:Y:S02]  /*14840*/  IMNMX R209, R0, R67, PT ;  /* 0x0000004300d17217 */ /* 0x000fe40003800200 */
[----:B------:R-:W-:-:S02]  /*14850*/  IMNMX R6, RZ, R6, !PT ;  /* 0x00000006ff067217 */ /* 0x000fc40007800200 */
[----:B------:R-:W-:Y:S01]  /*14860*/  IMNMX R0, RZ, R4, !PT ;  /* 0x00000004ff007217 */ /* 0x000fe20007800200 */
[C---:B------:R-:W-:Y:S08]  /*14870*/  HMMA.16816.F32 R28, R8.reuse, R70, R28 ;  /* 0x00000046081c723c */ /* 0x040ff0000000181c */
        /* <DEDUP_REMOVED lines=66> */
.L_x_5996:
[----:B------:R-:W-:-:S05]  /*14ca0*/  IMAD.MOV.U32 R4, RZ, RZ, c[0x0][0x198] ;  /* 0x00006600ff047624 */ /* 0x000fca00078e00ff */
[----:B------:R-:W-:-:S04]  /*14cb0*/  LEA R4, -R4, RZ, 0x6 ;  /* 0x000000ff04047211 */ /* 0x000fc800078e31ff */
[----:B------:R-:W-:Y:S02]  /*14cc0*/  SHF.R.S32.HI R5, RZ, 0x1f, R4 ;  /* 0x0000001fff057819 */ /* 0x000fe40000011404 */
.L_x_5997:
        /* <DEDUP_REMOVED lines=112> */
.L_x_5995:
[----:B-1----:R-:W-:Y:S02]  /*153d0*/  IMAD.IADD R37, R2, 0x1, R215 ;  /* 0x0000000102257824 */ /* 0x002fe400078e02d7 */
[----:B------:R-:W-:-:S02]  /*153e0*/  IMAD.SHL.U32 R188, R46, 0x2, RZ ;  /* 0x000000022ebc7824 */ /* 0x000fc400078e00ff */
[C---:B------:R-:W-:Y:S01]  /*153f0*/  IMAD.IADD R4, R208.reuse, 0x1, -R37 ;  /* 0x00000001d0047824 */ /* 0x040fe200078e0a25 */
[----:B------:R-:W-:Y:S01]  /*15400*/  IADD3 R63, R37, 0x1, RZ ;  /* 0x00000001253f7810 */ /* 0x000fe20007ffe0ff */
[--C-:B------:R-:W-:Y:S01]  /*15410*/  IMAD R185, R45, 0x2, R188.reuse ;  /* 0x000000022db97824 */ /* 0x100fe200078e02bc */
        /* <DEDUP_REMOVED lines=10> */
[C---:B------:R-:W-:Y:S01]  /*154c0*/  IADD3 R55, R37.reuse, 0x10, RZ ;  /* 0x0000001025377810 */ /* 0x040fe20007ffe0ff */
[C---:B------:R-:W-:Y:S01]  /*154d0*/  IMAD.IADD R8, R208.reuse, 0x1, -R53 ;  /* 0x00000001d0087824 */ /* 0x040fe200078e0a35 */
[----:B------:R-:W-:Y:S01]  /*154e0*/  IADD3 R3, R37, 0x29, RZ ;  /* 0x0000002925037810 */ /* 0x000fe20007ffe0ff */
[----:B------:R-:W-:Y:S01]  /*154f0*/  IMAD R184, R45, 0x2, R186 ;  /* 0x000000022db87824 */ /* 0x000fe200078e02ba */
[C---:B------:R-:W-:Y:S01]  /*15500*/  IADD3 R43, R37.reuse, 0x19, RZ ;  /* 0x00000019252b7810 */ /* 0x040fe20007ffe0ff */
[----:B------:R-:W1:Y:S01]  /*15510*/  I2F R42, R42 ;  /* 0x0000002a002a7306 */ /* 0x000e620000201400 */
[----:B------:R-:W-:Y:S01]  /*15520*/  IABS R7, R7 ;  /* 0x0000000700077213 */ /* 0x000fe20000000000 */
[C---:B------:R-:W-:Y:S01]  /*15530*/  IMAD.IADD R5, R208.reuse, 0x1, -R55 ;  /* 0x00000001d0057824 */ /* 0x040fe200078e0a37 */
[C---:B------:R-:W-:Y:S01]  /*15540*/  IADD3 R9, R37.reuse, 0x21, RZ ;  /* 0x0000002125097810 */ /* 0x040fe20007ffe0ff */
[C---:B------:R-:W-:Y:S01]  /*15550*/  IMAD.IADD R2, R208.reuse, 0x1, -R3 ;  /* 0x00000001d0027824 */ /* 0x040fe200078e0a03 */
[----:B------:R-:W-:Y:S01]  /*15560*/  IADD3 R11, R37, 0x20, RZ ;  /* 0x00000020250b7810 */ /* 0x000fe20007ffe0ff */
[C---:B------:R-:W-:Y:S01]  /*15570*/  IMAD.IADD R36, R208.reuse, 0x1, -R43 ;  /* 0x00000001d0247824 */ /* 0x040fe200078e0a2b */
[----:B------:R-:W-:Y:S01]  /*15580*/  IABS R4, R4 ;  /* 0x0000000400047213 */ /* 0x000fe20000000000 */
[C---:B------:R-:W-:Y:S01]  /*15590*/  IMAD.IADD R10, R208.reuse, 0x1, -R9 ;  /* 0x00000001d00a7824 */ /* 0x040fe200078e0a09 */
[----:B------:R-:W-:Y:S01]  /*155a0*/  IABS R40, R40 ;  /* 0x0000002800287213 */ /* 0x000fe20000000000 */
[----:B------:R-:W2:Y:S01]  /*155b0*/  I2F R7, R7 ;  /* 0x0000000700077306 */ /* 0x000ea20000201400 */
[----:B------:R-:W-:Y:S01]  /*155c0*/  IABS R38, R38 ;  /* 0x0000002600267213 */ /* 0x000fe20000000000 */
[----:B------:R-:W-:Y:S01]  /*155d0*/  IMAD.IADD R229, R208, 0x1, -R11 ;  /* 0x00000001d0e57824 */ /* 0x000fe200078e0a0b */
[----:B------:R-:W-:Y:S01]  /*155e0*/  IABS R8, R8 ;  /* 0x0000000800087213 */ /* 0x000fe20000000000 */
[----:B------:R-:W-:Y:S01]  /*155f0*/  LDSM.16.MT88.4 R124, [R188+0xc000] ;  /* 0x00c00000bc7c783b */ /* 0x000fe20000004200 */
[----:B------:R-:W-:Y:S01]  /*15600*/  IABS R5, R5 ;  /* 0x0000000500057213 */ /* 0x000fe20000000000 */
[----:B-1----:R-:W-:Y:S01]  /*15610*/  FFMA.FTZ R33, -R205, R42, R33 ;  /* 0x0000002acd217223 */ /* 0x002fe20000010121 */
[----:B------:R-:W-:Y:S01]  /*15620*/  IABS R2, R2 ;  /* 0x0000000200027213 */ /* 0x000fe20000000000 */
[----:B------:R-:W1:Y:S01]  /*15630*/  I2F R4, R4 ;  /* 0x0000000400047306 */ /* 0x000e620000201400 */
[----:B------:R-:W-:Y:S01]  /*15640*/  IABS R36, R36 ;  /* 0x0000002400247213 */ /* 0x000fe20000000000 */
[----:B------:R-:W-:Y:S01]  /*15650*/  LDSM.16.MT88.4 R116, [R186+0xc000] ;  /* 0x00c00000ba74783b */ /* 0x000fe20000004200 */
[----:B------:R-:W-:-:S02]  /*15660*/  IABS R10, R10 ;  /* 0x0000000a000a7213 */ /* 0x000fc40000000000 */
[----:B------:R-:W-:Y:S01]  /*15670*/  IABS R229, R229 ;  /* 0x000000e500e57213 */ /* 0x000fe20000000000 */
[----:B------:R-:W-:Y:S01]  /*15680*/  LDSM.16.MT88.4 R108, [R185+0xc000] ;  /* 0x00c00000b96c783b */ /* 0x000fe20000004200 */
[----:B------:R-:W-:Y:S01]  /*15690*/  IADD3 R39, R37, 0x28, RZ ;  /* 0x0000002825277810 */ /* 0x000fe20007ffe0ff */
[----:B------:R-:W3:Y:S01]  /*156a0*/  I2F R40, R40 ;  /* 0x0000002800287306 */ /* 0x000ee20000201400 */
[----:B------:R-:W-:Y:S01]  /*156b0*/  ISETP.GE.AND P2, PT, R63, R207, PT ;  /* 0x000000cf3f00720c */ /* 0x000fe20003f46270 */
[----:B--2---:R-:W-:Y:S01]  /*156c0*/  FFMA.FTZ R7, -R205, R7, R20 ;  /* 0x00000007cd077223 */ /* 0x004fe20000010114 */
[----:B------:R-:W-:Y:S01]  /*156d0*/  IADD3 R65, R37, 0x31, RZ ;  /* 0x0000003125417810 */ /* 0x000fe20007ffe0ff */
[C---:B------:R-:W-:Y:S01]  /*156e0*/  IMAD.IADD R225, R208.reuse, 0x1, -R39 ;  /* 0x00000001d0e17824 */ /* 0x040fe200078e0a27 */
[----:B------:R-:W-:Y:S01]  /*156f0*/  ISETP.LT.OR P2, PT, R63, R6, P2 ;  /* 0x000000063f00720c */ /* 0x000fe20001741670 */
[----:B------:R-:W-:Y:S01]  /*15700*/  LDSM.16.MT88.4 R100, [R184+0xc000] ;  /* 0x00c00000b864783b */ /* 0x000fe20000004200 */
[----:B------:R-:W-:Y:S01]  /*15710*/  ISETP.GE.AND P4, PT, R37, R207, PT ;  /* 0x000000cf2500720c */ /* 0x000fe20003f86270 */
[----:B------:R-:W2:Y:S01]  /*15720*/  I2F R38, R38 ;  /* 0x0000002600267306 */ /* 0x000ea20000201400 */
[----:B------:R-:W-:Y:S01]  /*15730*/  IMAD.IADD R20, R208, 0x1, -R65 ;  /* 0x00000001d0147824 */ /* 0x000fe200078e0a41 */
[----:B------:R-:W-:Y:S01]  /*15740*/  IABS R225, R225 ;  /* 0x000000e100e17213 */ /* 0x000fe20000000000 */
[----:B-1----:R-:W-:Y:S01]  /*15750*/  FFMA.FTZ R4, -R205, R4, R32 ;  /* 0x00000004cd047223 */ /* 0x002fe20000010120 */
[----:B------:R-:W-:Y:S01]  /*15760*/  FSEL R41, R33, -INF , !P2 ;  /* 0xff80000021297808 */ /* 0x000fe20005000000 */
[----:B------:R-:W-:Y:S01]  /*15770*/  LDSM.16.MT88.4 R80, [R186+0x10000] ;  /* 0x01000000ba50783b */ /* 0x000fe20000004200 */
[----:B------:R-:W-:-:S02]  /*15780*/  ISETP.GE.AND P1, PT, R61, R207, PT ;  /* 0x000000cf3d00720c */ /* 0x000fc40003f26270 */
[----:B------:R-:W1:Y:S01]  /*15790*/  I2F R8, R8 ;  /* 0x0000000800087306 */ /* 0x000e620000201400 */
[-C--:B------:R-:W-:Y:S01]  /*157a0*/  ISETP.GE.AND P0, PT, R57, R207.reuse, PT ;  /* 0x000000cf3900720c */ /* 0x080fe20003f06270 */
[----:B---3--:R-:W-:Y:S01]  /*157b0*/  FFMA.FTZ R28, -R205, R40, R28 ;  /* 0x00000028cd1c7223 */ /* 0x008fe2000001011c */
[----:B------:R-:W-:Y:S01]  /*157c0*/  ISETP.GE.AND P2, PT, R53, R207, PT ;  /* 0x000000cf3500720c */ /* 0x000fe20003f46270 */
[----:B------:R-:W-:Y:S01]  /*157d0*/  LDSM.16.MT88.4 R88, [R185+0x10000] ;  /* 0x01000000b958783b */ /* 0x000fe20000004200 */
[C---:B------:R-:W-:Y:S02]  /*157e0*/  ISETP.LT.OR P4, PT, R37.reuse, R6, P4 ;  /* 0x000000062500720c */ /* 0x040fe40002781670 */
[----:B------:R-:W-:Y:S01]  /*157f0*/  IADD3 R67, R37, 0x30, RZ ;  /* 0x0000003025437810 */ /* 0x000fe20007ffe0ff */
[----:B------:R-:W3:Y:S01]  /*15800*/  I2F R5, R5 ;  /* 0x0000000500057306 */ /* 0x000ee20000201400 */
[----:B--2---:R-:W-:Y:S01]  /*15810*/  FFMA.FTZ R29, -R205, R38, R29 ;  /* 0x00000026cd1d7223 */ /* 0x004fe2000001011d */
[C---:B------:R-:W-:Y:S01]  /*15820*/  ISETP.GE.AND P6, PT, R37.reuse, R209, PT ;  /* 0x000000d12500720c */ /* 0x040fe20003fc6270 */
[----:B------:R-:W-:Y:S01]  /*15830*/  LDSM.16.MT88.4 R140, [R186+0xc800] ;  /* 0x00c80000ba8c783b */ /* 0x000fe20000004200 */
[----:B------:R-:W-:-:S02]  /*15840*/  IADD3 R59, R37, 0x38, RZ ;  /* 0x00000038253b7810 */ /* 0x000fc40007ffe0ff */
[----:B------:R-:W-:Y:S02]  /*15850*/  IABS R20, R20 ;  /* 0x0000001400147213 */ /* 0x000fe40000000000 */
[----:B------:R-:W2:Y:S01]  /*15860*/  I2F R2, R2 ;  /* 0x0000000200027306 */ /* 0x000ea20000201400 */
[----:B-1----:R-:W-:Y:S01]  /*15870*/  FFMA.FTZ R8, -R205, R8, R25 ;  /* 0x00000008cd087223 */ /* 0x002fe20000010119 */
[-C--:B------:R-:W-:Y:S02]  /*15880*/  ISETP.LT.OR P1, PT, R61, R6.reuse, P1 ;  /* 0x000000063d00720c */ /* 0x080fe40000f21670 */
[-C--:B------:R-:W-:Y:S02]  /*15890*/  ISETP.LT.OR P0, PT, R57, R6.reuse, P0 ;  /* 0x000000063900720c */ /* 0x080fe40000701670 */
[----:B------:R-:W-:Y:S02]  /*158a0*/  ISETP.LT.OR P2, PT, R53, R6, P2 ;  /* 0x000000063500720c */ /* 0x000fe40001741670 */
[----:B------:R-:W1:Y:S01]  /*158b0*/  I2F R36, R36 ;  /* 0x0000002400247306 */ /* 0x000e620000201400 */
[----:B------:R-:W-:Y:S01]  /*158c0*/  IADD3 R51, R37, 0x39, RZ ;  /* 0x0000003925337810 */ /* 0x000fe20007ffe0ff */
[----:B---3--:R-:W-:Y:S01]  /*158d0*/  FFMA.FTZ R24, -R205, R5, R24 ;  /* 0x00000005cd187223 */ /* 0x008fe20000010118 */
[----:B------:R-:W-:-:S02]  /*158e0*/  FSEL R4, R4, -INF , !P4 ;  /* 0xff80000004047808 */ /* 0x000fc40006000000 */
[-C--:B------:R-:W-:Y:S02]  /*158f0*/  ISETP.GE.AND P4, PT, R55, R207.reuse, PT ;  /* 0x000000cf3700720c */ /* 0x080fe40003f86270 */
[----:B------:R-:W-:Y:S01]  /*15900*/  ISETP.LT.OR P6, PT, R37, R0, P6 ;  /* 0x000000002500720c */ /* 0x000fe200037c1670 */
[----:B------:R-:W3:Y:S01]  /*15910*/  I2F R10, R10 ;  /* 0x0000000a000a7306 */ /* 0x000ee20000201400 */
[----:B--2---:R-:W-:Y:S01]  /*15920*/  FFMA.FTZ R163, -R205, R2, R13 ;  /* 0x00000002cda37223 */ /* 0x004fe2000001010d */
[----:B------:R-:W-:Y:S01]  /*15930*/  FSEL R33, R29, -INF , !P0 ;  /* 0xff8000001d217808 */ /* 0x000fe20004000000 */
[----:B------:R-:W-:Y:S01]  /*15940*/  IMAD.IADD R2, R206, 0x1, -R37 ;  /* 0x00000001ce027824 */ /* 0x000fe200078e0a25 */
[----:B------:R-:W-:Y:S01]  /*15950*/  FSEL R37, R28, -INF , !P1 ;  /* 0xff8000001c257808 */ /* 0x000fe20004800000 */
[----:B------:R-:W-:Y:S01]  /*15960*/  IMAD.IADD R13, R208, 0x1, -R67 ;  /* 0x00000001d00d7824 */ /* 0x000fe200078e0a43 */
[-C--:B------:R-:W-:Y:S01]  /*15970*/  ISETP.GE.AND P1, PT, R49, R207.reuse, PT ;  /* 0x000000cf3100720c */ /* 0x080fe20003f26270 */
[----:B------:R-:W-:Y:S01]  /*15980*/  IMAD.IADD R28, R206, 0x1, -R53 ;  /* 0x00000001ce1c7824 */ /* 0x000fe200078e0a35 */
[----:B------:R-:W2:Y:S01]  /*15990*/  I2F R229, R229 ;  /* 0x000000e500e57306 */ /* 0x000ea20000201400 */
[----:B-1----:R-:W-:Y:S01]  /*159a0*/  FFMA.FTZ R5, -R205, R36, R21 ;  /* 0x00000024cd057223 */ /* 0x002fe20000010115 */
[----:B------:R-:W-:Y:S01]  /*159b0*/  FSEL R21, R8, -INF , !P2 ;  /* 0xff80000008157808 */ /* 0x000fe20005000000 */
[C---:B------:R-:W-:Y:S01]  /*159c0*/  IMAD.IADD R8, R206.reuse, 0x1, -R61 ;  /* 0x00000001ce087824 */ /* 0x040fe200078e0a3d */
[----:B------:R-:W-:Y:S01]  /*159d0*/  ISETP.GE.AND P0, PT, R43, R207, PT ;  /* 0x000000cf2b00720c */ /* 0x000fe20003f06270 */
[----:B------:R-:W-:Y:S01]  /*159e0*/  IMAD.IADD R29, R206, 0x1, -R49 ;  /* 0x00000001ce1d7824 */ /* 0x000fe200078e0a31 */
[----:B------:R-:W-:-:S02]  /*159f0*/  ISETP.LT.OR P4, PT, R55, R6, P4 ;  /* 0x000000063700720c */ /* 0x000fc40002781670 */
[----:B------:R-:W1:Y:S01]  /*15a00*/  I2F R225, R225 ;  /* 0x000000e100e17306 */ /* 0x000e620000201400 */
[----:B---3--:R-:W-:Y:S01]  /*15a10*/  FFMA.FTZ R161, -R205, R10, R17 ;  /* 0x0000000acda17223 */ /* 0x008fe20000010111 */
[----:B------:R-:W-:Y:S01]  /*15a20*/  IABS R13, R13 ;  /* 0x0000000d000d7213 */ /* 0x000fe20000000000 */
[C---:B------:R-:W-:Y:S01]  /*15a30*/  IMAD.IADD R10, R208.reuse, 0x1, -R59 ;  /* 0x00000001d00a7824 */ /* 0x040fe200078e0a3b */
[----:B------:R-:W-:Y:S02]  /*15a40*/  ISETP.GE.AND P2, PT, R9, R207, PT ;  /* 0x000000cf0900720c */ /* 0x000fe40003f46270 */
[----:B------:R-:W-:Y:S01]  /*15a50*/  ISETP.LT.OR P1, PT, R49, R6, P1 ;  /* 0x000000063100720c */ /* 0x000fe20000f21670 */
[----:B--2---:R-:W-:Y:S01]  /*15a60*/  FFMA.FTZ R229, -R205, R229, R16 ;  /* 0x000000e5cde57223 */ /* 0x004fe20000010110 */
[----:B------:R-:W2:Y:S01]  /*15a70*/  I2F R20, R20 ;  /* 0x0000001400147306 */ /* 0x000ea20000201400 */
[----:B------:R-:W-:Y:S01]  /*15a80*/  IMAD.IADD R16, R208, 0x1, -R51 ;  /* 0x00000001d0107824 */ /* 0x000fe200078e0a33 */
[----:B------:R-:W-:-:S02]  /*15a90*/  IABS R10, R10 ;  /* 0x0000000a000a7213 */ /* 0x000fc40000000000 */
[----:B------:R-:W-:Y:S02]  /*15aa0*/  ISETP.LT.OR P0, PT, R43, R6, P0 ;  /* 0x000000062b00720c */ /* 0x000fe40000701670 */
[----:B------:R-:W-:Y:S01]  /*15ab0*/  FSEL R25, R24, -INF , !P4 ;  /* 0xff80000018197808 */ /* 0x000fe20006000000 */
[C---:B------:R-:W-:Y:S01]  /*15ac0*/  IMAD.IADD R24, R206.reuse, 0x1, -R57 ;  /* 0x00000001ce187824 */ /* 0x040fe200078e0a39 */
[----:B------:R-:W-:Y:S01]  /*15ad0*/  IABS R8, R8 ;  /* 0x0000000800087213 */ /* 0x000fe20000000000 */
[----:B------:R3:W4:Y:S01]  /*15ae0*/  I2F R17, R10 ;  /* 0x0000000a00117306 */ /* 0x0007220000201400 */
[----:B------:R-:W-:Y:S01]  /*15af0*/  IABS R16, R16 ;  /* 0x0000001000107213 */ /* 0x000fe20000000000 */
[----:B-1----:R-:W-:Y:S01]  /*15b00*/  FFMA.FTZ R225, -R205, R225, R12 ;  /* 0x000000e1cde17223 */ /* 0x002fe2000001010c */
[----:B------:R-:W-:Y:S01]  /*15b10*/  FSEL R7, R7, -INF , !P1 ;  /* 0xff80000007077808 */ /* 0x000fe20004800000 */
[----:B------:R-:W-:Y:S01]  /*15b20*/  IMAD.IADD R12, R206, 0x1, -R63 ;  /* 0x00000001ce0c7824 */ /* 0x000fe200078e0a3f */
[----:B------:R-:W-:-:S02]  /*15b30*/  FSEL R5, R5, -INF , !P0 ;  /* 0xff80000005057808 */ /* 0x000fc40004000000 */
[----:B------:R-:W-:Y:S01]  /*15b40*/  ISETP.LT.OR P2, PT, R9, R6, P2 ;  /* 0x000000060900720c */ /* 0x000fe20001741670 */
[----:B------:R-:W1:Y:S01]  /*15b50*/  I2F R13, R13 ;  /* 0x0000000d000d7306 */ /* 0x000e620000201400 */
[-C--:B------:R-:W-:Y:S01]  /*15b60*/  ISETP.GE.AND P4, PT, R11, R207.reuse, PT ;  /* 0x000000cf0b00720c */ /* 0x080fe20003f86270 */
[----:B--2---:R-:W-:Y:S01]  /*15b70*/  FFMA.FTZ R20, -R205, R20, R73 ;  /* 0x00000014cd147223 */ /* 0x004fe20000010149 */
[-C--:B------:R-:W-:Y:S02]  /*15b80*/  ISETP.GE.AND P1, PT, R39, R207.reuse, PT ;  /* 0x000000cf2700720c */ /* 0x080fe40003f26270 */
[-C--:B------:R-:W-:Y:S02]  /*15b90*/  ISETP.GE.AND P0, PT, R3, R207.reuse, PT ;  /* 0x000000cf0300720c */ /* 0x080fe40003f06270 */
[----:B------:R-:W-:Y:S01]  /*15ba0*/  FSEL R161, R161, -INF , !P2 ;  /* 0xff800000a1a17808 */ /* 0x000fe20005000000 */
[----:B---3--:R-:W-:Y:S01]  /*15bb0*/  IMAD.MOV.U32 R10, RZ, RZ, R8 ;  /* 0x000000ffff0a7224 */ /* 0x008fe200078e0008 */
[----:B------:R-:W-:Y:S01]  /*15bc0*/  IABS R8, R24 ;  /* 0x0000001800087213 */ /* 0x000fe20000000000 */
[----:B------:R-:W2:Y:S01]  /*15bd0*/  I2F R16, R16 ;  /* 0x0000001000107306 */ /* 0x000ea20000201400 */
[-C--:B------:R-:W-:Y:S01]  /*15be0*/  ISETP.LT.OR P4, PT, R11, R6.reuse, P4 ;  /* 0x000000060b00720c */ /* 0x080fe20002781670 */
[----:B------:R-:W-:Y:S01]  /*15bf0*/  IMAD.IADD R24, R206, 0x1, -R55 ;  /* 0x00000001ce187824 */ /* 0x000fe200078e0a37 */
[----:B------:R-:W-:Y:S01]  /*15c00*/  ISETP.GE.AND P2, PT, R65, R207, PT ;  /* 0x000000cf4100720c */ /* 0x000fe20003f46270 */
[----:B----4-:R-:W-:Y:S01]  /*15c10*/  FFMA.FTZ R17, -R205, R17, R76 ;  /* 0x00000011cd117223 */ /* 0x010fe2000001014c */
[-C--:B------:R-:W-:Y:S01]  /*15c20*/  ISETP.LT.OR P1, PT, R39, R6.reuse, P1 ;  /* 0x000000062700720c */ /* 0x080fe20000f21670 */
[----:B-1----:R-:W-:Y:S01]  /*15c30*/  FFMA.FTZ R72, -R205, R13, R72 ;  /* 0x0000000dcd487223 */ /* 0x002fe20000010148 */
[----:B------:R-:W-:Y:S01]  /*15c40*/  ISETP.LT.OR P0, PT, R3, R6, P0 ;  /* 0x000000060300720c */ /* 0x000fe20000701670 */
[----:B------:R-:W1:Y:S01]  /*15c50*/  I2F R8, R8 ;  /* 0x0000000800087306 */ /* 0x000e620000201400 */
[----:B------:R-:W-:-:S02]  /*15c60*/  FSEL R229, R229, -INF , !P4 ;  /* 0xff800000e5e57808 */ /* 0x000fc40006000000 */
[----:B------:R-:W-:Y:S02]  /*15c70*/  FSEL R225, R225, -INF , !P1 ;  /* 0xff800000e1e17808 */ /* 0x000fe40004800000 */
[----:B------:R-:W-:Y:S02]  /*15c80*/  FSEL R163, R163, -INF , !P0 ;  /* 0xff800000a3a37808 */ /* 0x000fe40004000000 */
[----:B------:R-:W-:Y:S01]  /*15c90*/  ISETP.LT.OR P2, PT, R65, R6, P2 ;  /* 0x000000064100720c */ /* 0x000fe20001741670 */
[----:B--2---:R-:W-:Y:S01]  /*15ca0*/  FFMA.FTZ R16, -R205, R16, R77 ;  /* 0x00000010cd107223 */ /* 0x004fe2000001014d */
[-C--:B------:R-:W-:Y:S01]  /*15cb0*/  ISETP.GE.AND P4, PT, R67, R207.reuse, PT ;  /* 0x000000cf4300720c */ /* 0x080fe20003f86270 */
[----:B------:R-:W2:Y:S01]  /*15cc0*/  I2F R10, R10 ;  /* 0x0000000a000a7306 */ /* 0x000ea20000201400 */
[-C--:B------:R-:W-:Y:S02]  /*15cd0*/  ISETP.GE.AND P1, PT, R59, R207.reuse, PT ;  /* 0x000000cf3b00720c */ /* 0x080fe40003f26270 */
[----:B------:R-:W-:-:S02]  /*15ce0*/  ISETP.GE.AND P0, PT, R51, R207, PT ;  /* 0x000000cf3300720c */ /* 0x000fc40003f06270 */
[----:B------:R-:W-:Y:S01]  /*15cf0*/  IABS R28, R28 ;  /* 0x0000001c001c7213 */ /* 0x000fe20000000000 */
[----:B-1----:R-:W-:Y:S01]  /*15d00*/  FFMA.FTZ R8, -R205, R8, R31 ;  /* 0x00000008cd087223 */ /* 0x002fe2000001011f */
[----:B------:R-:W-:Y:S02]  /*15d10*/  IABS R2, R2 ;  /* 0x0000000200027213 */ /* 0x000fe40000000000 */
[----:B------:R-:W-:Y:S01]  /*15d20*/  FSEL R219, R20, -INF , !P2 ;  /* 0xff80000014db7808 */ /* 0x000fe20005000000 */
[----:B------:R-:W-:Y:S01]  /*15d30*/  IMAD.IADD R20, R206, 0x1, -R43 ;  /* 0x00000001ce147824 */ /* 0x000fe200078e0a2b */
[----:B------:R-:W-:Y:S02]  /*15d40*/  IABS R24, R24 ;  /* 0x0000001800187213 */ /* 0x000fe40000000000 */
[-C--:B------:R-:W-:Y:S01]  /*15d50*/  ISETP.LT.OR P4, PT, R67, R6.reuse, P4 ;  /* 0x000000064300720c */ /* 0x080fe20002781670 */
[----:B------:R-:W1:Y:S01]  /*15d60*/  I2F R2, R2 ;  /* 0x0000000200027306 */ /* 0x000e620000201400 */
[----:B------:R-:W-:Y:S01]  /*15d70*/  ISETP.LT.OR P1, PT, R59, R6, P1 ;  /* 0x000000063b00720c */ /* 0x000fe20000f21670 */
[----:B--2---:R-:W-:Y:S01]  /*15d80*/  FFMA.FTZ R10, -R205, R10, R30 ;  /* 0x0000000acd0a7223 */ /* 0x004fe2000001011e */
[----:B------:R-:W-:Y:S01]  /*15d90*/  ISETP.LT.OR P0, PT, R51, R6, P0 ;  /* 0x000000063300720c */ /* 0x000fe20000701670 */
[----:B------:R-:W-:Y:S01]  /*15da0*/  IMAD.MOV.U32 R6, RZ, RZ, R28 ;  /* 0x000000ffff067224 */ /* 0x000fe200078e001c */
[----:B------:R-:W-:-:S02]  /*15db0*/  IABS R28, R29 ;  /* 0x0000001d001c7213 */ /* 0x000fc40000000000 */
[----:B------:R-:W-:Y:S01]  /*15dc0*/  IABS R12, R12 ;  /* 0x0000000c000c7213 */ /* 0x000fe20000000000 */
[----:B------:R2:W3:Y:S01]  /*15dd0*/  I2F R13, R24 ;  /* 0x00000018000d7306 */ /* 0x0004e20000201400 */
[----:B------:R-:W-:Y:S01]  /*15de0*/  FSEL R217, R17, -INF , !P1 ;  /* 0xff80000011d97808 */ /* 0x000fe20004800000 */
[----:B------:R-:W-:Y:S01]  /*15df0*/  IMAD.IADD R17, R206, 0x1, -R11 ;  /* 0x00000001ce117824 */ /* 0x000fe200078e0a0b */
[C---:B------:R-:W-:Y:S02]  /*15e00*/  ISETP.GE.AND P1, PT, R57.reuse, R209, PT ;  /* 0x000000d13900720c */ /* 0x040fe40003f26270 */
[----:B------:R-:W-:Y:S01]  /*15e10*/  FSEL R213, R16, -INF , !P0 ;  /* 0xff80000010d57808 */ /* 0x000fe20004000000 */
[----:B------:R-:W-:Y:S01]  /*15e20*/  IMAD.IADD R16, R206, 0x1, -R9 ;  /* 0x00000001ce107824 */ /* 0x000fe200078e0a09 */
[----:B------:R-:W-:Y:S01]  /*15e30*/  ISETP.LT.OR P1, PT, R57, R0, P1 ;  /* 0x000000003900720c */ /* 0x000fe20000f21670 */
[----:B------:R-:W4:Y:S01]  /*15e40*/  I2F R12, R12 ;  /* 0x0000000c000c7306 */ /* 0x000f220000201400 */
[----:B------:R-:W-:Y:S01]  /*15e50*/  IABS R17, R17 ;  /* 0x0000001100117213 */ /* 0x000fe20000000000 */
[----:B-1----:R-:W-:Y:S01]  /*15e60*/  FFMA.FTZ R2, -R205, R2, R34 ;  /* 0x00000002cd027223 */ /* 0x002fe20000010122 */
[----:B------:R-:W-:Y:S01]  /*15e70*/  FSEL R29, R8, -INF , !P1 ;  /* 0xff800000081d7808 */ /* 0x000fe20004800000 */
[----:B------:R-:W-:Y:S01]  /*15e80*/  IMAD.IADD R8, R206, 0x1, -R65 ;  /* 0x00000001ce087824 */ /* 0x000fe200078e0a41 */
[----:B------:R-:W-:-:S02]  /*15e90*/  ISETP.GE.AND P1, PT, R11, R209, PT ;  /* 0x000000d10b00720c */ /* 0x000fc40003f26270 */
[----:B------:R-:W-:Y:S01]  /*15ea0*/  FSEL R221, R72, -INF , !P4 ;  /* 0xff80000048dd7808 */ /* 0x000fe20006000000 */
[----:B------:R-:W1:Y:S01]  /*15eb0*/  I2F R6, R6 ;  /* 0x0000000600067306 */ /* 0x000e620000201400 */
[----:B--2---:R-:W-:Y:S01]  /*15ec0*/  IABS R24, R20 ;  /* 0x0000001400187213 */ /* 0x004fe20000000000 */
[----:B---3--:R-:W-:Y:S01]  /*15ed0*/  FFMA.FTZ R13, -R205, R13, R26 ;  /* 0x0000000dcd0d7223 */ /* 0x008fe2000001011a */
[----:B------:R-:W-:Y:S02]  /*15ee0*/  ISETP.LT.OR P1, PT, R11, R0, P1 ;  /* 0x000000000b00720c */ /* 0x000fe40000f21670 */
[-C--:B------:R-:W-:Y:S02]  /*15ef0*/  ISETP.GE.AND P4, PT, R63, R209.reuse, PT ;  /* 0x000000d13f00720c */ /* 0x080fe40003f86270 */
[-C--:B------:R-:W-:Y:S01]  /*15f00*/  ISETP.GE.AND P0, PT, R55, R209.reuse, PT ;  /* 0x000000d13700720c */ /* 0x080fe20003f06270 */
[----:B------:R-:W2:Y:S01]  /*15f10*/  I2F R20, R28 ;  /* 0x0000001c00147306 */ /* 0x000ea20000201400 */
[----:B------:R-:W-:Y:S01]  /*15f20*/  FSEL R2, R2, -INF , !P6 ;  /* 0xff80000002027808 */ /* 0x000fe20007000000 */
[----:B----4-:R-:W-:Y:S01]  /*15f30*/  FFMA.FTZ R35, -R205, R12, R35 ;  /* 0x0000000ccd237223 */ /* 0x010fe20000010123 */
[-C--:B------:R-:W-:Y:S01]  /*15f40*/  ISETP.GE.AND P6, PT, R53, R209.reuse, PT ;  /* 0x000000d13500720c */ /* 0x080fe20003fc6270 */
[----:B------:R-:W-:Y:S01]  /*15f50*/  IMAD.IADD R12, R206, 0x1, -R3 ;  /* 0x00000001ce0c7824 */ /* 0x000fe200078e0a03 */
[----:B------:R-:W-:-:S02]  /*15f60*/  ISETP.GE.AND P2, PT, R61, R209, PT ;  /* 0x000000d13d00720c */ /* 0x000fc40003f46270 */
[----:B------:R-:W-:Y:S01]  /*15f70*/  ISETP.LT.OR P4, PT, R63, R0, P4 ;  /* 0x000000003f00720c */ /* 0x000fe20002781670 */
[----:B-1----:R-:W-:Y:S01]  /*15f80*/  FFMA.FTZ R6, -R205, R6, R27 ;  /* 0x00000006cd067223 */ /* 0x002fe2000001011b */
[-C--:B------:R-:W-:Y:S01]  /*15f90*/  ISETP.LT.OR P0, PT, R55, R0.reuse, P0 ;  /* 0x000000003700720c */ /* 0x080fe20000701670 */
[----:B------:R-:W-:Y:S01]  /*15fa0*/  I2F R24, R24 ;  /* 0x0000001800187306 */ /* 0x000fe20000201400 */
[-C--:B------:R-:W-:Y:S02]  /*15fb0*/  ISETP.LT.OR P6, PT, R53, R0.reuse, P6 ;  /* 0x000000003500720c */ /* 0x080fe400037c1670 */
[----:B------:R-:W-:Y:S02]  /*15fc0*/  ISETP.LT.OR P2, PT, R61, R0, P2 ;  /* 0x000000003d00720c */ /* 0x000fe40001741670 */
[----:B------:R-:W-:Y:S01]  /*15fd0*/  FSEL R35, R35, -INF , !P4 ;  /* 0xff80000023237808 */ /* 0x000fe20006000000 */
[----:B--2---:R-:W-:Y:S01]  /*15fe0*/  FFMA.FTZ R11, -R205, R20, R22 ;  /* 0x00000014cd0b7223 */ /* 0x004fe20000010116 */
[----:B------:R-:W-:-:S02]  /*15ff0*/  IABS R28, R16 ;  /* 0x00000010001c7213 */ /* 0x000fc40000000000 */
[----:B------:R-:W1:Y:S01]  /*16000*/  I2F R16, R17 ;  /* 0x0000001100107306 */ /* 0x000e620000201400 */
[----:B------:R-:W-:Y:S02]  /*16010*/  FMNMX.FTZ R20, R4, R41, !PT ;  /* 0x0000002904147209 */ /* 0x000fe40007810000 */
[----:B------:R-:W-:Y:S01]  /*16020*/  FSEL R31, R10, -INF , !P2 ;  /* 0xff8000000a1f7808 */ /* 0x000fe20005000000 */
[----:B------:R-:W-:Y:S01]  /*16030*/  IMAD.IADD R10, R206, 0x1, -R67 ;  /* 0x00000001ce0a7824 */ /* 0x000fe200078e0a43 */
[----:B------:R-:W-:Y:S02]  /*16040*/  FMNMX.FTZ R20, R37, R20, !PT ;  /* 0x0000001425147209 */ /* 0x000fe40007810000 */
[----:B------:R-:W-:Y:S01]  /*16050*/  ISETP.GE.AND P4, PT, R49, R209, PT ;  /* 0x000000d13100720c */ /* 0x000fe20003f86270 */
[----:B------:R-:W2:Y:S01]  /*16060*/  I2F R28, R28 ;  /* 0x0000001c001c7306 */ /* 0x000ea20000201400 */
[----:B------:R-:W-:Y:S02]  /*16070*/  FMNMX.FTZ R20, R33, R20, !PT ;  /* 0x0000001421147209 */ /* 0x000fe40007810000 */
[----:B------:R-:W-:-:S02]  /*16080*/  ISETP.LT.OR P4, PT, R49, R0, P4 ;  /* 0x000000003100720c */ /* 0x000fc40002781670 */
[----:B------:R-:W-:Y:S02]  /*16090*/  FMNMX.FTZ R20, R25, R20, !PT ;  /* 0x0000001419147209 */ /* 0x000fe40007810000 */
[----:B------:R-:W-:Y:S01]  /*160a0*/  IABS R12, R12 ;  /* 0x0000000c000c7213 */ /* 0x000fe20000000000 */
[----:B-1----:R-:W-:Y:S01]  /*160b0*/  FFMA.FTZ R16, -R205, R16, R18 ;  /* 0x00000010cd107223 */ /* 0x002fe20000010112 */
[----:B------:R-:W-:Y:S02]  /*160c0*/  FSEL R17, R13, -INF , !P0 ;  /* 0xff8000000d117808 */ /* 0x000fe40004000000 */
[----:B------:R-:W-:Y:S01]  /*160d0*/  FSEL R13, R6, -INF , !P6 ;  /* 0xff800000060d7808 */ /* 0x000fe20007000000 */
[----:B------:R-:W-:Y:S01]  /*160e0*/  IMAD.IADD R6, R206, 0x1, -R39 ;  /* 0x00000001ce067824 */ /* 0x000fe200078e0a27 */
[----:B------:R-:W-:Y:S01]  /*160f0*/  FMNMX.FTZ R18, R2, R35, !PT ;  /* 0x0000002302127209 */ /* 0x000fe20007810000 */
[----:B------:R-:W1:Y:S01]  /*16100*/  I2F R12, R12 ;  /* 0x0000000c000c7306 */ /* 0x000e620000201400 */
[----:B------:R-:W-:Y:S01]  /*16110*/  FMNMX.FTZ R20, R21, R20, !PT ;  /* 0x0000001415147209 */ /* 0x000fe20007810000 */
[----:B--2---:R-:W-:Y:S01]  /*16120*/  FFMA.FTZ R19, -R205, R28, R19 ;  /* 0x0000001ccd137223 */ /* 0x004fe20000010113 */
[----:B------:R-:W-:-:S02]  /*16130*/  FMNMX.FTZ R18, R31, R18, !PT ;  /* 0x000000121f127209 */ /* 0x000fc40007810000 */
[----:B------:R-:W-:Y:S02]  /*16140*/  IABS R6, R6 ;  /* 0x0000000600067213 */ /* 0x000fe40000000000 */
[----:B------:R-:W-:Y:S02]  /*16150*/  FMNMX.FTZ R20, R7, R20, !PT ;  /* 0x0000001407147209 */ /* 0x000fe40007810000 */
[----:B------:R-:W-:Y:S02]  /*16160*/  FMNMX.FTZ R18, R29, R18, !PT ;  /* 0x000000121d127209 */ /* 0x000fe40007810000 */
[-C--:B------:R-:W-:Y:S01]  /*16170*/  ISETP.GE.AND P0, PT, R9, R209.reuse, PT ;  /* 0x000000d10900720c */ /* 0x080fe20003f06270 */
[----:B------:R-:W2:Y:S01]  /*16180*/  I2F R6, R6 ;  /* 0x0000000600067306 */ /* 0x000ea20000201400 */
[----:B------:R-:W-:Y:S02]  /*16190*/  FSEL R11, R11, -INF , !P4 ;  /* 0xff8000000b0b7808 */ /* 0x000fe40006000000 */
[-C--:B------:R-:W-:Y:S01]  /*161a0*/  ISETP.GE.AND P4, PT, R3, R209.reuse, PT ;  /* 0x000000d10300720c */ /* 0x080fe20003f86270 */
[----:B-1----:R-:W-:Y:S01]  /*161b0*/  FFMA.FTZ R12, -R205, R12, R15 ;  /* 0x0000000ccd0c7223 */ /* 0x002fe2000001010f */
[----:B------:R-:W-:-:S02]  /*161c0*/  ISETP.GE.AND P2, PT, R43, R209, PT ;  /* 0x000000d12b00720c */ /* 0x000fc40003f46270 */
[----:B------:R-:W-:Y:S02]  /*161d0*/  FMNMX.FTZ R20, R5, R20, !PT ;  /* 0x0000001405147209 */ /* 0x000fe40007810000 */
[----:B------:R-:W-:Y:S02]  /*161e0*/  FMNMX.FTZ R18, R17, R18, !PT ;  /* 0x0000001211127209 */ /* 0x000fe40007810000 */
[----:B------:R-:W-:Y:S02]  /*161f0*/  IABS R10, R10 ;  /* 0x0000000a000a7213 */ /* 0x000fe40000000000 */
[----:B------:R-:W-:Y:S01]  /*16200*/  ISETP.LT.OR P0, PT, R9, R0, P0 ;  /* 0x000000000900720c */ /* 0x000fe20000701670 */
[----:B------:R-:W-:Y:S01]  /*16210*/  FFMA.FTZ R9, -R205, R24, R23 ;  /* 0x00000018cd097223 */ /* 0x000fe20000010117 */
[-C--:B------:R-:W-:Y:S01]  /*16220*/  ISETP.LT.OR P4, PT, R3, R0.reuse, P4 ;  /* 0x000000000300720c */ /* 0x080fe20002781670 */
[----:B------:R-:W-:Y:S01]  /*16230*/  IMAD.IADD R3, R206, 0x1, -R59 ;  /* 0x00000001ce037824 */ /* 0x000fe200078e0a3b */
[----:B------:R-:W-:Y:S01]  /*16240*/  ISETP.LT.OR P2, PT, R43, R0, P2 ;  /* 0x000000002b00720c */ /* 0x000fe20001741670 */
[----:B------:R-:W1:Y:S01]  /*16250*/  I2F R10, R10 ;  /* 0x0000000a000a7306 */ /* 0x000e620000201400 */
[----:B------:R-:W-:Y:S01]  /*16260*/  FMNMX.FTZ R20, R229, R20, !PT ;  /* 0x00000014e5147209 */ /* 0x000fe20007810000 */
[----:B--2---:R-:W-:Y:S01]  /*16270*/  FFMA.FTZ R6, -R205, R6, R14 ;  /* 0x00000006cd067223 */ /* 0x004fe2000001010e */
[----:B------:R-:W-:-:S02]  /*16280*/  FMNMX.FTZ R18, R13, R18, !PT ;  /* 0x000000120d127209 */ /* 0x000fc40007810000 */
[----:B------:R-:W-:Y:S02]  /*16290*/  IABS R8, R8 ;  /* 0x0000000800087213 */ /* 0x000fe40000000000 */
[----:B------:R-:W-:Y:S01]  /*162a0*/  FSEL R227, R16, -INF , !P1 ;  /* 0xff80000010e37808 */ /* 0x000fe20004800000 */
[----:B------:R-:W-:Y:S01]  /*162b0*/  IMAD.IADD R16, R206, 0x1, -R51 ;  /* 0x00000001ce107824 */ /* 0x000fe200078e0a33 */
[----:B------:R-:W-:Y:S02]  /*162c0*/  FSEL R9, R9, -INF , !P2 ;  /* 0xff80000009097808 */ /* 0x000fe40005000000 */
[----:B------:R-:W-:Y:S01]  /*162d0*/  FMNMX.FTZ R20, R161, R20, !PT ;  /* 0x00000014a1147209 */ /* 0x000fe20007810000 */
[----:B------:R-:W2:Y:S01]  /*162e0*/  I2F R8, R8 ;  /* 0x0000000800087306 */ /* 0x000ea20000201400 */
[----:B------:R-:W-:Y:S02]  /*162f0*/  FMNMX.FTZ R18, R11, R18, !PT ;  /* 0x000000120b127209 */ /* 0x000fe40007810000 */
[----:B------:R-:W-:Y:S01]  /*16300*/  IABS R3, R3 ;  /* 0x0000000300037213 */ /* 0x000fe20000000000 */
[----:B-1----:R-:W-:Y:S01]  /*16310*/  FFMA.FTZ R10, -R205, R10, R74 ;  /* 0x0000000acd0a7223 */ /* 0x002fe2000001014a */
[----:B------:R-:W-:-:S02]  /*16320*/  ISETP.GE.AND P6, PT, R39, R209, PT ;  /* 0x000000d12700720c */ /* 0x000fc40003fc6270 */
[----:B------:R-:W-:Y:S02]  /*16330*/  FMNMX.FTZ R20, R225, R20, !PT ;  /* 0x00000014e1147209 */ /* 0x000fe40007810000 */
[----:B------:R-:W-:Y:S01]  /*16340*/  FMNMX.FTZ R18, R9, R18, !PT ;  /* 0x0000001209127209 */ /* 0x000fe20007810000 */
[----:B------:R-:W1:Y:S01]  /*16350*/  I2F R3, R3 ;  /* 0x0000000300037306 */ /* 0x000e620000201400 */
[----:B------:R-:W-:Y:S02]  /*16360*/  IABS R16, R16 ;  /* 0x0000001000107213 */ /* 0x000fe40000000000 */
[----:B------:R-:W-:Y:S02]  /*16370*/  ISETP.LT.OR P6, PT, R39, R0, P6 ;  /* 0x000000002700720c */ /* 0x000fe400037c1670 */
[----:B------:R-:W-:Y:S01]  /*16380*/  FSEL R169, R19, -INF , !P0 ;  /* 0xff80000013a97808 */ /* 0x000fe20004000000 */
[----:B--2---:R-:W-:Y:S01]  /*16390*/  FFMA.FTZ R8, -R205, R8, R75 ;  /* 0x00000008cd087223 */ /* 0x004fe2000001014b */
[----:B------:R-:W-:Y:S01]  /*163a0*/  FMNMX.FTZ R20, R163, R20, !PT ;  /* 0x00000014a3147209 */ /* 0x000fe20007810000 */
[----:B------:R-:W2:Y:S01]  /*163b0*/  I2F R16, R16 ;  /* 0x0000001000107306 */ /* 0x000ea20000201400 */
[----:B------:R-:W-:Y:S01]  /*163c0*/  FMNMX.FTZ R18, R227, R18, !PT ;  /* 0x00000012e3127209 */ /* 0x000fe20007810000 */
[----:B------:R-:W-:Y:S01]  /*163d0*/  LDSM.16.MT88.4 R72, [R188+0x10000] ;  /* 0x01000000bc48783b */ /* 0x000fe20000004200 */
[----:B------:R-:W-:-:S02]  /*163e0*/  ISETP.GE.AND P2, PT, R67, R209, PT ;  /* 0x000000d14300720c */ /* 0x000fc40003f46270 */
[----:B------:R-:W-:Y:S02]  /*163f0*/  FMNMX.FTZ R20, R221, R20, !PT ;  /* 0x00000014dd147209 */ /* 0x000fe40007810000 */
[----:B------:R-:W-:Y:S01]  /*16400*/  FSEL R223, R6, -INF , !P6 ;  /* 0xff80000006df7808 */ /* 0x000fe20007000000 */
[----:B-1----:R-:W-:Y:S01]  /*16410*/  FFMA.FTZ R3, -R205, R3, R78 ;  /* 0x00000003cd037223 */ /* 0x002fe2000001014e */
[----:B------:R-:W-:Y:S02]  /*16420*/  FMNMX.FTZ R18, R169, R18, !PT ;  /* 0x00000012a9127209 */ /* 0x000fe40007810000 */
[----:B------:R-:W-:Y:S02]  /*16430*/  ISETP.LT.OR P2, PT, R67, R0, P2 ;  /* 0x000000004300720c */ /* 0x000fe40001741670 */
[----:B------:R-:W-:Y:S02]  /*16440*/  ISETP.GE.AND P1, PT, R65, R209, PT ;  /* 0x000000d14100720c */ /* 0x000fe40003f26270 */
[----:B------:R-:W-:Y:S01]  /*16450*/  FMNMX.FTZ R20, R219, R20, !PT ;  /* 0x00000014db147209 */ /* 0x000fe20007810000 */
[----:B--2---:R-:W-:Y:S01]  /*16460*/  FFMA.FTZ R16, -R205, R16, R79 ;  /* 0x00000010cd107223 */ /* 0x004fe2000001014f */
[----:B------:R-:W-:-:S02]  /*16470*/  FSEL R211, R12, -INF , !P4 ;  /* 0xff8000000cd37808 */ /* 0x000fc40006000000 */
[----:B------:R-:W-:Y:S02]  /*16480*/  FMNMX.FTZ R18, R223, R18, !PT ;  /* 0x00000012df127209 */ /* 0x000fe40007810000 */
[----:B------:R-:W-:Y:S02]  /*16490*/  ISETP.LT.OR P1, PT, R65, R0, P1 ;  /* 0x000000004100720c */ /* 0x000fe40000f21670 */
[----:B------:R-:W-:Y:S01]  /*164a0*/  ISETP.GE.AND P0, PT, R59, R209, PT ;  /* 0x000000d13b00720c */ /* 0x000fe20003f06270 */
[----:B------:R-:W-:Y:S01]  /*164b0*/  LDSM.16.MT88.4 R64, [R184+0xe000] ;  /* 0x00e00000b840783b */ /* 0x000fe20000004200 */
[----:B------:R-:W-:Y:S02]  /*164c0*/  FMNMX.FTZ R6, R217, R20, !PT ;  /* 0x00000014d9067209 */ /* 0x000fe40007810000 */
[----:B------:R-:W-:Y:S02]  /*164d0*/  FSEL R171, R10, -INF , !P2 ;  /* 0xff8000000aab7808 */ /* 0x000fe40005000000 */
[----:B------:R-:W-:-:S02]  /*164e0*/  FMNMX.FTZ R18, R211, R18, !PT ;  /* 0x00000012d3127209 */ /* 0x000fc40007810000 */
[----:B------:R-:W-:Y:S02]  /*164f0*/  ISETP.LT.OR P0, PT, R59, R0, P0 ;  /* 0x000000003b00720c */ /* 0x000fe40000701670 */
[----:B------:R-:W-:Y:S01]  /*16500*/  FMNMX.FTZ R6, R213, R6, !PT ;  /* 0x00000006d5067209 */ /* 0x000fe20007810000 */
[----:B------:R-:W-:Y:S01]  /*16510*/  LDSM.16.MT88.4 R56, [R185+0xe000] ;  /* 0x00e00000b938783b */ /* 0x000fe20000004200 */
[----:B------:R-:W-:Y:S02]  /*16520*/  ISETP.GE.AND P4, PT, R51, R209, PT ;  /* 0x000000d13300720c */ /* 0x000fe40003f86270 */
[----:B------:R-:W-:Y:S01]  /*16530*/  FSEL R147, R8, -INF , !P1 ;  /* 0xff80000008937808 */ /* 0x000fe20004800000 */
[----:B------:R-:W1:Y:S01]  /*16540*/  SHFL.BFLY PT, R15, R6, 0x2, 0x1f ;  /* 0x0c401f00060f7f89 */ /* 0x000e6200000e0000 */
[----:B------:R-:W-:Y:S02]  /*16550*/  FMNMX.FTZ R18, R171, R18, !PT ;  /* 0x00000012ab127209 */ /* 0x000fe40007810000 */
[----:B------:R-:W-:-:S02]  /*16560*/  ISETP.LT.OR P4, PT, R51, R0, P4 ;  /* 0x000000003300720c */ /* 0x000fc40002781670 */
[----:B------:R-:W-:Y:S01]  /*16570*/  FSEL R145, R3, -INF , !P0 ;  /* 0xff80000003917808 */ /* 0x000fe20004000000 */
[----:B------:R-:W-:Y:S01]  /*16580*/  LDSM.16.MT88.4 R48, [R186+0xe000] ;  /* 0x00e00000ba30783b */ /* 0x000fe20000004200 */
[----:B------:R-:W-:Y:S02]  /*16590*/  FMNMX.FTZ R18, R147, R18, !PT ;  /* 0x0000001293127209 */ /* 0x000fe40007810000 */
        /* <DEDUP_REMOVED lines=24> */
[----:B------:R-:W2:Y:S01]  /*16720*/  MUFU.EX2 R157, R157 ;  /* 0x0000009d009d7308 */ /* 0x000ea20000000800 */
[--C-:B------:R-:W-:Y:S01]  /*16730*/  FFMA.FTZ R138, R21, c[0x0][0x23c], -R144.reuse ;  /* 0x00008f00158a7a23 */ /* 0x100fe20000010890 */
[----:B------:R-:W-:Y:S01]  /*16740*/  LDSM.16.MT88.4 R24, [R186+0xe800] ;  /* 0x00e80000ba18783b */ /* 0x000fe20000004200 */
[----:B------:R-:W-:Y:S02]  /*16750*/  FFMA.FTZ R158, R229, c[0x0][0x23c], -R144 ;  /* 0x00008f00e59e7a23 */ /* 0x000fe40000010890 */
[--C-:B------:R-:W-:Y:S01]  /*16760*/  FFMA.FTZ R154, R2, c[0x0][0x23c], -R162.reuse ;  /* 0x00008f00029a7a23 */ /* 0x100fe200000108a2 */
[----:B------:R-:W-:Y:S01]  /*16770*/  LDSM.16.MT88.4 R20, [R188+0xc800] ;  /* 0x00c80000bc14783b */ /* 0x000fe20000004200 */
        /* <DEDUP_REMOVED lines=8> */
[----:B------:R-:W3:Y:S01]  /*16800*/  MUFU.EX2 R148, R148 ;  /* 0x0000009400947308 */ /* 0x000ee20000000800 */
[--C-:B------:R-:W-:Y:S01]  /*16810*/  FFMA.FTZ R149, R11, c[0x0][0x23c], -R162.reuse ;  /* 0x00008f000b957a23 */ /* 0x100fe200000108a2 */
[----:B------:R-:W4:Y:S01]  /*16820*/  LDSM.16.MT88.4 R4, [R184+0x10000] ;  /* 0x01000000b804783b */ /* 0x000f220000004200 */
[--C-:B------:R-:W-:Y:S01]  /*16830*/  FFMA.FTZ R0, R9, c[0x0][0x23c], -R162.reuse ;  /* 0x00008f0009007a23 */ /* 0x100fe200000108a2 */
[----:B--2---:R-:W-:Y:S01]  /*16840*/  F2FP.PACK_AB R96, R152, R157 ;  /* 0x0000009d9860723e */ /* 0x004fe200000000ff */
[----:B------:R-:W-:Y:S01]  /*16850*/  FFMA.FTZ R135, R13, c[0x0][0x23c], -R162 ;  /* 0x00008f000d877a23 */ /* 0x000fe200000108a2 */
[----:B------:R-:W2:Y:S01]  /*16860*/  LDSM.16.MT88.4 R8, [R188+0xe800] ;  /* 0x00e80000bc08783b */ /* 0x000ea20000004200 */
[--C-:B------:R-:W-:Y:S01]  /*16870*/  FFMA.FTZ R161, R161, c[0x0][0x23c], -R144.reuse ;  /* 0x00008f00a1a17a23 */ /* 0x100fe20000010890 */
[----:B------:R-:W-:Y:S01]  /*16880*/  MUFU.EX2 R154, R154 ;  /* 0x0000009a009a7308 */ /* 0x000fe20000000800 */
[--C-:B------:R-:W-:Y:S01]  /*16890*/  FFMA.FTZ R160, R225, c[0x0][0x23c], -R144.reuse ;  /* 0x00008f00e1a07a23 */ /* 0x100fe20000010890 */
[----:B------:R-:W5:Y:S01]  /*168a0*/  LDSM.16.MT88.4 R16, [R185+0xe800] ;  /* 0x00e80000b910783b */ /* 0x000f620000004200 */
[----:B------:R-:W-:-:S02]  /*168b0*/  FFMA.FTZ R163, R163, c[0x0][0x23c], -R144 ;  /* 0x00008f00a3a37a23 */ /* 0x000fc40000010890 */
[--C-:B------:R-:W-:Y:S01]  /*168c0*/  FFMA.FTZ R166, R227, c[0x0][0x23c], -R162.reuse ;  /* 0x00008f00e3a67a23 */ /* 0x100fe200000108a2 */
[----:B------:R-:W1:Y:S01]  /*168d0*/  LDSM.16.MT88.4 R12, [R184+0xe800] ;  /* 0x00e80000b80c783b */ /* 0x000e620000004200 */
        /* <DEDUP_REMOVED lines=21> */
[C---:B---3--:R-:W-:Y:S02]  /*16a30*/  F2FP.PACK_AB R99, R151.reuse, R156 ;  /* 0x0000009c9763723e */ /* 0x048fe400000000ff */
[----:B------:R-:W3:Y:S01]  /*16a40*/  MUFU.EX2 R138, R138 ;  /* 0x0000008a008a7308 */ /* 0x000ee20000000800 */
        /* <DEDUP_REMOVED lines=60> */
[----:B--2---:R-:W-:Y:S01]  /*16e10*/  HMMA.16816.F32 R36, R4, R8, R36 ;  /* 0x000000080424723c */ /* 0x004fe20000001824 */
[----:B------:R-:W-:-:S07]  /*16e20*/  FADD.FTZ R149, R0, R149 ;  /* 0x0000009500957221 */ /* 0x000fce0000010000 */
[C---:B------:R-:W-:Y:S01]  /*16e30*/  HMMA.16816.F32 R40, R4.reuse, R10, R40 ;  /* 0x0000000a0428723c */ /* 0x040fe20000001828 */
[----:B------:R-:W1:Y:S07]  /*16e40*/  LDSM.16.MT88.4 R8, [R186+0x10800] ;  /* 0x01080000ba08783b */ /* 0x000e6e0000004200 */
[C---:B-----5:R-:W-:Y:S08]  /*16e50*/  HMMA.16816.F32 R52, R4.reuse, R16, R52 ;  /* 0x000000100434723c */ /* 0x060ff00000001834 */
        /* <DEDUP_REMOVED lines=185> */
.L_x_5999:
[----:B------:R-:W-:-:S05]  /*179f0*/  IMAD.MOV.U32 R11, RZ, RZ, c[0x0][0x1a0] ;  /* 0x00006800ff0b7624 */ /* 0x000fca00078e00ff */
[----:B------:R-:W-:-:S04]  /*17a00*/  LEA R11, -R11, RZ, 0x6 ;  /* 0x000000ff0b0b7211 */ /* 0x000fc800078e31ff */
[----:B------:R-:W-:Y:S02]  /*17a10*/  SHF.R.S32.HI R6, RZ, 0x1f, R11 ;  /* 0x0000001fff067819 */ /* 0x000fe4000001140b */
.L_x_6000:
        /* <DEDUP_REMOVED lines=88> */
[----:B------:R-:W-:Y:S01]  /*17fa0*/  @P1 LEA.HI.X R29, R136, c[0x0][0x174], R133, 0x1, P0 ;  /* 0x00005d00881d1a11 */ /* 0x000fe200000f0c85 */
[----:B------:R-:W-:Y:S01]  /*17fb0*/  IMAD.IADD R133, R208, 0x1, -R215 ;  /* 0x00000001d0857824 */ /* 0x000fe200078e0ad7 */
[C---:B------:R-:W-:Y:S01]  /*17fc0*/  IADD3 R2, R215.reuse, 0x1, RZ ;  /* 0x00000001d7027810 */ /* 0x040fe20007ffe0ff */
[----:B------:R-:W-:Y:S01]  /*17fd0*/  @!P4 STS.128 [R200+0xd000], RZ ;  /* 0x00d000ffc800c388 */ /* 0x000fe20000000c00 */
[C---:B------:R-:W-:Y:S02]  /*17fe0*/  ISETP.GE.AND P6, PT, R215.reuse, R207, PT ;  /* 0x000000cfd700720c */ /* 0x040fe40003fc6270 */
[----:B------:R-:W-:Y:S01]  /*17ff0*/  IABS R133, R133 ;  /* 0x0000008500857213 */ /* 0x000fe20000000000 */
        /* <DEDUP_REMOVED lines=25> */
[----:B------:R4:W-:Y:S04]  /*18190*/  @P1 LDGSTS.E.BYPASS.LTC128B.128 [R200+0x11800], [R28.64+0x100] ;  /* 0x118001001cc81fae */ /* 0x0009e8000b901d44 */
[----:B------:R-:W-:Y:S04]  /*181a0*/  @!P1 STS.128 [R200+0x11800], RZ ;  /* 0x011800ffc8009388 */ /* 0x000fe80000000c00 */
[----:B------:R-:W-:Y:S04]  /*181b0*/  LDSM.16.M88.4 R148, [R194] ;  /* 0x00000000c294783b */ /* 0x000fe80000000200 */
[----:B--2---:R-:W5:Y:S04]  /*181c0*/  LDSM.16.M88.4 R20, [R193+0x6000] ;  /* 0x00600000c114783b */ /* 0x004f680000000200 */
[----:B---3--:R-:W2:Y:S04]  /*181d0*/  LDSM.16.M88.4 R12, [R193+0x6800] ;  /* 0x00680000c10c783b */ /* 0x008ea80000000200 */
[----:B------:R-:W3:Y:S04]  /*181e0*/  LDSM.16.M88.4 R156, [R193+0x7000] ;  /* 0x00700000c19c783b */ /* 0x000ee80000000200 */
[----:B-1----:R-:W1:Y:S04]  /*181f0*/  LDSM.16.M88.4 R8, [R193+0x7800] ;  /* 0x00780000c108783b */ /* 0x002e680000000200 */
[----:B------:R-:W-:Y:S04]  /*18200*/  LDSM.16.M88.4 R32, [R192] ;  /* 0x00000000c020783b */ /* 0x000fe80000000200 */
[----:B------:R-:W1:Y:S04]  /*18210*/  LDSM.16.M88.4 R4, [R191] ;  /* 0x00000000bf04783b */ /* 0x000e680000000200 */
[----:B------:R-:W1:Y:S04]  /*18220*/  LDSM.16.M88.4 R144, [R183] ;  /* 0x00000000b790783b */ /* 0x000e680000000200 */
[----:B------:R-:W1:Y:S04]  /*18230*/  LDSM.16.M88.4 R140, [R182] ;  /* 0x00000000b68c783b */ /* 0x000e680000000200 */
[----:B------:R-:W-:Y:S04]  /*18240*/  LDSM.16.M88.4 R164, [R190] ;  /* 0x00000000bea4783b */ /* 0x000fe80000000200 */
[----:B----4-:R-:W4:Y:S01]  /*18250*/  LDSM.16.M88.4 R28, [R187+0x6000] ;  /* 0x00600000bb1c783b */ /* 0x010f220000000200 */
[C---:B-----5:R-:W-:Y:S03]  /*18260*/  HMMA.16816.F32 R24, R148.reuse, R20, RZ ;  /* 0x000000149418723c */ /* 0x060fe600000018ff */
[----:B------:R-:W5:Y:S04]  /*18270*/  LDSM.16.M88.4 R136, [R181] ;  /* 0x00000000b588783b */ /* 0x000f680000000200 */
[----:B------:R-:W-:Y:S01]  /*18280*/  LDSM.16.M88.4 R216, [R187+0x7800] ;  /* 0x00780000bbd8783b */ /* 0x000fe20000000200 */
[C---:B------:R-:W-:Y:S03]  /*18290*/  HMMA.16816.F32 R20, R148.reuse, R22, RZ ;  /* 0x000000169414723c */ /* 0x040fe600000018ff */
[----:B------:R-:W-:Y:S04]  /*182a0*/  LDSM.16.M88.4 R168, [R180+0x1800] ;  /* 0x00180000b4a8783b */ /* 0x000fe80000000200 */
[----:B------:R-:W-:Y:S01]  /*182b0*/  LDSM.16.M88.4 R220, [R193+0xa800] ;  /* 0x00a80000c1dc783b */ /* 0x000fe20000000200 */
[C---:B--2---:R-:W-:Y:S03]  /*182c0*/  HMMA.16816.F32 R16, R148.reuse, R12, RZ ;  /* 0x0000000c9410723c */ /* 0x044fe600000018ff */
[----:B------:R-:W0:Y:S05]  /*182d0*/  LDGDEPBAR ;  /* 0x00000000000079af */ /* 0x000e2a0000000000 */
[C---:B---3--:R-:W-:Y:S08]  /*182e0*/  HMMA.16816.F32 R160, R148.reuse, R156, RZ ;  /* 0x0000009c94a0723c */ /* 0x048ff000000018ff */
[C---:B------:R-:W-:Y:S08]  /*182f0*/  HMMA.16816.F32 R12, R148.reuse, R14, RZ ;  /* 0x0000000e940c723c */ /* 0x040ff000000018ff */
[C---:B------:R-:W-:Y:S08]  /*18300*/  HMMA.16816.F32 R156, R148.reuse, R158, RZ ;  /* 0x0000009e949c723c */ /* 0x040ff000000018ff */
[C---:B-1----:R-:W-:Y:S08]  /*18310*/  HMMA.16816.F32 R152, R148.reuse, R8, RZ ;  /* 0x000000089498723c */ /* 0x042ff000000018ff */
[----:B------:R-:W-:Y:S01]  /*18320*/  HMMA.16816.F32 R148, R148, R10, RZ ;  /* 0x0000000a9494723c */ /* 0x000fe200000018ff */
        /* <DEDUP_REMOVED lines=9> */
[----:B------:R-:W3:Y:S07]  /*183c0*/  LDSM.16.M88.4 R140, [R189] ;  /* 0x00000000bd8c783b */ /* 0x000eee0000000200 */
[C---:B----4-:R-:W-:Y:S08]  /*183d0*/  HMMA.16816.F32 R24, R164.reuse, R28, R24 ;  /* 0x0000001ca418723c */ /* 0x050ff00000001818 */
[----:B------:R-:W-:Y:S01]  /*183e0*/  HMMA.16816.F32 R20, R164, R30, R20 ;  /* 0x0000001ea414723c */ /* 0x000fe20000001814 */
[----:B------:R-:W4:Y:S07]  /*183f0*/  LDSM.16.M88.4 R28, [R180+0x1000] ;  /* 0x00100000b41c783b */ /* 0x000f2e0000000200 */
[C---:B-----5:R-:W-:Y:S08]  /*18400*/  HMMA.16816.F32 R152, R32.reuse, R136, R152 ;  /* 0x000000882098723c */ /* 0x060ff00000001898 */
[----:B------:R-:W-:Y:S01]  /*18410*/  HMMA.16816.F32 R148, R32, R138, R148 ;  /* 0x0000008a2094723c */ /* 0x000fe20000001894 */
[----:B------:R-:W5:Y:S04]  /*18420*/  LDSM.16.M88.4 R32, [R180+0x800] ;  /* 0x00080000b420783b */ /* 0x000f680000000200 */
[----:B------:R-:W-:Y:S03]  /*18430*/  LDSM.16.M88.4 R136, [R193+0x8800] ;  /* 0x00880000c188783b */ /* 0x000fe60000000200 */
        /* <DEDUP_REMOVED lines=9> */
[----:B------:R-:W-:Y:S03]  /*184d0*/  LDSM.16.M88.4 R216, [R194+0x4000] ;  /* 0x00400000c2d8783b */ /* 0x000fe60000000200 */
[C---:B---3--:R-:W-:Y:S08]  /*184e0*/  HMMA.16816.F32 R24, R140.reuse, R144, R24 ;  /* 0x000000908c18723c */ /* 0x048ff00000001818 */
[C---:B------:R-:W-:Y:S01]  /*184f0*/  HMMA.16816.F32 R20, R140.reuse, R146, R20 ;  /* 0x000000928c14723c */ /* 0x040fe20000001814 */
[----:B------:R-:W-:Y:S07]  /*18500*/  LDSM.16.M88.4 R144, [R179] ;  /* 0x00000000b390783b */ /* 0x000fee0000000200 */
[C---:B----4-:R-:W-:Y:S08]  /*18510*/  HMMA.16816.F32 R160, R140.reuse, R28, R160 ;  /* 0x0000001c8ca0723c */ /* 0x050ff000000018a0 */
[C---:B------:R-:W-:Y:S01]  /*18520*/  HMMA.16816.F32 R156, R140.reuse, R30, R156 ;  /* 0x0000001e8c9c723c */ /* 0x040fe2000000189c */
[----:B------:R-:W3:Y:S07]  /*18530*/  LDSM.16.M88.4 R28, [R193+0x9800] ;  /* 0x00980000c11c783b */ /* 0x000eee0000000200 */
[C---:B-----5:R-:W-:Y:S08]  /*18540*/  HMMA.16816.F32 R16, R140.reuse, R32, R16 ;  /* 0x000000208c10723c */ /* 0x060ff00000001810 */
[C---:B------:R-:W-:Y:S01]  /*18550*/  HMMA.16816.F32 R12, R140.reuse, R34, R12 ;  /* 0x000000228c0c723c */ /* 0x040fe2000000180c */
[----:B------:R-:W4:Y:S07]  /*18560*/  LDSM.16.M88.4 R32, [R192+0x2000] ;  /* 0x00200000c020783b */ /* 0x000f2e0000000200 */
        /* <DEDUP_REMOVED lines=9> */
[----:B------:R-:W5:Y:S07]  /*18600*/  LDSM.16.M88.4 R136, [R176] ;  /* 0x00000000b088783b */ /* 0x000f6e0000000200 */
[C---:B--2---:R-:W-:Y:S08]  /*18610*/  HMMA.16816.F32 R160, R4.reuse, R164, R160 ;  /* 0x000000a404a0723c */ /* 0x044ff000000018a0 */
[C---:B------:R-:W-:Y:S01]  /*18620*/  HMMA.16816.F32 R156, R4.reuse, R166, R156 ;  /* 0x000000a6049c723c */ /* 0x040fe2000000189c */
[----:B------:R-:W-:Y:S07]  /*18630*/  LDSM.16.M88.4 R164, [R187+0x8800] ;  /* 0x00880000bba4783b */ /* 0x000fee0000000200 */
[C---:B---3--:R-:W-:Y:S08]  /*18640*/  HMMA.16816.F32 R152, R4.reuse, R28, R152 ;  /* 0x0000001c0498723c */ /* 0x048ff00000001898 */
[----:B------:R-:W-:Y:S01]  /*18650*/  HMMA.16816.F32 R148, R4, R30, R148 ;  /* 0x0000001e0494723c */ /* 0x000fe20000001894 */
[----:B------:R-:W-:Y:S04]  /*18660*/  LDSM.16.M88.4 R4, [R190+0x2000] ;  /* 0x00200000be04783b */ /* 0x000fe80000000200 */
[----:B------:R-:W2:Y:S03]  /*18670*/  LDSM.16.M88.4 R28, [R187+0x9000] ;  /* 0x00900000bb1c783b */ /* 0x000ea60000000200 */
[C---:B----4-:R-:W-:Y:S08]  /*18680*/  HMMA.16816.F32 R24, R32.reuse, R144, R24 ;  /* 0x000000902018723c */ /* 0x050ff00000001818 */
[C---:B------:R-:W-:Y:S01]  /*18690*/  HMMA.16816.F32 R20, R32.reuse, R146, R20 ;  /* 0x000000922014723c */ /* 0x040fe20000001814 */
[----:B------:R-:W3:Y:S07]  /*186a0*/  LDSM.16.M88.4 R144, [R187+0x9800] ;  /* 0x00980000bb90783b */ /* 0x000eee0000000200 */
[C---:B-1----:R-:W-:Y:S08]  /*186b0*/  HMMA.16816.F32 R160, R32.reuse, R8, R160 ;  /* 0x0000000820a0723c */ /* 0x042ff000000018a0 */
[C---:B------:R-:W-:Y:S01]  /*186c0*/  HMMA.16816.F32 R156, R32.reuse, R10, R156 ;  /* 0x0000000a209c723c */ /* 0x040fe2000000189c */
[----:B------:R-:W-:Y:S07]  /*186d0*/  LDSM.16.M88.4 R8, [R189+0x2000] ;  /* 0x00200000bd08783b */ /* 0x000fee0000000200 */
[C---:B------:R-:W-:Y:S08]  /*186e0*/  HMMA.16816.F32 R16, R32.reuse, R140, R16 ;  /* 0x0000008c2010723c */ /* 0x040ff00000001810 */
[C---:B------:R-:W-:Y:S01]  /*186f0*/  HMMA.16816.F32 R12, R32.reuse, R142, R12 ;  /* 0x0000008e200c723c */ /* 0x040fe2000000180c */
[----:B------:R-:W1:Y:S07]  /*18700*/  LDSM.16.M88.4 R140, [R180+0x2000] ;  /* 0x00200000b48c783b */ /* 0x000e6e0000000200 */
[C---:B-----5:R-:W-:Y:S08]  /*18710*/  HMMA.16816.F32 R152, R32.reuse, R136, R152 ;  /* 0x000000882098723c */ /* 0x060ff00000001898 */
        /* <DEDUP_REMOVED lines=15> */
[----:B------:R-:W-:Y:S03]  /*18810*/  LDSM.16.M88.4 R144, [R192+0x4000] ;  /* 0x00400000c090783b */ /* 0x000fe60000000200 */
[C---:B-1----:R-:W-:Y:S08]  /*18820*/  HMMA.16816.F32 R24, R8.reuse, R140, R24 ;  /* 0x0000008c0818723c */ /* 0x042ff00000001818 */
[C---:B------:R-:W-:Y:S01]  /*18830*/  HMMA.16816.F32 R20, R8.reuse, R142, R20 ;  /* 0x0000008e0814723c */ /* 0x040fe20000001814 */
[----:B------:R-:W1:Y:S07]  /*18840*/  LDSM.16.M88.4 R140, [R175] ;  /* 0x00000000af8c783b */ /* 0x000e6e0000000200 */
[C---:B--2---:R-:W-:Y:S08]  /*18850*/  HMMA.16816.F32 R152, R8.reuse, R28, R152 ;  /* 0x0000001c0898723c */ /* 0x044ff00000001898 */
[C---:B------:R-:W-:Y:S01]  /*18860*/  HMMA.16816.F32 R148, R8.reuse, R30, R148 ;  /* 0x0000001e0894723c */ /* 0x040fe20000001894 */
[----:B------:R-:W2:Y:S07]  /*18870*/  LDSM.16.M88.4 R28, [R172] ;  /* 0x00000000ac1c783b */ /* 0x000eae0000000200 */
[C---:B------:R-:W-:Y:S08]  /*18880*/  HMMA.16816.F32 R160, R8.reuse, R32, R160 ;  /* 0x0000002008a0723c */ /* 0x040ff000000018a0 */
[----:B------:R-:W-:Y:S01]  /*18890*/  HMMA.16816.F32 R156, R8, R34, R156 ;  /* 0x00000022089c723c */ /* 0x000fe2000000189c */
[----:B------:R-:W4:Y:S07]  /*188a0*/  LDSM.16.M88.4 R32, [R173] ;  /* 0x00000000ad20783b */ /* 0x000f2e0000000200 */
[C---:B---3--:R-:W-:Y:S08]  /*188b0*/  HMMA.16816.F32 R24, R216.reuse, R4, R24 ;  /* 0x00000004d818723c */ /* 0x048ff00000001818 */
[----:B------:R-:W-:Y:S01]  /*188c0*/  HMMA.16816.F32 R20, R216, R6, R20 ;  /* 0x00000006d814723c */ /* 0x000fe20000001814 */
[----:B------:R-:W-:Y:S07]  /*188d0*/  LDSM.16.M88.4 R4, [R187+0xa000] ;  /* 0x00a00000bb04783b */ /* 0x000fee0000000200 */
[C---:B------:R-:W-:Y:S08]  /*188e0*/  HMMA.16816.F32 R16, R8.reuse, R136, R16 ;  /* 0x000000880810723c */ /* 0x040ff00000001810 */
[----:B------:R-:W-:Y:S01]  /*188f0*/  HMMA.16816.F32 R12, R8, R138, R12 ;  /* 0x0000008a080c723c */ /* 0x000fe2000000180c */
[----:B------:R-:W3:Y:S04]  /*18900*/  LDSM.16.M88.4 R136, [R174] ;  /* 0x00000000ae88783b */ /* 0x000ee80000000200 */
[----:B------:R-:W5:Y:S03]  /*18910*/  LDSM.16.M88.4 R8, [R190+0x4000] ;  /* 0x00400000be08783b */ /* 0x000f660000000200 */
[C---:B------:R-:W-:Y:S08]  /*18920*/  HMMA.16816.F32 R152, R216.reuse, R164, R152 ;  /* 0x000000a4d898723c */ /* 0x040ff00000001898 */
[C---:B------:R-:W-:Y:S01]  /*18930*/  HMMA.16816.F32 R164, R216.reuse, R166, R148 ;  /* 0x000000a6d8a4723c */ /* 0x040fe20000001894 */
[----:B------:R-:W-:Y:S07]  /*18940*/  LDSM.16.M88.4 R148, [R187+0xa800] ;  /* 0x00a80000bb94783b */ /* 0x000fee0000000200 */
[----:B------:R-:W-:Y:S08]  /*18950*/  HMMA.16816.F32 R160, R216, R168, R160 ;  /* 0x000000a8d8a0723c */ /* 0x000ff000000018a0 */
[C---:B-1----:R-:W-:Y:S08]  /*18960*/  HMMA.16816.F32 R24, R144.reuse, R140, R24 ;  /* 0x0000008c9018723c */ /* 0x042ff00000001818 */
[----:B------:R-:W-:Y:S01]  /*18970*/  HMMA.16816.F32 R20, R144, R142, R20 ;  /* 0x0000008e9014723c */ /* 0x000fe20000001814 */
[----:B------:R-:W1:Y:S07]  /*18980*/  LDSM.16.M88.4 R140, [R187+0xb000] ;  /* 0x00b00000bb8c783b */ /* 0x000e6e0000000200 */
[C---:B------:R-:W-:Y:S08]  /*18990*/  HMMA.16816.F32 R16, R216.reuse, R220, R16 ;  /* 0x000000dcd810723c */ /* 0x040ff00000001810 */
[C---:B------:R-:W-:Y:S08]  /*189a0*/  HMMA.16816.F32 R12, R216.reuse, R222, R12 ;  /* 0x000000ded80c723c */ /* 0x040ff0000000180c */
[----:B------:R-:W-:Y:S08]  /*189b0*/  HMMA.16816.F32 R156, R216, R170, R156 ;  /* 0x000000aad89c723c */ /* 0x000ff0000000189c */
[C---:B--2---:R-:W-:Y:S08]  /*189c0*/  HMMA.16816.F32 R152, R144.reuse, R28, R152 ;  /* 0x0000001c9098723c */ /* 0x044ff00000001898 */
[C---:B------:R-:W-:Y:S01]  /*189d0*/  HMMA.16816.F32 R164, R144.reuse, R30, R164 ;  /* 0x0000001e90a4723c */ /* 0x040fe200000018a4 */
[----:B------:R-:W2:Y:S07]  /*189e0*/  LDSM.16.M88.4 R28, [R187+0xb800] ;  /* 0x00b80000bb1c783b */ /* 0x000eae0000000200 */
[C---:B----4-:R-:W-:Y:S08]  /*189f0*/  HMMA.16816.F32 R160, R144.reuse, R32, R160 ;  /* 0x0000002090a0723c */ /* 0x050ff000000018a0 */
[C---:B---3--:R-:W-:Y:S07]  /*18a00*/  HMMA.16816.F32 R16, R144.reuse, R136, R16 ;  /* 0x000000889010723c */ /* 0x048fee0000001810 */
[----:B------:R-:W-:Y:S01]  /*18a10*/  IMAD.IADD R136, R208, 0x1, -R2 ;  /* 0x00000001d0887824 */ /* 0x000fe200078e0a02 */
[----:B------:R-:W-:Y:S04]  /*18a20*/  HMMA.16816.F32 R12, R144, R138, R12 ;  /* 0x0000008a900c723c */ /* 0x000fe8000000180c */
[----:B------:R-:W-:-:S04]  /*18a30*/  IABS R136, R136 ;  /* 0x0000008800887213 */ /* 0x000fc80000000000 */
[----:B------:R-:W-:Y:S01]  /*18a40*/  HMMA.16816.F32 R156, R144, R34, R156 ;  /* 0x00000022909c723c */ /* 0x000fe2000000189c */
[----:B------:R-:W-:Y:S06]  /*18a50*/  LDSM.16.M88.4 R32, [R189+0x4000] ;  /* 0x00400000bd20783b */ /* 0x000fec0000000200 */
[----:B------:R-:W-:Y:S01]  /*18a60*/  IMAD.MOV.U32 R145, RZ, RZ, R133 ;  /* 0x000000ffff917224 */ /* 0x000fe200078e0085 */
[----:B-----5:R-:W-:Y:S01]  /*18a70*/  HMMA.16816.F32 R24, R8, R4, R24 ;  /* 0x000000040818723c */ /* 0x020fe20000001818 */
[C---:B------:R-:W-:Y:S02]  /*18a80*/  IADD3 R133, R215.reuse, 0x8, RZ ;  /* 0x00000008d7857810 */ /* 0x040fe40007ffe0ff */
[----:B------:R-:W-:-:S02]  /*18a90*/  IADD3 R144, R215, 0x9, RZ ;  /* 0x00000009d7907810 */ /* 0x000fc40007ffe0ff */
[----:B------:R-:W-:Y:S01]  /*18aa0*/  IADD3 R146, R215, 0x10, RZ ;  /* 0x00000010d7927810 */ /* 0x000fe20007ffe0ff */
[----:B------:R-:W-:Y:S01]  /*18ab0*/  I2F R145, R145 ;  /* 0x0000009100917306 */ /* 0x000fe20000201400 */
[-C--:B------:R-:W-:Y:S01]  /*18ac0*/  ISETP.GE.AND P1, PT, R133, R207.reuse, PT ;  /* 0x000000cf8500720c */ /* 0x080fe20003f26270 */
[----:B------:R-:W-:Y:S01]  /*18ad0*/  HMMA.16816.F32 R20, R8, R6, R20 ;  /* 0x000000060814723c */ /* 0x000fe20000001814 */
[----:B------:R-:W3:Y:S01]  /*18ae0*/  LDSM.16.M88.4 R4, [R180+0x4000] ;  /* 0x00400000b404783b */ /* 0x000ee20000000200 */
[-C--:B------:R-:W-:Y:S02]  /*18af0*/  ISETP.GE.AND P0, PT, R144, R207.reuse, PT ;  /* 0x000000cf9000720c */ /* 0x080fe40003f06270 */
[----:B------:R-:W-:-:S04]  /*18b00*/  ISETP.GE.AND P5, PT, R146, R207, PT ;  /* 0x000000cf9200720c */ /* 0x000fc80003fa6270 */
[C---:B-1----:R-:W-:Y:S07]  /*18b10*/  HMMA.16816.F32 R160, R8.reuse, R140, R160 ;  /* 0x0000008c08a0723c */ /* 0x042fee00000018a0 */
[C---:B------:R-:W-:Y:S01]  /*18b20*/  IMAD.IADD R140, R208.reuse, 0x1, -R133 ;  /* 0x00000001d08c7824 */ /* 0x040fe200078e0a85 */
[----:B--2---:R-:W-:Y:S01]  /*18b30*/  HMMA.16816.F32 R152, R8, R28, R152 ;  /* 0x0000001c0898723c */ /* 0x004fe20000001898 */
[----:B------:R-:W-:-:S03]  /*18b40*/  IMAD.IADD R141, R208, 0x1, -R144 ;  /* 0x00000001d08d7824 */ /* 0x000fc600078e0a90 */
[----:B------:R-:W-:-:S03]  /*18b50*/  IABS R140, R140 ;  /* 0x0000008c008c7213 */ /* 0x000fc60000000000 */
[----:B------:R-:W-:Y:S01]  /*18b60*/  IADD3 R29, R215, 0x11, RZ ;  /* 0x00000011d71d7810 */ /* 0x000fe20007ffe0ff */
[----:B------:R-:W-:Y:S01]  /*18b70*/  HMMA.16816.F32 R16, R8, R148, R16 ;  /* 0x000000940810723c */ /* 0x000fe20000001810 */
[----:B------:R-:W-:Y:S01]  /*18b80*/  IMAD.MOV.U32 R147, RZ, RZ, R140 ;  /* 0x000000ffff937224 */ /* 0x000fe200078e008c */
[----:B------:R-:W-:-:S05]  /*18b90*/  IABS R140, R141 ;  /* 0x0000008d008c7213 */ /* 0x000fca0000000000 */
[----:B------:R-:W-:Y:S01]  /*18ba0*/  IMAD.MOV.U32 R148, RZ, RZ, R136 ;  /* 0x000000ffff947224 */ /* 0x000fe200078e0088 */
[----:B------:R-:W-:Y:S01]  /*18bb0*/  HMMA.16816.F32 R12, R8, R150, R12 ;  /* 0x00000096080c723c */ /* 0x000fe2000000180c */
[----:B------:R-:W1:Y:S01]  /*18bc0*/  LDSM.16.M88.4 R136, [R180+0x4800] ;  /* 0x00480000b488783b */ /* 0x000e620000000200 */
[----:B------:R-:W-:Y:S01]  /*18bd0*/  IMAD.MOV.U32 R28, RZ, RZ, R140 ;  /* 0x000000ffff1c7224 */ /* 0x000fe200078e008c */
[----:B------:R-:W-:Y:S01]  /*18be0*/  I2F R147, R147 ;  /* 0x0000009300937306 */ /* 0x000fe20000201400 */
[----:B------:R-:W-:-:S04]  /*18bf0*/  IMAD.IADD R149, R208, 0x1, -R146 ;  /* 0x00000001d0957824 */ /* 0x000fc800078e0a92 */
[C---:B------:R-:W-:Y:S01]  /*18c00*/  HMMA.16816.F32 R156, R8.reuse, R142, R156 ;  /* 0x0000008e089c723c */ /* 0x040fe2000000189c */
[----:B------:R-:W2:Y:S01]  /*18c10*/  LDSM.16.M88.4 R140, [R180+0x5000] ;  /* 0x00500000b48c783b */ /* 0x000ea20000000200 */
[----:B------:R-:W-:Y:S01]  /*18c20*/  IABS R149, R149 ;  /* 0x0000009500957213 */ /* 0x000fe20000000000 */
[----:B------:R-:W4:Y:S05]  /*18c30*/  I2F R148, R148 ;  /* 0x0000009400947306 */ /* 0x000f2a0000201400 */
[----:B------:R-:W-:Y:S03]  /*18c40*/  HMMA.16816.F32 R164, R8, R30, R164 ;  /* 0x0000001e08a4723c */ /* 0x000fe600000018a4 */
[----:B------:R-:W5:Y:S04]  /*18c50*/  I2F R28, R28 ;  /* 0x0000001c001c7306 */ /* 0x000f680000201400 */
[----:B------:R-:W-:Y:S01]  /*18c60*/  IMAD.IADD R8, R208, 0x1, -R29 ;  /* 0x00000001d0087824 */ /* 0x000fe200078e0a1d */
[----:B------:R-:W-:Y:S01]  /*18c70*/  IADD3 R31, R215, 0x18, RZ ;  /* 0x00000018d71f7810 */ /* 0x000fe20007ffe0ff */
[----:B---3--:R-:W-:Y:S01]  /*18c80*/  HMMA.16816.F32 R24, R32, R4, R24 ;  /* 0x000000042018723c */ /* 0x008fe20000001818 */
[----:B------:R-:W-:-:S02]  /*18c90*/  IMAD.MOV.U32 R30, RZ, RZ, R149 ;  /* 0x000000ffff1e7224 */ /* 0x000fc400078e0095 */
[----:B------:R-:W-:-:S04]  /*18ca0*/  IABS R8, R8 ;  /* 0x0000000800087213 */ /* 0x000fc80000000000 */
[----:B------:R-:W-:Y:S01]  /*18cb0*/  IMAD.IADD R5, R208, 0x1, -R31 ;  /* 0x00000001d0057824 */ /* 0x000fe200078e0a1f */
[----:B------:R-:W-:Y:S01]  /*18cc0*/  IADD3 R4, R215, 0x19, RZ ;  /* 0x00000019d7047810 */ /* 0x000fe20007ffe0ff */
[----:B------:R-:W-:Y:S01]  /*18cd0*/  IMAD.MOV.U32 R150, RZ, RZ, R8 ;  /* 0x000000ffff967224 */ /* 0x000fe200078e0008 */
[----:B------:R-:W-:Y:S01]  /*18ce0*/  HMMA.16816.F32 R20, R32, R6, R20 ;  /* 0x000000062014723c */ /* 0x000fe20000001814 */
[----:B------:R-:W3:Y:S01]  /*18cf0*/  LDSM.16.M88.4 R8, [R180+0x5800] ;  /* 0x00580000b408783b */ /* 0x000ee20000000200 */
[----:B------:R-:W-:Y:S01]  /*18d00*/  IABS R5, R5 ;  /* 0x0000000500057213 */ /* 0x000fe20000000000 */
[----:B------:R-:W2:Y:S01]  /*18d10*/  I2F R30, R30 ;  /* 0x0000001e001e7306 */ /* 0x000ea20000201400 */
[----:B------:R-:W-:-:S04]  /*18d20*/  DEPBAR.LE SB0, 0x0 ;  /* 0x000080000000791a */ /* 0x000fc80000000000 */
[----:B------:R-:W-:Y:S01]  /*18d30*/  IMAD.MOV.U32 R149, RZ, RZ, R5 ;  /* 0x000000ffff957224 */ /* 0x000fe200078e0005 */
[----:B------:R-:W-:Y:S01]  /*18d40*/  IADD3 R5, R215, 0x20, RZ ;  /* 0x00000020d7057810 */ /* 0x000fe20007ffe0ff */
[C---:B------:R-:W-:Y:S01]  /*18d50*/  IMAD.IADD R6, R208.reuse, 0x1, -R4 ;  /* 0x00000001d0067824 */ /* 0x040fe200078e0a04 */
[----:B-1----:R-:W-:Y:S01]  /*18d60*/  HMMA.16816.F32 R16, R32, R136, R16 ;  /* 0x000000882010723c */ /* 0x002fe20000001810 */
[----:B------:R-:W1:Y:S02]  /*18d70*/  I2F R150, R150 ;  /* 0x0000009600967306 */ /* 0x000e640000201400 */
[----:B------:R-:W-:Y:S01]  /*18d80*/  IMAD.IADD R7, R208, 0x1, -R5 ;  /* 0x00000001d0077824 */ /* 0x000fe200078e0a05 */
[----:B------:R-:W-:Y:S01]  /*18d90*/  IABS R6, R6 ;  /* 0x0000000600067213 */ /* 0x000fe20000000000 */
[----:B----4-:R-:W-:-:S03]  /*18da0*/  FFMA.FTZ R25, -R205, R148, R25 ;  /* 0x00000094cd197223 */ /* 0x010fc60000010119 */
[C---:B------:R-:W-:Y:S01]  /*18db0*/  HMMA.16816.F32 R12, R32.reuse, R138, R12 ;  /* 0x0000008a200c723c */ /* 0x040fe2000000180c */
[----:B------:R-:W-:Y:S01]  /*18dc0*/  IABS R7, R7 ;  /* 0x0000000700077213 */ /* 0x000fe20000000000 */
[----:B------:R-:W-:Y:S01]  /*18dd0*/  IMAD.MOV.U32 R136, RZ, RZ, R6 ;  /* 0x000000ffff887224 */ /* 0x000fe200078e0006 */
[----:B------:R-:W-:Y:S01]  /*18de0*/  IADD3 R6, R215, 0x21, RZ ;  /* 0x00000021d7067810 */ /* 0x000fe20007ffe0ff */
[----:B------:R-:W-:Y:S01]  /*18df0*/  I2F R149, R149 ;  /* 0x0000009500957306 */ /* 0x000fe20000201400 */
[----:B-----5:R-:W-:Y:S02]  /*18e00*/  FFMA.FTZ R21, -R205, R28, R21 ;  /* 0x0000001ccd157223 */ /* 0x020fe40000010115 */
[C---:B------:R-:W-:Y:S01]  /*18e10*/  IADD3 R139, R215.reuse, 0x29, RZ ;  /* 0x00000029d78b7810 */ /* 0x040fe20007ffe0ff */
[C---:B--2---:R-:W-:Y:S01]  /*18e20*/  HMMA.16816.F32 R160, R32.reuse, R140, R160 ;  /* 0x0000008c20a0723c */ /* 0x044fe200000018a0 */
[----:B------:R-:W-:Y:S01]  /*18e30*/  IMAD.MOV.U32 R137, RZ, RZ, R7 ;  /* 0x000000ffff897224 */ /* 0x000fe200078e0007 */
[----:B------:R-:W-:Y:S01]  /*18e40*/  IADD3 R7, R215, 0x28, RZ ;  /* 0x00000028d7077810 */ /* 0x000fe20007ffe0ff */
[C---:B------:R-:W-:Y:S01]  /*18e50*/  IMAD.IADD R138, R208.reuse, 0x1, -R6 ;  /* 0x00000001d08a7824 */ /* 0x040fe200078e0a06 */
[----:B------:R-:W2:Y:S03]  /*18e60*/  I2F R136, R136 ;  /* 0x0000008800887306 */ /* 0x000ea60000201400 */
[C---:B------:R-:W-:Y:S01]  /*18e70*/  IMAD.IADD R141, R208.reuse, 0x1, -R139 ;  /* 0x00000001d08d7824 */ /* 0x040fe200078e0a8b */
[C---:B------:R-:W-:Y:S01]  /*18e80*/  HMMA.16816.F32 R156, R32.reuse, R142, R156 ;  /* 0x0000008e209c723c */ /* 0x040fe2000000189c */
[----:B------:R-:W-:Y:S01]  /*18e90*/  IMAD.IADD R140, R208, 0x1, -R7 ;  /* 0x00000001d08c7824 */ /* 0x000fe200078e0a07 */
[----:B------:R-:W-:Y:S01]  /*18ea0*/  IABS R138, R138 ;  /* 0x0000008a008a7213 */ /* 0x000fe20000000000 */
[C---:B------:R-:W-:Y:S01]  /*18eb0*/  FFMA.FTZ R30, -R205.reuse, R30, R16 ;  /* 0x0000001ecd1e7223 */ /* 0x040fe20000010110 */
[----:B------:R-:W-:Y:S01]  /*18ec0*/  IABS R141, R141 ;  /* 0x0000008d008d7213 */ /* 0x000fe20000000000 */
[----:B-1----:R-:W-:Y:S01]  /*18ed0*/  FFMA.FTZ R28, -R205, R150, R17 ;  /* 0x00000096cd1c7223 */ /* 0x002fe20000010111 */
[----:B------:R-:W-:Y:S01]  /*18ee0*/  IABS R140, R140 ;  /* 0x0000008c008c7213 */ /* 0x000fe20000000000 */
[----:B------:R-:W1:Y:S01]  /*18ef0*/  I2F R137, R137 ;  /* 0x0000008900897306 */ /* 0x000e620000201400 */
[----:B---3--:R-:W-:Y:S01]  /*18f00*/  HMMA.16816.F32 R152, R32, R8, R152 ;  /* 0x000000082098723c */ /* 0x008fe20000001898 */
[----:B------:R-:W-:-:S02]  /*18f10*/  IADD3 R16, R206, -c[0x0][0x2e4], RZ ;  /* 0x8000b900ce107a10 */ /* 0x000fc40007ffe0ff */
[----:B------:R-:W-:Y:S01]  /*18f20*/  IADD3 R17, R215, 0x39, RZ ;  /* 0x00000039d7117810 */ /* 0x000fe20007ffe0ff */
[C---:B--2---:R-:W-:Y:S01]  /*18f30*/  FFMA.FTZ R13, -R205.reuse, R136, R13 ;  /* 0x00000088cd0d7223 */ /* 0x044fe2000001010d */
[----:B------:R-:W-:Y:S02]  /*18f40*/  IMNMX R16, RZ, R16, !PT ;  /* 0x00000010ff107217 */ /* 0x000fe40007800200 */
[----:B------:R2:W3:Y:S01]  /*18f50*/  I2F R8, R141 ;  /* 0x0000008d00087306 */ /* 0x0004e20000201400 */
[----:B------:R-:W-:Y:S01]  /*18f60*/  HMMA.16816.F32 R164, R32, R10, R164 ;  /* 0x0000000a20a4723c */ /* 0x000fe200000018a4 */
[----:B------:R-:W-:Y:S01]  /*18f70*/  FFMA.FTZ R9, -R205, R145, R24 ;  /* 0x00000091cd097223 */ /* 0x000fe20000010118 */
[----:B------:R-:W-:Y:S01]  /*18f80*/  ISETP.LT.OR P4, PT, R215, R16, P4 ;  /* 0x00000010d700720c */ /* 0x000fe20002781670 */
[----:B------:R-:W-:-:S04]  /*18f90*/  FFMA.FTZ R24, -R205, R149, R12 ;  /* 0x00000095cd187223 */ /* 0x000fc8000001010c */
[C---:B------:R-:W-:Y:S01]  /*18fa0*/  IADD3 R32, R208.reuse, -c[0x0][0x2e4], RZ ;  /* 0x8000b900d0207a10 */ /* 0x040fe20007ffe0ff */
[C---:B------:R-:W-:Y:S01]  /*18fb0*/  FFMA.FTZ R10, -R205.reuse, R147, R20 ;  /* 0x00000093cd0a7223 */ /* 0x040fe20000010114 */
[----:B------:R-:W4:Y:S01]  /*18fc0*/  I2F R138, R138 ;  /* 0x0000008a008a7306 */ /* 0x000f220000201400 */
[----:B------:R-:W-:Y:S01]  /*18fd0*/  IMAD.IADD R34, R208, 0x1, -R17 ;  /* 0x00000001d0227824 */ /* 0x000fe200078e0a11 */
[----:B------:R-:W-:Y:S01]  /*18fe0*/  IMNMX R32, RZ, R32, !PT ;  /* 0x00000020ff207217 */ /* 0x000fe20007800200 */
[----:B-1----:R-:W-:Y:S01]  /*18ff0*/  FFMA.FTZ R137, -R205, R137, R160 ;  /* 0x00000089cd897223 */ /* 0x002fe200000101a0 */
[C---:B------:R-:W-:Y:S02]  /*19000*/  IADD3 R35, R215.reuse, 0x31, RZ ;  /* 0x00000031d7237810 */ /* 0x040fe40007ffe0ff */
[----:B--2---:R-:W-:Y:S01]  /*19010*/  IADD3 R141, R215, 0x30, RZ ;  /* 0x00000030d78d7810 */ /* 0x004fe20007ffe0ff */
[----:B---3--:R-:W-:Y:S01]  /*19020*/  FFMA.FTZ R157, -R205, R8, R157 ;  /* 0x00000008cd9d7223 */ /* 0x008fe2000001019d */
[-C--:B------:R-:W-:Y:S01]  /*19030*/  ISETP.LT.OR P1, PT, R133, R32.reuse, P1 ;  /* 0x000000208500720c */ /* 0x080fe20000f21670 */
[----:B------:R-:W1:Y:S01]  /*19040*/  I2F R140, R140 ;  /* 0x0000008c008c7306 */ /* 0x000e620000201400 */
[-C--:B------:R-:W-:Y:S01]  /*19050*/  ISETP.LT.OR P2, PT, R2, R32.reuse, P2 ;  /* 0x000000200200720c */ /* 0x080fe20001741670 */
[C---:B------:R-:W-:Y:S01]  /*19060*/  IMAD.IADD R20, R208.reuse, 0x1, -R141 ;  /* 0x00000001d0147824 */ /* 0x040fe200078e0a8d */
[----:B------:R-:W-:Y:S01]  /*19070*/  ISETP.LT.OR P6, PT, R215, R32, P6 ;  /* 0x00000020d700720c */ /* 0x000fe200037c1670 */
[----:B------:R-:W-:Y:S01]  /*19080*/  IMAD.IADD R142, R208, 0x1, -R35 ;  /* 0x00000001d08e7824 */ /* 0x000fe200078e0a23 */
[----:B------:R-:W-:-:S02]  /*19090*/  FSEL R10, R10, -INF , !P1 ;  /* 0xff8000000a0a7808 */ /* 0x000fc40004800000 */
[-C--:B------:R-:W-:Y:S01]  /*190a0*/  ISETP.GE.AND P1, PT, R4, R207.reuse, PT ;  /* 0x000000cf0400720c */ /* 0x080fe20003f26270 */
[----:B----4-:R-:W-:Y:S01]  /*190b0*/  FFMA.FTZ R138, -R205, R138, R161 ;  /* 0x0000008acd8a7223 */ /* 0x010fe200000101a1 */
[----:B------:R-:W-:Y:S02]  /*190c0*/  FSEL R12, R25, -INF , !P2 ;  /* 0xff800000190c7808 */ /* 0x000fe40005000000 */
[----:B------:R-:W-:Y:S02]  /*190d0*/  FSEL R9, R9, -INF , !P6 ;  /* 0xff80000009097808 */ /* 0x000fe40007000000 */
[-C--:B------:R-:W-:Y:S02]  /*190e0*/  ISETP.GE.AND P2, PT, R31, R207.reuse, PT ;  /* 0x000000cf1f00720c */ /* 0x080fe40003f46270 */
[----:B------:R-:W-:Y:S01]  /*190f0*/  ISETP.LT.OR P0, PT, R144, R32, P0 ;  /* 0x000000209000720c */ /* 0x000fe20000701670 */
[----:B-1----:R-:W-:Y:S01]  /*19100*/  FFMA.FTZ R140, -R205, R140, R156 ;  /* 0x0000008ccd8c7223 */ /* 0x002fe2000001019c */
[----:B------:R-:W-:-:S02]  /*19110*/  ISETP.GE.AND P6, PT, R29, R207, PT ;  /* 0x000000cf1d00720c */ /* 0x000fc40003fc6270 */
[----:B------:R-:W-:Y:S01]  /*19120*/  IABS R20, R20 ;  /* 0x0000001400147213 */ /* 0x000fe20000000000 */
[----:B------:R-:W-:Y:S01]  /*19130*/  BAR.SYNC.DEFER_BLOCKING 0x0 ;  /* 0x0000000000007b1d */ /* 0x000fe20000010000 */
[-C--:B------:R-:W-:Y:S02]  /*19140*/  ISETP.LT.OR P1, PT, R4, R32.reuse, P1 ;  /* 0x000000200400720c */ /* 0x080fe40000f21670 */
[----:B------:R-:W-:Y:S02]  /*19150*/  FSEL R8, R21, -INF , !P0 ;  /* 0xff80000015087808 */ /* 0x000fe40004000000 */
[-C--:B------:R-:W-:Y:S01]  /*19160*/  ISETP.LT.OR P2, PT, R31, R32.reuse, P2 ;  /* 0x000000201f00720c */ /* 0x080fe20001741670 */
[----:B------:R-:W1:Y:S01]  /*19170*/  I2F R21, R20 ;  /* 0x0000001400157306 */ /* 0x000e620000201400 */
[----:B------:R-:W-:Y:S01]  /*19180*/  IADD3 R33, R215, 0x38, RZ ;  /* 0x00000038d7217810 */ /* 0x000fe20007ffe0ff */
[----:B------:R-:W-:Y:S01]  /*19190*/  IMAD.IADD R215, R206, 0x1, -R215 ;  /* 0x00000001ced77824 */ /* 0x000fe200078e0ad7 */
[----:B------:R-:W-:-:S02]  /*191a0*/  ISETP.LT.OR P5, PT, R146, R32, P5 ;  /* 0x000000209200720c */ /* 0x000fc40002fa1670 */
[----:B------:R-:W-:Y:S01]  /*191b0*/  ISETP.LT.OR P6, PT, R29, R32, P6 ;  /* 0x000000201d00720c */ /* 0x000fe200037c1670 */
[----:B------:R-:W-:Y:S01]  /*191c0*/  IMAD.IADD R25, R208, 0x1, -R33 ;  /* 0x00000001d0197824 */ /* 0x000fe200078e0a21 */
[----:B------:R-:W-:Y:S02]  /*191d0*/  FSEL R24, R24, -INF , !P2 ;  /* 0xff80000018187808 */ /* 0x000fe40005000000 */
[----:B------:R-:W-:Y:S02]  /*191e0*/  FSEL R30, R30, -INF , !P5 ;  /* 0xff8000001e1e7808 */ /* 0x000fe40006800000 */
[----:B------:R-:W-:Y:S02]  /*191f0*/  FSEL R28, R28, -INF , !P6 ;  /* 0xff8000001c1c7808 */ /* 0x000fe40007000000 */
[-C--:B------:R-:W-:Y:S02]  /*19200*/  ISETP.GE.AND P2, PT, R139, R207.reuse, PT ;  /* 0x000000cf8b00720c */ /* 0x080fe40003f46270 */
[----:B------:R-:W-:Y:S01]  /*19210*/  ISETP.GE.AND P0, PT, R5, R207, PT ;  /* 0x000000cf0500720c */ /* 0x000fe20003f06270 */
[----:B-1----:R-:W-:Y:S01]  /*19220*/  FFMA.FTZ R152, -R205, R21, R152 ;  /* 0x00000015cd987223 */ /* 0x002fe20000010198 */
[----:B------:R-:W-:-:S02]  /*19230*/  FSEL R20, R13, -INF , !P1 ;  /* 0xff8000000d147808 */ /* 0x000fc40004800000 */
[----:B------:R-:W-:Y:S01]  /*19240*/  IABS R13, R34 ;  /* 0x00000022000d7213 */ /* 0x000fe20000000000 */
[----:B------:R-:W-:Y:S01]  /*19250*/  IMAD.IADD R34, R206, 0x1, -R2 ;  /* 0x00000001ce227824 */ /* 0x000fe200078e0a02 */
[-C--:B------:R-:W-:Y:S02]  /*19260*/  ISETP.GE.AND P5, PT, R6, R207.reuse, PT ;  /* 0x000000cf0600720c */ /* 0x080fe40003fa6270 */
[----:B------:R-:W-:Y:S01]  /*19270*/  ISETP.GE.AND P6, PT, R7, R207, PT ;  /* 0x000000cf0700720c */ /* 0x000fe20003fc6270 */
[----:B------:R-:W-:Y:S01]  /*19280*/  IMAD.MOV.U32 R136, RZ, RZ, R13 ;  /* 0x000000ffff887224 */ /* 0x000fe200078e000d */
[----:B------:R-:W-:Y:S01]  /*19290*/  IABS R11, R215 ;  /* 0x000000d7000b7213 */ /* 0x000fe20000000000 */
[----:B------:R-:W-:Y:S01]  /*192a0*/  IMAD.IADD R13, R206, 0x1, -R133 ;  /* 0x00000001ce0d7824 */ /* 0x000fe200078e0a85 */
[-C--:B------:R-:W-:Y:S02]  /*192b0*/  ISETP.LT.OR P2, PT, R139, R32.reuse, P2 ;  /* 0x000000208b00720c */ /* 0x080fe40001741670 */
[-C--:B------:R-:W-:Y:S01]  /*192c0*/  ISETP.LT.OR P0, PT, R5, R32.reuse, P0 ;  /* 0x000000200500720c */ /* 0x080fe20000701670 */
[----:B------:R-:W1:Y:S01]  /*192d0*/  I2F R136, R136 ;  /* 0x0000008800887306 */ /* 0x000e620000201400 */
[----:B------:R-:W-:-:S02]  /*192e0*/  ISETP.LT.OR P5, PT, R6, R32, P5 ;  /* 0x000000200600720c */ /* 0x000fc40002fa1670 */
[----:B------:R-:W-:Y:S02]  /*192f0*/  ISETP.LT.OR P6, PT, R7, R32, P6 ;  /* 0x000000200700720c */ /* 0x000fe400037c1670 */
[----:B------:R-:W-:Y:S02]  /*19300*/  IABS R142, R142 ;  /* 0x0000008e008e7213 */ /* 0x000fe40000000000 */
[----:B------:R-:W-:Y:S01]  /*19310*/  FSEL R168, R157, -INF , !P2 ;  /* 0xff8000009da87808 */ /* 0x000fe20005000000 */
[----:B------:R-:W-:Y:S01]  /*19320*/  I2F R11, R11 ;  /* 0x0000000b000b7306 */ /* 0x000fe20000201400 */
[----:B------:R-:W-:Y:S02]  /*19330*/  IABS R25, R25 ;  /* 0x0000001900197213 */ /* 0x000fe40000000000 */
[----:B------:R-:W-:Y:S01]  /*19340*/  FSEL R212, R137, -INF , !P0 ;  /* 0xff80000089d47808 */ /* 0x000fe20004000000 */
[----:B------:R-:W-:Y:S01]  /*19350*/  IMAD.IADD R137, R206, 0x1, -R144 ;  /* 0x00000001ce897824 */ /* 0x000fe200078e0a90 */
[----:B------:R-:W-:-:S02]  /*19360*/  IABS R34, R34 ;  /* 0x0000002200227213 */ /* 0x000fc40000000000 */
[----:B------:R-:W-:Y:S01]  /*19370*/  FSEL R210, R138, -INF , !P5 ;  /* 0xff8000008ad27808 */ /* 0x000fe20006800000 */
[----:B------:R-:W2:Y:S01]  /*19380*/  I2F R142, R142 ;  /* 0x0000008e008e7306 */ /* 0x000ea20000201400 */
[----:B------:R-:W-:Y:S01]  /*19390*/  FSEL R170, R140, -INF , !P6 ;  /* 0xff8000008caa7808 */ /* 0x000fe20007000000 */
[----:B-1----:R-:W-:Y:S01]  /*193a0*/  FFMA.FTZ R136, -R205, R136, R165 ;  /* 0x00000088cd887223 */ /* 0x002fe200000101a5 */
[----:B------:R-:W-:Y:S01]  /*193b0*/  IABS R13, R13 ;  /* 0x0000000d000d7213 */ /* 0x000fe20000000000 */
[----:B------:R-:W-:Y:S01]  /*193c0*/  IMAD.MOV.U32 R165, RZ, RZ, R135 ;  /* 0x000000ffffa57224 */ /* 0x000fe200078e0087 */
[----:B------:R-:W-:Y:S02]  /*193d0*/  ISETP.GE.AND P2, PT, R2, R209, PT ;  /* 0x000000d10200720c */ /* 0x000fe40003f46270 */
[-C--:B------:R-:W-:Y:S01]  /*193e0*/  ISETP.GE.AND P1, PT, R141, R207.reuse, PT ;  /* 0x000000cf8d00720c */ /* 0x080fe20003f26270 */
[----:B------:R-:W1:Y:S01]  /*193f0*/  I2F R25, R25 ;  /* 0x0000001900197306 */ /* 0x000e620000201400 */
[----:B------:R-:W-:-:S02]  /*19400*/  ISETP.GE.AND P0, PT, R35, R207, PT ;  /* 0x000000cf2300720c */ /* 0x000fc40003f06270 */
[-C--:B------:R-:W-:Y:S02]  /*19410*/  ISETP.GE.AND P5, PT, R33, R207.reuse, PT ;  /* 0x000000cf2100720c */ /* 0x080fe40003fa6270 */
[----:B------:R-:W-:Y:S02]  /*19420*/  ISETP.GE.AND P6, PT, R17, R207, PT ;  /* 0x000000cf1100720c */ /* 0x000fe40003fc6270 */
[----:B------:R-:W-:Y:S01]  /*19430*/  ISETP.LT.OR P2, PT, R2, R16, P2 ;  /* 0x000000100200720c */ /* 0x000fe20001741670 */
[C---:B------:R-:W-:Y:S01]  /*19440*/  IMAD.IADD R2, R206.reuse, 0x1, -R29 ;  /* 0x00000001ce027824 */ /* 0x040fe200078e0a1d */
[-C--:B------:R-:W-:Y:S01]  /*19450*/  ISETP.LT.OR P1, PT, R141, R32.reuse, P1 ;  /* 0x000000208d00720c */ /* 0x080fe20000f21670 */
[----:B------:R-:W3:Y:S01]  /*19460*/  I2F R34, R34 ;  /* 0x0000002200227306 */ /* 0x000ee20000201400 */
[----:B------:R-:W-:Y:S01]  /*19470*/  ISETP.LT.OR P0, PT, R35, R32, P0 ;  /* 0x000000202300720c */ /* 0x000fe20000701670 */
[----:B--2---:R-:W-:Y:S01]  /*19480*/  FFMA.FTZ R138, -R205, R142, R153 ;  /* 0x0000008ecd8a7223 */ /* 0x004fe20000010199 */
[-C--:B------:R-:W-:Y:S01]  /*19490*/  ISETP.LT.OR P5, PT, R33, R32.reuse, P5 ;  /* 0x000000202100720c */ /* 0x080fe20002fa1670 */
[C---:B------:R-:W-:Y:S01]  /*194a0*/  IMAD.IADD R142, R206.reuse, 0x1, -R4 ;  /* 0x00000001ce8e7824 */ /* 0x040fe200078e0a04 */
[----:B------:R-:W-:Y:S01]  /*194b0*/  ISETP.LT.OR P6, PT, R17, R32, P6 ;  /* 0x000000201100720c */ /* 0x000fe200037c1670 */
[----:B------:R-:W-:Y:S01]  /*194c0*/  IMAD.IADD R32, R206, 0x1, -R146 ;  /* 0x00000001ce207824 */ /* 0x000fe200078e0a92 */
[----:B------:R-:W-:Y:S01]  /*194d0*/  IABS R137, R137 ;  /* 0x0000008900897213 */ /* 0x000fe20000000000 */
[----:B------:R-:W2:Y:S01]  /*194e0*/  I2F R13, R13 ;  /* 0x0000000d000d7306 */ /* 0x000ea20000201400 */
[----:B------:R-:W-:Y:S01]  /*194f0*/  IABS R2, R2 ;  /* 0x0000000200027213 */ /* 0x000fe20000000000 */
[----:B-1----:R-:W-:Y:S01]  /*19500*/  FFMA.FTZ R25, -R205, R25, R164 ;  /* 0x00000019cd197223 */ /* 0x002fe200000101a4 */
[----:B------:R-:W-:Y:S01]  /*19510*/  IABS R21, R32 ;  /* 0x0000002000157213 */ /* 0x000fe20000000000 */
[----:B------:R-:W-:Y:S01]  /*19520*/  IMAD.MOV.U32 R164, RZ, RZ, R134 ;  /* 0x000000ffffa47224 */ /* 0x000fe200078e0086 */
[----:B------:R-:W-:-:S02]  /*19530*/  FSEL R152, R152, -INF , !P1 ;  /* 0xff80000098987808 */ /* 0x000fc40004800000 */
[-C--:B------:R-:W-:Y:S01]  /*19540*/  ISETP.GE.AND P1, PT, R133, R209.reuse, PT ;  /* 0x000000d18500720c */ /* 0x080fe20003f26270 */
[----:B------:R1:W4:Y:S01]  /*19550*/  I2F R32, R137 ;  /* 0x0000008900207306 */ /* 0x0003220000201400 */
[----:B---3--:R-:W-:Y:S01]  /*19560*/  FFMA.FTZ R27, -R205, R34, R27 ;  /* 0x00000022cd1b7223 */ /* 0x008fe2000001011b */
[----:B------:R-:W-:Y:S02]  /*19570*/  FSEL R138, R138, -INF , !P0 ;  /* 0xff8000008a8a7808 */ /* 0x000fe40004000000 */
[----:B------:R-:W-:Y:S01]  /*19580*/  ISETP.LT.OR P1, PT, R133, R16, P1 ;  /* 0x000000108500720c */ /* 0x000fe20000f21670 */
[----:B------:R-:W-:Y:S01]  /*19590*/  IMAD.IADD R133, R206, 0x1, -R31 ;  /* 0x00000001ce857824 */ /* 0x000fe200078e0a1f */
[----:B------:R-:W-:Y:S02]  /*195a0*/  ISETP.GE.AND P0, PT, R144, R209, PT ;  /* 0x000000d19000720c */ /* 0x000fe40003f06270 */
[----:B------:R3:W5:Y:S01]  /*195b0*/  I2F R140, R2 ;  /* 0x00000002008c7306 */ /* 0x0007620000201400 */
[----:B--2---:R-:W-:Y:S01]  /*195c0*/  FFMA.FTZ R13, -R205, R13, R22 ;  /* 0x0000000dcd0d7223 */ /* 0x004fe20000010116 */
[----:B------:R-:W-:-:S02]  /*195d0*/  IABS R133, R133 ;  /* 0x0000008500857213 */ /* 0x000fc40000000000 */
[----:B------:R-:W-:Y:S02]  /*195e0*/  ISETP.LT.OR P0, PT, R144, R16, P0 ;  /* 0x000000109000720c */ /* 0x000fe40000701670 */
[----:B------:R-:W-:Y:S02]  /*195f0*/  FSEL R13, R13, -INF , !P1 ;  /* 0xff8000000d0d7808 */ /* 0x000fe40004800000 */
[----:B------:R-:W2:Y:S01]  /*19600*/  I2F R21, R21 ;  /* 0x0000001500157306 */ /* 0x000ea20000201400 */
[----:B-1----:R-:W-:Y:S01]  /*19610*/  FSEL R137, R25, -INF , !P5 ;  /* 0xff80000019897808 */ /* 0x002fe20006800000 */
[----:B------:R-:W-:Y:S01]  /*19620*/  IMAD.IADD R25, R206, 0x1, -R5 ;  /* 0x00000001ce197824 */ /* 0x000fe200078e0a05 */
[-C--:B------:R-:W-:Y:S01]  /*19630*/  ISETP.GE.AND P1, PT, R5, R209.reuse, PT ;  /* 0x000000d10500720c */ /* 0x080fe20003f26270 */
[C---:B----4-:R-:W-:Y:S01]  /*19640*/  FFMA.FTZ R23, -R205.reuse, R32, R23 ;  /* 0x00000020cd177223 */ /* 0x050fe20000010117 */
[----:B------:R-:W-:Y:S02]  /*19650*/  FSEL R136, R136, -INF , !P6 ;  /* 0xff80000088887808 */ /* 0x000fe40007000000 */
[----:B------:R-:W-:Y:S01]  /*19660*/  ISETP.GE.AND P5, PT, R146, R209, PT ;  /* 0x000000d19200720c */ /* 0x000fe20003fa6270 */
[----:B---3--:R-:W-:Y:S01]  /*19670*/  FFMA.FTZ R2, -R205, R11, R26 ;  /* 0x0000000bcd027223 */ /* 0x008fe2000001011a */
[----:B------:R-:W-:Y:S01]  /*19680*/  ISETP.GE.AND P6, PT, R29, R209, PT ;  /* 0x000000d11d00720c */ /* 0x000fe20003fc6270 */
[----:B------:R-:W-:Y:S01]  /*19690*/  IMAD.IADD R11, R206, 0x1, -R6 ;  /* 0x00000001ce0b7824 */ /* 0x000fe200078e0a06 */
[----:B------:R-:W-:Y:S01]  /*196a0*/  ISETP.LT.OR P1, PT, R5, R16, P1 ;  /* 0x000000100500720c */ /* 0x000fe20000f21670 */
[----:B------:R-:W1:Y:S01]  /*196b0*/  I2F R133, R133 ;  /* 0x0000008500857306 */ /* 0x000e620000201400 */
[----:B------:R-:W-:Y:S01]  /*196c0*/  FSEL R2, R2, -INF , !P4 ;  /* 0xff80000002027808 */ /* 0x000fe20006000000 */
[C---:B-----5:R-:W-:Y:S01]  /*196d0*/  FFMA.FTZ R19, -R205.reuse, R140, R19 ;  /* 0x0000008ccd137223 */ /* 0x060fe20000010113 */
[----:B------:R-:W-:Y:S01]  /*196e0*/  IABS R11, R11 ;  /* 0x0000000b000b7213 */ /* 0x000fe20000000000 */
[----:B--2---:R-:W-:Y:S01]  /*196f0*/  FFMA.FTZ R21, -R205, R21, R18 ;  /* 0x00000015cd157223 */ /* 0x004fe20000010112 */
[----:B------:R-:W-:-:S02]  /*19700*/  ISETP.GE.AND P4, PT, R31, R209, PT ;  /* 0x000000d11f00720c */ /* 0x000fc40003f86270 */
[----:B------:R-:W-:Y:S01]  /*19710*/  IABS R25, R25 ;  /* 0x0000001900197213 */ /* 0x000fe20000000000 */
[----:B------:R-:W-:Y:S01]  /*19720*/  IMAD.MOV.U32 R34, RZ, RZ, R11 ;  /* 0x000000ffff227224 */ /* 0x000fe200078e000b */
[----:B------:R-:W-:Y:S01]  /*19730*/  FSEL R11, R27, -INF , !P2 ;  /* 0xff8000001b0b7808 */ /* 0x000fe20005000000 */
[----:B------:R-:W-:Y:S01]  /*19740*/  IMAD.IADD R27, R206, 0x1, -R141 ;  /* 0x00000001ce1b7824 */ /* 0x000fe200078e0a8d */
[-C--:B------:R-:W-:Y:S01]  /*19750*/  ISETP.GE.AND P2, PT, R4, R209.reuse, PT ;  /* 0x000000d10400720c */ /* 0x080fe20003f46270 */
[----:B------:R-:W2:Y:S01]  /*19760*/  I2F R22, R34 ;  /* 0x0000002200167306 */ /* 0x000ea20000201400 */
[-C--:B------:R-:W-:Y:S01]  /*19770*/  ISETP.LT.OR P4, PT, R31, R16.reuse, P4 ;  /* 0x000000101f00720c */ /* 0x080fe20002781670 */
[----:B------:R-:W-:Y:S01]  /*19780*/  IMAD.IADD R31, R206, 0x1, -R7 ;  /* 0x00000001ce1f7824 */ /* 0x000fe200078e0a07 */
[----:B------:R-:W-:Y:S01]  /*19790*/  ISETP.LT.OR P2, PT, R4, R16, P2 ;  /* 0x000000100400720c */ /* 0x000fe20001741670 */
[C---:B------:R-:W-:Y:S01]  /*197a0*/  IMAD.IADD R4, R206.reuse, 0x1, -R139 ;  /* 0x00000001ce047824 */ /* 0x040fe200078e0a8b */
[----:B------:R-:W-:Y:S01]  /*197b0*/  FSEL R5, R23, -INF , !P0 ;  /* 0xff80000017057808 */ /* 0x000fe20004000000 */
[----:B------:R-:W-:Y:S01]  /*197c0*/  IMAD.IADD R23, R206, 0x1, -R35 ;  /* 0x00000001ce177824 */ /* 0x000fe200078e0a23 */
[----:B------:R-:W-:Y:S01]  /*197d0*/  ISETP.GE.AND P0, PT, R6, R209, PT ;  /* 0x000000d10600720c */ /* 0x000fe20003f06270 */
[----:B-1----:R-:W-:Y:S01]  /*197e0*/  FFMA.FTZ R14, -R205, R133, R14 ;  /* 0x00000085cd0e7223 */ /* 0x002fe2000001010e */
[----:B------:R-:W-:-:S02]  /*197f0*/  IABS R27, R27 ;  /* 0x0000001b001b7213 */ /* 0x000fc40000000000 */
[----:B------:R-:W-:Y:S02]  /*19800*/  IABS R31, R31 ;  /* 0x0000001f001f7213 */ /* 0x000fe40000000000 */
[-C--:B------:R-:W-:Y:S02]  /*19810*/  ISETP.LT.OR P5, PT, R146, R16.reuse, P5 ;  /* 0x000000109200720c */ /* 0x080fe40002fa1670 */
[----:B------:R-:W-:Y:S01]  /*19820*/  ISETP.LT.OR P6, PT, R29, R16, P6 ;  /* 0x000000101d00720c */ /* 0x000fe200037c1670 */
[----:B--2---:R-:W-:Y:S01]  /*19830*/  FFMA.FTZ R22, -R205, R22, R163 ;  /* 0x00000016cd167223 */ /* 0x004fe200000101a3 */
[----:B------:R1:W2:Y:S01]  /*19840*/  I2F R29, R25 ;  /* 0x00000019001d7306 */ /* 0x0002a20000201400 */
[----:B------:R-:W-:Y:S01]  /*19850*/  ISETP.LT.OR P0, PT, R6, R16, P0 ;  /* 0x000000100600720c */ /* 0x000fe20000701670 */
[----:B------:R-:W-:Y:S01]  /*19860*/  IMAD.MOV.U32 R6, RZ, RZ, R27 ;  /* 0x000000ffff067224 */ /* 0x000fe200078e001b */
[----:B------:R-:W-:Y:S02]  /*19870*/  FSEL R27, R21, -INF , !P5 ;  /* 0xff800000151b7808 */ /* 0x000fe40006800000 */
[----:B------:R-:W-:-:S02]  /*19880*/  ISETP.GE.AND P5, PT, R7, R209, PT ;  /* 0x000000d10700720c */ /* 0x000fc40003fa6270 */
[----:B------:R-:W-:Y:S01]  /*19890*/  IABS R142, R142 ;  /* 0x0000008e008e7213 */ /* 0x000fe20000000000 */
[----:B------:R-:W3:Y:S01]  /*198a0*/  I2F R6, R6 ;  /* 0x0000000600067306 */ /* 0x000ee20000201400 */
[----:B------:R-:W-:Y:S01]  /*198b0*/  ISETP.LT.OR P5, PT, R7, R16, P5 ;  /* 0x000000100700720c */ /* 0x000fe20002fa1670 */
[----:B------:R-:W-:Y:S01]  /*198c0*/  IMAD.IADD R7, R206, 0x1, -R17 ;  /* 0x00000001ce077824 */ /* 0x000fe200078e0a11 */
[----:B------:R-:W-:Y:S02]  /*198d0*/  IABS R21, R23 ;  /* 0x0000001700157213 */ /* 0x000fe40000000000 */
[----:B------:R-:W-:Y:S02]  /*198e0*/  FSEL R23, R14, -INF , !P4 ;  /* 0xff8000000e177808 */ /* 0x000fe40006000000 */
[----:B------:R-:W-:Y:S01]  /*198f0*/  IABS R7, R7 ;  /* 0x0000000700077213 */ /* 0x000fe20000000000 */
[----:B------:R-:W4:Y:S01]  /*19900*/  I2F R26, R142 ;  /* 0x0000008e001a7306 */ /* 0x000f220000201400 */
[----:B-1----:R-:W-:Y:S01]  /*19910*/  IABS R25, R4 ;  /* 0x0000000400197213 */ /* 0x002fe20000000000 */
[----:B--2---:R-:W-:Y:S01]  /*19920*/  FFMA.FTZ R29, -R205, R29, R162 ;  /* 0x0000001dcd1d7223 */ /* 0x004fe200000101a2 */
[----:B------:R-:W-:-:S02]  /*19930*/  FSEL R171, R22, -INF , !P0 ;  /* 0xff80000016ab7808 */ /* 0x000fc40004000000 */
[-C--:B------:R-:W-:Y:S02]  /*19940*/  ISETP.GE.AND P4, PT, R141, R209.reuse, PT ;  /* 0x000000d18d00720c */ /* 0x080fe40003f86270 */
[----:B------:R-:W-:Y:S01]  /*19950*/  FSEL R215, R29, -INF , !P1 ;  /* 0xff8000001dd77808 */ /* 0x000fe20004800000 */
[----:B------:R-:W1:Y:S01]  /*19960*/  I2F R4, R31 ;  /* 0x0000001f00047306 */ /* 0x000e620000201400 */
[-C--:B------:R-:W-:Y:S01]  /*19970*/  ISETP.GE.AND P1, PT, R33, R209.reuse, PT ;  /* 0x000000d12100720c */ /* 0x080fe20003f26270 */
[----:B---3--:R-:W-:Y:S01]  /*19980*/  FFMA.FTZ R6, -R205, R6, R154 ;  /* 0x00000006cd067223 */ /* 0x008fe2000001019a */
[----:B------:R-:W-:Y:S02]  /*19990*/  ISETP.GE.AND P0, PT, R17, R209, PT ;  /* 0x000000d11100720c */ /* 0x000fe40003f06270 */
[-C--:B------:R-:W-:Y:S02]  /*199a0*/  ISETP.LT.OR P4, PT, R141, R16.reuse, P4 ;  /* 0x000000108d00720c */ /* 0x080fe40002781670 */
[----:B------:R-:W-:Y:S01]  /*199b0*/  ISETP.LT.OR P1, PT, R33, R16, P1 ;  /* 0x000000102100720c */ /* 0x000fe20000f21670 */
[----:B------:R2:W3:Y:S01]  /*199c0*/  I2F R18, R25 ;  /* 0x0000001900127306 */ /* 0x0004e20000201400 */
[----:B----4-:R-:W-:Y:S01]  /*199d0*/  FFMA.FTZ R15, -R205, R26, R15 ;  /* 0x0000001acd0f7223 */ /* 0x010fe2000001010f */
[----:B------:R-:W-:-:S02]  /*199e0*/  ISETP.LT.OR P0, PT, R17, R16, P0 ;  /* 0x000000101100720c */ /* 0x000fc40000701670 */
[----:B------:R-:W-:-:S04]  /*199f0*/  FSEL R153, R6, -INF , !P4 ;  /* 0xff80000006997808 */ /* 0x000fc80006000000 */
[----:B------:R-:W4:Y:S01]  /*19a00*/  I2F R32, R21 ;  /* 0x0000001500207306 */ /* 0x000f220000201400 */
[----:B-1----:R-:W-:-:S05]  /*19a10*/  FFMA.FTZ R4, -R205, R4, R158 ;  /* 0x00000004cd047223 */ /* 0x002fca000001019e */
[----:B------:R-:W-:Y:S02]  /*19a20*/  FSEL R169, R4, -INF , !P5 ;  /* 0xff80000004a97808 */ /* 0x000fe40006800000 */
[----:B--2---:R-:W-:Y:S01]  /*19a30*/  FSEL R25, R19, -INF , !P6 ;  /* 0xff80000013197808 */ /* 0x004fe20007000000 */
[----:B------:R-:W-:Y:S01]  /*19a40*/  IMAD.IADD R19, R206, 0x1, -R33 ;  /* 0x00000001ce137824 */ /* 0x000fe200078e0a21 */
[----:B------:R-:W1:Y:S01]  /*19a50*/  I2F R14, R7 ;  /* 0x00000007000e7306 */ /* 0x000e620000201400 */
[----:B------:R-:W-:Y:S01]  /*19a60*/  ISETP.GT.AND P5, PT, R204, R195, PT ;  /* 0x000000c3cc00720c */ /* 0x000fe20003fa4270 */
[----:B---3--:R-:W-:Y:S01]  /*19a70*/  FFMA.FTZ R18, -R205, R18, R159 ;  /* 0x00000012cd127223 */ /* 0x008fe2000001019f */
[----:B------:R-:W-:Y:S02]  /*19a80*/  ISETP.GE.AND P6, PT, R139, R209, PT ;  /* 0x000000d18b00720c */ /* 0x000fe40003fc6270 */
[----:B------:R-:W-:Y:S01]  /*19a90*/  IABS R19, R19 ;  /* 0x0000001300137213 */ /* 0x000fe20000000000 */
[----:B----4-:R-:W-:Y:S01]  /*19aa0*/  FFMA.FTZ R32, -R205, R32, R155 ;  /* 0x00000020cd207223 */ /* 0x010fe2000001019b */
[----:B------:R-:W-:-:S02]  /*19ab0*/  FSEL R21, R15, -INF , !P2 ;  /* 0xff8000000f157808 */ /* 0x000fc40005000000 */
[----:B------:R-:W-:Y:S02]  /*19ac0*/  ISETP.GE.AND P2, PT, R35, R209, PT ;  /* 0x000000d12300720c */ /* 0x000fe40003f46270 */
[----:B------:R-:W2:Y:S01]  /*19ad0*/  I2F R19, R19 ;  /* 0x0000001300137306 */ /* 0x000ea20000201400 */
[-C--:B------:R-:W-:Y:S02]  /*19ae0*/  ISETP.LT.OR P6, PT, R139, R16.reuse, P6 ;  /* 0x000000108b00720c */ /* 0x080fe400037c1670 */
[----:B------:R-:W-:Y:S01]  /*19af0*/  ISETP.LT.OR P2, PT, R35, R16, P2 ;  /* 0x000000102300720c */ /* 0x000fe20001741670 */
[C---:B-1----:R-:W-:Y:S01]  /*19b00*/  FFMA.FTZ R14, -R205.reuse, R14, R167 ;  /* 0x0000000ecd0e7223 */ /* 0x042fe200000101a7 */
[----:B------:R-:W-:Y:S02]  /*19b10*/  FSEL R167, R18, -INF , !P6 ;  /* 0xff80000012a77808 */ /* 0x000fe40007000000 */
[----:B------:R-:W-:Y:S02]  /*19b20*/  FSEL R151, R32, -INF , !P2 ;  /* 0xff80000020977808 */ /* 0x000fe40005000000 */
[----:B------:R-:W-:Y:S01]  /*19b30*/  FSEL R149, R14, -INF , !P0 ;  /* 0xff8000000e957808 */ /* 0x000fe20004000000 */
[----:B--2---:R-:W-:-:S05]  /*19b40*/  FFMA.FTZ R19, -R205, R19, R166 ;  /* 0x00000013cd137223 */ /* 0x004fca00000101a6 */
        /* <DEDUP_REMOVED lines=62> */
.L_x_6002:
[----:B------:R-:W-:-:S05]  /*19f30*/  IMAD.MOV.U32 R7, RZ, RZ, c[0x0][0x198] ;  /* 0x00006600ff077624 */ /* 0x000fca00078e00ff */
[----:B------:R-:W-:-:S04]  /*19f40*/  LEA R7, -R7, RZ, 0x6 ;  /* 0x000000ff07077211 */ /* 0x000fc800078e31ff */
[----:B------:R-:W-:Y:S02]  /*19f50*/  SHF.R.S32.HI R6, RZ, 0x1f, R7 ;  /* 0x0000001fff067819 */ /* 0x000fe40000011407 */
.L_x_6003:
        /* <DEDUP_REMOVED lines=109> */
.L_x_6001:
        /* <DEDUP_REMOVED lines=63> */
[--C-:B------:R-:W-:Y:S01]  /*1aa20*/  FFMA.FTZ R147, R5, c[0x0][0x23c], -R150.reuse ;  /* 0x00008f0005937a23 */ /* 0x100fe20000010896 */
[----:B------:R-:W2:Y:S01]  /*1aa30*/  LDSM.16.MT88.4 R8, [R185+0xc000] ;  /* 0x00c00000b908783b */ /* 0x000ea20000004200 */
[----:B------:R-:W-:Y:S02]  /*1aa40*/  FMUL.FTZ R148, R4, c[0x0][0x23c] ;  /* 0x00008f0004947a20 */ /* 0x000fe40000410000 */
[----:B------:R-:W-:Y:S01]  /*1aa50*/  FMUL.FTZ R3, R6, c[0x0][0x23c] ;  /* 0x00008f0006037a20 */ /* 0x000fe20000410000 */
[----:B------:R-:W3:Y:S01]  /*1aa60*/  MUFU.EX2 R144, R144 ;  /* 0x0000009000907308 */ /* 0x000ee20000000800 */
[--C-:B------:R-:W-:Y:S02]  /*1aa70*/  FFMA.FTZ R154, R30, c[0x0][0x23c], -R155.reuse ;  /* 0x00008f001e9a7a23 */ /* 0x100fe4000001089b */
[--C-:B------:R-:W-:Y:S02]  /*1aa80*/  FFMA.FTZ R157, R28, c[0x0][0x23c], -R155.reuse ;  /* 0x00008f001c9d7a23 */ /* 0x100fe4000001089b */
[--C-:B------:R-:W-:Y:S01]  /*1aa90*/  FFMA.FTZ R156, R24, c[0x0][0x23c], -R155.reuse ;  /* 0x00008f00189c7a23 */ /* 0x100fe2000001089b */
[----:B------:R-:W-:Y:S01]  /*1aaa0*/  LDSM.16.MT88.4 R28, [R184+0xc800] ;  /* 0x00c80000b81c783b */ /* 0x000fe20000004200 */
[----:B------:R-:W-:Y:S01]  /*1aab0*/  FFMA.FTZ R159, R20, c[0x0][0x23c], -R155 ;  /* 0x00008f00149f7a23 */ /* 0x000fe2000001089b */
[----:B------:R-:W-:Y:S01]  /*1aac0*/  MUFU.EX2 R142, R142 ;  /* 0x0000008e008e7308 */ /* 0x000fe20000000800 */
[----:B------:R-:W-:-:S02]  /*1aad0*/  FFMA.FTZ R158, R27, c[0x0][0x23c], -R150 ;  /* 0x00008f001b9e7a23 */ /* 0x000fc40000010896 */
[--C-:B------:R-:W-:Y:S02]  /*1aae0*/  FFMA.FTZ R161, R25, c[0x0][0x23c], -R150.reuse ;  /* 0x00008f0019a17a23 */ /* 0x100fe40000010896 */
[--C-:B------:R-:W-:Y:S01]  /*1aaf0*/  FFMA.FTZ R160, R23, c[0x0][0x23c], -R150.reuse ;  /* 0x00008f0017a07a23 */ /* 0x100fe20000010896 */
[----:B------:R-:W-:Y:S01]  /*1ab00*/  LDSM.16.MT88.4 R24, [R188+0xe800] ;  /* 0x00e80000bc18783b */ /* 0x000fe20000004200 */
[----:B------:R-:W-:Y:S01]  /*1ab10*/  FFMA.FTZ R163, R21, c[0x0][0x23c], -R150 ;  /* 0x00008f0015a37a23 */ /* 0x000fe20000010896 */
[----:B------:R-:W4:Y:S01]  /*1ab20*/  MUFU.EX2 R141, R141 ;  /* 0x0000008d008d7308 */ /* 0x000f220000000800 */
[----:B---3--:R-:W-:Y:S01]  /*1ab30*/  F2FP.PACK_AB R4, R143, R144 ;  /* 0x000000908f04723e */ /* 0x008fe200000000ff */
[----:B------:R-:W-:Y:S01]  /*1ab40*/  LDSM.16.MT88.4 R20, [R186+0xe800] ;  /* 0x00e80000ba14783b */ /* 0x000fe20000004200 */
[--C-:B------:R-:W-:Y:S02]  /*1ab50*/  FFMA.FTZ R166, R170, c[0x0][0x23c], -R155.reuse ;  /* 0x00008f00aaa67a23 */ /* 0x100fe4000001089b */
[----:B------:R-:W-:-:S02]  /*1ab60*/  FFMA.FTZ R219, R168, c[0x0][0x23c], -R155 ;  /* 0x00008f00a8db7a23 */ /* 0x000fc4000001089b */
[--C-:B------:R-:W-:Y:S01]  /*1ab70*/  FFMA.FTZ R162, R212, c[0x0][0x23c], -R155.reuse ;  /* 0x00008f00d4a27a23 */ /* 0x100fe2000001089b */
[----:B------:R-:W3:Y:S01]  /*1ab80*/  MUFU.EX2 R2, R2 ;  /* 0x0000000200027308 */ /* 0x000ee20000000800 */
[----:B------:R-:W-:Y:S02]  /*1ab90*/  FFMA.FTZ R217, R210, c[0x0][0x23c], -R155 ;  /* 0x00008f00d2d97a23 */ /* 0x000fe4000001089b */
[--C-:B------:R-:W-:Y:S02]  /*1aba0*/  FFMA.FTZ R168, R215, c[0x0][0x23c], -R150.reuse ;  /* 0x00008f00d7a87a23 */ /* 0x100fe40000010896 */
[--C-:B------:R-:W-:Y:S02]  /*1abb0*/  FFMA.FTZ R171, R171, c[0x0][0x23c], -R150.reuse ;  /* 0x00008f00abab7a23 */ /* 0x100fe40000010896 */
[--C-:B------:R-:W-:Y:S01]  /*1abc0*/  FFMA.FTZ R169, R169, c[0x0][0x23c], -R150.reuse ;  /* 0x00008f00a9a97a23 */ /* 0x100fe20000010896 */
[----:B------:R-:W-:Y:S01]  /*1abd0*/  MUFU.EX2 R0, R0 ;  /* 0x0000000000007308 */ /* 0x000fe20000000800 */
[----:B----4-:R-:W-:Y:S01]  /*1abe0*/  F2FP.PACK_AB R6, R141, R142 ;  /* 0x0000008e8d06723e */ /* 0x010fe200000000ff */
[----:B------:R-:W-:-:S02]  /*1abf0*/  FFMA.FTZ R170, R167, c[0x0][0x23c], -R150 ;  /* 0x00008f00a7aa7a23 */ /* 0x000fc40000010896 */
[--C-:B------:R-:W-:Y:S02]  /*1ac00*/  FFMA.FTZ R212, R151, c[0x0][0x23c], -R150.reuse ;  /* 0x00008f0097d47a23 */ /* 0x100fe40000010896 */
[--C-:B------:R-:W-:Y:S02]  /*1ac10*/  FFMA.FTZ R152, R152, c[0x0][0x23c], -R155.reuse ;  /* 0x00008f0098987a23 */ /* 0x100fe4000001089b */
[----:B------:R-:W4:Y:S01]  /*1ac20*/  MUFU.EX2 R147, R147 ;  /* 0x0000009300937308 */ /* 0x000f220000000800 */
[----:B---3--:R-:W-:Y:S01]  /*1ac30*/  F2FP.PACK_AB R5, R2, R140 ;  /* 0x0000008c0205723e */ /* 0x008fe200000000ff */
[--C-:B------:R-:W-:Y:S02]  /*1ac40*/  FFMA.FTZ R167, R138, c[0x0][0x23c], -R155.reuse ;  /* 0x00008f008aa77a23 */ /* 0x100fe4000001089b */
[----:B------:R-:W-:Y:S02]  /*1ac50*/  FFMA.FTZ R210, R137, c[0x0][0x23c], -R155 ;  /* 0x00008f0089d27a23 */ /* 0x000fe4000001089b */
        /* <DEDUP_REMOVED lines=45> */
[C---:B--2---:R-:W-:Y:S01]  /*1af30*/  HMMA.16816.F32 R112, R4.reuse, R8, R112 ;  /* 0x000000080470723c */ /* 0x044fe20000001870 */
[-C--:B------:R-:W-:Y:S02]  /*1af40*/  FMUL.FTZ R37, R37, R148.reuse ;  /* 0x0000009425257220 */ /* 0x080fe40000410000 */
[-C--:B------:R-:W-:Y:S01]  /*1af50*/  FMUL.FTZ R38, R38, R3.reuse ;  /* 0x0000000326267220 */ /* 0x080fe20000410000 */
[----:B------:R-:W-:Y:S01]  /*1af60*/  MUFU.EX2 R160, R160 ;  /* 0x000000a000a07308 */ /* 0x000fe20000000800 */
[----:B------:R-:W-:Y:S02]  /*1af70*/  FMUL.FTZ R39, R39, R3 ;  /* 0x0000000327277220 */ /* 0x000fe40000410000 */
[-C--:B------:R-:W-:Y:S01]  /*1af80*/  FMUL.FTZ R40, R40, R148.reuse ;  /* 0x0000009428287220 */ /* 0x080fe20000410000 */
[----:B------:R-:W-:Y:S01]  /*1af90*/  HMMA.16816.F32 R108, R4, R10, R108 ;  /* 0x0000000a046c723c */ /* 0x000fe2000000186c */
[----:B------:R-:W2:Y:S01]  /*1afa0*/  LDSM.16.MT88.4 R8, [R186+0xe000] ;  /* 0x00e00000ba08783b */ /* 0x000ea20000004200 */
        /* <DEDUP_REMOVED lines=31> */
[----:B--2---:R-:W-:Y:S01]  /*1b1a0*/  HMMA.16816.F32 R44, R4, R8, R44 ;  /* 0x00000008042c723c */ /* 0x004fe2000000182c */
[----:B------:R-:W-:-:S02]  /*1b1b0*/  FMUL.FTZ R61, R61, R148 ;  /* 0x000000943d3d7220 */ /* 0x000fc40000410000 */
[-C--:B------:R-:W-:Y:S01]  /*1b1c0*/  FMUL.FTZ R62, R62, R3.reuse ;  /* 0x000000033e3e7220 */ /* 0x080fe20000410000 */
[----:B------:R-:W2:Y:S01]  /*1b1d0*/  MUFU.EX2 R168, R168 ;  /* 0x000000a800a87308 */ /* 0x000ea20000000800 */
        /* <DEDUP_REMOVED lines=81> */
[----:B------:R-:W-:Y:S01]  /*1b6f0*/  FADD.FTZ R0, R0, R3 ;  /* 0x0000000300007221 */ /* 0x000fe20000010000 */
[----:B------:R-:W-:Y:S01]  /*1b700*/  MOV R3, R145 ;  /* 0x0000009100037202 */ /* 0x000fe20000000f00 */
[----:B------:R-:W-:Y:S02]  /*1b710*/  FADD.FTZ R141, R141, R142 ;  /* 0x0000008e8d8d7221 */ /* 0x000fe40000010000 */
[----:B------:R-:W-:Y:S01]  /*1b720*/  FADD.FTZ R147, R147, R0 ;  /* 0x0000000093937221 */ /* 0x000fe20000010000 */
[----:B---3--:R-:W-:Y:S01]  /*1b730*/  F2FP.PACK_AB R4, R157, R154 ;  /* 0x0000009a9d04723e */ /* 0x008fe200000000ff */
        /* <DEDUP_REMOVED lines=12> */
[----:B------:R-:W-:Y:S01]  /*1b800*/  FADD.FTZ R0, R168, R163 ;  /* 0x000000a3a8007221 */ /* 0x000fe20000010000 */
        /* <DEDUP_REMOVED lines=123> */
.L_x_5998:
[----:B------:R-:W-:Y:S05]  /*1bfc0*/  @!P5 BRA `(.L_x_6004) ;  /* 0x000047a00000d947 */ /* 0x000fea0003800000 */
[----:B------:R-:W1:Y:S01]  /*1bfd0*/  S2R R215, SR_TID.X ;  /* 0x0000000000d77919 */ /* 0x000e620000002100 */
[----:B------:R-:W-:Y:S01]  /*1bfe0*/  ULDC UR5, c[0x0][0x1a0] ;  /* 0x0000680000057ab9 */ /* 0x000fe20000000800 */
[----:B------:R-:W-:Y:S01]  /*1bff0*/  IADD3 R216, R206, -c[0x0][0x2e4], RZ ;  /* 0x8000b900ced87a10 */ /* 0x000fe20007ffe0ff */
[----:B------:R-:W-:Y:S01]  /*1c000*/  ULEA UR5, -UR5, URZ, 0x6 ;  /* 0x0000003f05057291 */ /* 0x000fe2000f8e313f */
[----:B------:R-:W-:Y:S01]  /*1c010*/  IADD3 R214, R208, -c[0x0][0x2e4], RZ ;  /* 0x8000b900d0d67a10 */ /* 0x000fe20007ffe0ff */
[----:B------:R-:W-:Y:S01]  /*1c020*/  IMAD.MOV.U32 R0, RZ, RZ, R3 ;  /* 0x000000ffff007224 */ /* 0x000fe200078e0003 */
[----:B------:R-:W-:Y:S01]  /*1c030*/  IMNMX R216, RZ, R216, !PT ;  /* 0x000000d8ffd87217 */ /* 0x000fe20007800200 */
[----:B------:R-:W-:Y:S01]  /*1c040*/  USHF.R.S32.HI UR4, URZ, 0x1f, UR5 ;  /* 0x0000001f3f047899 */ /* 0x000fe20008011405 */
[----:B------:R-:W-:Y:S01]  /*1c050*/  IMAD.MOV.U32 R2, RZ, RZ, R132 ;  /* 0x000000ffff027224 */ /* 0x000fe200078e0084 */
[----:B------:R-:W-:Y:S01]  /*1c060*/  IMNMX R214, RZ, R214, !PT ;  /* 0x000000d6ffd67217 */ /* 0x000fe20007800200 */
[----:B------:R-:W-:Y:S01]  /*1c070*/  IMAD.U32 R212, RZ, RZ, UR5 ;  /* 0x00000005ffd47e24 */ /* 0x000fe2000f8e00ff */
[----:B------:R-:W-:-:S02]  /*1c080*/  ULDC.64 UR8, c[0x0][0x118] ;  /* 0x0000460000087ab9 */ /* 0x000fc40000000a00 */
[----:B------:R-:W-:Y:S01]  /*1c090*/  IMAD.U32 R210, RZ, RZ, UR4 ;  /* 0x00000004ffd27e24 */ /* 0x000fe2000f8e00ff */
[----:B------:R-:W-:Y:S01]  /*1c0a0*/  UMOV UR6, 0x4 ;  /* 0x0000000400067882 */ /* 0x000fe20000000000 */
[----:B-1----:R-:W-:-:S05]  /*1c0b0*/  IMAD.SHL.U32 R215, R215, 0x2, RZ ;  /* 0x00000002d7d77824 */ /* 0x002fca00078e00ff */
[----:B------:R-:W-:Y:S02]  /*1c0c0*/  LOP3.LUT R215, R215, 0x6, RZ, 0xc0, !PT ;  /* 0x00000006d7d77812 */ /* 0x000fe400078ec0ff */
.L_x_6008:
        /* <DEDUP_REMOVED lines=66> */
.L_x_6005:
        /* <DEDUP_REMOVED lines=321> */
.L_x_6007:
        /* <DEDUP_REMOVED lines=92> */
.L_x_6006:
[----:B------:R-:W-:Y:S04]  /*1dec0*/  IMAD R3, R204, 0x40, R215 ;  /* 0x00000040cc037824 */ /* 0x000fe800078e02d7 */
[----:B------:R-:W-:Y:S01]  /*1ded0*/  IMAD.IADD R133, R208, 0x1, -R3 ;  /* 0x00000001d0857824 */ /* 0x000fe200078e0a03 */
[C---:B-1----:R-:W-:Y:S02]  /*1dee0*/  IADD3 R139, R3.reuse, 0x1, RZ ;  /* 0x00000001038b7810 */ /* 0x042fe40007ffe0ff */
[C---:B------:R-:W-:Y:S02]  /*1def0*/  IADD3 R137, R3.reuse, 0x8, RZ ;  /* 0x0000000803897810 */ /* 0x040fe40007ffe0ff */
[----:B------:R-:W-:Y:S02]  /*1df00*/  IABS R132, R133 ;  /* 0x0000008500847213 */ /* 0x000fe40000000000 */
[----:B------:R-:W-:Y:S02]  /*1df10*/  IADD3 R133, R206, -R3, RZ ;  /* 0x80000003ce857210 */ /* 0x000fe40007ffe0ff */
[C---:B------:R-:W-:Y:S02]  /*1df20*/  IADD3 R153, R3.reuse, 0x9, RZ ;  /* 0x0000000903997810 */ /* 0x040fe40007ffe0ff */
[----:B------:R-:W-:Y:S01]  /*1df30*/  IABS R135, R133 ;  /* 0x0000008500877213 */ /* 0x000fe20000000000 */
[C---:B------:R-:W-:Y:S01]  /*1df40*/  IMAD.IADD R133, R208.reuse, 0x1, -R139 ;  /* 0x00000001d0857824 */ /* 0x040fe200078e0a8b */
[C---:B------:R-:W-:Y:S01]  /*1df50*/  IADD3 R145, R3.reuse, 0x19, RZ ;  /* 0x0000001903917810 */ /* 0x040fe20007ffe0ff */
[----:B------:R-:W-:Y:S01]  /*1df60*/  I2F R132, R132 ;  /* 0x0000008400847306 */ /* 0x000fe20000201400 */
[C---:B------:R-:W-:Y:S02]  /*1df70*/  ISETP.GE.AND P5, PT, R3.reuse, R216, PT ;  /* 0x000000d80300720c */ /* 0x040fe40003fa6270 */
[----:B------:R-:W-:Y:S01]  /*1df80*/  IABS R136, R133 ;  /* 0x0000008500887213 */ /* 0x000fe20000000000 */
[C---:B------:R-:W-:Y:S01]  /*1df90*/  IMAD.IADD R133, R208.reuse, 0x1, -R137 ;  /* 0x00000001d0857824 */ /* 0x040fe200078e0a89 */
[----:B------:R-:W-:Y:S01]  /*1dfa0*/  ISETP.GE.OR P5, PT, R3, R209, !P5 ;  /* 0x000000d10300720c */ /* 0x000fe20006fa6670 */
[C---:B------:R-:W-:Y:S01]  /*1dfb0*/  IMAD.IADD R141, R208.reuse, 0x1, -R145 ;  /* 0x00000001d08d7824 */ /* 0x040fe200078e0a91 */
[C---:B------:R-:W-:Y:S02]  /*1dfc0*/  ISETP.GE.AND P0, PT, R137.reuse, R214, PT ;  /* 0x000000d68900720c */ /* 0x040fe40003f06270 */
[----:B------:R-:W-:Y:S01]  /*1dfd0*/  IABS R134, R133 ;  /* 0x0000008500867213 */ /* 0x000fe20000000000 */
[----:B------:R-:W-:Y:S01]  /*1dfe0*/  I2F R136, R136 ;  /* 0x0000008800887306 */ /* 0x000fe20000201400 */
[----:B------:R-:W-:Y:S02]  /*1dff0*/  IADD3 R133, R208, -R153, RZ ;  /* 0x80000099d0857210 */ /* 0x000fe40007ffe0ff */
[----:B------:R-:W-:Y:S02]  /*1e000*/  ISETP.GE.AND P1, PT, R137, R216, PT ;  /* 0x000000d88900720c */ /* 0x000fe40003f26270 */
[----:B------:R-:W-:Y:S02]  /*1e010*/  IABS R152, R133 ;  /* 0x0000008500987213 */ /* 0x000fe40000000000 */
[----:B------:R-:W-:Y:S02]  /*1e020*/  IADD3 R133, R3, 0x10, RZ ;  /* 0x0000001003857810 */ /* 0x000fe40007ffe0ff */
[----:B------:R-:W-:Y:S01]  /*1e030*/  IABS R150, R141 ;  /* 0x0000008d00967213 */ /* 0x000fe20000000000 */
[----:B------:R-:W-:Y:S01]  /*1e040*/  I2F R135, R135 ;  /* 0x0000008700877306 */ /* 0x000fe20000201400 */
[----:B------:R-:W-:Y:S01]  /*1e050*/  IADD3 R141, R206, -R137, RZ ;  /* 0x80000089ce8d7210 */ /* 0x000fe20007ffe0ff */
[C---:B------:R-:W-:Y:S01]  /*1e060*/  IMAD.IADD R138, R208.reuse, 0x1, -R133 ;  /* 0x00000001d08a7824 */ /* 0x040fe200078e0a85 */
[C---:B------:R-:W-:Y:S02]  /*1e070*/  ISETP.GE.OR P1, PT, R137.reuse, R209, !P1 ;  /* 0x000000d18900720c */ /* 0x040fe40004f26670 */
[----:B------:R-:W-:Y:S02]  /*1e080*/  ISETP.GE.OR P0, PT, R137, R207, !P0 ;  /* 0x000000cf8900720c */ /* 0x000fe40004706670 */
[----:B------:R-:W-:Y:S02]  /*1e090*/  IADD3 R149, R3, 0x11, RZ ;  /* 0x0000001103957810 */ /* 0x000fe40007ffe0ff */
[----:B------:R-:W-:Y:S01]  /*1e0a0*/  ISETP.GE.AND P2, PT, R139, R214, PT ;  /* 0x000000d68b00720c */ /* 0x000fe20003f46270 */
[----:B------:R-:W-:Y:S01]  /*1e0b0*/  I2F R134, R134 ;  /* 0x0000008600867306 */ /* 0x000fe20000201400 */
[C---:B------:R-:W-:Y:S02]  /*1e0c0*/  IADD3 R140, R208.reuse, -R149, RZ ;  /* 0x80000095d08c7210 */ /* 0x040fe40007ffe0ff */
[----:B------:R-:W-:Y:S02]  /*1e0d0*/  IADD3 R147, R3, 0x18, RZ ;  /* 0x0000001803937810 */ /* 0x000fe40007ffe0ff */
[----:B------:R-:W-:Y:S02]  /*1e0e0*/  IABS R151, R138 ;  /* 0x0000008a00977213 */ /* 0x000fe40000000000 */
[----:B------:R-:W-:Y:S02]  /*1e0f0*/  ISETP.GE.OR P2, PT, R139, R207, !P2 ;  /* 0x000000cf8b00720c */ /* 0x000fe40005746670 */
[----:B------:R-:W-:Y:S01]  /*1e100*/  IABS R138, R140 ;  /* 0x0000008c008a7213 */ /* 0x000fe20000000000 */
[----:B------:R-:W-:Y:S01]  /*1e110*/  I2F R152, R152 ;  /* 0x0000009800987306 */ /* 0x000fe20000201400 */
[----:B------:R-:W-:Y:S01]  /*1e120*/  IMAD.IADD R140, R208, 0x1, -R147 ;  /* 0x00000001d08c7824 */ /* 0x000fe200078e0a93 */
[C---:B------:R-:W-:Y:S02]  /*1e130*/  ISETP.GE.AND P4, PT, R3.reuse, R214, PT ;  /* 0x000000d60300720c */ /* 0x040fe40003f86270 */
[C---:B------:R-:W-:Y:S02]  /*1e140*/  IADD3 R143, R3.reuse, 0x20, RZ ;  /* 0x00000020038f7810 */ /* 0x040fe40007ffe0ff */
[----:B------:R-:W-:Y:S02]  /*1e150*/  IABS R142, R140 ;  /* 0x0000008c008e7213 */ /* 0x000fe40000000000 */
[----:B------:R-:W-:Y:S02]  /*1e160*/  IADD3 R140, R206, -R139, RZ ;  /* 0x8000008bce8c7210 */ /* 0x000fe40007ffe0ff */
[----:B------:R-:W-:Y:S01]  /*1e170*/  I2F R151, R151 ;  /* 0x0000009700977306 */ /* 0x000fe20000201400 */
[----:B------:R-:W-:Y:S02]  /*1e180*/  ISETP.GE.OR P4, PT, R3, R207, !P4 ;  /* 0x000000cf0300720c */ /* 0x000fe40006786670 */
[----:B------:R-:W-:Y:S02]  /*1e190*/  IABS R148, R140 ;  /* 0x0000008c00947213 */ /* 0x000fe40000000000 */
[----:B------:R-:W-:Y:S01]  /*1e1a0*/  IABS R140, R141 ;  /* 0x0000008d008c7213 */ /* 0x000fe20000000000 */
[----:B------:R-:W-:Y:S01]  /*1e1b0*/  IMAD.IADD R141, R208, 0x1, -R143 ;  /* 0x00000001d08d7824 */ /* 0x000fe200078e0a8f */
[C---:B------:R-:W-:Y:S02]  /*1e1c0*/  IADD3 R146, R206.reuse, -R153, RZ ;  /* 0x80000099ce927210 */ /* 0x040fe40007ffe0ff */
[----:B------:R-:W-:Y:S01]  /*1e1d0*/  ISETP.GE.AND P6, PT, R139, R216, PT ;  /* 0x000000d88b00720c */ /* 0x000fe20003fc6270 */
[----:B------:R-:W-:Y:S01]  /*1e1e0*/  I2F R138, R138 ;  /* 0x0000008a008a7306 */ /* 0x000fe20000201400 */
[----:B------:R-:W-:Y:S02]  /*1e1f0*/  IABS R144, R141 ;  /* 0x0000008d00907213 */ /* 0x000fe40000000000 */
[----:B------:R-:W-:Y:S02]  /*1e200*/  IADD3 R141, R3, 0x21, RZ ;  /* 0x00000021038d7810 */ /* 0x000fe40007ffe0ff */
[----:B------:R-:W-:Y:S02]  /*1e210*/  IABS R146, R146 ;  /* 0x0000009200927213 */ /* 0x000fe40000000000 */
[----:B------:R-:W-:Y:S02]  /*1e220*/  ISETP.GE.OR P6, PT, R139, R209, !P6 ;  /* 0x000000d18b00720c */ /* 0x000fe400077c6670 */
[----:B------:R-:W-:Y:S01]  /*1e230*/  IADD3 R139, R3, 0x28, RZ ;  /* 0x00000028038b7810 */ /* 0x000fe20007ffe0ff */
[----:B------:R-:W-:Y:S10]  /*1e240*/  I2F R142, R142 ;  /* 0x0000008e008e7306 */ /* 0x000ff40000201400 */
[----:B------:R-:W-:Y:S10]  /*1e250*/  I2F R148, R148 ;  /* 0x0000009400947306 */ /* 0x000ff40000201400 */
[----:B------:R-:W-:Y:S10]  /*1e260*/  I2F R146, R146 ;  /* 0x0000009200927306 */ /* 0x000ff40000201400 */
[----:B------:R-:W-:Y:S10]  /*1e270*/  I2F R140, R140 ;  /* 0x0000008c008c7306 */ /* 0x000ff40000201400 */
[----:B------:R-:W-:Y:S10]  /*1e280*/  I2F R144, R144 ;  /* 0x0000009000907306 */ /* 0x000ff40000201400 */
[----:B------:R-:W1:Y:S02]  /*1e290*/  I2F R150, R150 ;  /* 0x0000009600967306 */ /* 0x000e640000201400 */
[C---:B-1----:R-:W-:Y:S02]  /*1e2a0*/  FFMA.FTZ R17, -R205.reuse, R150, R17 ;  /* 0x00000096cd117223 */ /* 0x042fe40000010111 */
[C---:B------:R-:W-:Y:S01]  /*1e2b0*/  FFMA.FTZ R5, -R205.reuse, R136, R5 ;  /* 0x00000088cd057223 */ /* 0x040fe20000010105 */
[----:B------:R-:W-:Y:S01]  /*1e2c0*/  IADD3 R136, R206, -R133, RZ ;  /* 0x80000085ce887210 */ /* 0x000fe20007ffe0ff */
[C---:B------:R-:W-:Y:S02]  /*1e2d0*/  FFMA.FTZ R6, -R205.reuse, R135, R6 ;  /* 0x00000087cd067223 */ /* 0x040fe40000010106 */
[C---:B------:R-:W-:Y:S01]  /*1e2e0*/  FFMA.FTZ R8, -R205.reuse, R134, R8 ;  /* 0x00000086cd087223 */ /* 0x040fe20000010108 */
[----:B------:R-:W-:Y:S01]  /*1e2f0*/  IABS R136, R136 ;  /* 0x0000008800887213 */ /* 0x000fe20000000000 */
[C---:B------:R-:W-:Y:S01]  /*1e300*/  FFMA.FTZ R4, -R205.reuse, R132, R4 ;  /* 0x00000084cd047223 */ /* 0x040fe20000010104 */
[----:B------:R-:W-:Y:S01]  /*1e310*/  FSEL R137, R6, -INF , !P5 ;  /* 0xff80000006897808 */ /* 0x000fe20006800000 */
[----:B------:R-:W-:Y:S01]  /*1e320*/  FFMA.FTZ R9, -R205, R152, R9 ;  /* 0x00000098cd097223 */ /* 0x000fe20000010109 */
[----:B------:R-:W1:Y:S01]  /*1e330*/  I2F R6, R136 ;  /* 0x0000008800067306 */ /* 0x000e620000201400 */
[----:B------:R-:W-:Y:S01]  /*1e340*/  FSEL R134, R5, -INF , !P2 ;  /* 0xff80000005867808 */ /* 0x000fe20005000000 */
[C---:B------:R-:W-:Y:S01]  /*1e350*/  FFMA.FTZ R12, -R205.reuse, R151, R12 ;  /* 0x00000097cd0c7223 */ /* 0x040fe2000001010c */
[----:B------:R-:W-:Y:S01]  /*1e360*/  IADD3 R5, R206, -R149, RZ ;  /* 0x80000095ce057210 */ /* 0x000fe20007ffe0ff */
[C---:B------:R-:W-:Y:S01]  /*1e370*/  FFMA.FTZ R13, -R205.reuse, R138, R13 ;  /* 0x0000008acd0d7223 */ /* 0x040fe2000001010d */
[----:B------:R-:W-:Y:S01]  /*1e380*/  FSEL R135, R4, -INF , !P4 ;  /* 0xff80000004877808 */ /* 0x000fe20006000000 */
[----:B------:R-:W-:Y:S01]  /*1e390*/  FFMA.FTZ R16, -R205, R142, R16 ;  /* 0x0000008ecd107223 */ /* 0x000fe20000010110 */
[----:B------:R-:W-:Y:S01]  /*1e3a0*/  IABS R5, R5 ;  /* 0x0000000500057213 */ /* 0x000fe20000000000 */
[C---:B------:R-:W-:Y:S01]  /*1e3b0*/  IMAD.IADD R132, R208.reuse, 0x1, -R141 ;  /* 0x00000001d0847824 */ /* 0x040fe200078e0a8d */
[----:B------:R-:W-:Y:S01]  /*1e3c0*/  ISETP.GE.AND P4, PT, R153, R214, PT ;  /* 0x000000d69900720c */ /* 0x000fe20003f86270 */
[----:B------:R-:W-:Y:S01]  /*1e3d0*/  FFMA.FTZ R7, -R205, R148, R7 ;  /* 0x00000094cd077223 */ /* 0x000fe20000010107 */
[----:B------:R-:W-:Y:S01]  /*1e3e0*/  ISETP.GE.AND P2, PT, R133, R214, PT ;  /* 0x000000d68500720c */ /* 0x000fe20003f46270 */
[----:B------:R-:W-:Y:S01]  /*1e3f0*/  IMAD.IADD R4, R208, 0x1, -R139 ;  /* 0x00000001d0047824 */ /* 0x000fe200078e0a8b */
[-C--:B------:R-:W-:Y:S01]  /*1e400*/  ISETP.GE.OR P4, PT, R153, R207.reuse, !P4 ;  /* 0x000000cf9900720c */ /* 0x080fe20006786670 */
[----:B------:R-:W-:Y:S01]  /*1e410*/  FFMA.FTZ R11, -R205, R146, R11 ;  /* 0x00000092cd0b7223 */ /* 0x000fe2000001010b */
[-C--:B------:R-:W-:Y:S01]  /*1e420*/  ISETP.GE.OR P2, PT, R133, R207.reuse, !P2 ;  /* 0x000000cf8500720c */ /* 0x080fe20005746670 */
[----:B------:R-:W-:Y:S01]  /*1e430*/  FFMA.FTZ R10, -R205, R140, R10 ;  /* 0x0000008ccd0a7223 */ /* 0x000fe2000001010a */
[----:B------:R-:W-:Y:S01]  /*1e440*/  FSEL R138, R9, -INF , !P4 ;  /* 0xff800000098a7808 */ /* 0x000fe20006000000 */
[C---:B------:R-:W-:Y:S01]  /*1e450*/  IMAD.IADD R9, R206.reuse, 0x1, -R147 ;  /* 0x00000001ce097824 */ /* 0x040fe200078e0a93 */
[----:B------:R-:W-:Y:S01]  /*1e460*/  ISETP.GE.AND P4, PT, R149, R214, PT ;  /* 0x000000d69500720c */ /* 0x000fe20003f86270 */
[----:B------:R-:W-:Y:S01]  /*1e470*/  IMAD.IADD R140, R206, 0x1, -R145 ;  /* 0x00000001ce8c7824 */ /* 0x000fe200078e0a91 */
[----:B------:R-:W-:Y:S01]  /*1e480*/  FSEL R218, R12, -INF , !P2 ;  /* 0xff8000000cda7808 */ /* 0x000fe20005000000 */
[----:B------:R-:W-:Y:S01]  /*1e490*/  FFMA.FTZ R20, -R205, R144, R20 ;  /* 0x00000090cd147223 */ /* 0x000fe20000010114 */
[----:B------:R-:W-:Y:S01]  /*1e4a0*/  ISETP.GE.AND P2, PT, R147, R214, PT ;  /* 0x000000d69300720c */ /* 0x000fe20003f46270 */
[----:B-1----:R-:W-:Y:S01]  /*1e4b0*/  FFMA.FTZ R14, -R205, R6, R14 ;  /* 0x00000006cd0e7223 */ /* 0x002fe2000001010e */
[----:B------:R-:W-:Y:S02]  /*1e4c0*/  FSEL R136, R8, -INF , !P0 ;  /* 0xff80000008887808 */ /* 0x000fe40004000000 */
[----:B------:R1:W2:Y:S01]  /*1e4d0*/  I2F R8, R5 ;  /* 0x0000000500087306 */ /* 0x0002a20000201400 */
[-C--:B------:R-:W-:Y:S02]  /*1e4e0*/  ISETP.GE.OR P4, PT, R149, R207.reuse, !P4 ;  /* 0x000000cf9500720c */ /* 0x080fe40006786670 */
[----:B------:R-:W-:Y:S02]  /*1e4f0*/  ISETP.GE.OR P2, PT, R147, R207, !P2 ;  /* 0x000000cf9300720c */ /* 0x000fe40005746670 */
[----:B------:R-:W-:Y:S02]  /*1e500*/  FSEL R162, R13, -INF , !P4 ;  /* 0xff8000000da27808 */ /* 0x000fe40006000000 */
[----:B------:R-:W-:Y:S02]  /*1e510*/  FSEL R142, R16, -INF , !P2 ;  /* 0xff800000108e7808 */ /* 0x000fe40005000000 */
[----:B------:R-:W-:Y:S02]  /*1e520*/  IABS R132, R132 ;  /* 0x0000008400847213 */ /* 0x000fe40000000000 */
[----:B------:R-:W-:Y:S02]  /*1e530*/  IABS R4, R4 ;  /* 0x0000000400047213 */ /* 0x000fe40000000000 */
[-C--:B------:R-:W-:Y:S02]  /*1e540*/  ISETP.GE.AND P2, PT, R147, R216.reuse, PT ;  /* 0x000000d89300720c */ /* 0x080fe40003f46270 */
[----:B------:R-:W3:Y:S01]  /*1e550*/  I2F R132, R132 ;  /* 0x0000008400847306 */ /* 0x000ee20000201400 */
[-C--:B------:R-:W-:Y:S02]  /*1e560*/  ISETP.GE.AND P5, PT, R153, R216.reuse, PT ;  /* 0x000000d89900720c */ /* 0x080fe40003fa6270 */
[----:B------:R-:W-:Y:S02]  /*1e570*/  ISETP.GE.AND P0, PT, R133, R216, PT ;  /* 0x000000d88500720c */ /* 0x000fe40003f06270 */
[----:B------:R-:W-:Y:S02]  /*1e580*/  ISETP.GE.OR P2, PT, R147, R209, !P2 ;  /* 0x000000d19300720c */ /* 0x000fe40005746670 */
[C---:B------:R-:W-:Y:S02]  /*1e590*/  IADD3 R147, R3.reuse, 0x31, RZ ;  /* 0x0000003103937810 */ /* 0x040fe40007ffe0ff */
[----:B-1----:R-:W-:Y:S01]  /*1e5a0*/  IABS R5, R9 ;  /* 0x0000000900057213 */ /* 0x002fe20000000000 */
[----:B------:R-:W1:Y:S01]  /*1e5b0*/  I2F R4, R4 ;  /* 0x0000000400047306 */ /* 0x000e620000201400 */
[----:B------:R-:W-:Y:S01]  /*1e5c0*/  IADD3 R9, R3, 0x30, RZ ;  /* 0x0000003003097810 */ /* 0x000fe20007ffe0ff */
[----:B--2---:R-:W-:Y:S01]  /*1e5d0*/  FFMA.FTZ R15, -R205, R8, R15 ;  /* 0x00000008cd0f7223 */ /* 0x004fe2000001010f */
[----:B------:R-:W-:Y:S02]  /*1e5e0*/  ISETP.GE.OR P5, PT, R153, R209, !P5 ;  /* 0x000000d19900720c */ /* 0x000fe40006fa6670 */
[C---:B------:R-:W-:Y:S02]  /*1e5f0*/  IADD3 R13, R208.reuse, -R9, RZ ;  /* 0x80000009d00d7210 */ /* 0x040fe40007ffe0ff */
[----:B------:R-:W-:Y:S02]  /*1e600*/  ISETP.GE.OR P0, PT, R133, R209, !P0 ;  /* 0x000000d18500720c */ /* 0x000fe40004706670 */
[----:B------:R-:W-:Y:S01]  /*1e610*/  IABS R13, R13 ;  /* 0x0000000d000d7213 */ /* 0x000fe20000000000 */
[----:B------:R-:W2:Y:S01]  /*1e620*/  I2F R16, R5 ;  /* 0x0000000500107306 */ /* 0x000ea20000201400 */
[----:B------:R-:W-:Y:S02]  /*1e630*/  IADD3 R133, R3, 0x29, RZ ;  /* 0x0000002903857810 */ /* 0x000fe40007ffe0ff */
[----:B------:R-:W-:Y:S01]  /*1e640*/  FSEL R11, R11, -INF , !P5 ;  /* 0xff8000000b0b7808 */ /* 0x000fe20006800000 */
[----:B---3--:R-:W-:Y:S01]  /*1e650*/  FFMA.FTZ R21, -R205, R132, R21 ;  /* 0x00000084cd157223 */ /* 0x008fe20000010115 */
[C---:B------:R-:W-:Y:S01]  /*1e660*/  ISETP.GE.AND P5, PT, R141.reuse, R214, PT ;  /* 0x000000d68d00720c */ /* 0x040fe20003fa6270 */
[----:B------:R-:W-:Y:S01]  /*1e670*/  IMAD.IADD R151, R208, 0x1, -R133 ;  /* 0x00000001d0977824 */ /* 0x000fe200078e0a85 */
[----:B------:R-:W-:Y:S02]  /*1e680*/  IABS R144, R140 ;  /* 0x0000008c00907213 */ /* 0x000fe40000000000 */
[----:B------:R-:W-:Y:S01]  /*1e690*/  ISETP.GE.OR P5, PT, R141, R207, !P5 ;  /* 0x000000cf8d00720c */ /* 0x000fe20006fa6670 */
[----:B------:R3:W4:Y:S01]  /*1e6a0*/  I2F R148, R13 ;  /* 0x0000000d00947306 */ /* 0x0007220000201400 */
[----:B------:R-:W-:Y:S02]  /*1e6b0*/  IABS R151, R151 ;  /* 0x0000009700977213 */ /* 0x000fe40000000000 */
[----:B------:R-:W-:Y:S01]  /*1e6c0*/  FSEL R156, R21, -INF , !P5 ;  /* 0xff800000159c7808 */ /* 0x000fe20006800000 */
[----:B-1----:R-:W-:Y:S01]  /*1e6d0*/  FFMA.FTZ R24, -R205, R4, R24 ;  /* 0x00000004cd187223 */ /* 0x002fe20000010118 */
[C---:B------:R-:W-:Y:S02]  /*1e6e0*/  ISETP.GE.AND P5, PT, R141.reuse, R216, PT ;  /* 0x000000d88d00720c */ /* 0x040fe40003fa6270 */
[----:B------:R-:W-:Y:S02]  /*1e6f0*/  MOV R12, R151 ;  /* 0x00000097000c7202 */ /* 0x000fe40000000f00 */
[----:B------:R-:W-:Y:S01]  /*1e700*/  ISETP.GE.OR P5, PT, R141, R209, !P5 ;  /* 0x000000d18d00720c */ /* 0x000fe20006fa6670 */
[----:B------:R-:W-:Y:S01]  /*1e710*/  IMAD.IADD R141, R206, 0x1, -R141 ;  /* 0x00000001ce8d7824 */ /* 0x000fe200078e0a8d */
[----:B------:R-:W-:Y:S01]  /*1e720*/  FSEL R7, R7, -INF , !P6 ;  /* 0xff80000007077808 */ /* 0x000fe20007000000 */
[----:B------:R-:W1:Y:S01]  /*1e730*/  I2F R144, R144 ;  /* 0x0000009000907306 */ /* 0x000e620000201400 */
[----:B------:R-:W-:Y:S01]  /*1e740*/  ISETP.GE.AND P6, PT, R145, R214, PT ;  /* 0x000000d69100720c */ /* 0x000fe20003fc6270 */
[----:B--2---:R-:W-:Y:S01]  /*1e750*/  FFMA.FTZ R18, -R205, R16, R18 ;  /* 0x00000010cd127223 */ /* 0x004fe20000010112 */
[----:B------:R-:W-:Y:S02]  /*1e760*/  IADD3 R5, R208, -R147, RZ ;  /* 0x80000093d0057210 */ /* 0x000fe40007ffe0ff */
[----:B------:R-:W-:Y:S02]  /*1e770*/  IABS R141, R141 ;  /* 0x0000008d008d7213 */ /* 0x000fe40000000000 */
[----:B------:R-:W-:Y:S02]  /*1e780*/  ISETP.GE.OR P6, PT, R145, R207, !P6 ;  /* 0x000000cf9100720c */ /* 0x000fe400077c6670 */
[----:B------:R-:W-:Y:S01]  /*1e790*/  FSEL R163, R14, -INF , !P0 ;  /* 0xff8000000ea37808 */ /* 0x000fe20004000000 */
[----:B------:R-:W2:Y:S01]  /*1e7a0*/  I2F R12, R12 ;  /* 0x0000000c000c7306 */ /* 0x000ea20000201400 */
[----:B------:R-:W-:Y:S01]  /*1e7b0*/  FSEL R140, R17, -INF , !P6 ;  /* 0xff800000118c7808 */ /* 0x000fe20007000000 */
[----:B------:R-:W-:Y:S01]  /*1e7c0*/  IMAD.IADD R17, R206, 0x1, -R143 ;  /* 0x00000001ce117824 */ /* 0x000fe200078e0a8f */
[----:B---3--:R-:W-:Y:S01]  /*1e7d0*/  IABS R13, R5 ;  /* 0x00000005000d7213 */ /* 0x008fe20000000000 */
[----:B----4-:R-:W-:Y:S01]  /*1e7e0*/  FFMA.FTZ R28, -R205, R148, R28 ;  /* 0x00000094cd1c7223 */ /* 0x010fe2000001011c */
[----:B------:R-:W-:Y:S02]  /*1e7f0*/  FSEL R5, R10, -INF , !P1 ;  /* 0xff8000000a057808 */ /* 0x000fe40004800000 */
[----:B------:R-:W-:Y:S02]  /*1e800*/  IABS R17, R17 ;  /* 0x0000001100117213 */ /* 0x000fe40000000000 */
[----:B------:R-:W-:Y:S01]  /*1e810*/  ISETP.GE.AND P0, PT, R139, R214, PT ;  /* 0x000000d68b00720c */ /* 0x000fe20003f06270 */
[----:B------:R-:W3:Y:S01]  /*1e820*/  I2F R10, R13 ;  /* 0x0000000d000a7306 */ /* 0x000ee20000201400 */
[----:B------:R-:W-:Y:S02]  /*1e830*/  ISETP.GE.AND P1, PT, R145, R216, PT ;  /* 0x000000d89100720c */ /* 0x000fe40003f26270 */
[----:B------:R-:W-:Y:S01]  /*1e840*/  ISETP.GE.OR P0, PT, R139, R207, !P0 ;  /* 0x000000cf8b00720c */ /* 0x000fe20004706670 */
[----:B-1----:R-:W-:Y:S01]  /*1e850*/  FFMA.FTZ R19, -R205, R144, R19 ;  /* 0x00000090cd137223 */ /* 0x002fe20000010113 */
[----:B------:R-:W-:Y:S02]  /*1e860*/  ISETP.GE.OR P1, PT, R145, R209, !P1 ;  /* 0x000000d19100720c */ /* 0x000fe40004f26670 */
[----:B------:R-:W-:Y:S02]  /*1e870*/  FSEL R158, R24, -INF , !P0 ;  /* 0xff800000189e7808 */ /* 0x000fe40004000000 */
[----:B------:R-:W-:Y:S01]  /*1e880*/  ISETP.GE.AND P0, PT, R133, R214, PT ;  /* 0x000000d68500720c */ /* 0x000fe20003f06270 */
[----:B------:R-:W1:Y:S01]  /*1e890*/  I2F R4, R141 ;  /* 0x0000008d00047306 */ /* 0x000e620000201400 */
[----:B------:R-:W-:Y:S02]  /*1e8a0*/  ISETP.GE.AND P4, PT, R149, R216, PT ;  /* 0x000000d89500720c */ /* 0x000fe40003f86270 */
[----:B------:R-:W-:Y:S01]  /*1e8b0*/  ISETP.GE.OR P0, PT, R133, R207, !P0 ;  /* 0x000000cf8500720c */ /* 0x000fe20004706670 */
[----:B--2---:R-:W-:Y:S01]  /*1e8c0*/  FFMA.FTZ R25, -R205, R12, R25 ;  /* 0x0000000ccd197223 */ /* 0x004fe20000010119 */
[----:B------:R-:W-:Y:S02]  /*1e8d0*/  ISETP.GE.OR P4, PT, R149, R209, !P4 ;  /* 0x000000d19500720c */ /* 0x000fe40006786670 */
[----:B------:R-:W-:Y:S02]  /*1e8e0*/  FMNMX.FTZ R14, R137, R0, !PT ;  /* 0x00000000890e7209 */ /* 0x000fe40007810000 */
[----:B------:R-:W-:Y:S01]  /*1e8f0*/  FSEL R154, R25, -INF , !P0 ;  /* 0xff800000199a7808 */ /* 0x000fe20004000000 */
[----:B------:R-:W2:Y:S01]  /*1e900*/  I2F R6, R17 ;  /* 0x0000001100067306 */ /* 0x000ea20000201400 */
[----:B------:R-:W-:Y:S02]  /*1e910*/  ISETP.GE.AND P0, PT, R9, R214, PT ;  /* 0x000000d60900720c */ /* 0x000fe40003f06270 */
[----:B------:R-:W-:Y:S01]  /*1e920*/  FSEL R161, R15, -INF , !P4 ;  /* 0xff8000000fa17808 */ /* 0x000fe20006000000 */
[----:B---3--:R-:W-:Y:S01]  /*1e930*/  FFMA.FTZ R29, -R205, R10, R29 ;  /* 0x0000000acd1d7223 */ /* 0x008fe2000001011d */
[C---:B------:R-:W-:Y:S01]  /*1e940*/  IADD3 R13, R3.reuse, 0x38, RZ ;  /* 0x00000038030d7810 */ /* 0x040fe20007ffe0ff */
[----:B------:R-:W-:Y:S01]  /*1e950*/  IMAD.IADD R10, R206, 0x1, -R139 ;  /* 0x00000001ce0a7824 */ /* 0x000fe200078e0a8b */
[----:B------:R-:W-:Y:S02]  /*1e960*/  IADD3 R3, R3, 0x39, RZ ;  /* 0x0000003903037810 */ /* 0x000fe40007ffe0ff */
[----:B------:R-:W-:Y:S02]  /*1e970*/  ISETP.GE.OR P0, PT, R9, R207, !P0 ;  /* 0x000000cf0900720c */ /* 0x000fe40004706670 */
[----:B------:R-:W-:Y:S02]  /*1e980*/  IABS R10, R10 ;  /* 0x0000000a000a7213 */ /* 0x000fe40000000000 */
[----:B------:R-:W-:Y:S01]  /*1e990*/  IADD3 R8, R208, -R3, RZ ;  /* 0x80000003d0087210 */ /* 0x000fe20007ffe0ff */
[----:B-1----:R-:W-:Y:S01]  /*1e9a0*/  FFMA.FTZ R23, -R205, R4, R23 ;  /* 0x00000004cd177223 */ /* 0x002fe20000010117 */
[----:B------:R-:W-:Y:S02]  /*1e9b0*/  FSEL R141, R19, -INF , !P1 ;  /* 0xff800000138d7808 */ /* 0x000fe40004800000 */
[----:B------:R-:W-:Y:S01]  /*1e9c0*/  IABS R8, R8 ;  /* 0x0000000800087213 */ /* 0x000fe20000000000 */
[----:B------:R-:W1:Y:S01]  /*1e9d0*/  I2F R10, R10 ;  /* 0x0000000a000a7306 */ /* 0x000e620000201400 */
[C---:B------:R-:W-:Y:S02]  /*1e9e0*/  ISETP.GE.AND P1, PT, R9.reuse, R216, PT ;  /* 0x000000d80900720c */ /* 0x040fe40003f26270 */
[----:B------:R-:W-:Y:S02]  /*1e9f0*/  FSEL R152, R28, -INF , !P0 ;  /* 0xff8000001c987808 */ /* 0x000fe40004000000 */
[----:B------:R-:W-:Y:S01]  /*1ea00*/  ISETP.GE.OR P1, PT, R9, R209, !P1 ;  /* 0x000000d10900720c */ /* 0x000fe20004f26670 */
[C---:B------:R-:W-:Y:S01]  /*1ea10*/  IMAD.IADD R9, R206.reuse, 0x1, -R9 ;  /* 0x00000001ce097824 */ /* 0x040fe200078e0a09 */
[----:B------:R-:W-:Y:S01]  /*1ea20*/  ISETP.GE.AND P0, PT, R147, R214, PT ;  /* 0x000000d69300720c */ /* 0x000fe20003f06270 */
[----:B--2---:R-:W-:Y:S01]  /*1ea30*/  FFMA.FTZ R22, -R205, R6, R22 ;  /* 0x00000006cd167223 */ /* 0x004fe20000010116 */
[----:B------:R-:W-:Y:S01]  /*1ea40*/  FMNMX.FTZ R15, R135, R2, !PT ;  /* 0x00000002870f7209 */ /* 0x000fe20007810000 */
[----:B------:R-:W2:Y:S01]  /*1ea50*/  I2F R8, R8 ;  /* 0x0000000800087306 */ /* 0x000ea20000201400 */
[----:B------:R-:W-:Y:S02]  /*1ea60*/  IABS R9, R9 ;  /* 0x0000000900097213 */ /* 0x000fe40000000000 */
[----:B------:R-:W-:Y:S02]  /*1ea70*/  ISETP.GE.AND P6, PT, R143, R214, PT ;  /* 0x000000d68f00720c */ /* 0x000fe40003fc6270 */
[----:B------:R-:W-:Y:S02]  /*1ea80*/  IADD3 R6, R206, -R133, RZ ;  /* 0x80000085ce067210 */ /* 0x000fe40007ffe0ff */
[----:B------:R-:W-:Y:S02]  /*1ea90*/  ISETP.GE.OR P0, PT, R147, R207, !P0 ;  /* 0x000000cf9300720c */ /* 0x000fe40004706670 */
[----:B------:R-:W-:Y:S01]  /*1eaa0*/  FMNMX.FTZ R14, R7, R14, !PT ;  /* 0x0000000e070e7209 */ /* 0x000fe20007810000 */
[----:B------:R-:W3:Y:S01]  /*1eab0*/  I2F R4, R9 ;  /* 0x0000000900047306 */ /* 0x000ee20000201400 */
[----:B------:R-:W-:Y:S02]  /*1eac0*/  FMNMX.FTZ R15, R134, R15, !PT ;  /* 0x0000000f860f7209 */ /* 0x000fe40007810000 */
[----:B------:R-:W-:Y:S01]  /*1ead0*/  ISETP.GE.OR P6, PT, R143, R207, !P6 ;  /* 0x000000cf8f00720c */ /* 0x000fe200077c6670 */
[----:B-1----:R-:W-:Y:S01]  /*1eae0*/  FFMA.FTZ R26, -R205, R10, R26 ;  /* 0x0000000acd1a7223 */ /* 0x002fe2000001011a */
[----:B------:R-:W-:Y:S01]  /*1eaf0*/  IABS R6, R6 ;  /* 0x0000000600067213 */ /* 0x000fe20000000000 */
[----:B------:R-:W-:Y:S01]  /*1eb00*/  IMAD.IADD R10, R206, 0x1, -R13 ;  /* 0x00000001ce0a7824 */ /* 0x000fe200078e0a0d */
[----:B------:R-:W-:Y:S02]  /*1eb10*/  FSEL R150, R29, -INF , !P0 ;  /* 0xff8000001d967808 */ /* 0x000fe40004000000 */
[----:B------:R-:W-:Y:S02]  /*1eb20*/  ISETP.GE.AND P0, PT, R147, R216, PT ;  /* 0x000000d89300720c */ /* 0x000fe40003f06270 */
[----:B------:R-:W-:Y:S01]  /*1eb30*/  FMNMX.FTZ R15, R136, R15, !PT ;  /* 0x0000000f880f7209 */ /* 0x000fe20007810000 */
[----:B------:R-:W1:Y:S01]  /*1eb40*/  I2F R6, R6 ;  /* 0x0000000600067306 */ /* 0x000e620000201400 */
[----:B------:R-:W-:Y:S01]  /*1eb50*/  FMNMX.FTZ R14, R5, R14, !PT ;  /* 0x0000000e050e7209 */ /* 0x000fe20007810000 */
[----:B--2---:R-:W-:Y:S01]  /*1eb60*/  FFMA.FTZ R33, -R205, R8, R33 ;  /* 0x00000008cd217223 */ /* 0x004fe20000010121 */
[----:B------:R-:W-:Y:S02]  /*1eb70*/  FSEL R160, R20, -INF , !P6 ;  /* 0xff80000014a07808 */ /* 0x000fe40007000000 */
[----:B------:R-:W-:Y:S02]  /*1eb80*/  IADD3 R20, R208, -R13, RZ ;  /* 0x8000000dd0147210 */ /* 0x000fe40007ffe0ff */
[----:B------:R-:W-:Y:S02]  /*1eb90*/  ISETP.GE.OR P0, PT, R147, R209, !P0 ;  /* 0x000000d19300720c */ /* 0x000fe40004706670 */
[----:B------:R-:W-:Y:S02]  /*1eba0*/  IADD3 R147, R206, -R147, RZ ;  /* 0x80000093ce937210 */ /* 0x000fe40007ffe0ff */
[----:B------:R-:W-:Y:S01]  /*1ebb0*/  FMNMX.FTZ R14, R11, R14, !PT ;  /* 0x0000000e0b0e7209 */ /* 0x000fe20007810000 */
[----:B---3--:R-:W-:Y:S01]  /*1ebc0*/  FFMA.FTZ R30, -R205, R4, R30 ;  /* 0x00000004cd1e7223 */ /* 0x008fe2000001011e */
[----:B------:R-:W-:Y:S02]  /*1ebd0*/  FMNMX.FTZ R15, R138, R15, !PT ;  /* 0x0000000f8a0f7209 */ /* 0x000fe40007810000 */
[----:B------:R-:W-:Y:S02]  /*1ebe0*/  IABS R20, R20 ;  /* 0x0000001400147213 */ /* 0x000fe40000000000 */
[----:B------:R-:W-:Y:S02]  /*1ebf0*/  IABS R147, R147 ;  /* 0x0000009300937213 */ /* 0x000fe40000000000 */
[----:B------:R-:W-:Y:S02]  /*1ec00*/  FMNMX.FTZ R14, R163, R14, !PT ;  /* 0x0000000ea30e7209 */ /* 0x000fe40007810000 */
[----:B------:R-:W-:Y:S01]  /*1ec10*/  ISETP.GE.AND P6, PT, R143, R216, PT ;  /* 0x000000d88f00720c */ /* 0x000fe20003fc6270 */
[----:B------:R-:W2:Y:S01]  /*1ec20*/  I2F R20, R20 ;  /* 0x0000001400147306 */ /* 0x000ea20000201400 */
[----:B------:R-:W-:Y:S01]  /*1ec30*/  FMNMX.FTZ R15, R218, R15, !PT ;  /* 0x0000000fda0f7209 */ /* 0x000fe20007810000 */
[----:B-1----:R-:W-:Y:S01]  /*1ec40*/  FFMA.FTZ R27, -R205, R6, R27 ;  /* 0x00000006cd1b7223 */ /* 0x002fe2000001011b */
[----:B------:R-:W-:Y:S02]  /*1ec50*/  IABS R10, R10 ;  /* 0x0000000a000a7213 */ /* 0x000fe40000000000 */
[----:B------:R-:W-:Y:S02]  /*1ec60*/  IADD3 R8, R206, -R3, RZ ;  /* 0x80000003ce087210 */ /* 0x000fe40007ffe0ff */
[----:B------:R-:W-:Y:S02]  /*1ec70*/  FMNMX.FTZ R15, R162, R15, !PT ;  /* 0x0000000fa20f7209 */ /* 0x000fe40007810000 */
[----:B------:R-:W-:Y:S01]  /*1ec80*/  FMNMX.FTZ R14, R161, R14, !PT ;  /* 0x0000000ea10e7209 */ /* 0x000fe20007810000 */
[----:B------:R-:W1:Y:S01]  /*1ec90*/  I2F R12, R147 ;  /* 0x00000093000c7306 */ /* 0x000e620000201400 */
[----:B------:R-:W-:Y:S02]  /*1eca0*/  ISETP.GE.OR P6, PT, R143, R209, !P6 ;  /* 0x000000d18f00720c */ /* 0x000fe400077c6670 */
[----:B------:R-:W-:Y:S02]  /*1ecb0*/  FSEL R143, R18, -INF , !P2 ;  /* 0xff800000128f7808 */ /* 0x000fe40005000000 */
[----:B------:R-:W-:Y:S02]  /*1ecc0*/  IABS R8, R8 ;  /* 0x0000000800087213 */ /* 0x000fe40000000000 */
[----:B------:R-:W-:Y:S02]  /*1ecd0*/  FMNMX.FTZ R15, R142, R15, !PT ;  /* 0x0000000f8e0f7209 */ /* 0x000fe40007810000 */
[----:B------:R-:W-:Y:S01]  /*1ece0*/  FMNMX.FTZ R14, R143, R14, !PT ;  /* 0x0000000e8f0e7209 */ /* 0x000fe20007810000 */
[----:B------:R-:W3:Y:S01]  /*1ecf0*/  I2F R10, R10 ;  /* 0x0000000a000a7306 */ /* 0x000ee20000201400 */
[----:B------:R-:W-:Y:S02]  /*1ed00*/  FSEL R159, R22, -INF , !P6 ;  /* 0xff800000169f7808 */ /* 0x000fe40007000000 */
[----:B------:R-:W-:Y:S01]  /*1ed10*/  FMNMX.FTZ R9, R140, R15, !PT ;  /* 0x0000000f8c097209 */ /* 0x000fe20007810000 */
[----:B--2---:R-:W-:Y:S01]  /*1ed20*/  FFMA.FTZ R32, -R205, R20, R32 ;  /* 0x00000014cd207223 */ /* 0x004fe20000010120 */
[----:B------:R-:W-:Y:S02]  /*1ed30*/  FMNMX.FTZ R14, R141, R14, !PT ;  /* 0x0000000e8d0e7209 */ /* 0x000fe40007810000 */
[----:B------:R-:W-:Y:S02]  /*1ed40*/  ISETP.GE.AND P4, PT, R139, R216, PT ;  /* 0x000000d88b00720c */ /* 0x000fe40003f86270 */
[----:B------:R-:W-:Y:S01]  /*1ed50*/  FMNMX.FTZ R9, R160, R9, !PT ;  /* 0x00000009a0097209 */ /* 0x000fe20007810000 */
[----:B------:R-:W2:Y:S01]  /*1ed60*/  I2F R8, R8 ;  /* 0x0000000800087306 */ /* 0x000ea20000201400 */
[----:B------:R-:W-:Y:S02]  /*1ed70*/  FSEL R157, R23, -INF , !P5 ;  /* 0xff800000179d7808 */ /* 0x000fe40006800000 */
[----:B------:R-:W-:Y:S01]  /*1ed80*/  FMNMX.FTZ R14, R159, R14, !PT ;  /* 0x0000000e9f0e7209 */ /* 0x000fe20007810000 */
[----:B-1----:R-:W-:Y:S01]  /*1ed90*/  FFMA.FTZ R31, -R205, R12, R31 ;  /* 0x0000000ccd1f7223 */ /* 0x002fe2000001011f */
[----:B------:R-:W-:Y:S01]  /*1eda0*/  ISETP.GE.OR P4, PT, R139, R209, !P4 ;  /* 0x000000d18b00720c */ /* 0x000fe20006786670 */
[----:B------:R-:W-:Y:S01]  /*1edb0*/  LDSM.16.MT88.4 R20, [R186+0xc000] ;  /* 0x00c00000ba14783b */ /* 0x000fe20000004200 */
[----:B------:R-:W-:Y:S02]  /*1edc0*/  ISETP.GE.AND P2, PT, R133, R216, PT ;  /* 0x000000d88500720c */ /* 0x000fe40003f46270 */
[----:B------:R-:W-:Y:S02]  /*1edd0*/  FMNMX.FTZ R9, R156, R9, !PT ;  /* 0x000000099c097209 */ /* 0x000fe40007810000 */
[----:B------:R-:W-:Y:S02]  /*1ede0*/  FSEL R155, R26, -INF , !P4 ;  /* 0xff8000001a9b7808 */ /* 0x000fe40006000000 */
[----:B------:R-:W-:Y:S01]  /*1edf0*/  FMNMX.FTZ R14, R157, R14, !PT ;  /* 0x0000000e9d0e7209 */ /* 0x000fe20007810000 */
[----:B---3--:R-:W-:Y:S01]  /*1ee00*/  FFMA.FTZ R34, -R205, R10, R34 ;  /* 0x0000000acd227223 */ /* 0x008fe20000010122 */
[----:B------:R-:W-:Y:S02]  /*1ee10*/  ISETP.GE.OR P2, PT, R133, R209, !P2 ;  /* 0x000000d18500720c */ /* 0x000fe40005746670 */
[----:B------:R-:W-:Y:S02]  /*1ee20*/  ISETP.GE.AND P6, PT, R13, R214, PT ;  /* 0x000000d60d00720c */ /* 0x000fe40003fc6270 */
[----:B------:R-:W-:Y:S02]  /*1ee30*/  FMNMX.FTZ R9, R158, R9, !PT ;  /* 0x000000099e097209 */ /* 0x000fe40007810000 */
[----:B------:R-:W-:Y:S02]  /*1ee40*/  FSEL R153, R27, -INF , !P2 ;  /* 0xff8000001b997808 */ /* 0x000fe40005000000 */
[----:B------:R-:W-:Y:S01]  /*1ee50*/  FMNMX.FTZ R14, R155, R14, !PT ;  /* 0x0000000e9b0e7209 */ /* 0x000fe20007810000 */
[----:B--2---:R-:W-:Y:S01]  /*1ee60*/  FFMA.FTZ R35, -R205, R8, R35 ;  /* 0x00000008cd237223 */ /* 0x004fe20000010123 */
[C---:B------:R-:W-:Y:S02]  /*1ee70*/  ISETP.GE.OR P6, PT, R13.reuse, R207, !P6 ;  /* 0x000000cf0d00720c */ /* 0x040fe400077c6670 */
[----:B------:R-:W-:Y:S02]  /*1ee80*/  FMNMX.FTZ R9, R154, R9, !PT ;  /* 0x000000099a097209 */ /* 0x000fe40007810000 */
[----:B------:R-:W-:Y:S02]  /*1ee90*/  ISETP.GE.AND P4, PT, R13, R216, PT ;  /* 0x000000d80d00720c */ /* 0x000fe40003f86270 */
[----:B------:R-:W-:Y:S02]  /*1eea0*/  FSEL R149, R30, -INF , !P1 ;  /* 0xff8000001e957808 */ /* 0x000fe40004800000 */
[----:B------:R-:W-:Y:S02]  /*1eeb0*/  FMNMX.FTZ R14, R153, R14, !PT ;  /* 0x0000000e990e7209 */ /* 0x000fe40007810000 */
[----:B------:R-:W-:Y:S02]  /*1eec0*/  FSEL R148, R32, -INF , !P6 ;  /* 0xff80000020947808 */ /* 0x000fe40007000000 */
[----:B------:R-:W-:Y:S02]  /*1eed0*/  FMNMX.FTZ R9, R152, R9, !PT ;  /* 0x0000000998097209 */ /* 0x000fe40007810000 */
[----:B------:R-:W-:Y:S02]  /*1eee0*/  ISETP.GE.OR P4, PT, R13, R209, !P4 ;  /* 0x000000d10d00720c */ /* 0x000fe40006786670 */
[----:B------:R-:W-:Y:S02]  /*1eef0*/  FSEL R147, R31, -INF , !P0 ;  /* 0xff8000001f937808 */ /* 0x000fe40004000000 */
[----:B------:R-:W-:Y:S01]  /*1ef00*/  FMNMX.FTZ R14, R149, R14, !PT ;  /* 0x0000000e950e7209 */ /* 0x000fe20007810000 */
[----:B------:R-:W-:Y:S01]  /*1ef10*/  LDSM.16.MT88.4 R28, [R185+0xc000] ;  /* 0x00c00000b91c783b */ /* 0x000fe20000004200 */
[C---:B------:R-:W-:Y:S02]  /*1ef20*/  ISETP.GE.AND P6, PT, R3.reuse, R214, PT ;  /* 0x000000d60300720c */ /* 0x040fe40003fc6270 */
[----:B------:R-:W-:Y:S02]  /*1ef30*/  ISETP.GE.AND P1, PT, R3, R216, PT ;  /* 0x000000d80300720c */ /* 0x000fe40003f26270 */
[----:B------:R-:W-:Y:S02]  /*1ef40*/  FMNMX.FTZ R9, R150, R9, !PT ;  /* 0x0000000996097209 */ /* 0x000fe40007810000 */
        /* <DEDUP_REMOVED lines=9> */
[----:B------:R-:W-:Y:S01]  /*1efe0*/  FMNMX.FTZ R6, R133, R8, !PT ;  /* 0x0000000885067209 */ /* 0x000fe20007810000 */
[----:B------:R-:W-:Y:S08]  /*1eff0*/  LDSM.16.MT88.4 R12, [R188+0xc000] ;  /* 0x00c00000bc0c783b */ /* 0x000ff00000004200 */
[----:B------:R-:W-:Y:S08]  /*1f000*/  SHFL.BFLY PT, R3, R6, 0x2, 0x1f ;  /* 0x0c401f0006037f89 */ /* 0x000ff000000e0000 */
        /* <DEDUP_REMOVED lines=25> */
[----:B------:R-:W1:Y:S01]  /*1f1a0*/  MUFU.EX2 R134, R134 ;  /* 0x0000008600867308 */ /* 0x000e620000000800 */
[----:B------:R-:W-:Y:S01]  /*1f1b0*/  FMUL.FTZ R2, R4, c[0x0][0x23c] ;  /* 0x00008f0004027a20 */ /* 0x000fe20000410000 */
[----:B------:R-:W-:Y:S01]  /*1f1c0*/  ISETP.GT.AND P0, PT, R204, R195, PT ;  /* 0x000000c3cc00720c */ /* 0x000fe20003f04270 */
[----:B------:R-:W-:Y:S02]  /*1f1d0*/  FADD.FTZ R5, -R5, R0 ;  /* 0x0000000005057221 */ /* 0x000fe40000010100 */
[--C-:B------:R-:W-:Y:S02]  /*1f1e0*/  FFMA.FTZ R219, R142, c[0x0][0x23c], -R151.reuse ;  /* 0x00008f008edb7a23 */ /* 0x100fe40000010897 */
[----:B------:R-:W-:Y:S02]  /*1f1f0*/  FMUL.FTZ R0, R5, c[0x0][0x23c] ;  /* 0x00008f0005007a20 */ /* 0x000fe40000410000 */
        /* <DEDUP_REMOVED lines=9> */
[--C-:B------:R-:W-:Y:S01]  /*1f290*/  FFMA.FTZ R226, R156, c[0x0][0x23c], -R151.reuse ;  /* 0x00008f009ce27a23 */ /* 0x100fe20000010897 */
[----:B-1----:R-:W-:Y:S01]  /*1f2a0*/  F2FP.PACK_AB R136, R134, R135 ;  /* 0x000000878688723e */ /* 0x002fe200000000ff */
[--C-:B------:R-:W-:Y:S02]  /*1f2b0*/  FFMA.FTZ R227, R158, c[0x0][0x23c], -R151.reuse ;  /* 0x00008f009ee37a23 */ /* 0x100fe40000010897 */
[--C-:B------:R-:W-:Y:S02]  /*1f2c0*/  FFMA.FTZ R228, R154, c[0x0][0x23c], -R151.reuse ;  /* 0x00008f009ae47a23 */ /* 0x100fe40000010897 */
[--C-:B------:R-:W-:Y:S01]  /*1f2d0*/  FFMA.FTZ R229, R159, c[0x0][0x23c], -R144.reuse ;  /* 0x00008f009fe57a23 */ /* 0x100fe20000010890 */
[----:B------:R-:W-:Y:S01]  /*1f2e0*/  MUFU.EX2 R171, R171 ;  /* 0x000000ab00ab7308 */ /* 0x000fe20000000800 */
[--C-:B------:R-:W-:Y:S02]  /*1f2f0*/  FFMA.FTZ R230, R157, c[0x0][0x23c], -R144.reuse ;  /* 0x00008f009de67a23 */ /* 0x100fe40000010890 */
[----:B------:R-:W-:Y:S01]  /*1f300*/  LDSM.16.MT88.4 R156, [R184+0xf800] ;  /* 0x00f80000b89c783b */ /* 0x000fe20000004200 */
[C---:B--2---:R-:W-:Y:S02]  /*1f310*/  FMUL.FTZ R4, R2.reuse, R128 ;  /* 0x0000008002047220 */ /* 0x044fe40000410000 */
[C---:B------:R-:W-:Y:S02]  /*1f320*/  FMUL.FTZ R5, R2.reuse, R129 ;  /* 0x0000008102057220 */ /* 0x040fe40000410000 */
[C---:B------:R-:W-:Y:S02]  /*1f330*/  FMUL.FTZ R8, R2.reuse, R124 ;  /* 0x0000007c02087220 */ /* 0x040fe40000410000 */
[----:B------:R-:W1:Y:S01]  /*1f340*/  MUFU.EX2 R170, R170 ;  /* 0x000000aa00aa7308 */ /* 0x000e620000000800 */
        /* <DEDUP_REMOVED lines=12> */
[----:B------:R-:W2:Y:S01]  /*1f410*/  MUFU.EX2 R168, R168 ;  /* 0x000000a800a87308 */ /* 0x000ea20000000800 */
[----:B------:R-:W-:Y:S01]  /*1f420*/  LDSM.16.MT88.4 R116, [R185+0xc800] ;  /* 0x00c80000b974783b */ /* 0x000fe20000004200 */
[----:B------:R-:W-:Y:S01]  /*1f430*/  FMUL.FTZ R25, R2, R109 ;  /* 0x0000006d02197220 */ /* 0x000fe20000410000 */
[----:B-1----:R-:W-:Y:S01]  /*1f440*/  F2FP.PACK_AB R138, R170, R171 ;  /* 0x000000abaa8a723e */ /* 0x002fe200000000ff */
        /* <DEDUP_REMOVED lines=26> */
[----:B-1----:R-:W-:Y:S01]  /*1f5f0*/  F2FP.PACK_AB R139, R166, R167 ;  /* 0x000000a7a68b723e */ /* 0x002fe200000000ff */
[C---:B------:R-:W-:Y:S02]  /*1f600*/  FMUL.FTZ R38, R0.reuse, R38 ;  /* 0x0000002600267220 */ /* 0x040fe40000410000 */
[----:B------:R-:W-:Y:S02]  /*1f610*/  FMUL.FTZ R39, R0, R39 ;  /* 0x0000002700277220 */ /* 0x000fe40000410000 */
[C---:B------:R-:W-:Y:S02]  /*1f620*/  FMUL.FTZ R40, R2.reuse, R40 ;  /* 0x0000002802287220 */ /* 0x040fe40000410000 */
[C---:B------:R-:W-:Y:S01]  /*1f630*/  HMMA.16816.F32 R4, R136.reuse, R12, R4 ;  /* 0x0000000c8804723c */ /* 0x040fe20000001804 */
[----:B------:R1:W-:Y:S01]  /*1f640*/  MUFU.EX2 R240, R144 ;  /* 0x0000009000f07308 */ /* 0x0003e20000000800 */
[----:B------:R-:W-:Y:S02]  /*1f650*/  FMUL.FTZ R41, R2, R41 ;  /* 0x0000002902297220 */ /* 0x000fe40000410000 */
[C---:B------:R-:W-:Y:S02]  /*1f660*/  FMUL.FTZ R42, R0.reuse, R42 ;  /* 0x0000002a002a7220 */ /* 0x040fe40000410000 */
[----:B------:R-:W-:Y:S02]  /*1f670*/  FMUL.FTZ R43, R0, R43 ;  /* 0x0000002b002b7220 */ /* 0x000fe40000410000 */
[C---:B------:R-:W-:Y:S01]  /*1f680*/  HMMA.16816.F32 R8, R136.reuse, R14, R8 ;  /* 0x0000000e8808723c */ /* 0x040fe20000001808 */
[C---:B------:R-:W-:Y:S02]  /*1f690*/  FMUL.FTZ R12, R2.reuse, R120 ;  /* 0x00000078020c7220 */ /* 0x040fe40000410000 */
[----:B------:R-:W-:Y:S01]  /*1f6a0*/  MUFU.EX2 R221, R221 ;  /* 0x000000dd00dd7308 */ /* 0x000fe20000000800 */
[C---:B------:R-:W-:Y:S02]  /*1f6b0*/  FMUL.FTZ R13, R2.reuse, R121 ;  /* 0x00000079020d7220 */ /* 0x040fe40000410000 */
[----:B------:R-:W-:Y:S02]  /*1f6c0*/  FMUL.FTZ R44, R2, R44 ;  /* 0x0000002c022c7220 */ /* 0x000fe40000410000 */
[C---:B------:R-:W-:Y:S04]  /*1f6d0*/  FMUL.FTZ R14, R0.reuse, R122 ;  /* 0x0000007a000e7220 */ /* 0x040fe80000410000 */
[----:B------:R-:W-:Y:S01]  /*1f6e0*/  FMUL.FTZ R15, R0, R123 ;  /* 0x0000007b000f7220 */ /* 0x000fe20000410000 */
[----:B------:R-:W-:Y:S01]  /*1f6f0*/  MUFU.EX2 R222, R222 ;  /* 0x000000de00de7308 */ /* 0x000fe20000000800 */
[----:B------:R-:W2:Y:S01]  /*1f700*/  LDSM.16.MT88.4 R120, [R184+0xc000] ;  /* 0x00c00000b878783b */ /* 0x000ea20000004200 */
[----:B------:R-:W-:Y:S02]  /*1f710*/  FMUL.FTZ R45, R2, R45 ;  /* 0x0000002d022d7220 */ /* 0x000fe40000410000 */
[C---:B------:R-:W-:Y:S02]  /*1f720*/  FMUL.FTZ R46, R0.reuse, R46 ;  /* 0x0000002e002e7220 */ /* 0x040fe40000410000 */
[C---:B------:R-:W-:Y:S01]  /*1f730*/  HMMA.16816.F32 R12, R136.reuse, R20, R12 ;  /* 0x00000014880c723c */ /* 0x040fe2000000180c */
[----:B------:R-:W-:Y:S02]  /*1f740*/  FMUL.FTZ R47, R0, R47 ;  /* 0x0000002f002f7220 */ /* 0x000fe40000410000 */
[C---:B------:R-:W-:Y:S01]  /*1f750*/  FMUL.FTZ R48, R2.reuse, R48 ;  /* 0x0000003002307220 */ /* 0x040fe20000410000 */
[----:B------:R-:W-:Y:S01]  /*1f760*/  MUFU.EX2 R223, R223 ;  /* 0x000000df00df7308 */ /* 0x000fe20000000800 */
[C---:B------:R-:W-:Y:S02]  /*1f770*/  FMUL.FTZ R49, R2.reuse, R49 ;  /* 0x0000003102317220 */ /* 0x040fe40000410000 */
[C---:B------:R-:W-:Y:S01]  /*1f780*/  FMUL.FTZ R20, R2.reuse, R112 ;  /* 0x0000007002147220 */ /* 0x040fe20000410000 */
[C---:B------:R-:W-:Y:S01]  /*1f790*/  HMMA.16816.F32 R16, R136.reuse, R22, R16 ;  /* 0x000000168810723c */ /* 0x040fe20000001810 */
[----:B------:R-:W-:Y:S03]  /*1f7a0*/  FMUL.FTZ R21, R2, R113 ;  /* 0x0000007102157220 */ /* 0x000fe60000410000 */
[C---:B------:R-:W-:Y:S02]  /*1f7b0*/  FMUL.FTZ R50, R0.reuse, R50 ;  /* 0x0000003200327220 */ /* 0x040fe40000410000 */
[C---:B------:R-:W-:Y:S01]  /*1f7c0*/  FMUL.FTZ R51, R0.reuse, R51 ;  /* 0x0000003300337220 */ /* 0x040fe20000410000 */
[----:B------:R-:W-:Y:S01]  /*1f7d0*/  MUFU.EX2 R224, R224 ;  /* 0x000000e000e07308 */ /* 0x000fe20000000800 */
[C---:B------:R-:W-:Y:S04]  /*1f7e0*/  FMUL.FTZ R22, R0.reuse, R114 ;  /* 0x0000007200167220 */ /* 0x040fe80000410000 */
[----:B------:R-:W-:Y:S02]  /*1f7f0*/  FMUL.FTZ R23, R0, R115 ;  /* 0x0000007300177220 */ /* 0x000fe40000410000 */
[----:B------:R-:W3:Y:S01]  /*1f800*/  LDSM.16.MT88.4 R112, [R188+0xe000] ;  /* 0x00e00000bc70783b */ /* 0x000ee20000004200 */
[C---:B------:R-:W-:Y:S02]  /*1f810*/  FMUL.FTZ R52, R2.reuse, R52 ;  /* 0x0000003402347220 */ /* 0x040fe40000410000 */
[----:B------:R-:W-:Y:S01]  /*1f820*/  FMUL.FTZ R53, R2, R53 ;  /* 0x0000003502357220 */ /* 0x000fe20000410000 */
[----:B------:R-:W-:Y:S01]  /*1f830*/  MUFU.EX2 R225, R225 ;  /* 0x000000e100e17308 */ /* 0x000fe20000000800 */
[C---:B------:R-:W-:Y:S01]  /*1f840*/  HMMA.16816.F32 R20, R136.reuse, R28, R20 ;  /* 0x0000001c8814723c */ /* 0x040fe20000001814 */
[C---:B------:R-:W-:Y:S02]  /*1f850*/  FMUL.FTZ R54, R0.reuse, R54 ;  /* 0x0000003600367220 */ /* 0x040fe40000410000 */
[----:B------:R-:W-:Y:S02]  /*1f860*/  FMUL.FTZ R55, R0, R55 ;  /* 0x0000003700377220 */ /* 0x000fe40000410000 */
[C---:B------:R-:W-:Y:S02]  /*1f870*/  FMUL.FTZ R56, R2.reuse, R56 ;  /* 0x0000003802387220 */ /* 0x040fe40000410000 */
[C---:B------:R-:W-:Y:S01]  /*1f880*/  FMUL.FTZ R28, R2.reuse, R104 ;  /* 0x00000068021c7220 */ /* 0x040fe20000410000 */
[C---:B------:R-:W-:Y:S01]  /*1f890*/  HMMA.16816.F32 R24, R136.reuse, R30, R24 ;  /* 0x0000001e8818723c */ /* 0x040fe20000001818 */
[C---:B------:R-:W-:Y:S01]  /*1f8a0*/  FMUL.FTZ R29, R2.reuse, R105 ;  /* 0x00000069021d7220 */ /* 0x040fe20000410000 */
[----:B------:R-:W-:Y:S02]  /*1f8b0*/  MUFU.EX2 R226, R226 ;  /* 0x000000e200e27308 */ /* 0x000fe40000000800 */
[----:B------:R-:W-:Y:S02]  /*1f8c0*/  FMUL.FTZ R57, R2, R57 ;  /* 0x0000003902397220 */ /* 0x000fe40000410000 */
[C---:B------:R-:W-:Y:S02]  /*1f8d0*/  FMUL.FTZ R58, R0.reuse, R58 ;  /* 0x0000003a003a7220 */ /* 0x040fe40000410000 */
[C---:B------:R-:W-:Y:S04]  /*1f8e0*/  FMUL.FTZ R30, R0.reuse, R106 ;  /* 0x0000006a001e7220 */ /* 0x040fe80000410000 */
[C---:B------:R-:W-:Y:S01]  /*1f8f0*/  FMUL.FTZ R31, R0.reuse, R107 ;  /* 0x0000006b001f7220 */ /* 0x040fe20000410000 */
[----:B------:R-:W-:Y:S01]  /*1f900*/  MUFU.EX2 R227, R227 ;  /* 0x000000e300e37308 */ /* 0x000fe20000000800 */
[----:B------:R-:W4:Y:S01]  /*1f910*/  LDSM.16.MT88.4 R104, [R186+0xe000] ;  /* 0x00e00000ba68783b */ /* 0x000f220000004200 */
[----:B------:R-:W-:Y:S02]  /*1f920*/  FMUL.FTZ R59, R0, R59 ;  /* 0x0000003b003b7220 */ /* 0x000fe40000410000 */
[C---:B------:R-:W-:Y:S02]  /*1f930*/  FMUL.FTZ R60, R2.reuse, R60 ;  /* 0x0000003c023c7220 */ /* 0x040fe40000410000 */
[C---:B--2---:R-:W-:Y:S01]  /*1f940*/  HMMA.16816.F32 R28, R136.reuse, R120, R28 ;  /* 0x00000078881c723c */ /* 0x044fe2000000181c */
[----:B------:R-:W-:Y:S02]  /*1f950*/  FMUL.FTZ R61, R2, R61 ;  /* 0x0000003d023d7220 */ /* 0x000fe40000410000 */
[C---:B------:R-:W-:Y:S01]  /*1f960*/  FMUL.FTZ R62, R0.reuse, R62 ;  /* 0x0000003e003e7220 */ /* 0x040fe20000410000 */
[----:B------:R-:W-:Y:S01]  /*1f970*/  MUFU.EX2 R228, R228 ;  /* 0x000000e400e47308 */ /* 0x000fe20000000800 */
[----:B------:R-:W-:Y:S02]  /*1f980*/  FMUL.FTZ R63, R0, R63 ;  /* 0x0000003f003f7220 */ /* 0x000fe40000410000 */
[C---:B------:R-:W-:Y:S01]  /*1f990*/  FMUL.FTZ R64, R2.reuse, R64 ;  /* 0x0000004002407220 */ /* 0x040fe20000410000 */
[C---:B------:R-:W-:Y:S01]  /*1f9a0*/  HMMA.16816.F32 R32, R136.reuse, R122, R32 ;  /* 0x0000007a8820723c */ /* 0x040fe20000001820 */
[----:B------:R-:W-:Y:S03]  /*1f9b0*/  LDSM.16.MT88.4 R120, [R184+0xc800] ;  /* 0x00c80000b878783b */ /* 0x000fe60000004200 */
[----:B------:R-:W-:Y:S02]  /*1f9c0*/  FMUL.FTZ R65, R2, R65 ;  /* 0x0000004102417220 */ /* 0x000fe40000410000 */
[C---:B------:R-:W-:Y:S01]  /*1f9d0*/  FMUL.FTZ R66, R0.reuse, R66 ;  /* 0x0000004200427220 */ /* 0x040fe20000410000 */
[----:B------:R-:W-:Y:S01]  /*1f9e0*/  MUFU.EX2 R229, R229 ;  /* 0x000000e500e57308 */ /* 0x000fe20000000800 */
[C---:B---3--:R-:W-:Y:S01]  /*1f9f0*/  HMMA.16816.F32 R36, R136.reuse, R112, R36 ;  /* 0x000000708824723c */ /* 0x048fe20000001824 */
[----:B------:R-:W-:Y:S03]  /*1fa00*/  FMUL.FTZ R67, R0, R67 ;  /* 0x0000004300437220 */ /* 0x000fe60000410000 */
        /* <DEDUP_REMOVED lines=8> */
[C---:B----4-:R-:W-:Y:S03]  /*1fa90*/  HMMA.16816.F32 R44, R136.reuse, R104, R44 ;  /* 0x00000068882c723c */ /* 0x050fe6000000182c */
[----:B------:R-:W-:Y:S01]  /*1faa0*/  FMUL.FTZ R73, R2, R73 ;  /* 0x0000004902497220 */ /* 0x000fe20000410000 */
[----:B------:R-:W-:Y:S01]  /*1fab0*/  MUFU.EX2 R231, R231 ;  /* 0x000000e700e77308 */ /* 0x000fe20000000800 */
[C---:B------:R-:W-:Y:S02]  /*1fac0*/  FMUL.FTZ R74, R0.reuse, R74 ;  /* 0x0000004a004a7220 */ /* 0x040fe40000410000 */
[----:B------:R-:W-:Y:S02]  /*1fad0*/  FMUL.FTZ R75, R0, R75 ;  /* 0x0000004b004b7220 */ /* 0x000fe40000410000 */
[C---:B------:R-:W-:Y:S01]  /*1fae0*/  FMUL.FTZ R84, R2.reuse, R84 ;  /* 0x0000005402547220 */ /* 0x040fe20000410000 */
[C---:B------:R-:W-:Y:S01]  /*1faf0*/  HMMA.16816.F32 R48, R136.reuse, R106, R48 ;  /* 0x0000006a8830723c */ /* 0x040fe20000001830 */
[----:B------:R-:W2:Y:S01]  /*1fb00*/  LDSM.16.MT88.4 R104, [R188+0x10000] ;  /* 0x01000000bc68783b */ /* 0x000ea20000004200 */
[----:B------:R-:W-:Y:S02]  /*1fb10*/  FMUL.FTZ R85, R2, R85 ;  /* 0x0000005502557220 */ /* 0x000fe40000410000 */
[----:B------:R-:W-:Y:S01]  /*1fb20*/  MUFU.EX2 R232, R232 ;  /* 0x000000e800e87308 */ /* 0x000fe20000000800 */
[C---:B------:R-:W-:Y:S03]  /*1fb30*/  FMUL.FTZ R86, R0.reuse, R86 ;  /* 0x0000005600567220 */ /* 0x040fe60000410000 */
[C---:B------:R-:W-:Y:S01]  /*1fb40*/  HMMA.16816.F32 R52, R136.reuse, R100, R52 ;  /* 0x000000648834723c */ /* 0x040fe20000001834 */
[----:B------:R-:W-:Y:S03]  /*1fb50*/  FMUL.FTZ R87, R0, R87 ;  /* 0x0000005700577220 */ /* 0x000fe60000410000 */
[--C-:B------:R-:W-:Y:S02]  /*1fb60*/  FFMA.FTZ R217, R218, c[0x0][0x23c], -R151.reuse ;  /* 0x00008f00dad97a23 */ /* 0x100fe40000010897 */
[--C-:B------:R-:W-:Y:S01]  /*1fb70*/  FFMA.FTZ R218, R162, c[0x0][0x23c], -R151.reuse ;  /* 0x00008f00a2da7a23 */ /* 0x100fe20000010897 */
[----:B------:R-:W-:Y:S01]  /*1fb80*/  MUFU.EX2 R233, R233 ;  /* 0x000000e900e97308 */ /* 0x000fe20000000800 */
[C---:B------:R-:W-:Y:S01]  /*1fb90*/  HMMA.16816.F32 R56, R136.reuse, R102, R56 ;  /* 0x000000668838723c */ /* 0x040fe20000001838 */
[----:B------:R-:W3:Y:S03]  /*1fba0*/  LDSM.16.MT88.4 R100, [R186+0x10000] ;  /* 0x01000000ba64783b */ /* 0x000ee60000004200 */
[----:B------:R-:W-:Y:S02]  /*1fbb0*/  FFMA.FTZ R151, R146, c[0x0][0x23c], -R151 ;  /* 0x00008f0092977a23 */ /* 0x000fe40000010897 */
[C---:B------:R-:W-:Y:S02]  /*1fbc0*/  FMUL.FTZ R88, R2.reuse, R88 ;  /* 0x0000005802587220 */ /* 0x040fe40000410000 */
[C---:B------:R-:W-:Y:S01]  /*1fbd0*/  HMMA.16816.F32 R60, R136.reuse, R108, R60 ;  /* 0x0000006c883c723c */ /* 0x040fe2000000183c */
[----:B-1----:R-:W-:Y:S01]  /*1fbe0*/  LDSM.16.MT88.4 R144, [R188+0xf800] ;  /* 0x00f80000bc90783b */ /* 0x002fe20000004200 */
[----:B------:R1:W-:Y:S02]  /*1fbf0*/  MUFU.EX2 R236, R151 ;  /* 0x0000009700ec7308 */ /* 0x0003e40000000800 */
[----:B------:R-:W-:Y:S02]  /*1fc00*/  FMUL.FTZ R89, R2, R89 ;  /* 0x0000005902597220 */ /* 0x000fe40000410000 */
[C---:B------:R-:W-:Y:S02]  /*1fc10*/  FMUL.FTZ R90, R0.reuse, R90 ;  /* 0x0000005a005a7220 */ /* 0x040fe40000410000 */
[C---:B------:R-:W-:Y:S01]  /*1fc20*/  HMMA.16816.F32 R64, R136.reuse, R110, R64 ;  /* 0x0000006e8840723c */ /* 0x040fe20000001840 */
[----:B------:R-:W4:Y:S03]  /*1fc30*/  LDSM.16.MT88.4 R108, [R185+0x10000] ;  /* 0x01000000b96c783b */ /* 0x000f260000004200 */
[----:B------:R-:W-:Y:S01]  /*1fc40*/  FMUL.FTZ R91, R0, R91 ;  /* 0x0000005b005b7220 */ /* 0x000fe20000410000 */
[----:B------:R-:W-:Y:S01]  /*1fc50*/  MUFU.EX2 R217, R217 ;  /* 0x000000d900d97308 */ /* 0x000fe20000000800 */
[C---:B------:R-:W-:Y:S02]  /*1fc60*/  FMUL.FTZ R92, R2.reuse, R92 ;  /* 0x0000005c025c7220 */ /* 0x040fe40000410000 */
[----:B------:R-:W-:Y:S01]  /*1fc70*/  FMUL.FTZ R93, R2, R93 ;  /* 0x0000005d025d7220 */ /* 0x000fe20000410000 */
[C---:B--2---:R-:W-:Y:S01]  /*1fc80*/  HMMA.16816.F32 R68, R136.reuse, R104, R68 ;  /* 0x000000688844723c */ /* 0x044fe20000001844 */
[----:B------:R-:W-:Y:S02]  /*1fc90*/  LDSM.16.MT88.4 R160, [R188+0x11800] ;  /* 0x01180000bca0783b */ /* 0x000fe40000004200 */
[C---:B------:R-:W-:Y:S02]  /*1fca0*/  FMUL.FTZ R94, R0.reuse, R94 ;  /* 0x0000005e005e7220 */ /* 0x040fe40000410000 */
[----:B------:R-:W-:Y:S01]  /*1fcb0*/  FMUL.FTZ R95, R0, R95 ;  /* 0x0000005f005f7220 */ /* 0x000fe20000410000 */
[----:B------:R-:W2:Y:S01]  /*1fcc0*/  MUFU.EX2 R218, R218 ;  /* 0x000000da00da7308 */ /* 0x000ea20000000800 */
[C---:B------:R-:W-:Y:S01]  /*1fcd0*/  FMUL.FTZ R96, R2.reuse, R96 ;  /* 0x0000006002607220 */ /* 0x040fe20000410000 */
[C---:B------:R-:W-:Y:S01]  /*1fce0*/  HMMA.16816.F32 R72, R136.reuse, R106, R72 ;  /* 0x0000006a8848723c */ /* 0x040fe20000001848 */
[----:B------:R-:W5:Y:S03]  /*1fcf0*/  LDSM.16.MT88.4 R104, [R184+0x10000] ;  /* 0x01000000b868783b */ /* 0x000f660000004200 */
[C---:B------:R-:W-:Y:S02]  /*1fd00*/  FMUL.FTZ R76, R2.reuse, R76 ;  /* 0x0000004c024c7220 */ /* 0x040fe40000410000 */
[----:B------:R-:W-:Y:S02]  /*1fd10*/  FMUL.FTZ R77, R2, R77 ;  /* 0x0000004d024d7220 */ /* 0x000fe40000410000 */
[C---:B------:R-:W-:Y:S01]  /*1fd20*/  FMUL.FTZ R78, R0.reuse, R78 ;  /* 0x0000004e004e7220 */ /* 0x040fe20000410000 */
[----:B-1----:R-:W-:Y:S01]  /*1fd30*/  LDSM.16.MT88.4 R148, [R186+0xf800] ;  /* 0x00f80000ba94783b */ /* 0x002fe20000004200 */
[----:B------:R-:W1:Y:S02]  /*1fd40*/  MUFU.EX2 R234, R234 ;  /* 0x000000ea00ea7308 */ /* 0x000e640000000800 */
[----:B------:R-:W-:Y:S02]  /*1fd50*/  FMUL.FTZ R79, R0, R79 ;  /* 0x0000004f004f7220 */ /* 0x000fe40000410000 */
[----:B------:R-:W-:Y:S02]  /*1fd60*/  FMUL.FTZ R97, R2, R97 ;  /* 0x0000006102617220 */ /* 0x000fe40000410000 */
[C---:B------:R-:W-:Y:S02]  /*1fd70*/  FMUL.FTZ R98, R0.reuse, R98 ;  /* 0x0000006200627220 */ /* 0x040fe40000410000 */
[----:B------:R-:W-:Y:S01]  /*1fd80*/  FMUL.FTZ R99, R0, R99 ;  /* 0x0000006300637220 */ /* 0x000fe20000410000 */
[C---:B---3--:R-:W-:Y:S01]  /*1fd90*/  HMMA.16816.F32 R76, R136.reuse, R100, R76 ;  /* 0x00000064884c723c */ /* 0x048fe2000000184c */
[C---:B------:R-:W-:Y:S01]  /*1fda0*/  FMUL.FTZ R80, R2.reuse, R80 ;  /* 0x0000005002507220 */ /* 0x040fe20000410000 */
[----:B------:R-:W3:Y:S01]  /*1fdb0*/  MUFU.EX2 R235, R235 ;  /* 0x000000eb00eb7308 */ /* 0x000ee20000000800 */
[----:B------:R-:W-:Y:S02]  /*1fdc0*/  FMUL.FTZ R81, R2, R81 ;  /* 0x0000005102517220 */ /* 0x000fe40000410000 */
[C---:B------:R-:W-:Y:S02]  /*1fdd0*/  FMUL.FTZ R82, R0.reuse, R82 ;  /* 0x0000005200527220 */ /* 0x040fe40000410000 */
[----:B------:R-:W-:Y:S01]  /*1fde0*/  FMUL.FTZ R83, R0, R83 ;  /* 0x0000005300537220 */ /* 0x000fe20000410000 */
[----:B--2---:R-:W-:Y:S01]  /*1fdf0*/  F2FP.PACK_AB R100, R218, R217 ;  /* 0x000000d9da64723e */ /* 0x004fe200000000ff */
[----:B------:R-:W-:Y:S03]  /*1fe00*/  FFMA.FTZ R135, R2, R213, R135 ;  /* 0x000000d502877223 */ /* 0x000fe60000010087 */
[----:B------:R-:W-:Y:S01]  /*1fe10*/  F2FP.PACK_AB R101, R222, R221 ;  /* 0x000000ddde65723e */ /* 0x000fe200000000ff */
[----:B------:R-:W-:Y:S01]  /*1fe20*/  MUFU.EX2 R237, R237 ;  /* 0x000000ed00ed7308 */ /* 0x000fe20000000800 */
[C---:B------:R-:W-:Y:S01]  /*1fe30*/  HMMA.16816.F32 R80, R136.reuse, R102, R80 ;  /* 0x000000668850723c */ /* 0x040fe20000001850 */
[----:B------:R-:W-:Y:S01]  /*1fe40*/  MOV R2, R132 ;  /* 0x0000008400027202 */ /* 0x000fe20000000f00 */
[----:B------:R-:W-:Y:S02]  /*1fe50*/  FFMA.FTZ R169, R0, R211, R169 ;  /* 0x000000d300a97223 */ /* 0x000fe400000100a9 */
[----:B------:R-:W-:Y:S02]  /*1fe60*/  FADD.FTZ R134, R134, R135 ;  /* 0x0000008786867221 */ /* 0x000fe40000010000 */
[----:B------:R-:W-:Y:S01]  /*1fe70*/  FADD.FTZ R168, R168, R169 ;  /* 0x000000a9a8a87221 */ /* 0x000fe20000010000 */
[----:B------:R-:W-:Y:S01]  /*1fe80*/  F2FP.PACK_AB R102, R220, R219 ;  /* 0x000000dbdc66723e */ /* 0x000fe200000000ff */
[C---:B----4-:R-:W-:Y:S01]  /*1fe90*/  HMMA.16816.F32 R84, R136.reuse, R108, R84 ;  /* 0x0000006c8854723c */ /* 0x050fe20000001854 */
[----:B------:R-:W-:Y:S01]  /*1fea0*/  F2FP.PACK_AB R103, R224, R223 ;  /* 0x000000dfe067723e */ /* 0x000fe200000000ff */
[----:B------:R-:W2:Y:S02]  /*1feb0*/  MUFU.EX2 R238, R238 ;  /* 0x000000ee00ee7308 */ /* 0x000ea40000000800 */
[----:B------:R-:W-:Y:S02]  /*1fec0*/  FADD.FTZ R171, R171, R134 ;  /* 0x00000086abab7221 */ /* 0x000fe40000010000 */
[----:B------:R-:W-:Y:S02]  /*1fed0*/  FADD.FTZ R167, R167, R168 ;  /* 0x000000a8a7a77221 */ /* 0x000fe40000010000 */
[C---:B------:R-:W-:Y:S01]  /*1fee0*/  HMMA.16816.F32 R88, R136.reuse, R110, R88 ;  /* 0x0000006e8858723c */ /* 0x040fe20000001858 */
[----:B------:R-:W4:Y:S03]  /*1fef0*/  LDSM.16.MT88.4 R108, [R186+0xc800] ;  /* 0x00c80000ba6c783b */ /* 0x000f260000004200 */
[----:B------:R-:W2:Y:S01]  /*1ff00*/  MUFU.EX2 R239, R239 ;  /* 0x000000ef00ef7308 */ /* 0x000ea20000000800 */
[----:B------:R-:W-:Y:S02]  /*1ff10*/  FADD.FTZ R170, R170, R171 ;  /* 0x000000abaaaa7221 */ /* 0x000fe40000010000 */
[----:B------:R-:W-:Y:S01]  /*1ff20*/  FADD.FTZ R166, R166, R167 ;  /* 0x000000a7a6a67221 */ /* 0x000fe20000010000 */
[C---:B-----5:R-:W-:Y:S01]  /*1ff30*/  HMMA.16816.F32 R92, R136.reuse, R104, R92 ;  /* 0x00000068885c723c */ /* 0x060fe2000000185c */
[----:B------:R-:W-:Y:S03]  /*1ff40*/  FADD.FTZ R217, R217, R170 ;  /* 0x000000aad9d97221 */ /* 0x000fe60000010000 */
[----:B------:R-:W-:Y:S02]  /*1ff50*/  FADD.FTZ R221, R221, R166 ;  /* 0x000000a6dddd7221 */ /* 0x000fe40000010000 */
[----:B------:R-:W-:Y:S02]  /*1ff60*/  FADD.FTZ R218, R218, R217 ;  /* 0x000000d9dada7221 */ /* 0x000fe40000010000 */
[----:B------:R-:W-:Y:S01]  /*1ff70*/  HMMA.16816.F32 R96, R136, R106, R96 ;  /* 0x0000006a8860723c */ /* 0x000fe20000001860 */
[----:B------:R-:W5:Y:S03]  /*1ff80*/  LDSM.16.MT88.4 R104, [R184+0xe800] ;  /* 0x00e80000b868783b */ /* 0x000f660000004200 */
[----:B------:R-:W-:Y:S02]  /*1ff90*/  FADD.FTZ R222, R222, R221 ;  /* 0x000000dddede7221 */ /* 0x000fe40000010000 */
[----:B------:R-:W-:Y:S01]  /*1ffa0*/  FADD.FTZ R219, R219, R218 ;  /* 0x000000dadbdb7221 */ /* 0x000fe20000010000 */
[----:B-1----:R-:W-:Y:S01]  /*1ffb0*/  F2FP.PACK_AB R136, R234, R233 ;  /* 0x000000e9ea88723e */ /* 0x002fe200000000ff */
[C---:B------:R-:W-:Y:S01]  /*1ffc0*/  HMMA.16816.F32 R4, R100.reuse, R112, R4 ;  /* 0x000000706404723c */ /* 0x040fe20000001804 */
[----:B---3--:R-:W-:Y:S03]  /*1ffd0*/  F2FP.PACK_AB R138, R236, R235 ;  /* 0x000000ebec8a723e */ /* 0x008fe600000000ff */
[----:B--2---:R-:W-:Y:S01]  /*1ffe0*/  F2FP.PACK_AB R137, R238, R237 ;  /* 0x000000edee89723e */ /* 0x004fe200000000ff */
[----:B------:R-:W-:Y:S01]  /*1fff0*/  FADD.FTZ R223, R223, R222 ;  /* 0x000000dedfdf7221 */ /* 0x000fe20000010000 */
[----:B------:R-:W-:Y:S01]  /*20000*/  F2FP.PACK_AB R139, R240, R239 ;  /* 0x000000eff08b723e */ /* 0x000fe200000000ff */
[----:B------:R-:W-:Y:S01]  /*20010*/  FADD.FTZ R220, R220, R219 ;  /* 0x000000dbdcdc7221 */ /* 0x000fe20000010000 */
[C---:B------:R-:W-:Y:S01]  /*20020*/  HMMA.16816.F32 R8, R100.reuse, R114, R8 ;  /* 0x000000726408723c */ /* 0x040fe20000001808 */
[----:B------:R-:W-:Y:S03]  /*20030*/  LDSM.16.MT88.4 R112, [R186+0x10800] ;  /* 0x01080000ba70783b */ /* 0x000fe60000004200 */
[----:B------:R-:W-:Y:S02]  /*20040*/  FADD.FTZ R224, R224, R223 ;  /* 0x000000dfe0e07221 */ /* 0x000fe40000010000 */
[----:B------:R-:W-:Y:S02]  /*20050*/  IMAD.MOV.U32 R0, RZ, RZ, R3 ;  /* 0x000000ffff007224 */ /* 0x000fe400078e0003 */
[C---:B----4-:R-:W-:Y:S08]  /*20060*/  HMMA.16816.F32 R12, R100.reuse, R108, R12 ;  /* 0x0000006c640c723c */ /* 0x050ff0000000180c */
        /* <DEDUP_REMOVED lines=16> */
[C---:B-----5:R-:W-:Y:S08]  /*20170*/  HMMA.16816.F32 R60, R100.reuse, R104, R60 ;  /* 0x00000068643c723c */ /* 0x060ff0000000183c */
        /* <DEDUP_REMOVED lines=23> */
[C---:B-1----:R-:W-:Y:S01]  /*202f0*/  HMMA.16816.F32 R4, R100.reuse, R108, R4 ;  /* 0x0000006c6404723c */ /* 0x042fe20000001804 */
[----:B------:R-:W-:Y:S02]  /*20300*/  FADD.FTZ R231, R231, R230 ;  /* 0x000000e6e7e77221 */ /* 0x000fe40000010000 */
[----:B------:R-:W-:Y:S02]  /*20310*/  FADD.FTZ R228, R228, R227 ;  /* 0x000000e3e4e47221 */ /* 0x000fe40000010000 */
[----:B------:R-:W-:Y:S02]  /*20320*/  FADD.FTZ R232, R232, R231 ;  /* 0x000000e7e8e87221 */ /* 0x000fe40000010000 */
[----:B------:R-:W-:Y:S01]  /*20330*/  FADD.FTZ R233, R233, R228 ;  /* 0x000000e4e9e97221 */ /* 0x000fe20000010000 */
[C---:B------:R-:W-:Y:S01]  /*20340*/  HMMA.16816.F32 R8, R100.reuse, R110, R8 ;  /* 0x0000006e6408723c */ /* 0x040fe20000001808 */
[----:B------:R-:W1:Y:S03]  /*20350*/  LDSM.16.MT88.4 R108, [R185+0xf000] ;  /* 0x00f00000b96c783b */ /* 0x000e660000004200 */
[----:B------:R-:W-:Y:S02]  /*20360*/  FADD.FTZ R237, R237, R232 ;  /* 0x000000e8eded7221 */ /* 0x000fe40000010000 */
[----:B------:R-:W-:Y:S02]  /*20370*/  FADD.FTZ R234, R234, R233 ;  /* 0x000000e9eaea7221 */ /* 0x000fe40000010000 */
[C---:B------:R-:W-:Y:S01]  /*20380*/  HMMA.16816.F32 R12, R100.reuse, R120, R12 ;  /* 0x00000078640c723c */ /* 0x040fe2000000180c */
[----:B------:R-:W-:Y:S03]  /*20390*/  FADD.FTZ R238, R238, R237 ;  /* 0x000000edeeee7221 */ /* 0x000fe60000010000 */
[----:B------:R-:W-:Y:S02]  /*203a0*/  FADD.FTZ R213, R235, R234 ;  /* 0x000000eaebd57221 */ /* 0x000fe40000010000 */
[----:B------:R-:W-:Y:S02]  /*203b0*/  FADD.FTZ R211, R239, R238 ;  /* 0x000000eeefd37221 */ /* 0x000fe40000010000 */
[C---:B------:R-:W-:Y:S01]  /*203c0*/  HMMA.16816.F32 R16, R100.reuse, R122, R16 ;  /* 0x0000007a6410723c */ /* 0x040fe20000001810 */
[----:B------:R-:W-:Y:S03]  /*203d0*/  FADD.FTZ R213, R236, R213 ;  /* 0x000000d5ecd57221 */ /* 0x000fe60000010000 */
[----:B------:R-:W-:Y:S04]  /*203e0*/  FADD.FTZ R211, R240, R211 ;  /* 0x000000d3f0d37221 */ /* 0x000fe80000010000 */
        /* <DEDUP_REMOVED lines=56> */
.L_x_6004:
        /* <DEDUP_REMOVED lines=257> */
.L_x_6009:
[----:B------:R-:W2:Y:S04]  /*21780*/  S2R R58, SR_CTAID.Z ;  /* 0x00000000003a7919 */ /* 0x000ea80000002700 */
[----:B------:R-:W2:Y:S02]  /*21790*/  S2R R3, SR_CTAID.Y ;  /* 0x0000000000037919 */ /* 0x000ea40000002600 */
[----:B--2---:R-:W-:-:S04]  /*217a0*/  IMAD R57, R3, c[0x0][0x1c0], R58 ;  /* 0x0000700003397a24 */ /* 0x004fc800078e023a */
[----:B------:R-:W-:Y:S02]  /*217b0*/  IMAD R57, R57, c[0x0][0x214], RZ ;  /* 0x0000850039397a24 */ /* 0x000fe400078e02ff */
.L_x_6010:
        /* <DEDUP_REMOVED lines=54> */
.L_x_6012:
[----:B----4-:R-:W-:Y:S05]  /*21b20*/  BSYNC B0 ;  /* 0x0000000000007941 */ /* 0x010fea0003800000 */
.L_x_6011:
        /* <DEDUP_REMOVED lines=19> */
[----:B------:R-:W-:Y:S01]  /*21c60*/  IADD3 R4, R7, 0x40, RZ ;  /* 0x0000004007047810 */ /* 0x000fe20007ffe0ff */
[----:B------:R-:W-:Y:S01]  /*21c70*/  IMAD R2, R5, c[0x0][0x1ec], R2 ;  /* 0x00007b0005027a24 */ /* 0x000fe200078e0202 */
[----:B------:R-:W-:Y:S01]  /*21c80*/  IADD3 R7, R7, 0x80, RZ ;  /* 0x0000008007077810 */ /* 0x000fe20007ffe0ff */
[----:B------:R-:W-:Y:S02]  /*21c90*/  IMAD.IADD R5, R196, 0x1, -R5 ;  /* 0x00000001c4057824 */ /* 0x000fe400078e0a05 */
[----:B------:R-:W-:Y:S01]  /*21ca0*/  IMAD R3, R58, c[0x0][0x1f4], R3 ;  /* 0x00007d003a037a24 */ /* 0x000fe200078e0203 */
[----:B------:R-:W-:-:S02]  /*21cb0*/  IADD3.X R61, R197, R61, R2, P0, !PT ;  /* 0x0000003dc53d7210 */ /* 0x000fc400007fe402 */
[----:B------:R-:W-:Y:S02]  /*21cc0*/  ISETP.GE.AND P0, PT, R0, R5, PT ;  /* 0x000000050000720c */ /* 0x000fe40003f06270 */
[----:B------:R-:W-:Y:S01]  /*21cd0*/  SHF.R.S32.HI R2, RZ, 0x1f, R0 ;  /* 0x0000001fff027819 */ /* 0x000fe20000011400 */
        /* <DEDUP_REMOVED lines=16> */
.L_x_6014:
[----:B------:R-:W-:Y:S05]  /*21de0*/  BSYNC B0 ;  /* 0x0000000000007941 */ /* 0x000fea0003800000 */
.L_x_6013:
        /* <DEDUP_REMOVED lines=20> */
.L_x_6016:
[----:B------:R-:W-:Y:S05]  /*21f30*/  BSYNC B0 ;  /* 0x0000000000007941 */ /* 0x000fea0003800000 */
.L_x_6015:
        /* <DEDUP_REMOVED lines=20> */
.L_x_6018:
[----:B------:R-:W-:Y:S05]  /*22080*/  BSYNC B0 ;  /* 0x0000000000007941 */ /* 0x000fea0003800000 */
.L_x_6017:
[----:B------:R-:W-:-:S04]  /*22090*/  IADD3 R6, R0, 0x30, RZ ;  /* 0x0000003000067810 */ /* 0x000fc80007ffe0ff */
[----:B------:R-:W-:-:S13]  /*220a0*/  ISETP.GE.AND P0, PT, R6, R5, PT ;  /* 0x000000050600720c */ /* 0x000fda0003f06270 */
[----:B------:R-:W-:Y:S05]  /*220b0*/  @P0 EXIT ;  /* 0x000000000000094d */ /* 0x000fea0003800000 */
[----:B------:R-:W-:Y:S01]  /*220c0*/  IADD3 R0, P0, R0, 0x30, RZ ;  /* 0x0000003000007810 */ /* 0x000fe20007f1e0ff */
[----:B-1----:R-:W-:Y:S01]  /*220d0*/  IMAD.MOV.U32 R8, RZ, RZ, R58 ;  /* 0x000000ffff087224 */ /* 0x002fe200078e003a */
        /* <DEDUP_REMOVED lines=16> */
.L_x_6019:
        /* <DEDUP_REMOVED lines=10> */
.L_x_7390:


//--------------------- .text._ZN5flash24flash_fwd_splitkv_kernelI23Flash_fwd_kernel_traitsILi192ELi64ELi64ELi4ELb0ELb0EN7cutlass6half_tE19Flash_kernel_traitsILi192ELi64ELi64ELi4ES3_EELb0ELb1ELb1ELb0ELb0ELb1ELb0ELb1EEEvNS_16Flash_fwd_paramsE --------------------------
	.section	.text._ZN5flash24flash_fwd_splitkv_kernelI23Flash_fwd_kernel_traitsILi192ELi64ELi64ELi4ELb0ELb0EN7cutlass6half_tE19Flash_kernel_traitsILi192ELi64ELi64ELi4ES3_EELb0ELb1ELb1ELb0ELb0ELb1ELb0ELb1EEEvNS_16Flash_fwd_paramsE,"ax",@progbits
	.sectioninfo	@"SHI_REGISTERS=255"
	.align	128
        .global         _ZN5flash24flash_fwd_splitkv_kernelI23Flash_fwd_kernel_traitsILi192ELi64ELi64ELi4ELb0ELb0EN7cutlass6half_tE19Flash_kernel_traitsILi192ELi64ELi64ELi4ES3_EELb0ELb1ELb1ELb0ELb0ELb1ELb0ELb1EEEvNS_16Flash_fwd_paramsE
        .type           _ZN5flash24flash_fwd_splitkv_kernelI23Flash_fwd_kernel_traitsILi192ELi64ELi64ELi4ELb0ELb0EN7cutlass6half_tE19Flash_kernel_traitsILi192ELi64ELi64ELi4ES3_EELb0ELb1ELb1ELb0ELb0ELb1ELb0ELb1EEEvNS_16Flash_fwd_paramsE,@function
        .size           _ZN5flash24flash_fwd_splitkv_kernelI23Flash_fwd_kernel_traitsILi192ELi64ELi64ELi4ELb0ELb0EN7cutlass6half_tE19Flash_kernel_traitsILi192ELi64ELi64ELi4ES3_EELb0ELb1ELb1ELb0ELb0ELb1ELb0ELb1EEEvNS_16Flash_fwd_paramsE,(.L_x_7391 - _ZN5flash24flash_fwd_splitkv_kernelI23Flash_fwd_kernel_traitsILi192ELi64ELi64ELi4ELb0ELb0EN7cutlass6half_tE19Flash_kernel_traitsILi192ELi64ELi64ELi4ES3_EELb0ELb1ELb1ELb0ELb0ELb1ELb0ELb1EEEvNS_16Flash_fwd_paramsE)
        .other          _ZN5flash24flash_fwd_splitkv_kernelI23Flash_fwd_kernel_traitsILi192ELi64ELi64ELi4ELb0ELb0EN7cutlass6half_tE19Flash_kernel_traitsILi192ELi64ELi64ELi4ES3_EELb0ELb1ELb1ELb0ELb0ELb1ELb0ELb1EEEvNS_16Flash_fwd_paramsE,@"STO_CUDA_ENTRY STV_DEFAULT"
_ZN5flash24flash_fwd_splitkv_kernelI23Flash_fwd_kernel_traitsILi192ELi64ELi64ELi4ELb0ELb0EN7cutlass6half_tE19Flash_kernel_traitsILi192ELi64ELi64ELi4ES3_EELb0ELb1ELb1ELb0ELb0ELb1ELb0ELb1EEEvNS_16Flash_fwd_paramsE:
.text._ZN5flash24flash_fwd_splitkv_kernelI23Flash_fwd_kernel_traitsILi192ELi64ELi64ELi4ELb0ELb0EN7cutlass6half_tE19Flash_kernel_traitsILi192ELi64ELi64ELi4ES3_EELb0ELb1ELb1ELb0ELb0ELb1ELb0ELb1EEEvNS_16Flash_fwd_paramsE:
        /* <DEDUP_REMOVED lines=36> */
.L_x_6020:
[----:B-1-34-:R-:W-:Y:S02]  /*0240*/  MOV R71, c[0x0][0x218] ;  /* 0x0000860000477a02 */ /* 0x01afe40000000f00 */
.L_x_6021:
        /* <DEDUP_REMOVED lines=86> */
.L_x_6024:
[----:B------:R-:W-:Y:S05]  /*07b0*/  BSYNC B0 ;  /* 0x0000000000007941 */ /* 0x000fea0003800000 */
.L_x_6023:
        /* <DEDUP_REMOVED lines=20> */
.L_x_6026:
[----:B------:R-:W-:Y:S05]  /*0900*/  BSYNC B0 ;  /* 0x0000000000007941 */ /* 0x000fea0003800000 */
.L_x_6025:
        /* <DEDUP_REMOVED lines=20> */
.L_x_6028:
[----:B------:R-:W-:Y:S05]  /*0a50*/  BSYNC B0 ;  /* 0x0000000000007941 */ /* 0x000fea0003800000 */
.L_x_6027:
        /* <DEDUP_REMOVED lines=19> */
.L_x_6030:
[----:B------:R-:W-:Y:S05]  /*0b90*/  BSYNC B0 ;  /* 0x0000000000007941 */ /* 0x000fea0003800000 */
.L_x_6029:
        /* <DEDUP_REMOVED lines=19> */
.L_x_6022:
        /* <DEDUP_REMOVED lines=89> */
.L_x_6031:
        /* <DEDUP_REMOVED lines=16> */
.L_x_6033:
        /* <DEDUP_REMOVED lines=49> */
.L_x_6032:
        /* <DEDUP_REMOVED lines=262> */
.L_x_6127:
        /* <DEDUP_REMOVED lines=18> */
.L_x_6036:
[----:B------:R-:W-:Y:S05]  /*27f0*/  BSYNC B0 ;  /* 0x0000000000007941 */ /* 0x000fea0003800000 */
.L_x_6035:
        /* <DEDUP_REMOVED lines=18> */
.L_x_6038:
[----:B------:R-:W-:Y:S05]  /*2920*/  BSYNC B0 ;  /* 0x0000000000007941 */ /* 0x000fea0003800000 */
.L_x_6037:
        /* <DEDUP_REMOVED lines=18> */
.L_x_6040:
[----:B------:R-:W-:Y:S05]  /*2a50*/  BSYNC B0 ;  /* 0x0000000000007941 */ /* 0x000fea0003800000 */
.L_x_6039:
        /* <DEDUP_REMOVED lines=18> */
.L_x_6042:
[----:B------:R-:W-:Y:S05]  /*2b80*/  BSYNC B0 ;  /* 0x0000000000007941 */ /* 0x000fea0003800000 */
.L_x_6041:
        /* <DEDUP_REMOVED lines=65> */
.L_x_6048:
[----:B------:R-:W-:Y:S05]  /*2fa0*/  BSYNC B0 ;  /* 0x0000000000007941 */ /* 0x000fea0003800000 */
.L_x_6047:
        /* <DEDUP_REMOVED lines=54> */
.L_x_6050:
[----:B------:R-:W-:Y:S05]  /*3310*/  BSYNC B0 ;  /* 0x0000000000007941 */ /* 0x000fea0003800000 */
.L_x_6049:
        /* <DEDUP_REMOVED lines=53> */
.L_x_6046:
[----:B------:R-:W-:Y:S05]  /*3670*/  BSYNC B1 ;  /* 0x0000000000017941 */ /* 0x000fea0003800000 */
.L_x_6045:
        /* <DEDUP_REMOVED lines=64> */
.L_x_6054:
[----:B------:R-:W-:Y:S05]  /*3a80*/  BSYNC B0 ;  /* 0x0000000000007941 */ /* 0x000fea0003800000 */
.L_x_6053:
        /* <DEDUP_REMOVED lines=57> */
.L_x_6056:
[----:B------:R-:W-:Y:S05]  /*3e20*/  BSYNC B0 ;  /* 0x0000000000007941 */ /* 0x000fea0003800000 */
.L_x_6055:
        /* <DEDUP_REMOVED lines=56> */
.L_x_6052:
[----:B------:R-:W-:Y:S05]  /*41b0*/  BSYNC B1 ;  /* 0x0000000000017941 */ /* 0x000fea0003800000 */
.L_x_6051:
        /* <DEDUP_REMOVED lines=64> */
.L_x_6060:
[----:B------:R-:W-:Y:S05]  /*45c0*/  BSYNC B0 ;  /* 0x0000000000007941 */ /* 0x000fea0003800000 */
.L_x_6059:
        /* <DEDUP_REMOVED lines=57> */
.L_x_6062:
[----:B------:R-:W-:Y:S05]  /*4960*/  BSYNC B0 ;  /* 0x0000000000007941 */ /* 0x000fea0003800000 */
.L_x_6061:
        /* <DEDUP_REMOVED lines=56> */
.L_x_6058:
[----:B------:R-:W-:Y:S05]  /*4cf0*/  BSYNC B1 ;  /* 0x0000000000017941 */ /* 0x000fea0003800000 */
.L_x_6057:
        /* <DEDUP_REMOVED lines=67> */
.L_x_6066:
[----:B------:R-:W-:Y:S05]  /*5130*/  BSYNC B0 ;  /* 0x0000000000007941 */ /* 0x000fea0003800000 */
.L_x_6065:
        /* <DEDUP_REMOVED lines=57> */
.L_x_6068:
[----:B------:R-:W-:Y:S05]  /*54d0*/  BSYNC B0 ;  /* 0x0000000000007941 */ /* 0x000fea0003800000 */
.L_x_6067:
        /* <DEDUP_REMOVED lines=56> */
.L_x_6064:
[----:B------:R-:W-:Y:S05]  /*5860*/  BSYNC B1 ;  /* 0x0000000000017941 */ /* 0x000fea0003800000 */
.L_x_6063:
        /* <DEDUP_REMOVED lines=8> */
.L_x_6044:
        /* <DEDUP_REMOVED lines=95> */
.L_x_6075:
[----:B------:R-:W-:Y:S05]  /*5ee0*/  BSYNC B0 ;  /* 0x0000000000007941 */ /* 0x000fea0003800000 */
.L_x_6074:
[----:B-----5:R2:W-:Y:S02]  /*5ef0*/  STG.E.128 [R110.64], R52 ;  /* 0x000000346e007986 */ /* 0x0205e4000c101d06 */
.L_x_6073:
[----:B------:R-:W-:Y:S05]  /*5f00*/  BSYNC B1 ;  /* 0x0000000000017941 */ /* 0x000fea0003800000 */
.L_x_6072:
        /* <DEDUP_REMOVED lines=94> */
.L_x_6079:
[----:B------:R-:W-:Y:S05]  /*64f0*/  BSYNC B0 ;  /* 0x0000000000007941 */ /* 0x000fea0003800000 */
.L_x_6078:
[----:B-----5:R3:W-:Y:S02]  /*6500*/  STG.E.128 [R110.64+0x80], R52 ;  /* 0x000080346e007986 */ /* 0x0207e4000c101d06 */
.L_x_6077:
[----:B------:R-:W-:Y:S05]  /*6510*/  BSYNC B1 ;  /* 0x0000000000017941 */ /* 0x000fea0003800000 */
.L_x_6076:
        /* <DEDUP_REMOVED lines=93> */
.L_x_6081:
[----:B------:R-:W-:Y:S05]  /*6af0*/  BSYNC B0 ;  /* 0x0000000000007941 */ /* 0x000fea0003800000 */
.L_x_6080:
[----:B-----5:R3:W-:Y:S02]  /*6b00*/  STG.E.128 [R110.64+0x100], R52 ;  /* 0x000100346e007986 */ /* 0x0207e4000c101d06 */
.L_x_6071:
[----:B------:R-:W-:Y:S05]  /*6b10*/  BSYNC B2 ;  /* 0x0000000000027941 */ /* 0x000fea0003800000 */
.L_x_6070:
        /* <DEDUP_REMOVED lines=98> */
.L_x_6087:
[----:B------:R-:W-:Y:S05]  /*7140*/  BSYNC B0 ;  /* 0x0000000000007941 */ /* 0x000fea0003800000 */
.L_x_6086:
[C---:B------:R-:W-:Y:S04]  /*7150*/  LEA R2, P0, R61.reuse, R110, 0x1 ;  /* 0x0000006e3d027211 */ /* 0x040fe800078008ff */
[----:B------:R-:W-:Y:S05]  /*7160*/  LEA.HI.X R3, R61, R111, R60, 0x1, P0 ;  /* 0x0000006f3d037211 */ /* 0x000fea00000f0c3c */
[----:B-----5:R1:W-:Y:S04]  /*7170*/  STG.E.128 [R2.64], R56 ;  /* 0x0000003802007986 */ /* 0x0203e8000c101d06 */
.L_x_6085:
[----:B------:R-:W-:Y:S05]  /*7180*/  BSYNC B1 ;  /* 0x0000000000017941 */ /* 0x000fea0003800000 */
.L_x_6084:
        /* <DEDUP_REMOVED lines=96> */
.L_x_6091:
[----:B------:R-:W-:Y:S05]  /*7790*/  BSYNC B0 ;  /* 0x0000000000007941 */ /* 0x000fea0003800000 */
.L_x_6090:
[C---:B------:R-:W-:Y:S04]  /*77a0*/  LEA R2, P0, R84.reuse, R110, 0x1 ;  /* 0x0000006e54027211 */ /* 0x040fe800078008ff */
[----:B------:R-:W-:Y:S05]  /*77b0*/  LEA.HI.X R3, R84, R111, R83, 0x1, P0 ;  /* 0x0000006f54037211 */ /* 0x000fea00000f0c53 */
[----:B-----5:R4:W-:Y:S04]  /*77c0*/  STG.E.128 [R2.64], R56 ;  /* 0x0000003802007986 */ /* 0x0209e8000c101d06 */
.L_x_6089:
[----:B------:R-:W-:Y:S05]  /*77d0*/  BSYNC B1 ;  /* 0x0000000000017941 */ /* 0x000fea0003800000 */
.L_x_6088:
        /* <DEDUP_REMOVED lines=95> */
.L_x_6093:
[----:B------:R-:W-:Y:S05]  /*7dd0*/  BSYNC B0 ;  /* 0x0000000000007941 */ /* 0x000fea0003800000 */
.L_x_6092:
[C---:B------:R-:W-:Y:S04]  /*7de0*/  LEA R2, P0, R92.reuse, R110, 0x1 ;  /* 0x0000006e5c027211 */ /* 0x040fe800078008ff */
[----:B------:R-:W-:Y:S05]  /*7df0*/  LEA.HI.X R3, R92, R111, R91, 0x1, P0 ;  /* 0x0000006f5c037211 */ /* 0x000fea00000f0c5b */
[----:B-----5:R4:W-:Y:S04]  /*7e00*/  STG.E.128 [R2.64], R56 ;  /* 0x0000003802007986 */ /* 0x0209e8000c101d06 */
.L_x_6083:
[----:B------:R-:W-:Y:S05]  /*7e10*/  BSYNC B2 ;  /* 0x0000000000027941 */ /* 0x000fea0003800000 */
.L_x_6082:
        /* <DEDUP_REMOVED lines=98> */
.L_x_6099:
[----:B------:R-:W-:Y:S05]  /*8440*/  BSYNC B0 ;  /* 0x0000000000007941 */ /* 0x000fea0003800000 */
.L_x_6098:
[C---:B------:R-:W-:Y:S04]  /*8450*/  LEA R2, P0, R174.reuse, R110, 0x1 ;  /* 0x0000006eae027211 */ /* 0x040fe800078008ff */
[----:B------:R-:W-:Y:S05]  /*8460*/  LEA.HI.X R3, R174, R111, R78, 0x1, P0 ;  /* 0x0000006fae037211 */ /* 0x000fea00000f0c4e */
[----:B-----5:R4:W-:Y:S04]  /*8470*/  STG.E.128 [R2.64], R56 ;  /* 0x0000003802007986 */ /* 0x0209e8000c101d06 */
.L_x_6097:
[----:B------:R-:W-:Y:S05]  /*8480*/  BSYNC B1 ;  /* 0x0000000000017941 */ /* 0x000fea0003800000 */
.L_x_6096:
        /* <DEDUP_REMOVED lines=96> */
.L_x_6103:
[----:B------:R-:W-:Y:S05]  /*8a90*/  BSYNC B0 ;  /* 0x0000000000007941 */ /* 0x000fea0003800000 */
.L_x_6102:
[C---:B------:R-:W-:Y:S04]  /*8aa0*/  LEA R2, P0, R86.reuse, R110, 0x1 ;  /* 0x0000006e56027211 */ /* 0x040fe800078008ff */
[----:B------:R-:W-:Y:S05]  /*8ab0*/  LEA.HI.X R3, R86, R111, R85, 0x1, P0 ;  /* 0x0000006f56037211 */ /* 0x000fea00000f0c55 */
[----:B-----5:R4:W-:Y:S04]  /*8ac0*/  STG.E.128 [R2.64], R56 ;  /* 0x0000003802007986 */ /* 0x0209e8000c101d06 */
.L_x_6101:
[----:B------:R-:W-:Y:S05]  /*8ad0*/  BSYNC B1 ;  /* 0x0000000000017941 */ /* 0x000fea0003800000 */
.L_x_6100:
        /* <DEDUP_REMOVED lines=95> */
.L_x_6105:
[----:B------:R-:W-:Y:S05]  /*90d0*/  BSYNC B0 ;  /* 0x0000000000007941 */ /* 0x000fea0003800000 */
.L_x_6104:
[C---:B------:R-:W-:Y:S04]  /*90e0*/  LEA R2, P0, R94.reuse, R110, 0x1 ;  /* 0x0000006e5e027211 */ /* 0x040fe800078008ff */
[----:B------:R-:W-:Y:S05]  /*90f0*/  LEA.HI.X R3, R94, R111, R93, 0x1, P0 ;  /* 0x0000006f5e037211 */ /* 0x000fea00000f0c5d */
[----:B-----5:R4:W-:Y:S04]  /*9100*/  STG.E.128 [R2.64], R56 ;  /* 0x0000003802007986 */ /* 0x0209e8000c101d06 */
.L_x_6095:
[----:B------:R-:W-:Y:S05]  /*9110*/  BSYNC B2 ;  /* 0x0000000000027941 */ /* 0x000fea0003800000 */
.L_x_6094:
        /* <DEDUP_REMOVED lines=100> */
.L_x_6111:
[----:B------:R-:W-:Y:S05]  /*9760*/  BSYNC B0 ;  /* 0x0000000000007941 */ /* 0x000fea0003800000 */
.L_x_6110:
[C---:B------:R-:W-:Y:S02]  /*9770*/  IMAD R0, R181.reuse, c[0x0][0x19c], RZ ;  /* 0x00006700b5007a24 */ /* 0x040fe400078e02ff */
[----:B------:R-:W-:Y:S05]  /*9780*/  IMAD.WIDE.U32 R2, R181, c[0x0][0x198], R110 ;  /* 0x00006600b5027a25 */ /* 0x000fea00078e006e */
[----:B------:R-:W-:Y:S05]  /*9790*/  IADD3 R3, R3, R0, RZ ;  /* 0x0000000003037210 */ /* 0x000fea0007ffe0ff */
[----:B-----5:R4:W-:Y:S02]  /*97a0*/  STG.E.128 [R2.64], R56 ;  /* 0x0000003802007986 */ /* 0x0209e4000c101d06 */
.L_x_6109:
[----:B------:R-:W-:Y:S05]  /*97b0*/  BSYNC B1 ;  /* 0x0000000000017941 */ /* 0x000fea0003800000 */
.L_x_6108:
        /* <DEDUP_REMOVED lines=96> */
.L_x_6115:
[----:B------:R-:W-:Y:S05]  /*9dc0*/  BSYNC B0 ;  /* 0x0000000000007941 */ /* 0x000fea0003800000 */
.L_x_6114:
[C---:B------:R-:W-:Y:S04]  /*9dd0*/  LEA R2, P0, R98.reuse, R110, 0x1 ;  /* 0x0000006e62027211 */ /* 0x040fe800078008ff */
[----:B------:R-:W-:Y:S05]  /*9de0*/  LEA.HI.X R3, R98, R111, R97, 0x1, P0 ;  /* 0x0000006f62037211 */ /* 0x000fea00000f0c61 */
[----:B-----5:R4:W-:Y:S04]  /*9df0*/  STG.E.128 [R2.64], R56 ;  /* 0x0000003802007986 */ /* 0x0209e8000c101d06 */
.L_x_6113:
[----:B------:R-:W-:Y:S05]  /*9e00*/  BSYNC B1 ;  /* 0x0000000000017941 */ /* 0x000fea0003800000 */
.L_x_6112:
        /* <DEDUP_REMOVED lines=95> */
.L_x_6117:
[----:B------:R-:W-:Y:S05]  /*a400*/  BSYNC B0 ;  /* 0x0000000000007941 */ /* 0x000fea0003800000 */
.L_x_6116:
[C---:B------:R-:W-:Y:S04]  /*a410*/  LEA R2, P0, R102.reuse, R110, 0x1 ;  /* 0x0000006e66027211 */ /* 0x040fe800078008ff */
[----:B------:R-:W-:Y:S05]  /*a420*/  LEA.HI.X R3, R102, R111, R101, 0x1, P0 ;  /* 0x0000006f66037211 */ /* 0x000fea00000f0c65 */
[----:B-----5:R4:W-:Y:S04]  /*a430*/  STG.E.128 [R2.64], R56 ;  /* 0x0000003802007986 */ /* 0x0209e8000c101d06 */
.L_x_6107:
[----:B------:R-:W-:Y:S05]  /*a440*/  BSYNC B2 ;  /* 0x0000000000027941 */ /* 0x000fea0003800000 */
.L_x_6106:
        /* <DEDUP_REMOVED lines=8> */
.L_x_6043:
        /* <DEDUP_REMOVED lines=11> */
.L_x_6119:
[----:B------:R-:W-:Y:S05]  /*a580*/  BSYNC B0 ;  /* 0x0000000000007941 */ /* 0x000fea0003800000 */
.L_x_6118:
        /* <DEDUP_REMOVED lines=24> */
.L_x_6121:
[----:B------:R-:W-:Y:S05]  /*a710*/  BSYNC B0 ;  /* 0x0000000000007941 */ /* 0x000fea0003800000 */
.L_x_6120:
        /* <DEDUP_REMOVED lines=24> */
.L_x_6123:
[----:B------:R-:W-:Y:S05]  /*a8a0*/  BSYNC B0 ;  /* 0x0000000000007941 */ /* 0x000fea0003800000 */
.L_x_6122:
        /* <DEDUP_REMOVED lines=27> */
.L_x_6124:
[----:B------:R-:W-:Y:S05]  /*aa60*/  BSYNC B0 ;  /* 0x0000000000007941 */ /* 0x000fea0003800000 */
.L_x_6069:
        /* <DEDUP_REMOVED lines=80> */
.L_x_6125:
        /* <DEDUP_REMOVED lines=8> */
.L_x_6126:
[----:B------:R-:W-:Y:S04]  /*aff0*/  IADD3 R11, R11, -0x1, RZ ;  /* 0xffffffff0b0b7810 */ /* 0x000fe80007ffe0ff */
[----:B------:R-:W-:Y:S11]  /*b000*/  ISETP.GT.AND P0, PT, R11, R70, PT ;  /* 0x000000460b00720c */ /* 0x000ff60003f04270 */
[----:B------:R-:W-:Y:S02]  /*b010*/  @!UPT UIADD3 URZ, URZ, URZ, URZ ;  /* 0x0000003f3f3ff290 */ /* 0x000fe4000fffe03f */
[----:B------:R-:W-:-:S05]  /*b020*/  @P0 BRA `(.L_x_6127) ;  /* 0xffff76a000000947 */ /* 0x000fca000383ffff */
.L_x_6034:
        /* <DEDUP_REMOVED lines=100> */
.L_x_6136:
[----:B------:R-:W-:Y:S05]  /*b670*/  BSYNC B0 ;  /* 0x0000000000007941 */ /* 0x000fea0003800000 */
.L_x_6135:
[----:B-----5:R4:W-:Y:S02]  /*b680*/  STS.128 [R208], R16 ;  /* 0x00000010d0007388 */ /* 0x0209e40000000c00 */
.L_x_6134:
[----:B------:R-:W-:Y:S05]  /*b690*/  BSYNC B1 ;  /* 0x0000000000017941 */ /* 0x000fea0003800000 */
.L_x_6133:
        /* <DEDUP_REMOVED lines=46> */
.L_x_6140:
[----:B------:R-:W-:Y:S05]  /*b980*/  BSYNC B0 ;  /* 0x0000000000007941 */ /* 0x000fea0003800000 */
.L_x_6139:
[----:B-----5:R1:W-:Y:S02]  /*b990*/  STS.128 [R208+0x2000], R16 ;  /* 0x00200010d0007388 */ /* 0x0203e40000000c00 */
.L_x_6138:
[----:B------:R-:W-:Y:S05]  /*b9a0*/  BSYNC B1 ;  /* 0x0000000000017941 */ /* 0x000fea0003800000 */
.L_x_6137:
        /* <DEDUP_REMOVED lines=45> */
.L_x_6142:
[----:B------:R-:W-:Y:S05]  /*bc80*/  BSYNC B0 ;  /* 0x0000000000007941 */ /* 0x000fea0003800000 */
.L_x_6141:
[----:B-----5:R4:W-:Y:S02]  /*bc90*/  STS.128 [R208+0x4000], R16 ;  /* 0x00400010d0007388 */ /* 0x0209e40000000c00 */
.L_x_6132:
[----:B------:R-:W-:Y:S05]  /*bca0*/  BSYNC B2 ;  /* 0x0000000000027941 */ /* 0x000fea0003800000 */
.L_x_6131:
        /* <DEDUP_REMOVED lines=60> */
.L_x_6148:
[----:B------:R-:W-:Y:S05]  /*c070*/  BSYNC B0 ;  /* 0x0000000000007941 */ /* 0x000fea0003800000 */
.L_x_6147:
[----:B-----5:R4:W-:Y:S02]  /*c080*/  STS.128 [R208+0x800], R16 ;  /* 0x00080010d0007388 */ /* 0x0209e40000000c00 */
.L_x_6146:
[----:B------:R-:W-:Y:S05]  /*c090*/  BSYNC B1 ;  /* 0x0000000000017941 */ /* 0x000fea0003800000 */
.L_x_6145:
        /* <DEDUP_REMOVED lines=46> */
.L_x_6152:
[----:B------:R-:W-:Y:S05]  /*c380*/  BSYNC B0 ;  /* 0x0000000000007941 */ /* 0x000fea0003800000 */
.L_x_6151:
[----:B-----5:R1:W-:Y:S02]  /*c390*/  STS.128 [R208+0x2800], R16 ;  /* 0x00280010d0007388 */ /* 0x0203e40000000c00 */
.L_x_6150:
[----:B------:R-:W-:Y:S05]  /*c3a0*/  BSYNC B1 ;  /* 0x0000000000017941 */ /* 0x000fea0003800000 */
.L_x_6149:
        /* <DEDUP_REMOVED lines=44> */
.L_x_6154:
[----:B------:R-:W-:Y:S05]  /*c670*/  BSYNC B0 ;  /* 0x0000000000007941 */ /* 0x000fea0003800000 */
.L_x_6153:
[----:B-----5:R2:W-:Y:S02]  /*c680*/  STS.128 [R208+0x4800], R32 ;  /* 0x00480020d0007388 */ /* 0x0205e40000000c00 */
.L_x_6144:
[----:B------:R-:W-:Y:S05]  /*c690*/  BSYNC B2 ;  /* 0x0000000000027941 */ /* 0x000fea0003800000 */
.L_x_6143:
        /* <DEDUP_REMOVED lines=61> */
.L_x_6160:
[----:B------:R-:W-:Y:S05]  /*ca70*/  BSYNC B0 ;  /* 0x0000000000007941 */ /* 0x000fea0003800000 */
.L_x_6159:
[----:B-----5:R4:W-:Y:S02]  /*ca80*/  STS.128 [R208+0x1000], R16 ;  /* 0x00100010d0007388 */ /* 0x0209e40000000c00 */
.L_x_6158:
[----:B------:R-:W-:Y:S05]  /*ca90*/  BSYNC B1 ;  /* 0x0000000000017941 */ /* 0x000fea0003800000 */
.L_x_6157:
        /* <DEDUP_REMOVED lines=46> */
.L_x_6164:
[----:B------:R-:W-:Y:S05]  /*cd80*/  BSYNC B0 ;  /* 0x0000000000007941 */ /* 0x000fea0003800000 */
.L_x_6163:
[----:B-----5:R4:W-:Y:S02]  /*cd90*/  STS.128 [R208+0x3000], R16 ;  /* 0x00300010d0007388 */ /* 0x0209e40000000c00 */
.L_x_6162:
[----:B------:R-:W-:Y:S05]  /*cda0*/  BSYNC B1 ;  /* 0x0000000000017941 */ /* 0x000fea0003800000 */
.L_x_6161:
        /* <DEDUP_REMOVED lines=46> */
.L_x_6166:
[----:B------:R-:W-:Y:S05]  /*d090*/  BSYNC B0 ;  /* 0x0000000000007941 */ /* 0x000fea0003800000 */
.L_x_6165:
[----:B-----5:R4:W-:Y:S02]  /*d0a0*/  STS.128 [R208+0x5000], R16 ;  /* 0x00500010d0007388 */ /* 0x0209e40000000c00 */
.L_x_6156:
[----:B------:R-:W-:Y:S05]  /*d0b0*/  BSYNC B2 ;  /* 0x0000000000027941 */ /* 0x000fea0003800000 */
.L_x_6155:
        /* <DEDUP_REMOVED lines=60> */
.L_x_6171:
[----:B------:R-:W-:Y:S05]  /*d480*/  BSYNC B0 ;  /* 0x0000000000007941 */ /* 0x000fea0003800000 */
.L_x_6170:
[----:B-----5:R4:W-:Y:S02]  /*d490*/  STS.128 [R208+0x1800], R16 ;  /* 0x00180010d0007388 */ /* 0x0209e40000000c00 */
.L_x_6169:
[----:B------:R-:W-:Y:S05]  /*d4a0*/  BSYNC B1 ;  /* 0x0000000000017941 */ /* 0x000fea0003800000 */
.L_x_6168:
        /* <DEDUP_REMOVED lines=47> */
.L_x_6175:
[----:B------:R-:W-:Y:S05]  /*d7a0*/  BSYNC B0 ;  /* 0x0000000000007941 */ /* 0x000fea0003800000 */
.L_x_6174:
[----:B-----5:R1:W-:Y:S02]  /*d7b0*/  STS.128 [R208+0x3800], R12 ;  /* 0x0038000cd0007388 */ /* 0x0203e40000000c00 */
.L_x_6173:
[----:B------:R-:W-:Y:S05]  /*d7c0*/  BSYNC B1 ;  /* 0x0000000000017941 */ /* 0x000fea0003800000 */
.L_x_6172:
        /* <DEDUP_REMOVED lines=45> */
.L_x_6177:
[----:B------:R-:W-:Y:S05]  /*daa0*/  BSYNC B0 ;  /* 0x0000000000007941 */ /* 0x000fea0003800000 */
.L_x_6176:
[----:B-----5:R1:W-:Y:S01]  /*dab0*/  STS.128 [R208+0x5800], R12 ;  /* 0x0058000cd0007388 */ /* 0x0203e20000000c00 */
[----:B------:R-:W-:Y:S05]  /*dac0*/  BRA `(.L_x_6167) ;  /* 0x00004e1000007947 */ /* 0x000fea0003800000 */
.L_x_6130:
        /* <DEDUP_REMOVED lines=90> */
.L_x_6183:
[----:B------:R-:W-:Y:S05]  /*e070*/  BSYNC B0 ;  /* 0x0000000000007941 */ /* 0x000fea0003800000 */
.L_x_6182:
[----:B-----5:R4:W-:Y:S02]  /*e080*/  STS.128 [R208], R28 ;  /* 0x0000001cd0007388 */ /* 0x0209e40000000c00 */
.L_x_6181:
[----:B------:R-:W-:Y:S05]  /*e090*/  BSYNC B1 ;  /* 0x0000000000017941 */ /* 0x000fea0003800000 */
.L_x_6180:
        /* <DEDUP_REMOVED lines=87> */
.L_x_6187:
[----:B------:R-:W-:Y:S05]  /*e610*/  BSYNC B0 ;  /* 0x0000000000007941 */ /* 0x000fea0003800000 */
.L_x_6186:
[----:B-----5:R1:W-:Y:S02]  /*e620*/  STS.128 [R208+0x2000], R28 ;  /* 0x0020001cd0007388 */ /* 0x0203e40000000c00 */
.L_x_6185:
[----:B------:R-:W-:Y:S05]  /*e630*/  BSYNC B1 ;  /* 0x0000000000017941 */ /* 0x000fea0003800000 */
.L_x_6184:
        /* <DEDUP_REMOVED lines=86> */
.L_x_6189:
[----:B------:R-:W-:Y:S05]  /*eba0*/  BSYNC B0 ;  /* 0x0000000000007941 */ /* 0x000fea0003800000 */
.L_x_6188:
[----:B-----5:R4:W-:Y:S02]  /*ebb0*/  STS.128 [R208+0x4000], R28 ;  /* 0x0040001cd0007388 */ /* 0x0209e40000000c00 */
.L_x_6179:
[----:B------:R-:W-:Y:S05]  /*ebc0*/  BSYNC B2 ;  /* 0x0000000000027941 */ /* 0x000fea0003800000 */
.L_x_6178:
        /* <DEDUP_REMOVED lines=95> */
.L_x_6195:
[----:B------:R-:W-:Y:S05]  /*f1c0*/  BSYNC B0 ;  /* 0x0000000000007941 */ /* 0x000fea0003800000 */
.L_x_6194:
[----:B-----5:R4:W-:Y:S02]  /*f1d0*/  STS.128 [R208+0x800], R28 ;  /* 0x0008001cd0007388 */ /* 0x0209e40000000c00 */
.L_x_6193:
[----:B------:R-:W-:Y:S05]  /*f1e0*/  BSYNC B1 ;  /* 0x0000000000017941 */ /* 0x000fea0003800000 */
.L_x_6192:
        /* <DEDUP_REMOVED lines=90> */
.L_x_6199:
[----:B------:R-:W-:Y:S05]  /*f790*/  BSYNC B0 ;  /* 0x0000000000007941 */ /* 0x000fea0003800000 */
.L_x_6198:
[----:B-----5:R1:W-:Y:S02]  /*f7a0*/  STS.128 [R208+0x2800], R28 ;  /* 0x0028001cd0007388 */ /* 0x0203e40000000c00 */
.L_x_6197:
[----:B------:R-:W-:Y:S05]  /*f7b0*/  BSYNC B1 ;  /* 0x0000000000017941 */ /* 0x000fea0003800000 */
.L_x_6196:
        /* <DEDUP_REMOVED lines=89> */
.L_x_6201:
[----:B------:R-:W-:Y:S05]  /*fd50*/  BSYNC B0 ;  /* 0x0000000000007941 */ /* 0x000fea0003800000 */
.L_x_6200:
[----:B-----5:R1:W-:Y:S02]  /*fd60*/  STS.128 [R208+0x4800], R24 ;  /* 0x00480018d0007388 */ /* 0x0203e40000000c00 */
.L_x_6191:
[----:B------:R-:W-:Y:S05]  /*fd70*/  BSYNC B2 ;  /* 0x0000000000027941 */ /* 0x000fea0003800000 */
.L_x_6190:
        /* <DEDUP_REMOVED lines=96> */
.L_x_6207:
[----:B------:R-:W-:Y:S05]  /*10380*/  BSYNC B0 ;  /* 0x0000000000007941 */ /* 0x000fea0003800000 */
.L_x_6206:
[----:B-----5:R4:W-:Y:S02]  /*10390*/  STS.128 [R208+0x1000], R32 ;  /* 0x00100020d0007388 */ /* 0x0209e40000000c00 */
.L_x_6205:
[----:B------:R-:W-:Y:S05]  /*103a0*/  BSYNC B1 ;  /* 0x0000000000017941 */ /* 0x000fea0003800000 */
.L_x_6204:
        /* <DEDUP_REMOVED lines=90> */
.L_x_6211:
[----:B------:R-:W-:Y:S05]  /*10950*/  BSYNC B0 ;  /* 0x0000000000007941 */ /* 0x000fea0003800000 */
.L_x_6210:
[----:B-----5:R4:W-:Y:S02]  /*10960*/  STS.128 [R208+0x3000], R32 ;  /* 0x00300020d0007388 */ /* 0x0209e40000000c00 */
.L_x_6209:
[----:B------:R-:W-:Y:S05]  /*10970*/  BSYNC B1 ;  /* 0x0000000000017941 */ /* 0x000fea0003800000 */
.L_x_6208:
        /* <DEDUP_REMOVED lines=89> */
.L_x_6213:
[----:B------:R-:W-:Y:S05]  /*10f10*/  BSYNC B0 ;  /* 0x0000000000007941 */ /* 0x000fea0003800000 */
.L_x_6212:
[----:B-----5:R1:W-:Y:S02]  /*10f20*/  STS.128 [R208+0x5000], R28 ;  /* 0x0050001cd0007388 */ /* 0x0203e40000000c00 */
.L_x_6203:
[----:B------:R-:W-:Y:S05]  /*10f30*/  BSYNC B2 ;  /* 0x0000000000027941 */ /* 0x000fea0003800000 */
.L_x_6202:
        /* <DEDUP_REMOVED lines=95> */
.L_x_6217:
[----:B------:R-:W-:Y:S05]  /*11530*/  BSYNC B0 ;  /* 0x0000000000007941 */ /* 0x000fea0003800000 */
.L_x_6216:
[----:B-----5:R1:W-:Y:S02]  /*11540*/  STS.128 [R208+0x1800], R16 ;  /* 0x00180010d0007388 */ /* 0x0203e40000000c00 */
.L_x_6215:
[----:B------:R-:W-:Y:S05]  /*11550*/  BSYNC B1 ;  /* 0x0000000000017941 */ /* 0x000fea0003800000 */
.L_x_6214:
        /* <DEDUP_REMOVED lines=91> */
.L_x_6221:
[----:B------:R-:W-:Y:S05]  /*11b10*/  BSYNC B0 ;  /* 0x0000000000007941 */ /* 0x000fea0003800000 */
.L_x_6220:
[----:B-----5:R1:W-:Y:S02]  /*11b20*/  STS.128 [R208+0x3800], R16 ;  /* 0x00380010d0007388 */ /* 0x0203e40000000c00 */
.L_x_6219:
[----:B------:R-:W-:Y:S05]  /*11b30*/  BSYNC B1 ;  /* 0x0000000000017941 */ /* 0x000fea0003800000 */
.L_x_6218:
        /* <DEDUP_REMOVED lines=94> */
.L_x_6223:
[----:B------:R-:W-:Y:S05]  /*12120*/  BSYNC B0 ;  /* 0x0000000000007941 */ /* 0x000fea0003800000 */
.L_x_6222:
[----:B-----5:R4:W-:Y:S01]  /*12130*/  STS.128 [R208+0x5800], R12 ;  /* 0x0058000cd0007388 */ /* 0x0209e20000000c00 */
[----:B------:R-:W-:Y:S05]  /*12140*/  BRA `(.L_x_6167) ;  /* 0x0000079000007947 */ /* 0x000fea0003800000 */
.L_x_6129:
        /* <DEDUP_REMOVED lines=27> */
.L_x_6225:
[----:B------:R-:W-:Y:S05]  /*12300*/  BSYNC B0 ;  /* 0x0000000000007941 */ /* 0x000fea0003800000 */
.L_x_6224:
        /* <DEDUP_REMOVED lines=29> */
.L_x_6227:
[----:B------:R-:W-:Y:S05]  /*124e0*/  BSYNC B0 ;  /* 0x0000000000007941 */ /* 0x000fea0003800000 */
.L_x_6226:
        /* <DEDUP_REMOVED lines=30> */
.L_x_6229:
[----:B------:R-:W-:Y:S05]  /*126d0*/  BSYNC B0 ;  /* 0x0000000000007941 */ /* 0x000fea0003800000 */
.L_x_6228:
        /* <DEDUP_REMOVED lines=32> */
.L_x_6167:
[----:B------:R-:W-:Y:S05]  /*128e0*/  BSYNC B3 ;  /* 0x0000000000037941 */ /* 0x000fea0003800000 */
.L_x_6128:
        /* <DEDUP_REMOVED lines=31> */
.L_x_6232:
[----:B------:R2:W-:Y:S02]  /*12ae0*/  STS.128 [R208+0xa000], RZ ;  /* 0x00a000ffd0007388 */ /* 0x0005e40000000c00 */
.L_x_6231:
[----:B------:R-:W-:Y:S05]  /*12af0*/  BSYNC B0 ;  /* 0x0000000000007941 */ /* 0x000fea0003800000 */
.L_x_6230:
        /* <DEDUP_REMOVED lines=31> */
.L_x_6235:
[----:B------:R1:W-:Y:S02]  /*12cf0*/  STS.128 [R208+0xa800], RZ ;  /* 0x00a800ffd0007388 */ /* 0x0003e40000000c00 */
.L_x_6234:
[----:B------:R-:W-:Y:S05]  /*12d00*/  BSYNC B0 ;  /* 0x0000000000007941 */ /* 0x000fea0003800000 */
.L_x_6233:
        /* <DEDUP_REMOVED lines=35> */
.L_x_6238:
[----:B------:R1:W-:Y:S02]  /*12f40*/  STS.128 [R208+0xb000], RZ ;  /* 0x00b000ffd0007388 */ /* 0x0003e40000000c00 */
.L_x_6237:
[----:B------:R-:W-:Y:S05]  /*12f50*/  BSYNC B0 ;  /* 0x0000000000007941 */ /* 0x000fea0003800000 */
.L_x_6236:
        /* <DEDUP_REMOVED lines=35> */
.L_x_6240:
[----:B------:R-:W-:Y:S05]  /*13190*/  BSYNC B0 ;  /* 0x0000000000007941 */ /* 0x000fea0003800000 */
.L_x_6239:
        /* <DEDUP_REMOVED lines=46> */
.L_x_6243:
[----:B------:R1:W-:Y:S02]  /*13480*/  STS.128 [R208+0x10000], RZ ;  /* 0x010000ffd0007388 */ /* 0x0003e40000000c00 */
.L_x_6242:
[----:B-1----:R-:W-:Y:S05]  /*13490*/  BSYNC B0 ;  /* 0x0000000000007941 */ /* 0x002fea0003800000 */
.L_x_6241:
        /* <DEDUP_REMOVED lines=32> */
.L_x_6246:
[----:B------:R1:W-:Y:S02]  /*136a0*/  STS.128 [R208+0x10800], RZ ;  /* 0x010800ffd0007388 */ /* 0x0003e40000000c00 */
.L_x_6245:
[----:B------:R-:W-:Y:S05]  /*136b0*/  BSYNC B0 ;  /* 0x0000000000007941 */ /* 0x000fea0003800000 */
.L_x_6244:
        /* <DEDUP_REMOVED lines=36> */
.L_x_6249:
[----:B------:R1:W-:Y:S02]  /*13900*/  STS.128 [R208+0x11000], RZ ;  /* 0x011000ffd0007388 */ /* 0x0003e40000000c00 */
.L_x_6248:
[----:B------:R-:W-:Y:S05]  /*13910*/  BSYNC B0 ;  /* 0x0000000000007941 */ /* 0x000fea0003800000 */
.L_x_6247:
        /* <DEDUP_REMOVED lines=41> */
.L_x_6252:
[----:B------:R1:W-:Y:S02]  /*13bb0*/  STS.128 [R208+0x11800], RZ ;  /* 0x011800ffd0007388 */ /* 0x0003e40000000c00 */
.L_x_6251:
[----:B------:R-:W-:Y:S05]  /*13bc0*/  BSYNC B0 ;  /* 0x0000000000007941 */ /* 0x000fea0003800000 */
.L_x_6250:
        /* <DEDUP_REMOVED lines=16> */
[----:B------:R-:W-:Y:S01]  /*13cd0*/  LEA R63, R63, R65, 0x4 ;  /* 0x000000413f3f7211 */ /* 0x000fe200078e20ff */
[----:B------:R-:W-:Y:S01]  /*13ce0*/  IMAD.SHL.U32 R201, R201, 0x2, RZ ;  /* 0x00000002c9c97824 */ /* 0x000fe200078e00ff */
[----:B------:R-:W-:Y:S01]  /*13cf0*/  ISETP.GT.AND P5, PT, R212, R203, PT ;  /* 0x000000cbd400720c */ /* 0x000fe20003fa4270 */
[----:B------:R-:W-:Y:S02]  /*13d00*/  LDSM.16.M88.4 R4, [R198] ;  /* 0x00000000c604783b */ /* 0x000fe40000000200 */
[----:B------:R-:W-:Y:S01]  /*13d10*/  IMAD.IADD R44, R44, 0x1, R63 ;  /* 0x000000012c2c7824 */ /* 0x000fe200078e023f */
[C---:B------:R-:W-:Y:S01]  /*13d20*/  IADD3 R0, R201.reuse, 0x6000, RZ ;  /* 0x00006000c9007810 */ /* 0x040fe20007ffe0ff */
[----:B------:R-:W1:Y:S01]  /*13d30*/  LDSM.16.M88.4 R12, [R201+0x6000] ;  /* 0x00600000c90c783b */ /* 0x000e620000000200 */
[----:B------:R-:W-:-:S02]  /*13d40*/  IADD3 R199, R201, 0x6020, RZ ;  /* 0x00006020c9c77810 */ /* 0x000fc40007ffe0ff */
[----:B------:R-:W-:Y:S01]  /*13d50*/  @P1 IADD3 R199, R0, -0x20, RZ ;  /* 0xffffffe000c71810 */ /* 0x000fe20007ffe0ff */
[----:B------:R-:W4:Y:S01]  /*13d60*/  LDSM.16.M88.4 R40, [R201+0x6800] ;  /* 0x00680000c928783b */ /* 0x000f220000000200 */
[----:B------:R-:W-:Y:S01]  /*13d70*/  IMAD.MOV.U32 R0, RZ, RZ, 0x40 ;  /* 0x00000040ff007424 */ /* 0x000fe200078e00ff */
[----:B------:R-:W-:Y:S02]  /*13d80*/  IADD3 R214, R44, 0x8, RZ ;  /* 0x000000082cd67810 */ /* 0x000fe40007ffe0ff */
[----:B------:R-:W5:Y:S01]  /*13d90*/  LDSM.16.M88.4 R72, [R201+0x7000] ;  /* 0x00700000c948783b */ /* 0x000f620000000200 */
[C---:B------:R-:W-:Y:S02]  /*13da0*/  IADD3 R191, R199.reuse, 0x800, RZ ;  /* 0x00000800c7bf7810 */ /* 0x040fe40007ffe0ff */
[----:B------:R-:W-:Y:S01]  /*13db0*/  SEL R0, R0, 0xffffffc0, !P2 ;  /* 0xffffffc000007807 */ /* 0x000fe20005000000 */
[----:B---3--:R-:W3:Y:S01]  /*13dc0*/  LDSM.16.M88.4 R52, [R199] ;  /* 0x00000000c734783b */ /* 0x008ee20000000200 */
[----:B------:R-:W-:-:S02]  /*13dd0*/  IADD3 R190, R199, 0x1000, RZ ;  /* 0x00001000c7be7810 */ /* 0x000fc40007ffe0ff */
[----:B------:R-:W-:Y:S01]  /*13de0*/  IADD3 R189, R199, 0x1800, RZ ;  /* 0x00001800c7bd7810 */ /* 0x000fe20007ffe0ff */
[----:B------:R-:W2:Y:S01]  /*13df0*/  LDSM.16.M88.4 R80, [R201+0x7800] ;  /* 0x00780000c950783b */ /* 0x000ea20000000200 */
        /* <DEDUP_REMOVED lines=14> */
[----:B------:R-:W2:Y:S01]  /*13ee0*/  LDSM.16.M88.4 R24, [R195+0x6800] ;  /* 0x00680000c318783b */ /* 0x000ea20000000200 */
[C---:B-1----:R-:W-:Y:S03]  /*13ef0*/  HMMA.16816.F32 R16, R56.reuse, R12, RZ ;  /* 0x0000000c3810723c */ /* 0x042fe600000018ff */
[----:B------:R-:W-:Y:S04]  /*13f00*/  LDSM.16.M88.4 R84, [R199+0x2000] ;  /* 0x00200000c754783b */ /* 0x000fe80000000200 */
[----:B------:R-:W-:Y:S01]  /*13f10*/  LDSM.16.M88.4 R88, [R197+0x2000] ;  /* 0x00200000c558783b */ /* 0x000fe20000000200 */
[C---:B------:R-:W-:Y:S03]  /*13f20*/  HMMA.16816.F32 R12, R56.reuse, R14, RZ ;  /* 0x0000000e380c723c */ /* 0x040fe600000018ff */
[----:B------:R-:W-:Y:S04]  /*13f30*/  LDSM.16.M88.4 R96, [R188+0x2800] ;  /* 0x00280000bc60783b */ /* 0x000fe80000000200 */
[----:B------:R-:W-:Y:S01]  /*13f40*/  LDSM.16.M88.4 R92, [R201+0xa800] ;  /* 0x00a80000c95c783b */ /* 0x000fe20000000200 */
        /* <DEDUP_REMOVED lines=58> */
[----:B-1----:R-:W-:Y:S08]  /*142f0*/  HMMA.16816.F32 R16, R4, R8, R16 ;  /* 0x000000080410723c */ /* 0x002ff00000001810 */
[C---:B--2---:R-:W-:Y:S08]  /*14300*/  HMMA.16816.F32 R28, R36.reuse, R24, R28 ;  /* 0x00000018241c723c */ /* 0x044ff0000000181c */
[----:B------:R-:W-:Y:S01]  /*14310*/  HMMA.16816.F32 R40, R36, R26, R40 ;  /* 0x0000001a2428723c */ /* 0x000fe20000001828 */
[----:B------:R-:W1:Y:S07]  /*14320*/  LDSM.16.M88.4 R24, [R195+0x8800] ;  /* 0x00880000c318783b */ /* 0x000e6e0000000200 */
[----:B------:R-:W-:Y:S01]  /*14330*/  HMMA.16816.F32 R12, R4, R10, R12 ;  /* 0x0000000a040c723c */ /* 0x000fe2000000180c */
[----:B------:R-:W-:Y:S07]  /*14340*/  LDSM.16.M88.4 R8, [R195+0x9800] ;  /* 0x00980000c308783b */ /* 0x000fee0000000200 */
[C---:B------:R-:W-:Y:S08]  /*14350*/  HMMA.16816.F32 R68, R32.reuse, R52, R68 ;  /* 0x000000342044723c */ /* 0x040ff00000001844 */
[----:B------:R-:W-:Y:S01]  /*14360*/  HMMA.16816.F32 R56, R32, R54, R56 ;  /* 0x000000362038723c */ /* 0x000fe20000001838 */
[----:B------:R-:W-:Y:S04]  /*14370*/  LDSM.16.M88.4 R52, [R202+0x4000] ;  /* 0x00400000ca34783b */ /* 0x000fe80000000200 */
[----:B------:R-:W2:Y:S03]  /*14380*/  LDSM.16.M88.4 R32, [R201+0xa000] ;  /* 0x00a00000c920783b */ /* 0x000ea60000000200 */
        /* <DEDUP_REMOVED lines=10> */
[----:B-1----:R-:W-:Y:S08]  /*14430*/  HMMA.16816.F32 R28, R4, R24, R28 ;  /* 0x00000018041c723c */ /* 0x002ff0000000181c */
[C---:B--2---:R-:W-:Y:S08]  /*14440*/  HMMA.16816.F32 R16, R52.reuse, R32, R16 ;  /* 0x000000203410723c */ /* 0x044ff00000001810 */
[----:B------:R-:W-:Y:S01]  /*14450*/  HMMA.16816.F32 R12, R52, R34, R12 ;  /* 0x00000022340c723c */ /* 0x000fe2000000180c */
[----:B------:R-:W-:Y:S07]  /*14460*/  LDSM.16.M88.4 R32, [R199+0x4800] ;  /* 0x00480000c720783b */ /* 0x000fee0000000200 */
[C---:B------:R-:W-:Y:S01]  /*14470*/  HMMA.16816.F32 R40, R4.reuse, R26, R40 ;  /* 0x0000001a0428723c */ /* 0x040fe20000001828 */
[----:B------:R-:W-:Y:S07]  /*14480*/  LDSM.16.M88.4 R24, [R198+0x4000] ;  /* 0x00400000c618783b */ /* 0x000fee0000000200 */
[C---:B----4-:R-:W-:Y:S08]  /*14490*/  HMMA.16816.F32 R76, R4.reuse, R20, R76 ;  /* 0x00000014044c723c */ /* 0x050ff0000000184c */
[----:B------:R-:W-:Y:S01]  /*144a0*/  HMMA.16816.F32 R72, R4, R22, R72 ;  /* 0x000000160448723c */ /* 0x000fe20000001848 */
[----:B------:R-:W1:Y:S07]  /*144b0*/  LDSM.16.M88.4 R20, [R195+0xa000] ;  /* 0x00a00000c314783b */ /* 0x000e6e0000000200 */
[----:B------:R-:W-:Y:S08]  /*144c0*/  HMMA.16816.F32 R28, R88, R96, R28 ;  /* 0x00000060581c723c */ /* 0x000ff0000000181c */
[C---:B---3--:R-:W-:Y:S08]  /*144d0*/  HMMA.16816.F32 R16, R36.reuse, R48, R16 ;  /* 0x000000302410723c */ /* 0x048ff00000001810 */
[----:B------:R-:W-:Y:S01]  /*144e0*/  HMMA.16816.F32 R12, R36, R50, R12 ;  /* 0x00000032240c723c */ /* 0x000fe2000000180c */
[----:B------:R-:W2:Y:S07]  /*144f0*/  LDSM.16.M88.4 R48, [R201+0xb000] ;  /* 0x00b00000c930783b */ /* 0x000eae0000000200 */
[C---:B------:R-:W-:Y:S08]  /*14500*/  HMMA.16816.F32 R68, R4.reuse, R8, R68 ;  /* 0x000000080444723c */ /* 0x040ff00000001844 */
[----:B------:R-:W-:Y:S01]  /*14510*/  HMMA.16816.F32 R56, R4, R10, R56 ;  /* 0x0000000a0438723c */ /* 0x000fe20000001838 */
[----:B------:R-:W-:Y:S04]  /*14520*/  LDSM.16.M88.4 R8, [R197+0x4000] ;  /* 0x00400000c508783b */ /* 0x000fe80000000200 */
[----:B------:R-:W3:Y:S03]  /*14530*/  LDSM.16.M88.4 R4, [R188+0x4000] ;  /* 0x00400000bc04783b */ /* 0x000ee60000000200 */
[----:B------:R-:W-:Y:S08]  /*14540*/  HMMA.16816.F32 R40, R88, R98, R40 ;  /* 0x000000625828723c */ /* 0x000ff00000001828 */
[----:B------:R-:W-:Y:S08]  /*14550*/  HMMA.16816.F32 R28, R52, R92, R28 ;  /* 0x0000005c341c723c */ /* 0x000ff0000000181c */
[----:B------:R-:W-:Y:S01]  /*14560*/  HMMA.16816.F32 R96, R88, R84, R76 ;  /* 0x000000545860723c */ /* 0x000fe2000000184c */
[----:B------:R-:W4:Y:S07]  /*14570*/  LDSM.16.M88.4 R76, [R195+0xa800] ;  /* 0x00a80000c34c783b */ /* 0x000f2e0000000200 */
[C---:B-1----:R-:W-:Y:S08]  /*14580*/  HMMA.16816.F32 R16, R24.reuse, R20, R16 ;  /* 0x000000141810723c */ /* 0x042ff00000001810 */
[----:B------:R-:W-:Y:S01]  /*14590*/  HMMA.16816.F32 R12, R24, R22, R12 ;  /* 0x00000016180c723c */ /* 0x000fe2000000180c */
[----:B------:R-:W1:Y:S07]  /*145a0*/  LDSM.16.M88.4 R20, [R199+0x5000] ;  /* 0x00500000c714783b */ /* 0x000e6e0000000200 */
[----:B------:R-:W-:Y:S01]  /*145b0*/  HMMA.16816.F32 R72, R88, R86, R72 ;  /* 0x000000565848723c */ /* 0x000fe20000001848 */
[----:B------:R-:W5:Y:S07]  /*145c0*/  LDSM.16.M88.4 R84, [R201+0xb800] ;  /* 0x00b80000c954783b */ /* 0x000f6e0000000200 */
[----:B------:R-:W-:Y:S08]  /*145d0*/  HMMA.16816.F32 R28, R36, R32, R28 ;  /* 0x00000020241c723c */ /* 0x000ff0000000181c */
[----:B--2---:R-:W-:Y:S08]  /*145e0*/  HMMA.16816.F32 R96, R52, R48, R96 ;  /* 0x000000303460723c */ /* 0x004ff00000001860 */
[----:B---3--:R-:W-:Y:S08]  /*145f0*/  HMMA.16816.F32 R16, R8, R4, R16 ;  /* 0x000000040810723c */ /* 0x008ff00000001810 */
[C---:B------:R-:W-:Y:S08]  /*14600*/  HMMA.16816.F32 R68, R88.reuse, R80, R68 ;  /* 0x000000505844723c */ /* 0x040ff00000001844 */
[----:B------:R-:W-:Y:S01]  /*14610*/  HMMA.16816.F32 R80, R88, R82, R56 ;  /* 0x000000525850723c */ /* 0x000fe20000001838 */
[----:B------:R-:W2:Y:S07]  /*14620*/  LDSM.16.M88.4 R56, [R188+0x4800] ;  /* 0x00480000bc38783b */ /* 0x000eae0000000200 */
[----:B------:R-:W-:Y:S01]  /*14630*/  HMMA.16816.F32 R12, R8, R6, R12 ;  /* 0x00000006080c723c */ /* 0x000fe2000000180c */
[----:B------:R-:W-:Y:S01]  /*14640*/  FMUL.FTZ R0, R16, c[0x0][0x2ec] ;  /* 0x0000bb0010007a20 */ /* 0x000fe20000410000 */
[----:B------:R-:W-:Y:S01]  /*14650*/  LDSM.16.M88.4 R4, [R195+0xb000] ;  /* 0x00b00000c304783b */ /* 0x000fe20000000200 */
[----:B------:R-:W-:-:S04]  /*14660*/  FMUL.FTZ R48, R17, c[0x0][0x2ec] ;  /* 0x0000bb0011307a20 */ /* 0x000fc80000410000 */
[----:B------:R-:W3:Y:S01]  /*14670*/  MUFU.TANH R0, R0 ;  /* 0x0000000000007308 */ /* 0x000ee20000002400 */
[----:B----4-:R-:W-:Y:S07]  /*14680*/  HMMA.16816.F32 R28, R24, R76, R28 ;  /* 0x0000004c181c723c */ /* 0x010fee000000181c */
[----:B------:R-:W4:Y:S01]  /*14690*/  MUFU.TANH R48, R48 ;  /* 0x0000003000307308 */ /* 0x000f220000002400 */
[----:B------:R-:W-:Y:S07]  /*146a0*/  HMMA.16816.F32 R72, R52, R50, R72 ;  /* 0x000000323448723c */ /* 0x000fee0000001848 */
[----:B------:R-:W-:Y:S01]  /*146b0*/  FMUL.FTZ R50, R19, c[0x0][0x2ec] ;  /* 0x0000bb0013327a20 */ /* 0x000fe20000410000 */
[----:B-1----:R-:W-:Y:S01]  /*146c0*/  HMMA.16816.F32 R96, R36, R20, R96 ;  /* 0x000000142460723c */ /* 0x002fe20000001860 */
[----:B------:R-:W-:-:S02]  /*146d0*/  FMUL.FTZ R12, R12, c[0x0][0x2ec] ;  /* 0x0000bb000c0c7a20 */ /* 0x000fc40000410000 */
[----:B------:R-:W-:Y:S02]  /*146e0*/  FMUL.FTZ R62, R13, c[0x0][0x2ec] ;  /* 0x0000bb000d3e7a20 */ /* 0x000fe40000410000 */
[----:B------:R-:W-:Y:S01]  /*146f0*/  FMUL.FTZ R64, R15, c[0x0][0x2ec] ;  /* 0x0000bb000f407a20 */ /* 0x000fe20000410000 */
[----:B------:R-:W1:Y:S01]  /*14700*/  MUFU.TANH R50, R50 ;  /* 0x0000003200327308 */ /* 0x000e620000002400 */
[----:B------:R-:W-:Y:S01]  /*14710*/  FMUL.FTZ R20, R18, c[0x0][0x2ec] ;  /* 0x0000bb0012147a20 */ /* 0x000fe20000410000 */
[C---:B------:R-:W-:Y:S01]  /*14720*/  HMMA.16816.F32 R40, R52.reuse, R94, R40 ;  /* 0x0000005e3428723c */ /* 0x040fe20000001828 */
[----:B------:R-:W1:Y:S05]  /*14730*/  LDSM.16.M88.4 R16, [R199+0x5800] ;  /* 0x00580000c710783b */ /* 0x000e6a0000000200 */
[----:B------:R-:W1:Y:S02]  /*14740*/  MUFU.TANH R20, R20 ;  /* 0x0000001400147308 */ /* 0x000e640000002400 */
[C---:B-----5:R-:W-:Y:S06]  /*14750*/  HMMA.16816.F32 R68, R52.reuse, R84, R68 ;  /* 0x000000543444723c */ /* 0x060fec0000001844 */
[----:B------:R-:W1:Y:S02]  /*14760*/  MUFU.TANH R62, R62 ;  /* 0x0000003e003e7308 */ /* 0x000e640000002400 */
[----:B------:R-:W-:Y:S06]  /*14770*/  HMMA.16816.F32 R80, R52, R86, R80 ;  /* 0x000000563450723c */ /* 0x000fec0000001850 */
[----:B------:R-:W1:Y:S02]  /*14780*/  MUFU.TANH R64, R64 ;  /* 0x0000004000407308 */ /* 0x000e640000002400 */
[----:B--2---:R-:W-:Y:S06]  /*14790*/  HMMA.16816.F32 R28, R8, R56, R28 ;  /* 0x00000038081c723c */ /* 0x004fec000000181c */
[----:B------:R2:W1:Y:S02]  /*147a0*/  MUFU.TANH R56, R12 ;  /* 0x0000000c00387308 */ /* 0x0004640000002400 */
[C---:B------:R-:W-:Y:S07]  /*147b0*/  HMMA.16816.F32 R72, R36.reuse, R22, R72 ;  /* 0x000000162448723c */ /* 0x040fee0000001848 */
[----:B------:R-:W-:Y:S01]  /*147c0*/  FMUL.FTZ R22, R14, c[0x0][0x2ec] ;  /* 0x0000bb000e167a20 */ /* 0x000fe20000410000 */
[C---:B------:R-:W-:Y:S01]  /*147d0*/  HMMA.16816.F32 R40, R36.reuse, R34, R40 ;  /* 0x000000222428723c */ /* 0x040fe20000001828 */
[----:B------:R-:W-:Y:S04]  /*147e0*/  LDSM.16.M88.4 R32, [R188+0x5000] ;  /* 0x00500000bc20783b */ /* 0x000fe80000000200 */
[----:B------:R-:W3:Y:S01]  /*147f0*/  MUFU.TANH R22, R22 ;  /* 0x0000001600167308 */ /* 0x000ee20000002400 */
[----:B--2---:R-:W2:Y:S02]  /*14800*/  LDSM.16.M88.4 R12, [R195+0xb800] ;  /* 0x00b80000c30c783b */ /* 0x004ea40000000200 */
[----:B-1----:R-:W-:Y:S01]  /*14810*/  HMMA.16816.F32 R68, R36, R16, R68 ;  /* 0x000000102444723c */ /* 0x002fe20000001844 */
[----:B------:R-:W-:-:S02]  /*14820*/  FMUL.FTZ R28, R28, c[0x0][0x2ec] ;  /* 0x0000bb001c1c7a20 */ /* 0x000fc40000410000 */
[----:B------:R-:W-:-:S04]  /*14830*/  FMUL.FTZ R29, R29, c[0x0][0x2ec] ;  /* 0x0000bb001d1d7a20 */ /* 0x000fc80000410000 */
[----:B------:R-:W-:Y:S01]  /*14840*/  FMUL.FTZ R16, R30, c[0x0][0x2ec] ;  /* 0x0000bb001e107a20 */ /* 0x000fe20000410000 */
[----:B------:R-:W-:Y:S01]  /*14850*/  HMMA.16816.F32 R80, R36, R18, R80 ;  /* 0x000000122450723c */ /* 0x000fe20000001850 */
[----:B------:R-:W-:Y:S01]  /*14860*/  FMUL.FTZ R30, R31, c[0x0][0x2ec] ;  /* 0x0000bb001f1e7a20 */ /* 0x000fe20000410000 */
[----:B------:R-:W1:Y:S06]  /*14870*/  MUFU.TANH R28, R28 ;  /* 0x0000001c001c7308 */ /* 0x000e6c0000002400 */
[C---:B------:R-:W-:Y:S02]  /*14880*/  HMMA.16816.F32 R96, R24.reuse, R4, R96 ;  /* 0x000000041860723c */ /* 0x040fe40000001860 */
[----:B------:R1:W1:Y:S06]  /*14890*/  MUFU.TANH R52, R29 ;  /* 0x0000001d00347308 */ /* 0x00026c0000002400 */
[----:B------:R-:W-:Y:S01]  /*148a0*/  HMMA.16816.F32 R72, R24, R6, R72 ;  /* 0x000000061848723c */ /* 0x000fe20000001848 */
[----:B------:R-:W5:Y:S01]  /*148b0*/  LDSM.16.M88.4 R4, [R188+0x5800] ;  /* 0x00580000bc04783b */ /* 0x000f620000000200 */
[----:B------:R-:W1:Y:S01]  /*148c0*/  MUFU.TANH R16, R16 ;  /* 0x0000001000107308 */ /* 0x000e620000002400 */
[----:B------:R-:W-:-:S05]  /*148d0*/  DEPBAR.LE SB0, 0x0 ;  /* 0x000080000000791a */ /* 0x000fca0000000000 */
[C---:B------:R-:W-:Y:S02]  /*148e0*/  HMMA.16816.F32 R40, R24.reuse, R78, R40 ;  /* 0x0000004e1828723c */ /* 0x040fe40000001828 */
[----:B------:R-:W1:Y:S06]  /*148f0*/  MUFU.TANH R30, R30 ;  /* 0x0000001e001e7308 */ /* 0x000e6c0000002400 */
[C---:B--2---:R-:W-:Y:S08]  /*14900*/  HMMA.16816.F32 R68, R24.reuse, R12, R68 ;  /* 0x0000000c1844723c */ /* 0x044ff00000001844 */
[----:B------:R-:W-:Y:S08]  /*14910*/  HMMA.16816.F32 R80, R24, R14, R80 ;  /* 0x0000000e1850723c */ /* 0x000ff00000001850 */
[C---:B------:R-:W-:Y:S08]  /*14920*/  HMMA.16816.F32 R40, R8.reuse, R58, R40 ;  /* 0x0000003a0828723c */ /* 0x040ff00000001828 */
[C---:B------:R-:W-:Y:S08]  /*14930*/  HMMA.16816.F32 R96, R8.reuse, R32, R96 ;  /* 0x000000200860723c */ /* 0x040ff00000001860 */
[C---:B-----5:R-:W-:Y:S07]  /*14940*/  HMMA.16816.F32 R68, R8.reuse, R4, R68 ;  /* 0x000000040844723c */ /* 0x060fee0000001844 */
[----:B------:R-:W-:Y:S01]  /*14950*/  IADD3 R5, R67, -R204, RZ ;  /* 0x800000cc43057210 */ /* 0x000fe20007ffe0ff */
[----:B------:R-:W-:Y:S01]  /*14960*/  HMMA.16816.F32 R72, R8, R34, R72 ;  /* 0x000000220848723c */ /* 0x000fe20000001848 */
[----:B------:R-:W-:-:S02]  /*14970*/  FMUL.FTZ R18, R42, c[0x0][0x2ec] ;  /* 0x0000bb002a127a20 */ /* 0x000fc40000410000 */
[----:B------:R-:W-:Y:S02]  /*14980*/  FMUL.FTZ R32, R40, c[0x0][0x2ec] ;  /* 0x0000bb0028207a20 */ /* 0x000fe40000410000 */
[----:B------:R-:W-:Y:S02]  /*14990*/  IMAD.IADD R216, R44, 0x1, R5 ;  /* 0x000000012cd87824 */ /* 0x000fe400078e0205 */
[----:B------:R-:W-:Y:S01]  /*149a0*/  FMUL.FTZ R40, R41, c[0x0][0x2ec] ;  /* 0x0000bb0029287a20 */ /* 0x000fe20000410000 */
[----:B------:R-:W-:Y:S01]  /*149b0*/  HMMA.16816.F32 R80, R8, R6, R80 ;  /* 0x000000060850723c */ /* 0x000fe20000001850 */
[----:B------:R-:W-:Y:S01]  /*149c0*/  FMUL.FTZ R12, R43, c[0x0][0x2ec] ;  /* 0x0000bb002b0c7a20 */ /* 0x000fe20000410000 */
[----:B------:R-:W2:Y:S01]  /*149d0*/  MUFU.TANH R32, R32 ;  /* 0x0000002000207308 */ /* 0x000ea20000002400 */
[----:B------:R-:W-:Y:S02]  /*149e0*/  FMUL.FTZ R36, R96, c[0x0][0x2ec] ;  /* 0x0000bb0060247a20 */ /* 0x000fe40000410000 */
[----:B------:R-:W-:-:S02]  /*149f0*/  FMUL.FTZ R38, R97, c[0x0][0x2ec] ;  /* 0x0000bb0061267a20 */ /* 0x000fc40000410000 */
[----:B------:R-:W-:Y:S01]  /*14a00*/  IADD3 R7, R67, 0x1, -R204 ;  /* 0x0000000143077810 */ /* 0x000fe20007ffe8cc */
[----:B------:R-:W-:Y:S02]  /*14a10*/  FMUL.FTZ R58, R68, c[0x0][0x2ec] ;  /* 0x0000bb00443a7a20 */ /* 0x000fe40000410000 */
[----:B------:R-:W-:Y:S01]  /*14a20*/  FMUL.FTZ R6, R70, c[0x0][0x2ec] ;  /* 0x0000bb0046067a20 */ /* 0x000fe20000410000 */
[----:B------:R-:W-:Y:S01]  /*14a30*/  IADD3 R7, R7, c[0x0][0x2e8], RZ ;  /* 0x0000ba0007077a10 */ /* 0x000fe20007ffe0ff */
[----:B------:R-:W-:Y:S01]  /*14a40*/  FMUL.FTZ R34, R98, c[0x0][0x2ec] ;  /* 0x0000bb0062227a20 */ /* 0x000fe20000410000 */
[----:B------:R-:W1:Y:S01]  /*14a50*/  MUFU.TANH R40, R40 ;  /* 0x0000002800287308 */ /* 0x000e620000002400 */
[----:B------:R-:W-:Y:S01]  /*14a60*/  FMUL.FTZ R14, R99, c[0x0][0x2ec] ;  /* 0x0000bb00630e7a20 */ /* 0x000fe20000410000 */
[----:B------:R-:W-:Y:S01]  /*14a70*/  IADD3 R42, R44, R7, RZ ;  /* 0x000000072c2a7210 */ /* 0x000fe20007ffe0ff */
[----:B------:R-:W-:Y:S01]  /*14a80*/  FMUL.FTZ R26, R72, c[0x0][0x2ec] ;  /* 0x0000bb00481a7a20 */ /* 0x000fe20000410000 */
[-C--:B------:R-:W-:Y:S01]  /*14a90*/  IADD3 R10, R7, R214.reuse, RZ ;  /* 0x000000d6070a7210 */ /* 0x080fe20007ffe0ff */
[----:B------:R-:W-:Y:S01]  /*14aa0*/  FMUL.FTZ R54, R73, c[0x0][0x2ec] ;  /* 0x0000bb0049367a20 */ /* 0x000fe20000410000 */
[-C--:B------:R-:W-:Y:S01]  /*14ab0*/  IMNMX R215, R42, R67.reuse, PT ;  /* 0x000000432ad77217 */ /* 0x080fe20003800200 */
[----:B------:R-:W-:Y:S01]  /*14ac0*/  FMUL.FTZ R4, R74, c[0x0][0x2ec] ;  /* 0x0000bb004a047a20 */ /* 0x000fe20000410000 */
[----:B------:R-:W1:Y:S01]  /*14ad0*/  MUFU.TANH R18, R18 ;  /* 0x0000001200127308 */ /* 0x000e620000002400 */
[----:B------:R-:W-:Y:S01]  /*14ae0*/  FMUL.FTZ R24, R75, c[0x0][0x2ec] ;  /* 0x0000bb004b187a20 */ /* 0x000fe20000410000 */
[----:B------:R-:W-:Y:S01]  /*14af0*/  IADD3 R214, R5, R214, RZ ;  /* 0x000000d605d67210 */ /* 0x000fe20007ffe0ff */
[----:B------:R-:W-:Y:S01]  /*14b00*/  FMUL.FTZ R66, R69, c[0x0][0x2ec] ;  /* 0x0000bb0045427a20 */ /* 0x000fe20000410000 */
[----:B------:R-:W-:Y:S01]  /*14b10*/  IMNMX R217, R10, R67, PT ;  /* 0x000000430ad97217 */ /* 0x000fe20003800200 */
[----:B------:R-:W-:Y:S01]  /*14b20*/  FMUL.FTZ R8, R71, c[0x0][0x2ec] ;  /* 0x0000bb0047087a20 */ /* 0x000fe20000410000 */
[----:B------:R-:W-:Y:S01]  /*14b30*/  IADD3 R72, R216, -c[0x0][0x2e4], RZ ;  /* 0x8000b900d8487a10 */ /* 0x000fe20007ffe0ff */
[----:B------:R-:W-:Y:S01]  /*14b40*/  FMUL.FTZ R70, R80, c[0x0][0x2ec] ;  /* 0x0000bb0050467a20 */ /* 0x000fe20000410000 */
[----:B------:R-:W1:Y:S01]  /*14b50*/  MUFU.TANH R12, R12 ;  /* 0x0000000c000c7308 */ /* 0x000e620000002400 */
[----:B------:R-:W-:Y:S01]  /*14b60*/  FMUL.FTZ R68, R81, c[0x0][0x2ec] ;  /* 0x0000bb0051447a20 */ /* 0x000fe20000410000 */
[----:B------:R-:W-:Y:S01]  /*14b70*/  IADD3 R10, R214, -c[0x0][0x2e4], RZ ;  /* 0x8000b900d60a7a10 */ /* 0x000fe20007ffe0ff */
[----:B------:R-:W-:Y:S01]  /*14b80*/  FMUL.FTZ R44, R82, c[0x0][0x2ec] ;  /* 0x0000bb00522c7a20 */ /* 0x000fe20000410000 */
[----:B------:R-:W-:Y:S01]  /*14b90*/  IMNMX R72, RZ, R72, !PT ;  /* 0x00000048ff487217 */ /* 0x000fe20007800200 */
[----:B------:R-:W-:Y:S01]  /*14ba0*/  FMUL.FTZ R42, R83, c[0x0][0x2ec] ;  /* 0x0000bb00532a7a20 */ /* 0x000fe20000410000 */
[----:B------:R-:W-:-:S02]  /*14bb0*/  IMNMX R10, RZ, R10, !PT ;  /* 0x0000000aff0a7217 */ /* 0x000fc40007800200 */
        /* <DEDUP_REMOVED lines=50> */
[----:B------:R-:W-:-:S03]  /*14ee0*/  ISETP.NE.AND P1, PT, RZ, c[0x0][0x2d0], PT ;  /* 0x0000b400ff007a0c */ /* 0x000fc60003f25270 */
[----:B------:R-:W-:Y:S02]  /*14ef0*/  @P4 IADD3 R11, R11, 0x1, RZ ;  /* 0x000000010b0b4810 */ /* 0x000fe40007ffe0ff */
[----:B------:R-:W-:-:S04]  /*14f00*/  @P6 IADD3 R15, R15, 0x1, RZ ;  /* 0x000000010f0f6810 */ /* 0x000fc80007ffe0ff */
        /* <DEDUP_REMOVED lines=23> */
.L_x_6254:
[----:B------:R-:W-:-:S05]  /*15080*/  IMAD.MOV.U32 R80, RZ, RZ, c[0x0][0x198] ;  /* 0x00006600ff507624 */ /* 0x000fca00078e00ff */
[----:B------:R-:W-:-:S04]  /*15090*/  LEA R80, -R80, RZ, 0x6 ;  /* 0x000000ff50507211 */ /* 0x000fc800078e31ff */
[----:B------:R-:W-:Y:S02]  /*150a0*/  SHF.R.S32.HI R5, RZ, 0x1f, R80 ;  /* 0x0000001fff057819 */ /* 0x000fe40000011450 */
.L_x_6255:
        /* <DEDUP_REMOVED lines=23> */
[C---:B------:R-:W-:Y:S01]  /*15220*/  @P2 IADD3 R74, P0, R7.reuse, R160, RZ ;  /* 0x000000a0074a2210 */ /* 0x040fe20007f1e0ff */
[----:B------:R-:W-:Y:S01]  /*15230*/  IMAD.X R5, R60, 0x1, R5, P4 ;  /* 0x000000013c057824 */ /* 0x000fe200020e0605 */
[----:B------:R-:W-:Y:S01]  /*15240*/  @P6 LEA R82, P4, R7, R210, 0x1 ;  /* 0x000000d207526211 */ /* 0x000fe200078808ff */
        /* <DEDUP_REMOVED lines=8> */
[-C--:B------:R-:W-:Y:S01]  /*152d0*/  @P1 IADD3 R3, P0, R7, R160.reuse, RZ ;  /* 0x000000a007031210 */ /* 0x080fe20007f1e0ff */
        /* <DEDUP_REMOVED lines=77> */
.L_x_6253:
[----:B--234-:R-:W-:Y:S02]  /*157b0*/  IMAD.IADD R31, R2, 0x1, R223 ;  /* 0x00000001021f7824 */ /* 0x01cfe400078e02df */
        /* <DEDUP_REMOVED lines=14> */
[----:B------:R-:W-:Y:S01]  /*158a0*/  IABS R37, R37 ;  /* 0x0000002500257213 */ /* 0x000fe20000000000 */
[----:B------:R-:W2:Y:S01]  /*158b0*/  I2F R43, R43 ;  /* 0x0000002b002b7306 */ /* 0x000ea20000201400 */
[C---:B-1----:R-:W-:Y:S01]  /*158c0*/  IADD3 R29, R31.reuse, 0x28, RZ ;  /* 0x000000281f1d7810 */ /* 0x042fe20007ffe0ff */
[C---:B------:R-:W-:Y:S01]  /*158d0*/  IMAD.IADD R161, R216.reuse, 0x1, -R9 ;  /* 0x00000001d8a17824 */ /* 0x040fe200078e0a09 */
[----:B------:R-:W-:Y:S01]  /*158e0*/  IABS R2, R2 ;  /* 0x0000000200027213 */ /* 0x000fe20000000000 */
[----:B------:R-:W-:Y:S01]  /*158f0*/  LDSM.16.MT88.4 R124, [R196+0xc000] ;  /* 0x00c00000c47c783b */ /* 0x000fe20000004200 */
[C---:B------:R-:W-:Y:S01]  /*15900*/  IADD3 R33, R31.reuse, 0x8, RZ ;  /* 0x000000081f217810 */ /* 0x040fe20007ffe0ff */
[C---:B------:R-:W-:Y:S01]  /*15910*/  IMAD.IADD R227, R216.reuse, 0x1, -R29 ;  /* 0x00000001d8e37824 */ /* 0x040fe200078e0a1d */
[C---:B------:R-:W-:Y:S01]  /*15920*/  IADD3 R21, R31.reuse, 0x10, RZ ;  /* 0x000000101f157810 */ /* 0x040fe20007ffe0ff */
[----:B------:R-:W1:Y:S01]  /*15930*/  I2F R39, R39 ;  /* 0x0000002700277306 */ /* 0x000e620000201400 */
[C---:B------:R-:W-:Y:S01]  /*15940*/  IADD3 R15, R31.reuse, 0x11, RZ ;  /* 0x000000111f0f7810 */ /* 0x040fe20007ffe0ff */
[C---:B------:R-:W-:Y:S01]  /*15950*/  IMAD.IADD R27, R216.reuse, 0x1, -R33 ;  /* 0x00000001d81b7824 */ /* 0x040fe200078e0a21 */
[C---:B------:R-:W-:Y:S01]  /*15960*/  IADD3 R13, R31.reuse, 0x19, RZ ;  /* 0x000000191f0d7810 */ /* 0x040fe20007ffe0ff */
[C---:B------:R-:W-:Y:S01]  /*15970*/  IMAD.IADD R19, R216.reuse, 0x1, -R21 ;  /* 0x00000001d8137824 */ /* 0x040fe200078e0a15 */
[----:B------:R-:W-:Y:S01]  /*15980*/  IABS R161, R161 ;  /* 0x000000a100a17213 */ /* 0x000fe20000000000 */
[C---:B------:R-:W-:Y:S01]  /*15990*/  IMAD.IADD R17, R216.reuse, 0x1, -R15 ;  /* 0x00000001d8117824 */ /* 0x040fe200078e0a0f */
[C---:B------:R-:W-:Y:S01]  /*159a0*/  IADD3 R23, R31.reuse, 0x9, RZ ;  /* 0x000000091f177810 */ /* 0x040fe20007ffe0ff */
[----:B------:R-:W3:Y:S01]  /*159b0*/  I2F R37, R37 ;  /* 0x0000002500257306 */ /* 0x000ee20000201400 */
[----:B------:R-:W-:Y:S01]  /*159c0*/  IABS R227, R227 ;  /* 0x000000e300e37213 */ /* 0x000fe20000000000 */
[C---:B------:R-:W-:Y:S01]  /*159d0*/  IMAD.IADD R5, R216.reuse, 0x1, -R13 ;  /* 0x00000001d8057824 */ /* 0x040fe200078e0a0d */
[----:B------:R-:W-:Y:S01]  /*159e0*/  IADD3 R35, R31, 0x18, RZ ;  /* 0x000000181f237810 */ /* 0x000fe20007ffe0ff */
[C---:B------:R-:W-:Y:S01]  /*159f0*/  IMAD.IADD R25, R216.reuse, 0x1, -R23 ;  /* 0x00000001d8197824 */ /* 0x040fe200078e0a17 */
[----:B------:R-:W-:Y:S01]  /*15a00*/  IABS R27, R27 ;  /* 0x0000001b001b7213 */ /* 0x000fe20000000000 */
[----:B--2---:R-:W-:Y:S01]  /*15a10*/  FFMA.FTZ R0, -R213, R43, R0 ;  /* 0x0000002bd5007223 */ /* 0x004fe20000010100 */
[----:B------:R-:W-:Y:S01]  /*15a20*/  IABS R19, R19 ;  /* 0x0000001300137213 */ /* 0x000fe20000000000 */
[----:B------:R-:W2:Y:S01]  /*15a30*/  I2F R2, R2 ;  /* 0x0000000200027306 */ /* 0x000ea20000201400 */
[----:B------:R-:W-:Y:S01]  /*15a40*/  IABS R17, R17 ;  /* 0x0000001100117213 */ /* 0x000fe20000000000 */
[----:B------:R-:W-:Y:S01]  /*15a50*/  IMAD.IADD R7, R216, 0x1, -R35 ;  /* 0x00000001d8077824 */ /* 0x000fe200078e0a23 */
[----:B------:R-:W-:Y:S01]  /*15a60*/  ISETP.GE.AND P4, PT, R31, R215, PT ;  /* 0x000000d71f00720c */ /* 0x000fe20003f86270 */
[----:B-1----:R-:W-:Y:S01]  /*15a70*/  FFMA.FTZ R48, -R213, R39, R48 ;  /* 0x00000027d5307223 */ /* 0x002fe20000010130 */
[----:B------:R-:W-:Y:S01]  /*15a80*/  ISETP.GE.AND P6, PT, R31, R217, PT ;  /* 0x000000d91f00720c */ /* 0x000fe20003fc6270 */
[C---:B------:R-:W-:Y:S01]  /*15a90*/  IMAD.IADD R51, R214.reuse, 0x1, -R23 ;  /* 0x00000001d6337824 */ /* 0x040fe200078e0a17 */
[----:B------:R-:W-:Y:S01]  /*15aa0*/  IABS R5, R5 ;  /* 0x0000000500057213 */ /* 0x000fe20000000000 */
[----:B------:R-:W1:Y:S01]  /*15ab0*/  I2F R161, R161 ;  /* 0x000000a100a17306 */ /* 0x000e620000201400 */
[----:B---3--:R-:W-:Y:S01]  /*15ac0*/  FFMA.FTZ R36, -R213, R37, R36 ;  /* 0x00000025d5247223 */ /* 0x008fe20000010124 */
[----:B------:R-:W-:Y:S01]  /*15ad0*/  ISETP.GE.AND P2, PT, R41, R215, PT ;  /* 0x000000d72900720c */ /* 0x000fe20003f46270 */
[----:B------:R-:W-:Y:S01]  /*15ae0*/  IMAD.IADD R53, R214, 0x1, -R35 ;  /* 0x00000001d6357824 */ /* 0x000fe200078e0a23 */
[----:B------:R-:W-:Y:S01]  /*15af0*/  IABS R25, R25 ;  /* 0x0000001900197213 */ /* 0x000fe20000000000 */
[----:B------:R-:W-:Y:S01]  /*15b00*/  LDSM.16.MT88.4 R116, [R194+0xc000] ;  /* 0x00c00000c274783b */ /* 0x000fe20000004200 */
[----:B------:R-:W-:-:S02]  /*15b10*/  IADD3 R49, R31, 0x30, RZ ;  /* 0x000000301f317810 */ /* 0x000fc40007ffe0ff */
[----:B------:R-:W3:Y:S01]  /*15b20*/  I2F R227, R227 ;  /* 0x000000e300e37306 */ /* 0x000ee20000201400 */
[----:B------:R-:W-:Y:S01]  /*15b30*/  IADD3 R43, R31, 0x31, RZ ;  /* 0x000000311f2b7810 */ /* 0x000fe20007ffe0ff */
[----:B--2---:R-:W-:Y:S01]  /*15b40*/  FFMA.FTZ R54, -R213, R2, R54 ;  /* 0x00000002d5367223 */ /* 0x004fe20000010136 */
[C---:B------:R-:W-:Y:S01]  /*15b50*/  IADD3 R39, R31.reuse, 0x38, RZ ;  /* 0x000000381f277810 */ /* 0x040fe20007ffe0ff */
[----:B------:R-:W-:Y:S01]  /*15b60*/  LDSM.16.MT88.4 R108, [R193+0xc000] ;  /* 0x00c00000c16c783b */ /* 0x000fe20000004200 */
[C---:B------:R-:W-:Y:S02]  /*15b70*/  IADD3 R37, R31.reuse, 0x39, RZ ;  /* 0x000000391f257810 */ /* 0x040fe40007ffe0ff */
[C---:B------:R-:W-:Y:S01]  /*15b80*/  ISETP.LT.OR P4, PT, R31.reuse, R72, P4 ;  /* 0x000000481f00720c */ /* 0x040fe20002781670 */
[----:B------:R-:W2:Y:S01]  /*15b90*/  I2F R27, R27 ;  /* 0x0000001b001b7306 */ /* 0x000ea20000201400 */
[----:B------:R-:W-:Y:S01]  /*15ba0*/  ISETP.LT.OR P6, PT, R31, R10, P6 ;  /* 0x0000000a1f00720c */ /* 0x000fe200037c1670 */
[----:B------:R-:W-:Y:S01]  /*15bb0*/  IMAD.IADD R31, R214, 0x1, -R31 ;  /* 0x00000001d61f7824 */ /* 0x000fe200078e0a1f */
[----:B------:R-:W-:Y:S01]  /*15bc0*/  IABS R7, R7 ;  /* 0x0000000700077213 */ /* 0x000fe20000000000 */
[----:B-1----:R-:W-:Y:S01]  /*15bd0*/  FFMA.FTZ R161, -R213, R161, R38 ;  /* 0x000000a1d5a17223 */ /* 0x002fe20000010126 */
[----:B------:R-:W-:Y:S01]  /*15be0*/  ISETP.LT.OR P2, PT, R41, R72, P2 ;  /* 0x000000482900720c */ /* 0x000fe20001741670 */
[----:B------:R-:W-:Y:S01]  /*15bf0*/  IMAD.IADD R38, R216, 0x1, -R49 ;  /* 0x00000001d8267824 */ /* 0x000fe200078e0a31 */
[----:B------:R-:W-:Y:S01]  /*15c00*/  FSEL R2, R0, -INF , !P4 ;  /* 0xff80000000027808 */ /* 0x000fe20006000000 */
[----:B------:R-:W1:Y:S01]  /*15c10*/  I2F R19, R19 ;  /* 0x0000001300137306 */ /* 0x000e620000201400 */
[----:B------:R-:W-:Y:S01]  /*15c20*/  IABS R0, R31 ;  /* 0x0000001f00007213 */ /* 0x000fe20000000000 */
[----:B---3--:R-:W-:Y:S01]  /*15c30*/  FFMA.FTZ R227, -R213, R227, R26 ;  /* 0x000000e3d5e37223 */ /* 0x008fe2000001011a */
[----:B------:R-:W-:Y:S01]  /*15c40*/  FSEL R31, R48, -INF , !P2 ;  /* 0xff800000301f7808 */ /* 0x000fe20005000000 */
[C---:B------:R-:W-:Y:S01]  /*15c50*/  IMAD.IADD R48, R216.reuse, 0x1, -R43 ;  /* 0x00000001d8307824 */ /* 0x040fe200078e0a2b */
[-C--:B------:R-:W-:Y:S01]  /*15c60*/  ISETP.GE.AND P1, PT, R33, R215.reuse, PT ;  /* 0x000000d72100720c */ /* 0x080fe20003f26270 */
[----:B------:R-:W-:Y:S01]  /*15c70*/  IMAD.IADD R26, R216, 0x1, -R39 ;  /* 0x00000001d81a7824 */ /* 0x000fe200078e0a27 */
[----:B------:R-:W-:Y:S01]  /*15c80*/  ISETP.GE.AND P4, PT, R21, R215, PT ;  /* 0x000000d71500720c */ /* 0x000fe20003f86270 */
[----:B------:R-:W3:Y:S01]  /*15c90*/  I2F R17, R17 ;  /* 0x0000001100117306 */ /* 0x000ee20000201400 */
[----:B------:R-:W-:Y:S01]  /*15ca0*/  IABS R48, R48 ;  /* 0x0000003000307213 */ /* 0x000fe20000000000 */
[----:B--2---:R-:W-:Y:S01]  /*15cb0*/  FFMA.FTZ R27, -R213, R27, R56 ;  /* 0x0000001bd51b7223 */ /* 0x004fe20000010138 */
[----:B------:R-:W-:Y:S01]  /*15cc0*/  ISETP.GE.AND P2, PT, R15, R215, PT ;  /* 0x000000d70f00720c */ /* 0x000fe20003f46270 */
[----:B------:R-:W-:Y:S01]  /*15cd0*/  LDSM.16.MT88.4 R100, [R192+0xc000] ;  /* 0x00c00000c064783b */ /* 0x000fe20000004200 */
[----:B------:R-:W-:-:S02]  /*15ce0*/  ISETP.LT.OR P1, PT, R33, R72, P1 ;  /* 0x000000482100720c */ /* 0x000fc40000f21670 */
[----:B------:R-:W-:Y:S01]  /*15cf0*/  IABS R38, R38 ;  /* 0x0000002600267213 */ /* 0x000fe20000000000 */
[----:B------:R-:W2:Y:S01]  /*15d00*/  I2F R5, R5 ;  /* 0x0000000500057306 */ /* 0x000ea20000201400 */
[----:B-1----:R-:W-:Y:S01]  /*15d10*/  FFMA.FTZ R19, -R213, R19, R28 ;  /* 0x00000013d5137223 */ /* 0x002fe2000001011c */
[-C--:B------:R-:W-:Y:S01]  /*15d20*/  ISETP.LT.OR P4, PT, R21, R72.reuse, P4 ;  /* 0x000000481500720c */ /* 0x080fe20002781670 */
[C---:B------:R-:W-:Y:S01]  /*15d30*/  IMAD.IADD R28, R214.reuse, 0x1, -R33 ;  /* 0x00000001d61c7824 */ /* 0x040fe200078e0a21 */
[----:B------:R-:W-:Y:S01]  /*15d40*/  ISETP.LT.OR P2, PT, R15, R72, P2 ;  /* 0x000000480f00720c */ /* 0x000fe20001741670 */
[----:B------:R-:W-:Y:S01]  /*15d50*/  LDSM.16.MT88.4 R80, [R194+0x10000] ;  /* 0x01000000c250783b */ /* 0x000fe20000004200 */
[----:B------:R-:W-:Y:S02]  /*15d60*/  ISETP.GE.AND P0, PT, R23, R215, PT ;  /* 0x000000d71700720c */ /* 0x000fe40003f06270 */
[----:B------:R-:W1:Y:S01]  /*15d70*/  I2F R25, R25 ;  /* 0x0000001900197306 */ /* 0x000e620000201400 */
[----:B---3--:R-:W-:Y:S01]  /*15d80*/  FFMA.FTZ R17, -R213, R17, R52 ;  /* 0x00000011d5117223 */ /* 0x008fe20000010134 */
[----:B------:R-:W-:Y:S01]  /*15d90*/  IABS R26, R26 ;  /* 0x0000001a001a7213 */ /* 0x000fe20000000000 */
[----:B------:R-:W-:Y:S01]  /*15da0*/  IMAD.IADD R52, R214, 0x1, -R41 ;  /* 0x00000001d6347824 */ /* 0x000fe200078e0a29 */
[----:B------:R-:W-:Y:S01]  /*15db0*/  FSEL R27, R27, -INF , !P1 ;  /* 0xff8000001b1b7808 */ /* 0x000fe20004800000 */
[----:B------:R-:W-:Y:S01]  /*15dc0*/  LDSM.16.MT88.4 R88, [R193+0x10000] ;  /* 0x01000000c158783b */ /* 0x000fe20000004200 */
[----:B------:R-:W-:-:S02]  /*15dd0*/  ISETP.GE.AND P1, PT, R35, R215, PT ;  /* 0x000000d72300720c */ /* 0x000fc40003f26270 */
[----:B------:R-:W3:Y:S01]  /*15de0*/  I2F R7, R7 ;  /* 0x0000000700077306 */ /* 0x000ee20000201400 */
[----:B--2---:R-:W-:Y:S01]  /*15df0*/  FFMA.FTZ R5, -R213, R5, R40 ;  /* 0x00000005d5057223 */ /* 0x004fe20000010128 */
[----:B------:R-:W-:Y:S01]  /*15e00*/  FSEL R19, R19, -INF , !P4 ;  /* 0xff80000013137808 */ /* 0x000fe20006000000 */
[----:B------:R-:W-:Y:S01]  /*15e10*/  IMAD.IADD R40, R216, 0x1, -R37 ;  /* 0x00000001d8287824 */ /* 0x000fe200078e0a25 */
[----:B------:R-:W-:Y:S01]  /*15e20*/  ISETP.GE.AND P4, PT, R11, R215, PT ;  /* 0x000000d70b00720c */ /* 0x000fe20003f86270 */
[----:B------:R-:W-:Y:S01]  /*15e30*/  LDSM.16.MT88.4 R140, [R194+0xc800] ;  /* 0x00c80000c28c783b */ /* 0x000fe20000004200 */
[----:B------:R-:W-:Y:S02]  /*15e40*/  FSEL R17, R17, -INF , !P2 ;  /* 0xff80000011117808 */ /* 0x000fe40005000000 */
[----:B------:R-:W2:Y:S01]  /*15e50*/  I2F R48, R48 ;  /* 0x0000003000307306 */ /* 0x000ea20000201400 */
[----:B-1----:R-:W-:Y:S01]  /*15e60*/  FFMA.FTZ R25, -R213, R25, R62 ;  /* 0x00000019d5197223 */ /* 0x002fe2000001013e */
[----:B------:R-:W-:-:S02]  /*15e70*/  ISETP.LT.OR P0, PT, R23, R72, P0 ;  /* 0x000000481700720c */ /* 0x000fc40000701670 */
[----:B------:R-:W-:Y:S02]  /*15e80*/  ISETP.GE.AND P2, PT, R9, R215, PT ;  /* 0x000000d70900720c */ /* 0x000fe40003f46270 */
[----:B------:R-:W-:Y:S02]  /*15e90*/  IABS R28, R28 ;  /* 0x0000001c001c7213 */ /* 0x000fe40000000000 */
[----:B------:R-:W1:Y:S01]  /*15ea0*/  I2F R38, R38 ;  /* 0x0000002600267306 */ /* 0x000e620000201400 */
[----:B---3--:R-:W-:Y:S01]  /*15eb0*/  FFMA.FTZ R7, -R213, R7, R32 ;  /* 0x00000007d5077223 */ /* 0x008fe20000010120 */
[-C--:B------:R-:W-:Y:S01]  /*15ec0*/  ISETP.LT.OR P1, PT, R35, R72.reuse, P1 ;  /* 0x000000482300720c */ /* 0x080fe20000f21670 */
[----:B------:R-:W-:Y:S01]  /*15ed0*/  IMAD.MOV.U32 R32, RZ, RZ, R28 ;  /* 0x000000ffff207224 */ /* 0x000fe200078e001c */
[----:B------:R-:W-:Y:S02]  /*15ee0*/  ISETP.LT.OR P4, PT, R11, R72, P4 ;  /* 0x000000480b00720c */ /* 0x000fe40002781670 */
[----:B------:R-:W-:-:S02]  /*15ef0*/  FSEL R25, R25, -INF , !P0 ;  /* 0xff80000019197808 */ /* 0x000fc40004000000 */
[----:B------:R-:W3:Y:S01]  /*15f00*/  I2F R26, R26 ;  /* 0x0000001a001a7306 */ /* 0x000ee20000201400 */
[----:B------:R-:W-:Y:S01]  /*15f10*/  IABS R40, R40 ;  /* 0x0000002800287213 */ /* 0x000fe20000000000 */
[----:B--2---:R-:W-:Y:S01]  /*15f20*/  FFMA.FTZ R48, -R213, R48, R66 ;  /* 0x00000030d5307223 */ /* 0x004fe20000010142 */
[----:B------:R-:W-:Y:S02]  /*15f30*/  IABS R52, R52 ;  /* 0x0000003400347213 */ /* 0x000fe40000000000 */
[----:B------:R-:W-:Y:S02]  /*15f40*/  ISETP.LT.OR P2, PT, R9, R72, P2 ;  /* 0x000000480900720c */ /* 0x000fe40001741670 */
[-C--:B------:R-:W-:Y:S01]  /*15f50*/  ISETP.GE.AND P0, PT, R13, R215.reuse, PT ;  /* 0x000000d70d00720c */ /* 0x080fe20003f06270 */
[----:B------:R-:W2:Y:S01]  /*15f60*/  I2F R0, R0 ;  /* 0x0000000000007306 */ /* 0x000ea20000201400 */
[----:B------:R-:W-:Y:S01]  /*15f70*/  FSEL R7, R7, -INF , !P1 ;  /* 0xff80000007077808 */ /* 0x000fe20004800000 */
[----:B-1----:R-:W-:Y:S01]  /*15f80*/  FFMA.FTZ R58, -R213, R38, R58 ;  /* 0x00000026d53a7223 */ /* 0x002fe2000001013a */
[----:B------:R-:W-:-:S02]  /*15f90*/  ISETP.GE.AND P1, PT, R29, R215, PT ;  /* 0x000000d71d00720c */ /* 0x000fc40003f26270 */
[----:B------:R-:W-:Y:S02]  /*15fa0*/  FSEL R229, R36, -INF , !P4 ;  /* 0xff80000024e57808 */ /* 0x000fe40006000000 */
[----:B------:R-:W-:Y:S01]  /*15fb0*/  IABS R28, R51 ;  /* 0x00000033001c7213 */ /* 0x000fe20000000000 */
[----:B------:R1:W4:Y:S01]  /*15fc0*/  I2F R36, R52 ;  /* 0x0000003400247306 */ /* 0x0003220000201400 */
[----:B------:R-:W-:Y:S01]  /*15fd0*/  FSEL R161, R161, -INF , !P2 ;  /* 0xff800000a1a17808 */ /* 0x000fe20005000000 */
[C---:B------:R-:W-:Y:S01]  /*15fe0*/  IMAD.IADD R51, R214.reuse, 0x1, -R21 ;  /* 0x00000001d6337824 */ /* 0x040fe200078e0a15 */
[----:B------:R-:W-:Y:S01]  /*15ff0*/  ISETP.LT.OR P0, PT, R13, R72, P0 ;  /* 0x000000480d00720c */ /* 0x000fe20000701670 */
[----:B---3--:R-:W-:Y:S01]  /*16000*/  FFMA.FTZ R70, -R213, R26, R70 ;  /* 0x0000001ad5467223 */ /* 0x008fe20000010146 */
[----:B------:R-:W-:Y:S02]  /*16010*/  ISETP.GE.AND P2, PT, R43, R215, PT ;  /* 0x000000d72b00720c */ /* 0x000fe40003f46270 */
[----:B------:R-:W-:Y:S01]  /*16020*/  ISETP.LT.OR P1, PT, R29, R72, P1 ;  /* 0x000000481d00720c */ /* 0x000fe20000f21670 */
[----:B------:R-:W3:Y:S01]  /*16030*/  I2F R40, R40 ;  /* 0x0000002800287306 */ /* 0x000ee20000201400 */
[----:B------:R-:W-:Y:S01]  /*16040*/  FSEL R5, R5, -INF , !P0 ;  /* 0xff80000005057808 */ /* 0x000fe20004000000 */
[----:B--2---:R-:W-:Y:S01]  /*16050*/  FFMA.FTZ R0, -R213, R0, R20 ;  /* 0x00000000d5007223 */ /* 0x004fe20000010114 */
[----:B------:R-:W-:Y:S01]  /*16060*/  IABS R51, R51 ;  /* 0x0000003300337213 */ /* 0x000fe20000000000 */
[----:B------:R-:W-:Y:S01]  /*16070*/  IMAD.IADD R20, R214, 0x1, -R9 ;  /* 0x00000001d6147824 */ /* 0x000fe200078e0a09 */
[----:B------:R-:W-:-:S02]  /*16080*/  ISETP.LT.OR P2, PT, R43, R72, P2 ;  /* 0x000000482b00720c */ /* 0x000fc40001741670 */
[-C--:B------:R-:W-:Y:S01]  /*16090*/  ISETP.GE.AND P0, PT, R3, R215.reuse, PT ;  /* 0x000000d70300720c */ /* 0x080fe20003f06270 */
[----:B-1----:R-:W-:Y:S01]  /*160a0*/  IMAD.IADD R52, R214, 0x1, -R15 ;  /* 0x00000001d6347824 */ /* 0x002fe200078e0a0f */
[----:B------:R-:W1:Y:S01]  /*160b0*/  I2F R32, R32 ;  /* 0x0000002000207306 */ /* 0x000e620000201400 */
[----:B------:R-:W-:Y:S01]  /*160c0*/  FSEL R227, R227, -INF , !P1 ;  /* 0xff800000e3e37808 */ /* 0x000fe20004800000 */
[----:B----4-:R-:W-:Y:S01]  /*160d0*/  FFMA.FTZ R36, -R213, R36, R50 ;  /* 0x00000024d5247223 */ /* 0x010fe20000010132 */
[----:B------:R-:W-:Y:S02]  /*160e0*/  ISETP.GE.AND P1, PT, R39, R215, PT ;  /* 0x000000d72700720c */ /* 0x000fe40003f26270 */
[----:B------:R-:W-:Y:S02]  /*160f0*/  IABS R52, R52 ;  /* 0x0000003400347213 */ /* 0x000fe40000000000 */
[----:B------:R-:W-:Y:S01]  /*16100*/  FSEL R179, R48, -INF , !P2 ;  /* 0xff80000030b37808 */ /* 0x000fe20005000000 */
[----:B------:R-:W2:Y:S01]  /*16110*/  I2F R38, R51 ;  /* 0x0000003300267306 */ /* 0x000ea20000201400 */
[----:B------:R-:W-:Y:S01]  /*16120*/  ISETP.LT.OR P0, PT, R3, R72, P0 ;  /* 0x000000480300720c */ /* 0x000fe20000701670 */
[----:B------:R-:W-:Y:S01]  /*16130*/  IMAD.MOV.U32 R26, RZ, RZ, R52 ;  /* 0x000000ffff1a7224 */ /* 0x000fe200078e0034 */
[----:B------:R-:W-:Y:S01]  /*16140*/  ISETP.GE.AND P2, PT, R33, R217, PT ;  /* 0x000000d92100720c */ /* 0x000fe20003f46270 */
[----:B------:R-:W-:Y:S01]  /*16150*/  IMAD.IADD R48, R214, 0x1, -R13 ;  /* 0x00000001d6307824 */ /* 0x000fe200078e0a0d */
[-C--:B------:R-:W-:Y:S01]  /*16160*/  ISETP.GE.AND P4, PT, R49, R215.reuse, PT ;  /* 0x000000d73100720c */ /* 0x080fe20003f86270 */
[----:B---3--:R-:W-:Y:S01]  /*16170*/  FFMA.FTZ R68, -R213, R40, R68 ;  /* 0x00000028d5447223 */ /* 0x008fe20000010144 */
[----:B------:R-:W-:Y:S01]  /*16180*/  ISETP.LT.OR P1, PT, R39, R72, P1 ;  /* 0x000000482700720c */ /* 0x000fe20000f21670 */
[----:B------:R-:W3:Y:S01]  /*16190*/  I2F R28, R28 ;  /* 0x0000001c001c7306 */ /* 0x000ee20000201400 */
[----:B------:R-:W-:Y:S01]  /*161a0*/  FSEL R163, R54, -INF , !P0 ;  /* 0xff80000036a37808 */ /* 0x000fe20004000000 */
[----:B-1----:R-:W-:Y:S01]  /*161b0*/  FFMA.FTZ R22, -R213, R32, R22 ;  /* 0x00000020d5167223 */ /* 0x002fe20000010116 */
[----:B------:R-:W-:Y:S01]  /*161c0*/  ISETP.LT.OR P2, PT, R33, R10, P2 ;  /* 0x0000000a2100720c */ /* 0x000fe20001741670 */
[----:B------:R-:W-:Y:S01]  /*161d0*/  IMAD.IADD R33, R214, 0x1, -R11 ;  /* 0x00000001d6217824 */ /* 0x000fe200078e0a0b */
[----:B------:R-:W-:-:S02]  /*161e0*/  ISETP.GE.AND P0, PT, R37, R215, PT ;  /* 0x000000d72500720c */ /* 0x000fc40003f06270 */
[----:B------:R-:W-:Y:S01]  /*161f0*/  ISETP.LT.OR P4, PT, R49, R72, P4 ;  /* 0x000000483100720c */ /* 0x000fe20002781670 */
[----:B------:R-:W-:Y:S01]  /*16200*/  I2F R26, R26 ;  /* 0x0000001a001a7306 */ /* 0x000fe20000201400 */
[----:B------:R-:W-:Y:S02]  /*16210*/  FSEL R177, R70, -INF , !P1 ;  /* 0xff80000046b17808 */ /* 0x000fe40004800000 */
[----:B------:R-:W-:Y:S02]  /*16220*/  ISETP.GE.AND P1, PT, R23, R217, PT ;  /* 0x000000d91700720c */ /* 0x000fe40003f26270 */
[----:B------:R-:W-:Y:S02]  /*16230*/  IABS R48, R48 ;  /* 0x0000003000307213 */ /* 0x000fe40000000000 */
[----:B------:R-:W-:Y:S02]  /*16240*/  ISETP.LT.OR P0, PT, R37, R72, P0 ;  /* 0x000000482500720c */ /* 0x000fe40000701670 */
[----:B------:R-:W-:Y:S01]  /*16250*/  FSEL R0, R0, -INF , !P6 ;  /* 0xff80000000007808 */ /* 0x000fe20007000000 */
[----:B------:R-:W-:Y:S01]  /*16260*/  I2F R40, R48 ;  /* 0x0000003000287306 */ /* 0x000fe20000201400 */
[----:B------:R-:W-:Y:S01]  /*16270*/  FSEL R219, R58, -INF , !P4 ;  /* 0xff8000003adb7808 */ /* 0x000fe20006000000 */
[----:B------:R-:W-:Y:S01]  /*16280*/  LDSM.16.MT88.4 R72, [R196+0x10000] ;  /* 0x01000000c448783b */ /* 0x000fe20000004200 */
[----:B------:R-:W-:-:S02]  /*16290*/  IABS R33, R33 ;  /* 0x0000002100217213 */ /* 0x000fc40000000000 */
[-C--:B------:R-:W-:Y:S01]  /*162a0*/  ISETP.GE.AND P6, PT, R15, R217.reuse, PT ;  /* 0x000000d90f00720c */ /* 0x080fe20003fc6270 */
[----:B------:R-:W-:Y:S01]  /*162b0*/  LDSM.16.MT88.4 R56, [R193+0xe000] ;  /* 0x00e00000c138783b */ /* 0x000fe20000004200 */
[----:B------:R-:W-:Y:S02]  /*162c0*/  ISETP.GE.AND P4, PT, R41, R217, PT ;  /* 0x000000d92900720c */ /* 0x000fe40003f86270 */
[----:B------:R-:W-:Y:S02]  /*162d0*/  ISETP.LT.OR P1, PT, R23, R10, P1 ;  /* 0x0000000a1700720c */ /* 0x000fe40000f21670 */
[----:B------:R-:W-:Y:S02]  /*162e0*/  IABS R52, R53 ;  /* 0x0000003500347213 */ /* 0x000fe40000000000 */
[----:B------:R-:W-:Y:S02]  /*162f0*/  IABS R23, R20 ;  /* 0x0000001400177213 */ /* 0x000fe40000000000 */
[----:B------:R-:W-:Y:S01]  /*16300*/  FSEL R175, R68, -INF , !P0 ;  /* 0xff80000044af7808 */ /* 0x000fe20004000000 */
[----:B------:R1:W4:Y:S01]  /*16310*/  I2F R20, R33 ;  /* 0x0000002100147306 */ /* 0x0003220000201400 */
[----:B------:R-:W-:-:S02]  /*16320*/  ISETP.GE.AND P0, PT, R21, R217, PT ;  /* 0x000000d91500720c */ /* 0x000fc40003f06270 */
[----:B------:R-:W-:Y:S01]  /*16330*/  ISETP.LT.OR P6, PT, R15, R10, P6 ;  /* 0x0000000a0f00720c */ /* 0x000fe200037c1670 */
[----:B--2---:R-:W-:Y:S01]  /*16340*/  FFMA.FTZ R15, -R213, R38, R16 ;  /* 0x00000026d50f7223 */ /* 0x004fe20000010110 */
[-C--:B------:R-:W-:Y:S02]  /*16350*/  ISETP.LT.OR P4, PT, R41, R10.reuse, P4 ;  /* 0x0000000a2900720c */ /* 0x080fe40002781670 */
[----:B------:R-:W-:Y:S01]  /*16360*/  ISETP.LT.OR P0, PT, R21, R10, P0 ;  /* 0x0000000a1500720c */ /* 0x000fe20000701670 */
[----:B------:R-:W2:Y:S01]  /*16370*/  I2F R41, R52 ;  /* 0x0000003400297306 */ /* 0x000ea20000201400 */
[----:B---3--:R-:W-:Y:S02]  /*16380*/  FFMA.FTZ R21, -R213, R28, R64 ;  /* 0x0000001cd5157223 */ /* 0x008fe40000010140 */
[----:B------:R-:W-:Y:S01]  /*16390*/  FSEL R15, R15, -INF , !P0 ;  /* 0xff8000000f0f7808 */ /* 0x000fe20004000000 */
[----:B------:R-:W-:Y:S01]  /*163a0*/  LDSM.16.MT88.4 R64, [R192+0xe000] ;  /* 0x00e00000c040783b */ /* 0x000fe20000004200 */
[----:B------:R-:W-:-:S02]  /*163b0*/  ISETP.GE.AND P0, PT, R9, R217, PT ;  /* 0x000000d90900720c */ /* 0x000fc40003f06270 */
[----:B------:R-:W-:Y:S01]  /*163c0*/  FSEL R21, R21, -INF , !P1 ;  /* 0xff80000015157808 */ /* 0x000fe20004800000 */
[----:B------:R-:W3:Y:S01]  /*163d0*/  I2F R16, R23 ;  /* 0x0000001700107306 */ /* 0x000ee20000201400 */
[----:B-1----:R-:W-:Y:S01]  /*163e0*/  FSEL R33, R36, -INF , !P4 ;  /* 0xff80000024217808 */ /* 0x002fe20006000000 */
[----:B----4-:R-:W-:Y:S01]  /*163f0*/  FFMA.FTZ R20, -R213, R20, R34 ;  /* 0x00000014d5147223 */ /* 0x010fe20000010122 */
[-C--:B------:R-:W-:Y:S02]  /*16400*/  ISETP.GE.AND P1, PT, R11, R217.reuse, PT ;  /* 0x000000d90b00720c */ /* 0x080fe40003f26270 */
[----:B------:R-:W-:Y:S01]  /*16410*/  ISETP.LT.OR P0, PT, R9, R10, P0 ;  /* 0x0000000a0900720c */ /* 0x000fe20000701670 */
[----:B------:R-:W-:Y:S01]  /*16420*/  FFMA.FTZ R9, -R213, R40, R12 ;  /* 0x00000028d5097223 */ /* 0x000fe2000001010c */
[----:B------:R-:W-:Y:S01]  /*16430*/  ISETP.GE.AND P4, PT, R35, R217, PT ;  /* 0x000000d92300720c */ /* 0x000fe20003f86270 */
[C---:B------:R-:W-:Y:S01]  /*16440*/  IMAD.IADD R12, R214.reuse, 0x1, -R29 ;  /* 0x00000001d60c7824 */ /* 0x040fe200078e0a1d */
[-C--:B------:R-:W-:Y:S01]  /*16450*/  ISETP.LT.OR P1, PT, R11, R10.reuse, P1 ;  /* 0x0000000a0b00720c */ /* 0x080fe20000f21670 */
[----:B--2---:R-:W-:Y:S01]  /*16460*/  FFMA.FTZ R11, -R213, R41, R18 ;  /* 0x00000029d50b7223 */ /* 0x004fe20000010112 */
[----:B------:R-:W-:Y:S01]  /*16470*/  ISETP.LT.OR P4, PT, R35, R10, P4 ;  /* 0x0000000a2300720c */ /* 0x000fe20002781670 */
[----:B------:R-:W-:Y:S01]  /*16480*/  IMAD.IADD R18, R214, 0x1, -R3 ;  /* 0x00000001d6127824 */ /* 0x000fe200078e0a03 */
[----:B------:R-:W-:-:S02]  /*16490*/  IABS R12, R12 ;  /* 0x0000000c000c7213 */ /* 0x000fc40000000000 */
[----:B------:R-:W-:Y:S01]  /*164a0*/  FSEL R225, R20, -INF , !P1 ;  /* 0xff80000014e17808 */ /* 0x000fe20004800000 */
[----:B---3--:R-:W-:Y:S01]  /*164b0*/  FFMA.FTZ R14, -R213, R16, R14 ;  /* 0x00000010d50e7223 */ /* 0x008fe2000001010e */
[----:B------:R-:W-:Y:S01]  /*164c0*/  FSEL R23, R22, -INF , !P2 ;  /* 0xff80000016177808 */ /* 0x000fe20005000000 */
[----:B------:R-:W-:Y:S01]  /*164d0*/  IMAD.IADD R16, R214, 0x1, -R49 ;  /* 0x00000001d6107824 */ /* 0x000fe200078e0a31 */
[C---:B------:R-:W-:Y:S01]  /*164e0*/  ISETP.GE.AND P2, PT, R13.reuse, R217, PT ;  /* 0x000000d90d00720c */ /* 0x040fe20003f46270 */
[----:B------:R-:W1:Y:S01]  /*164f0*/  I2F R12, R12 ;  /* 0x0000000c000c7306 */ /* 0x000e620000201400 */
[----:B------:R-:W-:Y:S01]  /*16500*/  FMNMX.FTZ R22, R0, R33, !PT ;  /* 0x0000002100167209 */ /* 0x000fe20007810000 */
[----:B------:R-:W-:Y:S01]  /*16510*/  IMAD.IADD R20, R214, 0x1, -R37 ;  /* 0x00000001d6147824 */ /* 0x000fe200078e0a25 */
[----:B------:R-:W-:Y:S01]  /*16520*/  ISETP.LT.OR P2, PT, R13, R10, P2 ;  /* 0x0000000a0d00720c */ /* 0x000fe20001741670 */
[----:B------:R-:W-:Y:S01]  /*16530*/  FFMA.FTZ R13, -R213, R26, R30 ;  /* 0x0000001ad50d7223 */ /* 0x000fe2000001011e */
[----:B------:R-:W-:-:S02]  /*16540*/  FMNMX.FTZ R26, R2, R31, !PT ;  /* 0x0000001f021a7209 */ /* 0x000fc40007810000 */
[----:B------:R-:W-:Y:S02]  /*16550*/  FMNMX.FTZ R22, R23, R22, !PT ;  /* 0x0000001617167209 */ /* 0x000fe40007810000 */
[----:B------:R-:W-:Y:S02]  /*16560*/  FMNMX.FTZ R26, R27, R26, !PT ;  /* 0x0000001a1b1a7209 */ /* 0x000fe40007810000 */
[----:B------:R-:W-:Y:S02]  /*16570*/  ISETP.GE.AND P1, PT, R43, R217, PT ;  /* 0x000000d92b00720c */ /* 0x000fe40003f26270 */
[----:B------:R-:W-:Y:S02]  /*16580*/  FMNMX.FTZ R26, R25, R26, !PT ;  /* 0x0000001a191a7209 */ /* 0x000fe40007810000 */
[----:B------:R-:W-:Y:S01]  /*16590*/  FMNMX.FTZ R22, R21, R22, !PT ;  /* 0x0000001615167209 */ /* 0x000fe20007810000 */
[----:B-1----:R-:W-:Y:S01]  /*165a0*/  FFMA.FTZ R4, -R213, R12, R4 ;  /* 0x0000000cd5047223 */ /* 0x002fe20000010104 */
[----:B------:R-:W-:-:S02]  /*165b0*/  FMNMX.FTZ R26, R19, R26, !PT ;  /* 0x0000001a131a7209 */ /* 0x000fc40007810000 */
[----:B------:R-:W-:Y:S02]  /*165c0*/  IABS R18, R18 ;  /* 0x0000001200127213 */ /* 0x000fe40000000000 */
[----:B------:R-:W-:Y:S02]  /*165d0*/  FSEL R11, R11, -INF , !P4 ;  /* 0xff8000000b0b7808 */ /* 0x000fe40006000000 */
[----:B------:R-:W-:Y:S02]  /*165e0*/  ISETP.GE.AND P4, PT, R3, R217, PT ;  /* 0x000000d90300720c */ /* 0x000fe40003f86270 */
[----:B------:R-:W-:Y:S01]  /*165f0*/  ISETP.LT.OR P1, PT, R43, R10, P1 ;  /* 0x0000000a2b00720c */ /* 0x000fe20000f21670 */
[----:B------:R-:W-:Y:S01]  /*16600*/  IMAD.IADD R43, R214, 0x1, -R43 ;  /* 0x00000001d62b7824 */ /* 0x000fe200078e0a2b */
[----:B------:R-:W-:Y:S01]  /*16610*/  FMNMX.FTZ R26, R17, R26, !PT ;  /* 0x0000001a111a7209 */ /* 0x000fe20007810000 */
[----:B------:R-:W1:Y:S01]  /*16620*/  I2F R18, R18 ;  /* 0x0000001200127306 */ /* 0x000e620000201400 */
[----:B------:R-:W-:-:S02]  /*16630*/  FSEL R13, R13, -INF , !P6 ;  /* 0xff8000000d0d7808 */ /* 0x000fc40007000000 */
[----:B------:R-:W-:Y:S02]  /*16640*/  FMNMX.FTZ R22, R15, R22, !PT ;  /* 0x000000160f167209 */ /* 0x000fe40007810000 */
[----:B------:R-:W-:Y:S02]  /*16650*/  IABS R16, R16 ;  /* 0x0000001000107213 */ /* 0x000fe40000000000 */
[----:B------:R-:W-:Y:S01]  /*16660*/  ISETP.LT.OR P4, PT, R3, R10, P4 ;  /* 0x0000000a0300720c */ /* 0x000fe20002781670 */
[----:B------:R-:W-:Y:S01]  /*16670*/  IMAD.IADD R3, R214, 0x1, -R39 ;  /* 0x00000001d6037824 */ /* 0x000fe200078e0a27 */
[----:B------:R-:W-:Y:S02]  /*16680*/  FMNMX.FTZ R26, R7, R26, !PT ;  /* 0x0000001a071a7209 */ /* 0x000fe40007810000 */
[----:B------:R-:W-:Y:S01]  /*16690*/  FSEL R169, R14, -INF , !P0 ;  /* 0xff8000000ea97808 */ /* 0x000fe20004000000 */
[----:B------:R-:W2:Y:S01]  /*166a0*/  I2F R16, R16 ;  /* 0x0000001000107306 */ /* 0x000ea20000201400 */
[----:B------:R-:W-:-:S02]  /*166b0*/  FMNMX.FTZ R22, R13, R22, !PT ;  /* 0x000000160d167209 */ /* 0x000fc40007810000 */
[----:B------:R-:W-:Y:S01]  /*166c0*/  IABS R14, R43 ;  /* 0x0000002b000e7213 */ /* 0x000fe20000000000 */
[----:B-1----:R-:W-:Y:S01]  /*166d0*/  FFMA.FTZ R18, -R213, R18, R24 ;  /* 0x00000012d5127223 */ /* 0x002fe20000010118 */
[----:B------:R-:W-:Y:S02]  /*166e0*/  FMNMX.FTZ R26, R5, R26, !PT ;  /* 0x0000001a051a7209 */ /* 0x000fe40007810000 */
[----:B------:R-:W-:Y:S02]  /*166f0*/  FSEL R9, R9, -INF , !P2 ;  /* 0xff80000009097808 */ /* 0x000fe40005000000 */
[----:B------:R-:W-:Y:S01]  /*16700*/  FMNMX.FTZ R22, R11, R22, !PT ;  /* 0x000000160b167209 */ /* 0x000fe20007810000 */
[----:B------:R-:W1:Y:S01]  /*16710*/  I2F R14, R14 ;  /* 0x0000000e000e7306 */ /* 0x000e620000201400 */
[----:B------:R-:W-:Y:S02]  /*16720*/  IABS R3, R3 ;  /* 0x0000000300037213 */ /* 0x000fe40000000000 */
[----:B------:R-:W-:-:S02]  /*16730*/  FMNMX.FTZ R26, R229, R26, !PT ;  /* 0x0000001ae51a7209 */ /* 0x000fc40007810000 */
[-C--:B------:R-:W-:Y:S01]  /*16740*/  ISETP.GE.AND P6, PT, R29, R217.reuse, PT ;  /* 0x000000d91d00720c */ /* 0x080fe20003fc6270 */
[----:B--2---:R-:W-:Y:S01]  /*16750*/  FFMA.FTZ R6, -R213, R16, R6 ;  /* 0x00000010d5067223 */ /* 0x004fe20000010106 */
[----:B------:R-:W-:Y:S01]  /*16760*/  FMNMX.FTZ R22, R9, R22, !PT ;  /* 0x0000001609167209 */ /* 0x000fe20007810000 */
[----:B------:R-:W2:Y:S01]  /*16770*/  I2F R3, R3 ;  /* 0x0000000300037306 */ /* 0x000ea20000201400 */
[----:B------:R-:W-:Y:S02]  /*16780*/  IABS R20, R20 ;  /* 0x0000001400147213 */ /* 0x000fe40000000000 */
[----:B------:R-:W-:Y:S02]  /*16790*/  FMNMX.FTZ R26, R161, R26, !PT ;  /* 0x0000001aa11a7209 */ /* 0x000fe40007810000 */
[----:B------:R-:W-:Y:S02]  /*167a0*/  ISETP.LT.OR P6, PT, R29, R10, P6 ;  /* 0x0000000a1d00720c */ /* 0x000fe400037c1670 */
[----:B------:R-:W-:Y:S01]  /*167b0*/  FMNMX.FTZ R22, R225, R22, !PT ;  /* 0x00000016e1167209 */ /* 0x000fe20007810000 */
[----:B------:R-:W3:Y:S01]  /*167c0*/  I2F R20, R20 ;  /* 0x0000001400147306 */ /* 0x000ee20000201400 */
[----:B------:R-:W-:Y:S01]  /*167d0*/  FMNMX.FTZ R26, R227, R26, !PT ;  /* 0x0000001ae31a7209 */ /* 0x000fe20007810000 */
[----:B-1----:R-:W-:Y:S01]  /*167e0*/  FFMA.FTZ R8, -R213, R14, R8 ;  /* 0x0000000ed5087223 */ /* 0x002fe20000010108 */
[----:B------:R-:W-:-:S02]  /*167f0*/  ISETP.GE.AND P2, PT, R49, R217, PT ;  /* 0x000000d93100720c */ /* 0x000fc40003f46270 */
[----:B------:R-:W-:Y:S02]  /*16800*/  FSEL R221, R4, -INF , !P6 ;  /* 0xff80000004dd7808 */ /* 0x000fe40007000000 */
[----:B------:R-:W-:Y:S01]  /*16810*/  FMNMX.FTZ R22, R169, R22, !PT ;  /* 0x00000016a9167209 */ /* 0x000fe20007810000 */
[----:B--2---:R-:W-:Y:S01]  /*16820*/  FFMA.FTZ R3, -R213, R3, R44 ;  /* 0x00000003d5037223 */ /* 0x004fe2000001012c */
[----:B------:R-:W-:Y:S02]  /*16830*/  FMNMX.FTZ R26, R163, R26, !PT ;  /* 0x0000001aa31a7209 */ /* 0x000fe40007810000 */
[----:B------:R-:W-:Y:S02]  /*16840*/  ISETP.LT.OR P2, PT, R49, R10, P2 ;  /* 0x0000000a3100720c */ /* 0x000fe40001741670 */
[----:B------:R-:W-:Y:S01]  /*16850*/  FSEL R173, R18, -INF , !P4 ;  /* 0xff80000012ad7808 */ /* 0x000fe20006000000 */
[----:B------:R-:W-:Y:S01]  /*16860*/  LDSM.16.MT88.4 R48, [R194+0xe000] ;  /* 0x00e00000c230783b */ /* 0x000fe20000004200 */
[----:B------:R-:W-:Y:S01]  /*16870*/  FMNMX.FTZ R22, R221, R22, !PT ;  /* 0x00000016dd167209 */ /* 0x000fe20007810000 */
[----:B---3--:R-:W-:Y:S01]  /*16880*/  FFMA.FTZ R20, -R213, R20, R42 ;  /* 0x00000014d5147223 */ /* 0x008fe2000001012a */
[----:B------:R-:W-:Y:S01]  /*16890*/  FMNMX.FTZ R26, R219, R26, !PT ;  /* 0x0000001adb1a7209 */ /* 0x000fe20007810000 */
[----:B------:R-:W-:Y:S01]  /*168a0*/  LDSM.16.MT88.4 R40, [R196+0xe000] ;  /* 0x00e00000c428783b */ /* 0x000fe20000004200 */
[----:B------:R-:W-:-:S02]  /*168b0*/  ISETP.GE.AND P0, PT, R39, R217, PT ;  /* 0x000000d92700720c */ /* 0x000fc40003f06270 */
[----:B------:R-:W-:Y:S02]  /*168c0*/  FSEL R171, R6, -INF , !P2 ;  /* 0xff80000006ab7808 */ /* 0x000fe40005000000 */
[----:B------:R-:W-:Y:S02]  /*168d0*/  FMNMX.FTZ R22, R173, R22, !PT ;  /* 0x00000016ad167209 */ /* 0x000fe40007810000 */
        /* <DEDUP_REMOVED lines=30> */
[----:B------:R-:W-:Y:S01]  /*16ac0*/  LDSM.16.MT88.4 R28, [R192+0xc800] ;  /* 0x00c80000c01c783b */ /* 0x000fe20000004200 */
        /* <DEDUP_REMOVED lines=40> */
[----:B------:R-:W-:Y:S02]  /*16d50*/  FFMA.FTZ R175, R145, c[0x0][0x23c], -R162 ;  /* 0x00008f0091af7a23 */ /* 0x000fe400000108a2 */
[--C-:B------:R-:W-:Y:S02]  /*16d60*/  FFMA.FTZ R170, R219, c[0x0][0x23c], -R144.reuse ;  /* 0x00008f00dbaa7a23 */ /* 0x100fe40000010890 */
        /* <DEDUP_REMOVED lines=262> */
.L_x_6257:
[----:B------:R-:W-:-:S05]  /*17dd0*/  IMAD.MOV.U32 R11, RZ, RZ, c[0x0][0x1a0] ;  /* 0x00006800ff0b7624 */ /* 0x000fca00078e00ff */
[----:B------:R-:W-:-:S04]  /*17de0*/  LEA R11, -R11, RZ, 0x6 ;  /* 0x000000ff0b0b7211 */ /* 0x000fc800078e31ff */
[----:B------:R-:W-:Y:S02]  /*17df0*/  SHF.R.S32.HI R6, RZ, 0x1f, R11 ;  /* 0x0000001fff067819 */ /* 0x000fe4000001140b */
.L_x_6258:
        /* <DEDUP_REMOVED lines=9> */
[----:B------:R-:W-:-:S02]  /*17e90*/  LEA.HI.X R135, R11, R165, R6, 0x1, P5 ;  /* 0x000000a50b877211 */ /* 0x000fc400028f0c06 */
[----:B------:R-:W-:Y:S02]  /*17ea0*/  IADD3 R222, R223, 0x39, RZ ;  /* 0x00000039dfde7810 */ /* 0x000fe40007ffe0ff */
[----:B------:R-:W-:Y:S02]  /*17eb0*/  SHF.L.U64.HI R2, R5, R0, c[0x0][0x1a4] ;  /* 0x0000690005027619 */ /* 0x000fe40000010200 */
[----:B------:R-:W-:Y:S02]  /*17ec0*/  IADD3 R218, R223, 0x38, RZ ;  /* 0x00000038dfda7810 */ /* 0x000fe40007ffe0ff */
[----:B------:R-:W-:-:S03]  /*17ed0*/  @P2 IADD3 R9, P0, R11, R136, RZ ;  /* 0x000000880b092210 */ /* 0x000fc60007f1e0ff */
[----:B------:R-:W-:Y:S01]  /*17ee0*/  @!PT LDS RZ, [RZ] ;  /* 0x00000000fffff984 */ /* 0x000fe20000000800 */
[----:B------:R-:W-:Y:S01]  /*17ef0*/  @!PT LDS RZ, [RZ] ;  /* 0x00000000fffff984 */ /* 0x000fe20000000800 */
[----:B------:R-:W-:Y:S01]  /*17f00*/  @!PT LDS RZ, [RZ] ;  /* 0x00000000fffff984 */ /* 0x000fe20000000800 */
[----:B------:R1:W-:Y:S01]  /*17f10*/  @P4 LDGSTS.E.BYPASS.LTC128B.128 [R208+0xc000], [R134.64] ;  /* 0x0c00000086d04fae */ /* 0x0003e2000b901d44 */
[----:B------:R-:W-:Y:S01]  /*17f20*/  @P2 LEA R20, P6, R9, c[0x0][0x170], 0x1 ;  /* 0x00005c0009142a11 */ /* 0x000fe200078c08ff */
[C-C-:B------:R-:W-:Y:S01]  /*17f30*/  @P2 IMAD.X R4, R6.reuse, 0x1, R133.reuse, P0 ;  /* 0x0000000106042824 */ /* 0x140fe200000e0685 */
[-C--:B------:R-:W-:Y:S01]  /*17f40*/  @P1 IADD3 R5, P0, R11, R136.reuse, RZ ;  /* 0x000000880b051210 */ /* 0x080fe20007f1e0ff */
[----:B------:R-:W-:Y:S01]  /*17f50*/  @!P4 STS.128 [R208+0xc000], RZ ;  /* 0x00c000ffd000c388 */ /* 0x000fe20000000c00 */
[----:B------:R-:W-:Y:S02]  /*17f60*/  IADD3 R11, P5, R7, R11, RZ ;  /* 0x0000000b070b7210 */ /* 0x000fe40007fbe0ff */
[----:B------:R-:W-:Y:S01]  /*17f70*/  @P2 LEA.HI.X R21, R9, c[0x0][0x174], R4, 0x1, P6 ;  /* 0x00005d0009152a11 */ /* 0x000fe200030f0c04 */
[----:B------:R-:W-:Y:S01]  /*17f80*/  @P1 IMAD.X R4, R6, 0x1, R133, P0 ;  /* 0x0000000106041824 */ /* 0x000fe200000e0685 */
[----:B------:R-:W-:Y:S01]  /*17f90*/  @P1 LEA R14, P0, R5, c[0x0][0x170], 0x1 ;  /* 0x00005c00050e1a11 */ /* 0x000fe200078008ff */
[----:B------:R-:W-:Y:S01]  /*17fa0*/  IMAD.X R6, R2, 0x1, R6, P5 ;  /* 0x0000000102067824 */ /* 0x000fe200028e0606 */
[----:B------:R-:W-:Y:S01]  /*17fb0*/  @P2 IADD3 R9, P5, R11, R136, RZ ;  /* 0x000000880b092210 */ /* 0x000fe20007fbe0ff */
[----:B------:R-:W-:Y:S01]  /*17fc0*/  @!PT LDS RZ, [RZ] ;  /* 0x00000000fffff984 */ /* 0x000fe20000000800 */
[----:B------:R-:W-:Y:S01]  /*17fd0*/  @!PT LDS RZ, [RZ] ;  /* 0x00000000fffff984 */ /* 0x000fe20000000800 */
[----:B------:R-:W-:Y:S01]  /*17fe0*/  @!PT LDS RZ, [RZ] ;  /* 0x00000000fffff984 */ /* 0x000fe20000000800 */
[----:B------:R2:W-:Y:S01]  /*17ff0*/  @P2 LDGSTS.E.BYPASS.LTC128B.128 [R208+0xe000], [R20.64+0x80] ;  /* 0x0e00008014d02fae */ /* 0x0005e2000b901d44 */
[----:B------:R-:W-:-:S02]  /*18000*/  @P1 LEA.HI.X R15, R5, c[0x0][0x174], R4, 0x1, P0 ;  /* 0x00005d00050f1a11 */ /* 0x000fc400000f0c04 */
[----:B------:R-:W-:Y:S01]  /*18010*/  @P4 LEA R18, P6, R11, R164, 0x1 ;  /* 0x000000a40b124211 */ /* 0x000fe200078c08ff */
[C-C-:B------:R-:W-:Y:S01]  /*18020*/  @P2 IMAD.X R4, R6.reuse, 0x1, R133.reuse, P5 ;  /* 0x0000000106042824 */ /* 0x140fe200028e0685 */
[----:B------:R-:W-:Y:S01]  /*18030*/  @P2 LEA R16, P5, R9, c[0x0][0x170], 0x1 ;  /* 0x00005c0009102a11 */ /* 0x000fe200078a08ff */
[----:B------:R-:W-:Y:S01]  /*18040*/  @!P2 STS.128 [R208+0xe000], RZ ;  /* 0x00e000ffd000a388 */ /* 0x000fe20000000c00 */
[----:B------:R-:W-:Y:S02]  /*18050*/  @P1 IADD3 R5, P0, R11, R136, RZ ;  /* 0x000000880b051210 */ /* 0x000fe40007f1e0ff */
[----:B------:R-:W-:Y:S01]  /*18060*/  @P2 LEA.HI.X R17, R9, c[0x0][0x174], R4, 0x1, P5 ;  /* 0x00005d0009112a11 */ /* 0x000fe200028f0c04 */
[----:B------:R-:W-:Y:S01]  /*18070*/  @!PT LDS RZ, [RZ] ;  /* 0x00000000fffff984 */ /* 0x000fe20000000800 */
[----:B------:R-:W-:Y:S01]  /*18080*/  @!PT LDS RZ, [RZ] ;  /* 0x00000000fffff984 */ /* 0x000fe20000000800 */
[----:B------:R-:W-:Y:S01]  /*18090*/  @!PT LDS RZ, [RZ] ;  /* 0x00000000fffff984 */ /* 0x000fe20000000800 */
[----:B------:R3:W-:Y:S01]  /*180a0*/  @P1 LDGSTS.E.BYPASS.LTC128B.128 [R208+0x10000], [R14.64+0x100] ;  /* 0x100001000ed01fae */ /* 0x0007e2000b901d44 */
[----:B------:R-:W-:Y:S01]  /*180b0*/  @P4 LEA.HI.X R19, R11, R165, R6, 0x1, P6 ;  /* 0x000000a50b134211 */ /* 0x000fe200030f0c06 */
[----:B------:R-:W-:Y:S01]  /*180c0*/  @P1 IMAD.X R4, R6, 0x1, R133, P0 ;  /* 0x0000000106041824 */ /* 0x000fe200000e0685 */
[----:B------:R-:W-:Y:S01]  /*180d0*/  IADD3 R11, P5, R7, R11, RZ ;  /* 0x0000000b070b7210 */ /* 0x000fe20007fbe0ff */
[----:B------:R-:W-:Y:S01]  /*180e0*/  @!P1 STS.128 [R208+0x10000], RZ ;  /* 0x010000ffd0009388 */ /* 0x000fe20000000c00 */
[----:B------:R-:W-:-:S02]  /*180f0*/  @P1 LEA R12, P0, R5, c[0x0][0x170], 0x1 ;  /* 0x00005c00050c1a11 */ /* 0x000fc400078008ff */
[----:B------:R-:W-:Y:S01]  /*18100*/  @P2 IADD3 R9, P6, R11, R136, RZ ;  /* 0x000000880b092210 */ /* 0x000fe20007fde0ff */
[----:B------:R-:W-:Y:S01]  /*18110*/  IMAD.X R6, R2, 0x1, R6, P5 ;  /* 0x0000000102067824 */ /* 0x000fe200028e0606 */
[----:B------:R-:W-:Y:S01]  /*18120*/  @P1 LEA.HI.X R13, R5, c[0x0][0x174], R4, 0x1, P0 ;  /* 0x00005d00050d1a11 */ /* 0x000fe200000f0c04 */
[----:B------:R-:W-:Y:S01]  /*18130*/  @!PT LDS RZ, [RZ] ;  /* 0x00000000fffff984 */ /* 0x000fe20000000800 */
[----:B------:R-:W-:Y:S01]  /*18140*/  @!PT LDS RZ, [RZ] ;  /* 0x00000000fffff984 */ /* 0x000fe20000000800 */
[----:B------:R-:W-:Y:S01]  /*18150*/  @!PT LDS RZ, [RZ] ;  /* 0x00000000fffff984 */ /* 0x000fe20000000800 */
[----:B------:R4:W-:Y:S01]  /*18160*/  @P4 LDGSTS.E.BYPASS.LTC128B.128 [R208+0xc800], [R18.64] ;  /* 0x0c80000012d04fae */ /* 0x0009e2000b901d44 */
[C---:B------:R-:W-:Y:S01]  /*18170*/  @P4 LEA R22, P5, R11.reuse, R164, 0x1 ;  /* 0x000000a40b164211 */ /* 0x040fe200078a08ff */
[C-C-:B------:R-:W-:Y:S01]  /*18180*/  @P2 IMAD.X R8, R6.reuse, 0x1, R133.reuse, P6 ;  /* 0x0000000106082824 */ /* 0x140fe200030e0685 */
[CC--:B------:R-:W-:Y:S01]  /*18190*/  @P1 IADD3 R5, P0, R11.reuse, R136.reuse, RZ ;  /* 0x000000880b051210 */ /* 0x0c0fe20007f1e0ff */
[----:B------:R-:W-:Y:S01]  /*181a0*/  @!P4 STS.128 [R208+0xc800], RZ ;  /* 0x00c800ffd000c388 */ /* 0x000fe20000000c00 */
[--C-:B------:R-:W-:Y:S02]  /*181b0*/  @P4 LEA.HI.X R23, R11, R165, R6.reuse, 0x1, P5 ;  /* 0x000000a50b174211 */ /* 0x100fe400028f0c06 */
[----:B------:R-:W-:Y:S01]  /*181c0*/  IADD3 R7, P5, R7, R11, RZ ;  /* 0x0000000b07077210 */ /* 0x000fe20007fbe0ff */
[----:B------:R-:W-:Y:S01]  /*181d0*/  @P1 IMAD.X R4, R6, 0x1, R133, P0 ;  /* 0x0000000106041824 */ /* 0x000fe200000e0685 */
[----:B------:R-:W-:Y:S01]  /*181e0*/  @P1 LEA R10, P0, R5, c[0x0][0x170], 0x1 ;  /* 0x00005c00050a1a11 */ /* 0x000fe200078008ff */
[----:B------:R-:W-:Y:S01]  /*181f0*/  @!PT LDS RZ, [RZ] ;  /* 0x00000000fffff984 */ /* 0x000fe20000000800 */
[----:B------:R-:W-:Y:S01]  /*18200*/  @!PT LDS RZ, [RZ] ;  /* 0x00000000fffff984 */ /* 0x000fe20000000800 */
[----:B------:R-:W-:Y:S01]  /*18210*/  @!PT LDS RZ, [RZ] ;  /* 0x00000000fffff984 */ /* 0x000fe20000000800 */
[----:B------:R4:W-:Y:S01]  /*18220*/  @P2 LDGSTS.E.BYPASS.LTC128B.128 [R208+0xe800], [R16.64+0x80] ;  /* 0x0e80008010d02fae */ /* 0x0009e2000b901d44 */
[----:B------:R-:W-:Y:S01]  /*18230*/  @P2 LEA R24, P6, R9, c[0x0][0x170], 0x1 ;  /* 0x00005c0009182a11 */ /* 0x000fe200078c08ff */
[----:B------:R-:W-:Y:S01]  /*18240*/  IMAD.X R2, R2, 0x1, R6, P5 ;  /* 0x0000000102027824 */ /* 0x000fe200028e0606 */
[----:B------:R-:W-:Y:S01]  /*18250*/  @P1 LEA.HI.X R11, R5, c[0x0][0x174], R4, 0x1, P0 ;  /* 0x00005d00050b1a11 */ /* 0x000fe200000f0c04 */
[----:B------:R-:W-:Y:S01]  /*18260*/  @!P2 STS.128 [R208+0xe800], RZ ;  /* 0x00e800ffd000a388 */ /* 0x000fe20000000c00 */
[----:B------:R-:W-:-:S02]  /*18270*/  @P2 IADD3 R4, P5, R7, R136, RZ ;  /* 0x0000008807042210 */ /* 0x000fc40007fbe0ff */
[----:B------:R-:W-:Y:S01]  /*18280*/  @P1 IADD3 R136, P0, R7, R136, RZ ;  /* 0x0000008807881210 */ /* 0x000fe20007f1e0ff */
[----:B------:R-:W-:Y:S01]  /*18290*/  @!PT LDS RZ, [RZ] ;  /* 0x00000000fffff984 */ /* 0x000fe20000000800 */
[----:B------:R-:W-:Y:S01]  /*182a0*/  @!PT LDS RZ, [RZ] ;  /* 0x00000000fffff984 */ /* 0x000fe20000000800 */
[----:B------:R-:W-:Y:S01]  /*182b0*/  @!PT LDS RZ, [RZ] ;  /* 0x00000000fffff984 */ /* 0x000fe20000000800 */
[----:B------:R3:W-:Y:S01]  /*182c0*/  @P1 LDGSTS.E.BYPASS.LTC128B.128 [R208+0x10800], [R12.64+0x100] ;  /* 0x108001000cd01fae */ /* 0x0007e2000b901d44 */
[----:B------:R-:W-:Y:S01]  /*182d0*/  @P2 LEA.HI.X R25, R9, c[0x0][0x174], R8, 0x1, P6 ;  /* 0x00005d0009192a11 */ /* 0x000fe200030f0c08 */
[--C-:B------:R-:W-:Y:S01]  /*182e0*/  @P2 IMAD.X R5, R2, 0x1, R133.reuse, P5 ;  /* 0x0000000102052824 */ /* 0x100fe200028e0685 */
[C---:B------:R-:W-:Y:S01]  /*182f0*/  @P4 LEA R6, P6, R7.reuse, R164, 0x1 ;  /* 0x000000a407064211 */ /* 0x040fe200078c08ff */
[----:B------:R-:W-:Y:S01]  /*18300*/  @!P1 STS.128 [R208+0x10800], RZ ;  /* 0x010800ffd0009388 */ /* 0x000fe20000000c00 */
[----:B------:R-:W-:Y:S01]  /*18310*/  @P2 LEA R28, P5, R4, c[0x0][0x170], 0x1 ;  /* 0x00005c00041c2a11 */ /* 0x000fe200078a08ff */
[----:B------:R-:W-:Y:S01]  /*18320*/  @P1 IMAD.X R133, R2, 0x1, R133, P0 ;  /* 0x0000000102851824 */ /* 0x000fe200000e0685 */
[----:B------:R-:W-:Y:S01]  /*18330*/  @P4 LEA.HI.X R7, R7, R165, R2, 0x1, P6 ;  /* 0x000000a507074211 */ /* 0x000fe200030f0c02 */
[----:B------:R-:W-:Y:S01]  /*18340*/  @!PT LDS RZ, [RZ] ;  /* 0x00000000fffff984 */ /* 0x000fe20000000800 */
[----:B------:R-:W-:Y:S01]  /*18350*/  @!PT LDS RZ, [RZ] ;  /* 0x00000000fffff984 */ /* 0x000fe20000000800 */
[----:B------:R-:W-:Y:S01]  /*18360*/  @!PT LDS RZ, [RZ] ;  /* 0x00000000fffff984 */ /* 0x000fe20000000800 */
[----:B------:R2:W-:Y:S01]  /*18370*/  @P4 LDGSTS.E.BYPASS.LTC128B.128 [R208+0xd000], [R22.64] ;  /* 0x0d00000016d04fae */ /* 0x0005e2000b901d44 */
[----:B------:R-:W-:Y:S01]  /*18380*/  @P1 LEA R8, P0, R136, c[0x0][0x170], 0x1 ;  /* 0x00005c0088081a11 */ /* 0x000fe200078008ff */
[----:B------:R-:W-:Y:S01]  /*18390*/  IMAD.IADD R2, R216, 0x1, -R223 ;  /* 0x00000001d8027824 */ /* 0x000fe200078e0adf */
[----:B------:R-:W-:Y:S01]  /*183a0*/  @P2 LEA.HI.X R29, R4, c[0x0][0x174], R5, 0x1, P5 ;  /* 0x00005d00041d2a11 */ /* 0x000fe200028f0c05 */
[----:B------:R-:W-:Y:S01]  /*183b0*/  @!P4 STS.128 [R208+0xd000], RZ ;  /* 0x00d000ffd000c388 */ /* 0x000fe20000000c00 */
[----:B------:R-:W-:-:S02]  /*183c0*/  @P1 LEA.HI.X R9, R136, c[0x0][0x174], R133, 0x1, P0 ;  /* 0x00005d0088091a11 */ /* 0x000fc400000f0c85 */
[----:B------:R-:W-:Y:S01]  /*183d0*/  IABS R2, R2 ;  /* 0x0000000200027213 */ /* 0x000fe20000000000 */
[----:B------:R-:W-:Y:S01]  /*183e0*/  @!PT LDS RZ, [RZ] ;  /* 0x00000000fffff984 */ /* 0x000fe20000000800 */
[----:B------:R-:W-:Y:S01]  /*183f0*/  @!PT LDS RZ, [RZ] ;  /* 0x00000000fffff984 */ /* 0x000fe20000000800 */
[----:B------:R-:W-:Y:S01]  /*18400*/  @!PT LDS RZ, [RZ] ;  /* 0x00000000fffff984 */ /* 0x000fe20000000800 */
[----:B------:R5:W-:Y:S01]  /*18410*/  @P2 LDGSTS.E.BYPASS.LTC128B.128 [R208+0xf000], [R24.64+0x80] ;  /* 0x0f00008018d02fae */ /* 0x000be2000b901d44 */
[C---:B------:R-:W-:Y:S02]  /*18420*/  IADD3 R133, R223.reuse, 0x8, RZ ;  /* 0x00000008df857810 */ /* 0x040fe40007ffe0ff */
[C---:B------:R-:W-:Y:S01]  /*18430*/  ISETP.GE.AND P6, PT, R223.reuse, R215, PT ;  /* 0x000000d7df00720c */ /* 0x040fe20003fc6270 */
        /* <DEDUP_REMOVED lines=21> */
[----:B------:R-:W-:Y:S01]  /*18590*/  @!P1 STS.128 [R208+0x11800], RZ ;  /* 0x011800ffd0009388 */ /* 0x000fe20000000c00 */
[----:B------:R-:W-:-:S03]  /*185a0*/  ISETP.GE.AND P1, PT, R133, R215, PT ;  /* 0x000000d78500720c */ /* 0x000fc60003f26270 */
[----:B------:R-:W-:Y:S04]  /*185b0*/  LDSM.16.M88.4 R152, [R202] ;  /* 0x00000000ca98783b */ /* 0x000fe80000000200 */
[----:B-----5:R-:W1:Y:S04]  /*185c0*/  LDSM.16.M88.4 R24, [R201+0x6000] ;  /* 0x00600000c918783b */ /* 0x020e680000000200 */
[----:B----4-:R-:W2:Y:S04]  /*185d0*/  LDSM.16.M88.4 R16, [R201+0x6800] ;  /* 0x00680000c910783b */ /* 0x010ea80000000200 */
[----:B------:R-:W4:Y:S04]  /*185e0*/  LDSM.16.M88.4 R160, [R201+0x7000] ;  /* 0x00700000c9a0783b */ /* 0x000f280000000200 */
[----:B------:R-:W5:Y:S04]  /*185f0*/  LDSM.16.M88.4 R148, [R201+0x7800] ;  /* 0x00780000c994783b */ /* 0x000f680000000200 */
[----:B---3--:R-:W-:Y:S04]  /*18600*/  LDSM.16.M88.4 R12, [R200] ;  /* 0x00000000c80c783b */ /* 0x008fe80000000200 */
[----:B------:R-:W3:Y:S04]  /*18610*/  LDSM.16.M88.4 R144, [R199] ;  /* 0x00000000c790783b */ /* 0x000ee80000000200 */
[----:B------:R-:W3:Y:S04]  /*18620*/  LDSM.16.M88.4 R140, [R191] ;  /* 0x00000000bf8c783b */ /* 0x000ee80000000200 */
[----:B------:R-:W3:Y:S04]  /*18630*/  LDSM.16.M88.4 R136, [R190] ;  /* 0x00000000be88783b */ /* 0x000ee80000000200 */
[----:B------:R-:W3:Y:S04]  /*18640*/  LDSM.16.M88.4 R32, [R189] ;  /* 0x00000000bd20783b */ /* 0x000ee80000000200 */
[----:B------:R-:W-:Y:S01]  /*18650*/  LDSM.16.M88.4 R176, [R198] ;  /* 0x00000000c6b0783b */ /* 0x000fe20000000200 */
[C---:B-1----:R-:W-:Y:S03]  /*18660*/  HMMA.16816.F32 R28, R152.reuse, R24, RZ ;  /* 0x00000018981c723c */ /* 0x042fe600000018ff */
[----:B------:R-:W1:Y:S04]  /*18670*/  LDSM.16.M88.4 R8, [R195+0x6000] ;  /* 0x00600000c308783b */ /* 0x000e680000000200 */
[----:B------:R-:W1:Y:S01]  /*18680*/  LDSM.16.M88.4 R4, [R195+0x6800] ;  /* 0x00680000c304783b */ /* 0x000e620000000200 */
[C---:B------:R-:W-:Y:S03]  /*18690*/  HMMA.16816.F32 R24, R152.reuse, R26, RZ ;  /* 0x0000001a9818723c */ /* 0x040fe600000018ff */
[----:B------:R-:W1:Y:S04]  /*186a0*/  LDSM.16.M88.4 R172, [R195+0x7000] ;  /* 0x00700000c3ac783b */ /* 0x000e680000000200 */
[----:B------:R-:W1:Y:S01]  /*186b0*/  LDSM.16.M88.4 R168, [R195+0x7800] ;  /* 0x00780000c3a8783b */ /* 0x000e620000000200 */
[C---:B--2---:R-:W-:Y:S03]  /*186c0*/  HMMA.16816.F32 R20, R152.reuse, R16, RZ ;  /* 0x000000109814723c */ /* 0x044fe600000018ff */
[----:B------:R-:W0:Y:S05]  /*186d0*/  LDGDEPBAR ;  /* 0x00000000000079af */ /* 0x000e2a0000000000 */
[C---:B------:R-:W-:Y:S08]  /*186e0*/  HMMA.16816.F32 R16, R152.reuse, R18, RZ ;  /* 0x000000129810723c */ /* 0x040ff000000018ff */
[C---:B----4-:R-:W-:Y:S08]  /*186f0*/  HMMA.16816.F32 R164, R152.reuse, R160, RZ ;  /* 0x000000a098a4723c */ /* 0x050ff000000018ff */
[C---:B------:R-:W-:Y:S08]  /*18700*/  HMMA.16816.F32 R160, R152.reuse, R162, RZ ;  /* 0x000000a298a0723c */ /* 0x040ff000000018ff */
[C---:B-----5:R-:W-:Y:S08]  /*18710*/  HMMA.16816.F32 R156, R152.reuse, R148, RZ ;  /* 0x00000094989c723c */ /* 0x060ff000000018ff */
[----:B------:R-:W-:Y:S01]  /*18720*/  HMMA.16816.F32 R152, R152, R150, RZ ;  /* 0x000000969898723c */ /* 0x000fe200000018ff */
[----:B------:R-:W-:Y:S07]  /*18730*/  LDSM.16.M88.4 R148, [R197] ;  /* 0x00000000c594783b */ /* 0x000fee0000000200 */
[C---:B---3--:R-:W-:Y:S08]  /*18740*/  HMMA.16816.F32 R28, R12.reuse, R144, R28 ;  /* 0x000000900c1c723c */ /* 0x048ff0000000181c */
[C---:B------:R-:W-:Y:S01]  /*18750*/  HMMA.16816.F32 R24, R12.reuse, R146, R24 ;  /* 0x000000920c18723c */ /* 0x040fe20000001818 */
[----:B------:R-:W2:Y:S07]  /*18760*/  LDSM.16.M88.4 R144, [R188] ;  /* 0x00000000bc90783b */ /* 0x000eae0000000200 */
[C---:B------:R-:W-:Y:S08]  /*18770*/  HMMA.16816.F32 R20, R12.reuse, R140, R20 ;  /* 0x0000008c0c14723c */ /* 0x040ff00000001814 */
        /* <DEDUP_REMOVED lines=9> */
[C---:B-1----:R-:W-:Y:S08]  /*18810*/  HMMA.16816.F32 R28, R176.reuse, R8, R28 ;  /* 0x00000008b01c723c */ /* 0x042ff0000000181c */
[C---:B------:R-:W-:Y:S01]  /*18820*/  HMMA.16816.F32 R24, R176.reuse, R10, R24 ;  /* 0x0000000ab018723c */ /* 0x040fe20000001818 */
[----:B------:R-:W1:Y:S07]  /*18830*/  LDSM.16.M88.4 R8, [R201+0x8000] ;  /* 0x00800000c908783b */ /* 0x000e6e0000000200 */
[C---:B------:R-:W-:Y:S08]  /*18840*/  HMMA.16816.F32 R20, R176.reuse, R4, R20 ;  /* 0x00000004b014723c */ /* 0x040ff00000001814 */
[C---:B------:R-:W-:Y:S01]  /*18850*/  HMMA.16816.F32 R16, R176.reuse, R6, R16 ;  /* 0x00000006b010723c */ /* 0x040fe20000001810 */
[----:B------:R-:W1:Y:S07]  /*18860*/  LDSM.16.M88.4 R4, [R201+0x8800] ;  /* 0x00880000c904783b */ /* 0x000e6e0000000200 */
[C---:B------:R-:W-:Y:S08]  /*18870*/  HMMA.16816.F32 R164, R176.reuse, R172, R164 ;  /* 0x000000acb0a4723c */ /* 0x040ff000000018a4 */
[C---:B------:R-:W-:Y:S01]  /*18880*/  HMMA.16816.F32 R160, R176.reuse, R174, R160 ;  /* 0x000000aeb0a0723c */ /* 0x040fe200000018a0 */
[----:B------:R-:W-:Y:S07]  /*18890*/  LDSM.16.M88.4 R172, [R201+0x9800] ;  /* 0x00980000c9ac783b */ /* 0x000fee0000000200 */
[C---:B------:R-:W-:Y:S08]  /*188a0*/  HMMA.16816.F32 R156, R176.reuse, R168, R156 ;  /* 0x000000a8b09c723c */ /* 0x040ff0000000189c */
[----:B------:R-:W-:Y:S01]  /*188b0*/  HMMA.16816.F32 R152, R176, R170, R152 ;  /* 0x000000aab098723c */ /* 0x000fe20000001898 */
[----:B------:R-:W1:Y:S07]  /*188c0*/  LDSM.16.M88.4 R176, [R201+0x9000] ;  /* 0x00900000c9b0783b */ /* 0x000e6e0000000200 */
[C---:B--2---:R-:W-:Y:S08]  /*188d0*/  HMMA.16816.F32 R28, R148.reuse, R144, R28 ;  /* 0x00000090941c723c */ /* 0x044ff0000000181c */
[C---:B------:R-:W-:Y:S01]  /*188e0*/  HMMA.16816.F32 R24, R148.reuse, R146, R24 ;  /* 0x000000929418723c */ /* 0x040fe20000001818 */
[----:B------:R-:W-:Y:S07]  /*188f0*/  LDSM.16.M88.4 R144, [R200+0x2000] ;  /* 0x00200000c890783b */ /* 0x000fee0000000200 */
[C---:B---3--:R-:W-:Y:S01]  /*18900*/  HMMA.16816.F32 R168, R148.reuse, R140, R20 ;  /* 0x0000008c94a8723c */ /* 0x048fe20000001814 */
[----:B------:R-:W-:Y:S07]  /*18910*/  LDSM.16.M88.4 R20, [R187] ;  /* 0x00000000bb14783b */ /* 0x000fee0000000200 */
[C---:B------:R-:W-:Y:S01]  /*18920*/  HMMA.16816.F32 R16, R148.reuse, R142, R16 ;  /* 0x0000008e9410723c */ /* 0x040fe20000001810 */
[----:B------:R-:W-:Y:S07]  /*18930*/  LDSM.16.M88.4 R140, [R198+0x2000] ;  /* 0x00200000c68c783b */ /* 0x000fee0000000200 */
[C---:B----4-:R-:W-:Y:S08]  /*18940*/  HMMA.16816.F32 R164, R148.reuse, R136, R164 ;  /* 0x0000008894a4723c */ /* 0x050ff000000018a4 */
[C---:B------:R-:W-:Y:S01]  /*18950*/  HMMA.16816.F32 R160, R148.reuse, R138, R160 ;  /* 0x0000008a94a0723c */ /* 0x040fe200000018a0 */
[----:B------:R-:W-:Y:S07]  /*18960*/  LDSM.16.M88.4 R136, [R195+0x8000] ;  /* 0x00800000c388783b */ /* 0x000fee0000000200 */
[C---:B-----5:R-:W-:Y:S08]  /*18970*/  HMMA.16816.F32 R156, R148.reuse, R32, R156 ;  /* 0x00000020949c723c */ /* 0x060ff0000000189c */
        /* <DEDUP_REMOVED lines=8> */
[----:B------:R-:W2:Y:S07]  /*18a00*/  LDSM.16.M88.4 R4, [R184] ;  /* 0x00000000b804783b */ /* 0x000eae0000000200 */
[C---:B------:R-:W-:Y:S07]  /*18a10*/  HMMA.16816.F32 R164, R12.reuse, R176, R164 ;  /* 0x000000b00ca4723c */ /* 0x040fee00000018a4 */
[C---:B------:R-:W-:Y:S01]  /*18a20*/  IADD3 R177, R223.reuse, 0x29, RZ ;  /* 0x00000029dfb17810 */ /* 0x040fe20007ffe0ff */
[C---:B------:R-:W-:Y:S07]  /*18a30*/  HMMA.16816.F32 R160, R12.reuse, R178, R160 ;  /* 0x000000b20ca0723c */ /* 0x040fee00000018a0 */
[C---:B------:R-:W-:Y:S01]  /*18a40*/  IADD3 R179, R223.reuse, 0x31, RZ ;  /* 0x00000031dfb37810 */ /* 0x040fe20007ffe0ff */
[C---:B------:R-:W-:Y:S08]  /*18a50*/  HMMA.16816.F32 R156, R12.reuse, R172, R156 ;  /* 0x000000ac0c9c723c */ /* 0x040ff0000000189c */
[----:B------:R-:W-:Y:S01]  /*18a60*/  HMMA.16816.F32 R152, R12, R174, R152 ;  /* 0x000000ae0c98723c */ /* 0x000fe20000001898 */
[----:B------:R-:W3:Y:S07]  /*18a70*/  LDSM.16.M88.4 R12, [R195+0x8800] ;  /* 0x00880000c30c783b */ /* 0x000eee0000000200 */
[C---:B-1----:R-:W-:Y:S08]  /*18a80*/  HMMA.16816.F32 R168, R144.reuse, R8, R168 ;  /* 0x0000000890a8723c */ /* 0x042ff000000018a8 */
[C---:B------:R-:W-:Y:S01]  /*18a90*/  HMMA.16816.F32 R16, R144.reuse, R10, R16 ;  /* 0x0000000a9010723c */ /* 0x040fe20000001810 */
[----:B------:R-:W1:Y:S07]  /*18aa0*/  LDSM.16.M88.4 R8, [R195+0x9800] ;  /* 0x00980000c308783b */ /* 0x000e6e0000000200 */
[C---:B--2---:R-:W-:Y:S01]  /*18ab0*/  HMMA.16816.F32 R172, R144.reuse, R4, R156 ;  /* 0x0000000490ac723c */ /* 0x044fe2000000189c */
[----:B------:R-:W-:Y:S07]  /*18ac0*/  LDSM.16.M88.4 R156, [R197+0x2000] ;  /* 0x00200000c59c783b */ /* 0x000fee0000000200 */
[C---:B------:R-:W-:Y:S08]  /*18ad0*/  HMMA.16816.F32 R28, R144.reuse, R20, R28 ;  /* 0x00000014901c723c */ /* 0x040ff0000000181c */
[----:B------:R-:W-:Y:S01]  /*18ae0*/  HMMA.16816.F32 R24, R144, R22, R24 ;  /* 0x000000169018723c */ /* 0x000fe20000001818 */
[----:B------:R-:W2:Y:S07]  /*18af0*/  LDSM.16.M88.4 R20, [R195+0x9000] ;  /* 0x00900000c314783b */ /* 0x000eae0000000200 */
[C---:B---3--:R-:W-:Y:S08]  /*18b00*/  HMMA.16816.F32 R168, R140.reuse, R12, R168 ;  /* 0x0000000c8ca8723c */ /* 0x048ff000000018a8 */
[----:B------:R-:W-:Y:S01]  /*18b10*/  HMMA.16816.F32 R16, R140, R14, R16 ;  /* 0x0000000e8c10723c */ /* 0x000fe20000001810 */
[----:B------:R-:W3:Y:S07]  /*18b20*/  LDSM.16.M88.4 R12, [R188+0x3800] ;  /* 0x00380000bc0c783b */ /* 0x000eee0000000200 */
[C---:B------:R-:W-:Y:S01]  /*18b30*/  HMMA.16816.F32 R152, R144.reuse, R6, R152 ;  /* 0x000000069098723c */ /* 0x040fe20000001898 */
[----:B------:R-:W-:Y:S07]  /*18b40*/  LDSM.16.M88.4 R4, [R188+0x3000] ;  /* 0x00300000bc04783b */ /* 0x000fee0000000200 */
[C---:B------:R-:W-:Y:S08]  /*18b50*/  HMMA.16816.F32 R164, R144.reuse, R32, R164 ;  /* 0x0000002090a4723c */ /* 0x040ff000000018a4 */
[----:B------:R-:W-:Y:S01]  /*18b60*/  HMMA.16816.F32 R160, R144, R34, R160 ;  /* 0x0000002290a0723c */ /* 0x000fe200000018a0 */
[----:B------:R-:W4:Y:S06]  /*18b70*/  LDSM.16.M88.4 R32, [R188+0x2800] ;  /* 0x00280000bc20783b */ /* 0x000f2c0000000200 */
[C---:B------:R-:W-:Y:S01]  /*18b80*/  IADD3 R145, R223.reuse, 0x11, RZ ;  /* 0x00000011df917810 */ /* 0x040fe20007ffe0ff */
[----:B-1----:R-:W-:Y:S01]  /*18b90*/  HMMA.16816.F32 R172, R140, R8, R172 ;  /* 0x000000088cac723c */ /* 0x002fe200000018ac */
[----:B------:R-:W-:-:S02]  /*18ba0*/  IADD3 R144, R223, 0x18, RZ ;  /* 0x00000018df907810 */ /* 0x000fc40007ffe0ff */
[----:B------:R-:W-:-:S05]  /*18bb0*/  IADD3 R147, R223, 0x19, RZ ;  /* 0x00000019df937810 */ /* 0x000fca0007ffe0ff */
[----:B------:R-:W-:Y:S01]  /*18bc0*/  HMMA.16816.F32 R28, R140, R136, R28 ;  /* 0x000000888c1c723c */ /* 0x000fe2000000181c */
[----:B------:R-:W-:-:S05]  /*18bd0*/  IMAD.IADD R244, R214, 0x1, -R147 ;  /* 0x00000001d6f47824 */ /* 0x000fca00078e0a93 */
[----:B------:R-:W-:Y:S02]  /*18be0*/  IABS R244, R244 ;  /* 0x000000f400f47213 */ /* 0x000fe40000000000 */
[C---:B------:R-:W-:Y:S01]  /*18bf0*/  HMMA.16816.F32 R152, R140.reuse, R10, R152 ;  /* 0x0000000a8c98723c */ /* 0x040fe20000001898 */
[----:B------:R-:W-:Y:S03]  /*18c00*/  LDSM.16.M88.4 R8, [R201+0xa800] ;  /* 0x00a80000c908783b */ /* 0x000fe60000000200 */
[----:B------:R-:W-:Y:S04]  /*18c10*/  I2F R244, R244 ;  /* 0x000000f400f47306 */ /* 0x000fe80000201400 */
[C---:B------:R-:W-:Y:S01]  /*18c20*/  HMMA.16816.F32 R24, R140.reuse, R138, R24 ;  /* 0x0000008a8c18723c */ /* 0x040fe20000001818 */
[----:B------:R-:W-:Y:S07]  /*18c30*/  LDSM.16.M88.4 R136, [R202+0x4000] ;  /* 0x00400000ca88783b */ /* 0x000fee0000000200 */
[C---:B--2---:R-:W-:Y:S08]  /*18c40*/  HMMA.16816.F32 R164, R140.reuse, R20, R164 ;  /* 0x000000148ca4723c */ /* 0x044ff000000018a4 */
[----:B------:R-:W-:Y:S01]  /*18c50*/  HMMA.16816.F32 R160, R140, R22, R160 ;  /* 0x000000168ca0723c */ /* 0x000fe200000018a0 */
[----:B------:R-:W1:Y:S06]  /*18c60*/  LDSM.16.M88.4 R20, [R201+0xa000] ;  /* 0x00a00000c914783b */ /* 0x000e6c0000000200 */
[----:B------:R-:W-:Y:S01]  /*18c70*/  IMAD.MOV.U32 R142, RZ, RZ, R2 ;  /* 0x000000ffff8e7224 */ /* 0x000fe200078e0002 */
[----:B---3--:R-:W-:Y:S01]  /*18c80*/  HMMA.16816.F32 R172, R156, R12, R172 ;  /* 0x0000000c9cac723c */ /* 0x008fe200000018ac */
[----:B------:R-:W-:-:S02]  /*18c90*/  IADD3 R2, R223, 0x1, RZ ;  /* 0x00000001df027810 */ /* 0x000fc40007ffe0ff */
[C---:B------:R-:W-:Y:S02]  /*18ca0*/  IADD3 R141, R223.reuse, 0x9, RZ ;  /* 0x00000009df8d7810 */ /* 0x040fe40007ffe0ff */
[----:B------:R-:W-:Y:S01]  /*18cb0*/  IADD3 R143, R223, 0x10, RZ ;  /* 0x00000010df8f7810 */ /* 0x000fe20007ffe0ff */
[----:B------:R-:W-:Y:S01]  /*18cc0*/  I2F R142, R142 ;  /* 0x0000008e008e7306 */ /* 0x000fe20000201400 */
[----:B------:R-:W-:Y:S01]  /*18cd0*/  IMAD.IADD R12, R214, 0x1, -R223 ;  /* 0x00000001d60c7824 */ /* 0x000fe200078e0adf */
[----:B------:R-:W-:Y:S01]  /*18ce0*/  HMMA.16816.F32 R28, R156, R148, R28 ;  /* 0x000000949c1c723c */ /* 0x000fe2000000181c */
[----:B------:R-:W-:Y:S01]  /*18cf0*/  IMAD.IADD R13, R216, 0x1, -R2 ;  /* 0x00000001d80d7824 */ /* 0x000fe200078e0a02 */
[-C--:B------:R-:W-:Y:S02]  /*18d00*/  ISETP.GE.AND P2, PT, R2, R215.reuse, PT ;  /* 0x000000d70200720c */ /* 0x080fe40003f46270 */
[----:B------:R-:W-:Y:S02]  /*18d10*/  IABS R12, R12 ;  /* 0x0000000c000c7213 */ /* 0x000fe40000000000 */
[----:B------:R-:W-:-:S02]  /*18d20*/  ISETP.GE.AND P0, PT, R141, R215, PT ;  /* 0x000000d78d00720c */ /* 0x000fc40003f06270 */
[C---:B------:R-:W-:Y:S01]  /*18d30*/  HMMA.16816.F32 R152, R156.reuse, R14, R152 ;  /* 0x0000000e9c98723c */ /* 0x040fe20000001898 */
[----:B------:R-:W-:Y:S01]  /*18d40*/  IMAD.MOV.U32 R140, RZ, RZ, R12 ;  /* 0x000000ffff8c7224 */ /* 0x000fe200078e000c */
[----:B------:R-:W-:Y:S02]  /*18d50*/  IABS R12, R13 ;  /* 0x0000000d000c7213 */ /* 0x000fe40000000000 */
[----:B------:R-:W-:Y:S02]  /*18d60*/  IADD3 R149, R223, 0x20, RZ ;  /* 0x00000020df957810 */ /* 0x000fe40007ffe0ff */
[----:B------:R-:W-:Y:S01]  /*18d70*/  ISETP.GE.AND P5, PT, R143, R215, PT ;  /* 0x000000d78f00720c */ /* 0x000fe20003fa6270 */
[----:B------:R-:W-:Y:S01]  /*18d80*/  IMAD.MOV.U32 R146, RZ, RZ, R12 ;  /* 0x000000ffff927224 */ /* 0x000fe200078e000c */
[C---:B------:R-:W-:Y:S01]  /*18d90*/  HMMA.16816.F32 R24, R156.reuse, R150, R24 ;  /* 0x000000969c18723c */ /* 0x040fe20000001818 */
[----:B------:R-:W2:Y:S01]  /*18da0*/  LDSM.16.M88.4 R12, [R201+0xb800] ;  /* 0x00b80000c90c783b */ /* 0x000ea20000000200 */
[----:B------:R-:W-:Y:S05]  /*18db0*/  I2F R140, R140 ;  /* 0x0000008c008c7306 */ /* 0x000fea0000201400 */
[----:B------:R-:W-:Y:S01]  /*18dc0*/  IADD3 R151, R223, 0x21, RZ ;  /* 0x00000021df977810 */ /* 0x000fe20007ffe0ff */
[----:B----4-:R-:W-:Y:S01]  /*18dd0*/  HMMA.16816.F32 R168, R156, R32, R168 ;  /* 0x000000209ca8723c */ /* 0x010fe200000018a8 */
[C---:B------:R-:W-:Y:S01]  /*18de0*/  IMAD.IADD R150, R216.reuse, 0x1, -R143 ;  /* 0x00000001d8967824 */ /* 0x040fe200078e0a8f */
[----:B------:R-:W-:Y:S02]  /*18df0*/  I2F R146, R146 ;  /* 0x0000009200927306 */ /* 0x000fe40000201400 */
[----:B------:R-:W-:-:S02]  /*18e00*/  IMAD.IADD R224, R216, 0x1, -R151 ;  /* 0x00000001d8e07824 */ /* 0x000fc400078e0a97 */
[----:B------:R-:W-:Y:S01]  /*18e10*/  IABS R150, R150 ;  /* 0x0000009600967213 */ /* 0x000fe20000000000 */
[C---:B------:R-:W-:Y:S01]  /*18e20*/  IMAD.IADD R32, R216.reuse, 0x1, -R145 ;  /* 0x00000001d8207824 */ /* 0x040fe200078e0a91 */
[C---:B------:R-:W-:Y:S01]  /*18e30*/  HMMA.16816.F32 R16, R156.reuse, R34, R16 ;  /* 0x000000229c10723c */ /* 0x040fe20000001810 */
[----:B------:R-:W-:Y:S01]  /*18e40*/  IMAD.IADD R33, R216, 0x1, -R147 ;  /* 0x00000001d8217824 */ /* 0x000fe200078e0a93 */
[----:B------:R-:W-:Y:S02]  /*18e50*/  IABS R224, R224 ;  /* 0x000000e000e07213 */ /* 0x000fe40000000000 */
[----:B------:R-:W-:Y:S01]  /*18e60*/  IABS R32, R32 ;  /* 0x0000002000207213 */ /* 0x000fe20000000000 */
[----:B------:R-:W-:Y:S03]  /*18e70*/  I2F R150, R150 ;  /* 0x0000009600967306 */ /* 0x000fe60000201400 */
[C---:B------:R-:W-:Y:S05]  /*18e80*/  HMMA.16816.F32 R164, R156.reuse, R4, R164 ;  /* 0x000000049ca4723c */ /* 0x040fea00000018a4 */
[----:B------:R-:W-:Y:S03]  /*18e90*/  I2F R224, R224 ;  /* 0x000000e000e07306 */ /* 0x000fe60000201400 */
[----:B------:R-:W-:Y:S01]  /*18ea0*/  HMMA.16816.F32 R160, R156, R6, R160 ;  /* 0x000000069ca0723c */ /* 0x000fe200000018a0 */
[----:B------:R-:W3:Y:S06]  /*18eb0*/  LDSM.16.M88.4 R4, [R201+0xb000] ;  /* 0x00b00000c904783b */ /* 0x000eec0000000200 */
[----:B------:R-:W-:Y:S01]  /*18ec0*/  IMAD.MOV.U32 R158, RZ, RZ, R32 ;  /* 0x000000ffff9e7224 */ /* 0x000fe200078e0020 */
[----:B-1----:R-:W-:Y:S01]  /*18ed0*/  HMMA.16816.F32 R28, R136, R20, R28 ;  /* 0x00000014881c723c */ /* 0x002fe2000000181c */
[----:B------:R-:W-:-:S02]  /*18ee0*/  IADD3 R157, R223, 0x28, RZ ;  /* 0x00000028df9d7810 */ /* 0x000fc40007ffe0ff */
[----:B------:R-:W-:Y:S02]  /*18ef0*/  IADD3 R159, R223, 0x30, RZ ;  /* 0x00000030df9f7810 */ /* 0x000fe40007ffe0ff */
[----:B------:R-:W-:Y:S02]  /*18f00*/  I2F R158, R158 ;  /* 0x0000009e009e7306 */ /* 0x000fe40000201400 */
[C---:B------:R-:W-:Y:S01]  /*18f10*/  IMAD.IADD R21, R216.reuse, 0x1, -R133 ;  /* 0x00000001d8157824 */ /* 0x040fe200078e0a85 */
[----:B------:R-:W-:Y:S01]  /*18f20*/  HMMA.16816.F32 R24, R136, R22, R24 ;  /* 0x000000168818723c */ /* 0x000fe20000001818 */
[C---:B------:R-:W-:Y:S02]  /*18f30*/  IMAD.IADD R20, R216.reuse, 0x1, -R141 ;  /* 0x00000001d8147824 */ /* 0x040fe400078e0a8d */
[----:B------:R-:W-:Y:S01]  /*18f40*/  IMAD.IADD R230, R216, 0x1, -R159 ;  /* 0x00000001d8e67824 */ /* 0x000fe200078e0a9f */
[----:B------:R-:W-:Y:S02]  /*18f50*/  IABS R21, R21 ;  /* 0x0000001500157213 */ /* 0x000fe40000000000 */
[----:B------:R-:W-:-:S02]  /*18f60*/  IABS R156, R20 ;  /* 0x00000014009c7213 */ /* 0x000fc40000000000 */
[----:B------:R-:W-:Y:S01]  /*18f70*/  HMMA.16816.F32 R168, R136, R8, R168 ;  /* 0x0000000888a8723c */ /* 0x000fe200000018a8 */
[----:B------:R1:W-:Y:S01]  /*18f80*/  I2F R148, R21 ;  /* 0x0000001500947306 */ /* 0x0003e20000201400 */
[----:B------:R-:W-:-:S06]  /*18f90*/  IABS R230, R230 ;  /* 0x000000e600e67213 */ /* 0x000fcc0000000000 */
[C---:B------:R-:W-:Y:S01]  /*18fa0*/  HMMA.16816.F32 R16, R136.reuse, R10, R16 ;  /* 0x0000000a8810723c */ /* 0x040fe20000001810 */
[----:B------:R-:W-:Y:S01]  /*18fb0*/  LDSM.16.M88.4 R8, [R183] ;  /* 0x00000000b708783b */ /* 0x000fe20000000200 */
[----:B------:R-:W-:Y:S06]  /*18fc0*/  I2F R156, R156 ;  /* 0x0000009c009c7306 */ /* 0x000fec0000201400 */
[C---:B--2---:R-:W-:Y:S01]  /*18fd0*/  HMMA.16816.F32 R172, R136.reuse, R12, R172 ;  /* 0x0000000c88ac723c */ /* 0x044fe200000018ac */
[----:B-1----:R-:W1:Y:S01]  /*18fe0*/  LDSM.16.M88.4 R20, [R200+0x4000] ;  /* 0x00400000c814783b */ /* 0x002e620000000200 */
[----:B------:R-:W-:Y:S05]  /*18ff0*/  I2F R230, R230 ;  /* 0x000000e600e67306 */ /* 0x000fea0000201400 */
[----:B------:R-:W-:Y:S01]  /*19000*/  IMAD.IADD R12, R216, 0x1, -R149 ;  /* 0x00000001d80c7824 */ /* 0x000fe200078e0a95 */
[----:B---3--:R-:W-:Y:S04]  /*19010*/  HMMA.16816.F32 R164, R136, R4, R164 ;  /* 0x0000000488a4723c */ /* 0x008fe800000018a4 */
[----:B------:R-:W-:-:S03]  /*19020*/  IABS R12, R12 ;  /* 0x0000000c000c7213 */ /* 0x000fc60000000000 */
[----:B------:R-:W-:Y:S01]  /*19030*/  IMAD.IADD R4, R216, 0x1, -R144 ;  /* 0x00000001d8047824 */ /* 0x000fe200078e0a90 */
[----:B------:R-:W-:Y:S01]  /*19040*/  HMMA.16816.F32 R152, R136, R14, R152 ;  /* 0x0000000e8898723c */ /* 0x000fe20000001898 */
[----:B------:R-:W-:Y:S02]  /*19050*/  IMAD.MOV.U32 R220, RZ, RZ, R12 ;  /* 0x000000ffffdc7224 */ /* 0x000fe400078e000c */
[----:B------:R-:W2:Y:S01]  /*19060*/  LDSM.16.M88.4 R12, [R181] ;  /* 0x00000000b50c783b */ /* 0x000ea20000000200 */
[----:B------:R-:W-:-:S03]  /*19070*/  IABS R32, R4 ;  /* 0x0000000400207213 */ /* 0x000fc60000000000 */
[----:B------:R-:W-:Y:S01]  /*19080*/  I2F R220, R220 ;  /* 0x000000dc00dc7306 */ /* 0x000fe20000201400 */
[----:B------:R-:W-:Y:S01]  /*19090*/  HMMA.16816.F32 R160, R136, R6, R160 ;  /* 0x0000000688a0723c */ /* 0x000fe200000018a0 */
[----:B------:R-:W-:Y:S01]  /*190a0*/  IMAD.MOV.U32 R176, RZ, RZ, R32 ;  /* 0x000000ffffb07224 */ /* 0x000fe200078e0020 */
[----:B------:R-:W-:Y:S01]  /*190b0*/  IABS R32, R33 ;  /* 0x0000002100207213 */ /* 0x000fe20000000000 */
[----:B------:R-:W3:Y:S04]  /*190c0*/  LDSM.16.M88.4 R4, [R182] ;  /* 0x00000000b604783b */ /* 0x000ee80000000200 */
[----:B------:R4:W-:Y:S01]  /*190d0*/  I2F R178, R32 ;  /* 0x0000002000b27306 */ /* 0x0009e20000201400 */
[----:B------:R-:W-:Y:S07]  /*190e0*/  LDSM.16.M88.4 R136, [R198+0x4000] ;  /* 0x00400000c688783b */ /* 0x000fee0000000200 */
[----:B------:R-:W-:Y:S01]  /*190f0*/  I2F R176, R176 ;  /* 0x000000b000b07306 */ /* 0x000fe20000201400 */
[----:B-1----:R-:W-:Y:S01]  /*19100*/  HMMA.16816.F32 R28, R20, R8, R28 ;  /* 0x00000008141c723c */ /* 0x002fe2000000181c */
[----:B----4-:R-:W-:-:S06]  /*19110*/  IMAD.IADD R32, R216, 0x1, -R157 ;  /* 0x00000001d8207824 */ /* 0x010fcc00078e0a9d */
[----:B------:R-:W-:Y:S01]  /*19120*/  IMAD.IADD R8, R216, 0x1, -R177 ;  /* 0x00000001d8087824 */ /* 0x000fe200078e0ab1 */
[----:B------:R-:W-:Y:S01]  /*19130*/  HMMA.16816.F32 R24, R20, R10, R24 ;  /* 0x0000000a1418723c */ /* 0x000fe20000001818 */
[----:B------:R-:W-:Y:S02]  /*19140*/  IABS R226, R32 ;  /* 0x0000002000e27213 */ /* 0x000fe40000000000 */
[----:B------:R-:W1:Y:S01]  /*19150*/  LDSM.16.M88.4 R32, [R180] ;  /* 0x00000000b420783b */ /* 0x000e620000000200 */
[----:B------:R-:W-:-:S03]  /*19160*/  IABS R232, R8 ;  /* 0x0000000800e87213 */ /* 0x000fc60000000000 */
[----:B------:R-:W4:Y:S01]  /*19170*/  LDSM.16.M88.4 R8, [R195+0xa000] ;  /* 0x00a00000c308783b */ /* 0x000f220000000200 */
[C---:B--2---:R-:W-:Y:S01]  /*19180*/  HMMA.16816.F32 R164, R20.reuse, R12, R164 ;  /* 0x0000000c14a4723c */ /* 0x044fe200000018a4 */
[----:B------:R-:W-:Y:S06]  /*19190*/  I2F R226, R226 ;  /* 0x000000e200e27306 */ /* 0x000fec0000201400 */
[----:B------:R-:W-:Y:S01]  /*191a0*/  IMAD.IADD R12, R216, 0x1, -R222 ;  /* 0x00000001d80c7824 */ /* 0x000fe200078e0ade */
[----:B---3--:R-:W-:Y:S01]  /*191b0*/  HMMA.16816.F32 R168, R20, R4, R168 ;  /* 0x0000000414a8723c */ /* 0x008fe200000018a8 */
[----:B------:R-:W-:Y:S01]  /*191c0*/  IMAD.IADD R13, R214, 0x1, -R2 ;  /* 0x00000001d60d7824 */ /* 0x000fe200078e0a02 */
[----:B------:R-:W-:Y:S02]  /*191d0*/  I2F R232, R232 ;  /* 0x000000e800e87306 */ /* 0x000fe40000201400 */
[----:B------:R-:W-:-:S03]  /*191e0*/  IABS R12, R12 ;  /* 0x0000000c000c7213 */ /* 0x000fc60000000000 */
[----:B------:R-:W-:Y:S01]  /*191f0*/  IMAD.IADD R4, R216, 0x1, -R179 ;  /* 0x00000001d8047824 */ /* 0x000fe200078e0ab3 */
[C---:B------:R-:W-:Y:S01]  /*19200*/  HMMA.16816.F32 R160, R20.reuse, R14, R160 ;  /* 0x0000000e14a0723c */ /* 0x040fe200000018a0 */
[----:B------:R-:W-:Y:S01]  /*19210*/  IMAD.MOV.U32 R236, RZ, RZ, R12 ;  /* 0x000000ffffec7224 */ /* 0x000fe200078e000c */
[----:B------:R-:W-:Y:S01]  /*19220*/  IABS R12, R13 ;  /* 0x0000000d000c7213 */ /* 0x000fe20000000000 */
[----:B------:R-:W-:Y:S01]  /*19230*/  IMAD.IADD R13, R214, 0x1, -R133 ;  /* 0x00000001d60d7824 */ /* 0x000fe200078e0a85 */
[----:B------:R-:W-:Y:S01]  /*19240*/  IABS R4, R4 ;  /* 0x0000000400047213 */ /* 0x000fe20000000000 */
[----:B------:R-:W-:Y:S02]  /*19250*/  IMAD.IADD R5, R216, 0x1, -R218 ;  /* 0x00000001d8057824 */ /* 0x000fe400078e0ada */
[----:B------:R-:W-:Y:S01]  /*19260*/  I2F R236, R236 ;  /* 0x000000ec00ec7306 */ /* 0x000fe20000201400 */
[----:B------:R-:W-:Y:S01]  /*19270*/  HMMA.16816.F32 R16, R20, R6, R16 ;  /* 0x000000061410723c */ /* 0x000fe20000001810 */
[----:B------:R-:W-:Y:S01]  /*19280*/  IMAD.MOV.U32 R228, RZ, RZ, R4 ;  /* 0x000000ffffe47224 */ /* 0x000fe200078e0004 */
[----:B------:R-:W-:-:S05]  /*19290*/  IABS R4, R5 ;  /* 0x0000000500047213 */ /* 0x000fca0000000000 */
[----:B------:R-:W-:Y:S01]  /*192a0*/  IMAD.MOV.U32 R234, RZ, RZ, R4 ;  /* 0x000000ffffea7224 */ /* 0x000fe200078e0004 */
[----:B------:R-:W-:Y:S01]  /*192b0*/  I2F R228, R228 ;  /* 0x000000e400e47306 */ /* 0x000fe20000201400 */
[----:B------:R-:W2:Y:S01]  /*192c0*/  LDSM.16.M88.4 R4, [R195+0xa800] ;  /* 0x00a80000c304783b */ /* 0x000ea20000000200 */
[C---:B-1----:R-:W-:Y:S06]  /*192d0*/  HMMA.16816.F32 R172, R20.reuse, R32, R172 ;  /* 0x0000002014ac723c */ /* 0x042fec00000018ac */
[----:B------:R-:W-:Y:S01]  /*192e0*/  I2F R234, R234 ;  /* 0x000000ea00ea7306 */ /* 0x000fe20000201400 */
[----:B------:R-:W-:Y:S01]  /*192f0*/  IMAD.MOV.U32 R32, RZ, RZ, R12 ;  /* 0x000000ffff207224 */ /* 0x000fe200078e000c */
[----:B------:R-:W-:Y:S01]  /*19300*/  IABS R12, R13 ;  /* 0x0000000d000c7213 */ /* 0x000fe20000000000 */
[----:B------:R-:W-:Y:S01]  /*19310*/  HMMA.16816.F32 R152, R20, R34, R152 ;  /* 0x000000221498723c */ /* 0x000fe20000001898 */
[----:B------:R-:W-:-:S04]  /*19320*/  IMAD.IADD R33, R214, 0x1, -R149 ;  /* 0x00000001d6217824 */ /* 0x000fc800078e0a95 */
[----:B------:R-:W-:Y:S01]  /*19330*/  I2F R32, R32 ;  /* 0x0000002000207306 */ /* 0x000fe20000201400 */
[----:B------:R-:W-:Y:S01]  /*19340*/  IABS R33, R33 ;  /* 0x0000002100217213 */ /* 0x000fe20000000000 */
[----:B------:R-:W-:Y:S01]  /*19350*/  IMAD.MOV.U32 R34, RZ, RZ, R12 ;  /* 0x000000ffff227224 */ /* 0x000fe200078e000c */
[C---:B----4-:R-:W-:Y:S01]  /*19360*/  HMMA.16816.F32 R28, R136.reuse, R8, R28 ;  /* 0x00000008881c723c */ /* 0x050fe2000000181c */
[----:B------:R-:W1:Y:S01]  /*19370*/  LDSM.16.M88.4 R12, [R195+0xb000] ;  /* 0x00b00000c30c783b */ /* 0x000e620000000200 */
[C---:B------:R-:W-:Y:S02]  /*19380*/  IMAD.IADD R20, R214.reuse, 0x1, -R141 ;  /* 0x00000001d6147824 */ /* 0x040fe400078e0a8d */
[C---:B------:R-:W-:Y:S01]  /*19390*/  IMAD.IADD R21, R214.reuse, 0x1, -R144 ;  /* 0x00000001d6157824 */ /* 0x040fe200078e0a90 */
[----:B------:R-:W-:Y:S02]  /*193a0*/  I2F R34, R34 ;  /* 0x0000002200227306 */ /* 0x000fe40000201400 */
[----:B------:R-:W-:Y:S01]  /*193b0*/  IMAD.IADD R8, R214, 0x1, -R143 ;  /* 0x00000001d6087824 */ /* 0x000fe200078e0a8f */
[----:B------:R-:W-:Y:S01]  /*193c0*/  HMMA.16816.F32 R24, R136, R10, R24 ;  /* 0x0000000a8818723c */ /* 0x000fe20000001818 */
[----:B------:R-:W-:-:S02]  /*193d0*/  IABS R20, R20 ;  /* 0x0000001400147213 */ /* 0x000fc40000000000 */
[----:B------:R-:W-:Y:S02]  /*193e0*/  IABS R246, R21 ;  /* 0x0000001500f67213 */ /* 0x000fe40000000000 */
[----:B------:R-:W-:Y:S01]  /*193f0*/  IABS R8, R8 ;  /* 0x0000000800087213 */ /* 0x000fe20000000000 */
[----:B------:R-:W-:Y:S02]  /*19400*/  IMAD.MOV.U32 R238, RZ, RZ, R20 ;  /* 0x000000ffffee7224 */ /* 0x000fe400078e0014 */
[C---:B------:R-:W-:Y:S01]  /*19410*/  IMAD.IADD R20, R214.reuse, 0x1, -R145 ;  /* 0x00000001d6147824 */ /* 0x040fe200078e0a91 */
[----:B------:R-:W-:Y:S01]  /*19420*/  I2F R246, R246 ;  /* 0x000000f600f67306 */ /* 0x000fe20000201400 */
[----:B------:R-:W-:Y:S02]  /*19430*/  IMAD.MOV.U32 R240, RZ, RZ, R8 ;  /* 0x000000fffff07224 */ /* 0x000fe400078e0008 */
[----:B------:R-:W3:Y:S01]  /*19440*/  LDSM.16.M88.4 R8, [R195+0xb800] ;  /* 0x00b80000c308783b */ /* 0x000ee20000000200 */
[----:B------:R-:W-:Y:S01]  /*19450*/  IABS R20, R20 ;  /* 0x0000001400147213 */ /* 0x000fe20000000000 */
[C---:B--2---:R-:W-:Y:S03]  /*19460*/  HMMA.16816.F32 R168, R136.reuse, R4, R168 ;  /* 0x0000000488a8723c */ /* 0x044fe600000018a8 */
[----:B------:R2:W-:Y:S05]  /*19470*/  I2F R242, R20 ;  /* 0x0000001400f27306 */ /* 0x0005ea0000201400 */
[C---:B------:R-:W-:Y:S01]  /*19480*/  HMMA.16816.F32 R16, R136.reuse, R6, R16 ;  /* 0x000000068810723c */ /* 0x040fe20000001810 */
[----:B------:R-:W-:Y:S02]  /*19490*/  LDSM.16.M88.4 R4, [R188+0x4000] ;  /* 0x00400000bc04783b */ /* 0x000fe40000000200 */
[----:B------:R-:W-:Y:S05]  /*194a0*/  I2F R240, R240 ;  /* 0x000000f000f07306 */ /* 0x000fea0000201400 */
[C---:B-1----:R-:W-:Y:S01]  /*194b0*/  HMMA.16816.F32 R164, R136.reuse, R12, R164 ;  /* 0x0000000c88a4723c */ /* 0x042fe200000018a4 */
[----:B--2---:R-:W1:Y:S02]  /*194c0*/  LDSM.16.M88.4 R20, [R197+0x4000] ;  /* 0x00400000c514783b */ /* 0x004e640000000200 */
[----:B------:R-:W-:Y:S04]  /*194d0*/  I2F R238, R238 ;  /* 0x000000ee00ee7306 */ /* 0x000fe80000201400 */
[----:B------:R-:W-:Y:S01]  /*194e0*/  IMAD.IADD R13, R214, 0x1, -R151 ;  /* 0x00000001d60d7824 */ /* 0x000fe200078e0a97 */
[----:B------:R-:W-:Y:S03]  /*194f0*/  HMMA.16816.F32 R160, R136, R14, R160 ;  /* 0x0000000e88a0723c */ /* 0x000fe600000018a0 */
[----:B------:R2:W-:Y:S01]  /*19500*/  I2F R12, R33 ;  /* 0x00000021000c7306 */ /* 0x0005e20000201400 */
[----:B------:R-:W-:-:S03]  /*19510*/  IABS R13, R13 ;  /* 0x0000000d000d7213 */ /* 0x000fc60000000000 */
[C---:B------:R-:W-:Y:S02]  /*19520*/  IMAD.IADD R15, R214.reuse, 0x1, -R157 ;  /* 0x00000001d60f7824 */ /* 0x040fe400078e0a9d */
[----:B------:R-:W-:Y:S01]  /*19530*/  IMAD.MOV.U32 R14, RZ, RZ, R13 ;  /* 0x000000ffff0e7224 */ /* 0x000fe200078e000d */
[C---:B---3--:R-:W-:Y:S02]  /*19540*/  HMMA.16816.F32 R172, R136.reuse, R8, R172 ;  /* 0x0000000888ac723c */ /* 0x048fe400000018ac */
[----:B------:R-:W-:Y:S01]  /*19550*/  IABS R13, R15 ;  /* 0x0000000f000d7213 */ /* 0x000fe20000000000 */
[C---:B------:R-:W-:Y:S02]  /*19560*/  IMAD.IADD R15, R214.reuse, 0x1, -R177 ;  /* 0x00000001d60f7824 */ /* 0x040fe400078e0ab1 */
[----:B------:R-:W-:Y:S02]  /*19570*/  I2F R14, R14 ;  /* 0x0000000e000e7306 */ /* 0x000fe40000201400 */
[----:B------:R-:W-:Y:S01]  /*19580*/  IMAD.MOV.U32 R248, RZ, RZ, R13 ;  /* 0x000000fffff87224 */ /* 0x000fe200078e000d */
[----:B------:R-:W-:Y:S01]  /*19590*/  IABS R250, R15 ;  /* 0x0000000f00fa7213 */ /* 0x000fe20000000000 */
[C---:B------:R-:W-:Y:S01]  /*195a0*/  IMAD.IADD R8, R214.reuse, 0x1, -R159 ;  /* 0x00000001d6087824 */ /* 0x040fe200078e0a9f */
[----:B------:R-:W-:Y:S01]  /*195b0*/  HMMA.16816.F32 R152, R136, R10, R152 ;  /* 0x0000000a8898723c */ /* 0x000fe20000001898 */
[----:B------:R-:W-:-:S02]  /*195c0*/  IMAD.IADD R15, R214, 0x1, -R179 ;  /* 0x00000001d60f7824 */ /* 0x000fc400078e0ab3 */
[----:B------:R-:W-:Y:S01]  /*195d0*/  I2F R248, R248 ;  /* 0x000000f800f87306 */ /* 0x000fe20000201400 */
[----:B------:R-:W-:Y:S01]  /*195e0*/  IABS R13, R8 ;  /* 0x00000008000d7213 */ /* 0x000fe20000000000 */
[----:B--2---:R-:W-:Y:S01]  /*195f0*/  IMAD.IADD R33, R214, 0x1, -R218 ;  /* 0x00000001d6217824 */ /* 0x004fe200078e0ada */
[----:B------:R-:W2:Y:S01]  /*19600*/  LDSM.16.M88.4 R8, [R188+0x4800] ;  /* 0x00480000bc08783b */ /* 0x000ea20000000200 */
[----:B------:R-:W-:-:S03]  /*19610*/  IABS R15, R15 ;  /* 0x0000000f000f7213 */ /* 0x000fc60000000000 */
[----:B------:R-:W-:Y:S01]  /*19620*/  IABS R33, R33 ;  /* 0x0000002100217213 */ /* 0x000fe20000000000 */
[----:B------:R-:W-:Y:S01]  /*19630*/  I2F R250, R250 ;  /* 0x000000fa00fa7306 */ /* 0x000fe20000201400 */
[----:B------:R-:W-:Y:S01]  /*19640*/  IMAD.MOV.U32 R252, RZ, RZ, R15 ;  /* 0x000000fffffc7224 */ /* 0x000fe200078e000f */
[C---:B-1----:R-:W-:Y:S06]  /*19650*/  HMMA.16816.F32 R28, R20.reuse, R4, R28 ;  /* 0x00000004141c723c */ /* 0x042fec000000181c */
[----:B------:R-:W-:Y:S01]  /*19660*/  I2F R13, R13 ;  /* 0x0000000d000d7306 */ /* 0x000fe20000201400 */
[----:B------:R-:W-:Y:S01]  /*19670*/  IMAD.IADD R4, R214, 0x1, -R222 ;  /* 0x00000001d6047824 */ /* 0x000fe200078e0ade */
[----:B------:R-:W-:Y:S04]  /*19680*/  HMMA.16816.F32 R24, R20, R6, R24 ;  /* 0x000000061418723c */ /* 0x000fe80000001818 */
[----:B------:R-:W-:-:S02]  /*19690*/  IABS R15, R4 ;  /* 0x00000004000f7213 */ /* 0x000fc40000000000 */
[----:B------:R-:W1:Y:S01]  /*196a0*/  LDSM.16.M88.4 R4, [R188+0x5000] ;  /* 0x00500000bc04783b */ /* 0x000e620000000200 */
[----:B------:R-:W-:Y:S08]  /*196b0*/  I2F R252, R252 ;  /* 0x000000fc00fc7306 */ /* 0x000ff00000201400 */
[----:B------:R-:W-:Y:S01]  /*196c0*/  I2F R33, R33 ;  /* 0x0000002100217306 */ /* 0x000fe20000201400 */
[----:B------:R-:W-:-:S02]  /*196d0*/  FMUL.FTZ R136, R29, c[0x0][0x2ec] ;  /* 0x0000bb001d887a20 */ /* 0x000fc40000410000 */
[----:B------:R-:W-:Y:S02]  /*196e0*/  FMUL.FTZ R35, R28, c[0x0][0x2ec] ;  /* 0x0000bb001c237a20 */ /* 0x000fe40000410000 */
[----:B------:R-:W-:Y:S02]  /*196f0*/  FMUL.FTZ R28, R30, c[0x0][0x2ec] ;  /* 0x0000bb001e1c7a20 */ /* 0x000fe40000410000 */
[----:B------:R-:W-:Y:S01]  /*19700*/  FMUL.FTZ R29, R31, c[0x0][0x2ec] ;  /* 0x0000bb001f1d7a20 */ /* 0x000fe20000410000 */
[----:B------:R-:W3:Y:S01]  /*19710*/  MUFU.TANH R136, R136 ;  /* 0x0000008800887308 */ /* 0x000ee20000002400 */
[----:B------:R-:W-:Y:S01]  /*19720*/  FMUL.FTZ R25, R25, c[0x0][0x2ec] ;  /* 0x0000bb0019197a20 */ /* 0x000fe20000410000 */
[----:B--2---:R-:W-:Y:S01]  /*19730*/  HMMA.16816.F32 R168, R20, R8, R168 ;  /* 0x0000000814a8723c */ /* 0x004fe200000018a8 */
[----:B------:R-:W-:Y:S02]  /*19740*/  FMUL.FTZ R24, R24, c[0x0][0x2ec] ;  /* 0x0000bb0018187a20 */ /* 0x000fe40000410000 */
[----:B------:R-:W-:-:S03]  /*19750*/  FMUL.FTZ R27, R27, c[0x0][0x2ec] ;  /* 0x0000bb001b1b7a20 */ /* 0x000fc60000410000 */
[----:B------:R-:W2:Y:S02]  /*19760*/  MUFU.TANH R35, R35 ;  /* 0x0000002300237308 */ /* 0x000ea40000002400 */
[----:B------:R-:W-:Y:S01]  /*19770*/  HMMA.16816.F32 R16, R20, R10, R16 ;  /* 0x0000000a1410723c */ /* 0x000fe20000001810 */
[----:B------:R-:W4:Y:S01]  /*19780*/  LDSM.16.M88.4 R8, [R188+0x5800] ;  /* 0x00580000bc08783b */ /* 0x000f220000000200 */
[----:B------:R-:W-:-:S04]  /*19790*/  DEPBAR.LE SB0, 0x0 ;  /* 0x000080000000791a */ /* 0x000fc80000000000 */
[----:B------:R-:W5:Y:S01]  /*197a0*/  MUFU.TANH R25, R25 ;  /* 0x0000001900197308 */ /* 0x000f620000002400 */
[C---:B---3--:R-:W-:Y:S01]  /*197b0*/  FFMA.FTZ R136, -R213.reuse, R146, R136 ;  /* 0x00000092d5887223 */ /* 0x048fe20000010188 */
[----:B-1----:R-:W-:Y:S06]  /*197c0*/  HMMA.16816.F32 R164, R20, R4, R164 ;  /* 0x0000000414a4723c */ /* 0x002fec00000018a4 */
[----:B------:R-:W1:Y:S01]  /*197d0*/  MUFU.TANH R24, R24 ;  /* 0x0000001800187308 */ /* 0x000e620000002400 */
[----:B--2---:R-:W-:Y:S02]  /*197e0*/  FFMA.FTZ R35, -R213, R142, R35 ;  /* 0x0000008ed5237223 */ /* 0x004fe40000010123 */
[----:B------:R-:W-:-:S02]  /*197f0*/  FMUL.FTZ R170, R170, c[0x0][0x2ec] ;  /* 0x0000bb00aaaa7a20 */ /* 0x000fc40000410000 */
[----:B------:R-:W-:Y:S01]  /*19800*/  FMUL.FTZ R171, R171, c[0x0][0x2ec] ;  /* 0x0000bb00abab7a20 */ /* 0x000fe20000410000 */
[C---:B------:R-:W-:Y:S01]  /*19810*/  HMMA.16816.F32 R160, R20.reuse, R6, R160 ;  /* 0x0000000614a0723c */ /* 0x040fe200000018a0 */
[----:B------:R-:W-:Y:S01]  /*19820*/  FMUL.FTZ R5, R169, c[0x0][0x2ec] ;  /* 0x0000bb00a9057a20 */ /* 0x000fe20000410000 */
[----:B------:R-:W-:Y:S01]  /*19830*/  MUFU.TANH R28, R28 ;  /* 0x0000001c001c7308 */ /* 0x000fe20000002400 */
[----:B------:R-:W-:Y:S02]  /*19840*/  FMUL.FTZ R4, R168, c[0x0][0x2ec] ;  /* 0x0000bb00a8047a20 */ /* 0x000fe40000410000 */
[----:B------:R-:W-:Y:S02]  /*19850*/  FMUL.FTZ R17, R17, c[0x0][0x2ec] ;  /* 0x0000bb0011117a20 */ /* 0x000fe40000410000 */
[----:B------:R-:W-:Y:S01]  /*19860*/  FMUL.FTZ R7, R16, c[0x0][0x2ec] ;  /* 0x0000bb0010077a20 */ /* 0x000fe20000410000 */
[----:B------:R-:W-:Y:S01]  /*19870*/  IADD3 R16, R216, -c[0x0][0x2e4], RZ ;  /* 0x8000b900d8107a10 */ /* 0x000fe20007ffe0ff */
[C---:B-----5:R-:W-:Y:S01]  /*19880*/  FFMA.FTZ R25, -R213.reuse, R156, R25 ;  /* 0x0000009cd5197223 */ /* 0x060fe20000010119 */
[----:B------:R-:W2:Y:S01]  /*19890*/  MUFU.TANH R5, R5 ;  /* 0x0000000500057308 */ /* 0x000ea20000002400 */
[----:B-1----:R-:W-:Y:S01]  /*198a0*/  FFMA.FTZ R24, -R213, R148, R24 ;  /* 0x00000094d5187223 */ /* 0x002fe20000010118 */
[----:B------:R-:W-:Y:S01]  /*198b0*/  IMNMX R16, RZ, R16, !PT ;  /* 0x00000010ff107217 */ /* 0x000fe20007800200 */
[----:B------:R-:W-:Y:S01]  /*198c0*/  FMUL.FTZ R18, R18, c[0x0][0x2ec] ;  /* 0x0000bb0012127a20 */ /* 0x000fe20000410000 */
[----:B------:R-:W-:Y:S01]  /*198d0*/  IADD3 R6, R214, -c[0x0][0x2e4], RZ ;  /* 0x8000b900d6067a10 */ /* 0x000fe20007ffe0ff */
[----:B------:R-:W-:Y:S01]  /*198e0*/  FMUL.FTZ R19, R19, c[0x0][0x2ec] ;  /* 0x0000bb0013137a20 */ /* 0x000fe20000410000 */
[-C--:B------:R-:W-:Y:S01]  /*198f0*/  ISETP.LT.OR P2, PT, R2, R16.reuse, P2 ;  /* 0x000000100200720c */ /* 0x080fe20001741670 */
[----:B------:R-:W-:Y:S01]  /*19900*/  FMUL.FTZ R30, R164, c[0x0][0x2ec] ;  /* 0x0000bb00a41e7a20 */ /* 0x000fe20000410000 */
[----:B------:R-:W1:Y:S01]  /*19910*/  MUFU.TANH R7, R7 ;  /* 0x0000000700077308 */ /* 0x000e620000002400 */
[----:B------:R-:W-:Y:S01]  /*19920*/  FMUL.FTZ R31, R165, c[0x0][0x2ec] ;  /* 0x0000bb00a51f7a20 */ /* 0x000fe20000410000 */
[C---:B----4-:R-:W-:Y:S01]  /*19930*/  HMMA.16816.F32 R172, R20.reuse, R8, R172 ;  /* 0x0000000814ac723c */ /* 0x050fe200000018ac */
[----:B------:R-:W-:Y:S01]  /*19940*/  ISETP.LT.OR P6, PT, R223, R16, P6 ;  /* 0x00000010df00720c */ /* 0x000fe200037c1670 */
[----:B------:R-:W-:Y:S01]  /*19950*/  FMUL.FTZ R166, R166, c[0x0][0x2ec] ;  /* 0x0000bb00a6a67a20 */ /* 0x000fe20000410000 */
[----:B------:R-:W-:Y:S01]  /*19960*/  FSEL R142, R136, -INF , !P2 ;  /* 0xff800000888e7808 */ /* 0x000fe20005000000 */
[----:B------:R-:W-:Y:S01]  /*19970*/  FMUL.FTZ R138, R161, c[0x0][0x2ec] ;  /* 0x0000bb00a18a7a20 */ /* 0x000fe20000410000 */
[-C--:B------:R-:W-:Y:S01]  /*19980*/  ISETP.GE.AND P2, PT, R144, R215.reuse, PT ;  /* 0x000000d79000720c */ /* 0x080fe20003f46270 */
[----:B------:R-:W3:Y:S01]  /*19990*/  MUFU.TANH R4, R4 ;  /* 0x0000000400047308 */ /* 0x000ee20000002400 */
[----:B------:R-:W-:Y:S01]  /*199a0*/  FMUL.FTZ R137, R160, c[0x0][0x2ec] ;  /* 0x0000bb00a0897a20 */ /* 0x000fe20000410000 */
[----:B------:R-:W-:Y:S01]  /*199b0*/  HMMA.16816.F32 R8, R20, R10, R152 ;  /* 0x0000000a1408723c */ /* 0x000fe20000001898 */
[----:B--2---:R-:W-:Y:S01]  /*199c0*/  FFMA.FTZ R158, -R213, R158, R5 ;  /* 0x0000009ed59e7223 */ /* 0x004fe20000010105 */
[----:B------:R-:W-:Y:S01]  /*199d0*/  FSEL R5, R35, -INF , !P6 ;  /* 0xff80000023057808 */ /* 0x000fe20007000000 */
[----:B------:R-:W-:Y:S01]  /*199e0*/  FMUL.FTZ R162, R162, c[0x0][0x2ec] ;  /* 0x0000bb00a2a27a20 */ /* 0x000fe20000410000 */
[----:B------:R-:W-:Y:S01]  /*199f0*/  ISETP.LT.OR P2, PT, R144, R16, P2 ;  /* 0x000000109000720c */ /* 0x000fe20001741670 */
[----:B------:R-:W-:Y:S01]  /*19a00*/  FMUL.FTZ R163, R163, c[0x0][0x2ec] ;  /* 0x0000bb00a3a37a20 */ /* 0x000fe20000410000 */
[----:B------:R-:W2:Y:S01]  /*19a10*/  MUFU.TANH R30, R30 ;  /* 0x0000001e001e7308 */ /* 0x000ea20000002400 */
[----:B-1----:R-:W-:Y:S01]  /*19a20*/  FFMA.FTZ R7, -R213, R176, R7 ;  /* 0x000000b0d5077223 */ /* 0x002fe20000010107 */
[----:B------:R-:W-:Y:S01]  /*19a30*/  ISETP.GE.AND P6, PT, R145, R215, PT ;  /* 0x000000d79100720c */ /* 0x000fe20003fc6270 */
[----:B------:R-:W-:Y:S01]  /*19a40*/  FMUL.FTZ R21, R26, c[0x0][0x2ec] ;  /* 0x0000bb001a157a20 */ /* 0x000fe20000410000 */
[-C--:B------:R-:W-:Y:S01]  /*19a50*/  ISETP.LT.OR P0, PT, R141, R16.reuse, P0 ;  /* 0x000000108d00720c */ /* 0x080fe20000701670 */
[----:B------:R-:W-:Y:S01]  /*19a60*/  IMAD.MOV.U32 R164, RZ, RZ, R134 ;  /* 0x000000ffffa47224 */ /* 0x000fe200078e0086 */
[----:B------:R-:W-:Y:S01]  /*19a70*/  ISETP.LT.OR P1, PT, R133, R16, P1 ;  /* 0x000000108500720c */ /* 0x000fe20000f21670 */
[----:B------:R-:W-:Y:S01]  /*19a80*/  IMAD.MOV.U32 R165, RZ, RZ, R135 ;  /* 0x000000ffffa57224 */ /* 0x000fe200078e0087 */
[----:B------:R-:W1:Y:S01]  /*19a90*/  MUFU.TANH R138, R138 ;  /* 0x0000008a008a7308 */ /* 0x000e620000002400 */
[----:B---3--:R-:W-:Y:S01]  /*19aa0*/  FFMA.FTZ R26, -R213, R150, R4 ;  /* 0x00000096d51a7223 */ /* 0x008fe20000010104 */
[----:B------:R-:W-:Y:S01]  /*19ab0*/  ISETP.LT.OR P5, PT, R143, R16, P5 ;  /* 0x000000108f00720c */ /* 0x000fe20002fa1670 */
[----:B------:R-:W-:Y:S01]  /*19ac0*/  FMUL.FTZ R20, R172, c[0x0][0x2ec] ;  /* 0x0000bb00ac147a20 */ /* 0x000fe20000410000 */
[----:B------:R-:W-:-:S02]  /*19ad0*/  FSEL R22, R7, -INF , !P2 ;  /* 0xff80000007167808 */ /* 0x000fc40005000000 */
[----:B------:R-:W-:Y:S01]  /*19ae0*/  FSEL R4, R25, -INF , !P0 ;  /* 0xff80000019047808 */ /* 0x000fe20004000000 */
[----:B------:R-:W-:Y:S01]  /*19af0*/  FMUL.FTZ R25, R173, c[0x0][0x2ec] ;  /* 0x0000bb00ad197a20 */ /* 0x000fe20000410000 */
[----:B------:R-:W3:Y:S01]  /*19b00*/  MUFU.TANH R31, R31 ;  /* 0x0000001f001f7308 */ /* 0x000ee20000002400 */
[----:B------:R-:W-:Y:S01]  /*19b10*/  ISETP.LT.OR P6, PT, R145, R16, P6 ;  /* 0x000000109100720c */ /* 0x000fe200037c1670 */
[----:B------:R-:W-:Y:S01]  /*19b20*/  FMUL.FTZ R35, R8, c[0x0][0x2ec] ;  /* 0x0000bb0008237a20 */ /* 0x000fe20000410000 */
[----:B------:R-:W-:Y:S01]  /*19b30*/  FSEL R26, R26, -INF , !P5 ;  /* 0xff8000001a1a7808 */ /* 0x000fe20006800000 */
[----:B------:R-:W-:Y:S01]  /*19b40*/  FMUL.FTZ R8, R9, c[0x0][0x2ec] ;  /* 0x0000bb0009087a20 */ /* 0x000fe20000410000 */
[-C--:B------:R-:W-:Y:S01]  /*19b50*/  ISETP.GE.AND P2, PT, R177, R215.reuse, PT ;  /* 0x000000d7b100720c */ /* 0x080fe20003f46270 */
[----:B--2---:R-:W-:Y:S01]  /*19b60*/  FFMA.FTZ R176, -R213, R220, R30 ;  /* 0x000000dcd5b07223 */ /* 0x004fe2000001011e */
[----:B------:R-:W-:Y:S01]  /*19b70*/  FSEL R30, R24, -INF , !P1 ;  /* 0xff800000181e7808 */ /* 0x000fe20004800000 */
[----:B------:R-:W2:Y:S01]  /*19b80*/  MUFU.TANH R17, R17 ;  /* 0x0000001100117308 */ /* 0x000ea20000002400 */
[-C--:B------:R-:W-:Y:S01]  /*19b90*/  ISETP.GE.AND P5, PT, R151, R215.reuse, PT ;  /* 0x000000d79700720c */ /* 0x080fe20003fa6270 */
[----:B-1----:R-:W-:Y:S01]  /*19ba0*/  FFMA.FTZ R138, -R213, R232, R138 ;  /* 0x000000e8d58a7223 */ /* 0x002fe2000001018a */
[----:B------:R-:W-:Y:S01]  /*19bb0*/  FSEL R24, R158, -INF , !P6 ;  /* 0xff8000009e187808 */ /* 0x000fe20007000000 */
[----:B------:R-:W-:Y:S01]  /*19bc0*/  FMUL.FTZ R10, R10, c[0x0][0x2ec] ;  /* 0x0000bb000a0a7a20 */ /* 0x000fe20000410000 */
[-C--:B------:R-:W-:Y:S01]  /*19bd0*/  ISETP.GE.AND P1, PT, R147, R215.reuse, PT ;  /* 0x000000d79300720c */ /* 0x080fe20003f26270 */
[----:B------:R-:W-:Y:S01]  /*19be0*/  FMUL.FTZ R11, R11, c[0x0][0x2ec] ;  /* 0x0000bb000b0b7a20 */ /* 0x000fe20000410000 */
[-C--:B------:R-:W-:Y:S01]  /*19bf0*/  ISETP.GE.AND P0, PT, R149, R215.reuse, PT ;  /* 0x000000d79500720c */ /* 0x080fe20003f06270 */
[----:B------:R-:W1:Y:S01]  /*19c00*/  MUFU.TANH R137, R137 ;  /* 0x0000008900897308 */ /* 0x000e620000002400 */
[----:B------:R-:W-:Y:S01]  /*19c10*/  ISETP.GE.AND P6, PT, R157, R215, PT ;  /* 0x000000d79d00720c */ /* 0x000fe20003fc6270 */
[----:B---3--:R-:W-:Y:S01]  /*19c20*/  FFMA.FTZ R31, -R213, R224, R31 ;  /* 0x000000e0d51f7223 */ /* 0x008fe2000001011f */
[----:B------:R-:W-:-:S02]  /*19c30*/  ISETP.LT.OR P2, PT, R177, R16, P2 ;  /* 0x00000010b100720c */ /* 0x000fc40001741670 */
[-C--:B------:R-:W-:Y:S02]  /*19c40*/  ISETP.LT.OR P5, PT, R151, R16.reuse, P5 ;  /* 0x000000109700720c */ /* 0x080fe40002fa1670 */
[----:B------:R-:W-:Y:S01]  /*19c50*/  ISETP.LT.OR P1, PT, R147, R16, P1 ;  /* 0x000000109300720c */ /* 0x000fe20000f21670 */
[----:B------:R-:W3:Y:S01]  /*19c60*/  MUFU.TANH R20, R20 ;  /* 0x0000001400147308 */ /* 0x000ee20000002400 */
[----:B--2---:R-:W-:Y:S01]  /*19c70*/  FFMA.FTZ R17, -R213, R178, R17 ;  /* 0x000000b2d5117223 */ /* 0x004fe20000010111 */
[-C--:B------:R-:W-:Y:S02]  /*19c80*/  ISETP.LT.OR P0, PT, R149, R16.reuse, P0 ;  /* 0x000000109500720c */ /* 0x080fe40000701670 */
[----:B------:R-:W-:Y:S02]  /*19c90*/  ISETP.LT.OR P6, PT, R157, R16, P6 ;  /* 0x000000109d00720c */ /* 0x000fe400037c1670 */
[----:B------:R-:W-:Y:S02]  /*19ca0*/  FSEL R168, R138, -INF , !P2 ;  /* 0xff8000008aa87808 */ /* 0x000fe40005000000 */
[----:B------:R-:W2:Y:S01]  /*19cb0*/  MUFU.TANH R7, R35 ;  /* 0x0000002300077308 */ /* 0x000ea20000002400 */
[----:B-1----:R-:W-:Y:S01]  /*19cc0*/  FFMA.FTZ R137, -R213, R226, R137 ;  /* 0x000000e2d5897223 */ /* 0x002fe20000010189 */
[----:B------:R-:W-:-:S02]  /*19cd0*/  IMNMX R6, RZ, R6, !PT ;  /* 0x00000006ff067217 */ /* 0x000fc40007800200 */
[----:B------:R-:W-:Y:S02]  /*19ce0*/  FSEL R172, R31, -INF , !P5 ;  /* 0xff8000001fac7808 */ /* 0x000fe40006800000 */
[----:B------:R-:W-:Y:S02]  /*19cf0*/  ISETP.GE.AND P2, PT, R2, R217, PT ;  /* 0x000000d90200720c */ /* 0x000fe40003f46270 */
[----:B------:R-:W1:Y:S01]  /*19d00*/  MUFU.TANH R8, R8 ;  /* 0x0000000800087308 */ /* 0x000e620000002400 */
[----:B---3--:R-:W-:Y:S01]  /*19d10*/  FFMA.FTZ R154, -R213, R230, R20 ;  /* 0x000000e6d59a7223 */ /* 0x008fe20000010114 */
[----:B------:R-:W-:Y:S02]  /*19d20*/  FSEL R20, R17, -INF , !P1 ;  /* 0xff80000011147808 */ /* 0x000fe40004800000 */
[----:B------:R-:W-:Y:S02]  /*19d30*/  FSEL R176, R176, -INF , !P0 ;  /* 0xff800000b0b07808 */ /* 0x000fe40004000000 */
[----:B------:R-:W-:-:S02]  /*19d40*/  ISETP.GE.AND P5, PT, R218, R215, PT ;  /* 0x000000d7da00720c */ /* 0x000fc40003fa6270 */
[----:B------:R-:W3:Y:S01]  /*19d50*/  MUFU.TANH R25, R25 ;  /* 0x0000001900197308 */ /* 0x000ee20000002400 */
[-C--:B------:R-:W-:Y:S01]  /*19d60*/  ISETP.GE.AND P1, PT, R159, R215.reuse, PT ;  /* 0x000000d79f00720c */ /* 0x080fe20003f26270 */
[----:B--2---:R-:W-:Y:S01]  /*19d70*/  FFMA.FTZ R7, -R213, R234, R7 ;  /* 0x000000ead5077223 */ /* 0x004fe20000010107 */
[----:B------:R-:W-:Y:S02]  /*19d80*/  ISETP.GE.AND P0, PT, R179, R215, PT ;  /* 0x000000d7b300720c */ /* 0x000fe40003f06270 */
[----:B------:R-:W-:Y:S01]  /*19d90*/  ISETP.LT.OR P2, PT, R2, R6, P2 ;  /* 0x000000060200720c */ /* 0x000fe20001741670 */
[C---:B------:R-:W-:Y:S01]  /*19da0*/  FFMA.FTZ R2, -R213.reuse, R140, R28 ;  /* 0x0000008cd5027223 */ /* 0x040fe2000001011c */
[----:B------:R-:W-:Y:S01]  /*19db0*/  ISETP.LT.OR P5, PT, R218, R16, P5 ;  /* 0x00000010da00720c */ /* 0x000fe20002fa1670 */
[----:B------:R2:W4:Y:S01]  /*19dc0*/  MUFU.TANH R23, R170 ;  /* 0x000000aa00177308 */ /* 0x0005220000002400 */
[----:B-1----:R-:W-:Y:S01]  /*19dd0*/  FFMA.FTZ R136, -R213, R236, R8 ;  /* 0x000000ecd5887223 */ /* 0x002fe20000010108 */
[----:B------:R-:W-:-:S02]  /*19de0*/  ISETP.LT.OR P1, PT, R159, R16, P1 ;  /* 0x000000109f00720c */ /* 0x000fc40000f21670 */
[----:B------:R-:W-:Y:S02]  /*19df0*/  ISETP.LT.OR P0, PT, R179, R16, P0 ;  /* 0x00000010b300720c */ /* 0x000fe40000701670 */
[----:B------:R-:W-:Y:S02]  /*19e00*/  FSEL R138, R7, -INF , !P5 ;  /* 0xff800000078a7808 */ /* 0x000fe40006800000 */
[----:B------:R-:W1:Y:S01]  /*19e10*/  MUFU.TANH R29, R29 ;  /* 0x0000001d001d7308 */ /* 0x000e620000002400 */
[----:B------:R-:W-:Y:S01]  /*19e20*/  ISETP.GE.AND P5, PT, R143, R217, PT ;  /* 0x000000d98f00720c */ /* 0x000fe20003fa6270 */
[----:B---3--:R-:W-:Y:S01]  /*19e30*/  FFMA.FTZ R25, -R213, R228, R25 ;  /* 0x000000e4d5197223 */ /* 0x008fe20000010119 */
[----:B------:R-:W-:Y:S02]  /*19e40*/  FSEL R154, R154, -INF , !P1 ;  /* 0xff8000009a9a7808 */ /* 0x000fe40004800000 */
[----:B------:R-:W-:Y:S02]  /*19e50*/  ISETP.LT.OR P5, PT, R143, R6, P5 ;  /* 0x000000068f00720c */ /* 0x000fe40002fa1670 */
[----:B------:R-:W-:Y:S01]  /*19e60*/  FSEL R152, R25, -INF , !P0 ;  /* 0xff80000019987808 */ /* 0x000fe20004000000 */
[----:B------:R-:W3:Y:S01]  /*19e70*/  MUFU.TANH R27, R27 ;  /* 0x0000001b001b7308 */ /* 0x000ee20000002400 */
[----:B--2---:R-:W-:Y:S01]  /*19e80*/  FSEL R170, R137, -INF , !P6 ;  /* 0xff80000089aa7808 */ /* 0x004fe20007000000 */
[----:B----4-:R-:W-:Y:S01]  /*19e90*/  FFMA.FTZ R23, -R213, R240, R23 ;  /* 0x000000f0d5177223 */ /* 0x010fe20000010117 */
[----:B------:R-:W-:-:S02]  /*19ea0*/  ISETP.GE.AND P6, PT, R222, R215, PT ;  /* 0x000000d7de00720c */ /* 0x000fc40003fc6270 */
[-C--:B------:R-:W-:Y:S02]  /*19eb0*/  ISETP.GE.AND P1, PT, R133, R217.reuse, PT ;  /* 0x000000d98500720c */ /* 0x080fe40003f26270 */
[----:B------:R-:W-:Y:S01]  /*19ec0*/  ISETP.LT.OR P6, PT, R222, R16, P6 ;  /* 0x00000010de00720c */ /* 0x000fe200037c1670 */
[----:B------:R-:W2:Y:S01]  /*19ed0*/  MUFU.TANH R21, R21 ;  /* 0x0000001500157308 */ /* 0x000ea20000002400 */
[----:B------:R-:W-:Y:S01]  /*19ee0*/  FMUL.FTZ R16, R167, c[0x0][0x2ec] ;  /* 0x0000bb00a7107a20 */ /* 0x000fe20000410000 */
[----:B------:R-:W-:Y:S01]  /*19ef0*/  ISETP.GE.AND P0, PT, R141, R217, PT ;  /* 0x000000d98d00720c */ /* 0x000fe20003f06270 */
[----:B-1----:R-:W-:Y:S01]  /*19f00*/  FFMA.FTZ R17, -R213, R32, R29 ;  /* 0x00000020d5117223 */ /* 0x002fe2000001011d */
[-C--:B------:R-:W-:Y:S01]  /*19f10*/  ISETP.LT.OR P4, PT, R223, R6.reuse, P4 ;  /* 0x00000006df00720c */ /* 0x080fe20002781670 */
[----:B------:R-:W-:Y:S01]  /*19f20*/  FMUL.FTZ R32, R174, c[0x0][0x2ec] ;  /* 0x0000bb00ae207a20 */ /* 0x000fe20000410000 */
[----:B------:R-:W-:Y:S01]  /*19f30*/  ISETP.LT.OR P1, PT, R133, R6, P1 ;  /* 0x000000068500720c */ /* 0x000fe20000f21670 */
[----:B------:R-:W-:Y:S01]  /*19f40*/  FMUL.FTZ R29, R175, c[0x0][0x2ec] ;  /* 0x0000bb00af1d7a20 */ /* 0x000fe20000410000 */
[----:B------:R-:W1:Y:S01]  /*19f50*/  MUFU.TANH R8, R166 ;  /* 0x000000a600087308 */ /* 0x000e620000002400 */
[----:B---3--:R-:W-:Y:S01]  /*19f60*/  FFMA.FTZ R7, -R213, R238, R27 ;  /* 0x000000eed5077223 */ /* 0x008fe2000001011b */
[----:B------:R-:W-:-:S02]  /*19f70*/  FSEL R27, R23, -INF , !P5 ;  /* 0xff800000171b7808 */ /* 0x000fc40006800000 */
[----:B------:R-:W-:Y:S02]  /*19f80*/  ISETP.GE.AND P5, PT, R157, R217, PT ;  /* 0x000000d99d00720c */ /* 0x000fe40003fa6270 */
[----:B------:R-:W-:Y:S02]  /*19f90*/  ISETP.LT.OR P0, PT, R141, R6, P0 ;  /* 0x000000068d00720c */ /* 0x000fe40000701670 */
[----:B------:R-:W3:Y:S01]  /*19fa0*/  MUFU.TANH R28, R162 ;  /* 0x000000a2001c7308 */ /* 0x000ee20000002400 */
[----:B--2---:R-:W-:Y:S01]  /*19fb0*/  FFMA.FTZ R9, -R213, R34, R21 ;  /* 0x00000022d5097223 */ /* 0x004fe20000010115 */
[----:B------:R-:W-:Y:S02]  /*19fc0*/  ISETP.LT.OR P5, PT, R157, R6, P5 ;  /* 0x000000069d00720c */ /* 0x000fe40002fa1670 */
[----:B------:R-:W-:Y:S02]  /*19fd0*/  FSEL R136, R136, -INF , !P6 ;  /* 0xff80000088887808 */ /* 0x000fe40007000000 */
[----:B------:R-:W-:-:S02]  /*19fe0*/  FSEL R2, R2, -INF , !P4 ;  /* 0xff80000002027808 */ /* 0x000fc40006000000 */
[----:B------:R-:W2:Y:S01]  /*19ff0*/  MUFU.TANH R171, R171 ;  /* 0x000000ab00ab7308 */ /* 0x000ea20000002400 */
[----:B-1----:R-:W-:Y:S01]  /*1a000*/  FFMA.FTZ R8, -R213, R12, R8 ;  /* 0x0000000cd5087223 */ /* 0x002fe20000010108 */
[----:B------:R-:W-:Y:S02]  /*1a010*/  FSEL R17, R17, -INF , !P2 ;  /* 0xff80000011117808 */ /* 0x000fe40005000000 */
[----:B------:R-:W-:Y:S02]  /*1a020*/  FSEL R9, R9, -INF , !P1 ;  /* 0xff80000009097808 */ /* 0x000fe40004800000 */
[----:B------:R-:W-:Y:S02]  /*1a030*/  FSEL R7, R7, -INF , !P0 ;  /* 0xff80000007077808 */ /* 0x000fe40004000000 */
[----:B------:R-:W1:Y:S01]  /*1a040*/  MUFU.TANH R18, R18 ;  /* 0x0000001200127308 */ /* 0x000e620000002400 */
[----:B---3--:R-:W-:Y:S01]  /*1a050*/  FFMA.FTZ R28, -R213, R248, R28 ;  /* 0x000000f8d51c7223 */ /* 0x008fe2000001011c */
[----:B------:R-:W-:-:S02]  /*1a060*/  ISETP.GE.AND P6, PT, R145, R217, PT ;  /* 0x000000d99100720c */ /* 0x000fc40003fc6270 */
[-C--:B------:R-:W-:Y:S02]  /*1a070*/  ISETP.GE.AND P4, PT, R144, R217.reuse, PT ;  /* 0x000000d99000720c */ /* 0x080fe40003f86270 */
[-C--:B------:R-:W-:Y:S02]  /*1a080*/  ISETP.GE.AND P2, PT, R147, R217.reuse, PT ;  /* 0x000000d99300720c */ /* 0x080fe40003f46270 */
[----:B------:R-:W3:Y:S01]  /*1a090*/  MUFU.TANH R19, R19 ;  /* 0x0000001300137308 */ /* 0x000ee20000002400 */
[-C--:B------:R-:W-:Y:S01]  /*1a0a0*/  ISETP.GE.AND P1, PT, R149, R217.reuse, PT ;  /* 0x000000d99500720c */ /* 0x080fe20003f26270 */
[----:B--2---:R-:W-:Y:S01]  /*1a0b0*/  FFMA.FTZ R25, -R213, R242, R171 ;  /* 0x000000f2d5197223 */ /* 0x004fe200000101ab */
[----:B------:R-:W-:Y:S02]  /*1a0c0*/  ISETP.GE.AND P0, PT, R151, R217, PT ;  /* 0x000000d99700720c */ /* 0x000fe40003f06270 */
[----:B------:R-:W-:Y:S02]  /*1a0d0*/  FSEL R167, R28, -INF , !P5 ;  /* 0xff8000001ca77808 */ /* 0x000fe40006800000 */
[----:B------:R-:W-:Y:S01]  /*1a0e0*/  ISETP.GT.AND P5, PT, R212, R203, PT ;  /* 0x000000cbd400720c */ /* 0x000fe20003fa4270 */
[----:B------:R-:W2:Y:S01]  /*1a0f0*/  MUFU.TANH R16, R16 ;  /* 0x0000001000107308 */ /* 0x000ea20000002400 */
[----:B-1----:R-:W-:Y:S01]  /*1a100*/  FFMA.FTZ R18, -R213, R246, R18 ;  /* 0x000000f6d5127223 */ /* 0x002fe20000010112 */
[----:B------:R-:W-:-:S02]  /*1a110*/  ISETP.LT.OR P6, PT, R145, R6, P6 ;  /* 0x000000069100720c */ /* 0x000fc400037c1670 */
[-C--:B------:R-:W-:Y:S02]  /*1a120*/  ISETP.LT.OR P4, PT, R144, R6.reuse, P4 ;  /* 0x000000069000720c */ /* 0x080fe40002781670 */
[----:B------:R-:W-:Y:S02]  /*1a130*/  ISETP.LT.OR P2, PT, R147, R6, P2 ;  /* 0x000000069300720c */ /* 0x000fe40001741670 */
[----:B------:R-:W-:Y:S01]  /*1a140*/  I2F R15, R15 ;  /* 0x0000000f000f7306 */ /* 0x000fe20000201400 */
[----:B---3--:R-:W-:Y:S01]  /*1a150*/  FFMA.FTZ R19, -R213, R244, R19 ;  /* 0x000000f4d5137223 */ /* 0x008fe20000010113 */
[-C--:B------:R-:W-:Y:S02]  /*1a160*/  ISETP.LT.OR P1, PT, R149, R6.reuse, P1 ;  /* 0x000000069500720c */ /* 0x080fe40000f21670 */
[----:B------:R-:W-:Y:S02]  /*1a170*/  ISETP.LT.OR P0, PT, R151, R6, P0 ;  /* 0x000000069700720c */ /* 0x000fe40000701670 */
[----:B------:R-:W-:-:S02]  /*1a180*/  FSEL R25, R25, -INF , !P6 ;  /* 0xff80000019197808 */ /* 0x000fc40007000000 */
[----:B------:R-:W1:Y:S01]  /*1a190*/  MUFU.TANH R163, R163 ;  /* 0x000000a300a37308 */ /* 0x000e620000002400 */
[----:B--2---:R-:W-:Y:S01]  /*1a1a0*/  FFMA.FTZ R14, -R213, R14, R16 ;  /* 0x0000000ed50e7223 */ /* 0x004fe20000010110 */
[----:B------:R-:W-:Y:S02]  /*1a1b0*/  FSEL R23, R18, -INF , !P4 ;  /* 0xff80000012177808 */ /* 0x000fe40006000000 */
[----:B------:R-:W-:Y:S02]  /*1a1c0*/  FSEL R21, R19, -INF , !P2 ;  /* 0xff80000013157808 */ /* 0x000fe40005000000 */
[----:B------:R-:W-:Y:S02]  /*1a1d0*/  FSEL R171, R8, -INF , !P1 ;  /* 0xff80000008ab7808 */ /* 0x000fe40004800000 */
[----:B------:R-:W2:Y:S01]  /*1a1e0*/  MUFU.TANH R32, R32 ;  /* 0x0000002000207308 */ /* 0x000ea20000002400 */
[----:B------:R-:W-:Y:S02]  /*1a1f0*/  FSEL R169, R14, -INF , !P0 ;  /* 0xff8000000ea97808 */ /* 0x000fe40004000000 */
[----:B------:R-:W-:-:S02]  /*1a200*/  ISETP.GE.AND P6, PT, R177, R217, PT ;  /* 0x000000d9b100720c */ /* 0x000fc40003fc6270 */
[-C--:B------:R-:W-:Y:S02]  /*1a210*/  ISETP.GE.AND P4, PT, R159, R217.reuse, PT ;  /* 0x000000d99f00720c */ /* 0x080fe40003f86270 */
[-C--:B------:R-:W-:Y:S01]  /*1a220*/  ISETP.GE.AND P2, PT, R179, R217.reuse, PT ;  /* 0x000000d9b300720c */ /* 0x080fe20003f46270 */
[----:B------:R-:W3:Y:S01]  /*1a230*/  MUFU.TANH R29, R29 ;  /* 0x0000001d001d7308 */ /* 0x000ee20000002400 */
[-C--:B------:R-:W-:Y:S01]  /*1a240*/  ISETP.GE.AND P1, PT, R218, R217.reuse, PT ;  /* 0x000000d9da00720c */ /* 0x080fe20003f26270 */
[----:B-1----:R-:W-:Y:S01]  /*1a250*/  FFMA.FTZ R163, -R213, R250, R163 ;  /* 0x000000fad5a37223 */ /* 0x002fe200000101a3 */
[----:B------:R-:W-:Y:S02]  /*1a260*/  ISETP.GE.AND P0, PT, R222, R217, PT ;  /* 0x000000d9de00720c */ /* 0x000fe40003f06270 */
[-C--:B------:R-:W-:Y:S02]  /*1a270*/  ISETP.LT.OR P6, PT, R177, R6.reuse, P6 ;  /* 0x00000006b100720c */ /* 0x080fe400037c1670 */
[-C--:B------:R-:W-:Y:S01]  /*1a280*/  ISETP.LT.OR P4, PT, R159, R6.reuse, P4 ;  /* 0x000000069f00720c */ /* 0x080fe20002781670 */
[----:B------:R-:W1:Y:S01]  /*1a290*/  MUFU.TANH R10, R10 ;  /* 0x0000000a000a7308 */ /* 0x000e620000002400 */
[----:B--2---:R-:W-:Y:S01]  /*1a2a0*/  FFMA.FTZ R13, -R213, R13, R32 ;  /* 0x0000000dd50d7223 */ /* 0x004fe20000010120 */
[-C--:B------:R-:W-:Y:S01]  /*1a2b0*/  ISETP.LT.OR P2, PT, R179, R6.reuse, P2 ;  /* 0x00000006b300720c */ /* 0x080fe20001741670 */
[----:B------:R-:W-:Y:S01]  /*1a2c0*/  BAR.SYNC.DEFER_BLOCKING 0x0 ;  /* 0x0000000000007b1d */ /* 0x000fe20000010000 */
[----:B------:R-:W-:-:S02]  /*1a2d0*/  ISETP.LT.OR P1, PT, R218, R6, P1 ;  /* 0x00000006da00720c */ /* 0x000fc40000f21670 */
[----:B------:R-:W-:Y:S01]  /*1a2e0*/  ISETP.LT.OR P0, PT, R222, R6, P0 ;  /* 0x00000006de00720c */ /* 0x000fe20000701670 */
[----:B---3--:R-:W-:Y:S02]  /*1a2f0*/  FFMA.FTZ R29, -R213, R252, R29 ;  /* 0x000000fcd51d7223 */ /* 0x008fe4000001011d */
[----:B------:R-:W2:Y:S01]  /*1a300*/  MUFU.TANH R12, R11 ;  /* 0x0000000b000c7308 */ /* 0x000ea20000002400 */
[----:B------:R-:W-:Y:S02]  /*1a310*/  FSEL R163, R163, -INF , !P6 ;  /* 0xff800000a3a37808 */ /* 0x000fe40007000000 */
[----:B------:R-:W-:Y:S02]  /*1a320*/  FSEL R151, R13, -INF , !P4 ;  /* 0xff8000000d977808 */ /* 0x000fe40006000000 */
[----:B------:R-:W-:Y:S01]  /*1a330*/  FSEL R139, R29, -INF , !P2 ;  /* 0xff8000001d8b7808 */ /* 0x000fe20005000000 */
[----:B-1----:R-:W-:-:S05]  /*1a340*/  FFMA.FTZ R10, -R213, R33, R10 ;  /* 0x00000021d50a7223 */ /* 0x002fca000001010a */
        /* <DEDUP_REMOVED lines=64> */
.L_x_6260:
[----:B------:R-:W-:-:S05]  /*1a750*/  IMAD.MOV.U32 R11, RZ, RZ, c[0x0][0x198] ;  /* 0x00006600ff0b7624 */ /* 0x000fca00078e00ff */
[----:B------:R-:W-:-:S04]  /*1a760*/  LEA R11, -R11, RZ, 0x6 ;  /* 0x000000ff0b0b7211 */ /* 0x000fc800078e31ff */
[----:B------:R-:W-:Y:S02]  /*1a770*/  SHF.R.S32.HI R8, RZ, 0x1f, R11 ;  /* 0x0000001fff087819 */ /* 0x000fe4000001140b */
.L_x_6261:
        /* <DEDUP_REMOVED lines=109> */
.L_x_6259:
[----:B-1----:R-:W-:Y:S01]  /*1ae50*/  FMNMX.FTZ R11, R132, R5, !PT ;  /* 0x00000005840b7209 */ /* 0x002fe20007810000 */
        /* <DEDUP_REMOVED lines=38> */
[----:B------:R-:W3:Y:S01]  /*1b0c0*/  LDSM.16.MT88.4 R12, [R194+0xc000] ;  /* 0x00c00000c20c783b */ /* 0x000ee20000004200 */
        /* <DEDUP_REMOVED lines=10> */
[----:B------:R-:W-:Y:S01]  /*1b170*/  FSEL R6, R145, RZ, P0 ;  /* 0x000000ff91067208 */ /* 0x000fe20000000000 */
[----:B------:R-:W-:Y:S01]  /*1b180*/  FFMA.FTZ R143, R142, c[0x0][0x23c], -R153 ;  /* 0x00008f008e8f7a23 */ /* 0x000fe20000010899 */
[----:B------:R-:W-:Y:S01]  /*1b190*/  FSEL R150, R150, RZ, P0 ;  /* 0x000000ff96967208 */ /* 0x000fe20000000000 */
[----:B------:R-:W-:Y:S01]  /*1b1a0*/  FADD.FTZ R4, R132, -R5 ;  /* 0x8000000584047221 */ /* 0x000fe20000010000 */
[----:B------:R-:W-:Y:S01]  /*1b1b0*/  MUFU.EX2 R144, R144 ;  /* 0x0000009000907308 */ /* 0x000fe20000000800 */
[----:B------:R-:W-:Y:S01]  /*1b1c0*/  FADD.FTZ R6, R3, -R6 ;  /* 0x8000000603067221 */ /* 0x000fe20000010000 */
[----:B------:R-:W-:Y:S01]  /*1b1d0*/  LDSM.16.MT88.4 R132, [R194+0xc800] ;  /* 0x00c80000c284783b */ /* 0x000fe20000004200 */
[----:B------:R-:W-:-:S02]  /*1b1e0*/  FFMA.FTZ R140, R2, c[0x0][0x23c], -R150 ;  /* 0x00008f00028c7a23 */ /* 0x000fc40000010896 */
[--C-:B------:R-:W-:Y:S02]  /*1b1f0*/  FFMA.FTZ R142, R30, c[0x0][0x23c], -R153.reuse ;  /* 0x00008f001e8e7a23 */ /* 0x100fe40000010899 */
[--C-:B------:R-:W-:Y:S01]  /*1b200*/  FFMA.FTZ R2, R17, c[0x0][0x23c], -R150.reuse ;  /* 0x00008f0011027a23 */ /* 0x100fe20000010896 */
[----:B------:R-:W1:Y:S01]  /*1b210*/  MUFU.EX2 R143, R143 ;  /* 0x0000008f008f7308 */ /* 0x000e620000000800 */
[--C-:B------:R-:W-:Y:S01]  /*1b220*/  FFMA.FTZ R0, R9, c[0x0][0x23c], -R150.reuse ;  /* 0x00008f0009007a23 */ /* 0x100fe20000010896 */
[----:B------:R-:W2:Y:S01]  /*1b230*/  LDSM.16.MT88.4 R16, [R196+0xc000] ;  /* 0x00c00000c410783b */ /* 0x000ea20000004200 */
[----:B------:R-:W-:Y:S02]  /*1b240*/  FFMA.FTZ R147, R7, c[0x0][0x23c], -R150 ;  /* 0x00008f0007937a23 */ /* 0x000fe40000010896 */
[----:B------:R-:W-:Y:S01]  /*1b250*/  FMUL.FTZ R148, R4, c[0x0][0x23c] ;  /* 0x00008f0004947a20 */ /* 0x000fe20000410000 */
[----:B------:R-:W4:Y:S01]  /*1b260*/  LDSM.16.MT88.4 R8, [R193+0xc000] ;  /* 0x00c00000c108783b */ /* 0x000f220000004200 */
[----:B------:R-:W-:Y:S01]  /*1b270*/  FMUL.FTZ R3, R6, c[0x0][0x23c] ;  /* 0x00008f0006037a20 */ /* 0x000fe20000410000 */
[----:B------:R-:W-:Y:S01]  /*1b280*/  MUFU.EX2 R142, R142 ;  /* 0x0000008e008e7308 */ /* 0x000fe20000000800 */
[--C-:B------:R-:W-:Y:S01]  /*1b290*/  FFMA.FTZ R155, R26, c[0x0][0x23c], -R153.reuse ;  /* 0x00008f001a9b7a23 */ /* 0x100fe20000010899 */
[----:B------:R-:W-:Y:S01]  /*1b2a0*/  LDSM.16.MT88.4 R28, [R192+0xc800] ;  /* 0x00c80000c01c783b */ /* 0x000fe20000004200 */
[----:B------:R-:W-:-:S02]  /*1b2b0*/  FFMA.FTZ R156, R24, c[0x0][0x23c], -R153 ;  /* 0x00008f00189c7a23 */ /* 0x000fc40000010899 */
[--C-:B------:R-:W-:Y:S02]  /*1b2c0*/  FFMA.FTZ R157, R22, c[0x0][0x23c], -R153.reuse ;  /* 0x00008f00169d7a23 */ /* 0x100fe40000010899 */
[----:B------:R-:W-:Y:S01]  /*1b2d0*/  FFMA.FTZ R158, R20, c[0x0][0x23c], -R153 ;  /* 0x00008f00149e7a23 */ /* 0x000fe20000010899 */
[----:B------:R-:W5:Y:S01]  /*1b2e0*/  MUFU.EX2 R141, R141 ;  /* 0x0000008d008d7308 */ /* 0x000f620000000800 */
[----:B-1----:R-:W-:Y:S01]  /*1b2f0*/  F2FP.PACK_AB R4, R143, R144 ;  /* 0x000000908f04723e */ /* 0x002fe200000000ff */
[--C-:B------:R-:W-:Y:S02]  /*1b300*/  FFMA.FTZ R159, R27, c[0x0][0x23c], -R150.reuse ;  /* 0x00008f001b9f7a23 */ /* 0x100fe40000010896 */
[--C-:B------:R-:W-:Y:S02]  /*1b310*/  FFMA.FTZ R162, R25, c[0x0][0x23c], -R150.reuse ;  /* 0x00008f0019a27a23 */ /* 0x100fe40000010896 */
[--C-:B------:R-:W-:Y:S01]  /*1b320*/  FFMA.FTZ R160, R23, c[0x0][0x23c], -R150.reuse ;  /* 0x00008f0017a07a23 */ /* 0x100fe20000010896 */
[----:B------:R-:W-:Y:S01]  /*1b330*/  LDSM.16.MT88.4 R24, [R196+0xe800] ;  /* 0x00e80000c418783b */ /* 0x000fe20000004200 */
[----:B------:R-:W-:Y:S01]  /*1b340*/  MUFU.EX2 R140, R140 ;  /* 0x0000008c008c7308 */ /* 0x000fe20000000800 */
[----:B------:R-:W-:-:S02]  /*1b350*/  FFMA.FTZ R161, R21, c[0x0][0x23c], -R150 ;  /* 0x00008f0015a17a23 */ /* 0x000fc40000010896 */
[----:B------:R-:W-:Y:S01]  /*1b360*/  LDSM.16.MT88.4 R20, [R194+0xe800] ;  /* 0x00e80000c214783b */ /* 0x000fe20000004200 */
[--C-:B------:R-:W-:Y:S02]  /*1b370*/  FFMA.FTZ R173, R172, c[0x0][0x23c], -R153.reuse ;  /* 0x00008f00acad7a23 */ /* 0x100fe40000010899 */
[--C-:B------:R-:W-:Y:S02]  /*1b380*/  FFMA.FTZ R175, R168, c[0x0][0x23c], -R153.reuse ;  /* 0x00008f00a8af7a23 */ /* 0x100fe40000010899 */
[----:B------:R-:W1:Y:S01]  /*1b390*/  MUFU.EX2 R2, R2 ;  /* 0x0000000200027308 */ /* 0x000e620000000800 */
[----:B-----5:R-:W-:Y:S01]  /*1b3a0*/  F2FP.PACK_AB R6, R141, R142 ;  /* 0x0000008e8d06723e */ /* 0x020fe200000000ff */
        /* <DEDUP_REMOVED lines=8> */
[----:B------:R-:W5:Y:S01]  /*1b430*/  MUFU.EX2 R147, R147 ;  /* 0x0000009300937308 */ /* 0x000f620000000800 */
[----:B-1----:R-:W-:Y:S01]  /*1b440*/  F2FP.PACK_AB R5, R2, R140 ;  /* 0x0000008c0205723e */ /* 0x002fe200000000ff */
[----:B------:R-:W-:-:S02]  /*1b450*/  FFMA.FTZ R154, R154, c[0x0][0x23c], -R153 ;  /* 0x00008f009a9a7a23 */ /* 0x000fc40000010899 */
[--C-:B------:R-:W-:Y:S02]  /*1b460*/  FFMA.FTZ R152, R138, c[0x0][0x23c], -R153.reuse ;  /* 0x00008f008a987a23 */ /* 0x100fe40000010899 */
[--C-:B------:R-:W-:Y:S02]  /*1b470*/  FFMA.FTZ R151, R151, c[0x0][0x23c], -R150.reuse ;  /* 0x00008f0097977a23 */ /* 0x100fe40000010896 */
[----:B------:R-:W1:Y:S01]  /*1b480*/  MUFU.EX2 R148, R148 ;  /* 0x0000009400947308 */ /* 0x000e620000000800 */
[--C-:B------:R-:W-:Y:S02]  /*1b490*/  FFMA.FTZ R174, R139, c[0x0][0x23c], -R150.reuse ;  /* 0x00008f008bae7a23 */ /* 0x100fe40000010896 */
[--C-:B------:R-:W-:Y:S02]  /*1b4a0*/  FFMA.FTZ R171, R137, c[0x0][0x23c], -R150.reuse ;  /* 0x00008f0089ab7a23 */ /* 0x100fe40000010896 */
[----:B------:R-:W-:Y:S02]  /*1b4b0*/  FFMA.FTZ R153, R136, c[0x0][0x23c], -R153 ;  /* 0x00008f0088997a23 */ /* 0x000fe40000010899 */
[----:B------:R-:W-:Y:S01]  /*1b4c0*/  FFMA.FTZ R150, R149, c[0x0][0x23c], -R150 ;  /* 0x00008f0095967a23 */ /* 0x000fe20000010896 */
[----:B------:R-:W2:Y:S01]  /*1b4d0*/  MUFU.EX2 R3, R3 ;  /* 0x0000000300037308 */ /* 0x000ea20000000800 */
[----:B-----5:R-:W-:Y:S01]  /*1b4e0*/  F2FP.PACK_AB R7, R147, R0 ;  /* 0x000000009307723e */ /* 0x020fe200000000ff */
[----:B------:R-:W-:Y:S01]  /*1b4f0*/  LDSM.16.MT88.4 R136, [R194+0xd800] ;  /* 0x00d80000c288783b */ /* 0x000fe20000004200 */
[----:B-1----:R-:W-:-:S05]  /*1b500*/  FMUL.FTZ R120, R120, R148 ;  /* 0x0000009478787220 */ /* 0x002fca0000410000 */
[----:B------:R-:W-:Y:S01]  /*1b510*/  MUFU.EX2 R155, R155 ;  /* 0x0000009b009b7308 */ /* 0x000fe20000000800 */
[-C--:B------:R-:W-:Y:S02]  /*1b520*/  FMUL.FTZ R121, R121, R148.reuse ;  /* 0x0000009479797220 */ /* 0x080fe40000410000 */
[-C--:B------:R-:W-:Y:S02]  /*1b530*/  FMUL.FTZ R116, R116, R148.reuse ;  /* 0x0000009474747220 */ /* 0x080fe40000410000 */
[----:B------:R-:W-:Y:S02]  /*1b540*/  FMUL.FTZ R117, R117, R148 ;  /* 0x0000009475757220 */ /* 0x000fe40000410000 */
[-C--:B--2---:R-:W-:Y:S01]  /*1b550*/  FMUL.FTZ R122, R122, R3.reuse ;  /* 0x000000037a7a7220 */ /* 0x084fe20000410000 */
[----:B------:R-:W1:Y:S01]  /*1b560*/  MUFU.EX2 R156, R156 ;  /* 0x0000009c009c7308 */ /* 0x000e620000000800 */
[-C--:B------:R-:W-:Y:S02]  /*1b570*/  FMUL.FTZ R123, R123, R3.reuse ;  /* 0x000000037b7b7220 */ /* 0x080fe40000410000 */
        /* <DEDUP_REMOVED lines=10> */
[----:B------:R-:W2:Y:S01]  /*1b620*/  LDSM.16.MT88.4 R12, [R196+0xe000] ;  /* 0x00e00000c40c783b */ /* 0x000ea20000004200 */
        /* <DEDUP_REMOVED lines=15> */
[----:B------:R-:W5:Y:S01]  /*1b720*/  MUFU.EX2 R162, R162 ;  /* 0x000000a200a27308 */ /* 0x000f620000000800 */
[----:B------:R-:W-:-:S02]  /*1b730*/  FMUL.FTZ R111, R111, R3 ;  /* 0x000000036f6f7220 */ /* 0x000fc40000410000 */
[-C--:B------:R-:W-:Y:S01]  /*1b740*/  FMUL.FTZ R36, R36, R148.reuse ;  /* 0x0000009424247220 */ /* 0x080fe20000410000 */
[C---:B----4-:R-:W-:Y:S01]  /*1b750*/  HMMA.16816.F32 R112, R4.reuse, R8, R112 ;  /* 0x000000080470723c */ /* 0x050fe20000001870 */
[-C--:B------:R-:W-:Y:S02]  /*1b760*/  FMUL.FTZ R37, R37, R148.reuse ;  /* 0x0000009425257220 */ /* 0x080fe40000410000 */
[-C--:B------:R-:W-:Y:S01]  /*1b770*/  FMUL.FTZ R38, R38, R3.reuse ;  /* 0x0000000326267220 */ /* 0x080fe20000410000 */
[----:B------:R-:W-:Y:S01]  /*1b780*/  MUFU.EX2 R160, R160 ;  /* 0x000000a000a07308 */ /* 0x000fe20000000800 */
[----:B------:R-:W-:Y:S02]  /*1b790*/  FMUL.FTZ R39, R39, R3 ;  /* 0x0000000327277220 */ /* 0x000fe40000410000 */
[-C--:B------:R-:W-:Y:S01]  /*1b7a0*/  FMUL.FTZ R40, R40, R148.reuse ;  /* 0x0000009428287220 */ /* 0x080fe20000410000 */
[----:B------:R-:W-:Y:S01]  /*1b7b0*/  HMMA.16816.F32 R108, R4, R10, R108 ;  /* 0x0000000a046c723c */ /* 0x000fe2000000186c */
[----:B------:R-:W4:Y:S01]  /*1b7c0*/  LDSM.16.MT88.4 R8, [R194+0xe000] ;  /* 0x00e00000c208783b */ /* 0x000f220000004200 */
[----:B------:R-:W-:-:S02]  /*1b7d0*/  FMUL.FTZ R41, R41, R148 ;  /* 0x0000009429297220 */ /* 0x000fc40000410000 */
[-C--:B------:R-:W-:Y:S01]  /*1b7e0*/  FMUL.FTZ R42, R42, R3.reuse ;  /* 0x000000032a2a7220 */ /* 0x080fe20000410000 */
[----:B------:R-:W1:Y:S01]  /*1b7f0*/  MUFU.EX2 R161, R161 ;  /* 0x000000a100a17308 */ /* 0x000e620000000800 */
[-C--:B------:R-:W-:Y:S02]  /*1b800*/  FMUL.FTZ R43, R43, R3.reuse ;  /* 0x000000032b2b7220 */ /* 0x080fe40000410000 */
[C---:B--2---:R-:W-:Y:S01]  /*1b810*/  HMMA.16816.F32 R36, R4.reuse, R12, R36 ;  /* 0x0000000c0424723c */ /* 0x044fe20000001824 */
[-C--:B------:R-:W-:Y:S02]  /*1b820*/  FMUL.FTZ R104, R104, R148.reuse ;  /* 0x0000009468687220 */ /* 0x080fe40000410000 */
[-C--:B------:R-:W-:Y:S02]  /*1b830*/  FMUL.FTZ R105, R105, R148.reuse ;  /* 0x0000009469697220 */ /* 0x080fe40000410000 */
[-C--:B------:R-:W-:Y:S01]  /*1b840*/  FMUL.FTZ R106, R106, R3.reuse ;  /* 0x000000036a6a7220 */ /* 0x080fe20000410000 */
[----:B------:R-:W-:Y:S01]  /*1b850*/  MUFU.EX2 R166, R166 ;  /* 0x000000a600a67308 */ /* 0x000fe20000000800 */
[----:B------:R-:W-:Y:S01]  /*1b860*/  FMUL.FTZ R107, R107, R3 ;  /* 0x000000036b6b7220 */ /* 0x000fe20000410000 */
[----:B------:R-:W-:Y:S01]  /*1b870*/  HMMA.16816.F32 R40, R4, R14, R40 ;  /* 0x0000000e0428723c */ /* 0x000fe20000001828 */
[----:B------:R-:W2:Y:S01]  /*1b880*/  LDSM.16.MT88.4 R12, [R192+0xe000] ;  /* 0x00e00000c00c783b */ /* 0x000ea20000004200 */
        /* <DEDUP_REMOVED lines=19> */
[----:B----4-:R-:W-:Y:S01]  /*1b9c0*/  HMMA.16816.F32 R44, R4, R8, R44 ;  /* 0x00000008042c723c */ /* 0x010fe2000000182c */
[----:B------:R-:W-:-:S02]  /*1b9d0*/  FMUL.FTZ R61, R61, R148 ;  /* 0x000000943d3d7220 */ /* 0x000fc40000410000 */
[-C--:B------:R-:W-:Y:S01]  /*1b9e0*/  FMUL.FTZ R62, R62, R3.reuse ;  /* 0x000000033e3e7220 */ /* 0x080fe20000410000 */
[----:B------:R-:W4:Y:S01]  /*1b9f0*/  MUFU.EX2 R168, R168 ;  /* 0x000000a800a87308 */ /* 0x000f220000000800 */
[-C--:B------:R-:W-:Y:S02]  /*1ba00*/  FMUL.FTZ R63, R63, R3.reuse ;  /* 0x000000033f3f7220 */ /* 0x080fe40000410000 */
[-C--:B------:R-:W-:Y:S01]  /*1ba10*/  FMUL.FTZ R64, R64, R148.reuse ;  /* 0x0000009440407220 */ /* 0x080fe20000410000 */
[----:B------:R-:W-:Y:S01]  /*1ba20*/  HMMA.16816.F32 R48, R4, R10, R48 ;  /* 0x0000000a0430723c */ /* 0x000fe20000001830 */
[----:B------:R-:W1:Y:S01]  /*1ba30*/  LDSM.16.MT88.4 R8, [R196+0x10000] ;  /* 0x01000000c408783b */ /* 0x000e620000004200 */
[----:B------:R-:W-:Y:S02]  /*1ba40*/  FMUL.FTZ R65, R65, R148 ;  /* 0x0000009441417220 */ /* 0x000fe40000410000 */
[-C--:B------:R-:W-:Y:S01]  /*1ba50*/  FMUL.FTZ R66, R66, R3.reuse ;  /* 0x0000000342427220 */ /* 0x080fe20000410000 */
[----:B------:R-:W1:Y:S01]  /*1ba60*/  MUFU.EX2 R169, R169 ;  /* 0x000000a900a97308 */ /* 0x000e620000000800 */
[----:B------:R-:W-:-:S02]  /*1ba70*/  FMUL.FTZ R67, R67, R3 ;  /* 0x0000000343437220 */ /* 0x000fc40000410000 */
        /* <DEDUP_REMOVED lines=24> */
[----:B------:R-:W2:Y:S01]  /*1bc00*/  MUFU.EX2 R163, R163 ;  /* 0x000000a300a37308 */ /* 0x000ea20000000800 */
[----:B------:R-:W-:Y:S02]  /*1bc10*/  FMUL.FTZ R75, R75, R3 ;  /* 0x000000034b4b7220 */ /* 0x000fe40000410000 */
[-C--:B------:R-:W-:Y:S01]  /*1bc20*/  FMUL.FTZ R84, R84, R148.reuse ;  /* 0x0000009454547220 */ /* 0x080fe20000410000 */
[----:B-1----:R-:W-:Y:S01]  /*1bc30*/  HMMA.16816.F32 R68, R4, R8, R68 ;  /* 0x000000080444723c */ /* 0x002fe20000001844 */
[----:B------:R-:W-:-:S02]  /*1bc40*/  FMUL.FTZ R85, R85, R148 ;  /* 0x0000009455557220 */ /* 0x000fc40000410000 */
[-C--:B------:R-:W-:Y:S01]  /*1bc50*/  FMUL.FTZ R86, R86, R3.reuse ;  /* 0x0000000356567220 */ /* 0x080fe20000410000 */
[----:B------:R-:W-:Y:S01]  /*1bc60*/  MUFU.EX2 R152, R152 ;  /* 0x0000009800987308 */ /* 0x000fe20000000800 */
[-C--:B------:R-:W-:Y:S02]  /*1bc70*/  FMUL.FTZ R87, R87, R3.reuse ;  /* 0x0000000357577220 */ /* 0x080fe40000410000 */
[-C--:B------:R-:W-:Y:S01]  /*1bc80*/  FMUL.FTZ R88, R88, R148.reuse ;  /* 0x0000009458587220 */ /* 0x080fe20000410000 */
[----:B------:R-:W-:Y:S01]  /*1bc90*/  HMMA.16816.F32 R72, R4, R10, R72 ;  /* 0x0000000a0448723c */ /* 0x000fe20000001848 */
[----:B------:R-:W1:Y:S01]  /*1bca0*/  LDSM.16.MT88.4 R8, [R192+0x10000] ;  /* 0x01000000c008783b */ /* 0x000e620000004200 */
[----:B------:R-:W-:Y:S02]  /*1bcb0*/  FMUL.FTZ R89, R89, R148 ;  /* 0x0000009459597220 */ /* 0x000fe40000410000 */
[-C--:B------:R-:W-:Y:S01]  /*1bcc0*/  FMUL.FTZ R90, R90, R3.reuse ;  /* 0x000000035a5a7220 */ /* 0x080fe20000410000 */
[----:B------:R-:W-:Y:S01]  /*1bcd0*/  MUFU.EX2 R153, R153 ;  /* 0x0000009900997308 */ /* 0x000fe20000000800 */
        /* <DEDUP_REMOVED lines=26> */
[-C--:B------:R-:W-:Y:S02]  /*1be80*/  FMUL.FTZ R99, R99, R3.reuse ;  /* 0x0000000363637220 */ /* 0x080fe40000410000 */
[----:B------:R-:W-:Y:S01]  /*1be90*/  FFMA.FTZ R144, R221, R148, R144 ;  /* 0x00000094dd907223 */ /* 0x000fe20000010090 */
[----:B-1----:R-:W-:Y:S01]  /*1bea0*/  HMMA.16816.F32 R92, R4, R8, R92 ;  /* 0x00000008045c723c */ /* 0x002fe2000000185c */
        /* <DEDUP_REMOVED lines=21> */
[----:B------:R-:W-:-:S04]  /*1c000*/  FADD.FTZ R161, R161, R160 ;  /* 0x000000a0a1a17221 */ /* 0x000fc80000010000 */
[----:B----4-:R-:W-:Y:S01]  /*1c010*/  FADD.FTZ R0, R168, R161 ;  /* 0x000000a1a8007221 */ /* 0x010fe20000010000 */
        /* <DEDUP_REMOVED lines=124> */
.L_x_6256:
        /* <DEDUP_REMOVED lines=17> */
.L_x_6266:
        /* <DEDUP_REMOVED lines=66> */
.L_x_6263:
        /* <DEDUP_REMOVED lines=264> */
[----:B------:R1:W1:Y:S10]  /*1dd90*/  MUFU.TANH R16, R3 ;  /* 0x0000000300107308 */ /* 0x0002740000002400 */
        /* <DEDUP_REMOVED lines=8> */
[----:B------:R-:W2:Y:S05]  /*1de20*/  MUFU.TANH R140, R140 ;  /* 0x0000008c008c7308 */ /* 0x000eaa0000002400 */
[----:B------:R-:W-:Y:S02]  /*1de30*/  FMUL.FTZ R168, R20, c[0x0][0x2ec] ;  /* 0x0000bb0014a87a20 */ /* 0x000fe40000410000 */
[----:B------:R-:W-:Y:S03]  /*1de40*/  FMUL.FTZ R20, R22, c[0x0][0x2ec] ;  /* 0x0000bb0016147a20 */ /* 0x000fe60000410000 */
[----:B------:R-:W2:Y:S01]  /*1de50*/  MUFU.TANH R148, R148 ;  /* 0x0000009400947308 */ /* 0x000ea20000002400 */
[----:B------:R-:W-:Y:S02]  /*1de60*/  FMUL.FTZ R6, R23, c[0x0][0x2ec] ;  /* 0x0000bb0017067a20 */ /* 0x000fe40000410000 */
[----:B------:R-:W-:Y:S03]  /*1de70*/  FMUL.FTZ R21, R21, c[0x0][0x2ec] ;  /* 0x0000bb0015157a20 */ /* 0x000fe60000410000 */
[----:B------:R-:W-:Y:S02]  /*1de80*/  FMUL.FTZ R22, R26, c[0x0][0x2ec] ;  /* 0x0000bb001a167a20 */ /* 0x000fe40000410000 */
[----:B-1----:R-:W-:Y:S02]  /*1de90*/  FMUL.FTZ R3, R24, c[0x0][0x2ec] ;  /* 0x0000bb0018037a20 */ /* 0x002fe40000410000 */
[----:B------:R-:W1:Y:S01]  /*1dea0*/  MUFU.TANH R156, R156 ;  /* 0x0000009c009c7308 */ /* 0x000e620000002400 */
[----:B------:R-:W-:Y:S01]  /*1deb0*/  FMUL.FTZ R25, R25, c[0x0][0x2ec] ;  /* 0x0000bb0019197a20 */ /* 0x000fe20000410000 */
[C---:B---3--:R-:W-:Y:S08]  /*1dec0*/  HMMA.16816.F32 R28, R164.reuse, R8, R28 ;  /* 0x00000008a41c723c */ /* 0x048ff0000000181c */
[----:B------:R3:W1:Y:S01]  /*1ded0*/  MUFU.TANH R158, R13 ;  /* 0x0000000d009e7308 */ /* 0x0006620000002400 */
[----:B------:R-:W-:Y:S01]  /*1dee0*/  FMUL.FTZ R8, R27, c[0x0][0x2ec] ;  /* 0x0000bb001b087a20 */ /* 0x000fe20000410000 */
[----:B------:R-:W-:Y:S07]  /*1def0*/  HMMA.16816.F32 R32, R164, R10, R32 ;  /* 0x0000000aa420723c */ /* 0x000fee0000001820 */
[----:B------:R-:W-:Y:S01]  /*1df00*/  MOV R164, R226 ;  /* 0x000000e200a47202 */ /* 0x000fe20000000f00 */
[----:B------:R-:W1:Y:S01]  /*1df10*/  MUFU.TANH R14, R14 ;  /* 0x0000000e000e7308 */ /* 0x000e620000002400 */
[----:B------:R-:W-:Y:S05]  /*1df20*/  MOV R165, R227 ;  /* 0x000000e300a57202 */ /* 0x000fea0000000f00 */
[----:B------:R-:W-:Y:S04]  /*1df30*/  FMUL.FTZ R176, R28, c[0x0][0x2ec] ;  /* 0x0000bb001cb07a20 */ /* 0x000fe80000410000 */
        /* <DEDUP_REMOVED lines=11> */
[----:B------:R-:W1:Y:S10]  /*1dff0*/  MUFU.TANH R168, R168 ;  /* 0x000000a800a87308 */ /* 0x000e740000002400 */
[----:B------:R3:W1:Y:S10]  /*1e000*/  MUFU.TANH R170, R21 ;  /* 0x0000001500aa7308 */ /* 0x0006740000002400 */
[----:B------:R-:W1:Y:S10]  /*1e010*/  MUFU.TANH R20, R20 ;  /* 0x0000001400147308 */ /* 0x000e740000002400 */
[----:B------:R-:W1:Y:S10]  /*1e020*/  MUFU.TANH R6, R6 ;  /* 0x0000000600067308 */ /* 0x000e740000002400 */
[----:B------:R3:W1:Y:S10]  /*1e030*/  MUFU.TANH R24, R3 ;  /* 0x0000000300187308 */ /* 0x0006740000002400 */
[----:B------:R3:W1:Y:S10]  /*1e040*/  MUFU.TANH R174, R25 ;  /* 0x0000001900ae7308 */ /* 0x0006740000002400 */
[----:B------:R-:W1:Y:S10]  /*1e050*/  MUFU.TANH R22, R22 ;  /* 0x0000001600167308 */ /* 0x000e740000002400 */
[----:B------:R-:W1:Y:S10]  /*1e060*/  MUFU.TANH R8, R8 ;  /* 0x0000000800087308 */ /* 0x000e740000002400 */
[----:B------:R-:W1:Y:S10]  /*1e070*/  MUFU.TANH R176, R176 ;  /* 0x000000b000b07308 */ /* 0x000e740000002400 */
[----:B------:R3:W1:Y:S10]  /*1e080*/  MUFU.TANH R228, R29 ;  /* 0x0000001d00e47308 */ /* 0x0006740000002400 */
[----:B------:R-:W1:Y:S10]  /*1e090*/  MUFU.TANH R30, R30 ;  /* 0x0000001e001e7308 */ /* 0x000e740000002400 */
[----:B------:R-:W1:Y:S10]  /*1e0a0*/  MUFU.TANH R28, R28 ;  /* 0x0000001c001c7308 */ /* 0x000e740000002400 */
[----:B------:R-:W1:Y:S10]  /*1e0b0*/  MUFU.TANH R166, R166 ;  /* 0x000000a600a67308 */ /* 0x000e740000002400 */
[----:B------:R3:W1:Y:S10]  /*1e0c0*/  MUFU.TANH R178, R33 ;  /* 0x0000002100b27308 */ /* 0x0006740000002400 */
[----:B------:R-:W1:Y:S10]  /*1e0d0*/  MUFU.TANH R34, R34 ;  /* 0x0000002200227308 */ /* 0x000e740000002400 */
        /* <DEDUP_REMOVED lines=15> */
[----:B--23--:R-:W2:Y:S02]  /*1e1d0*/  MUFU.RCP R3, R9 ;  /* 0x0000000900037308 */ /* 0x00cea40000001000 */
        /* <DEDUP_REMOVED lines=13> */
[C---:B------:R-:W-:Y:S01]  /*1e2b0*/  IMAD R132, R5.reuse, R10, R132 ;  /* 0x0000000a05847224 */ /* 0x040fe200078e0284 */
[----:B------:R-:W-:Y:S04]  /*1e2c0*/  LOP3.LUT R10, RZ, c[0x0][0x2d0], RZ, 0x33, !PT ;  /* 0x0000b400ff0a7a12 */ /* 0x000fe800078e33ff */
        /* <DEDUP_REMOVED lines=33> */
[----:B------:R-:W-:Y:S04]  /*1e4e0*/  IMAD R10, R7, c[0x0][0x180], RZ ;  /* 0x00006000070a7a24 */ /* 0x000fe800078e02ff */
[----:B------:R-:W-:Y:S02]  /*1e4f0*/  IMAD R10, R5, c[0x0][0x184], R10 ;  /* 0x00006100050a7a24 */ /* 0x000fe400078e020a */
[----:B------:R-:W-:Y:S02]  /*1e500*/  IMAD.MOV.U32 R5, RZ, RZ, R132 ;  /* 0x000000ffff057224 */ /* 0x000fe400078e0084 */
[----:B------:R-:W-:Y:S03]  /*1e510*/  IMAD.IADD R10, R133, 0x1, R10 ;  /* 0x00000001850a7824 */ /* 0x000fe600078e020a */
.L_x_6265:
        /* <DEDUP_REMOVED lines=9> */
[----:B---3--:R-:W-:Y:S03]  /*1e5b0*/  IADD3 R3, P0, R5, UR7, RZ ;  /* 0x0000000705037c10 */ /* 0x008fe6000ff1e0ff */
        /* <DEDUP_REMOVED lines=82> */
.L_x_6264:
[----:B--234-:R-:W-:Y:S04]  /*1eae0*/  IMAD R3, R212, 0x40, R223 ;  /* 0x00000040d4037824 */ /* 0x01cfe800078e02df */
[----:B------:R-:W-:Y:S01]  /*1eaf0*/  IMAD.IADD R7, R216, 0x1, -R3 ;  /* 0x00000001d8077824 */ /* 0x000fe200078e0a03 */
[C---:B------:R-:W-:Y:S02]  /*1eb00*/  IADD3 R19, R3.reuse, 0x1, RZ ;  /* 0x0000000103137810 */ /* 0x040fe40007ffe0ff */
        /* <DEDUP_REMOVED lines=8> */
[C---:B------:R-:W-:Y:S02]  /*1eb90*/  IADD3 R21, R3.reuse, 0x11, RZ ;  /* 0x0000001103157810 */ /* 0x040fe40007ffe0ff */
[----:B------:R-:W-:Y:S01]  /*1eba0*/  IABS R11, R7 ;  /* 0x00000007000b7213 */ /* 0x000fe20000000000 */
[C---:B------:R-:W-:Y:S01]  /*1ebb0*/  IMAD.IADD R7, R216.reuse, 0x1, -R27 ;  /* 0x00000001d8077824 */ /* 0x040fe200078e0a1b */
[C---:B------:R-:W-:Y:S02]  /*1ebc0*/  IADD3 R133, R3.reuse, 0x18, RZ ;  /* 0x0000001803857810 */ /* 0x040fe40007ffe0ff */
[----:B------:R-:W-:Y:S02]  /*1ebd0*/  IADD3 R23, R3, 0x19, RZ ;  /* 0x0000001903177810 */ /* 0x000fe40007ffe0ff */
[----:B------:R-:W-:Y:S01]  /*1ebe0*/  IABS R10, R7 ;  /* 0x00000007000a7213 */ /* 0x000fe20000000000 */
[----:B------:R-:W-:Y:S01]  /*1ebf0*/  I2F R17, R17 ;  /* 0x0000001100117306 */ /* 0x000fe20000201400 */
[C---:B------:R-:W-:Y:S02]  /*1ec00*/  IADD3 R7, R216.reuse, -R29, RZ ;  /* 0x8000001dd8077210 */ /* 0x040fe40007ffe0ff */
[C---:B------:R-:W-:Y:S02]  /*1ec10*/  ISETP.GE.AND P2, PT, R19.reuse, R224, PT ;  /* 0x000000e01300720c */ /* 0x040fe40003f46270 */
[----:B------:R-:W-:Y:S01]  /*1ec20*/  IABS R15, R7 ;  /* 0x00000007000f7213 */ /* 0x000fe20000000000 */
[C---:B------:R-:W-:Y:S01]  /*1ec30*/  IMAD.IADD R7, R216.reuse, 0x1, -R25 ;  /* 0x00000001d8077824 */ /* 0x040fe200078e0a19 */
[C---:B------:R-:W-:Y:S02]  /*1ec40*/  ISETP.GE.AND P6, PT, R19.reuse, R222, PT ;  /* 0x000000de1300720c */ /* 0x040fe40003fc6270 */
[C---:B------:R-:W-:Y:S01]  /*1ec50*/  ISETP.GE.OR P2, PT, R19.reuse, R215, !P2 ;  /* 0x000000d71300720c */ /* 0x040fe20005746670 */
[----:B------:R-:W-:Y:S01]  /*1ec60*/  I2F R11, R11 ;  /* 0x0000000b000b7306 */ /* 0x000fe20000201400 */
[----:B------:R-:W-:Y:S02]  /*1ec70*/  IABS R132, R7 ;  /* 0x0000000700847213 */ /* 0x000fe40000000000 */
[C---:B------:R-:W-:Y:S02]  /*1ec80*/  IADD3 R7, R216.reuse, -R21, RZ ;  /* 0x80000015d8077210 */ /* 0x040fe40007ffe0ff */
[----:B------:R-:W-:Y:S02]  /*1ec90*/  ISETP.GE.OR P6, PT, R19, R217, !P6 ;  /* 0x000000d91300720c */ /* 0x000fe400077c6670 */
[----:B------:R-:W-:Y:S01]  /*1eca0*/  IABS R26, R7 ;  /* 0x00000007001a7213 */ /* 0x000fe20000000000 */
[----:B------:R-:W-:Y:S01]  /*1ecb0*/  IMAD.IADD R7, R216, 0x1, -R133 ;  /* 0x00000001d8077824 */ /* 0x000fe200078e0a85 */
[C---:B------:R-:W-:Y:S01]  /*1ecc0*/  ISETP.GE.AND P4, PT, R3.reuse, R224, PT ;  /* 0x000000e00300720c */ /* 0x040fe20003f86270 */
[----:B------:R-:W-:Y:S01]  /*1ecd0*/  I2F R10, R10 ;  /* 0x0000000a000a7306 */ /* 0x000fe20000201400 */
[CC--:B------:R-:W-:Y:S02]  /*1ece0*/  ISETP.GE.AND P5, PT, R3.reuse, R222.reuse, PT ;  /* 0x000000de0300720c */ /* 0x0c0fe40003fa6270 */
[----:B------:R-:W-:Y:S02]  /*1ecf0*/  IABS R134, R7 ;  /* 0x0000000700867213 */ /* 0x000fe40000000000 */
[----:B------:R-:W-:Y:S02]  /*1ed00*/  IADD3 R7, R214, -R19, RZ ;  /* 0x80000013d6077210 */ /* 0x000fe40007ffe0ff */
[----:B------:R-:W-:Y:S02]  /*1ed10*/  IADD3 R19, R3, 0x21, RZ ;  /* 0x0000002103137810 */ /* 0x000fe40007ffe0ff */
[----:B------:R-:W-:Y:S01]  /*1ed20*/  IABS R9, R7 ;  /* 0x0000000700097213 */ /* 0x000fe20000000000 */
[----:B------:R-:W-:Y:S01]  /*1ed30*/  IMAD.IADD R7, R216, 0x1, -R23 ;  /* 0x00000001d8077824 */ /* 0x000fe200078e0a17 */
[----:B------:R-:W-:Y:S01]  /*1ed40*/  I2F R15, R15 ;  /* 0x0000000f000f7306 */ /* 0x000fe20000201400 */
[----:B------:R-:W-:Y:S02]  /*1ed50*/  ISETP.GE.AND P1, PT, R27, R222, PT ;  /* 0x000000de1b00720c */ /* 0x000fe40003f26270 */
[C---:B------:R-:W-:Y:S02]  /*1ed60*/  ISETP.GE.OR P4, PT, R3.reuse, R215, !P4 ;  /* 0x000000d70300720c */ /* 0x040fe40006786670 */
[----:B------:R-:W-:Y:S02]  /*1ed70*/  IABS R35, R7 ;  /* 0x0000000700237213 */ /* 0x000fe40000000000 */
[C---:B------:R-:W-:Y:S02]  /*1ed80*/  IADD3 R7, R214.reuse, -R27, RZ ;  /* 0x8000001bd6077210 */ /* 0x040fe40007ffe0ff */
[C---:B------:R-:W-:Y:S01]  /*1ed90*/  ISETP.GE.OR P5, PT, R3.reuse, R217, !P5 ;  /* 0x000000d90300720c */ /* 0x040fe20006fa6670 */
[----:B------:R-:W-:Y:S01]  /*1eda0*/  I2F R26, R26 ;  /* 0x0000001a001a7306 */ /* 0x000fe20000201400 */
[----:B------:R-:W-:Y:S02]  /*1edb0*/  IABS R13, R7 ;  /* 0x00000007000d7213 */ /* 0x000fe40000000000 */
[----:B------:R-:W-:Y:S02]  /*1edc0*/  IADD3 R7, R3, 0x20, RZ ;  /* 0x0000002003077810 */ /* 0x000fe40007ffe0ff */
[C---:B------:R-:W-:Y:S02]  /*1edd0*/  ISETP.GE.AND P0, PT, R27.reuse, R224, PT ;  /* 0x000000e01b00720c */ /* 0x040fe40003f06270 */
[----:B------:R-:W-:Y:S01]  /*1ede0*/  IADD3 R136, R214, -R25, RZ ;  /* 0x80000019d6887210 */ /* 0x000fe20007ffe0ff */
[----:B------:R-:W-:Y:S01]  /*1edf0*/  IMAD.IADD R33, R216, 0x1, -R7 ;  /* 0x00000001d8217824 */ /* 0x000fe200078e0a07 */
[C---:B------:R-:W-:Y:S01]  /*1ee00*/  ISETP.GE.OR P1, PT, R27.reuse, R217, !P1 ;  /* 0x000000d91b00720c */ /* 0x040fe20004f26670 */
[----:B------:R-:W-:Y:S01]  /*1ee10*/  I2F R132, R132 ;  /* 0x0000008400847306 */ /* 0x000fe20000201400 */
[----:B------:R-:W-:Y:S02]  /*1ee20*/  ISETP.GE.OR P0, PT, R27, R215, !P0 ;  /* 0x000000d71b00720c */ /* 0x000fe40004706670 */
[----:B------:R-:W-:Y:S02]  /*1ee30*/  IABS R136, R136 ;  /* 0x0000008800887213 */ /* 0x000fe40000000000 */
[----:B------:R-:W-:Y:S02]  /*1ee40*/  IABS R31, R33 ;  /* 0x00000021001f7213 */ /* 0x000fe40000000000 */
[C---:B------:R-:W-:Y:S02]  /*1ee50*/  IADD3 R33, R214.reuse, -R29, RZ ;  /* 0x8000001dd6217210 */ /* 0x040fe40007ffe0ff */
[C---:B------:R-:W-:Y:S01]  /*1ee60*/  IADD3 R137, R214.reuse, -R21, RZ ;  /* 0x80000015d6897210 */ /* 0x040fe20007ffe0ff */
[----:B------:R-:W-:Y:S01]  /*1ee70*/  I2F R134, R134 ;  /* 0x0000008600867306 */ /* 0x000fe20000201400 */
[----:B------:R-:W-:Y:S02]  /*1ee80*/  IABS R33, R33 ;  /* 0x0000002100217213 */ /* 0x000fe40000000000 */
[----:B------:R-:W-:Y:S07]  /*1ee90*/  IABS R137, R137 ;  /* 0x0000008900897213 */ /* 0x000fee0000000000 */
[----:B------:R-:W-:Y:S10]  /*1eea0*/  I2F R35, R35 ;  /* 0x0000002300237306 */ /* 0x000ff40000201400 */
[----:B------:R-:W-:Y:S10]  /*1eeb0*/  I2F R9, R9 ;  /* 0x0000000900097306 */ /* 0x000ff40000201400 */
[----:B------:R-:W-:Y:S10]  /*1eec0*/  I2F R31, R31 ;  /* 0x0000001f001f7306 */ /* 0x000ff40000201400 */
[----:B------:R-:W-:Y:S10]  /*1eed0*/  I2F R33, R33 ;  /* 0x0000002100217306 */ /* 0x000ff40000201400 */
[----:B------:R-:W2:Y:S02]  /*1eee0*/  I2F R13, R13 ;  /* 0x0000000d000d7306 */ /* 0x000ea40000201400 */
[C---:B--2---:R-:W-:Y:S01]  /*1eef0*/  FFMA.FTZ R152, -R213.reuse, R13, R152 ;  /* 0x0000000dd5987223 */ /* 0x044fe20000010198 */
[----:B------:R-:W-:Y:S01]  /*1ef00*/  IADD3 R13, R214, -R23, RZ ;  /* 0x80000017d60d7210 */ /* 0x000fe20007ffe0ff */
[C---:B------:R-:W-:Y:S02]  /*1ef10*/  FFMA.FTZ R142, -R213.reuse, R5, R142 ;  /* 0x00000005d58e7223 */ /* 0x040fe4000001018e */
[----:B------:R-:W-:Y:S01]  /*1ef20*/  FFMA.FTZ R146, -R213, R17, R146 ;  /* 0x00000011d5927223 */ /* 0x000fe20000010192 */
[----:B------:R-:W-:Y:S01]  /*1ef30*/  IADD3 R17, R3, 0x28, RZ ;  /* 0x0000002803117810 */ /* 0x000fe20007ffe0ff */
[----:B------:R-:W-:Y:S02]  /*1ef40*/  IMAD.IADD R5, R216, 0x1, -R19 ;  /* 0x00000001d8057824 */ /* 0x000fe400078e0a13 */
[C---:B------:R-:W-:Y:S01]  /*1ef50*/  FFMA.FTZ R144, -R213.reuse, R11, R144 ;  /* 0x0000000bd5907223 */ /* 0x040fe20000010190 */
[----:B------:R-:W-:Y:S01]  /*1ef60*/  FSEL R11, R142, -INF , !P4 ;  /* 0xff8000008e0b7808 */ /* 0x000fe20006000000 */
[C---:B------:R-:W-:Y:S01]  /*1ef70*/  FFMA.FTZ R148, -R213.reuse, R10, R148 ;  /* 0x0000000ad5947223 */ /* 0x040fe20000010194 */
[----:B------:R-:W-:Y:S01]  /*1ef80*/  IABS R27, R5 ;  /* 0x00000005001b7213 */ /* 0x000fe20000000000 */
[----:B------:R-:W-:Y:S01]  /*1ef90*/  IMAD.IADD R135, R216, 0x1, -R17 ;  /* 0x00000001d8877824 */ /* 0x000fe200078e0a11 */
[----:B------:R-:W-:Y:S01]  /*1efa0*/  FSEL R5, R146, -INF , !P5 ;  /* 0xff80000092057808 */ /* 0x000fe20006800000 */
[----:B------:R-:W-:Y:S01]  /*1efb0*/  FFMA.FTZ R154, -R213, R15, R154 ;  /* 0x0000000fd59a7223 */ /* 0x000fe2000001019a */
[----:B------:R-:W-:Y:S01]  /*1efc0*/  ISETP.GE.AND P4, PT, R29, R224, PT ;  /* 0x000000e01d00720c */ /* 0x000fe20003f86270 */
[----:B-1----:R-:W-:Y:S01]  /*1efd0*/  FFMA.FTZ R158, -R213, R26, R158 ;  /* 0x0000001ad59e7223 */ /* 0x002fe2000001019e */
[----:B------:R-:W-:Y:S01]  /*1efe0*/  ISETP.GE.AND P5, PT, R29, R222, PT ;  /* 0x000000de1d00720c */ /* 0x000fe20003fa6270 */
[----:B------:R-:W-:Y:S01]  /*1eff0*/  FFMA.FTZ R156, -R213, R132, R156 ;  /* 0x00000084d59c7223 */ /* 0x000fe2000001019c */
[----:B------:R-:W-:Y:S01]  /*1f000*/  ISETP.GE.OR P4, PT, R29, R215, !P4 ;  /* 0x000000d71d00720c */ /* 0x000fe20006786670 */
[----:B------:R-:W-:Y:S01]  /*1f010*/  FFMA.FTZ R16, -R213, R134, R16 ;  /* 0x00000086d5107223 */ /* 0x000fe20000010110 */
[----:B------:R-:W-:Y:S01]  /*1f020*/  ISETP.GE.OR P5, PT, R29, R217, !P5 ;  /* 0x000000d91d00720c */ /* 0x000fe20006fa6670 */
[C---:B------:R-:W-:Y:S01]  /*1f030*/  FFMA.FTZ R160, -R213.reuse, R35, R160 ;  /* 0x00000023d5a07223 */ /* 0x040fe200000101a0 */
[----:B------:R1:W2:Y:S01]  /*1f040*/  I2F R29, R136 ;  /* 0x00000088001d7306 */ /* 0x0002a20000201400 */
[----:B------:R-:W-:Y:S01]  /*1f050*/  FSEL R10, R148, -INF , !P0 ;  /* 0xff800000940a7808 */ /* 0x000fe20004000000 */
[C---:B------:R-:W-:Y:S01]  /*1f060*/  FFMA.FTZ R140, -R213.reuse, R9, R140 ;  /* 0x00000009d58c7223 */ /* 0x040fe2000001018c */
[----:B------:R-:W-:Y:S01]  /*1f070*/  FSEL R144, R144, -INF , !P2 ;  /* 0xff80000090907808 */ /* 0x000fe20005000000 */
[----:B------:R-:W-:Y:S01]  /*1f080*/  FFMA.FTZ R168, -R213, R31, R168 ;  /* 0x0000001fd5a87223 */ /* 0x000fe200000101a8 */
[----:B------:R-:W-:Y:S01]  /*1f090*/  ISETP.GE.AND P2, PT, R25, R224, PT ;  /* 0x000000e01900720c */ /* 0x000fe20003f46270 */
[----:B------:R-:W-:Y:S01]  /*1f0a0*/  FFMA.FTZ R150, -R213, R33, R150 ;  /* 0x00000021d5967223 */ /* 0x000fe20000010196 */
[C---:B------:R-:W-:Y:S02]  /*1f0b0*/  ISETP.GE.AND P0, PT, R25.reuse, R222, PT ;  /* 0x000000de1900720c */ /* 0x040fe40003f06270 */
[----:B------:R-:W-:Y:S01]  /*1f0c0*/  IABS R135, R135 ;  /* 0x0000008700877213 */ /* 0x000fe20000000000 */
[----:B------:R-:W3:Y:S01]  /*1f0d0*/  I2F R27, R27 ;  /* 0x0000001b001b7306 */ /* 0x000ee20000201400 */
[C---:B------:R-:W-:Y:S02]  /*1f0e0*/  ISETP.GE.OR P0, PT, R25.reuse, R217, !P0 ;  /* 0x000000d91900720c */ /* 0x040fe40004706670 */
[-C--:B------:R-:W-:Y:S02]  /*1f0f0*/  ISETP.GE.OR P2, PT, R25, R215.reuse, !P2 ;  /* 0x000000d71900720c */ /* 0x080fe40005746670 */
[----:B------:R-:W-:Y:S02]  /*1f100*/  FSEL R26, R154, -INF , !P4 ;  /* 0xff8000009a1a7808 */ /* 0x000fe40006000000 */
[----:B------:R-:W-:Y:S02]  /*1f110*/  ISETP.GE.AND P4, PT, R21, R224, PT ;  /* 0x000000e01500720c */ /* 0x000fe40003f86270 */
[----:B------:R-:W-:Y:S01]  /*1f120*/  IADD3 R15, R3, 0x29, RZ ;  /* 0x00000029030f7810 */ /* 0x000fe20007ffe0ff */
[----:B------:R-:W4:Y:S01]  /*1f130*/  I2F R25, R135 ;  /* 0x0000008700197306 */ /* 0x000f220000201400 */
[----:B------:R-:W-:Y:S02]  /*1f140*/  ISETP.GE.OR P4, PT, R21, R215, !P4 ;  /* 0x000000d71500720c */ /* 0x000fe40006786670 */
[----:B------:R-:W-:Y:S01]  /*1f150*/  FSEL R172, R156, -INF , !P2 ;  /* 0xff8000009cac7808 */ /* 0x000fe20005000000 */
[----:B-1----:R-:W-:Y:S01]  /*1f160*/  IMAD.IADD R136, R216, 0x1, -R15 ;  /* 0x00000001d8887824 */ /* 0x002fe200078e0a0f */
[----:B------:R-:W-:Y:S01]  /*1f170*/  FSEL R162, R158, -INF , !P4 ;  /* 0xff8000009ea27808 */ /* 0x000fe20006000000 */
[----:B--2---:R-:W-:Y:S01]  /*1f180*/  FFMA.FTZ R14, -R213, R29, R14 ;  /* 0x0000001dd50e7223 */ /* 0x004fe2000001010e */
[C---:B------:R-:W-:Y:S02]  /*1f190*/  ISETP.GE.AND P4, PT, R21.reuse, R222, PT ;  /* 0x000000de1500720c */ /* 0x040fe40003f86270 */
[----:B------:R-:W-:Y:S01]  /*1f1a0*/  IABS R134, R136 ;  /* 0x0000008800867213 */ /* 0x000fe20000000000 */
[----:B------:R-:W1:Y:S01]  /*1f1b0*/  I2F R132, R137 ;  /* 0x0000008900847306 */ /* 0x000e620000201400 */
[----:B------:R-:W-:Y:S02]  /*1f1c0*/  ISETP.GE.OR P4, PT, R21, R217, !P4 ;  /* 0x000000d91500720c */ /* 0x000fe40006786670 */
[----:B------:R-:W-:Y:S01]  /*1f1d0*/  IADD3 R21, R3, 0x30, RZ ;  /* 0x0000003003157810 */ /* 0x000fe20007ffe0ff */
[----:B---3--:R-:W-:Y:S01]  /*1f1e0*/  FFMA.FTZ R170, -R213, R27, R170 ;  /* 0x0000001bd5aa7223 */ /* 0x008fe200000101aa */
[CC--:B------:R-:W-:Y:S02]  /*1f1f0*/  ISETP.GE.AND P2, PT, R133.reuse, R224.reuse, PT ;  /* 0x000000e08500720c */ /* 0x0c0fe40003f46270 */
[----:B------:R-:W-:Y:S01]  /*1f200*/  FSEL R9, R140, -INF , !P6 ;  /* 0xff8000008c097808 */ /* 0x000fe20007000000 */
[----:B------:R-:W-:Y:S01]  /*1f210*/  IMAD.IADD R136, R216, 0x1, -R21 ;  /* 0x00000001d8887824 */ /* 0x000fe200078e0a15 */
[----:B------:R-:W-:Y:S01]  /*1f220*/  ISETP.GE.OR P2, PT, R133, R215, !P2 ;  /* 0x000000d78500720c */ /* 0x000fe20005746670 */
[----:B------:R-:W2:Y:S01]  /*1f230*/  I2F R134, R134 ;  /* 0x0000008600867306 */ /* 0x000ea20000201400 */
[----:B------:R-:W-:Y:S02]  /*1f240*/  ISETP.GE.AND P6, PT, R23, R224, PT ;  /* 0x000000e01700720c */ /* 0x000fe40003fc6270 */
[----:B------:R-:W-:Y:S01]  /*1f250*/  IABS R136, R136 ;  /* 0x0000008800887213 */ /* 0x000fe20000000000 */
[----:B----4-:R-:W-:Y:S01]  /*1f260*/  FFMA.FTZ R24, -R213, R25, R24 ;  /* 0x00000019d5187223 */ /* 0x010fe20000010118 */
[----:B------:R-:W-:Y:S02]  /*1f270*/  IADD3 R135, R214, -R133, RZ ;  /* 0x80000085d6877210 */ /* 0x000fe40007ffe0ff */
[----:B------:R-:W-:Y:S02]  /*1f280*/  FSEL R142, R16, -INF , !P2 ;  /* 0xff800000108e7808 */ /* 0x000fe40005000000 */
[----:B------:R-:W-:Y:S01]  /*1f290*/  IABS R135, R135 ;  /* 0x0000008700877213 */ /* 0x000fe20000000000 */
[----:B------:R3:W4:Y:S01]  /*1f2a0*/  I2F R35, R136 ;  /* 0x0000008800237306 */ /* 0x0007220000201400 */
[-C--:B------:R-:W-:Y:S02]  /*1f2b0*/  ISETP.GE.OR P6, PT, R23, R215.reuse, !P6 ;  /* 0x000000d71700720c */ /* 0x080fe400077c6670 */
[----:B------:R-:W-:Y:S01]  /*1f2c0*/  IADD3 R31, R3, 0x31, RZ ;  /* 0x00000031031f7810 */ /* 0x000fe20007ffe0ff */
[----:B-1----:R-:W-:Y:S01]  /*1f2d0*/  FFMA.FTZ R12, -R213, R132, R12 ;  /* 0x00000084d50c7223 */ /* 0x002fe2000001010c */
[----:B------:R-:W-:Y:S02]  /*1f2e0*/  FSEL R140, R160, -INF , !P6 ;  /* 0xff800000a08c7808 */ /* 0x000fe40007000000 */
[----:B------:R-:W-:Y:S02]  /*1f2f0*/  ISETP.GE.AND P6, PT, R7, R224, PT ;  /* 0x000000e00700720c */ /* 0x000fe40003fc6270 */
[----:B------:R-:W-:Y:S01]  /*1f300*/  ISETP.GE.AND P2, PT, R133, R222, PT ;  /* 0x000000de8500720c */ /* 0x000fe20003f46270 */
[----:B------:R-:W1:Y:S01]  /*1f310*/  I2F R16, R135 ;  /* 0x0000008700107306 */ /* 0x000e620000201400 */
[----:B------:R-:W-:Y:S02]  /*1f320*/  ISETP.GE.OR P6, PT, R7, R215, !P6 ;  /* 0x000000d70700720c */ /* 0x000fe400077c6670 */
[----:B------:R-:W-:Y:S01]  /*1f330*/  FSEL R163, R14, -INF , !P0 ;  /* 0xff8000000ea37808 */ /* 0x000fe20004000000 */
[----:B--2---:R-:W-:Y:S01]  /*1f340*/  FFMA.FTZ R174, -R213, R134, R174 ;  /* 0x00000086d5ae7223 */ /* 0x004fe200000101ae */
[----:B------:R-:W-:Y:S02]  /*1f350*/  FSEL R160, R168, -INF , !P6 ;  /* 0xff800000a8a07808 */ /* 0x000fe40007000000 */
[----:B------:R-:W-:Y:S02]  /*1f360*/  ISETP.GE.AND P6, PT, R7, R222, PT ;  /* 0x000000de0700720c */ /* 0x000fe40003fc6270 */
[-C--:B------:R-:W-:Y:S02]  /*1f370*/  ISETP.GE.AND P0, PT, R17, R224.reuse, PT ;  /* 0x000000e01100720c */ /* 0x080fe40003f06270 */
[-C--:B------:R-:W-:Y:S02]  /*1f380*/  ISETP.GE.OR P6, PT, R7, R217.reuse, !P6 ;  /* 0x000000d90700720c */ /* 0x080fe400077c6670 */
[----:B------:R-:W-:Y:S01]  /*1f390*/  ISETP.GE.OR P2, PT, R133, R217, !P2 ;  /* 0x000000d98500720c */ /* 0x000fe20005746670 */
[----:B------:R-:W-:Y:S01]  /*1f3a0*/  IMAD.IADD R133, R216, 0x1, -R31 ;  /* 0x00000001d8857824 */ /* 0x000fe200078e0a1f */
[----:B---3--:R-:W-:Y:S01]  /*1f3b0*/  IADD3 R136, R214, -R7, RZ ;  /* 0x80000007d6887210 */ /* 0x008fe20007ffe0ff */
[----:B----4-:R-:W-:Y:S01]  /*1f3c0*/  FFMA.FTZ R176, -R213, R35, R176 ;  /* 0x00000023d5b07223 */ /* 0x010fe200000101b0 */
[----:B------:R-:W-:Y:S02]  /*1f3d0*/  FSEL R7, R150, -INF , !P5 ;  /* 0xff80000096077808 */ /* 0x000fe40006800000 */
[----:B------:R-:W-:Y:S02]  /*1f3e0*/  ISETP.GE.AND P5, PT, R19, R224, PT ;  /* 0x000000e01300720c */ /* 0x000fe40003fa6270 */
[-C--:B------:R-:W-:Y:S02]  /*1f3f0*/  ISETP.GE.OR P0, PT, R17, R215.reuse, !P0 ;  /* 0x000000d71100720c */ /* 0x080fe40004706670 */
[----:B------:R-:W-:Y:S01]  /*1f400*/  ISETP.GE.OR P5, PT, R19, R215, !P5 ;  /* 0x000000d71300720c */ /* 0x000fe20006fa6670 */
[----:B-1----:R-:W-:Y:S01]  /*1f410*/  FFMA.FTZ R18, -R213, R16, R18 ;  /* 0x00000010d5127223 */ /* 0x002fe20000010112 */
[----:B------:R-:W-:Y:S02]  /*1f420*/  IABS R135, R13 ;  /* 0x0000000d00877213 */ /* 0x000fe40000000000 */
[----:B------:R-:W-:Y:S02]  /*1f430*/  FSEL R158, R170, -INF , !P5 ;  /* 0xff800000aa9e7808 */ /* 0x000fe40006800000 */
[CC--:B------:R-:W-:Y:S01]  /*1f440*/  ISETP.GE.AND P5, PT, R19.reuse, R222.reuse, PT ;  /* 0x000000de1300720c */ /* 0x0c0fe20003fa6270 */
[----:B------:R-:W1:Y:S01]  /*1f450*/  I2F R33, R135 ;  /* 0x0000008700217306 */ /* 0x000e620000201400 */
[----:B------:R-:W-:Y:S02]  /*1f460*/  FSEL R13, R152, -INF , !P1 ;  /* 0xff800000980d7808 */ /* 0x000fe40004800000 */
[----:B------:R-:W-:Y:S02]  /*1f470*/  ISETP.GE.OR P5, PT, R19, R217, !P5 ;  /* 0x000000d91300720c */ /* 0x000fe40006fa6670 */
[----:B------:R-:W-:Y:S02]  /*1f480*/  IADD3 R19, R214, -R19, RZ ;  /* 0x80000013d6137210 */ /* 0x000fe40007ffe0ff */
[----:B------:R-:W-:Y:S02]  /*1f490*/  ISETP.GE.AND P1, PT, R23, R222, PT ;  /* 0x000000de1700720c */ /* 0x000fe40003f26270 */
[----:B------:R-:W-:Y:S02]  /*1f4a0*/  IABS R19, R19 ;  /* 0x0000001300137213 */ /* 0x000fe40000000000 */
[----:B------:R-:W-:Y:S02]  /*1f4b0*/  FSEL R156, R24, -INF , !P0 ;  /* 0xff800000189c7808 */ /* 0x000fe40004000000 */
[----:B------:R-:W2:Y:S01]  /*1f4c0*/  I2F R14, R19 ;  /* 0x00000013000e7306 */ /* 0x000ea20000201400 */
[----:B------:R-:W-:Y:S02]  /*1f4d0*/  FSEL R143, R18, -INF , !P2 ;  /* 0xff800000128f7808 */ /* 0x000fe40005000000 */
[C---:B------:R-:W-:Y:S02]  /*1f4e0*/  ISETP.GE.AND P0, PT, R15.reuse, R224, PT ;  /* 0x000000e00f00720c */ /* 0x040fe40003f06270 */
[-C--:B------:R-:W-:Y:S02]  /*1f4f0*/  ISETP.GE.AND P2, PT, R15, R222.reuse, PT ;  /* 0x000000de0f00720c */ /* 0x080fe40003f46270 */
[----:B------:R-:W-:Y:S02]  /*1f500*/  IABS R133, R133 ;  /* 0x0000008500857213 */ /* 0x000fe40000000000 */
[----:B------:R-:W-:Y:S02]  /*1f510*/  ISETP.GE.OR P1, PT, R23, R217, !P1 ;  /* 0x000000d91700720c */ /* 0x000fe40004f26670 */
[----:B------:R-:W-:Y:S01]  /*1f520*/  IADD3 R23, R3, 0x38, RZ ;  /* 0x0000003803177810 */ /* 0x000fe20007ffe0ff */
[----:B-1----:R-:W-:Y:S01]  /*1f530*/  FFMA.FTZ R4, -R213, R33, R4 ;  /* 0x00000021d5047223 */ /* 0x002fe20000010104 */
[----:B------:R-:W-:Y:S01]  /*1f540*/  IADD3 R3, R3, 0x39, RZ ;  /* 0x0000003903037810 */ /* 0x000fe20007ffe0ff */
[----:B------:R-:W1:Y:S01]  /*1f550*/  I2F R133, R133 ;  /* 0x0000008500857306 */ /* 0x000e620000201400 */
[C---:B------:R-:W-:Y:S01]  /*1f560*/  ISETP.GE.OR P0, PT, R15.reuse, R215, !P0 ;  /* 0x000000d70f00720c */ /* 0x040fe20004706670 */
[----:B------:R-:W-:Y:S01]  /*1f570*/  IMAD.IADD R29, R216, 0x1, -R23 ;  /* 0x00000001d81d7824 */ /* 0x000fe200078e0a17 */
[----:B------:R-:W-:Y:S01]  /*1f580*/  ISETP.GE.OR P2, PT, R15, R217, !P2 ;  /* 0x000000d90f00720c */ /* 0x000fe20005746670 */
[----:B------:R-:W-:Y:S01]  /*1f590*/  IMAD.IADD R15, R214, 0x1, -R15 ;  /* 0x00000001d60f7824 */ /* 0x000fe200078e0a0f */
[----:B------:R-:W-:Y:S01]  /*1f5a0*/  FSEL R161, R12, -INF , !P4 ;  /* 0xff8000000ca17808 */ /* 0x000fe20006000000 */
[----:B------:R-:W-:Y:S01]  /*1f5b0*/  IMAD.IADD R16, R216, 0x1, -R3 ;  /* 0x00000001d8107824 */ /* 0x000fe200078e0a03 */
[----:B------:R-:W-:Y:S02]  /*1f5c0*/  ISETP.GE.AND P4, PT, R17, R222, PT ;  /* 0x000000de1100720c */ /* 0x000fe40003f86270 */
[----:B------:R-:W-:Y:S01]  /*1f5d0*/  IABS R15, R15 ;  /* 0x0000000f000f7213 */ /* 0x000fe20000000000 */
[----:B--2---:R-:W-:Y:S01]  /*1f5e0*/  FFMA.FTZ R6, -R213, R14, R6 ;  /* 0x0000000ed5067223 */ /* 0x004fe20000010106 */
[----:B------:R-:W-:Y:S02]  /*1f5f0*/  ISETP.GE.OR P4, PT, R17, R217, !P4 ;  /* 0x000000d91100720c */ /* 0x000fe40006786670 */
[----:B------:R-:W-:Y:S02]  /*1f600*/  IADD3 R17, R214, -R17, RZ ;  /* 0x80000011d6117210 */ /* 0x000fe40007ffe0ff */
[----:B------:R-:W-:Y:S02]  /*1f610*/  IABS R16, R16 ;  /* 0x0000001000107213 */ /* 0x000fe40000000000 */
[----:B------:R-:W-:Y:S02]  /*1f620*/  FSEL R141, R4, -INF , !P1 ;  /* 0xff800000048d7808 */ /* 0x000fe40004800000 */
[----:B------:R-:W-:Y:S01]  /*1f630*/  MOV R4, R15 ;  /* 0x0000000f00047202 */ /* 0x000fe20000000f00 */
[----:B------:R-:W-:Y:S01]  /*1f640*/  IMAD.IADD R15, R214, 0x1, -R21 ;  /* 0x00000001d60f7824 */ /* 0x000fe200078e0a15 */
[----:B------:R-:W-:Y:S01]  /*1f650*/  IABS R17, R17 ;  /* 0x0000001100117213 */ /* 0x000fe20000000000 */
[----:B------:R2:W3:Y:S01]  /*1f660*/  I2F R12, R16 ;  /* 0x00000010000c7306 */ /* 0x0004e20000201400 */
[----:B------:R-:W-:Y:S01]  /*1f670*/  FMNMX.FTZ R19, R11, R2, !PT ;  /* 0x000000020b137209 */ /* 0x000fe20007810000 */
[----:B-1----:R-:W-:Y:S01]  /*1f680*/  FFMA.FTZ R228, -R213, R133, R228 ;  /* 0x00000085d5e47223 */ /* 0x002fe200000101e4 */
[----:B------:R-:W-:Y:S02]  /*1f690*/  IABS R15, R15 ;  /* 0x0000000f000f7213 */ /* 0x000fe40000000000 */
[----:B------:R-:W-:Y:S02]  /*1f6a0*/  FSEL R154, R174, -INF , !P0 ;  /* 0xff800000ae9a7808 */ /* 0x000fe40004000000 */
[C---:B------:R-:W-:Y:S02]  /*1f6b0*/  ISETP.GE.AND P0, PT, R21.reuse, R224, PT ;  /* 0x000000e01500720c */ /* 0x040fe40003f06270 */
[----:B------:R-:W-:Y:S01]  /*1f6c0*/  FMNMX.FTZ R19, R144, R19, !PT ;  /* 0x0000001390137209 */ /* 0x000fe20007810000 */
[----:B------:R-:W1:Y:S01]  /*1f6d0*/  I2F R17, R17 ;  /* 0x0000001100117306 */ /* 0x000e620000201400 */
[----:B------:R-:W-:Y:S02]  /*1f6e0*/  ISETP.GE.OR P0, PT, R21, R215, !P0 ;  /* 0x000000d71500720c */ /* 0x000fe40004706670 */
[----:B------:R-:W-:Y:S02]  /*1f6f0*/  IABS R135, R136 ;  /* 0x0000008800877213 */ /* 0x000fe40000000000 */
[----:B------:R-:W-:Y:S02]  /*1f700*/  FMNMX.FTZ R19, R10, R19, !PT ;  /* 0x000000130a137209 */ /* 0x000fe40007810000 */
[----:B------:R-:W-:Y:S02]  /*1f710*/  FSEL R152, R176, -INF , !P0 ;  /* 0xff800000b0987808 */ /* 0x000fe40004000000 */
[----:B------:R-:W-:Y:S01]  /*1f720*/  ISETP.GE.AND P0, PT, R31, R224, PT ;  /* 0x000000e01f00720c */ /* 0x000fe20003f06270 */
[----:B------:R-:W4:Y:S01]  /*1f730*/  I2F R14, R15 ;  /* 0x0000000f000e7306 */ /* 0x000f220000201400 */
[----:B------:R-:W-:Y:S02]  /*1f740*/  FMNMX.FTZ R18, R5, R0, !PT ;  /* 0x0000000005127209 */ /* 0x000fe40007810000 */
[----:B------:R-:W-:Y:S01]  /*1f750*/  FMNMX.FTZ R19, R26, R19, !PT ;  /* 0x000000131a137209 */ /* 0x000fe20007810000 */
[----:B--2---:R-:W-:Y:S01]  /*1f760*/  IMAD.IADD R16, R214, 0x1, -R23 ;  /* 0x00000001d6107824 */ /* 0x004fe200078e0a17 */
[----:B------:R-:W-:Y:S01]  /*1f770*/  IABS R29, R29 ;  /* 0x0000001d001d7213 */ /* 0x000fe20000000000 */
[----:B---3--:R-:W-:Y:S01]  /*1f780*/  FFMA.FTZ R178, -R213, R12, R178 ;  /* 0x0000000cd5b27223 */ /* 0x008fe200000101b2 */
[----:B------:R-:W-:Y:S02]  /*1f790*/  ISETP.GE.OR P0, PT, R31, R215, !P0 ;  /* 0x000000d71f00720c */ /* 0x000fe40004706670 */
[----:B------:R-:W-:Y:S01]  /*1f7a0*/  FMNMX.FTZ R18, R9, R18, !PT ;  /* 0x0000001209127209 */ /* 0x000fe20007810000 */
[----:B------:R-:W2:Y:S01]  /*1f7b0*/  I2F R27, R135 ;  /* 0x00000087001b7306 */ /* 0x000ea20000201400 */
[----:B------:R-:W-:Y:S02]  /*1f7c0*/  FMNMX.FTZ R19, R172, R19, !PT ;  /* 0x00000013ac137209 */ /* 0x000fe40007810000 */
[----:B------:R-:W-:Y:S01]  /*1f7d0*/  FSEL R150, R228, -INF , !P0 ;  /* 0xff800000e4967808 */ /* 0x000fe20004000000 */
[----:B-1----:R-:W-:Y:S01]  /*1f7e0*/  FFMA.FTZ R22, -R213, R17, R22 ;  /* 0x00000011d5167223 */ /* 0x002fe20000010116 */
[----:B------:R-:W-:Y:S02]  /*1f7f0*/  ISETP.GE.AND P0, PT, R31, R222, PT ;  /* 0x000000de1f00720c */ /* 0x000fe40003f06270 */
[----:B------:R-:W-:Y:S02]  /*1f800*/  FMNMX.FTZ R18, R13, R18, !PT ;  /* 0x000000120d127209 */ /* 0x000fe40007810000 */
[----:B------:R-:W-:Y:S01]  /*1f810*/  FMNMX.FTZ R19, R162, R19, !PT ;  /* 0x00000013a2137209 */ /* 0x000fe20007810000 */
[----:B------:R-:W1:Y:S01]  /*1f820*/  I2F R29, R29 ;  /* 0x0000001d001d7306 */ /* 0x000e620000201400 */
[----:B------:R-:W-:Y:S02]  /*1f830*/  ISETP.GE.OR P0, PT, R31, R217, !P0 ;  /* 0x000000d91f00720c */ /* 0x000fe40004706670 */
[----:B------:R-:W-:Y:S01]  /*1f840*/  IADD3 R31, R214, -R31, RZ ;  /* 0x8000001fd61f7210 */ /* 0x000fe20007ffe0ff */
[----:B----4-:R-:W-:Y:S01]  /*1f850*/  FFMA.FTZ R30, -R213, R14, R30 ;  /* 0x0000000ed51e7223 */ /* 0x010fe2000001011e */
[----:B------:R-:W-:Y:S02]  /*1f860*/  FMNMX.FTZ R18, R7, R18, !PT ;  /* 0x0000001207127209 */ /* 0x000fe40007810000 */
[----:B------:R-:W-:Y:S02]  /*1f870*/  FMNMX.FTZ R19, R142, R19, !PT ;  /* 0x000000138e137209 */ /* 0x000fe40007810000 */
[----:B------:R-:W-:Y:S01]  /*1f880*/  IABS R31, R31 ;  /* 0x0000001f001f7213 */ /* 0x000fe20000000000 */
[----:B------:R-:W3:Y:S01]  /*1f890*/  I2F R4, R4 ;  /* 0x0000000400047306 */ /* 0x000ee20000201400 */
[----:B------:R-:W-:Y:S02]  /*1f8a0*/  FMNMX.FTZ R18, R163, R18, !PT ;  /* 0x00000012a3127209 */ /* 0x000fe40007810000 */
[----:B------:R-:W-:Y:S01]  /*1f8b0*/  IABS R16, R16 ;  /* 0x0000001000107213 */ /* 0x000fe20000000000 */
[----:B--2---:R-:W-:Y:S01]  /*1f8c0*/  FFMA.FTZ R20, -R213, R27, R20 ;  /* 0x0000001bd5147223 */ /* 0x004fe20000010114 */
[----:B------:R-:W-:Y:S02]  /*1f8d0*/  IADD3 R12, R214, -R3, RZ ;  /* 0x80000003d60c7210 */ /* 0x000fe40007ffe0ff */
[----:B------:R-:W-:Y:S02]  /*1f8e0*/  FMNMX.FTZ R15, R140, R19, !PT ;  /* 0x000000138c0f7209 */ /* 0x000fe40007810000 */
[----:B------:R-:W-:Y:S01]  /*1f8f0*/  FMNMX.FTZ R18, R161, R18, !PT ;  /* 0x00000012a1127209 */ /* 0x000fe20007810000 */
[----:B------:R-:W2:Y:S01]  /*1f900*/  I2F R17, R31 ;  /* 0x0000001f00117306 */ /* 0x000ea20000201400 */
[----:B------:R-:W-:Y:S02]  /*1f910*/  IABS R12, R12 ;  /* 0x0000000c000c7213 */ /* 0x000fe40000000000 */
[----:B------:R-:W-:Y:S01]  /*1f920*/  FMNMX.FTZ R15, R160, R15, !PT ;  /* 0x0000000fa00f7209 */ /* 0x000fe20007810000 */
[----:B-1----:R-:W-:Y:S01]  /*1f930*/  FFMA.FTZ R166, -R213, R29, R166 ;  /* 0x0000001dd5a67223 */ /* 0x002fe200000101a6 */
[----:B------:R-:W-:Y:S02]  /*1f940*/  FMNMX.FTZ R18, R143, R18, !PT ;  /* 0x000000128f127209 */ /* 0x000fe40007810000 */
[----:B------:R-:W-:Y:S02]  /*1f950*/  FMNMX.FTZ R15, R158, R15, !PT ;  /* 0x0000000f9e0f7209 */ /* 0x000fe40007810000 */
[----:B------:R-:W-:Y:S01]  /*1f960*/  FSEL R159, R20, -INF , !P6 ;  /* 0xff800000149f7808 */ /* 0x000fe20007000000 */
[----:B------:R-:W1:Y:S01]  /*1f970*/  I2F R16, R16 ;  /* 0x0000001000107306 */ /* 0x000e620000201400 */
[----:B------:R-:W-:Y:S02]  /*1f980*/  FMNMX.FTZ R18, R141, R18, !PT ;  /* 0x000000128d127209 */ /* 0x000fe40007810000 */
[----:B------:R-:W-:Y:S01]  /*1f990*/  ISETP.GE.AND P6, PT, R23, R224, PT ;  /* 0x000000e01700720c */ /* 0x000fe20003fc6270 */
[----:B---3--:R-:W-:Y:S01]  /*1f9a0*/  FFMA.FTZ R8, -R213, R4, R8 ;  /* 0x00000004d5087223 */ /* 0x008fe20000010108 */
[----:B------:R-:W-:Y:S02]  /*1f9b0*/  FMNMX.FTZ R15, R156, R15, !PT ;  /* 0x0000000f9c0f7209 */ /* 0x000fe40007810000 */
[----:B------:R-:W-:Y:S02]  /*1f9c0*/  FSEL R157, R6, -INF , !P5 ;  /* 0xff800000069d7808 */ /* 0x000fe40006800000 */
[----:B------:R-:W-:Y:S01]  /*1f9d0*/  FMNMX.FTZ R18, R159, R18, !PT ;  /* 0x000000129f127209 */ /* 0x000fe20007810000 */
[----:B------:R-:W3:Y:S01]  /*1f9e0*/  I2F R12, R12 ;  /* 0x0000000c000c7306 */ /* 0x000ee20000201400 */
[----:B------:R-:W-:Y:S02]  /*1f9f0*/  ISETP.GE.OR P6, PT, R23, R215, !P6 ;  /* 0x000000d71700720c */ /* 0x000fe400077c6670 */
[----:B------:R-:W-:Y:S01]  /*1fa00*/  FMNMX.FTZ R15, R154, R15, !PT ;  /* 0x0000000f9a0f7209 */ /* 0x000fe20007810000 */
[----:B--2---:R-:W-:Y:S01]  /*1fa10*/  FFMA.FTZ R28, -R213, R17, R28 ;  /* 0x00000011d51c7223 */ /* 0x004fe2000001011c */
[----:B------:R-:W-:Y:S02]  /*1fa20*/  ISETP.GE.AND P1, PT, R21, R222, PT ;  /* 0x000000de1500720c */ /* 0x000fe40003f26270 */
[----:B------:R-:W-:Y:S02]  /*1fa30*/  FSEL R155, R22, -INF , !P4 ;  /* 0xff800000169b7808 */ /* 0x000fe40006000000 */
[----:B------:R-:W-:Y:S02]  /*1fa40*/  FMNMX.FTZ R18, R157, R18, !PT ;  /* 0x000000129d127209 */ /* 0x000fe40007810000 */
[----:B------:R-:W-:Y:S02]  /*1fa50*/  FSEL R148, R166, -INF , !P6 ;  /* 0xff800000a6947808 */ /* 0x000fe40007000000 */
[----:B------:R-:W-:Y:S01]  /*1fa60*/  FMNMX.FTZ R15, R152, R15, !PT ;  /* 0x0000000f980f7209 */ /* 0x000fe20007810000 */
[----:B-1----:R-:W-:Y:S01]  /*1fa70*/  FFMA.FTZ R34, -R213, R16, R34 ;  /* 0x00000010d5227223 */ /* 0x002fe20000010122 */
[----:B------:R-:W-:Y:S02]  /*1fa80*/  ISETP.GE.AND P6, PT, R3, R224, PT ;  /* 0x000000e00300720c */ /* 0x000fe40003fc6270 */
[----:B------:R-:W-:Y:S02]  /*1fa90*/  ISETP.GE.OR P1, PT, R21, R217, !P1 ;  /* 0x000000d91500720c */ /* 0x000fe40004f26670 */
[----:B------:R-:W-:Y:S02]  /*1faa0*/  FSEL R153, R8, -INF , !P2 ;  /* 0xff80000008997808 */ /* 0x000fe40005000000 */
[----:B------:R-:W-:Y:S02]  /*1fab0*/  FMNMX.FTZ R18, R155, R18, !PT ;  /* 0x000000129b127209 */ /* 0x000fe40007810000 */
[----:B------:R-:W-:Y:S01]  /*1fac0*/  FMNMX.FTZ R15, R150, R15, !PT ;  /* 0x0000000f960f7209 */ /* 0x000fe20007810000 */
[----:B---3--:R-:W-:Y:S01]  /*1fad0*/  FFMA.FTZ R32, -R213, R12, R32 ;  /* 0x0000000cd5207223 */ /* 0x008fe20000010120 */
[----:B------:R-:W-:Y:S02]  /*1fae0*/  ISETP.GE.OR P6, PT, R3, R215, !P6 ;  /* 0x000000d70300720c */ /* 0x000fe400077c6670 */
[----:B------:R-:W-:Y:S02]  /*1faf0*/  ISETP.GE.AND P4, PT, R23, R222, PT ;  /* 0x000000de1700720c */ /* 0x000fe40003f86270 */
[----:B------:R-:W-:Y:S02]  /*1fb00*/  FSEL R149, R30, -INF , !P1 ;  /* 0xff8000001e957808 */ /* 0x000fe40004800000 */
[----:B------:R-:W-:Y:S02]  /*1fb10*/  FMNMX.FTZ R18, R153, R18, !PT ;  /* 0x0000001299127209 */ /* 0x000fe40007810000 */
[----:B------:R-:W-:Y:S02]  /*1fb20*/  FSEL R146, R178, -INF , !P6 ;  /* 0xff800000b2927808 */ /* 0x000fe40007000000 */
[----:B------:R-:W-:Y:S02]  /*1fb30*/  FMNMX.FTZ R15, R148, R15, !PT ;  /* 0x0000000f940f7209 */ /* 0x000fe40007810000 */
[----:B------:R-:W-:Y:S02]  /*1fb40*/  ISETP.GE.OR P4, PT, R23, R217, !P4 ;  /* 0x000000d91700720c */ /* 0x000fe40006786670 */
[----:B------:R-:W-:Y:S01]  /*1fb50*/  FSEL R147, R28, -INF , !P0 ;  /* 0xff8000001c937808 */ /* 0x000fe20004000000 */
[----:B------:R-:W-:Y:S01]  /*1fb60*/  LDSM.16.MT88.4 R20, [R194+0xc000] ;  /* 0x00c00000c214783b */ /* 0x000fe20000004200 */
[----:B------:R-:W-:Y:S02]  /*1fb70*/  FMNMX.FTZ R18, R149, R18, !PT ;  /* 0x0000001295127209 */ /* 0x000fe40007810000 */
        /* <DEDUP_REMOVED lines=8> */
[----:B------:R-:W1:Y:S03]  /*1fc00*/  SHFL.BFLY PT, R15, R4, 0x2, 0x1f ;  /* 0x0c401f00040f7f89 */ /* 0x000e6600000e0000 */
[----:B------:R-:W-:Y:S05]  /*1fc10*/  FMNMX.FTZ R6, R133, R8, !PT ;  /* 0x0000000885067209 */ /* 0x000fea0007810000 */
        /* <DEDUP_REMOVED lines=8> */
[----:B--2---:R-:W-:Y:S04]  /*1fca0*/  FMNMX.FTZ R3, R4, R3, !PT ;  /* 0x0000000304037209 */ /* 0x004fe80007810000 */
[----:B------:R-:W-:Y:S02]  /*1fcb0*/  FSEL R151, R151, RZ, P1 ;  /* 0x000000ff97977208 */ /* 0x000fe40000800000 */
[C---:B------:R-:W-:Y:S03]  /*1fcc0*/  FSETP.NEU.FTZ.AND P0, PT, R3.reuse, -INF , PT ;  /* 0xff8000000300780b */ /* 0x040fe60003f1d000 */
[--C-:B------:R-:W-:Y:S02]  /*1fcd0*/  FFMA.FTZ R134, R144, c[0x0][0x23c], -R151.reuse ;  /* 0x00008f0090867a23 */ /* 0x100fe40000010897 */
[----:B------:R-:W-:Y:S02]  /*1fce0*/  FMUL.FTZ R144, R3, c[0x0][0x23c] ;  /* 0x00008f0003907a20 */ /* 0x000fe40000410000 */
[--C-:B------:R-:W-:Y:S02]  /*1fcf0*/  FFMA.FTZ R135, R11, c[0x0][0x23c], -R151.reuse ;  /* 0x00008f000b877a23 */ /* 0x100fe40000010897 */
[--C-:B------:R-:W-:Y:S01]  /*1fd00*/  FFMA.FTZ R171, R10, c[0x0][0x23c], -R151.reuse ;  /* 0x00008f000aab7a23 */ /* 0x100fe20000010897 */
[----:B------:R-:W-:Y:S01]  /*1fd10*/  FSEL R144, R144, RZ, P0 ;  /* 0x000000ff90907208 */ /* 0x000fe20000000000 */
[--C-:B------:R-:W-:Y:S01]  /*1fd20*/  FFMA.FTZ R170, R26, c[0x0][0x23c], -R151.reuse ;  /* 0x00008f001aaa7a23 */ /* 0x100fe20000010897 */
[----:B------:R-:W-:Y:S01]  /*1fd30*/  MUFU.EX2 R134, R134 ;  /* 0x0000008600867308 */ /* 0x000fe20000000800 */
[--C-:B------:R-:W-:Y:S02]  /*1fd40*/  FFMA.FTZ R173, R162, c[0x0][0x23c], -R151.reuse ;  /* 0x00008f00a2ad7a23 */ /* 0x100fe40000010897 */
[--C-:B------:R-:W-:Y:S01]  /*1fd50*/  FFMA.FTZ R169, R5, c[0x0][0x23c], -R144.reuse ;  /* 0x00008f0005a97a23 */ /* 0x100fe20000010890 */
[----:B------:R-:W-:Y:S01]  /*1fd60*/  FSEL R5, R132, RZ, P1 ;  /* 0x000000ff84057208 */ /* 0x000fe20000800000 */
[--C-:B------:R-:W-:Y:S02]  /*1fd70*/  FFMA.FTZ R167, R13, c[0x0][0x23c], -R144.reuse ;  /* 0x00008f000da77a23 */ /* 0x100fe40000010890 */
[----:B------:R-:W1:Y:S01]  /*1fd80*/  LDSM.16.MT88.4 R12, [R196+0xc000] ;  /* 0x00c00000c40c783b */ /* 0x000e620000004200 */
        /* <DEDUP_REMOVED lines=16> */
[----:B------:R-:W-:Y:S01]  /*1fe90*/  LDSM.16.MT88.4 R140, [R193+0xe800] ;  /* 0x00e80000c18c783b */ /* 0x000fe20000004200 */
[----:B------:R-:W4:Y:S01]  /*1fea0*/  MUFU.EX2 R0, R0 ;  /* 0x0000000000007308 */ /* 0x000f220000000800 */
        /* <DEDUP_REMOVED lines=9> */
[C---:B---3--:R-:W-:Y:S01]  /*1ff40*/  FMUL.FTZ R4, R2.reuse, R128 ;  /* 0x0000008002047220 */ /* 0x048fe20000410000 */
[----:B------:R-:W-:Y:S01]  /*1ff50*/  LDSM.16.MT88.4 R156, [R192+0xf800] ;  /* 0x00f80000c09c783b */ /* 0x000fe20000004200 */
        /* <DEDUP_REMOVED lines=133> */
[----:B------:R-:W-:Y:S01]  /*207b0*/  FFMA.FTZ R151, R146, c[0x0][0x23c], -R151 ;  /* 0x00008f0092977a23 */ /* 0x000fe20000010897 */
[----:B------:R-:W-:Y:S01]  /*207c0*/  MUFU.EX2 R232, R232 ;  /* 0x000000e800e87308 */ /* 0x000fe20000000800 */
[C---:B------:R-:W-:Y:S01]  /*207d0*/  HMMA.16816.F32 R56, R136.reuse, R102, R56 ;  /* 0x000000668838723c */ /* 0x040fe20000001838 */
[----:B------:R-:W3:Y:S03]  /*207e0*/  LDSM.16.MT88.4 R100, [R194+0x10000] ;  /* 0x01000000c264783b */ /* 0x000ee60000004200 */
[C---:B------:R-:W-:Y:S02]  /*207f0*/  FMUL.FTZ R88, R2.reuse, R88 ;  /* 0x0000005802587220 */ /* 0x040fe40000410000 */
[----:B------:R-:W-:Y:S02]  /*20800*/  FMUL.FTZ R89, R2, R89 ;  /* 0x0000005902597220 */ /* 0x000fe40000410000 */
[C---:B------:R-:W-:Y:S01]  /*20810*/  HMMA.16816.F32 R60, R136.reuse, R108, R60 ;  /* 0x0000006c883c723c */ /* 0x040fe2000000183c */
[----:B-1----:R-:W-:Y:S01]  /*20820*/  LDSM.16.MT88.4 R144, [R196+0xf800] ;  /* 0x00f80000c490783b */ /* 0x002fe20000004200 */
[----:B------:R1:W-:Y:S02]  /*20830*/  MUFU.EX2 R236, R151 ;  /* 0x0000009700ec7308 */ /* 0x0003e40000000800 */
[C---:B------:R-:W-:Y:S02]  /*20840*/  FMUL.FTZ R90, R0.reuse, R90 ;  /* 0x0000005a005a7220 */ /* 0x040fe40000410000 */
[----:B------:R-:W-:Y:S02]  /*20850*/  FMUL.FTZ R91, R0, R91 ;  /* 0x0000005b005b7220 */ /* 0x000fe40000410000 */
[C---:B------:R-:W-:Y:S01]  /*20860*/  HMMA.16816.F32 R64, R136.reuse, R110, R64 ;  /* 0x0000006e8840723c */ /* 0x040fe20000001840 */
[----:B------:R-:W4:Y:S03]  /*20870*/  LDSM.16.MT88.4 R108, [R193+0x10000] ;  /* 0x01000000c16c783b */ /* 0x000f260000004200 */
[C---:B------:R-:W-:Y:S01]  /*20880*/  FMUL.FTZ R92, R2.reuse, R92 ;  /* 0x0000005c025c7220 */ /* 0x040fe20000410000 */
[----:B------:R-:W5:Y:S01]  /*20890*/  MUFU.EX2 R172, R172 ;  /* 0x000000ac00ac7308 */ /* 0x000f620000000800 */
[----:B------:R-:W-:Y:S02]  /*208a0*/  FMUL.FTZ R93, R2, R93 ;  /* 0x0000005d025d7220 */ /* 0x000fe40000410000 */
[C---:B------:R-:W-:Y:S01]  /*208b0*/  FMUL.FTZ R94, R0.reuse, R94 ;  /* 0x0000005e005e7220 */ /* 0x040fe20000410000 */
[C---:B--2---:R-:W-:Y:S03]  /*208c0*/  HMMA.16816.F32 R68, R136.reuse, R104, R68 ;  /* 0x000000688844723c */ /* 0x044fe60000001844 */
[----:B------:R-:W-:Y:S02]  /*208d0*/  FMUL.FTZ R95, R0, R95 ;  /* 0x0000005f005f7220 */ /* 0x000fe40000410000 */
[C---:B------:R-:W-:Y:S01]  /*208e0*/  FMUL.FTZ R96, R2.reuse, R96 ;  /* 0x0000006002607220 */ /* 0x040fe20000410000 */
[----:B------:R-:W-:Y:S01]  /*208f0*/  MUFU.EX2 R233, R233 ;  /* 0x000000e900e97308 */ /* 0x000fe20000000800 */
[C---:B------:R-:W-:Y:S01]  /*20900*/  FMUL.FTZ R97, R2.reuse, R97 ;  /* 0x0000006102617220 */ /* 0x040fe20000410000 */
[C---:B------:R-:W-:Y:S01]  /*20910*/  HMMA.16816.F32 R72, R136.reuse, R106, R72 ;  /* 0x0000006a8848723c */ /* 0x040fe20000001848 */
[----:B------:R-:W2:Y:S03]  /*20920*/  LDSM.16.MT88.4 R104, [R192+0x10000] ;  /* 0x01000000c068783b */ /* 0x000ea60000004200 */
[C---:B------:R-:W-:Y:S02]  /*20930*/  FMUL.FTZ R76, R2.reuse, R76 ;  /* 0x0000004c024c7220 */ /* 0x040fe40000410000 */
[----:B------:R-:W-:Y:S02]  /*20940*/  FMUL.FTZ R77, R2, R77 ;  /* 0x0000004d024d7220 */ /* 0x000fe40000410000 */
[C---:B------:R-:W-:Y:S01]  /*20950*/  FMUL.FTZ R78, R0.reuse, R78 ;  /* 0x0000004e004e7220 */ /* 0x040fe20000410000 */
[----:B-1----:R-:W-:Y:S01]  /*20960*/  LDSM.16.MT88.4 R148, [R194+0xf800] ;  /* 0x00f80000c294783b */ /* 0x002fe20000004200 */
[----:B------:R-:W1:Y:S02]  /*20970*/  MUFU.EX2 R234, R234 ;  /* 0x000000ea00ea7308 */ /* 0x000e640000000800 */
[C---:B------:R-:W-:Y:S02]  /*20980*/  FMUL.FTZ R79, R0.reuse, R79 ;  /* 0x0000004f004f7220 */ /* 0x040fe40000410000 */
[C---:B------:R-:W-:Y:S02]  /*20990*/  FMUL.FTZ R98, R0.reuse, R98 ;  /* 0x0000006200627220 */ /* 0x040fe40000410000 */
[----:B------:R-:W-:Y:S02]  /*209a0*/  FMUL.FTZ R99, R0, R99 ;  /* 0x0000006300637220 */ /* 0x000fe40000410000 */
[C---:B------:R-:W-:Y:S01]  /*209b0*/  FMUL.FTZ R80, R2.reuse, R80 ;  /* 0x0000005002507220 */ /* 0x040fe20000410000 */
[C---:B---3--:R-:W-:Y:S01]  /*209c0*/  HMMA.16816.F32 R76, R136.reuse, R100, R76 ;  /* 0x00000064884c723c */ /* 0x048fe2000000184c */
[----:B------:R-:W-:Y:S01]  /*209d0*/  FMUL.FTZ R81, R2, R81 ;  /* 0x0000005102517220 */ /* 0x000fe20000410000 */
[----:B------:R-:W3:Y:S01]  /*209e0*/  MUFU.EX2 R235, R235 ;  /* 0x000000eb00eb7308 */ /* 0x000ee20000000800 */
[C---:B------:R-:W-:Y:S02]  /*209f0*/  FMUL.FTZ R82, R0.reuse, R82 ;  /* 0x0000005200527220 */ /* 0x040fe40000410000 */
[----:B------:R-:W-:Y:S02]  /*20a00*/  FMUL.FTZ R83, R0, R83 ;  /* 0x0000005300537220 */ /* 0x000fe40000410000 */
[----:B-----5:R-:W-:Y:S01]  /*20a10*/  F2FP.PACK_AB R100, R173, R172 ;  /* 0x000000acad64723e */ /* 0x020fe200000000ff */
[----:B------:R-:W-:Y:S01]  /*20a20*/  FFMA.FTZ R135, R2, R221, R135 ;  /* 0x000000dd02877223 */ /* 0x000fe20000010087 */
[----:B------:R-:W-:Y:S03]  /*20a30*/  F2FP.PACK_AB R101, R177, R176 ;  /* 0x000000b0b165723e */ /* 0x000fe600000000ff */
[C---:B------:R-:W-:Y:S01]  /*20a40*/  HMMA.16816.F32 R80, R136.reuse, R102, R80 ;  /* 0x000000668850723c */ /* 0x040fe20000001850 */
[----:B------:R-:W-:Y:S01]  /*20a50*/  MUFU.EX2 R237, R237 ;  /* 0x000000ed00ed7308 */ /* 0x000fe20000000800 */
[----:B------:R-:W-:Y:S02]  /*20a60*/  FFMA.FTZ R169, R0, R219, R169 ;  /* 0x000000db00a97223 */ /* 0x000fe400000100a9 */
[----:B------:R-:W-:Y:S02]  /*20a70*/  FADD.FTZ R134, R134, R135 ;  /* 0x0000008786867221 */ /* 0x000fe40000010000 */
[----:B------:R-:W-:Y:S01]  /*20a80*/  FADD.FTZ R168, R168, R169 ;  /* 0x000000a9a8a87221 */ /* 0x000fe20000010000 */
[----:B------:R-:W-:Y:S01]  /*20a90*/  F2FP.PACK_AB R102, R175, R174 ;  /* 0x000000aeaf66723e */ /* 0x000fe200000000ff */
[C---:B----4-:R-:W-:Y:S01]  /*20aa0*/  HMMA.16816.F32 R84, R136.reuse, R108, R84 ;  /* 0x0000006c8854723c */ /* 0x050fe20000001854 */
[----:B------:R-:W-:Y:S02]  /*20ab0*/  F2FP.PACK_AB R103, R179, R178 ;  /* 0x000000b2b367723e */ /* 0x000fe400000000ff */
[----:B------:R-:W4:Y:S05]  /*20ac0*/  MUFU.EX2 R238, R238 ;  /* 0x000000ee00ee7308 */ /* 0x000f2a0000000800 */
[C---:B------:R-:W-:Y:S01]  /*20ad0*/  HMMA.16816.F32 R88, R136.reuse, R110, R88 ;  /* 0x0000006e8858723c */ /* 0x040fe20000001858 */
[----:B------:R-:W5:Y:S04]  /*20ae0*/  LDSM.16.MT88.4 R108, [R194+0xc800] ;  /* 0x00c80000c26c783b */ /* 0x000f680000004200 */
[----:B------:R-:W4:Y:S03]  /*20af0*/  MUFU.EX2 R239, R239 ;  /* 0x000000ef00ef7308 */ /* 0x000f260000000800 */
[C---:B--2---:R-:W-:Y:S08]  /*20b00*/  HMMA.16816.F32 R92, R136.reuse, R104, R92 ;  /* 0x00000068885c723c */ /* 0x044ff0000000185c */
[----:B------:R-:W-:Y:S01]  /*20b10*/  HMMA.16816.F32 R96, R136, R106, R96 ;  /* 0x0000006a8860723c */ /* 0x000fe20000001860 */
[----:B------:R-:W2:Y:S06]  /*20b20*/  LDSM.16.MT88.4 R104, [R192+0xe800] ;  /* 0x00e80000c068783b */ /* 0x000eac0000004200 */
[----:B-1----:R-:W-:Y:S01]  /*20b30*/  F2FP.PACK_AB R136, R234, R233 ;  /* 0x000000e9ea88723e */ /* 0x002fe200000000ff */
[C---:B------:R-:W-:Y:S01]  /*20b40*/  HMMA.16816.F32 R4, R100.reuse, R112, R4 ;  /* 0x000000706404723c */ /* 0x040fe20000001804 */
[----:B---3--:R-:W-:Y:S03]  /*20b50*/  F2FP.PACK_AB R138, R236, R235 ;  /* 0x000000ebec8a723e */ /* 0x008fe600000000ff */
[----:B----4-:R-:W-:Y:S02]  /*20b60*/  F2FP.PACK_AB R137, R238, R237 ;  /* 0x000000edee89723e */ /* 0x010fe400000000ff */
[----:B------:R-:W-:Y:S02]  /*20b70*/  F2FP.PACK_AB R139, R240, R239 ;  /* 0x000000eff08b723e */ /* 0x000fe400000000ff */
[C---:B------:R-:W-:Y:S01]  /*20b80*/  HMMA.16816.F32 R8, R100.reuse, R114, R8 ;  /* 0x000000726408723c */ /* 0x040fe20000001808 */
[----:B------:R-:W-:Y:S07]  /*20b90*/  LDSM.16.MT88.4 R112, [R194+0x10800] ;  /* 0x01080000c270783b */ /* 0x000fee0000004200 */
        /* <DEDUP_REMOVED lines=79> */
[C---:B------:R-:W-:Y:S01]  /*21090*/  HMMA.16816.F32 R108, R136.reuse, R106, R24 ;  /* 0x0000006a886c723c */ /* 0x040fe20000001818 */
[----:B------:R-:W-:Y:S04]  /*210a0*/  FADD.FTZ R176, R176, R17 ;  /* 0x00000011b0b07221 */ /* 0x000fe80000010000 */
[----:B------:R-:W-:Y:S03]  /*210b0*/  FADD.FTZ R177, R177, R176 ;  /* 0x000000b0b1b17221 */ /* 0x000fe60000010000 */
[C---:B------:R-:W-:Y:S01]  /*210c0*/  HMMA.16816.F32 R104, R136.reuse, R140, R28 ;  /* 0x0000008c8868723c */ /* 0x040fe2000000181c */
[----:B------:R-:W-:Y:S04]  /*210d0*/  FADD.FTZ R2, R178, R177 ;  /* 0x000000b1b2027221 */ /* 0x000fe80000010000 */
[----:B------:R-:W-:Y:S03]  /*210e0*/  FADD.FTZ R2, R179, R2 ;  /* 0x00000002b3027221 */ /* 0x000fe60000010000 */
[C---:B------:R-:W-:Y:S01]  /*210f0*/  HMMA.16816.F32 R100, R136.reuse, R142, R32 ;  /* 0x0000008e8864723c */ /* 0x040fe20000001820 */
[----:B------:R-:W-:Y:S03]  /*21100*/  FADD.FTZ R229, R229, R2 ;  /* 0x00000002e5e57221 */ /* 0x000fe60000010000 */
[----:B------:R-:W-:Y:S01]  /*21110*/  MOV R2, R132 ;  /* 0x0000008400027202 */ /* 0x000fe20000000f00 */
[----:B------:R-:W-:Y:S03]  /*21120*/  FADD.FTZ R230, R230, R229 ;  /* 0x000000e5e6e67221 */ /* 0x000fe60000010000 */
[C---:B------:R-:W-:Y:S01]  /*21130*/  HMMA.16816.F32 R36, R136.reuse, R144, R36 ;  /* 0x000000908824723c */ /* 0x040fe20000001824 */
[----:B------:R-:W-:Y:S04]  /*21140*/  FADD.FTZ R231, R231, R230 ;  /* 0x000000e6e7e77221 */ /* 0x000fe80000010000 */
[----:B------:R-:W-:Y:S03]  /*21150*/  FADD.FTZ R232, R232, R231 ;  /* 0x000000e7e8e87221 */ /* 0x000fe60000010000 */
[C---:B------:R-:W-:Y:S01]  /*21160*/  HMMA.16816.F32 R40, R136.reuse, R146, R40 ;  /* 0x000000928828723c */ /* 0x040fe20000001828 */
[----:B------:R-:W-:Y:S04]  /*21170*/  FADD.FTZ R237, R237, R232 ;  /* 0x000000e8eded7221 */ /* 0x000fe80000010000 */
[----:B------:R-:W-:Y:S03]  /*21180*/  FADD.FTZ R238, R238, R237 ;  /* 0x000000edeeee7221 */ /* 0x000fe60000010000 */
[C---:B------:R-:W-:Y:S01]  /*21190*/  HMMA.16816.F32 R44, R136.reuse, R148, R44 ;  /* 0x00000094882c723c */ /* 0x040fe2000000182c */
[----:B------:R-:W-:Y:S04]  /*211a0*/  FADD.FTZ R219, R239, R238 ;  /* 0x000000eeefdb7221 */ /* 0x000fe80000010000 */
[----:B------:R-:W-:Y:S03]  /*211b0*/  FADD.FTZ R219, R240, R219 ;  /* 0x000000dbf0db7221 */ /* 0x000fe60000010000 */
        /* <DEDUP_REMOVED lines=11> */
[C---:B---3--:R-:W-:Y:S01]  /*21270*/  HMMA.16816.F32 R84, R136.reuse, R8, R84 ;  /* 0x000000088854723c */ /* 0x048fe20000001854 */
[----:B------:R-:W-:Y:S04]  /*21280*/  FADD.FTZ R172, R172, R5 ;  /* 0x00000005acac7221 */ /* 0x000fe80000010000 */
[----:B------:R-:W-:Y:S03]  /*21290*/  FADD.FTZ R173, R173, R172 ;  /* 0x000000acadad7221 */ /* 0x000fe60000010000 */
[C---:B------:R-:W-:Y:S01]  /*212a0*/  HMMA.16816.F32 R88, R136.reuse, R10, R88 ;  /* 0x0000000a8858723c */ /* 0x040fe20000001858 */
[----:B------:R-:W-:Y:S04]  /*212b0*/  FADD.FTZ R0, R174, R173 ;  /* 0x000000adae007221 */ /* 0x000fe80000010000 */
[----:B------:R-:W-:Y:S03]  /*212c0*/  FADD.FTZ R0, R175, R0 ;  /* 0x00000000af007221 */ /* 0x000fe60000010000 */
[C---:B--2---:R-:W-:Y:S01]  /*212d0*/  HMMA.16816.F32 R92, R136.reuse, R12, R92 ;  /* 0x0000000c885c723c */ /* 0x044fe2000000185c */
[----:B------:R-:W-:Y:S03]  /*212e0*/  FADD.FTZ R225, R225, R0 ;  /* 0x00000000e1e17221 */ /* 0x000fe60000010000 */
[----:B------:R-:W-:Y:S02]  /*212f0*/  IMAD.MOV.U32 R0, RZ, RZ, R3 ;  /* 0x000000ffff007224 */ /* 0x000fe400078e0003 */
[----:B------:R-:W-:Y:S02]  /*21300*/  FADD.FTZ R226, R226, R225 ;  /* 0x000000e1e2e27221 */ /* 0x000fe40000010000 */
[----:B------:R-:W-:Y:S04]  /*21310*/  HMMA.16816.F32 R96, R136, R14, R96 ;  /* 0x0000000e8860723c */ /* 0x000fe80000001860 */
[----:B------:R-:W-:Y:S04]  /*21320*/  FADD.FTZ R227, R227, R226 ;  /* 0x000000e2e3e37221 */ /* 0x000fe80000010000 */
[----:B------:R-:W-:Y:S04]  /*21330*/  FADD.FTZ R228, R228, R227 ;  /* 0x000000e3e4e47221 */ /* 0x000fe80000010000 */
[----:B------:R-:W-:Y:S04]  /*21340*/  FADD.FTZ R233, R233, R228 ;  /* 0x000000e4e9e97221 */ /* 0x000fe80000010000 */
[----:B------:R-:W-:Y:S04]  /*21350*/  FADD.FTZ R234, R234, R233 ;  /* 0x000000e9eaea7221 */ /* 0x000fe80000010000 */
[----:B------:R-:W-:Y:S04]  /*21360*/  FADD.FTZ R221, R235, R234 ;  /* 0x000000eaebdd7221 */ /* 0x000fe80000010000 */
[----:B------:R-:W-:Y:S01]  /*21370*/  FADD.FTZ R221, R236, R221 ;  /* 0x000000ddecdd7221 */ /* 0x000fe20000010000 */
[----:B------:R-:W-:-:S05]  /*21380*/  @P0 BRA `(.L_x_6266) ;  /* 0xffffb56000000947 */ /* 0x000fca000383ffff */
.L_x_6262:
        /* <DEDUP_REMOVED lines=257> */
.L_x_6267:
[----:B------:R-:W2:Y:S04]  /*223a0*/  S2R R58, SR_CTAID.Z ;  /* 0x00000000003a7919 */ /* 0x000ea80000002700 */
[----:B------:R-:W2:Y:S02]  /*223b0*/  S2R R3, SR_CTAID.Y ;  /* 0x0000000000037919 */ /* 0x000ea40000002600 */
[----:B--2---:R-:W-:-:S04]  /*223c0*/  IMAD R57, R3, c[0x0][0x1c0], R58 ;  /* 0x0000700003397a24 */ /* 0x004fc800078e023a */
[----:B------:R-:W-:Y:S02]  /*223d0*/  IMAD R57, R57, c[0x0][0x214], RZ ;  /* 0x0000850039397a24 */ /* 0x000fe400078e02ff */
.L_x_6268:
        /* <DEDUP_REMOVED lines=54> */
.L_x_6270:
[----:B----4-:R-:W-:Y:S05]  /*22740*/  BSYNC B0 ;  /* 0x0000000000007941 */ /* 0x010fea0003800000 */
.L_x_6269:
        /* <DEDUP_REMOVED lines=43> */
.L_x_6272:
[----:B------:R-:W-:Y:S05]  /*22a00*/  BSYNC B0 ;  /* 0x0000000000007941 */ /* 0x000fea0003800000 */
.L_x_6271:
        /* <DEDUP_REMOVED lines=20> */
.L_x_6274:
[----:B------:R-:W-:Y:S05]  /*22b50*/  BSYNC B0 ;  /* 0x0000000000007941 */ /* 0x000fea0003800000 */
.L_x_6273:
        /* <DEDUP_REMOVED lines=20> */
.L_x_6276:
[----:B------:R-:W-:Y:S05]  /*22ca0*/  BSYNC B0 ;  /* 0x0000000000007941 */ /* 0x000fea0003800000 */
.L_x_6275:
        /* <DEDUP_REMOVED lines=21> */
.L_x_6277:
        /* <DEDUP_REMOVED lines=16> */
.L_x_7391:


//--------------------- .text._ZN5flash24flash_fwd_splitkv_kernelI23Flash_fwd_kernel_traitsILi192ELi64ELi64ELi4ELb0ELb0EN7cutlass6half_tE19Flash_kernel_traitsILi192ELi64ELi64ELi4ES3_EELb0ELb1ELb0ELb0ELb1ELb0ELb1ELb0EEEvNS_16Flash_fwd_paramsE --------------------------
	.section	.text._ZN5flash24flash_fwd_splitkv_kernelI23Flash_fwd_kernel_traitsILi192ELi64ELi64ELi4ELb0ELb0EN7cutlass6half_tE19Flash_kernel_traitsILi192ELi64ELi64ELi4ES3_EELb0ELb1ELb0ELb0ELb1ELb0ELb1ELb0EEEvNS_16Flash_fwd_paramsE,"ax",@progbits
	.sectioninfo	@"SHI_REGISTERS=238"
	.align	128
        .global         _ZN5flash24flash_fwd_splitkv_kernelI23Flash_fwd_kernel_traitsILi192ELi64ELi64ELi4ELb0ELb0EN7cutlass6half_tE19Flash_kernel_traitsILi192ELi64ELi64ELi4ES3_EELb0ELb1ELb0ELb0ELb1ELb0ELb1ELb0EEEvNS_16Flash_fwd_paramsE
        .type           _ZN5flash24flash_fwd_splitkv_kernelI23Flash_fwd_kernel_traitsILi192ELi64ELi64ELi4ELb0ELb0EN7cutlass6half_tE19Flash_kernel_traitsILi192ELi64ELi64ELi4ES3_EELb0ELb1ELb0ELb0ELb1ELb0ELb1ELb0EEEvNS_16Flash_fwd_paramsE,@function
        .size           _ZN5flash24flash_fwd_splitkv_kernelI23Flash_fwd_kernel_traitsILi192ELi64ELi64ELi4ELb0ELb0EN7cutlass6half_tE19Flash_kernel_traitsILi192ELi64ELi64ELi4ES3_EELb0ELb1ELb0ELb0ELb1ELb0ELb1ELb0EEEvNS_16Flash_fwd_paramsE,(.L_x_7392 - _ZN5flash24flash_fwd_splitkv_kernelI23Flash_fwd_kernel_traitsILi192ELi64ELi64ELi4ELb0ELb0EN7cutlass6half_tE19Flash_kernel_traitsILi192ELi64ELi64ELi4ES3_EELb0ELb1ELb0ELb0ELb1ELb0ELb1ELb0EEEvNS_16Flash_fwd_paramsE)
        .other          _ZN5flash24flash_fwd_splitkv_kernelI23Flash_fwd_kernel_traitsILi192ELi64ELi64ELi4ELb0ELb0EN7cutlass6half_tE19Flash_kernel_traitsILi192ELi64ELi64ELi4ES3_EELb0ELb1ELb0ELb0ELb1ELb0ELb1ELb0EEEvNS_16Flash_fwd_paramsE,@"STO_CUDA_ENTRY STV_DEFAULT"
_ZN5flash24flash_fwd_splitkv_kernelI23Flash_fwd_kernel_traitsILi192ELi64ELi64ELi4ELb0ELb0EN7cutlass6half_tE19Flash_kernel_traitsILi192ELi64ELi64ELi4ES3_EELb0ELb1ELb0ELb0ELb1ELb0ELb1ELb0EEEvNS_16Flash_fwd_paramsE:
.text._ZN5flash24flash_fwd_splitkv_kernelI23Flash_fwd_kernel_traitsILi192ELi64ELi64ELi4ELb0ELb0EN7cutlass6half_tE19Flash_kernel_traitsILi192ELi64ELi64ELi4ES3_EELb0ELb1ELb0ELb0ELb1ELb0ELb1ELb0EEEvNS_16Flash_fwd_paramsE:
[----:B------:R-:W-:Y:S02]  /*0000*/  MOV R1, c[0x0][0x28] ;  /* 0x00000a0000017a02 */ /* 0x000fe40000000f00 */
[----:B------:R-:W1:Y:S01]  /*0010*/  I2F.U32.RP R6, c[0x0][0x1c0] ;  /* 0x0000700000067b06 */ /* 0x000e620000209000 */
[----:B------:R-:W2:Y:S01]  /*0020*/  S2R R0, SR_CTAID.Z ;  /* 0x0000000000007919 */ /* 0x000ea20000002700 */
[----:B------:R-:W-:Y:S01]  /*0030*/  ISETP.NE.U32.AND P1, PT, RZ, c[0x0][0x1c0], PT ;  /* 0x00007000ff007a0c */ /* 0x000fe20003f25070 */
[----:B------:R-:W-:Y:S01]  /*0040*/  IMAD.MOV.U32 R9, RZ, RZ, -0x1 ;  /* 0xffffffffff097424 */ /* 0x000fe200078e00ff */
[----:B------:R-:W-:-:S04]  /*0050*/  ULDC.64 UR10, c[0x0][0x118] ;  /* 0x00004600000a7ab9 */ /* 0x000fc80000000a00 */
[----:B-1----:R-:W1:Y:S02]  /*0060*/  MUFU.RCP R4, R6 ;  /* 0x0000000600047308 */ /* 0x002e640000001000 */
[----:B-1----:R-:W-:-:S06]  /*0070*/  IADD3 R4, R4, 0xffffffe, RZ ;  /* 0x0ffffffe04047810 */ /* 0x002fcc0007ffe0ff */
[----:B------:R-:W1:Y:S02]  /*0080*/  F2I.FTZ.U32.TRUNC.NTZ R3, R4 ;  /* 0x0000000400037305 */ /* 0x000e64000021f000 */
[----:B-1----:R-:W-:-:S04]  /*0090*/  IMAD.MOV R2, RZ, RZ, -R3 ;  /* 0x000000ffff027224 */ /* 0x002fc800078e0a03 */
[----:B------:R-:W-:Y:S02]  /*00a0*/  IMAD R5, R2, c[0x0][0x1c0], RZ ;  /* 0x0000700002057a24 */ /* 0x000fe400078e02ff */
[----:B------:R-:W-:-:S04]  /*00b0*/  IMAD.MOV.U32 R2, RZ, RZ, RZ ;  /* 0x000000ffff027224 */ /* 0x000fc800078e00ff */
[----:B------:R-:W-:Y:S02]  /*00c0*/  IMAD.HI.U32 R5, R3, R5, R2 ;  /* 0x0000000503057227 */ /* 0x000fe400078e0002 */
[----:B------:R-:W1:Y:S04]  /*00d0*/  LDC.U8 R2, c[0x0][0x312] ;  /* 0x0000c480ff027b82 */ /* 0x000e680000000000 */
[----:B--2---:R-:W-:-:S04]  /*00e0*/  IMAD.HI.U32 R200, R5, R0, RZ ;  /* 0x0000000005c87227 */ /* 0x004fc800078e00ff */
[----:B------:R-:W-:-:S04]  /*00f0*/  IMAD.MOV R3, RZ, RZ, -R200 ;  /* 0x000000ffff037224 */ /* 0x000fc800078e0ac8 */
[----:B------:R-:W-:-:S05]  /*0100*/  IMAD R3, R3, c[0x0][0x1c0], R0 ;  /* 0x0000700003037a24 */ /* 0x000fca00078e0200 */
[----:B------:R-:W-:Y:S02]  /*0110*/  ISETP.GE.U32.AND P2, PT, R3, c[0x0][0x1c0], PT ;  /* 0x0000700003007a0c */ /* 0x000fe40003f46070 */
[----:B-1----:R-:W-:-:S11]  /*0120*/  ISETP.NE.AND P3, PT, R2, RZ, PT ;  /* 0x000000ff0200720c */ /* 0x002fd60003f65270 */
[----:B------:R-:W-:Y:S02]  /*0130*/  @P2 IADD3 R3, R3, -c[0x0][0x1c0], RZ ;  /* 0x8000700003032a10 */ /* 0x000fe40007ffe0ff */
[----:B------:R-:W-:Y:S02]  /*0140*/  @P2 IADD3 R200, R200, 0x1, RZ ;  /* 0x00000001c8c82810 */ /* 0x000fe40007ffe0ff */
[----:B------:R-:W-:Y:S01]  /*0150*/  ISETP.GE.U32.AND P0, PT, R3, c[0x0][0x1c0], PT ;  /* 0x0000700003007a0c */ /* 0x000fe20003f06070 */
[----:B------:R-:W-:Y:S01]  /*0160*/  IMAD.MOV.U32 R3, RZ, RZ, 0x4 ;  /* 0x00000004ff037424 */ /* 0x000fe200078e00ff */
        /* <DEDUP_REMOVED lines=31> */
.L_x_6278:
[----:B-1-34-:R-:W-:Y:S02]  /*0360*/  MOV R0, c[0x0][0x218] ;  /* 0x0000860000007a02 */ /* 0x01afe40000000f00 */
.L_x_6279:
[----:B------:R-:W-:-:S04]  /*0370*/  ISETP.NE.U32.AND P2, PT, RZ, c[0x0][0x258], PT ;  /* 0x00009600ff007a0c */ /* 0x000fc80003f45070 */
[----:B------:R-:W-:-:S13]  /*0380*/  ISETP.NE.AND.EX P2, PT, RZ, c[0x0][0x25c], PT, P2 ;  /* 0x00009700ff007a0c */ /* 0x000fda0003f45320 */
[----:B------:R-:W-:-:S06]  /*0390*/  @P2 IMAD.WIDE R12, R200, R3, c[0x0][0x258] ;  /* 0x00009600c80c2625 */ /* 0x000fcc00078e0203 */
        /* <DEDUP_REMOVED lines=10> */
[----:B------:R-:W-:Y:S01]  /*0440*/  IMAD.MOV.U32 R11, RZ, RZ, c[0x0][0x218] ;  /* 0x00008600ff0b7624 */ /* 0x000fe200078e00ff */
[----:B------:R-:W-:Y:S02]  /*0450*/  IADD3 R15, R6, 0x3f, RZ ;  /* 0x0000003f060f7810 */ /* 0x000fe40007ffe0ff */
        /* <DEDUP_REMOVED lines=16> */
[----:B------:R-:W-:Y:S01]  /*0560*/  IMAD.HI.U32 R4, R13, R0, RZ ;  /* 0x000000000d047227 */ /* 0x000fe200078e00ff */
[----:B------:R-:W-:-:S03]  /*0570*/  IADD3 R13, R6, R89, -R88 ;  /* 0x00000059060d7210 */ /* 0x000fc60007ffe858 */
[----:B------:R-:W-:Y:S01]  /*0580*/  IMAD.MOV R11, RZ, RZ, -R4 ;  /* 0x000000ffff0b7224 */ /* 0x000fe200078e0a04 */
[----:B------:R-:W-:-:S03]  /*0590*/  IADD3 R13, R13, -c[0x0][0x2e4], RZ ;  /* 0x8000b9000d0d7a10 */ /* 0x000fc60007ffe0ff */
        /* <DEDUP_REMOVED lines=15> */
[----:B------:R-:W-:Y:S02]  /*0690*/  SHF.R.S32.HI R4, RZ, 0x1f, R15 ;  /* 0x0000001fff047819 */ /* 0x000fe4000001140f */
[----:B------:R-:W-:Y:S01]  /*06a0*/  SHF.R.S32.HI R0, RZ, 0x6, R0 ;  /* 0x00000006ff007819 */ /* 0x000fe20000011400 */
[----:B------:R-:W-:Y:S01]  /*06b0*/  @!P0 IMAD.MOV R10, RZ, RZ, -R10 ;  /* 0x000000ffff0a8224 */ /* 0x000fe200078e0a0a */
[----:B------:R-:W-:Y:S02]  /*06c0*/  @!P1 LOP3.LUT R10, RZ, c[0x0][0x10], RZ, 0x33, !PT ;  /* 0x00000400ff0a9a12 */ /* 0x000fe400078e33ff */
[----:B------:R-:W-:-:S03]  /*06d0*/  LEA.HI R4, R4, R15, RZ, 0x6 ;  /* 0x0000000f04047211 */ /* 0x000fc600078f30ff */
[----:B------:R-:W-:Y:S01]  /*06e0*/  IMAD R196, R10, R7, RZ ;  /* 0x000000070ac47224 */ /* 0x000fe200078e02ff */
[----:B------:R-:W-:-:S03]  /*06f0*/  SHF.R.S32.HI R4, RZ, 0x6, R4 ;  /* 0x00000006ff047819 */ /* 0x000fc60000011404 */
[----:B------:R-:W-:Y:S01]  /*0700*/  IMAD.IADD R11, R10, 0x1, R196 ;  /* 0x000000010a0b7824 */ /* 0x000fe200078e02c4 */
[----:B------:R-:W-:-:S04]  /*0710*/  IMNMX R196, R196, R13, !PT ;  /* 0x0000000dc4c47217 */ /* 0x000fc80007800200 */
[----:B------:R-:W-:-:S04]  /*0720*/  IMNMX R11, R4, R11, PT ;  /* 0x0000000b040b7217 */ /* 0x000fc80003800200 */
        /* <DEDUP_REMOVED lines=11> */
[C---:B------:R-:W-:Y:S02]  /*07e0*/  IADD3 R8, R0.reuse, 0x18, RZ ;  /* 0x0000001800087810 */ /* 0x040fe40007ffe0ff */
[----:B------:R-:W-:Y:S01]  /*07f0*/  IADD3 R10, R0, 0x38, RZ ;  /* 0x00000038000a7810 */ /* 0x000fe20007ffe0ff */
[----:B------:R-:W-:Y:S02]  /*0800*/  IMAD.SHL.U32 R6, R3, 0x4, RZ ;  /* 0x0000000403067824 */ /* 0x000fe400078e00ff */
[--C-:B------:R-:W-:Y:S02]  /*0810*/  IMAD R3, R2, c[0x0][0x214], R89.reuse ;  /* 0x0000850002037a24 */ /* 0x100fe400078e0259 */
[----:B------:R-:W-:Y:S01]  /*0820*/  IMAD.IADD R89, R88, 0x1, -R89 ;  /* 0x0000000158597824 */ /* 0x000fe200078e0a59 */
[----:B------:R-:W-:Y:S01]  /*0830*/  SHF.R.S32.HI R7, RZ, 0x1f, R6 ;  /* 0x0000001fff077819 */ /* 0x000fe20000011406 */
[----:B------:R-:W-:Y:S01]  /*0840*/  IMAD R4, R3, c[0x0][0x22c], RZ ;  /* 0x00008b0003047a24 */ /* 0x000fe200078e02ff */
[----:B------:R-:W-:-:S02]  /*0850*/  SHF.R.S32.HI R5, RZ, 0x1f, R3 ;  /* 0x0000001fff057819 */ /* 0x000fc40000011403 */
[C---:B------:R-:W-:Y:S01]  /*0860*/  ISETP.GE.AND P3, PT, R0.reuse, R89, PT ;  /* 0x000000590000720c */ /* 0x040fe20003f66270 */
        /* <DEDUP_REMOVED lines=71> */
.L_x_6280:
[----:B------:R-:W-:Y:S01]  /*0ce0*/  ISETP.NE.U32.AND P1, PT, RZ, c[0x0][0x2c0], PT ;  /* 0x0000b000ff007a0c */ /* 0x000fe20003f25070 */
        /* <DEDUP_REMOVED lines=15> */
[----:B------:R-:W-:Y:S02]  /*0de0*/  @P1 SHF.L.U64.HI R7, R10, 0x2, R7 ;  /* 0x000000020a071819 */ /* 0x000fe40000010207 */
[----:B------:R1:W2:Y:S02]  /*0df0*/  R2UR UR6, R3 ;  /* 0x00000000030673c2 */ /* 0x0002a400000e0000 */
[----:B------:R-:W-:-:S02]  /*0e00*/  @P1 IADD3.X R205, R7, c[0x0][0x2c4], RZ, P0, !PT ;  /* 0x0000b10007cd1a10 */ /* 0x000fc400007fe4ff */
[----:B------:R-:W-:-:S04]  /*0e10*/  @P1 ISETP.NE.U32.AND P0, PT, R204, RZ, PT ;  /* 0x000000ffcc00120c */ /* 0x000fc80003f05070 */
[----:B------:R-:W-:-:S13]  /*0e20*/  @P1 ISETP.NE.AND.EX P3, PT, R205, RZ, PT, P0 ;  /* 0x000000ffcd00120c */ /* 0x000fda0003f65300 */
[----:B-12---:R-:W-:Y:S05]  /*0e30*/  @!P3 BRA `(.L_x_6281) ;  /* 0x000004900000b947 */ /* 0x006fea0003800000 */
[----:B------:R-:W1:Y:S01]  /*0e40*/  I2F.RP R7, UR6 ;  /* 0x0000000600077d06 */ /* 0x000e620008209400 */
[----:B------:R-:W-:-:S04]  /*0e50*/  LEA R3, R135, 0xffffffc0, 0x6 ;  /* 0xffffffc087037811 */ /* 0x000fc800078e30ff */
[----:B-----5:R-:W-:-:S03]  /*0e60*/  IABS R0, R3 ;  /* 0x0000000300007213 */ /* 0x020fc60000000000 */
[----:B-1----:R-:W1:Y:S02]  /*0e70*/  MUFU.RCP R4, R7 ;  /* 0x0000000700047308 */ /* 0x002e640000001000 */
[----:B-1----:R-:W-:-:S06]  /*0e80*/  IADD3 R4, R4, 0xffffffe, RZ ;  /* 0x0ffffffe04047810 */ /* 0x002fcc0007ffe0ff */
[----:B------:R-:W1:Y:S02]  /*0e90*/  F2I.FTZ.U32.TRUNC.NTZ R5, R4 ;  /* 0x0000000400057305 */ /* 0x000e64000021f000 */
[----:B-1----:R-:W-:Y:S02]  /*0ea0*/  IMAD.MOV R2, RZ, RZ, -R5 ;  /* 0x000000ffff027224 */ /* 0x002fe400078e0a05 */
[----:B------:R-:W-:Y:S02]  /*0eb0*/  IMAD.MOV.U32 R4, RZ, RZ, RZ ;  /* 0x000000ffff047224 */ /* 0x000fe400078e00ff */
[----:B------:R-:W-:-:S04]  /*0ec0*/  IMAD R2, R2, UR6, RZ ;  /* 0x0000000602027c24 */ /* 0x000fc8000f8e02ff */
[----:B------:R-:W-:Y:S01]  /*0ed0*/  IMAD.HI.U32 R2, R5, R2, R4 ;  /* 0x0000000205027227 */ /* 0x000fe200078e0004 */
[----:B------:R-:W-:-:S05]  /*0ee0*/  MOV R5, R0 ;  /* 0x0000000000057202 */ /* 0x000fca0000000f00 */
[----:B------:R-:W-:-:S04]  /*0ef0*/  IMAD.HI.U32 R2, R2, R5, RZ ;  /* 0x0000000502027227 */ /* 0x000fc800078e00ff */
[----:B------:R-:W-:-:S04]  /*0f00*/  IMAD.MOV R0, RZ, RZ, -R2 ;  /* 0x000000ffff007224 */ /* 0x000fc800078e0a02 */
[----:B------:R-:W-:-:S05]  /*0f10*/  IMAD R0, R0, UR6, R5 ;  /* 0x0000000600007c24 */ /* 0x000fca000f8e0205 */
[----:B------:R-:W-:-:S13]  /*0f20*/  ISETP.LT.U32.AND P1, PT, R0, UR6, PT ;  /* 0x0000000600007c0c */ /* 0x000fda000bf21070 */
[----:B------:R-:W-:Y:S02]  /*0f30*/  @!P1 IADD3 R0, R0, -UR6, RZ ;  /* 0x8000000600009c10 */ /* 0x000fe4000fffe0ff */
[----:B------:R-:W-:Y:S02]  /*0f40*/  @!P1 IADD3 R2, R2, 0x1, RZ ;  /* 0x0000000102029810 */ /* 0x000fe40007ffe0ff */
[----:B------:R-:W-:Y:S02]  /*0f50*/  ISETP.GE.U32.AND P2, PT, R0, UR6, PT ;  /* 0x0000000600007c0c */ /* 0x000fe4000bf46070 */
[----:B------:R-:W-:Y:S02]  /*0f60*/  LOP3.LUT R0, R3, c[0x0][0x2d0], RZ, 0x3c, !PT ;  /* 0x0000b40003007a12 */ /* 0x000fe400078e3cff */
[----:B------:R-:W-:Y:S02]  /*0f70*/  ISETP.NE.AND P1, PT, RZ, c[0x0][0x2d0], PT ;  /* 0x0000b400ff007a0c */ /* 0x000fe40003f25270 */
[----:B------:R-:W-:-:S07]  /*0f80*/  ISETP.GE.AND P0, PT, R0, RZ, PT ;  /* 0x000000ff0000720c */ /* 0x000fce0003f06270 */
[----:B------:R-:W-:-:S04]  /*0f90*/  @P2 IADD3 R2, R2, 0x1, RZ ;  /* 0x0000000102022810 */ /* 0x000fc80007ffe0ff */
[----:B------:R-:W-:-:S05]  /*0fa0*/  MOV R5, R2 ;  /* 0x0000000200057202 */ /* 0x000fca0000000f00 */
[----:B------:R-:W-:Y:S01]  /*0fb0*/  @!P0 IMAD.MOV R5, RZ, RZ, -R5 ;  /* 0x000000ffff058224 */ /* 0x000fe200078e0a05 */
[----:B------:R-:W-:-:S05]  /*0fc0*/  @!P1 LOP3.LUT R5, RZ, c[0x0][0x2d0], RZ, 0x33, !PT ;  /* 0x0000b400ff059a12 */ /* 0x000fca00078e33ff */
[----:B------:R-:W-:-:S06]  /*0fd0*/  IMAD.WIDE R12, R5, 0x4, R204 ;  /* 0x00000004050c7825 */ /* 0x000fcc00078e02cc */
        /* <DEDUP_REMOVED lines=26> */
[----:B------:R-:W-:Y:S02]  /*1180*/  @!P0 IMAD.MOV R8, RZ, RZ, -R8 ;  /* 0x000000ffff088224 */ /* 0x000fe400078e0a08 */
[----:B-1----:R-:W-:-:S08]  /*1190*/  IMAD R13, R3, c[0x0][0x19c], R0 ;  /* 0x00006700030d7a24 */ /* 0x002fd000078e0200 */
[----:B------:R-:W-:Y:S02]  /*11a0*/  @!P1 LOP3.LUT R8, RZ, c[0x0][0x1c8], RZ, 0x33, !PT ;  /* 0x00007200ff089a12 */ /* 0x000fe400078e33ff */
[----:B--2---:R-:W-:Y:S01]  /*11b0*/  SHF.R.S32.HI R5, RZ, 0x1f, R12 ;  /* 0x0000001fff057819 */ /* 0x004fe2000001140c */
[----:B------:R-:W-:-:S04]  /*11c0*/  IMAD.WIDE.U32 R14, R12, c[0x0][0x180], RZ ;  /* 0x000060000c0e7a25 */ /* 0x000fc800078e00ff */
[C---:B------:R-:W-:Y:S02]  /*11d0*/  IMAD R7, R5.reuse, c[0x0][0x180], RZ ;  /* 0x0000600005077a24 */ /* 0x040fe400078e02ff */
[----:B------:R-:W-:Y:S02]  /*11e0*/  IMAD R5, R5, c[0x0][0x188], RZ ;  /* 0x0000620005057a24 */ /* 0x000fe400078e02ff */
[C---:B------:R-:W-:Y:S01]  /*11f0*/  IMAD R2, R12.reuse, c[0x0][0x184], R7 ;  /* 0x000061000c027a24 */ /* 0x040fe200078e0207 */
[----:B------:R-:W-:Y:S01]  /*1200*/  SHF.R.S32.HI R7, RZ, 0x1f, R8 ;  /* 0x0000001fff077819 */ /* 0x000fe20000011408 */
[----:B------:R-:W-:-:S03]  /*1210*/  IMAD R5, R12, c[0x0][0x18c], R5 ;  /* 0x000063000c057a24 */ /* 0x000fc600078e0205 */
[----:B------:R-:W-:-:S05]  /*1220*/  IADD3 R15, R15, R2, RZ ;  /* 0x000000020f0f7210 */ /* 0x000fca0007ffe0ff */
[----:B------:R-:W-:-:S04]  /*1230*/  IMAD.WIDE.U32 R30, R3, c[0x0][0x198], R14 ;  /* 0x00006600031e7a25 */ /* 0x000fc800078e000e */
[----:B------:R-:W-:Y:S02]  /*1240*/  IMAD.IADD R31, R31, 0x1, R13 ;  /* 0x000000011f1f7824 */ /* 0x000fe400078e020d */
[----:B------:R-:W-:Y:S02]  /*1250*/  IMAD R15, R7, c[0x0][0x1b0], RZ ;  /* 0x00006c00070f7a24 */ /* 0x000fe400078e02ff */
[----:B------:R-:W-:-:S04]  /*1260*/  IMAD.WIDE.U32 R12, R12, c[0x0][0x188], RZ ;  /* 0x000062000c0c7a25 */ /* 0x000fc800078e00ff */
[C---:B------:R-:W-:Y:S01]  /*1270*/  IMAD R4, R8.reuse, c[0x0][0x1b4], R15 ;  /* 0x00006d0008047a24 */ /* 0x040fe200078e020f */
[----:B------:R-:W-:Y:S01]  /*1280*/  MOV R18, R12 ;  /* 0x0000000c00127202 */ /* 0x000fe20000000f00 */
[----:B------:R-:W-:-:S04]  /*1290*/  IMAD.WIDE.U32 R30, R8, c[0x0][0x1b0], R30 ;  /* 0x00006c00081e7a25 */ /* 0x000fc800078e001e */
[----:B------:R-:W-:Y:S01]  /*12a0*/  IMAD.IADD R5, R13, 0x1, R5 ;  /* 0x000000010d057824 */ /* 0x000fe200078e0205 */
[----:B------:R-:W-:Y:S01]  /*12b0*/  IADD3 R4, R31, R4, RZ ;  /* 0x000000041f047210 */ /* 0x000fe20007ffe0ff */
[----:B------:R-:W-:Y:S05]  /*12c0*/  BRA `(.L_x_6282) ;  /* 0x0000046000007947 */ /* 0x000fea0003800000 */
.L_x_6281:
[----:B------:R-:W-:-:S13]  /*12d0*/  ISETP.NE.AND P4, PT, R5, -0x1, PT ;  /* 0xffffffff0500780c */ /* 0x000fda0003f85270 */
        /* <DEDUP_REMOVED lines=14> */
.L_x_6283:
        /* <DEDUP_REMOVED lines=11> */
[----:B------:R-:W-:Y:S02]  /*1470*/  MOV R11, R3 ;  /* 0x00000003000b7202 */ /* 0x000fe40000000f00 */
[----:B------:R-:W-:Y:S01]  /*1480*/  MOV R13, R7 ;  /* 0x00000007000d7202 */ /* 0x000fe20000000f00 */
[----:B------:R-:W-:Y:S02]  /*1490*/  IMAD.MOV.U32 R12, RZ, RZ, R10 ;  /* 0x000000ffff0c7224 */ /* 0x000fe400078e000a */
        /* <DEDUP_REMOVED lines=14> */
[----:B------:R-:W-:Y:S02]  /*1580*/  IMAD.MOV.U32 R30, RZ, RZ, R12 ;  /* 0x000000ffff1e7224 */ /* 0x000fe400078e000c */
[----:B------:R-:W-:Y:S02]  /*1590*/  IMAD.MOV.U32 R8, RZ, RZ, R4 ;  /* 0x000000ffff087224 */ /* 0x000fe400078e0004 */
[----:B------:R-:W-:-:S03]  /*15a0*/  IMAD R4, R11, c[0x0][0x198], RZ ;  /* 0x000066000b047a24 */ /* 0x000fc600078e02ff */
[----:B------:R-:W-:Y:S01]  /*15b0*/  @!P1 IADD3 R8, -R8, RZ, RZ ;  /* 0x000000ff08089210 */ /* 0x000fe20007ffe1ff */
[----:B------:R-:W-:Y:S01]  /*15c0*/  IMAD R15, R3, c[0x0][0x19c], R4 ;  /* 0x00006700030f7a24 */ /* 0x000fe200078e0204 */
[----:B------:R-:W-:-:S04]  /*15d0*/  @!P0 LOP3.LUT R8, RZ, c[0x0][0x1c8], RZ, 0x33, !PT ;  /* 0x00007200ff088a12 */ /* 0x000fc800078e33ff */
[----:B------:R-:W-:Y:S02]  /*15e0*/  SHF.R.S32.HI R7, RZ, 0x1f, R8 ;  /* 0x0000001fff077819 */ /* 0x000fe40000011408 */
[----:B------:R-:W-:Y:S01]  /*15f0*/  IADD3 R31, R13, R15, RZ ;  /* 0x0000000f0d1f7210 */ /* 0x000fe20007ffe0ff */
[----:B------:R-:W-:-:S04]  /*1600*/  @P4 IMAD.WIDE.U32 R14, R5, c[0x0][0x1a0], RZ ;  /* 0x00006800050e4a25 */ /* 0x000fc800078e00ff */
[----:B------:R-:W-:Y:S01]  /*1610*/  IMAD R13, R7, c[0x0][0x1b0], RZ ;  /* 0x00006c00070d7a24 */ /* 0x000fe200078e02ff */
[----:B------:R-:W-:Y:S01]  /*1620*/  @P4 MOV R18, R14 ;  /* 0x0000000e00124202 */ /* 0x000fe20000000f00 */
[----:B------:R-:W-:-:S04]  /*1630*/  IMAD.WIDE.U32 R30, R8, c[0x0][0x1b0], R30 ;  /* 0x00006c00081e7a25 */ /* 0x000fc800078e001e */
[----:B------:R-:W-:Y:S02]  /*1640*/  IMAD R4, R8, c[0x0][0x1b4], R13 ;  /* 0x00006d0008047a24 */ /* 0x000fe400078e020d */
[----:B------:R-:W-:Y:S02]  /*1650*/  @P4 IMAD R5, R5, c[0x0][0x1a4], R15 ;  /* 0x0000690005054a24 */ /* 0x000fe400078e020f */
        /* <DEDUP_REMOVED lines=13> */
.L_x_6282:
[----:B------:R-:W-:Y:S01]  /*1730*/  ISETP.NE.AND P0, PT, R9, -0x1, PT ;  /* 0xffffffff0900780c */ /* 0x000fe20003f05270 */
[----:B------:R-:W-:Y:S01]  /*1740*/  IMAD.IADD R195, R88, 0x1, -R89 ;  /* 0x0000000158c37824 */ /* 0x000fe200078e0a59 */
[----:B------:R-:W-:Y:S01]  /*1750*/  SHF.R.S32.HI R87, RZ, 0x1f, R84 ;  /* 0x0000001fff577819 */ /* 0x000fe20000011454 */
[----:B------:R-:W-:Y:S01]  /*1760*/  ULDC UR8, c[0x0][0x198] ;  /* 0x0000660000087ab9 */ /* 0x000fe20000000800 */
[----:B------:R-:W-:Y:S01]  /*1770*/  SHF.R.S32.HI R2, RZ, 0x1f, R19 ;  /* 0x0000001fff027819 */ /* 0x000fe20000011413 */
[----:B------:R-:W-:Y:S01]  /*1780*/  UIMAD.WIDE.U32 UR4, UR8, 0x20, URZ ;  /* 0x00000020080478a5 */ /* 0x000fe2000f8e003f */
[----:B------:R-:W-:Y:S01]  /*1790*/  LEA.HI R13, R87, R84, RZ, 0x3 ;  /* 0x00000054570d7211 */ /* 0x000fe200078f18ff */
[----:B------:R-:W-:Y:S01]  /*17a0*/  IMAD R7, R7, c[0x0][0x1b8], RZ ;  /* 0x00006e0007077a24 */ /* 0x000fe200078e02ff */
[----:B------:R-:W-:Y:S01]  /*17b0*/  IADD3 R201, R135, -0x1, RZ ;  /* 0xffffffff87c97810 */ /* 0x000fe20007ffe0ff */
[----:B------:R-:W-:Y:S01]  /*17c0*/  IMAD R2, R2, c[0x0][0x1a8], RZ ;  /* 0x00006a0002027a24 */ /* 0x000fe200078e02ff */
[----:B------:R-:W-:Y:S01]  /*17d0*/  SHF.R.S32.HI R16, RZ, 0x3, R13 ;  /* 0x00000003ff107819 */ /* 0x000fe2000001140d */
[----:B------:R-:W-:Y:S01]  /*17e0*/  IMAD R7, R8, c[0x0][0x1bc], R7 ;  /* 0x00006f0008077a24 */ /* 0x000fe200078e0207 */
[----:B------:R-:W-:Y:S01]  /*17f0*/  LOP3.LUT R13, R13, 0xfffffff8, RZ, 0xc0, !PT ;  /* 0xfffffff80d0d7812 */ /* 0x000fe200078ec0ff */
[----:B------:R-:W-:Y:S01]  /*1800*/  @P0 IMAD.WIDE.U32 R24, R9, c[0x0][0x190], RZ ;  /* 0x0000640009180a25 */ /* 0x000fe200078e00ff */
[----:B------:R-:W-:-:S02]  /*1810*/  @!P0 SHF.R.S32.HI R15, RZ, 0x1f, R200 ;  /* 0x0000001fff0f8819 */ /* 0x000fc400000114c8 */
[----:B------:R-:W-:Y:S01]  /*1820*/  IADD3 R14, R16, 0x10, RZ ;  /* 0x00000010100e7810 */ /* 0x000fe20007ffe0ff */
[----:B------:R-:W-:Y:S01]  /*1830*/  @!P0 IMAD.WIDE.U32 R20, R200, c[0x0][0x178], RZ ;  /* 0x00005e00c8148a25 */ /* 0x000fe200078e00ff */
[C---:B------:R-:W-:Y:S02]  /*1840*/  IADD3 R10, R16.reuse, 0x30, RZ ;  /* 0x00000030100a7810 */ /* 0x040fe40007ffe0ff */
[----:B------:R-:W-:Y:S01]  /*1850*/  SHF.R.S32.HI R17, RZ, 0x1f, R16 ;  /* 0x0000001fff117819 */ /* 0x000fe20000011410 */
[----:B------:R-:W-:Y:S01]  /*1860*/  @!P0 IMAD R15, R15, c[0x0][0x178], RZ ;  /* 0x00005e000f0f8a24 */ /* 0x000fe200078e02ff */
[C---:B------:R-:W-:Y:S01]  /*1870*/  IADD3 R12, R16.reuse, 0x20, RZ ;  /* 0x00000020100c7810 */ /* 0x040fe20007ffe0ff */
[----:B------:R-:W-:Y:S01]  /*1880*/  @P0 IMAD R9, R9, c[0x0][0x194], R25 ;  /* 0x0000650009090a24 */ /* 0x000fe200078e0219 */
[-C--:B------:R-:W-:Y:S01]  /*1890*/  ISETP.GE.AND P6, PT, R16, R195.reuse, PT ;  /* 0x000000c31000720c */ /* 0x080fe20003fc6270 */
[----:B-----5:R-:W-:Y:S01]  /*18a0*/  @!P0 IMAD R0, R200, c[0x0][0x17c], R15 ;  /* 0x00005f00c8008a24 */ /* 0x020fe200078e020f */
[-C--:B------:R-:W-:Y:S01]  /*18b0*/  ISETP.GE.AND P5, PT, R12, R195.reuse, PT ;  /* 0x000000c30c00720c */ /* 0x080fe20003fa6270 */
[----:B------:R-:W-:Y:S01]  /*18c0*/  @!P0 IMAD.MOV.U32 R24, RZ, RZ, R20 ;  /* 0x000000ffff188224 */ /* 0x000fe200078e0014 */
[----:B------:R-:W-:Y:S01]  /*18d0*/  LEA.HI R15, R87, R84, RZ, 0x6 ;  /* 0x00000054570f7211 */ /* 0x000fe200078f30ff */
[----:B------:R-:W-:Y:S01]  /*18e0*/  @!P0 IMAD.IADD R9, R21, 0x1, R0 ;  /* 0x0000000115098824 */ /* 0x000fe200078e0200 */
[----:B------:R-:W-:Y:S01]  /*18f0*/  ISETP.GE.AND P0, PT, R14, R195, PT ;  /* 0x000000c30e00720c */ /* 0x000fe20003f06270 */
[----:B------:R-:W-:-:S02]  /*1900*/  IMAD.IADD R0, R84, 0x1, -R13 ;  /* 0x0000000154007824 */ /* 0x000fc400078e0a0d */
[----:B------:R-:W-:Y:S02]  /*1910*/  IMAD.SHL.U32 R13, R16, 0x40, RZ ;  /* 0x00000040100d7824 */ /* 0x000fe400078e00ff */
[----:B------:R-:W-:Y:S02]  /*1920*/  IMAD.SHL.U32 R22, R0, 0x8, RZ ;  /* 0x0000000800167824 */ /* 0x000fe400078e00ff */
[----:B------:R-:W-:Y:S01]  /*1930*/  IMAD.WIDE R32, R33, 0x40, R16 ;  /* 0x0000004021207825 */ /* 0x000fe200078e0210 */
[----:B------:R-:W-:Y:S02]  /*1940*/  LOP3.LUT R13, R13, 0x1c0, RZ, 0xc0, !PT ;  /* 0x000001c00d0d7812 */ /* 0x000fe400078ec0ff */
[----:B------:R-:W-:Y:S01]  /*1950*/  IADD3 R24, P4, R22, R24, RZ ;  /* 0x0000001816187210 */ /* 0x000fe20007f9e0ff */
[----:B------:R-:W-:Y:S01]  /*1960*/  IMAD R2, R19, c[0x0][0x1ac], R2 ;  /* 0x00006b0013027a24 */ /* 0x000fe200078e0202 */
[----:B------:R-:W-:Y:S01]  /*1970*/  SHF.R.S32.HI R20, RZ, 0x1f, R22 ;  /* 0x0000001fff147819 */ /* 0x000fe20000011416 */
[----:B------:R-:W-:Y:S01]  /*1980*/  IMAD.SHL.U32 R210, R84, 0x2, RZ ;  /* 0x0000000254d27824 */ /* 0x000fe200078e00ff */
[----:B------:R-:W-:-:S02]  /*1990*/  IADD3 R18, P1, R22, R18, RZ ;  /* 0x0000001216127210 */ /* 0x000fc40007f3e0ff */
[----:B------:R-:W-:Y:S01]  /*19a0*/  IADD3 R30, P2, R22, R30, RZ ;  /* 0x0000001e161e7210 */ /* 0x000fe20007f5e0ff */
[----:B------:R-:W-:Y:S01]  /*19b0*/  IMAD.X R25, R20, 0x1, R9, P4 ;  /* 0x0000000114197824 */ /* 0x000fe200020e0609 */
[----:B------:R-:W-:Y:S02]  /*19c0*/  ISETP.GE.AND P4, PT, R10, R195, PT ;  /* 0x000000c30a00720c */ /* 0x000fe40003f86270 */
[----:B------:R-:W-:Y:S01]  /*19d0*/  LOP3.LUT R22, R13, 0x38, R22, 0xf8, !PT ;  /* 0x000000380d167812 */ /* 0x000fe200078ef816 */
[----:B------:R-:W-:Y:S01]  /*19e0*/  IMAD.WIDE.U32 R34, R19, c[0x0][0x1a8], R24 ;  /* 0x00006a0013227a25 */ /* 0x000fe200078e0018 */
[----:B------:R-:W-:Y:S02]  /*19f0*/  SHF.R.U32.HI R13, RZ, 0x3, R13 ;  /* 0x00000003ff0d7819 */ /* 0x000fe4000001160d */
[----:B------:R-:W-:Y:S01]  /*1a00*/  LOP3.LUT R210, R210, 0x6, RZ, 0xc0, !PT ;  /* 0x00000006d2d27812 */ /* 0x000fe200078ec0ff */
[----:B------:R-:W-:Y:S01]  /*1a10*/  IMAD.X R19, R20, 0x1, R5, P1 ;  /* 0x0000000114137824 */ /* 0x000fe200008e0605 */
[----:B------:R-:W-:Y:S01]  /*1a20*/  @!P0 IADD3 R26, P1, R32, 0x10, RZ ;  /* 0x00000010201a8810 */ /* 0x000fe20007f3e0ff */
[----:B------:R-:W-:Y:S01]  /*1a30*/  IMAD.X R31, R20, 0x1, R4, P2 ;  /* 0x00000001141f7824 */ /* 0x000fe200010e0604 */
[----:B------:R-:W-:Y:S01]  /*1a40*/  LOP3.LUT R13, R22, R13, RZ, 0x3c, !PT ;  /* 0x0000000d160d7212 */ /* 0x000fe200078e3cff */
[----:B------:R-:W-:Y:S01]  /*1a50*/  IMAD.SHL.U32 R22, R15, 0x8, RZ ;  /* 0x000000080f167824 */ /* 0x000fe200078e00ff */
[C---:B------:R-:W-:Y:S01]  /*1a60*/  @!P5 IADD3 R20, P2, R32.reuse, 0x20, RZ ;  /* 0x000000202014d810 */ /* 0x040fe20007f5e0ff */
[----:B------:R-:W-:Y:S01]  /*1a70*/  @!P0 IMAD.X R9, RZ, RZ, R33, P1 ;  /* 0x000000ffff098224 */ /* 0x000fe200008e0621 */
[----:B------:R-:W-:Y:S01]  /*1a80*/  @!P4 IADD3 R15, P1, R32, 0x30, RZ ;  /* 0x00000030200fc810 */ /* 0x000fe20007f3e0ff */
[----:B------:R-:W-:Y:S01]  /*1a90*/  @!P6 IMAD R5, R33, c[0x0][0x190], RZ ;  /* 0x000064002105ea24 */ /* 0x000fe200078e02ff */
[----:B------:R-:W-:Y:S01]  /*1aa0*/  LOP3.LUT R203, R13, 0xfffffe00, R22, 0xf8, !PT ;  /* 0xfffffe000dcb7812 */ /* 0x000fe200078ef816 */
[----:B------:R-:W-:-:S02]  /*1ab0*/  IMAD.IADD R35, R35, 0x1, R2 ;  /* 0x0000000123237824 */ /* 0x000fc400078e0202 */
[----:B------:R-:W-:Y:S01]  /*1ac0*/  @!P4 IMAD.X R13, RZ, RZ, R33, P1 ;  /* 0x000000ffff0dc224 */ /* 0x000fe200008e0621 */
[----:B------:R-:W-:Y:S01]  /*1ad0*/  IADD3 R144, P1, R16, R3, RZ ;  /* 0x0000000310907210 */ /* 0x000fe20007f3e0ff */
[----:B------:R-:W-:Y:S02]  /*1ae0*/  @!P6 IMAD R5, R32, c[0x0][0x194], R5 ;  /* 0x000065002005ea24 */ /* 0x000fe400078e0205 */
[----:B------:R-:W-:Y:S02]  /*1af0*/  @!P5 IMAD.X R21, RZ, RZ, R33, P2 ;  /* 0x000000ffff15d224 */ /* 0x000fe400010e0621 */
[----:B------:R-:W-:Y:S02]  /*1b00*/  @!P0 IMAD R9, R9, c[0x0][0x190], RZ ;  /* 0x0000640009098a24 */ /* 0x000fe400078e02ff */
[----:B------:R-:W-:Y:S02]  /*1b10*/  @!P0 IMAD.MOV.U32 R22, RZ, RZ, R34 ;  /* 0x000000ffff168224 */ /* 0x000fe400078e0022 */
[----:B------:R-:W-:-:S02]  /*1b20*/  @!P0 IMAD.MOV.U32 R23, RZ, RZ, R35 ;  /* 0x000000ffff178224 */ /* 0x000fc400078e0023 */
[----:B------:R-:W-:-:S04]  /*1b30*/  @!P6 IMAD.WIDE.U32 R32, R32, c[0x0][0x190], R34 ;  /* 0x000064002020ea25 */ /* 0x000fc800078e0022 */
[C---:B------:R-:W-:Y:S02]  /*1b40*/  @!P0 IMAD R9, R26.reuse, c[0x0][0x194], R9 ;  /* 0x000065001a098a24 */ /* 0x040fe400078e0209 */
[----:B------:R-:W-:-:S04]  /*1b50*/  @!P0 IMAD.WIDE.U32 R26, R26, c[0x0][0x190], R22 ;  /* 0x000064001a1a8a25 */ /* 0x000fc800078e0016 */
[----:B------:R-:W-:Y:S01]  /*1b60*/  IMAD.X R4, R17, 0x1, R11, P1 ;  /* 0x0000000111047824 */ /* 0x000fe200008e060b */
[C---:B------:R-:W-:Y:S01]  /*1b70*/  @!P6 LEA R22, P1, R32.reuse, c[0x0][0x160], 0x1 ;  /* 0x000058002016ea11 */ /* 0x040fe200078208ff */
[----:B------:R-:W-:Y:S02]  /*1b80*/  @!P6 IMAD.IADD R5, R33, 0x1, R5 ;  /* 0x000000012105e824 */ /* 0x000fe400078e0205 */
[----:B------:R-:W-:Y:S02]  /*1b90*/  IMAD.SHL.U32 R3, R201, 0x40, RZ ;  /* 0x00000040c9037824 */ /* 0x000fe400078e00ff */
[----:B------:R-:W-:Y:S01]  /*1ba0*/  @!P5 IMAD.MOV.U32 R28, RZ, RZ, R34 ;  /* 0x000000ffff1cd224 */ /* 0x000fe200078e0022 */
[----:B------:R-:W-:Y:S01]  /*1bb0*/  @!P6 LEA.HI.X R23, R32, c[0x0][0x164], R5, 0x1, P1 ;  /* 0x000059002017ea11 */ /* 0x000fe200008f0c05 */
[----:B------:R-:W-:Y:S02]  /*1bc0*/  @!P5 IMAD.MOV.U32 R29, RZ, RZ, R35 ;  /* 0x000000ffff1dd224 */ /* 0x000fe400078e0023 */
[----:B------:R-:W-:-:S02]  /*1bd0*/  @!P5 IMAD R21, R21, c[0x0][0x190], RZ ;  /* 0x000064001515da24 */ /* 0x000fc400078e02ff */
[----:B------:R-:W-:Y:S01]  /*1be0*/  @!P4 IMAD.MOV.U32 R24, RZ, RZ, R34 ;  /* 0x000000ffff18c224 */ /* 0x000fe200078e0022 */
[----:B------:R-:W-:Y:S01]  /*1bf0*/  @!P0 LEA R34, P2, R26, c[0x0][0x160], 0x1 ;  /* 0x000058001a228a11 */ /* 0x000fe200078408ff */
[----:B------:R-:W-:Y:S02]  /*1c00*/  @!P0 IMAD.IADD R9, R27, 0x1, R9 ;  /* 0x000000011b098824 */ /* 0x000fe400078e0209 */
[----:B------:R-:W-:Y:S02]  /*1c10*/  IMAD.IADD R5, R6, 0x1, -R3 ;  /* 0x0000000106057824 */ /* 0x000fe400078e0a03 */
[C---:B------:R-:W-:Y:S02]  /*1c20*/  @!P5 IMAD R2, R20.reuse, c[0x0][0x194], R21 ;  /* 0x000065001402da24 */ /* 0x040fe400078e0215 */
[----:B------:R-:W-:-:S04]  /*1c30*/  @!P5 IMAD.WIDE.U32 R28, R20, c[0x0][0x190], R28 ;  /* 0x00006400141cda25 */ /* 0x000fc800078e001c */
[----:B------:R-:W-:Y:S01]  /*1c40*/  @!P4 IMAD.MOV.U32 R25, RZ, RZ, R35 ;  /* 0x000000ffff19c224 */ /* 0x000fe200078e0023 */
[----:B------:R-:W-:Y:S01]  /*1c50*/  @!P0 LEA.HI.X R35, R26, c[0x0][0x164], R9, 0x1, P2 ;  /* 0x000059001a238a11 */ /* 0x000fe200010f0c09 */
[----:B------:R-:W-:Y:S01]  /*1c60*/  @!P4 IMAD R20, R13, c[0x0][0x190], RZ ;  /* 0x000064000d14ca24 */ /* 0x000fe200078e02ff */
[----:B------:R-:W-:Y:S01]  /*1c70*/  ISETP.GE.AND P2, PT, R14, R5, PT ;  /* 0x000000050e00720c */ /* 0x000fe20003f46270 */
[----:B------:R-:W-:Y:S01]  /*1c80*/  IMAD.SHL.U32 R203, R203, 0x2, RZ ;  /* 0x00000002cbcb7824 */ /* 0x000fe200078e00ff */
[C---:B------:R-:W-:Y:S01]  /*1c90*/  @!P5 LEA R32, P1, R28.reuse, c[0x0][0x160], 0x1 ;  /* 0x000058001c20da11 */ /* 0x040fe200078208ff */
[----:B------:R-:W-:Y:S01]  /*1ca0*/  @!P5 IMAD.IADD R2, R29, 0x1, R2 ;  /* 0x000000011d02d824 */ /* 0x000fe200078e0202 */
[----:B------:R-:W-:Y:S01]  /*1cb0*/  LEA.HI R13, R87, R84, RZ, 0x4 ;  /* 0x00000054570d7211 */ /* 0x000fe200078f20ff */
[C---:B------:R-:W-:Y:S01]  /*1cc0*/  @!P4 IMAD R20, R15.reuse, c[0x0][0x194], R20 ;  /* 0x000065000f14ca24 */ /* 0x040fe200078e0214 */
[----:B------:R-:W-:Y:S01]  /*1cd0*/  @!PT LDS RZ, [RZ] ;  /* 0x00000000fffff984 */ /* 0x000fe20000000800 */
[----:B------:R-:W-:Y:S01]  /*1ce0*/  @!PT LDS RZ, [RZ] ;  /* 0x00000000fffff984 */ /* 0x000fe20000000800 */
[----:B------:R-:W-:Y:S01]  /*1cf0*/  @!PT LDS RZ, [RZ] ;  /* 0x00000000fffff984 */ /* 0x000fe20000000800 */
[----:B------:R1:W-:Y:S01]  /*1d00*/  @!P6 LDGSTS.E.BYPASS.LTC128B.128 [R203], [R22.64] ;  /* 0x0000000016cbefae */ /* 0x0003e2000b901d4a */
[----:B------:R-:W-:Y:S01]  /*1d10*/  @!P4 IMAD.WIDE.U32 R24, R15, c[0x0][0x190], R24 ;  /* 0x000064000f18ca25 */ /* 0x000fe200078e0018 */
[----:B------:R-:W-:-:S02]  /*1d20*/  @!P5 LEA.HI.X R33, R28, c[0x0][0x164], R2, 0x1, P1 ;  /* 0x000059001c21da11 */ /* 0x000fc400008f0c02 */
[----:B------:R1:W-:Y:S01]  /*1d30*/  @!P6 LDGSTS.E.BYPASS.LTC128B.128 [R203+0x2000], [R22.64+0x80] ;  /* 0x0200008016cbefae */ /* 0x0003e2000b901d4a */
[----:B------:R-:W-:Y:S01]  /*1d40*/  IMAD R11, R17, c[0x0][0x198], RZ ;  /* 0x00006600110b7a24 */ /* 0x000fe200078e02ff */
[----:B------:R-:W-:Y:S01]  /*1d50*/  @!P4 LEA R26, P1, R24, c[0x0][0x160], 0x1 ;  /* 0x00005800181aca11 */ /* 0x000fe200078208ff */
[C---:B------:R-:W-:Y:S01]  /*1d60*/  IMAD.WIDE.U32 R30, R16.reuse, c[0x0][0x198], R30 ;  /* 0x00006600101e7a25 */ /* 0x040fe200078e001e */
[----:B------:R1:W-:Y:S01]  /*1d70*/  @!P6 LDGSTS.E.BYPASS.LTC128B.128 [R203+0x4000], [R22.64+0x100] ;  /* 0x0400010016cbefae */ /* 0x0003e2000b901d4a */
[CC--:B------:R-:W-:Y:S02]  /*1d80*/  ISETP.GE.AND P6, PT, R16.reuse, R5.reuse, PT ;  /* 0x000000051000720c */ /* 0x0c0fe40003fc6270 */
[----:B------:R-:W-:Y:S01]  /*1d90*/  @!P4 IMAD.IADD R20, R25, 0x1, R20 ;  /* 0x000000011914c824 */ /* 0x000fe200078e0214 */
[----:B------:R2:W-:Y:S01]  /*1da0*/  @!P0 LDGSTS.E.BYPASS.LTC128B.128 [R203+0x800], [R34.64] ;  /* 0x0080000022cb8fae */ /* 0x0005e2000b901d4a */
[----:B------:R-:W-:Y:S01]  /*1db0*/  IMAD R11, R16, c[0x0][0x19c], R11 ;  /* 0x00006700100b7a24 */ /* 0x000fe200078e020b */
[----:B------:R-:W-:Y:S01]  /*1dc0*/  LEA.HI R87, R87, R84, RZ, 0x5 ;  /* 0x0000005457577211 */ /* 0x000fe200078f28ff */
[----:B------:R-:W-:Y:S01]  /*1dd0*/  IMAD.MOV.U32 R2, RZ, RZ, R30 ;  /* 0x000000ffff027224 */ /* 0x000fe200078e001e */
[----:B------:R2:W-:Y:S01]  /*1de0*/  @!P0 LDGSTS.E.BYPASS.LTC128B.128 [R203+0x2800], [R34.64+0x80] ;  /* 0x0280008022cb8fae */ /* 0x0005e2000b901d4a */
[----:B------:R-:W-:Y:S01]  /*1df0*/  IMAD.U32 R9, RZ, RZ, UR8 ;  /* 0x00000008ff097e24 */ /* 0x000fe2000f8e00ff */
[----:B------:R-:W-:Y:S01]  /*1e00*/  @!P4 LEA.HI.X R27, R24, c[0x0][0x164], R20, 0x1, P1 ;  /* 0x00005900181bca11 */ /* 0x000fe200008f0c14 */
[----:B------:R-:W-:Y:S01]  /*1e10*/  IMAD.IADD R133, R31, 0x1, R11 ;  /* 0x000000011f857824 */ /* 0x000fe200078e020b */
[----:B------:R2:W-:Y:S01]  /*1e20*/  @!P0 LDGSTS.E.BYPASS.LTC128B.128 [R203+0x4800], [R34.64+0x100] ;  /* 0x0480010022cb8fae */ /* 0x0005e2000b901d4a */
[----:B------:R-:W-:Y:S01]  /*1e30*/  ISETP.GE.AND P0, PT, R12, R5, PT ;  /* 0x000000050c00720c */ /* 0x000fe20003f06270 */
[----:B------:R-:W-:Y:S01]  /*1e40*/  IMAD.MOV.U32 R11, RZ, RZ, c[0x0][0x19c] ;  /* 0x00006700ff0b7624 */ /* 0x000fe200078e00ff */
[----:B------:R-:W-:Y:S01]  /*1e50*/  @!P2 LEA R9, P1, R9, R2, 0x4 ;  /* 0x000000020909a211 */ /* 0x000fe200078220ff */
[----:B------:R-:W-:Y:S01]  /*1e60*/  IMAD.U32 R20, RZ, RZ, UR8 ;  /* 0x00000008ff147e24 */ /* 0x000fe2000f8e00ff */
[----:B------:R2:W-:Y:S01]  /*1e70*/  @!P5 LDGSTS.E.BYPASS.LTC128B.128 [R203+0x1000], [R32.64] ;  /* 0x0100000020cbdfae */ /* 0x0005e2000b901d4a */
[----:B------:R-:W-:Y:S01]  /*1e80*/  IMAD.WIDE.U32 R18, R8, c[0x0][0x1b8], R18 ;  /* 0x00006e0008127a25 */ /* 0x000fe200078e0012 */
[----:B------:R-:W-:-:S02]  /*1e90*/  SHF.R.S32.HI R86, RZ, 0x5, R87 ;  /* 0x00000005ff567819 */ /* 0x000fc40000011457 */
[----:B------:R-:W-:Y:S01]  /*1ea0*/  @!P2 LEA.HI.X R20, R20, R133, R11, 0x4, P1 ;  /* 0x000000851414a211 */ /* 0x000fe200008f240b */
[----:B------:R2:W-:Y:S01]  /*1eb0*/  @!P5 LDGSTS.E.BYPASS.LTC128B.128 [R203+0x3000], [R32.64+0x80] ;  /* 0x0300008020cbdfae */ /* 0x0005e2000b901d4a */
[----:B------:R-:W-:Y:S01]  /*1ec0*/  @!P2 LEA R24, P1, R9, c[0x0][0x168], 0x1 ;  /* 0x00005a000918aa11 */ /* 0x000fe200078208ff */
[----:B------:R-:W-:Y:S01]  /*1ed0*/  IMAD.SHL.U32 R8, R0, 0x40, RZ ;  /* 0x0000004000087824 */ /* 0x000fe200078e00ff */
[----:B------:R-:W-:Y:S01]  /*1ee0*/  LOP3.LUT R87, R87, 0xffffffe0, RZ, 0xc0, !PT ;  /* 0xffffffe057577812 */ /* 0x000fe200078ec0ff */
[----:B------:R2:W-:Y:S01]  /*1ef0*/  @!P5 LDGSTS.E.BYPASS.LTC128B.128 [R203+0x5000], [R32.64+0x100] ;  /* 0x0500010020cbdfae */ /* 0x0005e2000b901d4a */
[----:B------:R-:W-:Y:S01]  /*1f00*/  @!P2 LEA.HI.X R25, R9, c[0x0][0x16c], R20, 0x1, P1 ;  /* 0x00005b000919aa11 */ /* 0x000fe200008f0c14 */
[----:B------:R-:W-:Y:S01]  /*1f10*/  IMAD.SHL.U32 R20, R11, 0x20, RZ ;  /* 0x000000200b147824 */ /* 0x000fe200078e00ff */
[----:B------:R-:W-:Y:S01]  /*1f20*/  @!P0 IADD3 R9, P1, R2, UR4, RZ ;  /* 0x0000000402098c10 */ /* 0x000fe2000ff3e0ff */
[----:B------:R3:W-:Y:S01]  /*1f30*/  @!P4 LDGSTS.E.BYPASS.LTC128B.128 [R203+0x1800], [R26.64] ;  /* 0x018000001acbcfae */ /* 0x0007e2000b901d4a */
[----:B------:R-:W-:Y:S01]  /*1f40*/  ISETP.GE.AND P5, PT, R14, R5, PT ;  /* 0x000000050e00720c */ /* 0x000fe20003fa6270 */
[----:B------:R-:W-:Y:S01]  /*1f50*/  IMAD.IADD R19, R19, 0x1, R7 ;  /* 0x0000000113137824 */ /* 0x000fe200078e0207 */
[----:B------:R-:W-:Y:S01]  /*1f60*/  @!P0 IADD3.X R20, R133, UR5, R20, P1, !PT ;  /* 0x0000000585148c10 */ /* 0x000fe20008ffe414 */
[----:B------:R3:W-:Y:S01]  /*1f70*/  @!P4 LDGSTS.E.BYPASS.LTC128B.128 [R203+0x3800], [R26.64+0x80] ;  /* 0x038000801acbcfae */ /* 0x0007e2000b901d4a */
[----:B-1----:R-:W-:-:S03]  /*1f80*/  @!P0 LEA R22, P1, R9, c[0x0][0x168], 0x1 ;  /* 0x00005a0009168a11 */ /* 0x002fc600078208ff */
[----:B------:R3:W-:Y:S01]  /*1f90*/  @!P4 LDGSTS.E.BYPASS.LTC128B.128 [R203+0x5800], [R26.64+0x100] ;  /* 0x058001001acbcfae */ /* 0x0007e2000b901d4a */
[----:B------:R-:W-:Y:S02]  /*1fa0*/  @!P6 LEA R28, P4, R2, c[0x0][0x168], 0x1 ;  /* 0x00005a00021cea11 */ /* 0x000fe400078808ff */
[----:B------:R-:W-:Y:S02]  /*1fb0*/  @!P0 LEA.HI.X R23, R9, c[0x0][0x16c], R20, 0x1, P1 ;  /* 0x00005b0009178a11 */ /* 0x000fe400008f0c14 */
[-C--:B------:R-:W-:Y:S02]  /*1fc0*/  ISETP.GE.AND P1, PT, R10, R5.reuse, PT ;  /* 0x000000050a00720c */ /* 0x080fe40003f26270 */
[----:B------:R-:W-:Y:S02]  /*1fd0*/  @!P6 LEA.HI.X R29, R2, c[0x0][0x16c], R133, 0x1, P4 ;  /* 0x00005b00021dea11 */ /* 0x000fe400020f0c85 */
[----:B------:R-:W-:Y:S02]  /*1fe0*/  ISETP.GE.AND P4, PT, R12, R5, PT ;  /* 0x000000050c00720c */ /* 0x000fe40003f86270 */
[----:B------:R-:W-:Y:S01]  /*1ff0*/  SHF.R.S32.HI R9, RZ, 0x4, R13 ;  /* 0x00000004ff097819 */ /* 0x000fe2000001140d */
[----:B------:R1:W-:Y:S01]  /*2000*/  @!P6 LDGSTS.E.BYPASS.LTC128B.128 [R203+0x6000], [R28.64] ;  /* 0x060000001ccbefae */ /* 0x0003e2000b901d4a */
[----:B------:R-:W-:-:S02]  /*2010*/  LOP3.LUT R13, R13, 0xfffffff0, RZ, 0xc0, !PT ;  /* 0xfffffff00d0d7812 */ /* 0x000fc400078ec0ff */
[----:B------:R-:W-:Y:S01]  /*2020*/  LEA.HI R12, R9, R9, RZ, 0x1 ;  /* 0x00000009090c7211 */ /* 0x000fe200078f08ff */
[----:B------:R1:W-:Y:S02]  /*2030*/  @!P6 LDGSTS.E.BYPASS.LTC128B.128 [R203+0x8000], [R28.64+0x80] ;  /* 0x080000801ccbefae */ /* 0x0003e4000b901d4a */
[----:B------:R-:W-:Y:S01]  /*2040*/  @!P1 IMAD.MOV.U32 R132, RZ, RZ, R2 ;  /* 0x000000ffff849224 */ /* 0x000fe200078e0002 */
[----:B------:R-:W-:Y:S01]  /*2050*/  LOP3.LUT R12, R12, 0xfffffffe, RZ, 0xc0, !PT ;  /* 0xfffffffe0c0c7812 */ /* 0x000fe200078ec0ff */
[----:B------:R1:W-:Y:S01]  /*2060*/  @!P6 LDGSTS.E.BYPASS.LTC128B.128 [R203+0xa000], [R28.64+0x100] ;  /* 0x0a0001001ccbefae */ /* 0x0003e2000b901d4a */
[----:B------:R-:W-:Y:S01]  /*2070*/  ISETP.GE.AND P6, PT, R16, R5, PT ;  /* 0x000000051000720c */ /* 0x000fe20003fc6270 */
[----:B------:R-:W-:Y:S02]  /*2080*/  @!P1 IMAD R11, R11, 0x30, RZ ;  /* 0x000000300b0b9824 */ /* 0x000fe400078e02ff */
[----:B------:R3:W-:Y:S01]  /*2090*/  @!P2 LDGSTS.E.BYPASS.LTC128B.128 [R203+0x6800], [R24.64] ;  /* 0x0680000018cbafae */ /* 0x0007e2000b901d4a */
[----:B------:R-:W-:-:S02]  /*20a0*/  IMAD.IADD R13, R84, 0x1, -R13 ;  /* 0x00000001540d7824 */ /* 0x000fc400078e0a0d */
[----:B------:R-:W-:Y:S01]  /*20b0*/  IMAD.SHL.U32 R16, R16, 0x8, RZ ;  /* 0x0000000810107824 */ /* 0x000fe200078e00ff */
[----:B------:R3:W-:Y:S01]  /*20c0*/  @!P2 LDGSTS.E.BYPASS.LTC128B.128 [R203+0x8800], [R24.64+0x80] ;  /* 0x0880008018cbafae */ /* 0x0007e2000b901d4a */
[----:B------:R-:W-:-:S03]  /*20d0*/  IMAD.IADD R9, R9, 0x1, -R12 ;  /* 0x0000000109097824 */ /* 0x000fc600078e0a0c */
[----:B------:R3:W-:Y:S01]  /*20e0*/  @!P2 LDGSTS.E.BYPASS.LTC128B.128 [R203+0xa800], [R24.64+0x100] ;  /* 0x0a80010018cbafae */ /* 0x0007e2000b901d4a */
[----:B------:R-:W-:Y:S01]  /*20f0*/  ISETP.GE.AND P2, PT, R10, R5, PT ;  /* 0x000000050a00720c */ /* 0x000fe20003f46270 */
[----:B------:R-:W-:Y:S01]  /*2100*/  IMAD.U32 R5, RZ, RZ, UR8 ;  /* 0x00000008ff057e24 */ /* 0x000fe2000f8e00ff */
[----:B------:R-:W-:Y:S01]  /*2110*/  SHF.R.S32.HI R10, RZ, 0x1f, R13 ;  /* 0x0000001fff0a7819 */ /* 0x000fe2000001140d */
[----:B------:R4:W-:Y:S02]  /*2120*/  @!P0 LDGSTS.E.BYPASS.LTC128B.128 [R203+0x7000], [R22.64] ;  /* 0x0700000016cb8fae */ /* 0x0009e4000b901d4a */
[----:B------:R-:W-:Y:S01]  /*2130*/  @!P1 IMAD.WIDE.U32 R14, R5, 0x30, R132 ;  /* 0x00000030050e9825 */ /* 0x000fe200078e0084 */
[----:B------:R-:W-:Y:S01]  /*2140*/  LOP3.LUT R5, R8, 0x1c0, RZ, 0xc0, !PT ;  /* 0x000001c008057812 */ /* 0x000fe200078ec0ff */
[----:B------:R4:W-:Y:S01]  /*2150*/  @!P0 LDGSTS.E.BYPASS.LTC128B.128 [R203+0x9000], [R22.64+0x80] ;  /* 0x0900008016cb8fae */ /* 0x0009e2000b901d4a */
[----:B------:R-:W-:Y:S01]  /*2160*/  LEA.HI R8, R10, R13, RZ, 0x3 ;  /* 0x0000000d0a087211 */ /* 0x000fe200078f18ff */
[----:B------:R-:W-:Y:S01]  /*2170*/  @!P1 IMAD.IADD R11, R15, 0x1, R11 ;  /* 0x000000010f0b9824 */ /* 0x000fe200078e020b */
[----:B------:R-:W-:Y:S01]  /*2180*/  LOP3.LUT R16, R5, 0x8, R16, 0xf8, !PT ;  /* 0x0000000805107812 */ /* 0x000fe200078ef810 */
[----:B------:R4:W-:Y:S01]  /*2190*/  @!P0 LDGSTS.E.BYPASS.LTC128B.128 [R203+0xb000], [R22.64+0x100] ;  /* 0x0b00010016cb8fae */ /* 0x0009e2000b901d4a */
[----:B------:R-:W-:Y:S01]  /*21a0*/  @!P1 LEA R20, P0, R14, c[0x0][0x168], 0x1 ;  /* 0x00005a000e149a11 */ /* 0x000fe200078008ff */
[C---:B------:R-:W-:Y:S01]  /*21b0*/  IMAD.SHL.U32 R85, R8.reuse, 0x40, RZ ;  /* 0x0000004008557824 */ /* 0x040fe200078e00ff */
[----:B------:R-:W-:-:S02]  /*21c0*/  LOP3.LUT R10, R8, 0xfffffff8, RZ, 0xc0, !PT ;  /* 0xfffffff8080a7812 */ /* 0x000fc400078ec0ff */
[----:B------:R-:W-:Y:S01]  /*21d0*/  @!P1 LEA.HI.X R21, R14, c[0x0][0x16c], R11, 0x1, P0 ;  /* 0x00005b000e159a11 */ /* 0x000fe200000f0c0b */
[----:B------:R-:W-:Y:S01]  /*21e0*/  @!P4 IMAD.MOV.U32 R11, RZ, RZ, c[0x0][0x1a0] ;  /* 0x00006800ff0bc624 */ /* 0x000fe200078e00ff */
[----:B------:R-:W-:Y:S01]  /*21f0*/  SHF.R.U32.HI R5, RZ, 0x3, R5 ;  /* 0x00000003ff057819 */ /* 0x000fe20000011605 */
[----:B------:R-:W-:Y:S01]  /*2200*/  IMAD.IADD R7, R13, 0x1, -R10 ;  /* 0x000000010d077824 */ /* 0x000fe200078e0a0a */
[----:B------:R-:W-:Y:S01]  /*2210*/  LOP3.LUT R85, R85, 0xfffffe00, RZ, 0xc0, !PT ;  /* 0xfffffe0055557812 */ /* 0x000fe200078ec0ff */
[----:B------:R4:W-:Y:S01]  /*2220*/  @!P1 LDGSTS.E.BYPASS.LTC128B.128 [R203+0x7800], [R20.64] ;  /* 0x0780000014cb9fae */ /* 0x0009e2000b901d4a */
[----:B------:R-:W-:Y:S01]  /*2230*/  IMAD R13, R4, c[0x0][0x1a0], RZ ;  /* 0x00006800040d7a24 */ /* 0x000fe200078e02ff */
[----:B------:R-:W-:Y:S01]  /*2240*/  LOP3.LUT R16, R16, R5, RZ, 0x3c, !PT ;  /* 0x0000000510107212 */ /* 0x000fe200078e3cff */
[----:B------:R-:W-:Y:S01]  /*2250*/  IMAD.SHL.U32 R4, R7, 0x40, RZ ;  /* 0x0000004007047824 */ /* 0x000fe200078e00ff */
[----:B------:R4:W-:Y:S01]  /*2260*/  @!P1 LDGSTS.E.BYPASS.LTC128B.128 [R203+0x9800], [R20.64+0x80] ;  /* 0x0980008014cb9fae */ /* 0x0009e2000b901d4a */
[----:B------:R-:W-:-:S02]  /*2270*/  IMAD R13, R144, c[0x0][0x1a4], R13 ;  /* 0x00006900900d7a24 */ /* 0x000fc400078e020d */
[----:B------:R-:W-:Y:S01]  /*2280*/  IMAD.WIDE.U32 R144, R144, c[0x0][0x1a0], R18 ;  /* 0x0000680090907a25 */ /* 0x000fe200078e0012 */
[----:B------:R4:W-:Y:S01]  /*2290*/  @!P1 LDGSTS.E.BYPASS.LTC128B.128 [R203+0xb800], [R20.64+0x100] ;  /* 0x0b80010014cb9fae */ /* 0x0009e2000b901d4a */
[----:B------:R-:W-:Y:S02]  /*22a0*/  LOP3.LUT R4, R4, 0x1c0, RZ, 0xc0, !PT ;  /* 0x000001c004047812 */ /* 0x000fe400078ec0ff */
[----:B------:R-:W-:Y:S01]  /*22b0*/  IMAD.IADD R134, R145, 0x1, R13 ;  /* 0x0000000191867824 */ /* 0x000fe200078e020d */
[----:B------:R-:W0:Y:S01]  /*22c0*/  LDGDEPBAR ;  /* 0x00000000000079af */ /* 0x000e220000000000 */
[C---:B------:R-:W-:Y:S01]  /*22d0*/  LEA R198, P0, R144.reuse, c[0x0][0x170], 0x1 ;  /* 0x00005c0090c67a11 */ /* 0x040fe200078008ff */
[----:B------:R-:W-:Y:S02]  /*22e0*/  IMAD.MOV.U32 R5, RZ, RZ, 0x20 ;  /* 0x00000020ff057424 */ /* 0x000fe400078e00ff */
[C---:B------:R-:W-:Y:S01]  /*22f0*/  IMAD R193, R9.reuse, 0x200, R16 ;  /* 0x0000020009c17824 */ /* 0x040fe200078e0210 */
[----:B------:R-:W-:Y:S01]  /*2300*/  LEA.HI.X R197, R144, c[0x0][0x174], R134, 0x1, P0 ;  /* 0x00005d0090c57a11 */ /* 0x000fe200000f0c86 */
[----:B------:R-:W-:-:S02]  /*2310*/  IMAD.SHL.U32 R9, R9, 0x8, RZ ;  /* 0x0000000809097824 */ /* 0x000fc400078e00ff */
[----:B------:R-:W-:Y:S02]  /*2320*/  @!P2 IMAD.MOV.U32 R18, RZ, RZ, c[0x0][0x1a0] ;  /* 0x00006800ff12a624 */ /* 0x000fe400078e00ff */
[C---:B------:R-:W-:Y:S01]  /*2330*/  IMAD.WIDE.U32 R14, R5.reuse, c[0x0][0x1a0], RZ ;  /* 0x00006800050e7a25 */ /* 0x040fe200078e00ff */
[----:B------:R-:W-:Y:S02]  /*2340*/  LOP3.LUT R9, R4, 0x8, R9, 0xf8, !PT ;  /* 0x0000000804097812 */ /* 0x000fe400078ef809 */
[----:B------:R-:W-:Y:S01]  /*2350*/  SHF.R.U32.HI R4, RZ, 0x3, R4 ;  /* 0x00000003ff047819 */ /* 0x000fe20000011604 */
[----:B------:R-:W-:Y:S01]  /*2360*/  @!P2 IMAD.MOV.U32 R199, RZ, RZ, R197 ;  /* 0x000000ffffc7a224 */ /* 0x000fe200078e00c5 */
[----:B------:R-:W-:Y:S01]  /*2370*/  @!P5 IADD3 R16, P1, R198, R14, RZ ;  /* 0x0000000ec610d210 */ /* 0x000fe20007f3e0ff */
[----:B------:R-:W-:Y:S01]  /*2380*/  IMAD R12, R5, c[0x0][0x1a4], RZ ;  /* 0x00006900050c7a24 */ /* 0x000fe200078e02ff */
[----:B------:R-:W-:Y:S01]  /*2390*/  LOP3.LUT R4, R9, R4, RZ, 0x3c, !PT ;  /* 0x0000000409047212 */ /* 0x000fe200078e3cff */
[----:B------:R-:W-:Y:S01]  /*23a0*/  @!P2 IMAD.WIDE.U32 R18, R18, 0x60, R198 ;  /* 0x000000601212a825 */ /* 0x000fe200078e00c6 */
[----:B------:R-:W-:-:S02]  /*23b0*/  @!P4 LEA R14, P0, R11, R198, 0x6 ;  /* 0x000000c60b0ec211 */ /* 0x000fc400078030ff */
[----:B------:R-:W-:Y:S01]  /*23c0*/  @!P5 IADD3.X R17, R197, R15, R12, P1, !PT ;  /* 0x0000000fc511d210 */ /* 0x000fe20000ffe40c */
[----:B------:R-:W-:Y:S01]  /*23d0*/  @!P6 IMAD.MOV.U32 R199, RZ, RZ, R197 ;  /* 0x000000ffffc7e224 */ /* 0x000fe200078e00c5 */
[----:B------:R-:W-:-:S04]  /*23e0*/  DEPBAR.LE SB0, 0x0 ;  /* 0x000080000000791a */ /* 0x000fc80000000000 */
[----:B------:R-:W-:Y:S01]  /*23f0*/  BAR.SYNC.DEFER_BLOCKING 0x0 ;  /* 0x0000000000007b1d */ /* 0x000fe20000010000 */
[----:B------:R-:W-:Y:S02]  /*2400*/  @!P4 IMAD.MOV.U32 R10, RZ, RZ, c[0x0][0x1a4] ;  /* 0x00006900ff0ac624 */ /* 0x000fe400078e00ff */
[----:B------:R-:W-:Y:S02]  /*2410*/  @!P2 IMAD.MOV.U32 R9, RZ, RZ, c[0x0][0x1a4] ;  /* 0x00006900ff09a624 */ /* 0x000fe400078e00ff */
        /* <DEDUP_REMOVED lines=50> */
[----:B----4-:R-:W3:Y:S01]  /*2740*/  LDSM.16.M88.4 R20, [R193+0x6000] ;  /* 0x00600000c114783b */ /* 0x010ee20000000200 */
[----:B------:R-:W-:Y:S02]  /*2750*/  SEL R7, R7, 0xfffffff0, !P1 ;  /* 0xfffffff007077807 */ /* 0x000fe40004800000 */
[----:B------:R-:W-:Y:S01]  /*2760*/  R2P PR, R0, 0x6 ;  /* 0x0000000600007804 */ /* 0x000fe20000000000 */
[----:B------:R-:W4:Y:S01]  /*2770*/  LDSM.16.M88.4 R76, [R193+0x7000] ;  /* 0x00700000c14c783b */ /* 0x000f220000000200 */
        /* <DEDUP_REMOVED lines=13> */
[----:B------:R-:W1:Y:S01]  /*2850*/  LDSM.16.M88.4 R60, [R191+0x1000] ;  /* 0x00100000bf3c783b */ /* 0x000e620000000200 */
[C---:B------:R-:W-:Y:S02]  /*2860*/  IADD3 R181, R191.reuse, 0x1800, RZ ;  /* 0x00001800bfb57810 */ /* 0x040fe40007ffe0ff */
[----:B------:R-:W-:Y:S01]  /*2870*/  IADD3 R179, R191, 0x2000, RZ ;  /* 0x00002000bfb37810 */ /* 0x000fe20007ffe0ff */
[----:B------:R-:W1:Y:S01]  /*2880*/  LDSM.16.M88.4 R64, [R191+0x800] ;  /* 0x00080000bf40783b */ /* 0x000e620000000200 */
[----:B------:R-:W-:Y:S01]  /*2890*/  IMAD.IADD R187, R193, 0x1, R0 ;  /* 0x00000001c1bb7824 */ /* 0x000fe200078e0200 */
[C---:B------:R-:W-:Y:S01]  /*28a0*/  IADD3 R178, R191.reuse, 0x2800, RZ ;  /* 0x00002800bfb27810 */ /* 0x040fe20007ffe0ff */
[----:B------:R-:W-:Y:S01]  /*28b0*/  IMAD.IADD R180, R0, 0x1, R191 ;  /* 0x0000000100b47824 */ /* 0x000fe200078e02bf */
[----:B------:R-:W-:Y:S01]  /*28c0*/  LDSM.16.M88.4 R40, [R190] ;  /* 0x00000000be28783b */ /* 0x000fe20000000200 */
[----:B------:R-:W-:Y:S01]  /*28d0*/  IMAD.IADD R0, R84, 0x1, -R87 ;  /* 0x0000000154007824 */ /* 0x000fe200078e0a57 */
[----:B------:R-:W-:-:S02]  /*28e0*/  IADD3 R177, R191, 0x3000, RZ ;  /* 0x00003000bfb17810 */ /* 0x000fc40007ffe0ff */
[----:B------:R-:W1:Y:S01]  /*28f0*/  LDSM.16.M88.4 R36, [R187+0x6000] ;  /* 0x00600000bb24783b */ /* 0x000e620000000200 */
[C---:B------:R-:W-:Y:S01]  /*2900*/  IADD3 R176, R191.reuse, 0x3800, RZ ;  /* 0x00003800bfb07810 */ /* 0x040fe20007ffe0ff */
[C---:B---3--:R-:W-:Y:S02]  /*2910*/  HMMA.16816.F32 R24, R44.reuse, R20, RZ ;  /* 0x000000142c18723c */ /* 0x048fe400000018ff */
[----:B------:R-:W3:Y:S01]  /*2920*/  LDSM.16.M88.4 R52, [R191+0x1800] ;  /* 0x00180000bf34783b */ /* 0x000ee20000000200 */
[C---:B------:R-:W-:Y:S02]  /*2930*/  IADD3 R175, R191.reuse, 0x4000, RZ ;  /* 0x00004000bfaf7810 */ /* 0x040fe40007ffe0ff */
[C---:B------:R-:W-:Y:S01]  /*2940*/  IADD3 R174, R191.reuse, 0x4800, RZ ;  /* 0x00004800bfae7810 */ /* 0x040fe20007ffe0ff */
[----:B------:R-:W3:Y:S01]  /*2950*/  LDSM.16.M88.4 R28, [R187+0x7000] ;  /* 0x00700000bb1c783b */ /* 0x000ee20000000200 */
[C---:B------:R-:W-:Y:S01]  /*2960*/  IADD3 R173, R191.reuse, 0x5000, RZ ;  /* 0x00005000bfad7810 */ /* 0x040fe20007ffe0ff */
[----:B------:R-:W-:Y:S02]  /*2970*/  HMMA.16816.F32 R20, R44, R22, RZ ;  /* 0x000000162c14723c */ /* 0x000fe400000018ff */
[----:B--2---:R-:W2:Y:S01]  /*2980*/  LDSM.16.M88.4 R32, [R187+0x6800] ;  /* 0x00680000bb20783b */ /* 0x004ea20000000200 */
[----:B------:R-:W-:-:S03]  /*2990*/  IADD3 R172, R191, 0x5800, RZ ;  /* 0x00005800bfac7810 */ /* 0x000fc60007ffe0ff */
[----:B------:R-:W-:Y:S02]  /*29a0*/  LDSM.16.M88.4 R80, [R187+0x7800] ;  /* 0x00780000bb50783b */ /* 0x000fe40000000200 */
[C---:B----4-:R-:W-:Y:S02]  /*29b0*/  HMMA.16816.F32 R8, R44.reuse, R76, RZ ;  /* 0x0000004c2c08723c */ /* 0x050fe400000018ff */
        /* <DEDUP_REMOVED lines=10> */
[C---:B------:R-:W-:Y:S08]  /*2a60*/  HMMA.16816.F32 R8, R56.reuse, R60, R8 ;  /* 0x0000003c3808723c */ /* 0x040ff00000001808 */
[C---:B------:R-:W-:Y:S01]  /*2a70*/  HMMA.16816.F32 R76, R56.reuse, R62, R76 ;  /* 0x0000003e384c723c */ /* 0x040fe2000000184c */
[----:B------:R-:W4:Y:S07]  /*2a80*/  LDSM.16.M88.4 R60, [R180+0x1000] ;  /* 0x00100000b43c783b */ /* 0x000f2e0000000200 */
[C---:B------:R-:W-:Y:S08]  /*2a90*/  HMMA.16816.F32 R16, R56.reuse, R64, R16 ;  /* 0x000000403810723c */ /* 0x040ff00000001810 */
[----:B------:R-:W-:Y:S01]  /*2aa0*/  HMMA.16816.F32 R12, R56, R66, R12 ;  /* 0x00000042380c723c */ /* 0x000fe2000000180c */
[----:B------:R-:W1:Y:S07]  /*2ab0*/  LDSM.16.M88.4 R64, [R180+0x800] ;  /* 0x00080000b440783b */ /* 0x000e6e0000000200 */
[----:B------:R-:W-:Y:S08]  /*2ac0*/  HMMA.16816.F32 R24, R40, R36, R24 ;  /* 0x000000242818723c */ /* 0x000ff00000001818 */
[C---:B---3--:R-:W-:Y:S08]  /*2ad0*/  HMMA.16816.F32 R48, R56.reuse, R52, R48 ;  /* 0x000000343830723c */ /* 0x048ff00000001830 */
[----:B------:R-:W-:Y:S01]  /*2ae0*/  HMMA.16816.F32 R44, R56, R54, R44 ;  /* 0x00000036382c723c */ /* 0x000fe2000000182c */
[----:B------:R-:W-:Y:S07]  /*2af0*/  LDSM.16.M88.4 R56, [R180+0x1800] ;  /* 0x00180000b438783b */ /* 0x000fee0000000200 */
[C---:B------:R-:W-:Y:S01]  /*2b00*/  HMMA.16816.F32 R20, R40.reuse, R38, R20 ;  /* 0x000000262814723c */ /* 0x040fe20000001814 */
[----:B------:R-:W-:Y:S07]  /*2b10*/  LDSM.16.M88.4 R36, [R194+0x2000] ;  /* 0x00200000c224783b */ /* 0x000fee0000000200 */
[C---:B------:R-:W-:Y:S01]  /*2b20*/  HMMA.16816.F32 R52, R40.reuse, R28, R8 ;  /* 0x0000001c2834723c */ /* 0x040fe20000001808 */
[----:B------:R-:W-:Y:S07]  /*2b30*/  LDSM.16.M88.4 R8, [R193+0x8800] ;  /* 0x00880000c108783b */ /* 0x000fee0000000200 */
[C---:B------:R-:W-:Y:S01]  /*2b40*/  HMMA.16816.F32 R76, R40.reuse, R30, R76 ;  /* 0x0000001e284c723c */ /* 0x040fe2000000184c */
[----:B------:R-:W-:Y:S07]  /*2b50*/  LDSM.16.M88.4 R28, [R193+0x9000] ;  /* 0x00900000c11c783b */ /* 0x000fee0000000200 */
[C---:B--2---:R-:W-:Y:S08]  /*2b60*/  HMMA.16816.F32 R16, R40.reuse, R32, R16 ;  /* 0x000000202810723c */ /* 0x044ff00000001810 */
[----:B------:R-:W-:Y:S01]  /*2b70*/  HMMA.16816.F32 R12, R40, R34, R12 ;  /* 0x00000022280c723c */ /* 0x000fe2000000180c */
[----:B------:R-:W2:Y:S07]  /*2b80*/  LDSM.16.M88.4 R32, [R193+0x8000] ;  /* 0x00800000c120783b */ /* 0x000eae0000000200 */
[C---:B-1----:R-:W-:Y:S08]  /*2b90*/  HMMA.16816.F32 R24, R72.reuse, R68, R24 ;  /* 0x000000444818723c */ /* 0x042ff00000001818 */
[----:B------:R-:W-:Y:S08]  /*2ba0*/  HMMA.16816.F32 R20, R72, R70, R20 ;  /* 0x000000464814723c */ /* 0x000ff00000001814 */
[----:B------:R-:W-:Y:S08]  /*2bb0*/  HMMA.16816.F32 R48, R40, R80, R48 ;  /* 0x000000502830723c */ /* 0x000ff00000001830 */
[C---:B----4-:R-:W-:Y:S01]  /*2bc0*/  HMMA.16816.F32 R68, R72.reuse, R60, R52 ;  /* 0x0000003c4844723c */ /* 0x050fe20000001834 */
        /* <DEDUP_REMOVED lines=95> */
[C---:B------:R-:W-:Y:S01]  /*31c0*/  IADD3 R206, R0.reuse, 0x8, RZ ;  /* 0x0000000800ce7810 */ /* 0x040fe20007ffe0ff */
[----:B------:R-:W-:-:S04]  /*31d0*/  IMAD.IADD R207, R0, 0x1, R33 ;  /* 0x0000000100cf7824 */ /* 0x000fc800078e0221 */
[----:B------:R-:W-:Y:S01]  /*31e0*/  IMAD.IADD R33, R33, 0x1, R206 ;  /* 0x0000000121217824 */ /* 0x000fe200078e02ce */
[----:B------:R-:W-:Y:S01]  /*31f0*/  HMMA.16816.F32 R20, R8, R34, R20 ;  /* 0x000000220814723c */ /* 0x000fe20000001814 */
[----:B------:R-:W-:-:S03]  /*3200*/  IMNMX R207, R207, R6, PT ;  /* 0x00000006cfcf7217 */ /* 0x000fc60003800200 */
[----:B------:R-:W-:-:S03]  /*3210*/  IMNMX R202, R33, R6, PT ;  /* 0x0000000621ca7217 */ /* 0x000fc60003800200 */
[----:B------:R-:W-:Y:S01]  /*3220*/  IADD3 R35, R6, -c[0x0][0x2e4], -R88 ;  /* 0x8000b90006237a10 */ /* 0x000fe20007ffe858 */
[C---:B------:R-:W-:Y:S04]  /*3230*/  HMMA.16816.F32 R16, R8.reuse, R72, R16 ;  /* 0x000000480810723c */ /* 0x040fe80000001810 */
[----:B------:R-:W-:Y:S01]  /*3240*/  IMAD.IADD R208, R0, 0x1, R35 ;  /* 0x0000000100d07824 */ /* 0x000fe200078e0223 */
[----:B------:R-:W-:Y:S01]  /*3250*/  LOP3.LUT R0, R4, R85, RZ, 0xfc, !PT ;  /* 0x0000005504007212 */ /* 0x000fe200078efcff */
[----:B------:R-:W-:Y:S02]  /*3260*/  IMAD.IADD R206, R35, 0x1, R206 ;  /* 0x0000000123ce7824 */ /* 0x000fe400078e02ce */
[----:B------:R-:W-:Y:S01]  /*3270*/  HMMA.16816.F32 R12, R8, R74, R12 ;  /* 0x0000004a080c723c */ /* 0x000fe2000000180c */
[----:B------:R-:W3:Y:S01]  /*3280*/  LDSM.16.M88.4 R32, [R180+0x5000] ;  /* 0x00500000b420783b */ /* 0x000ee20000000200 */
[----:B------:R-:W-:-:S02]  /*3290*/  IMNMX R208, RZ, R208, !PT ;  /* 0x000000d0ffd07217 */ /* 0x000fc40007800200 */
        /* <DEDUP_REMOVED lines=133> */
[----:B------:R-:W1:Y:S01]  /*3af0*/  I2F.RP R9, UR6 ;  /* 0x0000000600097d06 */ /* 0x000e620008209400 */
        /* <DEDUP_REMOVED lines=12> */
[----:B------:R-:W-:-:S04]  /*3bc0*/  IMAD R15, R15, UR6, RZ ;  /* 0x000000060f0f7c24 */ /* 0x000fc8000f8e02ff */
[----:B------:R-:W-:-:S06]  /*3bd0*/  IMAD.HI.U32 R15, R25, R15, R24 ;  /* 0x0000000f190f7227 */ /* 0x000fcc00078e0018 */
[----:B------:R-:W-:-:S04]  /*3be0*/  IMAD.HI.U32 R20, R15, R12, RZ ;  /* 0x0000000c0f147227 */ /* 0x000fc800078e00ff */
[----:B------:R-:W-:-:S04]  /*3bf0*/  IMAD.HI.U32 R15, R15, R10, RZ ;  /* 0x0000000a0f0f7227 */ /* 0x000fc800078e00ff */
[----:B------:R-:W-:Y:S02]  /*3c00*/  IMAD.MOV R9, RZ, RZ, -R15 ;  /* 0x000000ffff097224 */ /* 0x000fe400078e0a0f */
[----:B------:R-:W-:Y:S02]  /*3c10*/  IMAD.MOV R11, RZ, RZ, -R20 ;  /* 0x000000ffff0b7224 */ /* 0x000fe400078e0a14 */
[----:B------:R-:W-:Y:S02]  /*3c20*/  IMAD R9, R9, UR6, R10 ;  /* 0x0000000609097c24 */ /* 0x000fe4000f8e020a */
[----:B------:R-:W-:-:S03]  /*3c30*/  IMAD R11, R11, UR6, R12 ;  /* 0x000000060b0b7c24 */ /* 0x000fc6000f8e020c */
[----:B------:R-:W-:Y:S02]  /*3c40*/  ISETP.LT.U32.AND P1, PT, R9, UR6, PT ;  /* 0x0000000609007c0c */ /* 0x000fe4000bf21070 */
[----:B------:R-:W-:-:S11]  /*3c50*/  ISETP.LT.U32.AND P4, PT, R11, UR6, PT ;  /* 0x000000060b007c0c */ /* 0x000fd6000bf81070 */
[----:B------:R-:W-:Y:S02]  /*3c60*/  @!P1 IADD3 R9, R9, -UR6, RZ ;  /* 0x8000000609099c10 */ /* 0x000fe4000fffe0ff */
[----:B------:R-:W-:Y:S02]  /*3c70*/  @!P4 IADD3 R11, R11, -UR6, RZ ;  /* 0x800000060b0bcc10 */ /* 0x000fe4000fffe0ff */
[----:B------:R-:W-:Y:S02]  /*3c80*/  ISETP.GE.U32.AND P5, PT, R9, UR6, PT ;  /* 0x0000000609007c0c */ /* 0x000fe4000bfa6070 */
[----:B------:R-:W-:Y:S02]  /*3c90*/  ISETP.GE.U32.AND P6, PT, R11, UR6, PT ;  /* 0x000000060b007c0c */ /* 0x000fe4000bfc6070 */
[----:B------:R-:W-:Y:S02]  /*3ca0*/  @!P1 IADD3 R15, R15, 0x1, RZ ;  /* 0x000000010f0f9810 */ /* 0x000fe40007ffe0ff */
        /* <DEDUP_REMOVED lines=29> */
.L_x_6285:
[----:B------:R-:W-:-:S04]  /*3e80*/  ULEA UR4, -UR8, URZ, 0x6 ;  /* 0x0000003f08047291 */ /* 0x000fc8000f8e313f */
[----:B------:R-:W-:Y:S02]  /*3e90*/  USHF.R.S32.HI UR5, URZ, 0x1f, UR4 ;  /* 0x0000001f3f057899 */ /* 0x000fe40008011404 */
[----:B------:R-:W-:-:S04]  /*3ea0*/  MOV R3, UR4 ;  /* 0x0000000400037c02 */ /* 0x000fc80008000f00 */
[----:B------:R-:W-:Y:S02]  /*3eb0*/  MOV R10, UR5 ;  /* 0x00000005000a7c02 */ /* 0x000fe40008000f00 */
.L_x_6286:
        /* <DEDUP_REMOVED lines=30> */
.L_x_6284:
        /* <DEDUP_REMOVED lines=309> */
[----:B------:R-:W1:Y:S01]  /*53f0*/  I2F.RP R8, UR6 ;  /* 0x0000000600087d06 */ /* 0x000e620008209400 */
[----:B------:R-:W-:-:S05]  /*5400*/  IMAD.SHL.U32 R5, R201, 0x40, RZ ;  /* 0x00000040c9057824 */ /* 0x000fca00078e00ff */
[----:B------:R-:W-:Y:S02]  /*5410*/  IADD3 R6, R5, 0x40, RZ ;  /* 0x0000004005067810 */ /* 0x000fe40007ffe0ff */
[----:B------:R-:W-:Y:S02]  /*5420*/  IABS R0, R5 ;  /* 0x0000000500007213 */ /* 0x000fe40000000000 */
[----:B------:R-:W-:Y:S02]  /*5430*/  IABS R4, R6 ;  /* 0x0000000600047213 */ /* 0x000fe40000000000 */
[----:B------:R-:W2:Y:S01]  /*5440*/  R2UR UR7, R0 ;  /* 0x00000000000773c2 */ /* 0x000ea200000e0000 */
[----:B-1----:R-:W1:Y:S07]  /*5450*/  MUFU.RCP R7, R8 ;  /* 0x0000000800077308 */ /* 0x002e6e0000001000 */
[----:B------:R-:W3:Y:S01]  /*5460*/  R2UR UR12, R4 ;  /* 0x00000000040c73c2 */ /* 0x000ee200000e0000 */
[----:B-1----:R-:W-:-:S06]  /*5470*/  IADD3 R7, R7, 0xffffffe, RZ ;  /* 0x0ffffffe07077810 */ /* 0x002fcc0007ffe0ff */
[----:B------:R-:W1:Y:S02]  /*5480*/  F2I.FTZ.U32.TRUNC.NTZ R7, R7 ;  /* 0x0000000700077305 */ /* 0x000e64000021f000 */
[----:B-1----:R-:W1:Y:S02]  /*5490*/  R2UR UR5, R7 ;  /* 0x00000000070573c2 */ /* 0x002e6400000e0000 */
[----:B-1----:R-:W-:-:S04]  /*54a0*/  UIADD3 UR4, URZ, -UR5, URZ ;  /* 0x800000053f047290 */ /* 0x002fc8000fffe03f */
[----:B------:R-:W-:-:S03]  /*54b0*/  UIMAD UR9, UR4, UR6, URZ ;  /* 0x00000006040972a4 */ /* 0x000fc6000f8e023f */
[----:B------:R-:W-:Y:S02]  /*54c0*/  UMOV UR4, URZ ;  /* 0x0000003f00047c82 */ /* 0x000fe40008000000 */
[----:B------:R-:W-:Y:S02]  /*54d0*/  UIMAD.WIDE.U32 UR16, UR5, UR9, UR4 ;  /* 0x00000009051072a5 */ /* 0x000fe4000f8e0004 */
[----:B------:R-:W1:Y:S02]  /*54e0*/  R2UR UR4, R5 ;  /* 0x00000000050473c2 */ /* 0x000e6400000e0000 */
[----:B---3--:R-:W-:Y:S02]  /*54f0*/  UIMAD.WIDE.U32 UR14, UR17, UR12, URZ ;  /* 0x0000000c110e72a5 */ /* 0x008fe4000f8e003f */
[----:B--2---:R-:W-:Y:S02]  /*5500*/  UIMAD.WIDE.U32 UR16, UR17, UR7, URZ ;  /* 0x00000007111072a5 */ /* 0x004fe4000f8e003f */
[----:B------:R-:W-:-:S04]  /*5510*/  UIADD3 UR9, -UR15, URZ, URZ ;  /* 0x0000003f0f097290 */ /* 0x000fc8000fffe13f */
[----:B------:R-:W-:Y:S02]  /*5520*/  UIMAD UR12, UR6, UR9, UR12 ;  /* 0x00000009060c72a4 */ /* 0x000fe4000f8e020c */
[----:B------:R-:W-:Y:S02]  /*5530*/  UMOV UR13, UR17 ;  /* 0x00000011000d7c82 */ /* 0x000fe40008000000 */
[----:B------:R-:W-:Y:S02]  /*5540*/  UIADD3 UR5, -UR13, URZ, URZ ;  /* 0x0000003f0d057290 */ /* 0x000fe4000fffe13f */
[----:B------:R-:W-:Y:S01]  /*5550*/  UISETP.GT.U32.AND UP2, UPT, UR6, UR12, UPT ;  /* 0x0000000c0600728c */ /* 0x000fe2000bf44070 */
[----:B------:R-:W2:Y:S01]  /*5560*/  R2UR UR9, R6 ;  /* 0x00000000060973c2 */ /* 0x000ea200000e0000 */
[----:B------:R-:W-:-:S03]  /*5570*/  UIMAD UR7, UR6, UR5, UR7 ;  /* 0x00000005060772a4 */ /* 0x000fc6000f8e0207 */
[----:B------:R-:W-:Y:S02]  /*5580*/  ULDC UR5, c[0x0][0x2d0] ;  /* 0x0000b40000057ab9 */ /* 0x000fe40000000800 */
[----:B------:R-:W-:Y:S02]  /*5590*/  UISETP.GT.U32.AND UP1, UPT, UR6, UR7, UPT ;  /* 0x000000070600728c */ /* 0x000fe4000bf24070 */
[----:B-1----:R-:W-:Y:S02]  /*55a0*/  ULOP3.LUT UR4, UR4, UR5, URZ, 0x3c, !UPT ;  /* 0x0000000504047292 */ /* 0x002fe4000f8e3c3f */
[----:B------:R-:W-:Y:S02]  /*55b0*/  @!UP2 UIADD3 UR12, UR12, -UR6, URZ ;  /* 0x800000060c0ca290 */ /* 0x000fe4000fffe03f */
[----:B------:R-:W-:Y:S02]  /*55c0*/  UISETP.GE.AND UP0, UPT, UR4, URZ, UPT ;  /* 0x0000003f0400728c */ /* 0x000fe4000bf06270 */
[----:B------:R-:W-:-:S02]  /*55d0*/  UISETP.GE.U32.AND UP4, UPT, UR12, UR6, UPT ;  /* 0x000000060c00728c */ /* 0x000fc4000bf86070 */
[----:B------:R-:W-:Y:S02]  /*55e0*/  @!UP2 UIADD3 UR15, UR15, 0x1, URZ ;  /* 0x000000010f0fa890 */ /* 0x000fe4000fffe03f */
[----:B------:R-:W-:Y:S02]  /*55f0*/  @!UP1 UIADD3 UR7, UR7, -UR6, URZ ;  /* 0x8000000607079290 */ /* 0x000fe4000fffe03f */
[----:B------:R-:W-:Y:S02]  /*5600*/  @!UP1 UIADD3 UR13, UR13, 0x1, URZ ;  /* 0x000000010d0d9890 */ /* 0x000fe4000fffe03f */
[----:B------:R-:W-:Y:S02]  /*5610*/  UISETP.GE.U32.AND UP3, UPT, UR7, UR6, UPT ;  /* 0x000000060700728c */ /* 0x000fe4000bf66070 */
[----:B--2---:R-:W-:Y:S02]  /*5620*/  ULOP3.LUT UR9, UR9, UR5, URZ, 0x3c, !UPT ;  /* 0x0000000509097292 */ /* 0x004fe4000f8e3c3f */
[----:B------:R-:W-:-:S02]  /*5630*/  @UP4 UIADD3 UR15, UR15, 0x1, URZ ;  /* 0x000000010f0f4890 */ /* 0x000fc4000fffe03f */
[----:B------:R-:W-:-:S03]  /*5640*/  UISETP.GE.AND UP1, UPT, UR9, URZ, UPT ;  /* 0x0000003f0900728c */ /* 0x000fc6000bf26270 */
[----:B------:R-:W-:Y:S02]  /*5650*/  ULDC UR9, c[0x0][0x2d0] ;  /* 0x0000b40000097ab9 */ /* 0x000fe40000000800 */
[----:B------:R-:W-:Y:S02]  /*5660*/  @UP3 UIADD3 UR13, UR13, 0x1, URZ ;  /* 0x000000010d0d3890 */ /* 0x000fe4000fffe03f */
[----:B------:R-:W-:Y:S02]  /*5670*/  UISETP.NE.AND UP2, UPT, URZ, UR9, UPT ;  /* 0x000000093f00728c */ /* 0x000fe4000bf45270 */
[----:B------:R-:W-:Y:S02]  /*5680*/  ULOP3.LUT UR4, URZ, UR9, URZ, 0x33, !UPT ;  /* 0x000000093f047292 */ /* 0x000fe4000f8e333f */
[----:B------:R-:W-:Y:S02]  /*5690*/  @!UP1 UIADD3 UR15, -UR15, URZ, URZ ;  /* 0x0000003f0f0f9290 */ /* 0x000fe4000fffe13f */
[----:B------:R-:W-:-:S02]  /*56a0*/  @!UP0 UIADD3 UR13, -UR13, URZ, URZ ;  /* 0x0000003f0d0d8290 */ /* 0x000fc4000fffe13f */
[----:B------:R-:W-:Y:S02]  /*56b0*/  USEL UR5, UR4, UR15, !UP2 ;  /* 0x0000000f04057287 */ /* 0x000fe4000d000000 */
        /* <DEDUP_REMOVED lines=26> */
.L_x_6288:
[----:B------:R-:W-:Y:S02]  /*5860*/  ULDC UR14, c[0x0][0x1a0] ;  /* 0x00006800000e7ab9 */ /* 0x000fe40000000800 */
[----:B------:R-:W-:-:S04]  /*5870*/  ULEA UR14, -UR14, URZ, 0x6 ;  /* 0x0000003f0e0e7291 */ /* 0x000fc8000f8e313f */
[----:B------:R-:W-:-:S04]  /*5880*/  USHF.R.S32.HI UR12, URZ, 0x1f, UR14 ;  /* 0x0000001f3f0c7899 */ /* 0x000fc8000801140e */
.L_x_6289:
[----:B------:R-:W-:Y:S01]  /*5890*/  IMAD.U32 R5, RZ, RZ, UR14 ;  /* 0x0000000eff057e24 */ /* 0x000fe2000f8e00ff */
[----:B------:R-:W-:Y:S01]  /*58a0*/  ULDC.64 UR4, c[0x0][0x1a0] ;  /* 0x0000680000047ab9 */ /* 0x000fe20000000a00 */
[----:B------:R-:W-:Y:S01]  /*58b0*/  IMAD.U32 R0, RZ, RZ, UR12 ;  /* 0x0000000cff007e24 */ /* 0x000fe2000f8e00ff */
[----:B------:R-:W-:Y:S01]  /*58c0*/  IADD3 R7, P0, R144, UR14, RZ ;  /* 0x0000000e90077c10 */ /* 0x000fe2000ff1e0ff */
[----:B------:R-:W-:Y:S01]  /*58d0*/  ULEA UR7, UP0, UR4, UR14, 0x4 ;  /* 0x0000000e04077291 */ /* 0x000fe2000f80203f */
[C---:B------:R-:W-:Y:S01]  /*58e0*/  LEA R198, P1, R5.reuse, R198, 0x1 ;  /* 0x000000c605c67211 */ /* 0x040fe200078208ff */
        /* <DEDUP_REMOVED lines=312> */
[----:B------:R-:W1:Y:S01]  /*6c70*/  I2F.RP R7, UR6 ;  /* 0x0000000600077d06 */ /* 0x000e620008209400 */
        /* <DEDUP_REMOVED lines=8> */
[----:B------:R-:W-:Y:S02]  /*6d00*/  LOP3.LUT R6, RZ, c[0x0][0x2d0], RZ, 0x33, !PT ;  /* 0x0000b400ff067a12 */ /* 0x000fe400078e33ff */
[----:B-1----:R-:W-:-:S04]  /*6d10*/  IADD3 R14, R14, 0xffffffe, RZ ;  /* 0x0ffffffe0e0e7810 */ /* 0x002fc80007ffe0ff */
[----:B------:R-:W1:Y:S02]  /*6d20*/  F2I.FTZ.U32.TRUNC.NTZ R15, R14 ;  /* 0x0000000e000f7305 */ /* 0x000e64000021f000 */
[----:B-1----:R-:W-:Y:S02]  /*6d30*/  IMAD.MOV R11, RZ, RZ, -R15 ;  /* 0x000000ffff0b7224 */ /* 0x002fe400078e0a0f */
[----:B------:R-:W-:Y:S02]  /*6d40*/  IMAD.MOV.U32 R14, RZ, RZ, RZ ;  /* 0x000000ffff0e7224 */ /* 0x000fe400078e00ff */
[----:B------:R-:W-:-:S04]  /*6d50*/  IMAD R11, R11, UR6, RZ ;  /* 0x000000060b0b7c24 */ /* 0x000fc8000f8e02ff */
[----:B------:R-:W-:-:S06]  /*6d60*/  IMAD.HI.U32 R11, R15, R11, R14 ;  /* 0x0000000b0f0b7227 */ /* 0x000fcc00078e000e */
[----:B------:R-:W-:-:S04]  /*6d70*/  IMAD.HI.U32 R13, R11, R10, RZ ;  /* 0x0000000a0b0d7227 */ /* 0x000fc800078e00ff */
[----:B------:R-:W-:-:S04]  /*6d80*/  IMAD.HI.U32 R11, R11, R8, RZ ;  /* 0x000000080b0b7227 */ /* 0x000fc800078e00ff */
[----:B------:R-:W-:Y:S01]  /*6d90*/  IMAD.MOV R9, RZ, RZ, -R13 ;  /* 0x000000ffff097224 */ /* 0x000fe200078e0a0d */
[----:B------:R-:W-:-:S03]  /*6da0*/  IADD3 R7, -R11, RZ, RZ ;  /* 0x000000ff0b077210 */ /* 0x000fc60007ffe1ff */
        /* <DEDUP_REMOVED lines=9> */
[----:B------:R-:W-:-:S02]  /*6e40*/  ISETP.GE.AND P0, PT, R12, RZ, PT ;  /* 0x000000ff0c00720c */ /* 0x000fc40003f06270 */
[----:B------:R-:W-:Y:S02]  /*6e50*/  @!P1 IADD3 R11, R11, 0x1, RZ ;  /* 0x000000010b0b9810 */ /* 0x000fe40007ffe0ff */
[----:B------:R-:W-:-:S03]  /*6e60*/  ISETP.NE.AND P1, PT, RZ, c[0x0][0x2d0], PT ;  /* 0x0000b400ff007a0c */ /* 0x000fc60003f25270 */
        /* <DEDUP_REMOVED lines=25> */
.L_x_6291:
[----:B------:R-:W-:-:S04]  /*7000*/  ULEA UR5, -UR8, URZ, 0x6 ;  /* 0x0000003f08057291 */ /* 0x000fc8000f8e313f */
[----:B------:R-:W-:Y:S02]  /*7010*/  USHF.R.S32.HI UR4, URZ, 0x1f, UR5 ;  /* 0x0000001f3f047899 */ /* 0x000fe40008011405 */
[----:B------:R-:W-:-:S04]  /*7020*/  MOV R8, UR5 ;  /* 0x0000000500087c02 */ /* 0x000fc80008000f00 */
[----:B------:R-:W-:Y:S02]  /*7030*/  MOV R6, UR4 ;  /* 0x0000000400067c02 */ /* 0x000fe40008000f00 */
.L_x_6292:
        /* <DEDUP_REMOVED lines=29> */
.L_x_6290:
        /* <DEDUP_REMOVED lines=409> */
.L_x_6287:
        /* <DEDUP_REMOVED lines=16> */
.L_x_6297:
        /* <DEDUP_REMOVED lines=65> */
.L_x_6294:
        /* <DEDUP_REMOVED lines=248> */
.L_x_6296:
        /* <DEDUP_REMOVED lines=24> */
.L_x_6295:
        /* <DEDUP_REMOVED lines=522> */
.L_x_6293:
[----:B------:R-:W1:Y:S01]  /*c250*/  SHFL.BFLY PT, R0, R215, 0x2, 0x1f ;  /* 0x0c401f00d7007f89 */ /* 0x000e6200000e0000 */
[----:B------:R-:W-:Y:S01]  /*c260*/  MOV R7, 0x3f800000 ;  /* 0x3f80000000077802 */ /* 0x000fe20000000f00 */
[----:B------:R-:W-:Y:S01]  /*c270*/  BSSY B0, `(.L_x_6298) ;  /* 0x0000112000007945 */ /* 0x000fe20003800000 */
[----:B------:R-:W-:Y:S01]  /*c280*/  MOV R6, 0x3f800000 ;  /* 0x3f80000000067802 */ /* 0x000fe20000000f00 */
[----:B------:R-:W2:Y:S04]  /*c290*/  SHFL.BFLY PT, R2, R217, 0x2, 0x1f ;  /* 0x0c401f00d9027f89 */ /* 0x000ea800000e0000 */
        /* <DEDUP_REMOVED lines=17> */
[----:B------:R-:W-:Y:S02]  /*c3b0*/  LOP3.LUT R17, R8, 0x1ffffffc, RZ, 0xc0, !PT ;  /* 0x1ffffffc08117812 */ /* 0x000fe400078ec0ff */
[----:B------:R-:W-:Y:S02]  /*c3c0*/  IADD3 R5, R10, -R5, RZ ;  /* 0x800000050a057210 */ /* 0x000fe40007ffe0ff */
[----:B------:R-:W1:Y:S01]  /*c3d0*/  S2R R10, SR_TID.X ;  /* 0x00000000000a7919 */ /* 0x000e620000002100 */
[----:B------:R-:W-:Y:S01]  /*c3e0*/  IADD3 R14, -R17, R0, RZ ;  /* 0x00000000110e7210 */ /* 0x000fe20007ffe1ff */
[----:B------:R-:W2:Y:S01]  /*c3f0*/  @P3 MUFU.RCP R6, R2 ;  /* 0x0000000200063308 */ /* 0x000ea20000001000 */
[----:B------:R-:W-:-:S02]  /*c400*/  LOP3.LUT R16, R5, 0x1, RZ, 0xc0, !PT ;  /* 0x0000000105107812 */ /* 0x000fc400078ec0ff */
[----:B------:R-:W-:Y:S02]  /*c410*/  SHF.L.U32 R19, R5, 0x6, RZ ;  /* 0x0000000605137819 */ /* 0x000fe400000006ff */
[----:B------:R-:W-:Y:S02]  /*c420*/  ISETP.NE.U32.AND P0, PT, R16, 0x1, PT ;  /* 0x000000011000780c */ /* 0x000fe40003f05070 */
[----:B------:R-:W-:Y:S01]  /*c430*/  LOP3.LUT R19, R19, 0x1c0, RZ, 0xc0, !PT ;  /* 0x000001c013137812 */ /* 0x000fe200078ec0ff */
[----:B------:R-:W3:Y:S01]  /*c440*/  @P4 MUFU.RCP R7, R4 ;  /* 0x0000000400074308 */ /* 0x000ee20000001000 */
[----:B------:R-:W-:Y:S02]  /*c450*/  R2P PR, R5, 0x6 ;  /* 0x0000000605007804 */ /* 0x000fe40000000000 */
[----:B------:R-:W-:Y:S01]  /*c460*/  LEA.HI R19, R19, R19, RZ, 0x1d ;  /* 0x0000001313137211 */ /* 0x000fe200078fe8ff */
[----:B--2---:R-:W-:-:S04]  /*c470*/  FMUL.FTZ R131, R6, R131 ;  /* 0x0000008306837220 */ /* 0x004fc80000410000 */
[----:B------:R-:W2:Y:S01]  /*c480*/  @P4 MUFU.LG2 R4, R4 ;  /* 0x0000000400044308 */ /* 0x000ea20000000c00 */
[C---:B------:R-:W-:Y:S02]  /*c490*/  FMUL.FTZ R130, R6.reuse, R130 ;  /* 0x0000008206827220 */ /* 0x040fe40000410000 */
[C---:B------:R-:W-:Y:S01]  /*c4a0*/  FMUL.FTZ R127, R6.reuse, R127 ;  /* 0x0000007f067f7220 */ /* 0x040fe20000410000 */
[----:B-1----:R-:W-:Y:S01]  /*c4b0*/  SHF.R.S32.HI R11, RZ, 0x1f, R10 ;  /* 0x0000001fff0b7819 */ /* 0x002fe2000001140a */
[----:B------:R-:W-:Y:S02]  /*c4c0*/  FMUL.FTZ R126, R6, R126 ;  /* 0x0000007e067e7220 */ /* 0x000fe40000410000 */
[----:B---3--:R-:W-:Y:S01]  /*c4d0*/  FMUL.FTZ R128, R7, R128 ;  /* 0x0000008007807220 */ /* 0x008fe20000410000 */
[-C--:B------:R-:W-:Y:S01]  /*c4e0*/  LEA.HI R13, R11, R10.reuse, RZ, 0x4 ;  /* 0x0000000a0b0d7211 */ /* 0x080fe200078f20ff */
[----:B------:R-:W-:Y:S01]  /*c4f0*/  FMUL.FTZ R129, R7, R129 ;  /* 0x0000008107817220 */ /* 0x000fe20000410000 */
[----:B------:R-:W-:Y:S01]  /*c500*/  LEA.HI R11, R11, R10, RZ, 0x5 ;  /* 0x0000000a0b0b7211 */ /* 0x000fe200078f28ff */
[----:B------:R-:W-:Y:S01]  /*c510*/  FMUL.FTZ R124, R7, R124 ;  /* 0x0000007c077c7220 */ /* 0x000fe20000410000 */
[----:B------:R-:W-:Y:S01]  /*c520*/  LOP3.LUT R15, R13, 0xfffffff0, RZ, 0xc0, !PT ;  /* 0xfffffff00d0f7812 */ /* 0x000fe200078ec0ff */
[C---:B------:R-:W-:Y:S01]  /*c530*/  FMUL.FTZ R125, R7.reuse, R125 ;  /* 0x0000007d077d7220 */ /* 0x040fe20000410000 */
[----:B------:R-:W-:Y:S01]  /*c540*/  SHF.R.S32.HI R12, RZ, 0x4, R13 ;  /* 0x00000004ff0c7819 */ /* 0x000fe2000001140d */
[----:B------:R-:W-:Y:S01]  /*c550*/  FMUL.FTZ R120, R7, R120 ;  /* 0x0000007807787220 */ /* 0x000fe20000410000 */
[----:B------:R-:W-:Y:S01]  /*c560*/  IADD3 R8, -R15, R10, RZ ;  /* 0x0000000a0f087210 */ /* 0x000fe20007ffe1ff */
[----:B------:R-:W-:Y:S01]  /*c570*/  FMUL.FTZ R121, R7, R121 ;  /* 0x0000007907797220 */ /* 0x000fe20000410000 */
[----:B------:R-:W-:Y:S01]  /*c580*/  SHF.L.U32 R15, R12, 0x6, RZ ;  /* 0x000000060c0f7819 */ /* 0x000fe200000006ff */
[----:B------:R-:W-:Y:S01]  /*c590*/  FMUL.FTZ R123, R6, R123 ;  /* 0x0000007b067b7220 */ /* 0x000fe20000410000 */
[----:B------:R-:W-:Y:S01]  /*c5a0*/  LEA.HI R17, R8, R8, RZ, 0x1 ;  /* 0x0000000808117211 */ /* 0x000fe200078f08ff */
[C---:B------:R-:W-:Y:S01]  /*c5b0*/  FMUL.FTZ R122, R6.reuse, R122 ;  /* 0x0000007a067a7220 */ /* 0x040fe20000410000 */
[----:B------:R-:W-:Y:S01]  /*c5c0*/  LOP3.LUT R15, R15, 0x1c0, RZ, 0xc0, !PT ;  /* 0x000001c00f0f7812 */ /* 0x000fe200078ec0ff */
[----:B------:R-:W-:Y:S01]  /*c5d0*/  FMUL.FTZ R116, R7, R116 ;  /* 0x0000007407747220 */ /* 0x000fe20000410000 */
[----:B------:R-:W-:Y:S01]  /*c5e0*/  SHF.L.U32 R16, R17, 0x2, RZ ;  /* 0x0000000211107819 */ /* 0x000fe200000006ff */
[----:B------:R-:W-:Y:S01]  /*c5f0*/  FMUL.FTZ R117, R7, R117 ;  /* 0x0000007507757220 */ /* 0x000fe20000410000 */
[----:B------:R-:W-:Y:S01]  /*c600*/  SHF.R.S32.HI R13, RZ, 0x5, R9 ;  /* 0x00000005ff0d7819 */ /* 0x000fe20000011409 */
[C---:B------:R-:W-:Y:S01]  /*c610*/  FMUL.FTZ R119, R6.reuse, R119 ;  /* 0x0000007706777220 */ /* 0x040fe20000410000 */
[----:B------:R-:W-:Y:S01]  /*c620*/  LOP3.LUT R16, R15, 0x38, R16, 0xf8, !PT ;  /* 0x000000380f107812 */ /* 0x000fe200078ef810 */
[C---:B------:R-:W-:Y:S01]  /*c630*/  FMUL.FTZ R118, R6.reuse, R118 ;  /* 0x0000007606767220 */ /* 0x040fe20000410000 */
[----:B------:R-:W-:Y:S01]  /*c640*/  LEA R14, R13, R14, 0x9 ;  /* 0x0000000e0d0e7211 */ /* 0x000fe200078e48ff */
[C---:B------:R-:W-:Y:S01]  /*c650*/  FMUL.FTZ R112, R7.reuse, R112 ;  /* 0x0000007007707220 */ /* 0x040fe20000410000 */
[----:B------:R-:W-:Y:S01]  /*c660*/  SHF.R.U32.HI R15, RZ, 0x3, R15 ;  /* 0x00000003ff0f7819 */ /* 0x000fe2000001160f */
[----:B------:R-:W-:Y:S01]  /*c670*/  FMUL.FTZ R113, R7, R113 ;  /* 0x0000007107717220 */ /* 0x000fe20000410000 */
[----:B------:R-:W-:Y:S01]  /*c680*/  LOP3.LUT R17, R17, 0xffffffe, RZ, 0xc0, !PT ;  /* 0x0ffffffe11117812 */ /* 0x000fe200078ec0ff */
[----:B------:R-:W-:Y:S01]  /*c690*/  FMUL.FTZ R115, R6, R115 ;  /* 0x0000007306737220 */ /* 0x000fe20000410000 */
[----:B------:R-:W-:Y:S01]  /*c6a0*/  LEA R14, R14, R19, 0x1 ;  /* 0x000000130e0e7211 */ /* 0x000fe200078e08ff */
[----:B------:R-:W-:Y:S01]  /*c6b0*/  FMUL.FTZ R114, R6, R114 ;  /* 0x0000007206727220 */ /* 0x000fe20000410000 */
[----:B------:R-:W-:Y:S01]  /*c6c0*/  LOP3.LUT R15, R16, R15, RZ, 0x3c, !PT ;  /* 0x0000000f100f7212 */ /* 0x000fe200078e3cff */
[C---:B------:R-:W-:Y:S01]  /*c6d0*/  FMUL.FTZ R108, R7.reuse, R108 ;  /* 0x0000006c076c7220 */ /* 0x040fe20000410000 */
[----:B------:R-:W-:Y:S01]  /*c6e0*/  IADD3 R16, R8, -R17, RZ ;  /* 0x8000001108107210 */ /* 0x000fe20007ffe0ff */
[C---:B------:R-:W-:Y:S01]  /*c6f0*/  FMUL.FTZ R109, R7.reuse, R109 ;  /* 0x0000006d076d7220 */ /* 0x040fe20000410000 */
[----:B------:R-:W-:Y:S01]  /*c700*/  STS.64 [R14.X4], R128 ;  /* 0x000000800e007388 */ /* 0x000fe20000004a00 */
[----:B------:R-:W-:Y:S01]  /*c710*/  FMUL.FTZ R111, R6, R111 ;  /* 0x0000006f066f7220 */ /* 0x000fe20000410000 */
[----:B------:R-:W-:Y:S01]  /*c720*/  LEA R5, R16, R15, 0x2 ;  /* 0x0000000f10057211 */ /* 0x000fe200078e10ff */
[C---:B------:R-:W-:Y:S01]  /*c730*/  FMUL.FTZ R110, R6.reuse, R110 ;  /* 0x0000006e066e7220 */ /* 0x040fe20000410000 */
[----:B------:R-:W-:Y:S01]  /*c740*/  MOV R15, 0x80 ;  /* 0x00000080000f7802 */ /* 0x000fe20000000f00 */
[C---:B------:R-:W-:Y:S01]  /*c750*/  FMUL.FTZ R104, R7.reuse, R104 ;  /* 0x0000006807687220 */ /* 0x040fe20000410000 */
[----:B------:R-:W-:Y:S01]  /*c760*/  STS.64 [R14.X4+0x800], R130 ;  /* 0x000800820e007388 */ /* 0x000fe20000004a00 */
[----:B------:R-:W-:Y:S01]  /*c770*/  FMUL.FTZ R105, R7, R105 ;  /* 0x0000006907697220 */ /* 0x000fe20000410000 */
[----:B------:R-:W-:Y:S01]  /*c780*/  SEL R15, R15, 0xffffff80, !P2 ;  /* 0xffffff800f0f7807 */ /* 0x000fe20005000000 */
[C---:B------:R-:W-:Y:S01]  /*c790*/  FMUL.FTZ R107, R6.reuse, R107 ;  /* 0x0000006b066b7220 */ /* 0x040fe20000410000 */
[----:B------:R-:W-:Y:S01]  /*c7a0*/  LOP3.LUT R9, R9, 0xffffffe0, RZ, 0xc0, !PT ;  /* 0xffffffe009097812 */ /* 0x000fe200078ec0ff */
        /* <DEDUP_REMOVED lines=8> */
[----:B------:R-:W-:-:S02]  /*c830*/  FMUL.FTZ R102, R6, R102 ;  /* 0x0000006606667220 */ /* 0x000fc40000410000 */
[C---:B------:R-:W-:Y:S01]  /*c840*/  FMUL.FTZ R36, R7.reuse, R36 ;  /* 0x0000002407247220 */ /* 0x040fe20000410000 */
[----:B------:R-:W-:Y:S01]  /*c850*/  SHF.R.S32.HI R0, RZ, 0x1f, R11 ;  /* 0x0000001fff007819 */ /* 0x000fe2000001140b */
[C---:B------:R-:W-:Y:S02]  /*c860*/  FMUL.FTZ R37, R7.reuse, R37 ;  /* 0x0000002507257220 */ /* 0x040fe40000410000 */
[----:B------:R-:W-:Y:S01]  /*c870*/  FMUL.FTZ R39, R6, R39 ;  /* 0x0000002706277220 */ /* 0x000fe20000410000 */
[----:B------:R-:W-:Y:S01]  /*c880*/  LEA.HI R0, R0, R11, RZ, 0x2 ;  /* 0x0000000b00007211 */ /* 0x000fe200078f10ff */
        /* <DEDUP_REMOVED lines=58> */
[----:B------:R-:W-:Y:S01]  /*cc30*/  FMUL.FTZ R97, R7, R97 ;  /* 0x0000006107617220 */ /* 0x000fe20000410000 */
[----:B------:R-:W-:Y:S01]  /*cc40*/  MOV R7, 0x40 ;  /* 0x0000004000077802 */ /* 0x000fe20000000f00 */
[C---:B------:R-:W-:Y:S02]  /*cc50*/  FMUL.FTZ R99, R6.reuse, R99 ;  /* 0x0000006306637220 */ /* 0x040fe40000410000 */
[----:B------:R-:W-:Y:S01]  /*cc60*/  FMUL.FTZ R98, R6, R98 ;  /* 0x0000006206627220 */ /* 0x000fe20000410000 */
[----:B------:R-:W-:Y:S01]  /*cc70*/  SHF.L.U32 R6, R14, 0x2, RZ ;  /* 0x000000020e067819 */ /* 0x000fe200000006ff */
[----:B--2---:R-:W-:Y:S01]  /*cc80*/  @P4 FMUL.FTZ R11, R4, 0.69314718246459960938 ;  /* 0x3f317218040b4820 */ /* 0x004fe20000410000 */
[----:B------:R-:W-:Y:S01]  /*cc90*/  SEL R7, R7, 0xffffffc0, !P1 ;  /* 0xffffffc007077807 */ /* 0x000fe20004800000 */
[----:B-1----:R-:W-:Y:S01]  /*cca0*/  @P3 FMUL.FTZ R2, R2, 0.69314718246459960938 ;  /* 0x3f31721802023820 */ /* 0x002fe20000410000 */
[----:B------:R-:W-:-:S02]  /*ccb0*/  IADD3 R17, R6, -0x20, RZ ;  /* 0xffffffe006117810 */ /* 0x000fc40007ffe0ff */
[C---:B------:R-:W-:Y:S02]  /*ccc0*/  @P0 IADD3 R17, R6.reuse, 0x20, RZ ;  /* 0x0000002006110810 */ /* 0x040fe40007ffe0ff */
[C---:B------:R-:W-:Y:S02]  /*ccd0*/  IADD3 R16, R6.reuse, R7, RZ ;  /* 0x0000000706107210 */ /* 0x040fe40007ffe0ff */
[----:B------:R-:W-:Y:S01]  /*cce0*/  IADD3 R18, R7, R17, RZ ;  /* 0x0000001107127210 */ /* 0x000fe20007ffe0ff */
[----:B------:R-:W-:Y:S01]  /*ccf0*/  STS.64 [R17], R124 ;  /* 0x0000007c11007388 */ /* 0x000fe20000000a00 */
[----:B------:R-:W-:Y:S02]  /*cd00*/  IADD3 R19, R6, R15, RZ ;  /* 0x0000000f06137210 */ /* 0x000fe40007ffe0ff */
[----:B------:R-:W-:Y:S01]  /*cd10*/  IADD3 R20, R15, R17, RZ ;  /* 0x000000110f147210 */ /* 0x000fe20007ffe0ff */
[----:B------:R-:W-:Y:S01]  /*cd20*/  STS.64 [R17+0x800], R126 ;  /* 0x0008007e11007388 */ /* 0x000fe20000000a00 */
[----:B------:R-:W-:-:S02]  /*cd30*/  IADD3 R21, R16, R15, RZ ;  /* 0x0000000f10157210 */ /* 0x000fc40007ffe0ff */
        /* <DEDUP_REMOVED lines=47> */
[----:B-1----:R-:W1:Y:S04]  /*d030*/  S2R R14, SR_CTAID.X ;  /* 0x00000000000e7919 */ /* 0x002e680000002500 */
[----:B------:R-:W-:Y:S04]  /*d040*/  STS.64 [R21+0x8000], R92 ;  /* 0x0080005c15007388 */ /* 0x000fe80000000a00 */
[----:B------:R-:W-:Y:S04]  /*d050*/  STS.64 [R21+0x8800], R94 ;  /* 0x0088005e15007388 */ /* 0x000fe80000000a00 */
[----:B------:R3:W-:Y:S04]  /*d060*/  STS.64 [R15+0x8000], R96 ;  /* 0x008000600f007388 */ /* 0x0007e80000000a00 */
[----:B------:R4:W-:Y:S04]  /*d070*/  STS.64 [R15+0x8800], R98 ;  /* 0x008800620f007388 */ /* 0x0009e80000000a00 */
[----:B------:R-:W-:Y:S01]  /*d080*/  BAR.SYNC.DEFER_BLOCKING 0x0 ;  /* 0x0000000000007b1d */ /* 0x000fe20000010000 */
[----:B---3--:R-:W-:-:S02]  /*d090*/  SHF.R.S32.HI R96, RZ, 0x1f, R13 ;  /* 0x0000001fff607819 */ /* 0x008fc4000001140d */
[----:B----4-:R-:W-:-:S03]  /*d0a0*/  IADD3 R15, -R200, RZ, RZ ;  /* 0x000000ffc80f7210 */ /* 0x010fc60007ffe1ff */
[----:B------:R-:W3:Y:S01]  /*d0b0*/  LDS.128 R112, [R5.X4] ;  /* 0x0000000005707984 */ /* 0x000ee20000004c00 */
[----:B------:R-:W-:Y:S01]  /*d0c0*/  LEA.HI R96, R96, R13, RZ, 0x2 ;  /* 0x0000000d60607211 */ /* 0x000fe200078f10ff */
[----:B--2---:R-:W-:-:S03]  /*d0d0*/  IMAD R6, R15, c[0x0][0x1c0], R6 ;  /* 0x000070000f067a24 */ /* 0x004fc600078e0206 */
[----:B------:R-:W-:Y:S01]  /*d0e0*/  LOP3.LUT R96, R96, 0xffffffc, RZ, 0xc0, !PT ;  /* 0x0ffffffc60607812 */ /* 0x000fe200078ec0ff */
[----:B------:R-:W2:Y:S01]  /*d0f0*/  LDS.128 R108, [R5.X4+0x800] ;  /* 0x00080000056c7984 */ /* 0x000ea20000004c00 */
[----:B------:R-:W-:Y:S02]  /*d100*/  IMAD R6, R7, c[0x0][0x1c0], R6 ;  /* 0x0000700007067a24 */ /* 0x000fe400078e0206 */
[----:B------:R-:W-:Y:S01]  /*d110*/  IADD3 R96, R13, -R96, RZ ;  /* 0x800000600d607210 */ /* 0x000fe20007ffe0ff */
[----:B------:R-:W4:Y:S01]  /*d120*/  LDS.128 R104, [R5.X4+0x1000] ;  /* 0x0010000005687984 */ /* 0x000f220000004c00 */
[----:B-1----:R-:W-:Y:S02]  /*d130*/  SHF.L.U32 R7, R14, 0x6, RZ ;  /* 0x000000060e077819 */ /* 0x002fe400000006ff */
[----:B------:R-:W-:Y:S01]  /*d140*/  SHF.R.S32.HI R13, RZ, 0x2, R0 ;  /* 0x00000002ff0d7819 */ /* 0x000fe20000011400 */
[----:B------:R-:W1:Y:S02]  /*d150*/  LDS.128 R100, [R5.X4+0x1800] ;  /* 0x0018000005647984 */ /* 0x000e640000004c00 */
[----:B------:R-:W-:Y:S01]  /*d160*/  IMAD R6, R6, c[0x0][0x214], R7 ;  /* 0x0000850006067a24 */ /* 0x000fe200078e0207 */
        /* <DEDUP_REMOVED lines=34> */
.L_x_6299:
[----:B--234-:R-:W-:Y:S05]  /*d390*/  BSYNC B0 ;  /* 0x0000000000007941 */ /* 0x01cfea0003800000 */
.L_x_6298:
        /* <DEDUP_REMOVED lines=50> */
.L_x_6300:
        /* <DEDUP_REMOVED lines=12> */
.L_x_7392:


//--------------------- .text._ZN5flash24flash_fwd_splitkv_kernelI23Flash_fwd_kernel_traitsILi192ELi64ELi64ELi4ELb0ELb0EN7cutlass6half_tE19Flash_kernel_traitsILi192ELi64ELi64ELi4ES3_EELb0ELb1ELb0ELb0ELb1ELb1ELb1ELb0EEEvNS_16Flash_fwd_paramsE --------------------------
	.section	.text._ZN5flash24flash_fwd_splitkv_kernelI23Flash_fwd_kernel_traitsILi192ELi64ELi64ELi4ELb0ELb0EN7cutlass6half_tE19Flash_kernel_traitsILi192ELi64ELi64ELi4ES3_EELb0ELb1ELb0ELb0ELb1ELb1ELb1ELb0EEEvNS_16Flash_fwd_paramsE,"ax",@progbits
	.sectioninfo	@"SHI_REGISTERS=255"
	.align	128
        .global         _ZN5flash24flash_fwd_splitkv_kernelI23Flash_fwd_kernel_traitsILi192ELi64ELi64ELi4ELb0ELb0EN7cutlass6half_tE19Flash_kernel_traitsILi192ELi64ELi64ELi4ES3_EELb0ELb1ELb0ELb0ELb1ELb1ELb1ELb0EEEvNS_16Flash_fwd_paramsE
        .type           _ZN5flash24flash_fwd_splitkv_kernelI23Flash_fwd_kernel_traitsILi192ELi64ELi64ELi4ELb0ELb0EN7cutlass6half_tE19Flash_kernel_traitsILi192ELi64ELi64ELi4ES3_EELb0ELb1ELb0ELb0ELb1ELb1ELb1ELb0EEEvNS_16Flash_fwd_paramsE,@function
        .size           _ZN5flash24flash_fwd_splitkv_kernelI23Flash_fwd_kernel_traitsILi192ELi64ELi64ELi4ELb0ELb0EN7cutlass6half_tE19Flash_kernel_traitsILi192ELi64ELi64ELi4ES3_EELb0ELb1ELb0ELb0ELb1ELb1ELb1ELb0EEEvNS_16Flash_fwd_paramsE,(.L_x_7393 - _ZN5flash24flash_fwd_splitkv_kernelI23Flash_fwd_kernel_traitsILi192ELi64ELi64ELi4ELb0ELb0EN7cutlass6half_tE19Flash_kernel_traitsILi192ELi64ELi64ELi4ES3_EELb0ELb1ELb0ELb0ELb1ELb1ELb1ELb0EEEvNS_16Flash_fwd_paramsE)
        .other          _ZN5flash24flash_fwd_splitkv_kernelI23Flash_fwd_kernel_traitsILi192ELi64ELi64ELi4ELb0ELb0EN7cutlass6half_tE19Flash_kernel_traitsILi192ELi64ELi64ELi4ES3_EELb0ELb1ELb0ELb0ELb1ELb1ELb1ELb0EEEvNS_16Flash_fwd_paramsE,@"STO_CUDA_ENTRY STV_DEFAULT"
_ZN5flash24flash_fwd_splitkv_kernelI23Flash_fwd_kernel_traitsILi192ELi64ELi64ELi4ELb0ELb0EN7cutlass6half_tE19Flash_kernel_traitsILi192ELi64ELi64ELi4ES3_EELb0ELb1ELb0ELb0ELb1ELb1ELb1ELb0EEEvNS_16Flash_fwd_paramsE:
.text._ZN5flash24flash_fwd_splitkv_kernelI23Flash_fwd_kernel_traitsILi192ELi64ELi64ELi4ELb0ELb0EN7cutlass6half_tE19Flash_kernel_traitsILi192ELi64ELi64ELi4ES3_EELb0ELb1ELb0ELb0ELb1ELb1ELb1ELb0EEEvNS_16Flash_fwd_paramsE:
        /* <DEDUP_REMOVED lines=54> */
.L_x_6301:
[----:B-1-34-:R-:W-:Y:S02]  /*0360*/  MOV R0, c[0x0][0x218] ;  /* 0x0000860000007a02 */ /* 0x01afe40000000f00 */
.L_x_6302:
        /* <DEDUP_REMOVED lines=151> */
.L_x_6303:
        /* <DEDUP_REMOVED lines=95> */
.L_x_6304:
        /* <DEDUP_REMOVED lines=15> */
.L_x_6306:
        /* <DEDUP_REMOVED lines=55> */
.L_x_6305:
        /* <DEDUP_REMOVED lines=190> */
[----:B------:R-:W-:Y:S01]  /*2310*/  IMAD.SHL.U32 R9, R9, 0x8, RZ ;  /* 0x0000000809097824 */ /* 0x000fe200078e00ff */
[----:B------:R-:W-:Y:S01]  /*2320*/  @!P4 LEA R16, P0, R11, R206, 0x6 ;  /* 0x000000ce0b10c211 */ /* 0x000fe200078030ff */
[----:B------:R-:W-:-:S02]  /*2330*/  @!P2 IMAD.MOV.U32 R18, RZ, RZ, c[0x0][0x1a0] ;  /* 0x00006800ff12a624 */ /* 0x000fc400078e00ff */
[C---:B------:R-:W-:Y:S01]  /*2340*/  IMAD.WIDE.U32 R14, R5.reuse, c[0x0][0x1a0], RZ ;  /* 0x00006800050e7a25 */ /* 0x040fe200078e00ff */
[----:B------:R-:W-:Y:S02]  /*2350*/  LOP3.LUT R9, R4, 0x8, R9, 0xf8, !PT ;  /* 0x0000000804097812 */ /* 0x000fe400078ef809 */
[----:B------:R-:W-:Y:S01]  /*2360*/  SHF.R.U32.HI R4, RZ, 0x3, R4 ;  /* 0x00000003ff047819 */ /* 0x000fe20000011604 */
[----:B------:R-:W-:Y:S01]  /*2370*/  @!P2 IMAD.MOV.U32 R207, RZ, RZ, R205 ;  /* 0x000000ffffcfa224 */ /* 0x000fe200078e00cd */
[----:B------:R-:W-:Y:S01]  /*2380*/  @!P5 IADD3 R14, P1, R206, R14, RZ ;  /* 0x0000000ece0ed210 */ /* 0x000fe20007f3e0ff */
[----:B------:R-:W-:Y:S01]  /*2390*/  IMAD R12, R5, c[0x0][0x1a4], RZ ;  /* 0x00006900050c7a24 */ /* 0x000fe200078e02ff */
[----:B------:R-:W-:Y:S01]  /*23a0*/  LOP3.LUT R4, R9, R4, RZ, 0x3c, !PT ;  /* 0x0000000409047212 */ /* 0x000fe200078e3cff */
[----:B------:R-:W-:-:S03]  /*23b0*/  @!P2 IMAD.WIDE.U32 R18, R18, 0x60, R206 ;  /* 0x000000601212a825 */ /* 0x000fc600078e00ce */
        /* <DEDUP_REMOVED lines=56> */
[----:B---3--:R-:W1:Y:S01]  /*2740*/  LDSM.16.M88.4 R24, [R201+0x6000] ;  /* 0x00600000c918783b */ /* 0x008e620000000200 */
        /* <DEDUP_REMOVED lines=135> */
[C---:B------:R-:W-:Y:S01]  /*2fc0*/  HMMA.16816.F32 R44, R80.reuse, R14, R44 ;  /* 0x0000000e502c723c */ /* 0x040fe2000000182c */
        /* <DEDUP_REMOVED lines=10> */
[----:B------:R-:W-:Y:S07]  /*3070*/  LDSM.16.M88.4 R32, [R195+0xa800] ;  /* 0x00a80000c320783b */ /* 0x000fee0000000200 */
[----:B------:R-:W-:Y:S08]  /*3080*/  HMMA.16816.F32 R56, R72, R68, R56 ;  /* 0x000000444838723c */ /* 0x000ff00000001838 */
[C---:B------:R-:W-:Y:S08]  /*3090*/  HMMA.16816.F32 R28, R8.reuse, R20, R28 ;  /* 0x00000014081c723c */ /* 0x040ff0000000181c */
[----:B------:R-:W-:Y:S01]  /*30a0*/  HMMA.16816.F32 R24, R8, R22, R24 ;  /* 0x000000160818723c */ /* 0x000fe20000001818 */
[----:B------:R-:W2:Y:S07]  /*30b0*/  LDSM.16.M88.4 R20, [R199+0x5800] ;  /* 0x00580000c714783b */ /* 0x000eae0000000200 */
[----:B------:R-:W-:Y:S08]  /*30c0*/  HMMA.16816.F32 R52, R72, R70, R52 ;  /* 0x000000464834723c */ /* 0x000ff00000001834 */
[----:B------:R-:W-:Y:S01]  /*30d0*/  HMMA.16816.F32 R76, R80, R86, R76 ;  /* 0x00000056504c723c */ /* 0x000fe2000000184c */
[----:B------:R-:W-:-:S02]  /*30e0*/  FMUL.FTZ R28, R28, c[0x0][0x2ec] ;  /* 0x0000bb001c1c7a20 */ /* 0x000fc40000410000 */
[----:B------:R-:W-:Y:S02]  /*30f0*/  FMUL.FTZ R29, R29, c[0x0][0x2ec] ;  /* 0x0000bb001d1d7a20 */ /* 0x000fe40000410000 */
[----:B------:R-:W4:Y:S03]  /*3100*/  MUFU.TANH R68, R28 ;  /* 0x0000001c00447308 */ /* 0x000f260000002400 */
[----:B------:R-:W-:Y:S01]  /*3110*/  HMMA.16816.F32 R40, R72, R60, R40 ;  /* 0x0000003c4828723c */ /* 0x000fe20000001828 */
[----:B------:R-:W-:Y:S02]  /*3120*/  FMUL.FTZ R25, R25, c[0x0][0x2ec] ;  /* 0x0000bb0019197a20 */ /* 0x000fe40000410000 */
[----:B------:R-:W-:Y:S02]  /*3130*/  FMUL.FTZ R24, R24, c[0x0][0x2ec] ;  /* 0x0000bb0018187a20 */ /* 0x000fe40000410000 */
[----:B------:R2:W-:Y:S01]  /*3140*/  MUFU.TANH R69, R29 ;  /* 0x0000001d00457308 */ /* 0x0005e20000002400 */
[----:B------:R-:W-:-:S02]  /*3150*/  FMUL.FTZ R26, R26, c[0x0][0x2ec] ;  /* 0x0000bb001a1a7a20 */ /* 0x000fc40000410000 */
[----:B-1----:R-:W-:Y:S01]  /*3160*/  HMMA.16816.F32 R56, R16, R36, R56 ;  /* 0x000000241038723c */ /* 0x002fe20000001838 */
[----:B------:R-:W-:-:S07]  /*3170*/  FMUL.FTZ R27, R27, c[0x0][0x2ec] ;  /* 0x0000bb001b1b7a20 */ /* 0x000fce0000410000 */
[C---:B---3--:R-:W-:Y:S07]  /*3180*/  HMMA.16816.F32 R48, R16.reuse, R64, R48 ;  /* 0x000000401030723c */ /* 0x048fee0000001830 */
[----:B------:R-:W-:Y:S01]  /*3190*/  FMUL.FTZ R64, R30, c[0x0][0x2ec] ;  /* 0x0000bb001e407a20 */ /* 0x000fe20000410000 */
[----:B------:R-:W-:Y:S01]  /*31a0*/  HMMA.16816.F32 R52, R16, R38, R52 ;  /* 0x000000261034723c */ /* 0x000fe20000001834 */
[----:B------:R-:W-:Y:S01]  /*31b0*/  FMUL.FTZ R65, R31, c[0x0][0x2ec] ;  /* 0x0000bb001f417a20 */ /* 0x000fe20000410000 */
[----:B------:R-:W-:Y:S03]  /*31c0*/  LDSM.16.M88.4 R36, [R188+0x4800] ;  /* 0x00480000bc24783b */ /* 0x000fe60000000200 */
[----:B------:R-:W1:Y:S01]  /*31d0*/  MUFU.TANH R64, R64 ;  /* 0x0000004000407308 */ /* 0x000e620000002400 */
[----:B--2---:R-:W2:Y:S02]  /*31e0*/  LDSM.16.M88.4 R28, [R195+0xb800] ;  /* 0x00b80000c31c783b */ /* 0x004ea40000000200 */
[----:B------:R-:W-:Y:S02]  /*31f0*/  HMMA.16816.F32 R76, R72, R62, R76 ;  /* 0x0000003e484c723c */ /* 0x000fe4000000184c */
[----:B------:R-:W3:Y:S03]  /*3200*/  LDSM.16.M88.4 R60, [R195+0xb000] ;  /* 0x00b00000c33c783b */ /* 0x000ee60000000200 */
[----:B------:R-:W1:Y:S03]  /*3210*/  MUFU.TANH R65, R65 ;  /* 0x0000004100417308 */ /* 0x000e660000002400 */
[----:B------:R-:W-:Y:S07]  /*3220*/  HMMA.16816.F32 R40, R16, R20, R40 ;  /* 0x000000141028723c */ /* 0x000fee0000001828 */
[----:B------:R-:W-:Y:S01]  /*3230*/  SHF.R.S32.HI R21, RZ, 0x1f, R0 ;  /* 0x0000001fff157819 */ /* 0x000fe20000011400 */
[----:B------:R-:W-:Y:S03]  /*3240*/  HMMA.16816.F32 R56, R12, R32, R56 ;  /* 0x000000200c38723c */ /* 0x000fe60000001838 */
[----:B------:R-:W-:-:S04]  /*3250*/  LEA.HI R0, R21, R0, RZ, 0x2 ;  /* 0x0000000015007211 */ /* 0x000fc800078f10ff */
[----:B------:R-:W-:Y:S01]  /*3260*/  SHF.R.S32.HI R21, RZ, 0x2, R0 ;  /* 0x00000002ff157819 */ /* 0x000fe20000011400 */
[----:B------:R-:W-:Y:S01]  /*3270*/  HMMA.16816.F32 R52, R12, R34, R52 ;  /* 0x000000220c34723c */ /* 0x000fe20000001834 */
[C-C-:B------:R-:W-:Y:S01]  /*3280*/  IADD3 R0, R6.reuse, 0x1, -R92.reuse ;  /* 0x0000000106007810 */ /* 0x140fe20007ffe85c */
[----:B------:R-:W1:Y:S01]  /*3290*/  LDSM.16.M88.4 R32, [R188+0x5000] ;  /* 0x00500000bc20783b */ /* 0x000e620000000200 */
[----:B------:R-:W-:Y:S01]  /*32a0*/  IADD3 R92, R6, -c[0x0][0x2e4], -R92 ;  /* 0x8000b900065c7a10 */ /* 0x000fe20007ffe85c */
[----:B------:R-:W-:Y:S01]  /*32b0*/  IMAD.IADD R90, R21, 0x1, R90 ;  /* 0x00000001155a7824 */ /* 0x000fe200078e025a */
[----:B------:R-:W-:-:S03]  /*32c0*/  IADD3 R0, R0, c[0x0][0x2e8], RZ ;  /* 0x0000ba0000007a10 */ /* 0x000fc60007ffe0ff */
[----:B------:R-:W-:Y:S01]  /*32d0*/  HMMA.16816.F32 R44, R16, R66, R44 ;  /* 0x00000042102c723c */ /* 0x000fe2000000182c */
[C---:B------:R-:W-:Y:S01]  /*32e0*/  IADD3 R21, R90.reuse, 0x8, RZ ;  /* 0x000000085a157810 */ /* 0x040fe20007ffe0ff */
[C---:B------:R-:W-:Y:S01]  /*32f0*/  IMAD.IADD R215, R90.reuse, 0x1, R0 ;  /* 0x000000015ad77824 */ /* 0x040fe200078e0200 */
[----:B------:R-:W-:Y:S01]  /*3300*/  MUFU.TANH R66, R24 ;  /* 0x0000001800427308 */ /* 0x000fe20000002400 */
[----:B------:R-:W-:Y:S02]  /*3310*/  IMAD.IADD R216, R90, 0x1, R92 ;  /* 0x000000015ad87824 */ /* 0x000fe400078e025c */
[--C-:B------:R-:W-:Y:S01]  /*3320*/  IMAD.IADD R214, R92, 0x1, R21.reuse ;  /* 0x000000015cd67824 */ /* 0x100fe200078e0215 */
[----:B------:R-:W-:Y:S01]  /*3330*/  IMNMX R215, R215, R6, PT ;  /* 0x00000006d7d77217 */ /* 0x000fe20003800200 */
[----:B--2---:R-:W-:Y:S01]  /*3340*/  HMMA.16816.F32 R40, R12, R28, R40 ;  /* 0x0000001c0c28723c */ /* 0x004fe20000001828 */
[----:B------:R-:W-:Y:S01]  /*3350*/  IMAD.IADD R21, R0, 0x1, R21 ;  /* 0x0000000100157824 */ /* 0x000fe200078e0215 */
[----:B------:R-:W-:-:S02]  /*3360*/  IMNMX R216, RZ, R216, !PT ;  /* 0x000000d8ffd87217 */ /* 0x000fc40007800200 */
[----:B------:R-:W-:Y:S02]  /*3370*/  IMNMX R214, RZ, R214, !PT ;  /* 0x000000d6ffd67217 */ /* 0x000fe40007800200 */
[----:B------:R-:W-:Y:S01]  /*3380*/  IMNMX R210, R21, R6, PT ;  /* 0x0000000615d27217 */ /* 0x000fe20003800200 */
[----:B------:R-:W-:Y:S01]  /*3390*/  IMAD.IADD R29, R3, 0x1, R218 ;  /* 0x00000001031d7824 */ /* 0x000fe200078e02da */
[----:B------:R-:W-:Y:S01]  /*33a0*/  HMMA.16816.F32 R56, R8, R36, R56 ;  /* 0x000000240838723c */ /* 0x000fe20000001838 */
[----:B------:R2:W1:Y:S01]  /*33b0*/  MUFU.TANH R36, R25 ;  /* 0x0000001900247308 */ /* 0x0004620000002400 */
[----:B------:R-:W-:Y:S02]  /*33c0*/  LOP3.LUT R0, R4, R89, RZ, 0xfc, !PT ;  /* 0x0000005904007212 */ /* 0x000fe400078efcff */
[C---:B------:R-:W-:Y:S02]  /*33d0*/  IADD3 R21, R29.reuse, 0x8, RZ ;  /* 0x000000081d157810 */ /* 0x040fe40007ffe0ff */
[----:B------:R-:W-:-:S02]  /*33e0*/  ISETP.GE.AND P6, PT, R29, R215, PT ;  /* 0x000000d71d00720c */ /* 0x000fc40003fc6270 */
[----:B---3--:R-:W-:Y:S01]  /*33f0*/  HMMA.16816.F32 R48, R12, R60, R48 ;  /* 0x0000003c0c30723c */ /* 0x008fe20000001830 */
[----:B------:R-:W3:Y:S01]  /*3400*/  MUFU.TANH R37, R26 ;  /* 0x0000001a00257308 */ /* 0x000ee20000002400 */
[C---:B------:R-:W-:Y:S02]  /*3410*/  ISETP.GE.AND P0, PT, R21.reuse, R215, PT ;  /* 0x000000d71500720c */ /* 0x040fe40003f06270 */
[-C--:B------:R-:W-:Y:S02]  /*3420*/  ISETP.GE.AND P5, PT, R21, R210.reuse, PT ;  /* 0x000000d21500720c */ /* 0x080fe40003fa6270 */
[C---:B------:R-:W-:Y:S02]  /*3430*/  ISETP.GE.AND P4, PT, R29.reuse, R210, PT ;  /* 0x000000d21d00720c */ /* 0x040fe40003f86270 */
[----:B------:R-:W-:Y:S01]  /*3440*/  HMMA.16816.F32 R76, R16, R22, R76 ;  /* 0x00000016104c723c */ /* 0x000fe2000000184c */
[C---:B--2---:R-:W-:Y:S01]  /*3450*/  IADD3 R25, R29.reuse, 0x1, RZ ;  /* 0x000000011d197810 */ /* 0x044fe20007ffe0ff */
[----:B------:R2:W1:Y:S01]  /*3460*/  MUFU.TANH R60, R27 ;  /* 0x0000001b003c7308 */ /* 0x0004620000002400 */
[----:B------:R-:W-:-:S02]  /*3470*/  ISETP.LT.OR P6, PT, R29, R216, P6 ;  /* 0x000000d81d00720c */ /* 0x000fc400037c1670 */
[C---:B------:R-:W-:Y:S02]  /*3480*/  ISETP.GE.AND P2, PT, R25.reuse, R215, PT ;  /* 0x000000d71900720c */ /* 0x040fe40003f46270 */
[C---:B------:R-:W-:Y:S01]  /*3490*/  ISETP.GE.AND P1, PT, R25.reuse, R210, PT ;  /* 0x000000d21900720c */ /* 0x040fe20003f26270 */
[----:B------:R-:W-:Y:S01]  /*34a0*/  HMMA.16816.F32 R52, R8, R38, R52 ;  /* 0x000000260834723c */ /* 0x000fe20000001834 */
[----:B------:R-:W-:Y:S01]  /*34b0*/  ISETP.LT.OR P2, PT, R25, R216, P2 ;  /* 0x000000d81900720c */ /* 0x000fe20001741670 */
[----:B------:R-:W-:Y:S01]  /*34c0*/  FMUL.FTZ R28, R59, c[0x0][0x2ec] ;  /* 0x0000bb003b1c7a20 */ /* 0x000fe20000410000 */
[----:B------:R-:W-:Y:S02]  /*34d0*/  ISETP.LT.OR P1, PT, R25, R214, P1 ;  /* 0x000000d61900720c */ /* 0x000fe40000f21670 */
[C---:B------:R-:W-:Y:S02]  /*34e0*/  ISETP.LT.OR P0, PT, R21.reuse, R216, P0 ;  /* 0x000000d81500720c */ /* 0x040fe40000701670 */
[----:B------:R-:W-:Y:S01]  /*34f0*/  FMUL.FTZ R38, R56, c[0x0][0x2ec] ;  /* 0x0000bb0038267a20 */ /* 0x000fe20000410000 */
[----:B------:R-:W-:Y:S01]  /*3500*/  HMMA.16816.F32 R44, R12, R62, R44 ;  /* 0x0000003e0c2c723c */ /* 0x000fe2000000182c */
[----:B------:R-:W-:Y:S01]  /*3510*/  FMUL.FTZ R56, R58, c[0x0][0x2ec] ;  /* 0x0000bb003a387a20 */ /* 0x000fe20000410000 */
[----:B--2---:R-:W2:Y:S01]  /*3520*/  LDSM.16.M88.4 R24, [R188+0x5800] ;  /* 0x00580000bc18783b */ /* 0x004ea20000000200 */
[-C--:B------:R-:W-:Y:S01]  /*3530*/  ISETP.LT.OR P5, PT, R21, R214.reuse, P5 ;  /* 0x000000d61500720c */ /* 0x080fe20002fa1670 */
[----:B------:R-:W-:Y:S01]  /*3540*/  MUFU.TANH R28, R28 ;  /* 0x0000001c001c7308 */ /* 0x000fe20000002400 */
[----:B------:R-:W-:Y:S01]  /*3550*/  ISETP.LT.OR P4, PT, R29, R214, P4 ;  /* 0x000000d61d00720c */ /* 0x000fe20002781670 */
[----:B------:R-:W-:Y:S01]  /*3560*/  FMUL.FTZ R39, R57, c[0x0][0x2ec] ;  /* 0x0000bb0039277a20 */ /* 0x000fe20000410000 */
[----:B----4-:R-:W-:Y:S01]  /*3570*/  FSEL R21, R68, -INF , !P6 ;  /* 0xff80000044157808 */ /* 0x010fe20007000000 */
[----:B-1----:R-:W-:Y:S01]  /*3580*/  HMMA.16816.F32 R48, R8, R32, R48 ;  /* 0x000000200830723c */ /* 0x002fe20000001830 */
[----:B------:R-:W-:Y:S01]  /*3590*/  FSEL R64, R64, -INF , !P4 ;  /* 0xff80000040407808 */ /* 0x000fe20006000000 */
[----:B------:R-:W-:-:S04]  /*35a0*/  DEPBAR.LE SB0, 0x0 ;  /* 0x000080000000791a */ /* 0x000fc80000000000 */
[----:B------:R-:W1:Y:S01]  /*35b0*/  MUFU.TANH R56, R56 ;  /* 0x0000003800387308 */ /* 0x000e620000002400 */
[----:B------:R-:W-:Y:S01]  /*35c0*/  IADD3 R33, R29, 0x10, RZ ;  /* 0x000000101d217810 */ /* 0x000fe20007ffe0ff */
[----:B------:R-:W-:Y:S01]  /*35d0*/  HMMA.16816.F32 R76, R12, R30, R76 ;  /* 0x0000001e0c4c723c */ /* 0x000fe2000000184c */
[----:B------:R-:W-:Y:S01]  /*35e0*/  FMUL.FTZ R32, R53, c[0x0][0x2ec] ;  /* 0x0000bb0035207a20 */ /* 0x000fe20000410000 */
[----:B------:R-:W-:Y:S01]  /*35f0*/  IADD3 R53, R29, 0x9, RZ ;  /* 0x000000091d357810 */ /* 0x000fe20007ffe0ff */
[----:B------:R-:W-:Y:S01]  /*3600*/  FMUL.FTZ R52, R52, c[0x0][0x2ec] ;  /* 0x0000bb0034347a20 */ /* 0x000fe20000410000 */
[----:B------:R-:W-:Y:S02]  /*3610*/  FSEL R20, R65, -INF , !P1 ;  /* 0xff80000041147808 */ /* 0x000fe40004800000 */
[-C--:B------:R-:W-:Y:S01]  /*3620*/  ISETP.GE.AND P6, PT, R53, R215.reuse, PT ;  /* 0x000000d73500720c */ /* 0x080fe20003fc6270 */
[----:B------:R-:W4:Y:S01]  /*3630*/  MUFU.TANH R38, R38 ;  /* 0x0000002600267308 */ /* 0x000f220000002400 */
[----:B------:R-:W-:Y:S01]  /*3640*/  HMMA.16816.F32 R44, R8, R34, R44 ;  /* 0x00000022082c723c */ /* 0x000fe2000000182c */
[----:B------:R-:W-:-:S02]  /*3650*/  ISETP.GE.AND P4, PT, R33, R215, PT ;  /* 0x000000d72100720c */ /* 0x000fc40003f86270 */
[----:B------:R-:W-:Y:S02]  /*3660*/  ISETP.GE.AND P1, PT, R33, R210, PT ;  /* 0x000000d22100720c */ /* 0x000fe40003f26270 */
[-C--:B------:R-:W-:Y:S02]  /*3670*/  ISETP.LT.OR P6, PT, R53, R216.reuse, P6 ;  /* 0x000000d83500720c */ /* 0x080fe400037c1670 */
[----:B------:R-:W-:Y:S01]  /*3680*/  FMUL.FTZ R35, R54, c[0x0][0x2ec] ;  /* 0x0000bb0036237a20 */ /* 0x000fe20000410000 */
[----:B------:R-:W-:Y:S01]  /*3690*/  IADD3 R19, R29, 0x11, RZ ;  /* 0x000000111d137810 */ /* 0x000fe20007ffe0ff */
[----:B------:R-:W1:Y:S01]  /*36a0*/  MUFU.TANH R52, R52 ;  /* 0x0000003400347308 */ /* 0x000e620000002400 */
[C---:B------:R-:W-:Y:S01]  /*36b0*/  ISETP.LT.OR P4, PT, R33.reuse, R216, P4 ;  /* 0x000000d82100720c */ /* 0x040fe20002781670 */
[----:B------:R-:W-:Y:S01]  /*36c0*/  FMUL.FTZ R48, R48, c[0x0][0x2ec] ;  /* 0x0000bb0030307a20 */ /* 0x000fe20000410000 */
[----:B------:R-:W-:Y:S01]  /*36d0*/  ISETP.LT.OR P1, PT, R33, R214, P1 ;  /* 0x000000d62100720c */ /* 0x000fe20000f21670 */
[----:B------:R-:W-:Y:S01]  /*36e0*/  FMUL.FTZ R34, R55, c[0x0][0x2ec] ;  /* 0x0000bb0037227a20 */ /* 0x000fe20000410000 */
[----:B------:R-:W-:Y:S01]  /*36f0*/  FSEL R69, R69, -INF , !P2 ;  /* 0xff80000045457808 */ /* 0x000fe20005000000 */
[----:B------:R-:W-:Y:S01]  /*3700*/  FMUL.FTZ R49, R49, c[0x0][0x2ec] ;  /* 0x0000bb0031317a20 */ /* 0x000fe20000410000 */
[----:B------:R-:W-:Y:S01]  /*3710*/  FSEL R33, R36, -INF , !P6 ;  /* 0xff80000024217808 */ /* 0x000fe20007000000 */
[----:B------:R-:W1:Y:S01]  /*3720*/  MUFU.TANH R35, R35 ;  /* 0x0000002300237308 */ /* 0x000e620000002400 */
[-C--:B------:R-:W-:Y:S01]  /*3730*/  ISETP.GE.AND P2, PT, R53, R210.reuse, PT ;  /* 0x000000d23500720c */ /* 0x080fe20003f46270 */
[C---:B--2---:R-:W-:Y:S01]  /*3740*/  HMMA.16816.F32 R40, R8.reuse, R24, R40 ;  /* 0x000000180828723c */ /* 0x044fe20000001828 */
[----:B------:R-:W-:Y:S01]  /*3750*/  ISETP.GE.AND P6, PT, R19, R210, PT ;  /* 0x000000d21300720c */ /* 0x000fe20003fc6270 */
[----:B------:R-:W-:Y:S01]  /*3760*/  FMUL.FTZ R50, R50, c[0x0][0x2ec] ;  /* 0x0000bb0032327a20 */ /* 0x000fe20000410000 */
[-C--:B------:R-:W-:Y:S01]  /*3770*/  ISETP.LT.OR P2, PT, R53, R214.reuse, P2 ;  /* 0x000000d63500720c */ /* 0x080fe20001741670 */
[----:B------:R-:W-:Y:S01]  /*3780*/  FMUL.FTZ R51, R51, c[0x0][0x2ec] ;  /* 0x0000bb0033337a20 */ /* 0x000fe20000410000 */
[----:B------:R-:W-:Y:S01]  /*3790*/  ISETP.LT.OR P6, PT, R19, R214, P6 ;  /* 0x000000d61300720c */ /* 0x000fe200037c1670 */
[----:B------:R-:W2:Y:S01]  /*37a0*/  MUFU.TANH R39, R39 ;  /* 0x0000002700277308 */ /* 0x000ea20000002400 */
[C---:B------:R-:W-:Y:S01]  /*37b0*/  IADD3 R17, R29.reuse, 0x18, RZ ;  /* 0x000000181d117810 */ /* 0x040fe20007ffe0ff */
[----:B------:R-:W-:Y:S01]  /*37c0*/  HMMA.16816.F32 R76, R8, R26, R76 ;  /* 0x0000001a084c723c */ /* 0x000fe2000000184c */
[----:B------:R-:W-:Y:S01]  /*37d0*/  IADD3 R25, R29, 0x20, RZ ;  /* 0x000000201d197810 */ /* 0x000fe20007ffe0ff */
[----:B------:R-:W-:Y:S01]  /*37e0*/  FMUL.FTZ R44, R44, c[0x0][0x2ec] ;  /* 0x0000bb002c2c7a20 */ /* 0x000fe20000410000 */
[----:B---3--:R-:W-:Y:S01]  /*37f0*/  FSEL R6, R37, -INF , !P5 ;  /* 0xff80000025067808 */ /* 0x008fe20006800000 */
[----:B------:R-:W-:Y:S01]  /*3800*/  FMUL.FTZ R45, R45, c[0x0][0x2ec] ;  /* 0x0000bb002d2d7a20 */ /* 0x000fe20000410000 */
[----:B------:R-:W-:Y:S01]  /*3810*/  FSEL R4, R60, -INF , !P2 ;  /* 0xff8000003c047808 */ /* 0x000fe20005000000 */
[----:B------:R-:W3:Y:S01]  /*3820*/  MUFU.TANH R32, R32 ;  /* 0x0000002000207308 */ /* 0x000ee20000002400 */
[----:B-1----:R-:W-:Y:S01]  /*3830*/  FSEL R18, R56, -INF , !P1 ;  /* 0xff80000038127808 */ /* 0x002fe20004800000 */
[----:B------:R-:W-:Y:S01]  /*3840*/  FMUL.FTZ R46, R46, c[0x0][0x2ec] ;  /* 0x0000bb002e2e7a20 */ /* 0x000fe20000410000 */
[----:B------:R-:W-:Y:S01]  /*3850*/  FSEL R16, R28, -INF , !P6 ;  /* 0xff8000001c107808 */ /* 0x000fe20007000000 */
[----:B------:R-:W-:Y:S01]  /*3860*/  FMUL.FTZ R47, R47, c[0x0][0x2ec] ;  /* 0x0000bb002f2f7a20 */ /* 0x000fe20000410000 */
[----:B------:R-:W-:-:S02]  /*3870*/  ISETP.GE.AND P5, PT, R17, R215, PT ;  /* 0x000000d71100720c */ /* 0x000fc40003fa6270 */
[-C--:B------:R-:W-:Y:S01]  /*3880*/  ISETP.GE.AND P2, PT, R17, R210.reuse, PT ;  /* 0x000000d21100720c */ /* 0x080fe20003f46270 */
[----:B------:R-:W1:Y:S01]  /*3890*/  MUFU.TANH R163, R48 ;  /* 0x0000003000a37308 */ /* 0x000e620000002400 */
        /* <DEDUP_REMOVED lines=10> */
[----:B------:R-:W-:Y:S01]  /*3940*/  ISETP.LT.OR P2, PT, R17, R214, P2 ;  /* 0x000000d61100720c */ /* 0x000fe20001741670 */
[----:B------:R-:W-:Y:S01]  /*3950*/  FMUL.FTZ R76, R76, c[0x0][0x2ec] ;  /* 0x0000bb004c4c7a20 */ /* 0x000fe20000410000 */
[----:B------:R-:W-:Y:S01]  /*3960*/  IADD3 R37, R29, 0x19, RZ ;  /* 0x000000191d257810 */ /* 0x000fe20007ffe0ff */
[----:B------:R-:W-:Y:S01]  /*3970*/  FMUL.FTZ R77, R77, c[0x0][0x2ec] ;  /* 0x0000bb004d4d7a20 */ /* 0x000fe20000410000 */
[C---:B------:R-:W-:Y:S01]  /*3980*/  ISETP.LT.OR P1, PT, R25.reuse, R216, P1 ;  /* 0x000000d81900720c */ /* 0x040fe20000f21670 */
[----:B------:R-:W1:Y:S01]  /*3990*/  MUFU.TANH R171, R49 ;  /* 0x0000003100ab7308 */ /* 0x000e620000002400 */
[----:B------:R-:W-:Y:S01]  /*39a0*/  ISETP.LT.OR P6, PT, R25, R214, P6 ;  /* 0x000000d61900720c */ /* 0x000fe200037c1670 */
[----:B------:R-:W-:Y:S01]  /*39b0*/  FMUL.FTZ R78, R78, c[0x0][0x2ec] ;  /* 0x0000bb004e4e7a20 */ /* 0x000fe20000410000 */
[----:B------:R-:W-:Y:S01]  /*39c0*/  IADD3 R25, R29, 0x21, RZ ;  /* 0x000000211d197810 */ /* 0x000fe20007ffe0ff */
[----:B------:R-:W-:Y:S01]  /*39d0*/  FMUL.FTZ R79, R79, c[0x0][0x2ec] ;  /* 0x0000bb004f4f7a20 */ /* 0x000fe20000410000 */
[----:B------:R-:W-:-:S02]  /*39e0*/  ISETP.LT.OR P0, PT, R19, R216, P0 ;  /* 0x000000d81300720c */ /* 0x000fc40000701670 */
[----:B----4-:R-:W-:Y:S01]  /*39f0*/  FSEL R19, R38, -INF , !P4 ;  /* 0xff80000026137808 */ /* 0x010fe20006000000 */
[----:B------:R-:W4:Y:S01]  /*3a00*/  MUFU.TANH R169, R44 ;  /* 0x0000002c00a97308 */ /* 0x000f220000002400 */
[-C--:B------:R-:W-:Y:S02]  /*3a10*/  ISETP.GE.AND P4, PT, R37, R215.reuse, PT ;  /* 0x000000d72500720c */ /* 0x080fe40003f86270 */
[----:B------:R-:W-:Y:S02]  /*3a20*/  FSEL R15, R52, -INF , !P5 ;  /* 0xff800000340f7808 */ /* 0x000fe40006800000 */
[----:B------:R-:W-:Y:S02]  /*3a30*/  FSEL R14, R35, -INF , !P2 ;  /* 0xff800000230e7808 */ /* 0x000fe40005000000 */
[C---:B------:R-:W-:Y:S01]  /*3a40*/  ISETP.GE.AND P5, PT, R25.reuse, R215, PT ;  /* 0x000000d71900720c */ /* 0x040fe20003fa6270 */
[----:B------:R-:W1:Y:S01]  /*3a50*/  MUFU.TANH R166, R50 ;  /* 0x0000003200a67308 */ /* 0x000e620000002400 */
[----:B------:R-:W-:-:S02]  /*3a60*/  ISETP.GE.AND P2, PT, R25, R210, PT ;  /* 0x000000d21900720c */ /* 0x000fc40003f46270 */
[----:B------:R-:W-:Y:S02]  /*3a70*/  ISETP.LT.OR P4, PT, R37, R216, P4 ;  /* 0x000000d82500720c */ /* 0x000fe40002781670 */
[----:B--2---:R-:W-:Y:S02]  /*3a80*/  FSEL R17, R39, -INF , !P0 ;  /* 0xff80000027117808 */ /* 0x004fe40004000000 */
[----:B------:R-:W-:Y:S01]  /*3a90*/  ISETP.GE.AND P0, PT, R37, R210, PT ;  /* 0x000000d22500720c */ /* 0x000fe20003f06270 */
[----:B------:R-:W2:Y:S01]  /*3aa0*/  MUFU.TANH R176, R51 ;  /* 0x0000003300b07308 */ /* 0x000ea20000002400 */
[----:B------:R-:W-:Y:S02]  /*3ab0*/  IADD3 R31, R29, 0x28, RZ ;  /* 0x000000281d1f7810 */ /* 0x000fe40007ffe0ff */
[C---:B------:R-:W-:Y:S02]  /*3ac0*/  ISETP.LT.OR P5, PT, R25.reuse, R216, P5 ;  /* 0x000000d81900720c */ /* 0x040fe40002fa1670 */
[----:B------:R-:W-:-:S02]  /*3ad0*/  ISETP.LT.OR P2, PT, R25, R214, P2 ;  /* 0x000000d61900720c */ /* 0x000fc40001741670 */
[----:B------:R-:W-:Y:S01]  /*3ae0*/  IADD3 R25, R29, 0x29, RZ ;  /* 0x000000291d197810 */ /* 0x000fe20007ffe0ff */
[----:B------:R-:W2:Y:S01]  /*3af0*/  MUFU.TANH R165, R45 ;  /* 0x0000002d00a57308 */ /* 0x000ea20000002400 */
[----:B---3--:R-:W-:Y:S02]  /*3b00*/  FSEL R13, R32, -INF , !P4 ;  /* 0xff800000200d7808 */ /* 0x008fe40006000000 */
[----:B------:R-:W-:Y:S02]  /*3b10*/  ISETP.LT.OR P0, PT, R37, R214, P0 ;  /* 0x000000d62500720c */ /* 0x000fe40000701670 */
[-C--:B------:R-:W-:Y:S02]  /*3b20*/  ISETP.GE.AND P4, PT, R31, R215.reuse, PT ;  /* 0x000000d71f00720c */ /* 0x080fe40003f86270 */
[----:B-1----:R-:W-:Y:S01]  /*3b30*/  FSEL R163, R163, -INF , !P1 ;  /* 0xff800000a3a37808 */ /* 0x002fe20004800000 */
[----:B------:R-:W1:Y:S01]  /*3b40*/  MUFU.TANH R170, R46 ;  /* 0x0000002e00aa7308 */ /* 0x000e620000002400 */
[----:B------:R-:W-:-:S02]  /*3b50*/  ISETP.GE.AND P1, PT, R25, R215, PT ;  /* 0x000000d71900720c */ /* 0x000fc40003f26270 */
[----:B------:R-:W-:Y:S02]  /*3b60*/  FSEL R12, R34, -INF , !P0 ;  /* 0xff800000220c7808 */ /* 0x000fe40004000000 */
[C---:B------:R-:W-:Y:S02]  /*3b70*/  ISETP.LT.OR P4, PT, R31.reuse, R216, P4 ;  /* 0x000000d81f00720c */ /* 0x040fe40002781670 */
[----:B------:R-:W-:Y:S01]  /*3b80*/  ISETP.GE.AND P0, PT, R31, R210, PT ;  /* 0x000000d21f00720c */ /* 0x000fe20003f06270 */
[----:B------:R-:W3:Y:S01]  /*3b90*/  MUFU.TANH R174, R47 ;  /* 0x0000002f00ae7308 */ /* 0x000ee20000002400 */
[----:B------:R-:W-:Y:S02]  /*3ba0*/  ISETP.LT.OR P1, PT, R25, R216, P1 ;  /* 0x000000d81900720c */ /* 0x000fe40000f21670 */
[C---:B------:R-:W-:Y:S02]  /*3bb0*/  IADD3 R9, R29.reuse, 0x30, RZ ;  /* 0x000000301d097810 */ /* 0x040fe40007ffe0ff */
[----:B------:R-:W-:-:S02]  /*3bc0*/  IADD3 R11, R29, 0x31, RZ ;  /* 0x000000311d0b7810 */ /* 0x000fc40007ffe0ff */
[----:B------:R-:W-:Y:S01]  /*3bd0*/  FSEL R171, R171, -INF , !P5 ;  /* 0xff800000abab7808 */ /* 0x000fe20006800000 */
[----:B------:R-:W1:Y:S01]  /*3be0*/  MUFU.TANH R175, R40 ;  /* 0x0000002800af7308 */ /* 0x000e620000002400 */
[----:B----4-:R-:W-:Y:S02]  /*3bf0*/  FSEL R169, R169, -INF , !P4 ;  /* 0xff800000a9a97808 */ /* 0x010fe40006000000 */
[----:B------:R-:W-:Y:S02]  /*3c00*/  ISETP.LT.OR P0, PT, R31, R214, P0 ;  /* 0x000000d61f00720c */ /* 0x000fe40000701670 */
[----:B------:R-:W-:Y:S02]  /*3c10*/  FSEL R166, R166, -INF , !P6 ;  /* 0xff800000a6a67808 */ /* 0x000fe40007000000 */
[----:B------:R-:W-:Y:S01]  /*3c20*/  ISETP.GE.AND P5, PT, R9, R215, PT ;  /* 0x000000d70900720c */ /* 0x000fe20003fa6270 */
[----:B------:R-:W-:Y:S01]  /*3c30*/  MUFU.TANH R173, R41 ;  /* 0x0000002900ad7308 */ /* 0x000fe20000002400 */
[----:B--2---:R-:W-:-:S02]  /*3c40*/  FSEL R176, R176, -INF , !P2 ;  /* 0xff800000b0b07808 */ /* 0x004fc40005000000 */
[-C--:B------:R-:W-:Y:S02]  /*3c50*/  ISETP.GE.AND P4, PT, R9, R210.reuse, PT ;  /* 0x000000d20900720c */ /* 0x080fe40003f86270 */
[----:B------:R-:W-:Y:S02]  /*3c60*/  FSEL R165, R165, -INF , !P1 ;  /* 0xff800000a5a57808 */ /* 0x000fe40004800000 */
[----:B------:R-:W-:Y:S01]  /*3c70*/  ISETP.GE.AND P6, PT, R25, R210, PT ;  /* 0x000000d21900720c */ /* 0x000fe20003fc6270 */
[----:B------:R-:W2:Y:S01]  /*3c80*/  MUFU.TANH R168, R42 ;  /* 0x0000002a00a87308 */ /* 0x000ea20000002400 */
[----:B------:R-:W-:Y:S02]  /*3c90*/  ISETP.GE.AND P2, PT, R11, R215, PT ;  /* 0x000000d70b00720c */ /* 0x000fe40003f46270 */
[----:B------:R-:W-:Y:S02]  /*3ca0*/  ISETP.GT.AND P1, PT, R209, R204, PT ;  /* 0x000000ccd100720c */ /* 0x000fe40003f24270 */
[----:B------:R-:W-:-:S02]  /*3cb0*/  ISETP.LT.OR P5, PT, R9, R216, P5 ;  /* 0x000000d80900720c */ /* 0x000fc40002fa1670 */
[----:B-1----:R-:W-:Y:S01]  /*3cc0*/  FSEL R170, R170, -INF , !P0 ;  /* 0xff800000aaaa7808 */ /* 0x002fe20004000000 */
[----:B------:R-:W1:Y:S01]  /*3cd0*/  MUFU.TANH R142, R43 ;  /* 0x0000002b008e7308 */ /* 0x000e620000002400 */
[-C--:B------:R-:W-:Y:S02]  /*3ce0*/  ISETP.LT.OR P4, PT, R9, R214.reuse, P4 ;  /* 0x000000d60900720c */ /* 0x080fe40002781670 */
[----:B------:R-:W-:Y:S02]  /*3cf0*/  ISETP.LT.OR P6, PT, R25, R214, P6 ;  /* 0x000000d61900720c */ /* 0x000fe400037c1670 */
[C---:B------:R-:W-:Y:S02]  /*3d00*/  ISETP.GE.AND P0, PT, R11.reuse, R210, PT ;  /* 0x000000d20b00720c */ /* 0x040fe40003f06270 */
[----:B------:R-:W-:Y:S01]  /*3d10*/  ISETP.LT.OR P2, PT, R11, R216, P2 ;  /* 0x000000d80b00720c */ /* 0x000fe20001741670 */
[----:B------:R-:W4:Y:S01]  /*3d20*/  MUFU.TANH R143, R76 ;  /* 0x0000004c008f7308 */ /* 0x000f220000002400 */
[----:B------:R-:W-:-:S02]  /*3d30*/  IADD3 R9, R29, 0x38, RZ ;  /* 0x000000381d097810 */ /* 0x000fc40007ffe0ff */
[----:B------:R-:W-:Y:S02]  /*3d40*/  IADD3 R29, R29, 0x39, RZ ;  /* 0x000000391d1d7810 */ /* 0x000fe40007ffe0ff */
[----:B------:R-:W-:Y:S02]  /*3d50*/  ISETP.LT.OR P0, PT, R11, R214, P0 ;  /* 0x000000d60b00720c */ /* 0x000fe40000701670 */
[----:B---3--:R-:W-:Y:S01]  /*3d60*/  FSEL R174, R174, -INF , !P6 ;  /* 0xff800000aeae7808 */ /* 0x008fe20007000000 */
[----:B------:R-:W-:Y:S01]  /*3d70*/  MUFU.TANH R141, R77 ;  /* 0x0000004d008d7308 */ /* 0x000fe20000002400 */
[----:B------:R-:W-:Y:S02]  /*3d80*/  FSEL R175, R175, -INF , !P5 ;  /* 0xff800000afaf7808 */ /* 0x000fe40006800000 */
[----:B--2---:R-:W-:Y:S02]  /*3d90*/  FSEL R168, R168, -INF , !P4 ;  /* 0xff800000a8a87808 */ /* 0x004fe40006000000 */
[----:B------:R-:W-:Y:S01]  /*3da0*/  FSEL R173, R173, -INF , !P2 ;  /* 0xff800000adad7808 */ /* 0x000fe20005000000 */
[----:B------:R-:W-:Y:S01]  /*3db0*/  BAR.SYNC.DEFER_BLOCKING 0x0 ;  /* 0x0000000000007b1d */ /* 0x000fe20000010000 */
[----:B------:R-:W-:-:S02]  /*3dc0*/  ISETP.GE.AND P6, PT, R9, R215, PT ;  /* 0x000000d70900720c */ /* 0x000fc40003fc6270 */
[----:B------:R-:W-:Y:S02]  /*3dd0*/  ISETP.GE.AND P5, PT, R29, R215, PT ;  /* 0x000000d71d00720c */ /* 0x000fe40003fa6270 */
[-C--:B------:R-:W-:Y:S01]  /*3de0*/  ISETP.GE.AND P4, PT, R9, R210.reuse, PT ;  /* 0x000000d20900720c */ /* 0x080fe20003f86270 */
[----:B------:R-:W2:Y:S01]  /*3df0*/  MUFU.TANH R140, R78 ;  /* 0x0000004e008c7308 */ /* 0x000ea20000002400 */
[----:B------:R-:W-:Y:S02]  /*3e00*/  ISETP.GE.AND P2, PT, R29, R210, PT ;  /* 0x000000d21d00720c */ /* 0x000fe40003f46270 */
[----:B-1----:R-:W-:Y:S02]  /*3e10*/  FSEL R142, R142, -INF , !P0 ;  /* 0xff8000008e8e7808 */ /* 0x002fe40004000000 */
[C---:B------:R-:W-:Y:S02]  /*3e20*/  ISETP.LT.OR P6, PT, R9.reuse, R216, P6 ;  /* 0x000000d80900720c */ /* 0x040fe400037c1670 */
[----:B------:R-:W-:Y:S01]  /*3e30*/  ISETP.LT.OR P4, PT, R9, R214, P4 ;  /* 0x000000d60900720c */ /* 0x000fe20002781670 */
[----:B------:R-:W1:Y:S01]  /*3e40*/  MUFU.TANH R164, R79 ;  /* 0x0000004f00a47308 */ /* 0x000e620000002400 */
[----:B------:R-:W-:-:S02]  /*3e50*/  ISETP.LT.OR P5, PT, R29, R216, P5 ;  /* 0x000000d81d00720c */ /* 0x000fc40002fa1670 */
[----:B------:R-:W-:Y:S02]  /*3e60*/  ISETP.LT.OR P2, PT, R29, R214, P2 ;  /* 0x000000d61d00720c */ /* 0x000fe40001741670 */
[C---:B------:R-:W-:Y:S02]  /*3e70*/  @!P1 LEA R220, P0, R2.reuse, c[0x0][0x168], 0x1 ;  /* 0x00005a0002dc9a11 */ /* 0x040fe400078008ff */
[----:B----4-:R-:W-:Y:S02]  /*3e80*/  FSEL R143, R143, -INF , !P6 ;  /* 0xff8000008f8f7808 */ /* 0x010fe40007000000 */
[----:B------:R-:W-:Y:S02]  /*3e90*/  @!P1 LEA.HI.X R221, R2, c[0x0][0x16c], R133, 0x1, P0 ;  /* 0x00005b0002dd9a11 */ /* 0x000fe400000f0c85 */
[----:B--2---:R-:W-:Y:S02]  /*3ea0*/  FSEL R140, R140, -INF , !P4 ;  /* 0xff8000008c8c7808 */ /* 0x004fe40006000000 */
[----:B------:R-:W-:-:S02]  /*3eb0*/  FSEL R141, R141, -INF , !P5 ;  /* 0xff8000008d8d7808 */ /* 0x000fc40006800000 */
[----:B-1----:R-:W-:Y:S01]  /*3ec0*/  FSEL R164, R164, -INF , !P2 ;  /* 0xff800000a4a47808 */ /* 0x002fe20005000000 */
[----:B------:R-:W-:Y:S05]  /*3ed0*/  @!P1 BRA `(.L_x_6307) ;  /* 0x000005c000009947 */ /* 0x000fea0003800000 */
[----:B------:R-:W-:Y:S05]  /*3ee0*/  @!P3 BRA `(.L_x_6308) ;  /* 0x000003900000b947 */ /* 0x000fea0003800000 */
[----:B------:R-:W1:Y:S01]  /*3ef0*/  I2F.RP R8, UR6 ;  /* 0x0000000600087d06 */ /* 0x000e620008209400 */
[C---:B------:R-:W-:Y:S02]  /*3f00*/  IADD3 R24, R3.reuse, -0x40, RZ ;  /* 0xffffffc003187810 */ /* 0x040fe40007ffe0ff */
        /* <DEDUP_REMOVED lines=55> */
.L_x_6308:
[----:B------:R-:W-:-:S04]  /*4280*/  ULEA UR4, -UR8, URZ, 0x6 ;  /* 0x0000003f08047291 */ /* 0x000fc8000f8e313f */
[----:B------:R-:W-:Y:S02]  /*4290*/  USHF.R.S32.HI UR5, URZ, 0x1f, UR4 ;  /* 0x0000001f3f057899 */ /* 0x000fe40008011404 */
[----:B------:R-:W-:-:S04]  /*42a0*/  MOV R3, UR4 ;  /* 0x0000000400037c02 */ /* 0x000fc80008000f00 */
[----:B------:R-:W-:Y:S02]  /*42b0*/  MOV R8, UR5 ;  /* 0x0000000500087c02 */ /* 0x000fe40008000f00 */
.L_x_6309:
        /* <DEDUP_REMOVED lines=30> */
.L_x_6307:
        /* <DEDUP_REMOVED lines=380> */
.L_x_6311:
[----:B------:R-:W-:Y:S02]  /*5c60*/  ULDC UR14, c[0x0][0x1a0] ;  /* 0x00006800000e7ab9 */ /* 0x000fe40000000800 */
[----:B------:R-:W-:-:S04]  /*5c70*/  ULEA UR14, -UR14, URZ, 0x6 ;  /* 0x0000003f0e0e7291 */ /* 0x000fc8000f8e313f */
[----:B------:R-:W-:-:S04]  /*5c80*/  USHF.R.S32.HI UR12, URZ, 0x1f, UR14 ;  /* 0x0000001f3f0c7899 */ /* 0x000fc8000801140e */
.L_x_6312:
        /* <DEDUP_REMOVED lines=179> */
[----:B------:R-:W-:Y:S02]  /*67c0*/  FMUL.FTZ R134, R13, c[0x0][0x2ec] ;  /* 0x0000bb000d867a20 */ /* 0x000fe40000410000 */
[----:B------:R-:W-:Y:S02]  /*67d0*/  FMUL.FTZ R135, R14, c[0x0][0x2ec] ;  /* 0x0000bb000e877a20 */ /* 0x000fe40000410000 */
[----:B------:R-:W-:Y:S01]  /*67e0*/  FMUL.FTZ R140, R15, c[0x0][0x2ec] ;  /* 0x0000bb000f8c7a20 */ /* 0x000fe20000410000 */
[----:B------:R-:W-:Y:S01]  /*67f0*/  HMMA.16816.F32 R24, R8, R6, R24 ;  /* 0x000000060818723c */ /* 0x000fe20000001818 */
[----:B------:R-:W1:Y:S01]  /*6800*/  LDSM.16.M88.4 R12, [R180] ;  /* 0x00000000b40c783b */ /* 0x000e620000000200 */
[----:B------:R-:W5:Y:S03]  /*6810*/  MUFU.TANH R0, R0 ;  /* 0x0000000000007308 */ /* 0x000f660000002400 */
[----:B------:R-:W1:Y:S03]  /*6820*/  LDSM.16.M88.4 R4, [R195+0xb000] ;  /* 0x00b00000c304783b */ /* 0x000e660000000200 */
[----:B--2---:R-:W-:Y:S02]  /*6830*/  HMMA.16816.F32 R32, R160, R16, R32 ;  /* 0x00000010a020723c */ /* 0x004fe40000001820 */
[----:B------:R-:W2:Y:S06]  /*6840*/  MUFU.TANH R135, R135 ;  /* 0x0000008700877308 */ /* 0x000eac0000002400 */
[----:B------:R-:W-:Y:S02]  /*6850*/  HMMA.16816.F32 R144, R20, R142, R144 ;  /* 0x0000008e1490723c */ /* 0x000fe40000001890 */
[----:B------:R-:W1:Y:S06]  /*6860*/  MUFU.TANH R134, R134 ;  /* 0x0000008600867308 */ /* 0x000e6c0000002400 */
[----:B---3--:R-:W-:Y:S01]  /*6870*/  HMMA.16816.F32 R156, R28, R164, R156 ;  /* 0x000000a41c9c723c */ /* 0x008fe2000000189c */
[----:B------:R-:W-:Y:S01]  /*6880*/  FMUL.FTZ R24, R24, c[0x0][0x2ec] ;  /* 0x0000bb0018187a20 */ /* 0x000fe20000410000 */
[----:B------:R-:W-:Y:S01]  /*6890*/  MUFU.TANH R140, R140 ;  /* 0x0000008c008c7308 */ /* 0x000fe20000002400 */
[----:B------:R-:W-:-:S05]  /*68a0*/  FMUL.FTZ R142, R27, c[0x0][0x2ec] ;  /* 0x0000bb001b8e7a20 */ /* 0x000fca0000410000 */
[----:B----4-:R-:W-:Y:S02]  /*68b0*/  HMMA.16816.F32 R148, R8, R136, R148 ;  /* 0x000000880894723c */ /* 0x010fe40000001894 */
[----:B------:R3:W4:Y:S05]  /*68c0*/  MUFU.TANH R141, R24 ;  /* 0x00000018008d7308 */ /* 0x00072a0000002400 */
[----:B------:R-:W-:Y:S01]  /*68d0*/  FMUL.FTZ R136, R25, c[0x0][0x2ec] ;  /* 0x0000bb0019887a20 */ /* 0x000fe20000410000 */
[----:B------:R-:W-:Y:S01]  /*68e0*/  HMMA.16816.F32 R152, R28, R166, R152 ;  /* 0x000000a61c98723c */ /* 0x000fe20000001898 */
[----:B------:R-:W-:Y:S01]  /*68f0*/  FMUL.FTZ R137, R26, c[0x0][0x2ec] ;  /* 0x0000bb001a897a20 */ /* 0x000fe20000410000 */
[----:B------:R-:W-:Y:S06]  /*6900*/  MUFU.TANH R142, R142 ;  /* 0x0000008e008e7308 */ /* 0x000fec0000002400 */
[----:B------:R-:W-:Y:S01]  /*6910*/  HMMA.16816.F32 R168, R160, R18, R168 ;  /* 0x00000012a0a8723c */ /* 0x000fe200000018a8 */
[----:B------:R-:W-:Y:S01]  /*6920*/  LDSM.16.M88.4 R16, [R188+0x5000] ;  /* 0x00500000bc10783b */ /* 0x000fe20000000200 */
[----:B------:R-:W2:Y:S03]  /*6930*/  MUFU.TANH R137, R137 ;  /* 0x0000008900897308 */ /* 0x000ea60000002400 */
[----:B---3--:R-:W3:Y:S03]  /*6940*/  LDSM.16.M88.4 R24, [R195+0xb800] ;  /* 0x00b80000c318783b */ /* 0x008ee60000000200 */
[----:B-1----:R-:W-:Y:S02]  /*6950*/  HMMA.16816.F32 R32, R28, R12, R32 ;  /* 0x0000000c1c20723c */ /* 0x002fe40000001820 */
[----:B------:R-:W1:Y:S05]  /*6960*/  MUFU.TANH R136, R136 ;  /* 0x0000008800887308 */ /* 0x000e6a0000002400 */
        /* <DEDUP_REMOVED lines=14> */
[----:B------:R-:W1:Y:S01]  /*6a50*/  LDSM.16.M88.4 R4, [R188+0x5800] ;  /* 0x00580000bc04783b */ /* 0x000e620000000200 */
[----:B------:R-:W-:Y:S01]  /*6a60*/  ISETP.LT.OR P0, PT, R13, R214, P0 ;  /* 0x000000d60d00720c */ /* 0x000fe20000701670 */
[----:B------:R-:W-:-:S04]  /*6a70*/  DEPBAR.LE SB0, 0x0 ;  /* 0x000080000000791a */ /* 0x000fc80000000000 */
[----:B------:R-:W-:Y:S01]  /*6a80*/  HMMA.16816.F32 R144, R8, R138, R144 ;  /* 0x0000008a0890723c */ /* 0x000fe20000001890 */
[----:B------:R-:W-:Y:S01]  /*6a90*/  FMUL.FTZ R14, R151, c[0x0][0x2ec] ;  /* 0x0000bb00970e7a20 */ /* 0x000fe20000410000 */
[----:B-----5:R-:W-:Y:S02]  /*6aa0*/  FSEL R0, R0, -INF , !P5 ;  /* 0xff80000000007808 */ /* 0x020fe40006800000 */
[----:B--2---:R-:W-:Y:S02]  /*6ab0*/  FSEL R135, R135, -INF , !P0 ;  /* 0xff80000087877808 */ /* 0x004fe40004000000 */
[----:B------:R-:W-:Y:S01]  /*6ac0*/  FSEL R134, R134, -INF , !P4 ;  /* 0xff80000086867808 */ /* 0x000fe20006000000 */
[----:B------:R-:W-:Y:S01]  /*6ad0*/  FMUL.FTZ R138, R148, c[0x0][0x2ec] ;  /* 0x0000bb00948a7a20 */ /* 0x000fe20000410000 */
[----:B---3--:R-:W-:Y:S01]  /*6ae0*/  HMMA.16816.F32 R32, R20, R24, R32 ;  /* 0x000000181420723c */ /* 0x008fe20000001820 */
[----:B------:R-:W-:Y:S01]  /*6af0*/  FMUL.FTZ R139, R149, c[0x0][0x2ec] ;  /* 0x0000bb00958b7a20 */ /* 0x000fe20000410000 */
[----:B------:R-:W-:Y:S01]  /*6b00*/  MUFU.TANH R14, R14 ;  /* 0x0000000e000e7308 */ /* 0x000fe20000002400 */
[----:B------:R-:W-:-:S05]  /*6b10*/  IADD3 R31, R13, 0x21, RZ ;  /* 0x000000210d1f7810 */ /* 0x000fca0007ffe0ff */
[C---:B------:R-:W-:Y:S02]  /*6b20*/  HMMA.16816.F32 R156, R8.reuse, R16, R156 ;  /* 0x00000010089c723c */ /* 0x040fe4000000189c */
[----:B------:R-:W2:Y:S05]  /*6b30*/  MUFU.TANH R138, R138 ;  /* 0x0000008a008a7308 */ /* 0x000eaa0000002400 */
[----:B------:R-:W-:Y:S01]  /*6b40*/  IADD3 R17, R13, 0x9, RZ ;  /* 0x000000090d117810 */ /* 0x000fe20007ffe0ff */
[----:B------:R-:W-:Y:S01]  /*6b50*/  HMMA.16816.F32 R152, R8, R18, R152 ;  /* 0x000000120898723c */ /* 0x000fe20000001898 */
[----:B------:R-:W-:Y:S01]  /*6b60*/  FMUL.FTZ R16, R145, c[0x0][0x2ec] ;  /* 0x0000bb0091107a20 */ /* 0x000fe20000410000 */
[----:B------:R-:W3:Y:S01]  /*6b70*/  MUFU.TANH R139, R139 ;  /* 0x0000008b008b7308 */ /* 0x000ee20000002400 */
[-C--:B------:R-:W-:Y:S01]  /*6b80*/  ISETP.GE.AND P5, PT, R17, R215.reuse, PT ;  /* 0x000000d71100720c */ /* 0x080fe20003fa6270 */
[----:B------:R-:W-:Y:S01]  /*6b90*/  FMUL.FTZ R29, R147, c[0x0][0x2ec] ;  /* 0x0000bb00931d7a20 */ /* 0x000fe20000410000 */
[----:B------:R-:W-:Y:S01]  /*6ba0*/  ISETP.GE.AND P0, PT, R17, R210, PT ;  /* 0x000000d21100720c */ /* 0x000fe20003f06270 */
[----:B------:R-:W-:Y:S01]  /*6bb0*/  FMUL.FTZ R15, R144, c[0x0][0x2ec] ;  /* 0x0000bb00900f7a20 */ /* 0x000fe20000410000 */
[----:B------:R-:W-:Y:S01]  /*6bc0*/  IADD3 R19, R13, 0x8, RZ ;  /* 0x000000080d137810 */ /* 0x000fe20007ffe0ff */
[----:B------:R-:W-:Y:S01]  /*6bd0*/  HMMA.16816.F32 R168, R20, R26, R168 ;  /* 0x0000001a14a8723c */ /* 0x000fe200000018a8 */
[----:B------:R-:W-:Y:S01]  /*6be0*/  ISETP.LT.OR P5, PT, R17, R216, P5 ;  /* 0x000000d81100720c */ /* 0x000fe20002fa1670 */
[----:B------:R-:W5:Y:S01]  /*6bf0*/  MUFU.TANH R16, R16 ;  /* 0x0000001000107308 */ /* 0x000f620000002400 */
[C---:B------:R-:W-:Y:S01]  /*6c00*/  ISETP.GE.AND P6, PT, R19.reuse, R215, PT ;  /* 0x000000d71300720c */ /* 0x040fe20003fc6270 */
[----:B------:R-:W-:Y:S01]  /*6c10*/  FMUL.FTZ R28, R146, c[0x0][0x2ec] ;  /* 0x0000bb00921c7a20 */ /* 0x000fe20000410000 */
[----:B------:R-:W-:-:S02]  /*6c20*/  ISETP.GE.AND P1, PT, R19, R210, PT ;  /* 0x000000d21300720c */ /* 0x000fc40003f26270 */
[C---:B------:R-:W-:Y:S01]  /*6c30*/  ISETP.LT.OR P6, PT, R19.reuse, R216, P6 ;  /* 0x000000d81300720c */ /* 0x040fe200037c1670 */
[C---:B-1----:R-:W-:Y:S01]  /*6c40*/  HMMA.16816.F32 R32, R8.reuse, R4, R32 ;  /* 0x000000040820723c */ /* 0x042fe20000001820 */
[----:B------:R-:W-:Y:S01]  /*6c50*/  ISETP.LT.OR P1, PT, R19, R214, P1 ;  /* 0x000000d61300720c */ /* 0x000fe20000f21670 */
[----:B------:R-:W-:Y:S01]  /*6c60*/  FMUL.FTZ R156, R156, c[0x0][0x2ec] ;  /* 0x0000bb009c9c7a20 */ /* 0x000fe20000410000 */
[----:B------:R-:W-:Y:S01]  /*6c70*/  IADD3 R23, R13, 0x11, RZ ;  /* 0x000000110d177810 */ /* 0x000fe20007ffe0ff */
[----:B------:R-:W-:Y:S01]  /*6c80*/  FMUL.FTZ R158, R158, c[0x0][0x2ec] ;  /* 0x0000bb009e9e7a20 */ /* 0x000fe20000410000 */
[----:B----4-:R-:W-:Y:S01]  /*6c90*/  FSEL R18, R141, -INF , !P6 ;  /* 0xff8000008d127808 */ /* 0x010fe20007000000 */
[----:B------:R-:W1:Y:S01]  /*6ca0*/  MUFU.TANH R172, R156 ;  /* 0x0000009c00ac7308 */ /* 0x000e620000002400 */
[----:B------:R-:W-:Y:S01]  /*6cb0*/  FSEL R19, R137, -INF , !P1 ;  /* 0xff80000089137808 */ /* 0x000fe20004800000 */
[----:B------:R-:W-:Y:S01]  /*6cc0*/  FMUL.FTZ R152, R152, c[0x0][0x2ec] ;  /* 0x0000bb0098987a20 */ /* 0x000fe20000410000 */
[CC--:B------:R-:W-:Y:S01]  /*6cd0*/  ISETP.GE.AND P6, PT, R23.reuse, R215.reuse, PT ;  /* 0x000000d71700720c */ /* 0x0c0fe20003fc6270 */
[----:B------:R-:W-:Y:S01]  /*6ce0*/  FMUL.FTZ R154, R154, c[0x0][0x2ec] ;  /* 0x0000bb009a9a7a20 */ /* 0x000fe20000410000 */
[----:B------:R-:W-:Y:S01]  /*6cf0*/  ISETP.GE.AND P1, PT, R23, R210, PT ;  /* 0x000000d21700720c */ /* 0x000fe20003f26270 */
[----:B------:R-:W-:Y:S01]  /*6d00*/  FMUL.FTZ R157, R157, c[0x0][0x2ec] ;  /* 0x0000bb009d9d7a20 */ /* 0x000fe20000410000 */
[----:B------:R-:W-:Y:S01]  /*6d10*/  ISETP.LT.OR P0, PT, R17, R214, P0 ;  /* 0x000000d61100720c */ /* 0x000fe20000701670 */
[----:B------:R-:W4:Y:S01]  /*6d20*/  MUFU.TANH R173, R158 ;  /* 0x0000009e00ad7308 */ /* 0x000f220000002400 */
        /* <DEDUP_REMOVED lines=12> */
[----:B------:R-:W-:Y:S01]  /*6df0*/  FSEL R5, R142, -INF , !P0 ;  /* 0xff8000008e057808 */ /* 0x000fe20004000000 */
[----:B------:R-:W-:Y:S01]  /*6e00*/  FMUL.FTZ R32, R32, c[0x0][0x2ec] ;  /* 0x0000bb0020207a20 */ /* 0x000fe20000410000 */
[CC--:B------:R-:W-:Y:S01]  /*6e10*/  ISETP.GE.AND P4, PT, R21.reuse, R215.reuse, PT ;  /* 0x000000d71500720c */ /* 0x0c0fe20003f86270 */
[----:B------:R-:W1:Y:S01]  /*6e20*/  MUFU.TANH R15, R15 ;  /* 0x0000000f000f7308 */ /* 0x000e620000002400 */
[-C--:B------:R-:W-:Y:S01]  /*6e30*/  ISETP.GE.AND P2, PT, R21, R210.reuse, PT ;  /* 0x000000d21500720c */ /* 0x080fe20003f46270 */
[----:B------:R-:W-:Y:S01]  /*6e40*/  FMUL.FTZ R34, R34, c[0x0][0x2ec] ;  /* 0x0000bb0022227a20 */ /* 0x000fe20000410000 */
[----:B------:R-:W-:Y:S01]  /*6e50*/  ISETP.GE.AND P5, PT, R23, R215, PT ;  /* 0x000000d71700720c */ /* 0x000fe20003fa6270 */
[----:B------:R-:W-:Y:S01]  /*6e60*/  FMUL.FTZ R35, R35, c[0x0][0x2ec] ;  /* 0x0000bb0023237a20 */ /* 0x000fe20000410000 */
[----:B------:R-:W-:-:S02]  /*6e70*/  ISETP.GE.AND P0, PT, R23, R210, PT ;  /* 0x000000d21700720c */ /* 0x000fc40003f06270 */
[C---:B------:R-:W-:Y:S01]  /*6e80*/  ISETP.LT.OR P4, PT, R21.reuse, R216, P4 ;  /* 0x000000d81500720c */ /* 0x040fe20002781670 */
[----:B------:R-:W1:Y:S01]  /*6e90*/  MUFU.TANH R28, R28 ;  /* 0x0000001c001c7308 */ /* 0x000e620000002400 */
[----:B------:R-:W-:Y:S01]  /*6ea0*/  ISETP.LT.OR P2, PT, R21, R214, P2 ;  /* 0x000000d61500720c */ /* 0x000fe20001741670 */
[----:B------:R-:W-:Y:S01]  /*6eb0*/  FMUL.FTZ R136, R169, c[0x0][0x2ec] ;  /* 0x0000bb00a9887a20 */ /* 0x000fe20000410000 */
[C---:B------:R-:W-:Y:S01]  /*6ec0*/  ISETP.LT.OR P5, PT, R23.reuse, R216, P5 ;  /* 0x000000d81700720c */ /* 0x040fe20002fa1670 */
[----:B------:R-:W-:Y:S01]  /*6ed0*/  FMUL.FTZ R137, R170, c[0x0][0x2ec] ;  /* 0x0000bb00aa897a20 */ /* 0x000fe20000410000 */
[----:B------:R-:W-:Y:S01]  /*6ee0*/  ISETP.LT.OR P0, PT, R23, R214, P0 ;  /* 0x000000d61700720c */ /* 0x000fe20000701670 */
[----:B------:R-:W-:Y:S01]  /*6ef0*/  FMUL.FTZ R149, R171, c[0x0][0x2ec] ;  /* 0x0000bb00ab957a20 */ /* 0x000fe20000410000 */
[C---:B------:R-:W-:Y:S01]  /*6f00*/  IADD3 R21, R13.reuse, 0x19, RZ ;  /* 0x000000190d157810 */ /* 0x040fe20007ffe0ff */
[----:B------:R-:W1:Y:S01]  /*6f10*/  MUFU.TANH R166, R152 ;  /* 0x0000009800a67308 */ /* 0x000e620000002400 */
[----:B------:R-:W-:-:S02]  /*6f20*/  IADD3 R23, R13, 0x20, RZ ;  /* 0x000000200d177810 */ /* 0x000fc40007ffe0ff */
[----:B--2---:R-:W-:Y:S01]  /*6f30*/  FSEL R26, R138, -INF , !P4 ;  /* 0xff8000008a1a7808 */ /* 0x004fe20006000000 */
[----:B------:R-:W-:Y:S01]  /*6f40*/  FMUL.FTZ R138, R168, c[0x0][0x2ec] ;  /* 0x0000bb00a88a7a20 */ /* 0x000fe20000410000 */
[----:B---3--:R-:W-:Y:S02]  /*6f50*/  FSEL R24, R139, -INF , !P6 ;  /* 0xff8000008b187808 */ /* 0x008fe40007000000 */
[----:B------:R-:W-:Y:S01]  /*6f60*/  FSEL R25, R14, -INF , !P1 ;  /* 0xff8000000e197808 */ /* 0x000fe20004800000 */
[----:B------:R-:W2:Y:S01]  /*6f70*/  MUFU.TANH R165, R154 ;  /* 0x0000009a00a57308 */ /* 0x000ea20000002400 */
[-C--:B------:R-:W-:Y:S02]  /*6f80*/  ISETP.GE.AND P4, PT, R21, R215.reuse, PT ;  /* 0x000000d71500720c */ /* 0x080fe40003f86270 */
[C---:B------:R-:W-:Y:S02]  /*6f90*/  ISETP.GE.AND P6, PT, R23.reuse, R215, PT ;  /* 0x000000d71700720c */ /* 0x040fe40003fc6270 */
[----:B------:R-:W-:-:S02]  /*6fa0*/  ISETP.GE.AND P1, PT, R23, R210, PT ;  /* 0x000000d21700720c */ /* 0x000fc40003f26270 */
[-C--:B------:R-:W-:Y:S01]  /*6fb0*/  ISETP.LT.OR P4, PT, R21, R216.reuse, P4 ;  /* 0x000000d81500720c */ /* 0x080fe20002781670 */
[----:B------:R-:W3:Y:S01]  /*6fc0*/  MUFU.TANH R174, R157 ;  /* 0x0000009d00ae7308 */ /* 0x000ee20000002400 */
[C---:B------:R-:W-:Y:S02]  /*6fd0*/  ISETP.LT.OR P6, PT, R23.reuse, R216, P6 ;  /* 0x000000d81700720c */ /* 0x040fe400037c1670 */
[----:B------:R-:W-:Y:S02]  /*6fe0*/  ISETP.LT.OR P1, PT, R23, R214, P1 ;  /* 0x000000d61700720c */ /* 0x000fe40000f21670 */
[----:B------:R-:W-:Y:S02]  /*6ff0*/  FSEL R27, R12, -INF , !P2 ;  /* 0xff8000000c1b7808 */ /* 0x000fe40005000000 */
[C---:B------:R-:W-:Y:S01]  /*7000*/  IADD3 R9, R13.reuse, 0x28, RZ ;  /* 0x000000280d097810 */ /* 0x040fe20007ffe0ff */
[----:B------:R-:W2:Y:S01]  /*7010*/  MUFU.TANH R167, R159 ;  /* 0x0000009f00a77308 */ /* 0x000ea20000002400 */
[----:B------:R-:W-:-:S02]  /*7020*/  IADD3 R7, R13, 0x29, RZ ;  /* 0x000000290d077810 */ /* 0x000fc40007ffe0ff */
[----:B------:R-:W-:Y:S02]  /*7030*/  ISETP.GE.AND P2, PT, R21, R210, PT ;  /* 0x000000d21500720c */ /* 0x000fe40003f46270 */
[----:B-----5:R-:W-:Y:S02]  /*7040*/  FSEL R20, R16, -INF , !P4 ;  /* 0xff80000010147808 */ /* 0x020fe40006000000 */
[----:B-1----:R-:W-:Y:S01]  /*7050*/  FSEL R172, R172, -INF , !P6 ;  /* 0xff800000acac7808 */ /* 0x002fe20007000000 */
[----:B------:R-:W1:Y:S01]  /*7060*/  MUFU.TANH R152, R33 ;  /* 0x0000002100987308 */ /* 0x000e620000002400 */
[----:B----4-:R-:W-:Y:S02]  /*7070*/  FSEL R173, R173, -INF , !P1 ;  /* 0xff800000adad7808 */ /* 0x010fe40004800000 */
[-C--:B------:R-:W-:Y:S02]  /*7080*/  ISETP.GE.AND P4, PT, R9, R215.reuse, PT ;  /* 0x000000d70900720c */ /* 0x080fe40003f86270 */
[----:B------:R-:W-:-:S02]  /*7090*/  ISETP.GE.AND P6, PT, R7, R215, PT ;  /* 0x000000d70700720c */ /* 0x000fc40003fc6270 */
[----:B------:R-:W-:Y:S01]  /*70a0*/  ISETP.GE.AND P1, PT, R7, R210, PT ;  /* 0x000000d20700720c */ /* 0x000fe20003f26270 */
[----:B------:R-:W4:Y:S01]  /*70b0*/  MUFU.TANH R164, R153 ;  /* 0x0000009900a47308 */ /* 0x000f220000002400 */
[----:B------:R-:W-:Y:S02]  /*70c0*/  ISETP.LT.OR P2, PT, R21, R214, P2 ;  /* 0x000000d61500720c */ /* 0x000fe40001741670 */
[-C--:B------:R-:W-:Y:S02]  /*70d0*/  ISETP.LT.OR P4, PT, R9, R216.reuse, P4 ;  /* 0x000000d80900720c */ /* 0x080fe40002781670 */
[C---:B------:R-:W-:Y:S02]  /*70e0*/  ISETP.LT.OR P6, PT, R7.reuse, R216, P6 ;  /* 0x000000d80700720c */ /* 0x040fe400037c1670 */
[----:B------:R-:W-:Y:S01]  /*70f0*/  ISETP.LT.OR P1, PT, R7, R214, P1 ;  /* 0x000000d60700720c */ /* 0x000fe20000f21670 */
[----:B------:R-:W5:Y:S01]  /*7100*/  MUFU.TANH R163, R155 ;  /* 0x0000009b00a37308 */ /* 0x000f620000002400 */
[----:B------:R-:W-:-:S02]  /*7110*/  FSEL R23, R29, -INF , !P2 ;  /* 0xff8000001d177808 */ /* 0x000fc40005000000 */
[----:B------:R-:W-:Y:S02]  /*7120*/  IADD3 R7, R13, 0x31, RZ ;  /* 0x000000310d077810 */ /* 0x000fe40007ffe0ff */
[----:B------:R-:W-:Y:S02]  /*7130*/  FSEL R22, R15, -INF , !P5 ;  /* 0xff8000000f167808 */ /* 0x000fe40006800000 */
[----:B------:R-:W-:Y:S01]  /*7140*/  FSEL R21, R28, -INF , !P0 ;  /* 0xff8000001c157808 */ /* 0x000fe20004000000 */
[----:B------:R-:W1:Y:S01]  /*7150*/  MUFU.TANH R154, R32 ;  /* 0x00000020009a7308 */ /* 0x000e620000002400 */
[-C--:B------:R-:W-:Y:S02]  /*7160*/  ISETP.GE.AND P2, PT, R9, R210.reuse, PT ;  /* 0x000000d20900720c */ /* 0x080fe40003f46270 */
[C---:B------:R-:W-:Y:S02]  /*7170*/  ISETP.GE.AND P5, PT, R31.reuse, R215, PT ;  /* 0x000000d71f00720c */ /* 0x040fe40003fa6270 */
[----:B------:R-:W-:-:S02]  /*7180*/  ISETP.GE.AND P0, PT, R31, R210, PT ;  /* 0x000000d21f00720c */ /* 0x000fc40003f06270 */
[----:B------:R-:W-:Y:S01]  /*7190*/  FSEL R166, R166, -INF , !P4 ;  /* 0xff800000a6a67808 */ /* 0x000fe20006000000 */
[----:B------:R-:W1:Y:S01]  /*71a0*/  MUFU.TANH R151, R34 ;  /* 0x0000002200977308 */ /* 0x000e620000002400 */
[----:B------:R-:W-:Y:S02]  /*71b0*/  ISETP.GE.AND P4, PT, R7, R215, PT ;  /* 0x000000d70700720c */ /* 0x000fe40003f86270 */
[----:B------:R-:W-:Y:S02]  /*71c0*/  ISETP.LT.OR P2, PT, R9, R214, P2 ;  /* 0x000000d60900720c */ /* 0x000fe40001741670 */
[C---:B------:R-:W-:Y:S02]  /*71d0*/  ISETP.LT.OR P5, PT, R31.reuse, R216, P5 ;  /* 0x000000d81f00720c */ /* 0x040fe40002fa1670 */
[----:B------:R-:W-:Y:S01]  /*71e0*/  ISETP.LT.OR P0, PT, R31, R214, P0 ;  /* 0x000000d61f00720c */ /* 0x000fe20000701670 */
[----:B------:R-:W1:Y:S01]  /*71f0*/  MUFU.TANH R139, R35 ;  /* 0x00000023008b7308 */ /* 0x000e620000002400 */
[----:B------:R-:W-:-:S02]  /*7200*/  IADD3 R9, R13, 0x30, RZ ;  /* 0x000000300d097810 */ /* 0x000fc40007ffe0ff */
[----:B------:R-:W-:Y:S02]  /*7210*/  ISETP.LT.OR P4, PT, R7, R216, P4 ;  /* 0x000000d80700720c */ /* 0x000fe40002781670 */
[----:B--2---:R-:W-:Y:S02]  /*7220*/  FSEL R165, R165, -INF , !P2 ;  /* 0xff800000a5a57808 */ /* 0x004fe40005000000 */
[----:B---3--:R-:W-:Y:S01]  /*7230*/  FSEL R174, R174, -INF , !P5 ;  /* 0xff800000aeae7808 */ /* 0x008fe20006800000 */
[----:B------:R-:W2:Y:S01]  /*7240*/  MUFU.TANH R138, R138 ;  /* 0x0000008a008a7308 */ /* 0x000ea20000002400 */
[----:B------:R-:W-:Y:S02]  /*7250*/  FSEL R167, R167, -INF , !P0 ;  /* 0xff800000a7a77808 */ /* 0x000fe40004000000 */
[----:B------:R-:W-:Y:S02]  /*7260*/  ISETP.GE.AND P2, PT, R7, R210, PT ;  /* 0x000000d20700720c */ /* 0x000fe40003f46270 */
[----:B------:R-:W-:-:S02]  /*7270*/  ISETP.GE.AND P5, PT, R9, R215, PT ;  /* 0x000000d70900720c */ /* 0x000fc40003fa6270 */
[----:B------:R-:W-:Y:S01]  /*7280*/  ISETP.GE.AND P0, PT, R9, R210, PT ;  /* 0x000000d20900720c */ /* 0x000fe20003f06270 */
[----:B------:R-:W-:Y:S01]  /*7290*/  MUFU.TANH R136, R136 ;  /* 0x0000008800887308 */ /* 0x000fe20000002400 */
[----:B-1----:R-:W-:Y:S02]  /*72a0*/  FSEL R152, R152, -INF , !P4 ;  /* 0xff80000098987808 */ /* 0x002fe40006000000 */
[----:B------:R-:W-:Y:S01]  /*72b0*/  ISETP.GT.AND P4, PT, R209, R204, PT ;  /* 0x000000ccd100720c */ /* 0x000fe20003f84270 */
[----:B------:R-:W-:Y:S01]  /*72c0*/  BAR.SYNC.DEFER_BLOCKING 0x0 ;  /* 0x0000000000007b1d */ /* 0x000fe20000010000 */
[----:B------:R-:W-:Y:S02]  /*72d0*/  ISETP.LT.OR P2, PT, R7, R214, P2 ;  /* 0x000000d60700720c */ /* 0x000fe40001741670 */
[C---:B------:R-:W-:Y:S02]  /*72e0*/  ISETP.LT.OR P5, PT, R9.reuse, R216, P5 ;  /* 0x000000d80900720c */ /* 0x040fe40002fa1670 */
[----:B------:R-:W-:Y:S01]  /*72f0*/  ISETP.LT.OR P0, PT, R9, R214, P0 ;  /* 0x000000d60900720c */ /* 0x000fe20000701670 */
[----:B------:R-:W1:Y:S01]  /*7300*/  MUFU.TANH R137, R137 ;  /* 0x0000008900897308 */ /* 0x000e620000002400 */
[----:B------:R-:W-:-:S02]  /*7310*/  IADD3 R7, R13, 0x38, RZ ;  /* 0x000000380d077810 */ /* 0x000fc40007ffe0ff */
[----:B------:R-:W-:Y:S02]  /*7320*/  IADD3 R13, R13, 0x39, RZ ;  /* 0x000000390d0d7810 */ /* 0x000fe40007ffe0ff */
[----:B----4-:R-:W-:Y:S02]  /*7330*/  FSEL R164, R164, -INF , !P6 ;  /* 0xff800000a4a47808 */ /* 0x010fe40007000000 */
[----:B-----5:R-:W-:Y:S01]  /*7340*/  FSEL R163, R163, -INF , !P1 ;  /* 0xff800000a3a37808 */ /* 0x020fe20004800000 */
[----:B------:R-:W3:Y:S01]  /*7350*/  MUFU.TANH R149, R149 ;  /* 0x0000009500957308 */ /* 0x000ee20000002400 */
[----:B------:R-:W-:Y:S02]  /*7360*/  FSEL R154, R154, -INF , !P5 ;  /* 0xff8000009a9a7808 */ /* 0x000fe40006800000 */
[----:B------:R-:W-:Y:S02]  /*7370*/  FSEL R151, R151, -INF , !P0 ;  /* 0xff80000097977808 */ /* 0x000fe40004000000 */
[----:B------:R-:W-:-:S02]  /*7380*/  ISETP.GE.AND P6, PT, R7, R215, PT ;  /* 0x000000d70700720c */ /* 0x000fc40003fc6270 */
[-C--:B------:R-:W-:Y:S02]  /*7390*/  ISETP.GE.AND P1, PT, R7, R210.reuse, PT ;  /* 0x000000d20700720c */ /* 0x080fe40003f26270 */
[C---:B------:R-:W-:Y:S02]  /*73a0*/  ISETP.GE.AND P5, PT, R13.reuse, R215, PT ;  /* 0x000000d70d00720c */ /* 0x040fe40003fa6270 */
[----:B------:R-:W-:Y:S02]  /*73b0*/  ISETP.GE.AND P0, PT, R13, R210, PT ;  /* 0x000000d20d00720c */ /* 0x000fe40003f06270 */
[C---:B------:R-:W-:Y:S02]  /*73c0*/  ISETP.LT.OR P6, PT, R7.reuse, R216, P6 ;  /* 0x000000d80700720c */ /* 0x040fe400037c1670 */
[----:B------:R-:W-:Y:S02]  /*73d0*/  ISETP.LT.OR P1, PT, R7, R214, P1 ;  /* 0x000000d60700720c */ /* 0x000fe40000f21670 */
[----:B------:R-:W-:-:S02]  /*73e0*/  ISETP.LT.OR P5, PT, R13, R216, P5 ;  /* 0x000000d80d00720c */ /* 0x000fc40002fa1670 */
[----:B------:R-:W-:Y:S02]  /*73f0*/  ISETP.LT.OR P0, PT, R13, R214, P0 ;  /* 0x000000d60d00720c */ /* 0x000fe40000701670 */
[----:B------:R-:W-:Y:S02]  /*7400*/  FSEL R139, R139, -INF , !P2 ;  /* 0xff8000008b8b7808 */ /* 0x000fe40005000000 */
[----:B--2---:R-:W-:Y:S02]  /*7410*/  FSEL R138, R138, -INF , !P6 ;  /* 0xff8000008a8a7808 */ /* 0x004fe40007000000 */
[----:B-1----:R-:W-:Y:S02]  /*7420*/  FSEL R137, R137, -INF , !P1 ;  /* 0xff80000089897808 */ /* 0x002fe40004800000 */
[----:B------:R-:W-:Y:S02]  /*7430*/  FSEL R136, R136, -INF , !P5 ;  /* 0xff80000088887808 */ /* 0x000fe40006800000 */
[----:B---3--:R-:W-:Y:S01]  /*7440*/  FSEL R149, R149, -INF , !P0 ;  /* 0xff80000095957808 */ /* 0x008fe20004000000 */
        /* <DEDUP_REMOVED lines=59> */
.L_x_6314:
[----:B------:R-:W-:-:S04]  /*7800*/  ULEA UR5, -UR8, URZ, 0x6 ;  /* 0x0000003f08057291 */ /* 0x000fc8000f8e313f */
[----:B------:R-:W-:Y:S02]  /*7810*/  USHF.R.S32.HI UR4, URZ, 0x1f, UR5 ;  /* 0x0000001f3f047899 */ /* 0x000fe40008011405 */
[----:B------:R-:W-:-:S04]  /*7820*/  MOV R8, UR5 ;  /* 0x0000000500087c02 */ /* 0x000fc80008000f00 */
[----:B------:R-:W-:Y:S02]  /*7830*/  MOV R6, UR4 ;  /* 0x0000000400067c02 */ /* 0x000fe40008000f00 */
.L_x_6315:
        /* <DEDUP_REMOVED lines=29> */
.L_x_6313:
        /* <DEDUP_REMOVED lines=54> */
[----:B------:R-:W-:Y:S02]  /*7d70*/  FADD.FTZ R6, R3, -R6 ;  /* 0x8000000603067221 */ /* 0x000fe40000010000 */
[--C-:B------:R-:W-:Y:S01]  /*7d80*/  FFMA.FTZ R144, R0, c[0x0][0x23c], -R153.reuse ;  /* 0x00008f0000907a23 */ /* 0x100fe20000010899 */
[----:B------:R-:W-:Y:S01]  /*7d90*/  MUFU.EX2 R141, R141 ;  /* 0x0000008d008d7308 */ /* 0x000fe20000000800 */
[--C-:B------:R-:W-:Y:S02]  /*7da0*/  FFMA.FTZ R143, R134, c[0x0][0x23c], -R153.reuse ;  /* 0x00008f00868f7a23 */ /* 0x100fe40000010899 */
[----:B------:R-:W-:Y:S02]  /*7db0*/  FFMA.FTZ R142, R18, c[0x0][0x23c], -R153 ;  /* 0x00008f00128e7a23 */ /* 0x000fe40000010899 */
[--C-:B------:R-:W-:Y:S02]  /*7dc0*/  FFMA.FTZ R140, R135, c[0x0][0x23c], -R150.reuse ;  /* 0x00008f00878c7a23 */ /* 0x100fe40000010896 */
[--C-:B------:R-:W-:Y:S01]  /*7dd0*/  FFMA.FTZ R2, R17, c[0x0][0x23c], -R150.reuse ;  /* 0x00008f0011027a23 */ /* 0x100fe20000010896 */
[----:B------:R-:W-:Y:S01]  /*7de0*/  MUFU.EX2 R144, R144 ;  /* 0x0000009000907308 */ /* 0x000fe20000000800 */
[--C-:B------:R-:W-:Y:S01]  /*7df0*/  FFMA.FTZ R0, R19, c[0x0][0x23c], -R150.reuse ;  /* 0x00008f0013007a23 */ /* 0x100fe20000010896 */
[----:B------:R-:W-:Y:S01]  /*7e00*/  LDSM.16.MT88.4 R132, [R194+0xc800] ;  /* 0x00c80000c284783b */ /* 0x000fe20000004200 */
[----:B------:R-:W-:-:S02]  /*7e10*/  FFMA.FTZ R147, R5, c[0x0][0x23c], -R150 ;  /* 0x00008f0005937a23 */ /* 0x000fc40000010896 */
[----:B------:R-:W-:Y:S01]  /*7e20*/  FMUL.FTZ R148, R4, c[0x0][0x23c] ;  /* 0x00008f0004947a20 */ /* 0x000fe20000410000 */
[----:B------:R-:W1:Y:S01]  /*7e30*/  LDSM.16.MT88.4 R16, [R196+0xc000] ;  /* 0x00c00000c410783b */ /* 0x000e620000004200 */
        /* <DEDUP_REMOVED lines=342> */
.L_x_6310:
        /* <DEDUP_REMOVED lines=16> */
.L_x_6320:
        /* <DEDUP_REMOVED lines=65> */
.L_x_6317:
        /* <DEDUP_REMOVED lines=311> */
.L_x_6319:
        /* <DEDUP_REMOVED lines=24> */
.L_x_6318:
        /* <DEDUP_REMOVED lines=522> */
.L_x_6316:
        /* <DEDUP_REMOVED lines=276> */
.L_x_6322:
[----:B--234-:R-:W-:Y:S05]  /*df80*/  BSYNC B0 ;  /* 0x0000000000007941 */ /* 0x01cfea0003800000 */
.L_x_6321:
        /* <DEDUP_REMOVED lines=50> */
.L_x_6323:
        /* <DEDUP_REMOVED lines=13> */
.L_x_7393:


//--------------------- .text._ZN5flash24flash_fwd_splitkv_kernelI23Flash_fwd_kernel_traitsILi192ELi64ELi64ELi4ELb0ELb0EN7cutlass6half_tE19Flash_kernel_traitsILi192ELi64ELi64ELi4ES3_EELb0ELb1ELb1ELb0ELb0ELb0ELb1ELb0EEEvNS_16Flash_fwd_paramsE --------------------------
	.section	.text._ZN5flash24flash_fwd_splitkv_kernelI23Flash_fwd_kernel_traitsILi192ELi64ELi64ELi4ELb0ELb0EN7cutlass6half_tE19Flash_kernel_traitsILi192ELi64ELi64ELi4ES3_EELb0ELb1ELb1ELb0ELb0ELb0ELb1ELb0EEEvNS_16Flash_fwd_paramsE,"ax",@progbits
	.sectioninfo	@"SHI_REGISTERS=240"
	.align	128
        .global         _ZN5flash24flash_fwd_splitkv_kernelI23Flash_fwd_kernel_traitsILi192ELi64ELi64ELi4ELb0ELb0EN7cutlass6half_tE19Flash_kernel_traitsILi192ELi64ELi64ELi4ES3_EELb0ELb1ELb1ELb0ELb0ELb0ELb1ELb0EEEvNS_16Flash_fwd_paramsE
        .type           _ZN5flash24flash_fwd_splitkv_kernelI23Flash_fwd_kernel_traitsILi192ELi64ELi64ELi4ELb0ELb0EN7cutlass6half_tE19Flash_kernel_traitsILi192ELi64ELi64ELi4ES3_EELb0ELb1ELb1ELb0ELb0ELb0ELb1ELb0EEEvNS_16Flash_fwd_paramsE,@function
        .size           _ZN5flash24flash_fwd_splitkv_kernelI23Flash_fwd_kernel_traitsILi192ELi64ELi64ELi4ELb0ELb0EN7cutlass6half_tE19Flash_kernel_traitsILi192ELi64ELi64ELi4ES3_EELb0ELb1ELb1ELb0ELb0ELb0ELb1ELb0EEEvNS_16Flash_fwd_paramsE,(.L_x_7394 - _ZN5flash24flash_fwd_splitkv_kernelI23Flash_fwd_kernel_traitsILi192ELi64ELi64ELi4ELb0ELb0EN7cutlass6half_tE19Flash_kernel_traitsILi192ELi64ELi64ELi4ES3_EELb0ELb1ELb1ELb0ELb0ELb0ELb1ELb0EEEvNS_16Flash_fwd_paramsE)
        .other          _ZN5flash24flash_fwd_splitkv_kernelI23Flash_fwd_kernel_traitsILi192ELi64ELi64ELi4ELb0ELb0EN7cutlass6half_tE19Flash_kernel_traitsILi192ELi64ELi64ELi4ES3_EELb0ELb1ELb1ELb0ELb0ELb0ELb1ELb0EEEvNS_16Flash_fwd_paramsE,@"STO_CUDA_ENTRY STV_DEFAULT"
_ZN5flash24flash_fwd_splitkv_kernelI23Flash_fwd_kernel_traitsILi192ELi64ELi64ELi4ELb0ELb0EN7cutlass6half_tE19Flash_kernel_traitsILi192ELi64ELi64ELi4ES3_EELb0ELb1ELb1ELb0ELb0ELb0ELb1ELb0EEEvNS_16Flash_fwd_paramsE:
.text._ZN5flash24flash_fwd_splitkv_kernelI23Flash_fwd_kernel_traitsILi192ELi64ELi64ELi4ELb0ELb0EN7cutlass6half_tE19Flash_kernel_traitsILi192ELi64ELi64ELi4ES3_EELb0ELb1ELb1ELb0ELb0ELb0ELb1ELb0EEEvNS_16Flash_fwd_paramsE:
        /* <DEDUP_REMOVED lines=55> */
[----:B------:R-:W-:Y:S02]  /*0370*/  UMOV UR18, URZ ;  /* 0x0000003f00127c82 */ /* 0x000fe40008000000 */
        /* <DEDUP_REMOVED lines=21> */
.L_x_6324:
[----:B------:R-:W-:Y:S02]  /*04d0*/  ULDC UR7, c[0x0][0x218] ;  /* 0x0000860000077ab9 */ /* 0x000fe40000000800 */
.L_x_6325:
        /* <DEDUP_REMOVED lines=22> */
[----:B------:R-:W-:Y:S01]  /*0640*/  ULDC UR4, c[0x0][0x218] ;  /* 0x0000860000047ab9 */ /* 0x000fe20000000800 */
[----:B------:R-:W1:Y:S01]  /*0650*/  S2R R11, SR_TID.X ;  /* 0x00000000000b7919 */ /* 0x000e620000002100 */
[----:B------:R-:W-:Y:S01]  /*0660*/  UIADD3 UR4, UR4, 0x3f, URZ ;  /* 0x0000003f04047890 */ /* 0x000fe2000fffe03f */
[----:B------:R2:W3:Y:S01]  /*0670*/  R2UR UR8, R0 ;  /* 0x00000000000873c2 */ /* 0x0004e200000e0000 */
[----:B------:R-:W-:Y:S02]  /*0680*/  ULDC UR5, c[0x0][0x10] ;  /* 0x0000040000057ab9 */ /* 0x000fe40000000800 */
[----:B------:R-:W-:Y:S02]  /*0690*/  USHF.R.S32.HI UR9, URZ, 0x1f, UR4 ;  /* 0x0000001f3f097899 */ /* 0x000fe40008011404 */
[----:B------:R-:W-:Y:S02]  /*06a0*/  UMOV UR24, URZ ;  /* 0x0000003f00187c82 */ /* 0x000fe40008000000 */
[----:B------:R-:W-:-:S02]  /*06b0*/  ULEA.HI UR9, UR9, UR4, URZ, 0x6 ;  /* 0x0000000409097291 */ /* 0x000fc4000f8f303f */
[----:B------:R-:W-:Y:S02]  /*06c0*/  UIADD3 UR19, -UR14, 0x7f, UR12 ;  /* 0x0000007f0e137890 */ /* 0x000fe4000fffe10c */
[----:B------:R-:W-:-:S04]  /*06d0*/  ULEA.HI.SX32 UR9, UR9, UR5, 0x1a ;  /* 0x0000000509097291 */ /* 0x000fc8000f8fd23f */
[----:B------:R-:W-:-:S06]  /*06e0*/  UIADD3 UR9, UR9, -0x1, URZ ;  /* 0xffffffff09097890 */ /* 0x000fcc000fffe03f */
[----:B--2---:R-:W-:Y:S01]  /*06f0*/  IMAD.U32 R0, RZ, RZ, UR9 ;  /* 0x00000009ff007e24 */ /* 0x004fe2000f8e00ff */
[----:B---3--:R-:W2:Y:S01]  /*0700*/  I2F.RP R3, UR8 ;  /* 0x0000000800037d06 */ /* 0x008ea20008209400 */
[----:B------:R-:W-:-:S03]  /*0710*/  ULOP3.LUT UR9, UR9, UR5, URZ, 0x3c, !UPT ;  /* 0x0000000509097292 */ /* 0x000fc6000f8e3c3f */
[----:B------:R-:W-:-:S04]  /*0720*/  IABS R0, R0 ;  /* 0x0000000000007213 */ /* 0x000fc80000000000 */
[----:B------:R-:W3:Y:S01]  /*0730*/  R2UR UR7, R0 ;  /* 0x00000000000773c2 */ /* 0x000ee200000e0000 */
[----:B--2---:R-:W2:Y:S02]  /*0740*/  MUFU.RCP R2, R3 ;  /* 0x0000000300027308 */ /* 0x004ea40000001000 */
[----:B--2---:R-:W-:-:S06]  /*0750*/  IADD3 R2, R2, 0xffffffe, RZ ;  /* 0x0ffffffe02027810 */ /* 0x004fcc0007ffe0ff */
[----:B------:R-:W2:Y:S02]  /*0760*/  F2I.FTZ.U32.TRUNC.NTZ R2, R2 ;  /* 0x0000000200027305 */ /* 0x000ea4000021f000 */
[----:B--2---:R-:W2:Y:S02]  /*0770*/  R2UR UR25, R2 ;  /* 0x00000000021973c2 */ /* 0x004ea400000e0000 */
[----:B--2---:R-:W-:-:S04]  /*0780*/  UIADD3 UR4, URZ, -UR25, URZ ;  /* 0x800000193f047290 */ /* 0x004fc8000fffe03f */
[----:B------:R-:W-:-:S04]  /*0790*/  UIMAD UR4, UR4, UR8, URZ ;  /* 0x00000008040472a4 */ /* 0x000fc8000f8e023f */
[----:B------:R-:W-:-:S07]  /*07a0*/  UIMAD.WIDE.U32 UR24, UR25, UR4, UR24 ;  /* 0x00000004191872a5 */ /* 0x000fce000f8e0018 */
[----:B------:R-:W-:Y:S02]  /*07b0*/  UMOV UR17, UR25 ;  /* 0x0000001900117c82 */ /* 0x000fe40008000000 */
[----:B---3--:R-:W-:-:S07]  /*07c0*/  UIMAD.WIDE.U32 UR24, UR17, UR7, URZ ;  /* 0x00000007111872a5 */ /* 0x008fce000f8e003f */
[----:B------:R-:W-:Y:S02]  /*07d0*/  UMOV UR17, UR25 ;  /* 0x0000001900117c82 */ /* 0x000fe40008000000 */
[----:B------:R-:W-:-:S04]  /*07e0*/  UIADD3 UR4, -UR17, URZ, URZ ;  /* 0x0000003f11047290 */ /* 0x000fc8000fffe13f */
[----:B------:R-:W-:Y:S02]  /*07f0*/  UIMAD UR4, UR8, UR4, UR7 ;  /* 0x00000004080472a4 */ /* 0x000fe4000f8e0207 */
[----:B------:R-:W-:Y:S02]  /*0800*/  UIADD3 UR7, UR13, 0x3f, URZ ;  /* 0x0000003f0d077890 */ /* 0x000fe4000fffe03f */
[----:B------:R-:W-:-:S11]  /*0810*/  UISETP.GT.U32.AND UP0, UPT, UR8, UR4, UPT ;  /* 0x000000040800728c */ /* 0x000fd6000bf04070 */
[----:B------:R-:W-:Y:S02]  /*0820*/  @!UP0 UIADD3 UR4, UR4, -UR8, URZ ;  /* 0x8000000804048290 */ /* 0x000fe4000fffe03f */
[----:B------:R-:W-:Y:S02]  /*0830*/  @!UP0 UIADD3 UR17, UR17, 0x1, URZ ;  /* 0x0000000111118890 */ /* 0x000fe4000fffe03f */
[----:B------:R-:W-:Y:S02]  /*0840*/  UISETP.GE.U32.AND UP1, UPT, UR4, UR8, UPT ;  /* 0x000000080400728c */ /* 0x000fe4000bf26070 */
[----:B------:R-:W-:Y:S02]  /*0850*/  UISETP.GE.AND UP0, UPT, UR9, URZ, UPT ;  /* 0x0000003f0900728c */ /* 0x000fe4000bf06270 */
[----:B------:R-:W-:Y:S02]  /*0860*/  UIADD3 UR8, UR13, UR12, -UR14 ;  /* 0x0000000c0d087290 */ /* 0x000fe4000fffe80e */
[----:B------:R-:W-:-:S02]  /*0870*/  ULDC UR4, c[0x0][0x2e4] ;  /* 0x0000b90000047ab9 */ /* 0x000fc40000000800 */
[----:B------:R-:W-:Y:S02]  /*0880*/  UIADD3 UR4, UR8, -UR4, URZ ;  /* 0x8000000408047290 */ /* 0x000fe4000fffe03f */
[----:B------:R-:W-:Y:S02]  /*0890*/  USHF.R.S32.HI UR8, URZ, 0x1f, UR7 ;  /* 0x0000001f3f087899 */ /* 0x000fe40008011407 */
[----:B------:R-:W-:Y:S02]  /*08a0*/  @UP1 UIADD3 UR17, UR17, 0x1, URZ ;  /* 0x0000000111111890 */ /* 0x000fe4000fffe03f */
[----:B------:R-:W-:Y:S02]  /*08b0*/  UISETP.NE.AND UP1, UPT, URZ, UR5, UPT ;  /* 0x000000053f00728c */ /* 0x000fe4000bf25270 */
[----:B------:R-:W-:Y:S02]  /*08c0*/  @!UP0 UIADD3 UR17, -UR17, URZ, URZ ;  /* 0x0000003f11118290 */ /* 0x000fe4000fffe13f */
[----:B------:R-:W-:-:S02]  /*08d0*/  ULDC UR9, c[0x0][0x2e8] ;  /* 0x0000ba0000097ab9 */ /* 0x000fc40000000800 */
[----:B------:R-:W-:Y:S02]  /*08e0*/  UIADD3 UR9, UR19, UR9, UR13 ;  /* 0x0000000913097290 */ /* 0x000fe4000fffe00d */
[----:B------:R-:W-:Y:S02]  /*08f0*/  ULEA.HI UR8, UR8, UR7, URZ, 0x6 ;  /* 0x0000000708087291 */ /* 0x000fe4000f8f303f */
[----:B------:R-:W-:Y:S02]  /*0900*/  USHF.R.S32.HI UR7, URZ, 0x1f, UR9 ;  /* 0x0000001f3f077899 */ /* 0x000fe40008011409 */
[----:B------:R-:W-:Y:S02]  /*0910*/  @!UP1 ULOP3.LUT UR17, URZ, UR5, URZ, 0x33, !UPT ;  /* 0x000000053f119292 */ /* 0x000fe4000f8e333f */
[----:B------:R-:W-:Y:S02]  /*0920*/  USHF.R.S32.HI UR5, URZ, 0x1f, UR4 ;  /* 0x0000001f3f057899 */ /* 0x000fe40008011404 */
[----:B------:R-:W-:-:S02]  /*0930*/  UIMAD UR19, UR17, UR6, URZ ;  /* 0x00000006111372a4 */ /* 0x000fc4000f8e023f */
[----:B------:R-:W-:Y:S02]  /*0940*/  USHF.R.S32.HI UR8, URZ, 0x6, UR8 ;  /* 0x000000063f087899 */ /* 0x000fe40008011408 */
[----:B------:R-:W-:Y:S02]  /*0950*/  UIADD3 UR17, UR17, UR19, URZ ;  /* 0x0000001311117290 */ /* 0x000fe4000fffe03f */
[----:B------:R-:W-:Y:S02]  /*0960*/  ULEA.HI UR5, UR5, UR4, URZ, 0x6 ;  /* 0x0000000405057291 */ /* 0x000fe4000f8f303f */
[----:B------:R-:W-:Y:S02]  /*0970*/  ULEA.HI UR4, UR7, UR9, URZ, 0x6 ;  /* 0x0000000907047291 */ /* 0x000fe4000f8f303f */
[----:B------:R-:W-:Y:S02]  /*0980*/  UISETP.LT.AND UP0, UPT, UR8, UR17, UPT ;  /* 0x000000110800728c */ /* 0x000fe4000bf01270 */
[----:B------:R-:W-:-:S02]  /*0990*/  USHF.R.S32.HI UR5, URZ, 0x6, UR5 ;  /* 0x000000063f057899 */ /* 0x000fc40008011405 */
[----:B------:R-:W-:Y:S02]  /*09a0*/  USHF.R.S32.HI UR4, URZ, 0x6, UR4 ;  /* 0x000000063f047899 */ /* 0x000fe40008011404 */
[----:B------:R-:W-:Y:S02]  /*09b0*/  USEL UR8, UR8, UR17, UP0 ;  /* 0x0000001108087287 */ /* 0x000fe40008000000 */
[----:B------:R-:W-:Y:S02]  /*09c0*/  UISETP.LT.AND UP1, UPT, UR19, UR5, UPT ;  /* 0x000000051300728c */ /* 0x000fe4000bf21270 */
[----:B------:R-:W-:Y:S02]  /*09d0*/  UISETP.LT.AND UP0, UPT, UR8, UR4, UPT ;  /* 0x000000040800728c */ /* 0x000fe4000bf01270 */
[----:B------:R-:W-:Y:S02]  /*09e0*/  USEL UR19, UR19, UR5, !UP1 ;  /* 0x0000000513137287 */ /* 0x000fe4000c800000 */
[----:B------:R-:W-:-:S04]  /*09f0*/  USEL UR8, UR8, UR4, UP0 ;  /* 0x0000000408087287 */ /* 0x000fc80008000000 */
[----:B------:R-:W-:-:S06]  /*0a00*/  UISETP.GE.AND UP0, UPT, UR19, UR8, UPT ;  /* 0x000000081300728c */ /* 0x000fcc000bf06270 */
[----:B------:R-:W-:-:S13]  /*0a10*/  PLOP3.LUT P0, PT, PT, PT, UP0, 0x80, 0x0 ;  /* 0x000000000000781c */ /* 0x000fda0003f0f008 */
[----:B------:R-:W-:Y:S05]  /*0a20*/  @!P0 BRA `(.L_x_6326) ;  /* 0x000008e000008947 */ /* 0x000fea0003800000 */
[----:B-1----:R-:W-:Y:S01]  /*0a30*/  SHF.R.S32.HI R10, RZ, 0x1f, R11 ;  /* 0x0000001fff0a7819 */ /* 0x002fe2000001140b */
        /* <DEDUP_REMOVED lines=31> */
.L_x_6328:
[----:B------:R-:W-:Y:S05]  /*0c30*/  BSYNC B0 ;  /* 0x0000000000007941 */ /* 0x000fea0003800000 */
.L_x_6327:
        /* <DEDUP_REMOVED lines=10> */
.L_x_6330:
[----:B------:R-:W-:Y:S05]  /*0ce0*/  BSYNC B0 ;  /* 0x0000000000007941 */ /* 0x000fea0003800000 */
.L_x_6329:
        /* <DEDUP_REMOVED lines=10> */
.L_x_6332:
[----:B------:R-:W-:Y:S05]  /*0d90*/  BSYNC B0 ;  /* 0x0000000000007941 */ /* 0x000fea0003800000 */
.L_x_6331:
        /* <DEDUP_REMOVED lines=10> */
.L_x_6334:
[----:B------:R-:W-:Y:S05]  /*0e40*/  BSYNC B0 ;  /* 0x0000000000007941 */ /* 0x000fea0003800000 */
.L_x_6333:
        /* <DEDUP_REMOVED lines=10> */
.L_x_6336:
[----:B------:R-:W-:Y:S05]  /*0ef0*/  BSYNC B0 ;  /* 0x0000000000007941 */ /* 0x000fea0003800000 */
.L_x_6335:
        /* <DEDUP_REMOVED lines=10> */
.L_x_6338:
[----:B------:R-:W-:Y:S05]  /*0fa0*/  BSYNC B0 ;  /* 0x0000000000007941 */ /* 0x000fea0003800000 */
.L_x_6337:
        /* <DEDUP_REMOVED lines=10> */
.L_x_6340:
[----:B------:R-:W-:Y:S05]  /*1050*/  BSYNC B0 ;  /* 0x0000000000007941 */ /* 0x000fea0003800000 */
.L_x_6339:
        /* <DEDUP_REMOVED lines=10> */
.L_x_6342:
[----:B------:R-:W-:Y:S05]  /*1100*/  BSYNC B0 ;  /* 0x0000000000007941 */ /* 0x000fea0003800000 */
.L_x_6341:
        /* <DEDUP_REMOVED lines=32> */
.L_x_6326:
        /* <DEDUP_REMOVED lines=15> */
[----:B------:R-:W-:Y:S02]  /*1400*/  UMOV UR31, URZ ;  /* 0x0000003f001f7c82 */ /* 0x000fe40008000000 */
[----:B------:R-:W-:Y:S02]  /*1410*/  UPLOP3.LUT UP6, UPT, UPT, UPT, UPT, 0x40, 0x0 ;  /* 0x000000000000789c */ /* 0x000fe40003fce870 */
[----:B------:R-:W-:-:S03]  /*1420*/  UMOV UR17, UR27 ;  /* 0x0000001b00117c82 */ /* 0x000fc60008000000 */
[----:B------:R-:W-:Y:S02]  /*1430*/  @UP1 USHF.R.S32.HI UR9, URZ, 0x1f, UR27 ;  /* 0x0000001f3f091899 */ /* 0x000fe4000801141b */
[----:B------:R-:W-:Y:S02]  /*1440*/  @UP1 UIMAD.WIDE.U32 UR24, UR27, UR4, URZ ;  /* 0x000000041b1812a5 */ /* 0x000fe4000f8e003f */
[----:B------:R-:W-:Y:S02]  /*1450*/  @UP1 UIMAD UR9, UR9, UR4, URZ ;  /* 0x00000004090912a4 */ /* 0x000fe4000f8e023f */
[----:B------:R-:W-:Y:S02]  /*1460*/  @UP1 ULEA UR30, UP0, UR24, UR6, 0x2 ;  /* 0x00000006181e1291 */ /* 0x000fe4000f80103f */
[----:B------:R-:W-:-:S04]  /*1470*/  @UP1 UIMAD UR4, UR27, UR5, UR9 ;  /* 0x000000051b0412a4 */ /* 0x000fc8000f8e0209 */
[----:B------:R-:W-:-:S03]  /*1480*/  @UP1 UIADD3 UR4, UR25, UR4, URZ ;  /* 0x0000000419041290 */ /* 0x000fc6000fffe03f */
[----:B------:R1:W3:Y:S01]  /*1490*/  R2UR UR9, R0 ;  /* 0x00000000000973c2 */ /* 0x0002e200000e0000 */
        /* <DEDUP_REMOVED lines=9> */
[----:B------:R-:W-:-:S04]  /*1530*/  UMOV UR20, URZ ;  /* 0x0000003f00147c82 */ /* 0x000fc80008000000 */
        /* <DEDUP_REMOVED lines=9> */
[----:B------:R-:W-:-:S07]  /*15d0*/  UIMAD.WIDE.U32 UR20, UR21, UR4, UR20 ;  /* 0x00000004151472a5 */ /* 0x000fce000f8e0014 */
[----:B------:R-:W-:Y:S02]  /*15e0*/  UMOV UR7, UR21 ;  /* 0x0000001500077c82 */ /* 0x000fe40008000000 */
[----:B--2---:R-:W-:-:S03]  /*15f0*/  UIMAD.WIDE.U32 UR20, UR7, UR5, URZ ;  /* 0x00000005071472a5 */ /* 0x004fc6000f8e003f */
[----:B------:R-:W-:Y:S02]  /*1600*/  ULDC UR7, c[0x0][0x2d0] ;  /* 0x0000b40000077ab9 */ /* 0x000fe40000000800 */
        /* <DEDUP_REMOVED lines=16> */
[----:B------:R-:W-:Y:S01]  /*1710*/  IMAD.U32 R0, RZ, RZ, UR16 ;  /* 0x00000010ff007e24 */ /* 0x000fe2000f8e00ff */
[----:B------:R-:W-:Y:S01]  /*1720*/  ULDC UR23, c[0x0][0x1c8] ;  /* 0x0000720000177ab9 */ /* 0x000fe20000000800 */
[----:B------:R1:W2:Y:S01]  /*1730*/  LDG.E R2, [R8.64] ;  /* 0x0000000a08027981 */ /* 0x0002a2000c1e1900 */
[----:B------:R-:W3:Y:S01]  /*1740*/  I2F.RP R5, R4 ;  /* 0x0000000400057306 */ /* 0x000ee20000209400 */
[----:B------:R-:W-:Y:S01]  /*1750*/  ULOP3.LUT UR23, UR16, UR23, URZ, 0x3c, !UPT ;  /* 0x0000001710177292 */ /* 0x000fe2000f8e3c3f */
[----:B------:R-:W-:Y:S01]  /*1760*/  IABS R0, R0 ;  /* 0x0000000000007213 */ /* 0x000fe20000000000 */
[----:B------:R-:W-:-:S02]  /*1770*/  UIADD3 UR21, -UR21, URZ, URZ ;  /* 0x0000003f15157290 */ /* 0x000fc4000fffe13f */
[----:B------:R-:W-:Y:S02]  /*1780*/  ULDC.64 UR4, c[0x0][0x180] ;  /* 0x0000600000047ab9 */ /* 0x000fe40000000a00 */
[----:B------:R-:W-:Y:S01]  /*1790*/  ISETP.LE.AND P0, PT, RZ, UR23, PT ;  /* 0x00000017ff007c0c */ /* 0x000fe2000bf03270 */
[----:B------:R-:W-:-:S04]  /*17a0*/  UIMAD UR7, UR21, UR7, UR6 ;  /* 0x00000007150772a4 */ /* 0x000fc8000f8e0206 */
[----:B------:R-:W-:Y:S01]  /*17b0*/  USHF.R.S32.HI UR6, URZ, 0x1f, UR7 ;  /* 0x0000001f3f067899 */ /* 0x000fe20008011407 */
[----:B---3--:R-:W3:Y:S02]  /*17c0*/  MUFU.RCP R6, R5 ;  /* 0x0000000500067308 */ /* 0x008ee40000001000 */
[----:B---3--:R-:W-:-:S06]  /*17d0*/  IADD3 R6, R6, 0xffffffe, RZ ;  /* 0x0ffffffe06067810 */ /* 0x008fcc0007ffe0ff */
[----:B------:R-:W3:Y:S02]  /*17e0*/  F2I.FTZ.U32.TRUNC.NTZ R7, R6 ;  /* 0x0000000600077305 */ /* 0x000ee4000021f000 */
[----:B---3--:R-:W-:Y:S01]  /*17f0*/  IMAD.MOV R3, RZ, RZ, -R7 ;  /* 0x000000ffff037224 */ /* 0x008fe200078e0a07 */
[----:B------:R-:W-:-:S03]  /*1800*/  MOV R6, RZ ;  /* 0x000000ff00067202 */ /* 0x000fc60000000f00 */
[----:B------:R-:W-:-:S04]  /*1810*/  IMAD R3, R3, R4, RZ ;  /* 0x0000000403037224 */ /* 0x000fc800078e02ff */
[----:B------:R-:W-:-:S06]  /*1820*/  IMAD.HI.U32 R3, R7, R3, R6 ;  /* 0x0000000307037227 */ /* 0x000fcc00078e0006 */
[----:B-1----:R-:W-:-:S04]  /*1830*/  IMAD.HI.U32 R8, R3, R0, RZ ;  /* 0x0000000003087227 */ /* 0x002fc800078e00ff */
        /* <DEDUP_REMOVED lines=17> */
[----:B------:R-:W-:-:S03]  /*1950*/  UIMAD UR20, UR18, UR5, UR20 ;  /* 0x00000005121472a4 */ /* 0x000fc6000f8e0214 */
[----:B------:R-:W-:Y:S02]  /*1960*/  ULDC.64 UR4, c[0x0][0x198] ;  /* 0x0000660000047ab9 */ /* 0x000fe40000000a00 */
[----:B------:R-:W-:Y:S02]  /*1970*/  UIADD3 UR25, UR25, UR20, URZ ;  /* 0x0000001419197290 */ /* 0x000fe4000fffe03f */
[----:B------:R-:W-:Y:S02]  /*1980*/  UIMAD UR20, UR6, UR4, URZ ;  /* 0x00000004061472a4 */ /* 0x000fe4000f8e023f */
[----:B------:R-:W-:Y:S02]  /*1990*/  UIMAD.WIDE.U32 UR24, UR7, UR4, UR24 ;  /* 0x00000004071872a5 */ /* 0x000fe4000f8e0018 */
        /* <DEDUP_REMOVED lines=13> */
.L_x_6343:
        /* <DEDUP_REMOVED lines=19> */
.L_x_6345:
[----:B------:R-:W-:Y:S01]  /*1ba0*/  IABS R3, c[0x0][0x1c8] ;  /* 0x0000720000037a13 */ /* 0x000fe20000000000 */
[----:B------:R-:W-:Y:S01]  /*1bb0*/  IMAD.U32 R0, RZ, RZ, UR16 ;  /* 0x00000010ff007e24 */ /* 0x000fe2000f8e00ff */
[----:B------:R-:W-:Y:S02]  /*1bc0*/  ULDC UR4, c[0x0][0x1c8] ;  /* 0x0000720000047ab9 */ /* 0x000fe40000000800 */
[----:B------:R-:W1:Y:S01]  /*1bd0*/  I2F.RP R6, R3 ;  /* 0x0000000300067306 */ /* 0x000e620000209400 */
[----:B------:R-:W-:Y:S01]  /*1be0*/  ULOP3.LUT UR4, UR16, UR4, URZ, 0x3c, !UPT ;  /* 0x0000000410047292 */ /* 0x000fe2000f8e3c3f */
[----:B------:R-:W-:Y:S01]  /*1bf0*/  IABS R0, R0 ;  /* 0x0000000000007213 */ /* 0x000fe20000000000 */
[----:B------:R-:W-:Y:S02]  /*1c00*/  ULEA UR7, UR8, 0xffffffc0, 0x6 ;  /* 0xffffffc008077891 */ /* 0x000fe4000f8e303f */
[----:B------:R-:W-:Y:S02]  /*1c10*/  UMOV UR25, UR23 ;  /* 0x0000001700197c82 */ /* 0x000fe40008000000 */
[----:B------:R-:W-:Y:S01]  /*1c20*/  ISETP.LE.AND P2, PT, RZ, UR4, PT ;  /* 0x00000004ff007c0c */ /* 0x000fe2000bf43270 */
[----:B------:R-:W-:-:S02]  /*1c30*/  USHF.R.S32.HI UR6, URZ, 0x1f, UR7 ;  /* 0x0000001f3f067899 */ /* 0x000fc40008011407 */
[----:B------:R-:W-:Y:S02]  /*1c40*/  ULDC.64 UR4, c[0x0][0x198] ;  /* 0x0000660000047ab9 */ /* 0x000fe40000000a00 */
[----:B------:R-:W-:Y:S02]  /*1c50*/  UIMAD UR21, UR6, UR4, URZ ;  /* 0x00000004061572a4 */ /* 0x000fe4000f8e023f */
[----:B------:R-:W-:Y:S01]  /*1c60*/  UIMAD.WIDE.U32 UR24, UR7, UR4, UR24 ;  /* 0x00000004071872a5 */ /* 0x000fe2000f8e0018 */
[----:B-1----:R-:W1:Y:S01]  /*1c70*/  MUFU.RCP R4, R6 ;  /* 0x0000000600047308 */ /* 0x002e620000001000 */
[----:B------:R-:W-:Y:S02]  /*1c80*/  UIMAD UR4, UR7, UR5, UR21 ;  /* 0x00000005070472a4 */ /* 0x000fe4000f8e0215 */
[----:B------:R-:W-:Y:S02]  /*1c90*/  @UP0 UIADD3 UR20, UR18, UR20, URZ ;  /* 0x0000001412140290 */ /* 0x000fe4000fffe03f */
[----:B------:R-:W-:-:S06]  /*1ca0*/  UIADD3 UR4, UR25, UR4, URZ ;  /* 0x0000000419047290 */ /* 0x000fcc000fffe03f */
[----:B------:R-:W-:Y:S01]  /*1cb0*/  MOV R19, UR4 ;  /* 0x0000000400137c02 */ /* 0x000fe20008000f00 */
[----:B------:R-:W-:Y:S01]  /*1cc0*/  ULDC.64 UR4, c[0x0][0x1a0] ;  /* 0x0000680000047ab9 */ /* 0x000fe20000000a00 */
[----:B-1----:R-:W-:-:S04]  /*1cd0*/  IADD3 R4, R4, 0xffffffe, RZ ;  /* 0x0ffffffe04047810 */ /* 0x002fc80007ffe0ff */
[----:B------:R-:W1:Y:S02]  /*1ce0*/  F2I.FTZ.U32.TRUNC.NTZ R5, R4 ;  /* 0x0000000400057305 */ /* 0x000e64000021f000 */
[----:B-1----:R-:W-:Y:S01]  /*1cf0*/  IMAD.MOV R2, RZ, RZ, -R5 ;  /* 0x000000ffff027224 */ /* 0x002fe200078e0a05 */
[----:B------:R-:W-:-:S03]  /*1d00*/  MOV R4, RZ ;  /* 0x000000ff00047202 */ /* 0x000fc60000000f00 */
[----:B------:R-:W-:-:S04]  /*1d10*/  IMAD R2, R2, R3, RZ ;  /* 0x0000000302027224 */ /* 0x000fc800078e02ff */
[----:B------:R-:W-:-:S04]  /*1d20*/  IMAD.HI.U32 R5, R5, R2, R4 ;  /* 0x0000000205057227 */ /* 0x000fc800078e0004 */
[----:B------:R-:W-:-:S04]  /*1d30*/  IMAD.MOV.U32 R2, RZ, RZ, R0 ;  /* 0x000000ffff027224 */ /* 0x000fc800078e0000 */
        /* <DEDUP_REMOVED lines=10> */
[----:B------:R-:W-:Y:S01]  /*1de0*/  ISETP.NE.AND P1, PT, RZ, c[0x0][0x1c8], PT ;  /* 0x00007200ff007a0c */ /* 0x000fe20003f25270 */
[----:B------:R-:W-:-:S04]  /*1df0*/  @UP0 UIMAD.WIDE.U32 UR24, UR20, UR4, URZ ;  /* 0x00000004141802a5 */ /* 0x000fc8000f8e003f */
[----:B------:R-:W-:-:S06]  /*1e00*/  @UP0 UIMAD UR20, UR20, UR5, UR25 ;  /* 0x00000005141402a4 */ /* 0x000fcc000f8e0219 */
        /* <DEDUP_REMOVED lines=18> */
[----:B------:R-:W-:Y:S02]  /*1f30*/  UMOV UR20, UR24 ;  /* 0x0000001800147c82 */ /* 0x000fe40008000000 */
[----:B------:R-:W-:Y:S02]  /*1f40*/  UIMAD UR5, UR17, UR5, UR18 ;  /* 0x00000005110572a4 */ /* 0x000fe4000f8e0212 */
[----:B------:R-:W-:-:S04]  /*1f50*/  UIMAD.WIDE.U32 UR24, UR17, UR4, UR20 ;  /* 0x00000004111872a5 */ /* 0x000fc8000f8e0014 */
[----:B------:R-:W-:Y:S02]  /*1f60*/  UIADD3 UR20, UR25, UR5, URZ ;  /* 0x0000000519147290 */ /* 0x000fe4000fffe03f */
.L_x_6344:
[----:B------:R-:W-:Y:S01]  /*1f70*/  SHF.R.S32.HI R4, RZ, 0x1f, R11 ;  /* 0x0000001fff047819 */ /* 0x000fe2000001140b */
[----:B------:R-:W-:Y:S01]  /*1f80*/  UISETP.NE.AND UP0, UPT, UR15, -0x1, UPT ;  /* 0xffffffff0f00788c */ /* 0x000fe2000bf05270 */
[----:B------:R-:W1:Y:S01]  /*1f90*/  S2R R21, SR_CTAID.X ;  /* 0x0000000000157919 */ /* 0x000e620000002500 */
[----:B------:R-:W-:Y:S01]  /*1fa0*/  ULDC.64 UR4, c[0x0][0x190] ;  /* 0x0000640000047ab9 */ /* 0x000fe20000000a00 */
[CC--:B------:R-:W-:Y:S01]  /*1fb0*/  LEA.HI R2, R4.reuse, R11.reuse, RZ, 0x3 ;  /* 0x0000000b04027211 */ /* 0x0c0fe200078f18ff */
[----:B------:R-:W-:Y:S01]  /*1fc0*/  UIADD3 UR18, -UR12, UR14, URZ ;  /* 0x0000000e0c127290 */ /* 0x000fe2000fffe13f */
[----:B------:R-:W-:Y:S01]  /*1fd0*/  LEA.HI R0, R4, R11, RZ, 0x4 ;  /* 0x0000000b04007211 */ /* 0x000fe200078f20ff */
[----:B------:R-:W-:Y:S01]  /*1fe0*/  IMAD R7, R7, c[0x0][0x1b8], RZ ;  /* 0x00006e0007077a24 */ /* 0x000fe200078e02ff */
[----:B------:R-:W-:Y:S01]  /*1ff0*/  SHF.R.S32.HI R16, RZ, 0x3, R2 ;  /* 0x00000003ff107819 */ /* 0x000fe20000011402 */
[----:B------:R-:W-:Y:S01]  /*2000*/  USHF.R.S32.HI UR23, URZ, 0x1f, UR16 ;  /* 0x0000001f3f177899 */ /* 0x000fe20008011410 */
[----:B------:R-:W-:Y:S01]  /*2010*/  LOP3.LUT R2, R2, 0xfffffff8, RZ, 0xc0, !PT ;  /* 0xfffffff802027812 */ /* 0x000fe200078ec0ff */
[----:B------:R-:W-:Y:S01]  /*2020*/  BSSY B0, `(.L_x_6346) ;  /* 0x000006f000007945 */ /* 0x000fe20003800000 */
[----:B------:R-:W-:Y:S01]  /*2030*/  SHF.R.S32.HI R193, RZ, 0x4, R0 ;  /* 0x00000004ffc17819 */ /* 0x000fe20000011400 */
[----:B------:R-:W-:Y:S01]  /*2040*/  IMAD.SHL.U32 R196, R16, 0x40, RZ ;  /* 0x0000004010c47824 */ /* 0x000fe200078e00ff */
[----:B------:R-:W-:Y:S01]  /*2050*/  @UP0 UIMAD.WIDE.U32 UR28, UR15, UR4, URZ ;  /* 0x000000040f1c02a5 */ /* 0x000fe2000f8e003f */
[----:B------:R-:W-:Y:S01]  /*2060*/  IMAD.IADD R2, R11, 0x1, -R2 ;  /* 0x000000010b027824 */ /* 0x000fe200078e0a02 */
[----:B------:R-:W-:-:S02]  /*2070*/  LEA.HI R6, R0, R193, RZ, 0x1 ;  /* 0x000000c100067211 */ /* 0x000fc400078f08ff */
[----:B------:R-:W-:Y:S01]  /*2080*/  LOP3.LUT R196, R196, 0x1c0, RZ, 0xc0, !PT ;  /* 0x000001c0c4c47812 */ /* 0x000fe200078ec0ff */
[----:B------:R-:W-:Y:S01]  /*2090*/  IMAD.SHL.U32 R197, R2, 0x8, RZ ;  /* 0x0000000802c57824 */ /* 0x000fe200078e00ff */
[----:B------:R-:W-:Y:S01]  /*20a0*/  LOP3.LUT R0, R0, 0xfffffff0, RZ, 0xc0, !PT ;  /* 0xfffffff000007812 */ /* 0x000fe200078ec0ff */
[----:B------:R-:W-:Y:S01]  /*20b0*/  @UP0 UIMAD UR17, UR15, UR5, UR29 ;  /* 0x000000050f1102a4 */ /* 0x000fe2000f8e021d */
[----:B------:R-:W-:Y:S01]  /*20c0*/  SHF.R.S32.HI R17, RZ, 0x1f, R16 ;  /* 0x0000001fff117819 */ /* 0x000fe20000011410 */
[----:B------:R-:W-:Y:S01]  /*20d0*/  @!UP0 USHF.R.S32.HI UR15, URZ, 0x1f, UR27 ;  /* 0x0000001f3f0f8899 */ /* 0x000fe2000801141b */
[----:B------:R-:W-:Y:S01]  /*20e0*/  LOP3.LUT R5, R196, 0x38, R197, 0xf8, !PT ;  /* 0x00000038c4057812 */ /* 0x000fe200078ef8c5 */
[----:B------:R-:W-:Y:S01]  /*20f0*/  IMAD.IADD R0, R11, 0x1, -R0 ;  /* 0x000000010b007824 */ /* 0x000fe200078e0a00 */
[----:B------:R-:W-:Y:S01]  /*2100*/  SHF.R.U32.HI R196, RZ, 0x3, R196 ;  /* 0x00000003ffc47819 */ /* 0x000fe200000116c4 */
[----:B------:R-:W-:Y:S01]  /*2110*/  ULDC.64 UR4, c[0x0][0x178] ;  /* 0x00005e0000047ab9 */ /* 0x000fe20000000a00 */
[----:B------:R-:W-:Y:S01]  /*2120*/  IADD3 R12, P0, R197, UR24, RZ ;  /* 0x00000018c50c7c10 */ /* 0x000fe2000ff1e0ff */
[----:B------:R-:W-:Y:S01]  /*2130*/  @!UP0 UIMAD UR15, UR15, UR4, URZ ;  /* 0x000000040f0f82a4 */ /* 0x000fe2000f8e023f */
[----:B------:R-:W-:Y:S01]  /*2140*/  LOP3.LUT R196, R5, R196, RZ, 0x3c, !PT ;  /* 0x000000c405c47212 */ /* 0x000fe200078e3cff */
[----:B------:R-:W-:Y:S01]  /*2150*/  @!UP0 UIMAD.WIDE.U32 UR32, UR27, UR4, URZ ;  /* 0x000000041b2082a5 */ /* 0x000fe2000f8e003f */
[-C--:B------:R-:W-:Y:S01]  /*2160*/  LEA.HI R5, R4, R11.reuse, RZ, 0x6 ;  /* 0x0000000b04057211 */ /* 0x080fe200078f30ff */
[----:B------:R-:W-:Y:S01]  /*2170*/  @!UP0 UIMAD UR5, UR27, UR5, UR15 ;  /* 0x000000051b0582a4 */ /* 0x000fe2000f8e020f */
[----:B------:R-:W-:Y:S01]  /*2180*/  SHF.R.S32.HI R3, RZ, 0x1f, R0 ;  /* 0x0000001fff037819 */ /* 0x000fe20000011400 */
[----:B------:R-:W-:Y:S01]  /*2190*/  IMAD R133, R17, c[0x0][0x198], RZ ;  /* 0x0000660011857a24 */ /* 0x000fe200078e02ff */
[----:B------:R-:W-:Y:S01]  /*21a0*/  IADD3 R18, P1, R197, R18, RZ ;  /* 0x00000012c5127210 */ /* 0x000fe20007f3e0ff */
[----:B------:R-:W-:Y:S01]  /*21b0*/  IMAD.SHL.U32 R5, R5, 0x8, RZ ;  /* 0x0000000805057824 */ /* 0x000fe200078e00ff */
[----:B------:R-:W-:Y:S01]  /*21c0*/  LEA.HI R3, R3, R0, RZ, 0x3 ;  /* 0x0000000003037211 */ /* 0x000fe200078f18ff */
[----:B------:R-:W-:Y:S01]  /*21d0*/  @!UP0 UMOV UR28, UR32 ;  /* 0x00000020001c8c82 */ /* 0x000fe20008000000 */
[----:B------:R-:W-:Y:S01]  /*21e0*/  LOP3.LUT R6, R6, 0xfffffffe, RZ, 0xc0, !PT ;  /* 0xfffffffe06067812 */ /* 0x000fe200078ec0ff */
[----:B------:R-:W-:Y:S01]  /*21f0*/  @!UP0 UIADD3 UR17, UR33, UR5, URZ ;  /* 0x0000000521118290 */ /* 0x000fe2000fffe03f */
[----:B------:R-:W-:Y:S01]  /*2200*/  LOP3.LUT R9, R3, 0xfffffff8, RZ, 0xc0, !PT ;  /* 0xfffffff803097812 */ /* 0x000fe200078ec0ff */
[----:B------:R-:W-:Y:S01]  /*2210*/  IMAD R133, R16, c[0x0][0x19c], R133 ;  /* 0x0000670010857a24 */ /* 0x000fe200078e0285 */
[----:B------:R-:W-:Y:S01]  /*2220*/  LOP3.LUT R196, R196, 0xfffffe00, R5, 0xf8, !PT ;  /* 0xfffffe00c4c47812 */ /* 0x000fe200078ef805 */
[----:B------:R-:W-:Y:S01]  /*2230*/  IMAD.IADD R193, R193, 0x1, -R6 ;  /* 0x00000001c1c17824 */ /* 0x000fe200078e0a06 */
[----:B------:R-:W-:Y:S01]  /*2240*/  SHF.R.S32.HI R5, RZ, 0x1f, R197 ;  /* 0x0000001fff057819 */ /* 0x000fe200000114c5 */
[----:B------:R-:W-:Y:S01]  /*2250*/  IMAD.IADD R0, R0, 0x1, -R9 ;  /* 0x0000000100007824 */ /* 0x000fe200078e0a09 */
[----:B------:R-:W-:Y:S01]  /*2260*/  ULDC.64 UR4, c[0x0][0x1a8] ;  /* 0x00006a0000047ab9 */ /* 0x000fe20000000a00 */
[----:B------:R-:W-:Y:S01]  /*2270*/  IMAD R6, R8, c[0x0][0x1bc], R7 ;  /* 0x00006f0008067a24 */ /* 0x000fe200078e0207 */
[C---:B------:R-:W-:Y:S01]  /*2280*/  IADD3.X R13, R5.reuse, UR20, RZ, P0, !PT ;  /* 0x00000014050d7c10 */ /* 0x040fe200087fe4ff */
[----:B------:R-:W-:Y:S01]  /*2290*/  IMAD.X R19, R5, 0x1, R10, P1 ;  /* 0x0000000105137824 */ /* 0x000fe200008e060a */
[----:B------:R-:W-:Y:S01]  /*22a0*/  IADD3 R14, P0, R197, UR28, RZ ;  /* 0x0000001cc50e7c10 */ /* 0x000fe2000ff1e0ff */
[----:B------:R-:W-:Y:S01]  /*22b0*/  UIMAD UR4, UR23, UR4, URZ ;  /* 0x00000004170472a4 */ /* 0x000fe2000f8e023f */
[----:B------:R-:W-:Y:S01]  /*22c0*/  LEA.HI R89, R4, R11, RZ, 0x5 ;  /* 0x0000000b04597211 */ /* 0x000fe200078f28ff */
[----:B------:R-:W-:Y:S01]  /*22d0*/  IMAD.WIDE.U32 R134, R16, c[0x0][0x198], R18 ;  /* 0x0000660010867a25 */ /* 0x000fe200078e0012 */
[----:B------:R-:W-:Y:S01]  /*22e0*/  IADD3.X R15, R5, UR17, RZ, P0, !PT ;  /* 0x00000011050f7c10 */ /* 0x000fe200087fe4ff */
[----:B------:R-:W-:Y:S01]  /*22f0*/  UIMAD UR4, UR16, UR5, UR4 ;  /* 0x00000005100472a4 */ /* 0x000fe2000f8e0204 */
[C---:B------:R-:W-:Y:S01]  /*2300*/  R2P PR, R0.reuse, 0x6 ;  /* 0x0000000600007804 */ /* 0x040fe20000000000 */
[----:B------:R-:W-:Y:S01]  /*2310*/  IMAD.SHL.U32 R0, R0, 0x40, RZ ;  /* 0x0000004000007824 */ /* 0x000fe200078e00ff */
[----:B------:R-:W-:Y:S01]  /*2320*/  IADD3 R144, P0, R16, UR7, RZ ;  /* 0x0000000710907c10 */ /* 0x000fe2000ff1e0ff */
[----:B------:R-:W-:Y:S01]  /*2330*/  IMAD.IADD R133, R135, 0x1, R133 ;  /* 0x0000000187857824 */ /* 0x000fe200078e0285 */
[----:B------:R-:W-:Y:S01]  /*2340*/  IADD3 R4, R197, 0x40, RZ ;  /* 0x00000040c5047810 */ /* 0x000fe20007ffe0ff */
[----:B------:R-:W-:Y:S01]  /*2350*/  IMAD.SHL.U32 R5, R193, 0x8, RZ ;  /* 0x00000008c1057824 */ /* 0x000fe200078e00ff */
[----:B------:R-:W-:Y:S01]  /*2360*/  IADD3.X R135, R17, UR6, RZ, P0, !PT ;  /* 0x0000000611877c10 */ /* 0x000fe200087fe4ff */
[----:B------:R-:W-:Y:S01]  /*2370*/  IMAD.WIDE.U32 R8, R8, c[0x0][0x1b8], R12 ;  /* 0x00006e0008087a25 */ /* 0x000fe200078e000c */
[----:B------:R-:W-:-:S02]  /*2380*/  LOP3.LUT R0, R0, 0x1c0, RZ, 0xc0, !PT ;  /* 0x000001c000007812 */ /* 0x000fc400078ec0ff */
[----:B------:R-:W-:Y:S01]  /*2390*/  ISETP.GE.AND P0, PT, R16, UR18, PT ;  /* 0x0000001210007c0c */ /* 0x000fe2000bf06270 */
[----:B------:R-:W-:Y:S01]  /*23a0*/  IMAD.U32 R12, RZ, RZ, UR16 ;  /* 0x00000010ff0c7e24 */ /* 0x000fe2000f8e00ff */
[----:B------:R-:W-:Y:S01]  /*23b0*/  LOP3.LUT R5, R0, 0x8, R5, 0xf8, !PT ;  /* 0x0000000800057812 */ /* 0x000fe200078ef805 */
[----:B------:R-:W-:Y:S01]  /*23c0*/  IMAD.IADD R7, R9, 0x1, R6 ;  /* 0x0000000109077824 */ /* 0x000fe200078e0206 */
[----:B------:R-:W-:Y:S01]  /*23d0*/  SHF.R.U32.HI R0, RZ, 0x3, R0 ;  /* 0x00000003ff007819 */ /* 0x000fe20000011600 */
[----:B------:R-:W-:Y:S02]  /*23e0*/  IMAD R135, R135, c[0x0][0x1a0], RZ ;  /* 0x0000680087877a24 */ /* 0x000fe400078e02ff */
[----:B------:R-:W-:Y:S01]  /*23f0*/  IMAD.MOV.U32 R6, RZ, RZ, R8 ;  /* 0x000000ffff067224 */ /* 0x000fe200078e0008 */
[----:B------:R-:W-:Y:S01]  /*2400*/  LOP3.LUT R0, R5, R0, RZ, 0x3c, !PT ;  /* 0x0000000005007212 */ /* 0x000fe200078e3cff */
[----:B------:R-:W-:-:S04]  /*2410*/  IMAD.WIDE.U32 R12, R12, c[0x0][0x1a8], R14 ;  /* 0x00006a000c0c7a25 */ /* 0x000fc800078e000e */
[C---:B------:R-:W-:Y:S01]  /*2420*/  IMAD R135, R144.reuse, c[0x0][0x1a4], R135 ;  /* 0x0000690090877a24 */ /* 0x040fe200078e0287 */
[----:B------:R-:W-:Y:S01]  /*2430*/  IADD3 R19, R13, UR4, RZ ;  /* 0x000000040d137c10 */ /* 0x000fe2000fffe0ff */
[----:B------:R-:W-:Y:S02]  /*2440*/  IMAD.SHL.U32 R3, R3, 0x40, RZ ;  /* 0x0000004003037824 */ /* 0x000fe400078e00ff */
[----:B------:R-:W-:Y:S01]  /*2450*/  IMAD.WIDE.U32 R144, R144, c[0x0][0x1a0], R6 ;  /* 0x0000680090907a25 */ /* 0x000fe200078e0006 */
[----:B------:R-:W-:Y:S02]  /*2460*/  LOP3.LUT R6, R89, 0xffffffe0, RZ, 0xc0, !PT ;  /* 0xffffffe059067812 */ /* 0x000fe400078ec0ff */
[----:B------:R-:W-:Y:S01]  /*2470*/  LOP3.LUT R0, R0, 0xfffffe00, R3, 0xf8, !PT ;  /* 0xfffffe0000007812 */ /* 0x000fe200078ef803 */
[----:B------:R-:W-:Y:S01]  /*2480*/  IMAD.MOV.U32 R7, RZ, RZ, 0x10 ;  /* 0x00000010ff077424 */ /* 0x000fe200078e00ff */
[----:B------:R-:W-:Y:S01]  /*2490*/  SHF.R.S32.HI R89, RZ, 0x5, R89 ;  /* 0x00000005ff597819 */ /* 0x000fe20000011459 */
[----:B------:R-:W-:Y:S01]  /*24a0*/  IMAD.MOV.U32 R5, RZ, RZ, 0x20 ;  /* 0x00000020ff057424 */ /* 0x000fe200078e00ff */
[----:B------:R-:W-:Y:S01]  /*24b0*/  IADD3 R3, R197, 0x80, RZ ;  /* 0x00000080c5037810 */ /* 0x000fe20007ffe0ff */
[----:B-1----:R-:W-:Y:S01]  /*24c0*/  IMAD.WIDE R20, R21, 0x40, R16 ;  /* 0x0000004015147825 */ /* 0x002fe200078e0210 */
        /* <DEDUP_REMOVED lines=36> */
.L_x_6347:
[----:B------:R-:W-:Y:S05]  /*2710*/  BSYNC B0 ;  /* 0x0000000000007941 */ /* 0x000fea0003800000 */
.L_x_6346:
        /* <DEDUP_REMOVED lines=37> */
.L_x_6349:
[----:B------:R-:W-:Y:S05]  /*2970*/  BSYNC B0 ;  /* 0x0000000000007941 */ /* 0x000fea0003800000 */
.L_x_6348:
        /* <DEDUP_REMOVED lines=37> */
.L_x_6351:
[----:B------:R-:W-:Y:S05]  /*2bd0*/  BSYNC B0 ;  /* 0x0000000000007941 */ /* 0x000fea0003800000 */
.L_x_6350:
        /* <DEDUP_REMOVED lines=36> */
.L_x_6353:
[----:B------:R-:W-:Y:S05]  /*2e20*/  BSYNC B0 ;  /* 0x0000000000007941 */ /* 0x000fea0003800000 */
.L_x_6352:
        /* <DEDUP_REMOVED lines=31> */
.L_x_6355:
[----:B------:R-:W-:Y:S05]  /*3020*/  BSYNC B0 ;  /* 0x0000000000007941 */ /* 0x000fea0003800000 */
.L_x_6354:
        /* <DEDUP_REMOVED lines=33> */
.L_x_6357:
[----:B------:R-:W-:Y:S05]  /*3240*/  BSYNC B0 ;  /* 0x0000000000007941 */ /* 0x000fea0003800000 */
.L_x_6356:
        /* <DEDUP_REMOVED lines=32> */
.L_x_6359:
[----:B------:R-:W-:Y:S05]  /*3450*/  BSYNC B0 ;  /* 0x0000000000007941 */ /* 0x000fea0003800000 */
.L_x_6358:
        /* <DEDUP_REMOVED lines=33> */
.L_x_6361:
[----:B------:R-:W-:Y:S05]  /*3670*/  BSYNC B0 ;  /* 0x0000000000007941 */ /* 0x000fea0003800000 */
.L_x_6360:
        /* <DEDUP_REMOVED lines=36> */
[----:B---3--:R-:W-:Y:S01]  /*38c0*/  @!P2 IMAD.MOV.U32 R10, RZ, RZ, R212 ;  /* 0x000000ffff0aa224 */ /* 0x008fe200078e00d4 */
        /* <DEDUP_REMOVED lines=17> */
.L_x_6363:
[----:B------:R-:W-:Y:S05]  /*39e0*/  BSYNC B0 ;  /* 0x0000000000007941 */ /* 0x000fea0003800000 */
.L_x_6362:
        /* <DEDUP_REMOVED lines=12> */
[----:B---3--:R-:W-:Y:S01]  /*3ab0*/  IMAD.U32 R11, RZ, RZ, UR23 ;  /* 0x00000017ff0b7e24 */ /* 0x008fe2000f8e00ff */
        /* <DEDUP_REMOVED lines=30> */
.L_x_6365:
[----:B------:R-:W-:Y:S05]  /*3ca0*/  BSYNC B0 ;  /* 0x0000000000007941 */ /* 0x000fea0003800000 */
.L_x_6364:
        /* <DEDUP_REMOVED lines=11> */
[----:B-1-3--:R-:W-:-:S03]  /*3d60*/  IMAD.SHL.U32 R10, R8, 0x20, RZ ;  /* 0x00000020080a7824 */ /* 0x00afc600078e00ff */
        /* <DEDUP_REMOVED lines=23> */
.L_x_6367:
[----:B------:R-:W-:Y:S05]  /*3ee0*/  BSYNC B0 ;  /* 0x0000000000007941 */ /* 0x000fea0003800000 */
.L_x_6366:
        /* <DEDUP_REMOVED lines=8> */
[----:B---3--:R-:W-:Y:S02]  /*3f70*/  MOV R8, c[0x0][0x1a0] ;  /* 0x0000680000087a02 */ /* 0x008fe40000000f00 */
[----:B------:R-:W-:-:S07]  /*3f80*/  ISETP.GE.AND P0, PT, R3, c[0x0][0x220], PT ;  /* 0x0000880003007a0c */ /* 0x000fce0003f06270 */
[----:B-1----:R-:W-:Y:S01]  /*3f90*/  @!P2 MOV R10, c[0x0][0x1a4] ;  /* 0x00006900000aaa02 */ /* 0x002fe20000000f00 */
        /* <DEDUP_REMOVED lines=29> */
.L_x_6369:
[----:B------:R-:W-:Y:S05]  /*4170*/  BSYNC B0 ;  /* 0x0000000000007941 */ /* 0x000fea0003800000 */
.L_x_6368:
[C---:B---3--:R-:W-:Y:S01]  /*4180*/  IMAD.SHL.U32 R8, R2.reuse, 0x40, RZ ;  /* 0x0000004002087824 */ /* 0x048fe200078e00ff */
[----:B------:R-:W-:Y:S01]  /*4190*/  R2P PR, R2, 0x6 ;  /* 0x0000000602007804 */ /* 0x000fe20000000000 */
[----:B------:R-:W-:Y:S01]  /*41a0*/  IMAD.SHL.U32 R16, R16, 0x8, RZ ;  /* 0x0000000810107824 */ /* 0x000fe200078e00ff */
[----:B------:R-:W0:Y:S01]  /*41b0*/  LDGDEPBAR ;  /* 0x00000000000079af */ /* 0x000e220000000000 */
[C---:B------:R-:W-:Y:S01]  /*41c0*/  IMAD R194, R89.reuse, 0x400, R0 ;  /* 0x0000040059c27824 */ /* 0x040fe200078e0200 */
[----:B------:R-:W-:Y:S01]  /*41d0*/  LOP3.LUT R9, R8, 0x1c0, RZ, 0xc0, !PT ;  /* 0x000001c008097812 */ /* 0x000fe200078ec0ff */
[----:B------:R-:W-:Y:S01]  /*41e0*/  UISETP.GT.AND UP0, UPT, UR25, UR19, UPT ;  /* 0x000000131900728c */ /* 0x000fe2000bf04270 */
[----:B------:R-:W-:Y:S01]  /*41f0*/  LEA R89, R89, UR12, 0x4 ;  /* 0x0000000c59597c11 */ /* 0x000fe2000f8e20ff */
        /* <DEDUP_REMOVED lines=10> */
[----:B------:R-:W-:Y:S01]  /*42a0*/  IMAD.IADD R6, R6, 0x1, R89 ;  /* 0x0000000106067824 */ /* 0x000fe200078e0259 */
[----:B------:R-:W-:Y:S01]  /*42b0*/  PLOP3.LUT P4, PT, PT, PT, UP0, 0x80, 0x0 ;  /* 0x000000000000781c */ /* 0x000fe20003f8f008 */
[----:B------:R-:W-:Y:S01]  /*42c0*/  IMAD R193, R193, 0x200, R8 ;  /* 0x00000200c1c17824 */ /* 0x000fe200078e0208 */
[----:B------:R-:W-:Y:S01]  /*42d0*/  LDSM.16.M88.4 R48, [R190] ;  /* 0x00000000be30783b */ /* 0x000fe20000000200 */
[----:B------:R-:W-:Y:S01]  /*42e0*/  UIADD3 UR14, UR13, -UR14, URZ ;  /* 0x8000000e0d0e7290 */ /* 0x000fe2000fffe03f */
[----:B------:R-:W-:Y:S01]  /*42f0*/  IADD3 R198, R6, 0x8, RZ ;  /* 0x0000000806c67810 */ /* 0x000fe20007ffe0ff */
[----:B------:R-:W-:Y:S01]  /*4300*/  IMAD.SHL.U32 R193, R193, 0x2, RZ ;  /* 0x00000002c1c17824 */ /* 0x000fe200078e00ff */
[----:B------:R-:W-:Y:S01]  /*4310*/  LDSM.16.M88.4 R76, [R189] ;  /* 0x00000000bd4c783b */ /* 0x000fe20000000200 */
[----:B------:R-:W-:-:S02]  /*4320*/  ULDC UR4, c[0x0][0x2e8] ;  /* 0x0000ba0000047ab9 */ /* 0x000fc40000000800 */
[----:B------:R-:W-:Y:S01]  /*4330*/  UIADD3 UR4, UR5, UR4, URZ ;  /* 0x0000000405047290 */ /* 0x000fe2000fffe03f */
[----:B-1----:R-:W1:Y:S01]  /*4340*/  LDSM.16.M88.4 R24, [R193+0x6000] ;  /* 0x00600000c118783b */ /* 0x002e620000000200 */
[C---:B------:R-:W-:Y:S02]  /*4350*/  IADD3 R2, R193.reuse, 0x6000, RZ ;  /* 0x00006000c1027810 */ /* 0x040fe40007ffe0ff */
[----:B------:R-:W-:Y:S01]  /*4360*/  IADD3 R191, R193, 0x6020, RZ ;  /* 0x00006020c1bf7810 */ /* 0x000fe20007ffe0ff */
[----:B------:R-:W3:Y:S01]  /*4370*/  LDSM.16.M88.4 R16, [R193+0x6800] ;  /* 0x00680000c110783b */ /* 0x000ee20000000200 */
[----:B------:R-:W-:Y:S01]  /*4380*/  @P1 IADD3 R191, R2, -0x20, RZ ;  /* 0xffffffe002bf1810 */ /* 0x000fe20007ffe0ff */
[----:B------:R-:W-:Y:S01]  /*4390*/  IMAD.MOV.U32 R2, RZ, RZ, 0x40 ;  /* 0x00000040ff027424 */ /* 0x000fe200078e00ff */
[----:B------:R-:W-:Y:S01]  /*43a0*/  IADD3 R203, R6, UR14, RZ ;  /* 0x0000000e06cb7c10 */ /* 0x000fe2000fffe0ff */
[----:B------:R-:W5:Y:S01]  /*43b0*/  LDSM.16.M88.4 R8, [R193+0x7000] ;  /* 0x00700000c108783b */ /* 0x000f620000000200 */
[----:B------:R-:W-:-:S02]  /*43c0*/  IADD3 R200, R198, UR14, RZ ;  /* 0x0000000ec6c87c10 */ /* 0x000fc4000fffe0ff */
[----:B------:R-:W-:Y:S01]  /*43d0*/  SEL R2, R2, 0xffffffc0, !P2 ;  /* 0xffffffc002027807 */ /* 0x000fe20005000000 */
[----:B------:R-:W4:Y:S01]  /*43e0*/  LDSM.16.M88.4 R32, [R191] ;  /* 0x00000000bf20783b */ /* 0x000f220000000200 */
[----:B------:R-:W-:Y:S02]  /*43f0*/  IADD3 R201, R6, UR4, RZ ;  /* 0x0000000406c97c10 */ /* 0x000fe4000fffe0ff */
[----:B------:R-:W-:Y:S01]  /*4400*/  IADD3 R198, R198, UR4, RZ ;  /* 0x00000004c6c67c10 */ /* 0x000fe2000fffe0ff */
[----:B------:R-:W2:Y:S01]  /*4410*/  LDSM.16.M88.4 R36, [R193+0x7800] ;  /* 0x00780000c124783b */ /* 0x000ea20000000200 */
[----:B------:R-:W-:Y:S01]  /*4420*/  IMAD.IADD R187, R193, 0x1, R2 ;  /* 0x00000001c1bb7824 */ /* 0x000fe200078e0202 */
[----:B------:R-:W-:Y:S01]  /*4430*/  IADD3 R202, R203, -c[0x0][0x2e4], RZ ;  /* 0x8000b900cbca7a10 */ /* 0x000fe20007ffe0ff */
[----:B------:R-:W-:Y:S01]  /*4440*/  IMAD.IADD R180, R2, 0x1, R191 ;  /* 0x0000000102b47824 */ /* 0x000fe200078e02bf */
[----:B------:R-:W2:Y:S01]  /*4450*/  LDSM.16.M88.4 R64, [R191+0x800] ;  /* 0x00080000bf40783b */ /* 0x000ea20000000200 */
[----:B------:R-:W-:-:S02]  /*4460*/  IADD3 R199, R200, -c[0x0][0x2e4], RZ ;  /* 0x8000b900c8c77a10 */ /* 0x000fc40007ffe0ff */
[----:B------:R-:W-:Y:S01]  /*4470*/  IMNMX R201, R201, UR13, PT ;  /* 0x0000000dc9c97c17 */ /* 0x000fe2000b800200 */
[----:B------:R-:W2:Y:S01]  /*4480*/  LDSM.16.M88.4 R60, [R191+0x1000] ;  /* 0x00100000bf3c783b */ /* 0x000ea20000000200 */
[----:B------:R-:W-:Y:S02]  /*4490*/  IMNMX R198, R198, UR13, PT ;  /* 0x0000000dc6c67c17 */ /* 0x000fe4000b800200 */
[----:B------:R-:W-:Y:S01]  /*44a0*/  IMNMX R202, RZ, R202, !PT ;  /* 0x000000caffca7217 */ /* 0x000fe20007800200 */
[----:B------:R-:W2:Y:S01]  /*44b0*/  LDSM.16.M88.4 R44, [R187+0x6000] ;  /* 0x00600000bb2c783b */ /* 0x000ea20000000200 */
[----:B------:R-:W-:Y:S02]  /*44c0*/  IMNMX R199, RZ, R199, !PT ;  /* 0x000000c7ffc77217 */ /* 0x000fe40007800200 */
[C---:B------:R-:W-:Y:S01]  /*44d0*/  IADD3 R183, R191.reuse, 0x800, RZ ;  /* 0x00000800bfb77810 */ /* 0x040fe20007ffe0ff */
[----:B------:R-:W2:Y:S01]  /*44e0*/  LDSM.16.M88.4 R84, [R191+0x1800] ;  /* 0x00180000bf54783b */ /* 0x000ea20000000200 */
[----:B------:R-:W-:-:S02]  /*44f0*/  IADD3 R182, R191, 0x1000, RZ ;  /* 0x00001000bfb67810 */ /* 0x000fc40007ffe0ff */
[C---:B------:R-:W-:Y:S01]  /*4500*/  IADD3 R181, R191.reuse, 0x1800, RZ ;  /* 0x00001800bfb57810 */ /* 0x040fe20007ffe0ff */
[----:B------:R-:W2:Y:S01]  /*4510*/  LDSM.16.M88.4 R40, [R187+0x6800] ;  /* 0x00680000bb28783b */ /* 0x000ea20000000200 */
[C---:B------:R-:W-:Y:S02]  /*4520*/  IADD3 R179, R191.reuse, 0x2000, RZ ;  /* 0x00002000bfb37810 */ /* 0x040fe40007ffe0ff */
[C---:B------:R-:W-:Y:S01]  /*4530*/  IADD3 R178, R191.reuse, 0x2800, RZ ;  /* 0x00002800bfb27810 */ /* 0x040fe20007ffe0ff */
[----:B-1----:R-:W-:Y:S01]  /*4540*/  HMMA.16816.F32 R28, R52, R24, RZ ;  /* 0x00000018341c723c */ /* 0x002fe200000018ff */
[----:B------:R-:W-:Y:S01]  /*4550*/  LDSM.16.M88.4 R72, [R180] ;  /* 0x00000000b448783b */ /* 0x000fe20000000200 */
[C---:B------:R-:W-:Y:S02]  /*4560*/  IADD3 R177, R191.reuse, 0x3000, RZ ;  /* 0x00003000bfb17810 */ /* 0x040fe40007ffe0ff */
[C---:B------:R-:W-:Y:S01]  /*4570*/  IADD3 R176, R191.reuse, 0x3800, RZ ;  /* 0x00003800bfb07810 */ /* 0x040fe20007ffe0ff */
[----:B------:R-:W-:Y:S01]  /*4580*/  LDSM.16.M88.4 R68, [R180+0x800] ;  /* 0x00080000b444783b */ /* 0x000fe20000000200 */
[----:B------:R-:W-:-:S02]  /*4590*/  IADD3 R175, R191, 0x4000, RZ ;  /* 0x00004000bfaf7810 */ /* 0x000fc40007ffe0ff */
[----:B------:R-:W-:Y:S01]  /*45a0*/  HMMA.16816.F32 R24, R52, R26, RZ ;  /* 0x0000001a3418723c */ /* 0x000fe200000018ff */
[C---:B------:R-:W-:Y:S02]  /*45b0*/  IADD3 R174, R191.reuse, 0x4800, RZ ;  /* 0x00004800bfae7810 */ /* 0x040fe40007ffe0ff */
[C---:B------:R-:W-:Y:S02]  /*45c0*/  IADD3 R173, R191.reuse, 0x5000, RZ ;  /* 0x00005000bfad7810 */ /* 0x040fe40007ffe0ff */
[----:B------:R-:W-:-:S03]  /*45d0*/  IADD3 R172, R191, 0x5800, RZ ;  /* 0x00005800bfac7810 */ /* 0x000fc60007ffe0ff */
[C---:B---3--:R-:W-:Y:S08]  /*45e0*/  HMMA.16816.F32 R20, R52.reuse, R16, RZ ;  /* 0x000000103414723c */ /* 0x048ff000000018ff */
[C---:B------:R-:W-:Y:S08]  /*45f0*/  HMMA.16816.F32 R16, R52.reuse, R18, RZ ;  /* 0x000000123410723c */ /* 0x040ff000000018ff */
[C---:B-----5:R-:W-:Y:S08]  /*4600*/  HMMA.16816.F32 R12, R52.reuse, R8, RZ ;  /* 0x00000008340c723c */ /* 0x060ff000000018ff */
[----:B------:R-:W-:Y:S08]  /*4610*/  HMMA.16816.F32 R8, R52, R10, RZ ;  /* 0x0000000a3408723c */ /* 0x000ff000000018ff */
[C---:B----4-:R-:W-:Y:S08]  /*4620*/  HMMA.16816.F32 R28, R56.reuse, R32, R28 ;  /* 0x00000020381c723c */ /* 0x050ff0000000181c */
        /* <DEDUP_REMOVED lines=142> */
[----:B------:R-:W-:Y:S02]  /*4f10*/  MOV R2, UR12 ;  /* 0x0000000c00027c02 */ /* 0x000fe40008000f00 */
        /* <DEDUP_REMOVED lines=23> */
[----:B------:R-:W-:Y:S02]  /*5090*/  @!UP2 UIADD3 UR17, UR17, 0x1, URZ ;  /* 0x000000011111a890 */ /* 0x000fe4000fffe03f */
[----:B------:R-:W-:-:S02]  /*50a0*/  UISETP.GE.U32.AND UP4, UPT, UR6, UR9, UPT ;  /* 0x000000090600728c */ /* 0x000fc4000bf86070 */
[----:B------:R-:W-:Y:S02]  /*50b0*/  UISETP.NE.AND UP2, UPT, URZ, UR4, UPT ;  /* 0x000000043f00728c */ /* 0x000fe4000bf45270 */
[----:B------:R-:W-:Y:S02]  /*50c0*/  @!UP0 UIADD3 UR5, UR5, -UR9, URZ ;  /* 0x8000000905058290 */ /* 0x000fe4000fffe03f */
[----:B------:R-:W-:Y:S02]  /*50d0*/  @!UP0 UIADD3 UR13, UR13, 0x1, URZ ;  /* 0x000000010d0d8890 */ /* 0x000fe4000fffe03f */
[----:B------:R-:W-:Y:S02]  /*50e0*/  UISETP.GE.U32.AND UP3, UPT, UR5, UR9, UPT ;  /* 0x000000090500728c */ /* 0x000fe4000bf66070 */
[----:B------:R-:W-:Y:S02]  /*50f0*/  ULOP3.LUT UR5, UR15, UR4, URZ, 0x3c, !UPT ;  /* 0x000000040f057292 */ /* 0x000fe4000f8e3c3f */
[----:B------:R-:W-:-:S02]  /*5100*/  UISETP.GE.AND UP0, UPT, UR12, URZ, UPT ;  /* 0x0000003f0c00728c */ /* 0x000fc4000bf06270 */
[----:B------:R-:W-:Y:S02]  /*5110*/  UISETP.GE.AND UP1, UPT, UR5, URZ, UPT ;  /* 0x0000003f0500728c */ /* 0x000fe4000bf26270 */
[----:B------:R-:W-:Y:S02]  /*5120*/  @UP4 UIADD3 UR17, UR17, 0x1, URZ ;  /* 0x0000000111114890 */ /* 0x000fe4000fffe03f */
[----:B------:R-:W-:Y:S02]  /*5130*/  ULOP3.LUT UR5, URZ, UR4, URZ, 0x33, !UPT ;  /* 0x000000043f057292 */ /* 0x000fe4000f8e333f */
[----:B------:R-:W-:-:S04]  /*5140*/  @UP3 UIADD3 UR13, UR13, 0x1, URZ ;  /* 0x000000010d0d3890 */ /* 0x000fc8000fffe03f */
[----:B------:R-:W-:Y:S02]  /*5150*/  @!UP0 UIADD3 UR13, -UR13, URZ, URZ ;  /* 0x0000003f0d0d8290 */ /* 0x000fe4000fffe13f */
[----:B------:R-:W-:-:S04]  /*5160*/  @!UP1 UIADD3 UR17, -UR17, URZ, URZ ;  /* 0x0000003f11119290 */ /* 0x000fc8000fffe13f */
[----:B------:R-:W-:Y:S02]  /*5170*/  USEL UR17, UR5, UR17, !UP2 ;  /* 0x0000001105117287 */ /* 0x000fe4000d000000 */
[----:B------:R-:W-:Y:S02]  /*5180*/  USEL UR5, UR5, UR13, !UP2 ;  /* 0x0000000d05057287 */ /* 0x000fe4000d000000 */
[----:B------:R-:W-:Y:S02]  /*5190*/  UIMAD.WIDE UR6, UR17, 0x4, UR30 ;  /* 0x00000004110678a5 */ /* 0x000fe4000f8e021e */
[----:B------:R-:W-:-:S04]  /*51a0*/  UIMAD.WIDE UR12, UR5, 0x4, UR30 ;  /* 0x00000004050c78a5 */ /* 0x000fc8000f8e021e */
[----:B------:R-:W-:Y:S01]  /*51b0*/  MOV R9, UR7 ;  /* 0x0000000700097c02 */ /* 0x000fe20008000f00 */
[----:B------:R-:W-:Y:S01]  /*51c0*/  IMAD.U32 R8, RZ, RZ, UR6 ;  /* 0x00000006ff087e24 */ /* 0x000fe2000f8e00ff */
[----:B------:R-:W-:Y:S01]  /*51d0*/  MOV R11, UR13 ;  /* 0x0000000d000b7c02 */ /* 0x000fe20008000f00 */
[----:B------:R-:W-:-:S03]  /*51e0*/  IMAD.U32 R10, RZ, RZ, UR12 ;  /* 0x0000000cff0a7e24 */ /* 0x000fc6000f8e00ff */
[----:B------:R1:W2:Y:S04]  /*51f0*/  LDG.E R9, [R8.64] ;  /* 0x0000000a08097981 */ /* 0x0002a8000c1e1900 */
        /* <DEDUP_REMOVED lines=9> */
[----:B-1----:R-:W-:-:S03]  /*5290*/  MOV R8, UR12 ;  /* 0x0000000c00087c02 */ /* 0x002fc60008000f00 */
[----:B------:R-:W-:Y:S02]  /*52a0*/  UIADD3 UR5, UR13, UR5, URZ ;  /* 0x000000050d057290 */ /* 0x000fe4000fffe03f */
[----:B---3--:R-:W-:-:S04]  /*52b0*/  IMAD.MOV.U32 R10, RZ, RZ, R8 ;  /* 0x000000ffff0a7224 */ /* 0x008fc800078e0008 */
[----:B------:R-:W-:Y:S01]  /*52c0*/  MOV R11, UR5 ;  /* 0x00000005000b7c02 */ /* 0x000fe20008000f00 */
[----:B--2---:R-:W-:Y:S02]  /*52d0*/  IMAD.IADD R6, R6, 0x1, -R9 ;  /* 0x0000000106067824 */ /* 0x004fe400078e0a09 */
[----:B------:R-:W-:Y:S02]  /*52e0*/  IMAD.U32 R9, RZ, RZ, UR13 ;  /* 0x0000000dff097e24 */ /* 0x000fe4000f8e00ff */
[----:B------:R-:W-:Y:S01]  /*52f0*/  IMAD.WIDE.U32 R10, R6, c[0x0][0x180], R10 ;  /* 0x00006000060a7a25 */ /* 0x000fe200078e000a */
[----:B------:R-:W-:-:S05]  /*5300*/  SHF.R.S32.HI R2, RZ, 0x1f, R6 ;  /* 0x0000001fff027819 */ /* 0x000fca0000011406 */
[----:B------:R-:W-:-:S04]  /*5310*/  IMAD R9, R2, c[0x0][0x180], RZ ;  /* 0x0000600002097a24 */ /* 0x000fc800078e02ff */
[----:B------:R-:W-:Y:S02]  /*5320*/  IMAD R2, R6, c[0x0][0x184], R9 ;  /* 0x0000610006027a24 */ /* 0x000fe400078e0209 */
[----:B------:R-:W-:-:S03]  /*5330*/  IMAD.MOV.U32 R9, RZ, RZ, R10 ;  /* 0x000000ffff097224 */ /* 0x000fc600078e000a */
[----:B------:R-:W-:Y:S01]  /*5340*/  IADD3 R2, R11, R2, RZ ;  /* 0x000000020b027210 */ /* 0x000fe20007ffe0ff */
[----:B------:R-:W-:Y:S05]  /*5350*/  BRA `(.L_x_6372) ;  /* 0x0000004000007947 */ /* 0x000fea0003800000 */
.L_x_6371:
[----:B------:R-:W-:-:S04]  /*5360*/  ULEA UR6, -UR6, URZ, 0x6 ;  /* 0x0000003f06067291 */ /* 0x000fc8000f8e313f */
[----:B------:R-:W-:Y:S02]  /*5370*/  USHF.R.S32.HI UR4, URZ, 0x1f, UR6 ;  /* 0x0000001f3f047899 */ /* 0x000fe40008011406 */
[----:B------:R-:W-:-:S04]  /*5380*/  MOV R9, UR6 ;  /* 0x0000000600097c02 */ /* 0x000fc80008000f00 */
[----:B------:R-:W-:Y:S02]  /*5390*/  MOV R2, UR4 ;  /* 0x0000000400027c02 */ /* 0x000fe40008000f00 */
.L_x_6372:
        /* <DEDUP_REMOVED lines=9> */
[----:B------:R-:W-:Y:S01]  /*5430*/  @!P3 IMAD.X R3, R2, 0x1, R133, P0 ;  /* 0x000000010203b824 */ /* 0x000fe200000e0685 */
[----:B------:R-:W-:Y:S02]  /*5440*/  @!P2 IADD3 R8, P0, R9, R134, RZ ;  /* 0x000000860908a210 */ /* 0x000fe40007f1e0ff */
        /* <DEDUP_REMOVED lines=45> */
[C---:B------:R-:W-:Y:S01]  /*5720*/  @!P5 LEA R38, P1, R17.reuse, c[0x0][0x168], 0x1 ;  /* 0x00005a001126da11 */ /* 0x040fe200078208ff */
[----:B------:R-:W-:Y:S01]  /*5730*/  @!PT LDS RZ, [RZ] ;  /* 0x00000000fffff984 */ /* 0x000fe20000000800 */
[----:B------:R-:W-:Y:S01]  /*5740*/  @!PT LDS RZ, [RZ] ;  /* 0x00000000fffff984 */ /* 0x000fe20000000800 */
[----:B------:R-:W-:Y:S01]  /*5750*/  @!PT LDS RZ, [RZ] ;  /* 0x00000000fffff984 */ /* 0x000fe20000000800 */
[----:B------:R1:W-:Y:S02]  /*5760*/  @!P3 LDGSTS.E.BYPASS.LTC128B.128 [R196+0x8800], [R32.64+0x80] ;  /* 0x0880008020c4bfae */ /* 0x0003e4000b901d4a */
[----:B------:R-:W-:Y:S01]  /*5770*/  @!P3 IMAD.X R3, R6, 0x1, R133, P0 ;  /* 0x000000010603b824 */ /* 0x000fe200000e0685 */
[C---:B------:R-:W-:Y:S01]  /*5780*/  @!P3 LEA R16, P0, R4.reuse, c[0x0][0x168], 0x1 ;  /* 0x00005a000410ba11 */ /* 0x040fe200078008ff */
        /* <DEDUP_REMOVED lines=56> */
.L_x_6374:
[----:B------:R-:W-:Y:S05]  /*5b10*/  BSYNC B0 ;  /* 0x0000000000007941 */ /* 0x000fea0003800000 */
.L_x_6373:
[----:B------:R-:W0:Y:S01]  /*5b20*/  LDGDEPBAR ;  /* 0x00000000000079af */ /* 0x000e220000000000 */
[----:B------:R-:W-:-:S04]  /*5b30*/  IADD3 R134, P0, R9, R134, RZ ;  /* 0x0000008609867210 */ /* 0x000fc80007f1e0ff */
[----:B------:R-:W-:Y:S02]  /*5b40*/  IADD3.X R133, R2, R133, RZ, P0, !PT ;  /* 0x0000008502857210 */ /* 0x000fe400007fe4ff */
.L_x_6370:
[----:B------:R-:W-:Y:S01]  /*5b50*/  IADD3 R51, R195, UR15, RZ ;  /* 0x0000000fc3337c10 */ /* 0x000fe2000fffe0ff */
[----:B------:R-:W-:-:S03]  /*5b60*/  IMAD.SHL.U32 R188, R0, 0x2, RZ ;  /* 0x0000000200bc7824 */ /* 0x000fc600078e00ff */
[----:B-1----:R-:W-:Y:S01]  /*5b70*/  IADD3 R34, R51, 0x1, RZ ;  /* 0x0000000133227810 */ /* 0x002fe20007ffe0ff */
[----:B------:R-:W-:Y:S01]  /*5b80*/  IMAD.IADD R49, R203, 0x1, -R51 ;  /* 0x00000001cb317824 */ /* 0x000fe200078e0a33 */
[----:B--2---:R-:W-:Y:S01]  /*5b90*/  IADD3 R11, R51, 0x20, RZ ;  /* 0x00000020330b7810 */ /* 0x004fe20007ffe0ff */
[----:B------:R-:W-:Y:S01]  /*5ba0*/  IMAD R186, R7, 0x2, R188 ;  /* 0x0000000207ba7824 */ /* 0x000fe200078e02bc */
[----:B------:R-:W-:Y:S01]  /*5bb0*/  IADD3 R9, R51, 0x28, RZ ;  /* 0x0000002833097810 */ /* 0x000fe20007ffe0ff */
[----:B------:R-:W-:Y:S01]  /*5bc0*/  IMAD.IADD R50, R203, 0x1, -R34 ;  /* 0x00000001cb327824 */ /* 0x000fe200078e0a22 */
[----:B------:R-:W-:Y:S01]  /*5bd0*/  IADD3 R33, R51, 0x8, RZ ;  /* 0x0000000833217810 */ /* 0x000fe20007ffe0ff */
[----:B------:R-:W-:Y:S01]  /*5be0*/  IMAD.IADD R41, R203, 0x1, -R11 ;  /* 0x00000001cb297824 */ /* 0x000fe200078e0a0b */
[----:B------:R-:W-:Y:S01]  /*5bf0*/  IADD3 R19, R51, 0x9, RZ ;  /* 0x0000000933137810 */ /* 0x000fe20007ffe0ff */
[----:B------:R-:W-:Y:S01]  /*5c00*/  IMAD.IADD R39, R203, 0x1, -R9 ;  /* 0x00000001cb277824 */ /* 0x000fe200078e0a09 */
[----:B------:R-:W-:Y:S01]  /*5c10*/  IADD3 R18, R51, 0x11, RZ ;  /* 0x0000001133127810 */ /* 0x000fe20007ffe0ff */
[C---:B------:R-:W-:Y:S01]  /*5c20*/  IMAD.IADD R47, R203.reuse, 0x1, -R33 ;  /* 0x00000001cb2f7824 */ /* 0x040fe200078e0a21 */
[----:B------:R-:W-:Y:S01]  /*5c30*/  IABS R49, R49 ;  /* 0x0000003100317213 */ /* 0x000fe20000000000 */
[----:B------:R-:W-:Y:S01]  /*5c40*/  IMAD.IADD R48, R203, 0x1, -R19 ;  /* 0x00000001cb307824 */ /* 0x000fe200078e0a13 */
[----:B------:R-:W-:Y:S01]  /*5c50*/  IADD3 R17, R51, 0x18, RZ ;  /* 0x0000001833117810 */ /* 0x000fe20007ffe0ff */
[----:B------:R-:W-:Y:S01]  /*5c60*/  IMAD.IADD R46, R203, 0x1, -R18 ;  /* 0x00000001cb2e7824 */ /* 0x000fe200078e0a12 */
[----:B------:R-:W-:Y:S01]  /*5c70*/  IABS R50, R50 ;  /* 0x0000003200327213 */ /* 0x000fe20000000000 */
[----:B------:R-:W-:Y:S01]  /*5c80*/  IMAD R185, R5, 0x2, R188 ;  /* 0x0000000205b97824 */ /* 0x000fe200078e02bc */
[----:B------:R-:W-:Y:S01]  /*5c90*/  IADD3 R6, R51, 0x30, RZ ;  /* 0x0000003033067810 */ /* 0x000fe20007ffe0ff */
[C---:B------:R-:W-:Y:S01]  /*5ca0*/  IMAD.IADD R43, R203.reuse, 0x1, -R17 ;  /* 0x00000001cb2b7824 */ /* 0x040fe200078e0a11 */
[----:B------:R-:W-:Y:S01]  /*5cb0*/  IABS R41, R41 ;  /* 0x0000002900297213 */ /* 0x000fe20000000000 */
[----:B------:R-:W1:Y:S01]  /*5cc0*/  I2F R49, R49 ;  /* 0x0000003100317306 */ /* 0x000e620000201400 */
[----:B------:R-:W-:Y:S01]  /*5cd0*/  IABS R39, R39 ;  /* 0x0000002700277213 */ /* 0x000fe20000000000 */
[----:B------:R-:W-:Y:S01]  /*5ce0*/  IMAD.IADD R37, R203, 0x1, -R6 ;  /* 0x00000001cb257824 */ /* 0x000fe200078e0a06 */
[----:B------:R-:W-:Y:S01]  /*5cf0*/  IADD3 R16, R51, 0x19, RZ ;  /* 0x0000001933107810 */ /* 0x000fe20007ffe0ff */
[----:B------:R-:W-:Y:S01]  /*5d00*/  IMAD R184, R5, 0x2, R186 ;  /* 0x0000000205b87824 */ /* 0x000fe200078e02ba */
[----:B------:R-:W-:Y:S01]  /*5d10*/  IABS R47, R47 ;  /* 0x0000002f002f7213 */ /* 0x000fe20000000000 */
[----:B------:R-:W-:Y:S01]  /*5d20*/  LDSM.16.MT88.4 R124, [R188+0xc000] ;  /* 0x00c00000bc7c783b */ /* 0x000fe20000004200 */
[----:B------:R-:W-:Y:S01]  /*5d30*/  IABS R48, R48 ;  /* 0x0000003000307213 */ /* 0x000fe20000000000 */
[----:B------:R-:W2:Y:S01]  /*5d40*/  I2F R50, R50 ;  /* 0x0000003200327306 */ /* 0x000ea20000201400 */
[----:B------:R-:W-:Y:S01]  /*5d50*/  IABS R46, R46 ;  /* 0x0000002e002e7213 */ /* 0x000fe20000000000 */
[----:B------:R-:W-:Y:S01]  /*5d60*/  IMAD.IADD R44, R203, 0x1, -R16 ;  /* 0x00000001cb2c7824 */ /* 0x000fe200078e0a10 */
[----:B------:R-:W-:Y:S01]  /*5d70*/  IABS R43, R43 ;  /* 0x0000002b002b7213 */ /* 0x000fe20000000000 */
[----:B------:R-:W-:Y:S01]  /*5d80*/  LDSM.16.MT88.4 R116, [R186+0xc000] ;  /* 0x00c00000ba74783b */ /* 0x000fe20000004200 */
[----:B------:R-:W-:-:S02]  /*5d90*/  IABS R37, R37 ;  /* 0x0000002500257213 */ /* 0x000fc40000000000 */
[C---:B------:R-:W-:Y:S01]  /*5da0*/  IADD3 R32, R51.reuse, 0x10, RZ ;  /* 0x0000001033207810 */ /* 0x040fe20007ffe0ff */
[----:B------:R-:W3:Y:S01]  /*5db0*/  I2F R41, R41 ;  /* 0x0000002900297306 */ /* 0x000ee20000201400 */
[----:B------:R-:W-:Y:S01]  /*5dc0*/  IADD3 R10, R51, 0x21, RZ ;  /* 0x00000021330a7810 */ /* 0x000fe20007ffe0ff */
[----:B-1----:R-:W-:Y:S01]  /*5dd0*/  FFMA.FTZ R28, R49, -UR24, R28 ;  /* 0x80000018311c7c23 */ /* 0x002fe2000801001c */
[----:B------:R-:W-:Y:S01]  /*5de0*/  IABS R44, R44 ;  /* 0x0000002c002c7213 */ /* 0x000fe20000000000 */
[----:B------:R-:W-:Y:S01]  /*5df0*/  IMAD.IADD R45, R203, 0x1, -R32 ;  /* 0x00000001cb2d7824 */ /* 0x000fe200078e0a20 */
[-C--:B------:R-:W-:Y:S01]  /*5e00*/  ISETP.GE.AND P0, PT, R51, R201.reuse, PT ;  /* 0x000000c93300720c */ /* 0x080fe20003f06270 */
[----:B------:R-:W-:Y:S01]  /*5e10*/  IMAD.IADD R42, R203, 0x1, -R10 ;  /* 0x00000001cb2a7824 */ /* 0x000fe200078e0a0a */
[C---:B------:R-:W-:Y:S01]  /*5e20*/  IADD3 R2, R51.reuse, 0x39, RZ ;  /* 0x0000003933027810 */ /* 0x040fe20007ffe0ff */
[----:B------:R-:W1:Y:S01]  /*5e30*/  I2F R39, R39 ;  /* 0x0000002700277306 */ /* 0x000e620000201400 */
[----:B------:R-:W-:Y:S01]  /*5e40*/  ISETP.GE.AND P6, PT, R34, R201, PT ;  /* 0x000000c92200720c */ /* 0x000fe20003fc6270 */
[----:B--2---:R-:W-:Y:S01]  /*5e50*/  FFMA.FTZ R29, R50, -UR24, R29 ;  /* 0x80000018321d7c23 */ /* 0x004fe2000801001d */
[-C--:B------:R-:W-:Y:S01]  /*5e60*/  ISETP.LT.OR P0, PT, R51, R202.reuse, P0 ;  /* 0x000000ca3300720c */ /* 0x080fe20000701670 */
[----:B------:R-:W-:Y:S01]  /*5e70*/  IMAD.IADD R35, R203, 0x1, -R2 ;  /* 0x00000001cb237824 */ /* 0x000fe200078e0a02 */
[----:B------:R-:W-:Y:S01]  /*5e80*/  IABS R45, R45 ;  /* 0x0000002d002d7213 */ /* 0x000fe20000000000 */
[----:B------:R-:W-:Y:S01]  /*5e90*/  LDSM.16.MT88.4 R108, [R185+0xc000] ;  /* 0x00c00000b96c783b */ /* 0x000fe20000004200 */
[----:B------:R-:W-:Y:S01]  /*5ea0*/  IADD3 R8, R51, 0x29, RZ ;  /* 0x0000002933087810 */ /* 0x000fe20007ffe0ff */
[----:B------:R-:W2:Y:S01]  /*5eb0*/  I2F R47, R47 ;  /* 0x0000002f002f7306 */ /* 0x000ea20000201400 */
[----:B------:R-:W-:Y:S01]  /*5ec0*/  ISETP.LT.OR P6, PT, R34, R202, P6 ;  /* 0x000000ca2200720c */ /* 0x000fe200037c1670 */
[----:B---3--:R-:W-:Y:S01]  /*5ed0*/  FFMA.FTZ R41, R41, -UR24, R12 ;  /* 0x8000001829297c23 */ /* 0x008fe2000801000c */
        /* <DEDUP_REMOVED lines=39> */
[----:B------:R-:W-:Y:S02]  /*6150*/  IADD3 R3, R51, 0x38, RZ ;  /* 0x0000003833037810 */ /* 0x000fe40007ffe0ff */
[----:B------:R-:W3:Y:S01]  /*6160*/  I2F R42, R42 ;  /* 0x0000002a002a7306 */ /* 0x000ee20000201400 */
[----:B-1----:R-:W-:Y:S01]  /*6170*/  FFMA.FTZ R44, R44, -UR24, R57 ;  /* 0x800000182c2c7c23 */ /* 0x002fe20008010039 */
[----:B------:R-:W-:Y:S01]  /*6180*/  ISETP.LT.OR P3, PT, R16, R202, P3 ;  /* 0x000000ca1000720c */ /* 0x000fe20001f61670 */
[----:B------:R-:W-:Y:S01]  /*6190*/  IMAD.IADD R36, R203, 0x1, -R3 ;  /* 0x00000001cb247824 */ /* 0x000fe200078e0a03 */
[----:B------:R-:W-:Y:S01]  /*61a0*/  ISETP.LT.OR P2, PT, R51, R199, P2 ;  /* 0x000000c73300720c */ /* 0x000fe20001741670 */
[C---:B------:R-:W-:Y:S01]  /*61b0*/  IMAD.IADD R51, R200.reuse, 0x1, -R51 ;  /* 0x00000001c8337824 */ /* 0x040fe200078e0a33 */
[----:B------:R-:W-:Y:S02]  /*61c0*/  IABS R24, R24 ;  /* 0x0000001800187213 */ /* 0x000fe40000000000 */
[----:B------:R1:W4:Y:S01]  /*61d0*/  I2F R50, R35 ;  /* 0x0000002300327306 */ /* 0x0003220000201400 */
[----:B--2---:R-:W-:Y:S01]  /*61e0*/  FFMA.FTZ R20, R45, -UR24, R20 ;  /* 0x800000182d147c23 */ /* 0x004fe20008010014 */
[----:B------:R-:W-:Y:S01]  /*61f0*/  IABS R45, R51 ;  /* 0x00000033002d7213 */ /* 0x000fe20000000000 */
[----:B------:R-:W-:Y:S01]  /*6200*/  IMAD.MOV.U32 R28, RZ, RZ, R24 ;  /* 0x000000ffff1c7224 */ /* 0x000fe200078e0018 */
[----:B------:R-:W-:Y:S01]  /*6210*/  IABS R36, R36 ;  /* 0x0000002400247213 */ /* 0x000fe20000000000 */
[----:B------:R-:W-:Y:S01]  /*6220*/  IMAD.IADD R24, R200, 0x1, -R18 ;  /* 0x00000001c8187824 */ /* 0x000fe200078e0a12 */
        /* <DEDUP_REMOVED lines=18> */
[----:B------:R-:W-:Y:S02]  /*6350*/  ISETP.GE.AND P3, PT, R10, R201, PT ;  /* 0x000000c90a00720c */ /* 0x000fe40003f66270 */
        /* <DEDUP_REMOVED lines=8> */
[-C--:B------:R-:W-:Y:S01]  /*63e0*/  ISETP.GE.AND P3, PT, R8, R201.reuse, PT ;  /* 0x000000c90800720c */ /* 0x080fe20003f66270 */
        /* <DEDUP_REMOVED lines=16> */
[-C--:B------:R-:W-:Y:S01]  /*64f0*/  ISETP.GE.AND P5, PT, R6, R201.reuse, PT ;  /* 0x000000c90600720c */ /* 0x080fe20003fa6270 */
[----:B------:R-:W-:Y:S01]  /*6500*/  I2F R41, R41 ;  /* 0x0000002900297306 */ /* 0x000fe20000201400 */
[----:B------:R-:W-:Y:S01]  /*6510*/  IABS R24, R24 ;  /* 0x0000001800187213 */ /* 0x000fe20000000000 */
[----:B--2---:R-:W-:Y:S01]  /*6520*/  FFMA.FTZ R31, R20, -UR24, R31 ;  /* 0x80000018141f7c23 */ /* 0x004fe2000801001f */
[----:B------:R-:W-:Y:S01]  /*6530*/  FSEL R211, R38, -INF , !P3 ;  /* 0xff80000026d37808 */ /* 0x000fe20005800000 */
[----:B------:R-:W-:Y:S01]  /*6540*/  IMAD.IADD R20, R200, 0x1, -R9 ;  /* 0x00000001c8147824 */ /* 0x000fe200078e0a09 */
[----:B------:R-:W-:Y:S02]  /*6550*/  ISETP.GE.AND P3, PT, R2, R201, PT ;  /* 0x000000c90200720c */ /* 0x000fe40003f66270 */
[----:B------:R-:W-:Y:S01]  /*6560*/  ISETP.LT.OR P1, PT, R34, R199, P1 ;  /* 0x000000c72200720c */ /* 0x000fe20000f21670 */
[----:B------:R-:W-:Y:S01]  /*6570*/  IMAD.IADD R34, R200, 0x1, -R16 ;  /* 0x00000001c8227824 */ /* 0x000fe200078e0a10 */
[-C--:B------:R-:W-:Y:S01]  /*6580*/  ISETP.LT.OR P5, PT, R6, R202.reuse, P5 ;  /* 0x000000ca0600720c */ /* 0x080fe20002fa1670 */
        /* <DEDUP_REMOVED lines=34> */
[----:B------:R-:W-:Y:S02]  /*67b0*/  ISETP.GE.AND P6, PT, R10, R198, PT ;  /* 0x000000c60a00720c */ /* 0x000fe40003fc6270 */
        /* <DEDUP_REMOVED lines=146> */
[----:B------:R-:W-:Y:S02]  /*70e0*/  FFMA.FTZ R204, R205, c[0x0][0x23c], -R162 ;  /* 0x00008f00cdcc7a23 */ /* 0x000fe400000108a2 */
[--C-:B------:R-:W-:Y:S02]  /*70f0*/  FFMA.FTZ R168, R215, c[0x0][0x23c], -R140.reuse ;  /* 0x00008f00d7a87a23 */ /* 0x100fe4000001088c */
[--C-:B------:R-:W-:Y:S01]  /*7100*/  FFMA.FTZ R211, R211, c[0x0][0x23c], -R140.reuse ;  /* 0x00008f00d3d37a23 */ /* 0x100fe2000001088c */
        /* <DEDUP_REMOVED lines=212> */
[----:B------:R-:W-:-:S04]  /*7e50*/  MOV R0, UR4 ;  /* 0x0000000400007c02 */ /* 0x000fc80008000f00 */
        /* <DEDUP_REMOVED lines=63> */
[----:B------:R-:W-:-:S03]  /*8250*/  SHF.R.S32.HI R0, RZ, 0x1f, R2 ;  /* 0x0000001fff007819 */ /* 0x000fc60000011402 */
[----:B------:R-:W-:Y:S02]  /*8260*/  IMAD.MOV.U32 R11, RZ, RZ, R6 ;  /* 0x000000ffff0b7224 */ /* 0x000fe400078e0006 */
[----:B------:R-:W-:-:S04]  /*8270*/  IMAD R5, R0, c[0x0][0x188], RZ ;  /* 0x0000620000057a24 */ /* 0x000fc800078e02ff */
[----:B------:R-:W-:-:S05]  /*8280*/  IMAD R0, R2, c[0x0][0x18c], R5 ;  /* 0x0000630002007a24 */ /* 0x000fca00078e0205 */
[----:B------:R-:W-:Y:S01]  /*8290*/  IADD3 R0, R7, R0, RZ ;  /* 0x0000000007007210 */ /* 0x000fe20007ffe0ff */
[----:B------:R-:W-:Y:S05]  /*82a0*/  BRA `(.L_x_6377) ;  /* 0x0000003000007947 */ /* 0x000fea0003800000 */
.L_x_6376:
[----:B------:R-:W-:-:S05]  /*82b0*/  IMAD.MOV.U32 R11, RZ, RZ, c[0x0][0x1a0] ;  /* 0x00006800ff0b7624 */ /* 0x000fca00078e00ff */
[----:B------:R-:W-:-:S04]  /*82c0*/  LEA R11, -R11, RZ, 0x6 ;  /* 0x000000ff0b0b7211 */ /* 0x000fc800078e31ff */
[----:B------:R-:W-:Y:S02]  /*82d0*/  SHF.R.S32.HI R0, RZ, 0x1f, R11 ;  /* 0x0000001fff007819 */ /* 0x000fe4000001140b */
.L_x_6377:
[C---:B------:R-:W-:Y:S01]  /*82e0*/  IADD3 R2, R197.reuse, 0x40, RZ ;  /* 0x00000040c5027810 */ /* 0x040fe20007ffe0ff */
[----:B------:R-:W-:Y:S01]  /*82f0*/  UISETP.GT.AND UP0, UPT, UR25, UR19, UPT ;  /* 0x000000131900728c */ /* 0x000fe2000bf04270 */
[C---:B------:R-:W-:Y:S02]  /*8300*/  IADD3 R4, R197.reuse, 0x80, RZ ;  /* 0x00000080c5047810 */ /* 0x040fe40007ffe0ff */
[----:B------:R-:W-:Y:S02]  /*8310*/  ISETP.GE.AND P2, PT, R2, c[0x0][0x220], PT ;  /* 0x0000880002007a0c */ /* 0x000fe40003f46270 */
[----:B------:R-:W-:Y:S02]  /*8320*/  ISETP.GE.AND P1, PT, R4, c[0x0][0x220], PT ;  /* 0x0000880004007a0c */ /* 0x000fe40003f26270 */
[----:B------:R-:W-:Y:S02]  /*8330*/  ISETP.GE.AND P3, PT, R197, c[0x0][0x220], PT ;  /* 0x00008800c5007a0c */ /* 0x000fe40003f66270 */
[----:B------:R-:W-:-:S02]  /*8340*/  LEA R204, P6, R11, R212, 0x1 ;  /* 0x000000d40bcc7211 */ /* 0x000fc400078c08ff */
[C---:B------:R-:W-:Y:S02]  /*8350*/  IADD3 R5, P0, R11.reuse, UR23, RZ ;  /* 0x000000170b057c10 */ /* 0x040fe4000ff1e0ff */
[----:B------:R-:W-:-:S03]  /*8360*/  LEA.HI.X R205, R11, R213, R0, 0x1, P6 ;  /* 0x000000d50bcd7211 */ /* 0x000fc600030f0c00 */
[CC--:B------:R-:W-:Y:S02]  /*8370*/  @!P2 IADD3 R9, P5, R11.reuse, R144.reuse, RZ ;  /* 0x000000900b09a210 */ /* 0x0c0fe40007fbe0ff */
[----:B------:R-:W-:Y:S02]  /*8380*/  @!P1 IADD3 R7, P4, R11, R144, RZ ;  /* 0x000000900b079210 */ /* 0x000fe40007f9e0ff */
[----:B------:R-:W-:Y:S01]  /*8390*/  @P3 STS.128 [R196+0xc000], RZ ;  /* 0x00c000ffc4003388 */ /* 0x000fe20000000c00 */
[C-C-:B------:R-:W-:Y:S01]  /*83a0*/  @!P2 IMAD.X R4, R0.reuse, 0x1, R135.reuse, P5 ;  /* 0x000000010004a824 */ /* 0x140fe200028e0687 */
[----:B------:R-:W-:Y:S01]  /*83b0*/  @!P2 LEA R18, P5, R9, c[0x0][0x170], 0x1 ;  /* 0x00005c000912aa11 */ /* 0x000fe200078a08ff */
[C---:B------:R-:W-:Y:S01]  /*83c0*/  @!P1 IMAD.X R2, R0.reuse, 0x1, R135, P4 ;  /* 0x0000000100029824 */ /* 0x040fe200020e0687 */
[----:B------:R-:W-:Y:S01]  /*83d0*/  @!P1 LEA R12, P4, R7, c[0x0][0x170], 0x1 ;  /* 0x00005c00070c9a11 */ /* 0x000fe200078808ff */
[----:B------:R-:W-:Y:S01]  /*83e0*/  @!PT LDS RZ, [RZ] ;  /* 0x00000000fffff984 */ /* 0x000fe20000000800 */
[----:B------:R-:W-:Y:S01]  /*83f0*/  @!PT LDS RZ, [RZ] ;  /* 0x00000000fffff984 */ /* 0x000fe20000000800 */
[----:B------:R-:W-:Y:S01]  /*8400*/  @!PT LDS RZ, [RZ] ;  /* 0x00000000fffff984 */ /* 0x000fe20000000800 */
[----:B------:R1:W-:Y:S01]  /*8410*/  @!P3 LDGSTS.E.BYPASS.LTC128B.128 [R196+0xc000], [R204.64] ;  /* 0x0c000000ccc4bfae */ /* 0x0003e2000b901d46 */
[----:B------:R-:W-:-:S02]  /*8420*/  IADD3.X R0, R0, UR22, RZ, P0, !PT ;  /* 0x0000001600007c10 */ /* 0x000fc400087fe4ff */
[----:B------:R-:W-:Y:S01]  /*8430*/  @!P3 LEA R16, P0, R5, R212, 0x1 ;  /* 0x000000d40510b211 */ /* 0x000fe200078008ff */
[----:B------:R-:W-:Y:S01]  /*8440*/  @P2 STS.128 [R196+0xe000], RZ ;  /* 0x00e000ffc4002388 */ /* 0x000fe20000000c00 */
[----:B------:R-:W-:Y:S02]  /*8450*/  @!P2 LEA.HI.X R19, R9, c[0x0][0x174], R4, 0x1, P5 ;  /* 0x00005d000913aa11 */ /* 0x000fe400028f0c04 */
[----:B------:R-:W-:Y:S02]  /*8460*/  @!P1 LEA.HI.X R13, R7, c[0x0][0x174], R2, 0x1, P4 ;  /* 0x00005d00070d9a11 */ /* 0x000fe400020f0c02 */
[C---:B------:R-:W-:Y:S01]  /*8470*/  IADD3 R7, P4, R5.reuse, UR23, RZ ;  /* 0x0000001705077c10 */ /* 0x040fe2000ff9e0ff */
[----:B------:R-:W-:Y:S01]  /*8480*/  @!PT LDS RZ, [RZ] ;  /* 0x00000000fffff984 */ /* 0x000fe20000000800 */
[----:B------:R-:W-:Y:S01]  /*8490*/  @!PT LDS RZ, [RZ] ;  /* 0x00000000fffff984 */ /* 0x000fe20000000800 */
[----:B------:R-:W-:Y:S01]  /*84a0*/  @!PT LDS RZ, [RZ] ;  /* 0x00000000fffff984 */ /* 0x000fe20000000800 */
[----:B------:R2:W-:Y:S01]  /*84b0*/  @!P2 LDGSTS.E.BYPASS.LTC128B.128 [R196+0xe000], [R18.64+0x80] ;  /* 0x0e00008012c4afae */ /* 0x0005e2000b901d46 */
[C---:B------:R-:W-:Y:S02]  /*84c0*/  @!P3 LEA.HI.X R17, R5.reuse, R213, R0, 0x1, P0 ;  /* 0x000000d50511b211 */ /* 0x040fe400000f0c00 */
[CC--:B------:R-:W-:Y:S01]  /*84d0*/  @!P2 IADD3 R9, P5, R5.reuse, R144.reuse, RZ ;  /* 0x000000900509a210 */ /* 0x0c0fe20007fbe0ff */
[----:B------:R-:W-:Y:S01]  /*84e0*/  @P1 STS.128 [R196+0x10000], RZ ;  /* 0x010000ffc4001388 */ /* 0x000fe20000000c00 */
[----:B------:R-:W-:-:S02]  /*84f0*/  @!P1 IADD3 R5, P0, R5, R144, RZ ;  /* 0x0000009005059210 */ /* 0x000fc40007f1e0ff */
[C---:B------:R-:W-:Y:S01]  /*8500*/  IADD3.X R2, R0.reuse, UR22, RZ, P4, !PT ;  /* 0x0000001600027c10 */ /* 0x040fe2000a7fe4ff */
[C-C-:B------:R-:W-:Y:S01]  /*8510*/  @!P2 IMAD.X R4, R0.reuse, 0x1, R135.reuse, P5 ;  /* 0x000000010004a824 */ /* 0x140fe200028e0687 */
[----:B------:R-:W-:Y:S01]  /*8520*/  @!P2 IADD3 R11, P4, R7, R144, RZ ;  /* 0x00000090070ba210 */ /* 0x000fe20007f9e0ff */
[--C-:B------:R-:W-:Y:S01]  /*8530*/  @!P1 IMAD.X R0, R0, 0x1, R135.reuse, P0 ;  /* 0x0000000100009824 */ /* 0x100fe200000e0687 */
[----:B------:R-:W-:Y:S01]  /*8540*/  @!P2 LEA R14, P5, R9, c[0x0][0x170], 0x1 ;  /* 0x00005c00090eaa11 */ /* 0x000fe200078a08ff */
[----:B------:R-:W-:Y:S01]  /*8550*/  @!PT LDS RZ, [RZ] ;  /* 0x00000000fffff984 */ /* 0x000fe20000000800 */
[----:B------:R-:W-:Y:S01]  /*8560*/  @!PT LDS RZ, [RZ] ;  /* 0x00000000fffff984 */ /* 0x000fe20000000800 */
[----:B------:R-:W-:Y:S01]  /*8570*/  @!PT LDS RZ, [RZ] ;  /* 0x00000000fffff984 */ /* 0x000fe20000000800 */
[----:B------:R3:W-:Y:S01]  /*8580*/  @!P1 LDGSTS.E.BYPASS.LTC128B.128 [R196+0x10000], [R12.64+0x100] ;  /* 0x100001000cc49fae */ /* 0x0007e2000b901d46 */
[----:B------:R-:W-:Y:S01]  /*8590*/  @!P1 LEA R8, P0, R5, c[0x0][0x170], 0x1 ;  /* 0x00005c0005089a11 */ /* 0x000fe200078008ff */
[----:B------:R-:W-:Y:S01]  /*85a0*/  @!P2 IMAD.X R6, R2, 0x1, R135, P4 ;  /* 0x000000010206a824 */ /* 0x000fe200020e0687 */
[----:B------:R-:W-:Y:S01]  /*85b0*/  @!P2 LEA.HI.X R15, R9, c[0x0][0x174], R4, 0x1, P5 ;  /* 0x00005d00090faa11 */ /* 0x000fe200028f0c04 */
[----:B------:R-:W-:Y:S01]  /*85c0*/  @P3 STS.128 [R196+0xc800], RZ ;  /* 0x00c800ffc4003388 */ /* 0x000fe20000000c00 */
[----:B------:R-:W-:-:S02]  /*85d0*/  @!P2 LEA R10, P4, R11, c[0x0][0x170], 0x1 ;  /* 0x00005c000b0aaa11 */ /* 0x000fc400078808ff */
[----:B------:R-:W-:Y:S01]  /*85e0*/  @!P1 LEA.HI.X R9, R5, c[0x0][0x174], R0, 0x1, P0 ;  /* 0x00005d0005099a11 */ /* 0x000fe200000f0c00 */
[----:B------:R-:W-:Y:S01]  /*85f0*/  @!PT LDS RZ, [RZ] ;  /* 0x00000000fffff984 */ /* 0x000fe20000000800 */
[----:B------:R-:W-:Y:S01]  /*8600*/  @!PT LDS RZ, [RZ] ;  /* 0x00000000fffff984 */ /* 0x000fe20000000800 */
[----:B------:R-:W-:Y:S01]  /*8610*/  @!PT LDS RZ, [RZ] ;  /* 0x00000000fffff984 */ /* 0x000fe20000000800 */
[----:B------:R2:W-:Y:S01]  /*8620*/  @!P3 LDGSTS.E.BYPASS.LTC128B.128 [R196+0xc800], [R16.64] ;  /* 0x0c80000010c4bfae */ /* 0x0005e2000b901d46 */
[C---:B------:R-:W-:Y:S02]  /*8630*/  @!P3 LEA R20, P5, R7.reuse, R212, 0x1 ;  /* 0x000000d40714b211 */ /* 0x040fe400078a08ff */
[----:B------:R-:W-:Y:S01]  /*8640*/  IADD3 R5, P0, R7, UR23, RZ ;  /* 0x0000001707057c10 */ /* 0x000fe2000ff1e0ff */
[----:B------:R-:W-:Y:S01]  /*8650*/  @P2 STS.128 [R196+0xe800], RZ ;  /* 0x00e800ffc4002388 */ /* 0x000fe20000000c00 */
[----:B------:R-:W-:Y:S02]  /*8660*/  @!P2 LEA.HI.X R11, R11, c[0x0][0x174], R6, 0x1, P4 ;  /* 0x00005d000b0baa11 */ /* 0x000fe400020f0c06 */
[C---:B------:R-:W-:Y:S01]  /*8670*/  @!P3 LEA.HI.X R21, R7.reuse, R213, R2, 0x1, P5 ;  /* 0x000000d50715b211 */ /* 0x040fe200028f0c02 */
[----:B------:R-:W-:Y:S01]  /*8680*/  @!PT LDS RZ, [RZ] ;  /* 0x00000000fffff984 */ /* 0x000fe20000000800 */
[----:B------:R-:W-:Y:S01]  /*8690*/  @!PT LDS RZ, [RZ] ;  /* 0x00000000fffff984 */ /* 0x000fe20000000800 */
[----:B------:R-:W-:Y:S01]  /*86a0*/  @!PT LDS RZ, [RZ] ;  /* 0x00000000fffff984 */ /* 0x000fe20000000800 */
[----:B------:R3:W-:Y:S01]  /*86b0*/  @!P2 LDGSTS.E.BYPASS.LTC128B.128 [R196+0xe800], [R14.64+0x80] ;  /* 0x0e8000800ec4afae */ /* 0x0007e2000b901d46 */
[----:B------:R-:W-:-:S02]  /*86c0*/  @!P1 IADD3 R0, P4, R7, R144, RZ ;  /* 0x0000009007009210 */ /* 0x000fc40007f9e0ff */
[C---:B------:R-:W-:Y:S01]  /*86d0*/  @!P3 LEA R22, P6, R5.reuse, R212, 0x1 ;  /* 0x000000d40516b211 */ /* 0x040fe200078c08ff */
[----:B------:R-:W-:Y:S01]  /*86e0*/  @P1 STS.128 [R196+0x10800], RZ ;  /* 0x010800ffc4001388 */ /* 0x000fe20000000c00 */
[C---:B------:R-:W-:Y:S02]  /*86f0*/  IADD3.X R4, R2.reuse, UR22, RZ, P0, !PT ;  /* 0x0000001602047c10 */ /* 0x040fe400087fe4ff */
[CC--:B------:R-:W-:Y:S01]  /*8700*/  @!P2 IADD3 R6, P5, R5.reuse, R144.reuse, RZ ;  /* 0x000000900506a210 */ /* 0x0c0fe20007fbe0ff */
[----:B------:R-:W-:Y:S01]  /*8710*/  @!PT LDS RZ, [RZ] ;  /* 0x00000000fffff984 */ /* 0x000fe20000000800 */
[----:B------:R-:W-:Y:S01]  /*8720*/  @!PT LDS RZ, [RZ] ;  /* 0x00000000fffff984 */ /* 0x000fe20000000800 */
[----:B------:R-:W-:Y:S01]  /*8730*/  @!PT LDS RZ, [RZ] ;  /* 0x00000000fffff984 */ /* 0x000fe20000000800 */
[----:B------:R4:W-:Y:S01]  /*8740*/  @!P1 LDGSTS.E.BYPASS.LTC128B.128 [R196+0x10800], [R8.64+0x100] ;  /* 0x1080010008c49fae */ /* 0x0009e2000b901d46 */
[C---:B------:R-:W-:Y:S02]  /*8750*/  @!P1 IADD3 R144, P0, R5.reuse, R144, RZ ;  /* 0x0000009005909210 */ /* 0x040fe40007f1e0ff */
[----:B------:R-:W-:Y:S01]  /*8760*/  @!P3 LEA.HI.X R23, R5, R213, R4, 0x1, P6 ;  /* 0x000000d50517b211 */ /* 0x000fe200030f0c04 */
[--C-:B------:R-:W-:Y:S01]  /*8770*/  @!P1 IMAD.X R5, R2, 0x1, R135.reuse, P4 ;  /* 0x0000000102059824 */ /* 0x100fe200020e0687 */
        /* <DEDUP_REMOVED lines=9> */
[----:B------:R-:W-:-:S02]  /*8810*/  @!P1 LEA R28, P0, R144, c[0x0][0x170], 0x1 ;  /* 0x00005c00901c9a11 */ /* 0x000fc400078008ff */
[----:B------:R-:W-:Y:S01]  /*8820*/  @!P1 LEA.HI.X R5, R0, c[0x0][0x174], R5, 0x1, P4 ;  /* 0x00005d0000059a11 */ /* 0x000fe200020f0c05 */
[----:B------:R-:W-:Y:S01]  /*8830*/  @P2 STS.128 [R196+0xf000], RZ ;  /* 0x00f000ffc4002388 */ /* 0x000fe20000000c00 */
[----:B------:R-:W-:Y:S01]  /*8840*/  @!P2 LEA.HI.X R31, R6, c[0x0][0x174], R7, 0x1, P5 ;  /* 0x00005d00061faa11 */ /* 0x000fe200028f0c07 */
[----:B------:R-:W-:Y:S01]  /*8850*/  IMAD.U32 R0, RZ, RZ, UR25 ;  /* 0x00000019ff007e24 */ /* 0x000fe2000f8e00ff */
[----:B------:R-:W-:Y:S01]  /*8860*/  @!P1 LEA.HI.X R29, R144, c[0x0][0x174], R135, 0x1, P0 ;  /* 0x00005d00901d9a11 */ /* 0x000fe200000f0c87 */
[----:B------:R-:W-:Y:S01]  /*8870*/  @!PT LDS RZ, [RZ] ;  /* 0x00000000fffff984 */ /* 0x000fe20000000800 */
[----:B------:R-:W-:Y:S01]  /*8880*/  @!PT LDS RZ, [RZ] ;  /* 0x00000000fffff984 */ /* 0x000fe20000000800 */
[----:B------:R-:W-:Y:S01]  /*8890*/  @!PT LDS RZ, [RZ] ;  /* 0x00000000fffff984 */ /* 0x000fe20000000800 */
[----:B------:R4:W-:Y:S02]  /*88a0*/  @!P2 LDGSTS.E.BYPASS.LTC128B.128 [R196+0xf000], [R10.64+0x80] ;  /* 0x0f0000800ac4afae */ /* 0x0009e4000b901d46 */
[----:B------:R-:W-:Y:S02]  /*88b0*/  IMAD R0, R0, 0x40, R195 ;  /* 0x0000004000007824 */ /* 0x000fe400078e02c3 */
[----:B------:R-:W-:Y:S02]  /*88c0*/  @P1 STS.128 [R196+0x11000], RZ ;  /* 0x011000ffc4001388 */ /* 0x000fe40000000c00 */
[----:B------:R-:W-:Y:S01]  /*88d0*/  IMAD.IADD R2, R203, 0x1, -R0 ;  /* 0x00000001cb027824 */ /* 0x000fe200078e0a00 */
[C---:B------:R-:W-:Y:S01]  /*88e0*/  ISETP.GE.AND P4, PT, R0.reuse, R201, PT ;  /* 0x000000c90000720c */ /* 0x040fe20003f86270 */
[----:B------:R-:W-:Y:S01]  /*88f0*/  @!PT LDS RZ, [RZ] ;  /* 0x00000000fffff984 */ /* 0x000fe20000000800 */
[----:B------:R-:W-:Y:S01]  /*8900*/  @!PT LDS RZ, [RZ] ;  /* 0x00000000fffff984 */ /* 0x000fe20000000800 */
[----:B------:R-:W-:Y:S01]  /*8910*/  @!PT LDS RZ, [RZ] ;  /* 0x00000000fffff984 */ /* 0x000fe20000000800 */
[----:B------:R1:W-:Y:S01]  /*8920*/  @!P1 LDGSTS.E.BYPASS.LTC128B.128 [R196+0x11000], [R4.64+0x100] ;  /* 0x1100010004c49fae */ /* 0x0003e2000b901d46 */
[----:B------:R-:W-:-:S02]  /*8930*/  ISETP.GE.AND P5, PT, R0, R198, PT ;  /* 0x000000c60000720c */ /* 0x000fc40003fa6270 */
[----:B------:R-:W-:Y:S01]  /*8940*/  IABS R2, R2 ;  /* 0x0000000200027213 */ /* 0x000fe20000000000 */
[----:B------:R-:W-:Y:S01]  /*8950*/  @P3 STS.128 [R196+0xd800], RZ ;  /* 0x00d800ffc4003388 */ /* 0x000fe20000000c00 */
[C---:B------:R-:W-:Y:S02]  /*8960*/  ISETP.LT.OR P4, PT, R0.reuse, R202, P4 ;  /* 0x000000ca0000720c */ /* 0x040fe40002781670 */
[----:B------:R-:W-:Y:S01]  /*8970*/  ISETP.LT.OR P5, PT, R0, R199, P5 ;  /* 0x000000c70000720c */ /* 0x000fe20002fa1670 */
        /* <DEDUP_REMOVED lines=16> */
[----:B------:R-:W2:Y:S04]  /*8a80*/  LDSM.16.M88.4 R32, [R193+0x6800] ;  /* 0x00680000c120783b */ /* 0x000ea80000000200 */
[----:B------:R-:W2:Y:S04]  /*8a90*/  LDSM.16.M88.4 R24, [R193+0x7000] ;  /* 0x00700000c118783b */ /* 0x000ea80000000200 */
[----:B----4-:R-:W4:Y:S04]  /*8aa0*/  LDSM.16.M88.4 R8, [R193+0x7800] ;  /* 0x00780000c108783b */ /* 0x010f280000000200 */
[----:B------:R-:W-:Y:S04]  /*8ab0*/  LDSM.16.M88.4 R156, [R192] ;  /* 0x00000000c09c783b */ /* 0x000fe80000000200 */
[----:B-1----:R-:W1:Y:S04]  /*8ac0*/  LDSM.16.M88.4 R4, [R191] ;  /* 0x00000000bf04783b */ /* 0x002e680000000200 */
[----:B------:R-:W1:Y:S04]  /*8ad0*/  LDSM.16.M88.4 R144, [R183] ;  /* 0x00000000b790783b */ /* 0x000e680000000200 */
[----:B-----5:R-:W5:Y:S04]  /*8ae0*/  LDSM.16.M88.4 R20, [R182] ;  /* 0x00000000b614783b */ /* 0x020f680000000200 */
[----:B------:R-:W1:Y:S04]  /*8af0*/  LDSM.16.M88.4 R216, [R181] ;  /* 0x00000000b5d8783b */ /* 0x000e680000000200 */
[----:B------:R-:W-:Y:S01]  /*8b00*/  LDSM.16.M88.4 R148, [R187+0x6000] ;  /* 0x00600000bb94783b */ /* 0x000fe20000000200 */
[C---:B---3--:R-:W-:Y:S03]  /*8b10*/  HMMA.16816.F32 R12, R160.reuse, R140, RZ ;  /* 0x0000008ca00c723c */ /* 0x048fe600000018ff */
[----:B--2---:R-:W-:Y:S04]  /*8b20*/  LDSM.16.M88.4 R16, [R187+0x6800] ;  /* 0x00680000bb10783b */ /* 0x004fe80000000200 */
        /* <DEDUP_REMOVED lines=9> */
[C---:B----4-:R-:W-:Y:S08]  /*8bc0*/  HMMA.16816.F32 R164, R160.reuse, R8, RZ ;  /* 0x00000008a0a4723c */ /* 0x050ff000000018ff */
[----:B------:R-:W-:Y:S01]  /*8bd0*/  HMMA.16816.F32 R160, R160, R10, RZ ;  /* 0x0000000aa0a0723c */ /* 0x000fe200000018ff */
[----:B------:R-:W2:Y:S07]  /*8be0*/  LDSM.16.M88.4 R8, [R190] ;  /* 0x00000000be08783b */ /* 0x000eae0000000200 */
[C---:B-1----:R-:W-:Y:S08]  /*8bf0*/  HMMA.16816.F32 R12, R156.reuse, R4, R12 ;  /* 0x000000049c0c723c */ /* 0x042ff0000000180c */
[C---:B------:R-:W-:Y:S01]  /*8c00*/  HMMA.16816.F32 R140, R156.reuse, R6, R140 ;  /* 0x000000069c8c723c */ /* 0x040fe2000000188c */
[----:B------:R-:W1:Y:S07]  /*8c10*/  LDSM.16.M88.4 R4, [R187+0x7000] ;  /* 0x00700000bb04783b */ /* 0x000e6e0000000200 */
[C---:B------:R-:W-:Y:S08]  /*8c20*/  HMMA.16816.F32 R136, R156.reuse, R144, R136 ;  /* 0x000000909c88723c */ /* 0x040ff00000001888 */
[C---:B------:R-:W-:Y:S01]  /*8c30*/  HMMA.16816.F32 R32, R156.reuse, R146, R32 ;  /* 0x000000929c20723c */ /* 0x040fe20000001820 */
[----:B------:R-:W3:Y:S07]  /*8c40*/  LDSM.16.M88.4 R144, [R180+0x800] ;  /* 0x00080000b490783b */ /* 0x000eee0000000200 */
[C---:B-----5:R-:W-:Y:S08]  /*8c50*/  HMMA.16816.F32 R28, R156.reuse, R20, R28 ;  /* 0x000000149c1c723c */ /* 0x060ff0000000181c */
[C---:B------:R-:W-:Y:S01]  /*8c60*/  HMMA.16816.F32 R24, R156.reuse, R22, R24 ;  /* 0x000000169c18723c */ /* 0x040fe20000001818 */
[----:B------:R-:W4:Y:S07]  /*8c70*/  LDSM.16.M88.4 R20, [R180+0x1000] ;  /* 0x00100000b414783b */ /* 0x000f2e0000000200 */
[C---:B------:R-:W-:Y:S08]  /*8c80*/  HMMA.16816.F32 R164, R156.reuse, R216, R164 ;  /* 0x000000d89ca4723c */ /* 0x040ff000000018a4 */
[----:B------:R-:W-:Y:S01]  /*8c90*/  HMMA.16816.F32 R160, R156, R218, R160 ;  /* 0x000000da9ca0723c */ /* 0x000fe200000018a0 */
[----:B------:R-:W5:Y:S04]  /*8ca0*/  LDSM.16.M88.4 R156, [R180+0x1800] ;  /* 0x00180000b49c783b */ /* 0x000f680000000200 */
[----:B------:R-:W-:Y:S03]  /*8cb0*/  LDSM.16.M88.4 R216, [R175] ;  /* 0x00000000afd8783b */ /* 0x000fe60000000200 */
[C---:B--2---:R-:W-:Y:S08]  /*8cc0*/  HMMA.16816.F32 R12, R8.reuse, R148, R12 ;  /* 0x00000094080c723c */ /* 0x044ff0000000180c */
        /* <DEDUP_REMOVED lines=10> */
[----:B------:R-:W2:Y:S04]  /*8d70*/  LDSM.16.M88.4 R8, [R193+0x9000] ;  /* 0x00900000c108783b */ /* 0x000ea80000000200 */
[----:B------:R-:W-:Y:S03]  /*8d80*/  LDSM.16.M88.4 R212, [R194+0x4000] ;  /* 0x00400000c2d4783b */ /* 0x000fe60000000200 */
[C---:B------:R-:W-:Y:S08]  /*8d90*/  HMMA.16816.F32 R12, R152.reuse, R168, R12 ;  /* 0x000000a8980c723c */ /* 0x040ff0000000180c */
[C---:B------:R-:W-:Y:S01]  /*8da0*/  HMMA.16816.F32 R140, R152.reuse, R170, R140 ;  /* 0x000000aa988c723c */ /* 0x040fe2000000188c */
[----:B------:R-:W-:Y:S07]  /*8db0*/  LDSM.16.M88.4 R168, [R179] ;  /* 0x00000000b3a8783b */ /* 0x000fee0000000200 */
[C---:B---3--:R-:W-:Y:S08]  /*8dc0*/  HMMA.16816.F32 R136, R152.reuse, R144, R136 ;  /* 0x000000909888723c */ /* 0x048ff00000001888 */
[C---:B------:R-:W-:Y:S01]  /*8dd0*/  HMMA.16816.F32 R32, R152.reuse, R146, R32 ;  /* 0x000000929820723c */ /* 0x040fe20000001820 */
[----:B------:R-:W3:Y:S07]  /*8de0*/  LDSM.16.M88.4 R144, [R193+0x9800] ;  /* 0x00980000c190783b */ /* 0x000eee0000000200 */
[C---:B----4-:R-:W-:Y:S08]  /*8df0*/  HMMA.16816.F32 R28, R152.reuse, R20, R28 ;  /* 0x00000014981c723c */ /* 0x050ff0000000181c */
[C---:B------:R-:W-:Y:S01]  /*8e00*/  HMMA.16816.F32 R24, R152.reuse, R22, R24 ;  /* 0x000000169818723c */ /* 0x040fe20000001818 */
[----:B------:R-:W4:Y:S07]  /*8e10*/  LDSM.16.M88.4 R20, [R192+0x2000] ;  /* 0x00200000c014783b */ /* 0x000f2e0000000200 */
[C---:B-----5:R-:W-:Y:S08]  /*8e20*/  HMMA.16816.F32 R164, R152.reuse, R156, R164 ;  /* 0x0000009c98a4723c */ /* 0x060ff000000018a4 */
[----:B------:R-:W-:Y:S01]  /*8e30*/  HMMA.16816.F32 R160, R152, R158, R160 ;  /* 0x0000009e98a0723c */ /* 0x000fe200000018a0 */
[----:B------:R-:W5:Y:S04]  /*8e40*/  LDSM.16.M88.4 R152, [R177] ;  /* 0x00000000b198783b */ /* 0x000f680000000200 */
[----:B------:R-:W3:Y:S03]  /*8e50*/  LDSM.16.M88.4 R156, [R178] ;  /* 0x00000000b29c783b */ /* 0x000ee60000000200 */
[C---:B-1----:R-:W-:Y:S08]  /*8e60*/  HMMA.16816.F32 R12, R4.reuse, R148, R12 ;  /* 0x00000094040c723c */ /* 0x042ff0000000180c */
[C---:B------:R-:W-:Y:S01]  /*8e70*/  HMMA.16816.F32 R140, R4.reuse, R150, R140 ;  /* 0x00000096048c723c */ /* 0x040fe2000000188c */
[----:B------:R-:W1:Y:S07]  /*8e80*/  LDSM.16.M88.4 R148, [R176] ;  /* 0x00000000b094783b */ /* 0x000e6e0000000200 */
        /* <DEDUP_REMOVED lines=13> */
[C---:B-----5:R-:W-:Y:S08]  /*8f60*/  HMMA.16816.F32 R28, R20.reuse, R152, R28 ;  /* 0x00000098141c723c */ /* 0x060ff0000000181c */
[C---:B------:R-:W-:Y:S01]  /*8f70*/  HMMA.16816.F32 R24, R20.reuse, R154, R24 ;  /* 0x0000009a1418723c */ /* 0x040fe20000001818 */
[----:B------:R-:W4:Y:S07]  /*8f80*/  LDSM.16.M88.4 R152, [R187+0x9800] ;  /* 0x00980000bb98783b */ /* 0x000f2e0000000200 */
[C---:B------:R-:W-:Y:S08]  /*8f90*/  HMMA.16816.F32 R136, R20.reuse, R156, R136 ;  /* 0x0000009c1488723c */ /* 0x040ff00000001888 */
[C---:B------:R-:W-:Y:S01]  /*8fa0*/  HMMA.16816.F32 R32, R20.reuse, R158, R32 ;  /* 0x0000009e1420723c */ /* 0x040fe20000001820 */
[----:B------:R-:W-:Y:S07]  /*8fb0*/  LDSM.16.M88.4 R156, [R192+0x4000] ;  /* 0x00400000c09c783b */ /* 0x000fee0000000200 */
[C---:B-1----:R-:W-:Y:S08]  /*8fc0*/  HMMA.16816.F32 R164, R20.reuse, R148, R164 ;  /* 0x0000009414a4723c */ /* 0x042ff000000018a4 */
[----:B------:R-:W-:Y:S01]  /*8fd0*/  HMMA.16816.F32 R160, R20, R150, R160 ;  /* 0x0000009614a0723c */ /* 0x000fe200000018a0 */
[----:B------:R-:W-:Y:S04]  /*8fe0*/  LDSM.16.M88.4 R20, [R189+0x2000] ;  /* 0x00200000bd14783b */ /* 0x000fe80000000200 */
[----:B------:R-:W-:Y:S03]  /*8ff0*/  LDSM.16.M88.4 R148, [R180+0x2800] ;  /* 0x00280000b494783b */ /* 0x000fe60000000200 */
[C---:B--2---:R-:W-:Y:S08]  /*9000*/  HMMA.16816.F32 R12, R16.reuse, R8, R12 ;  /* 0x00000008100c723c */ /* 0x044ff0000000180c */
[C---:B------:R-:W-:Y:S01]  /*9010*/  HMMA.16816.F32 R140, R16.reuse, R10, R140 ;  /* 0x0000000a108c723c */ /* 0x040fe2000000188c */
[----:B------:R-:W1:Y:S07]  /*9020*/  LDSM.16.M88.4 R8, [R180+0x2000] ;  /* 0x00200000b408783b */ /* 0x000e6e0000000200 */
        /* <DEDUP_REMOVED lines=8> */
[----:B------:R-:W3:Y:S04]  /*90b0*/  LDSM.16.M88.4 R16, [R193+0xa000] ;  /* 0x00a00000c110783b */ /* 0x000ee80000000200 */
[----:B------:R-:W-:Y:S03]  /*90c0*/  LDSM.16.M88.4 R152, [R174] ;  /* 0x00000000ae98783b */ /* 0x000fe60000000200 */
[C---:B-1----:R-:W-:Y:S08]  /*90d0*/  HMMA.16816.F32 R12, R20.reuse, R8, R12 ;  /* 0x00000008140c723c */ /* 0x042ff0000000180c */
[C---:B------:R-:W-:Y:S01]  /*90e0*/  HMMA.16816.F32 R140, R20.reuse, R10, R140 ;  /* 0x0000000a148c723c */ /* 0x040fe2000000188c */
[----:B------:R-:W1:Y:S07]  /*90f0*/  LDSM.16.M88.4 R8, [R193+0xa800] ;  /* 0x00a80000c108783b */ /* 0x000e6e0000000200 */
[C---:B--2---:R-:W-:Y:S08]  /*9100*/  HMMA.16816.F32 R28, R20.reuse, R4, R28 ;  /* 0x00000004141c723c */ /* 0x044ff0000000181c */
[C---:B------:R-:W-:Y:S01]  /*9110*/  HMMA.16816.F32 R24, R20.reuse, R6, R24 ;  /* 0x000000061418723c */ /* 0x040fe20000001818 */
[----:B------:R-:W2:Y:S07]  /*9120*/  LDSM.16.M88.4 R4, [R193+0xb000] ;  /* 0x00b00000c104783b */ /* 0x000eae0000000200 */
[----:B------:R-:W-:Y:S08]  /*9130*/  HMMA.16816.F32 R136, R20, R148, R136 ;  /* 0x000000941488723c */ /* 0x000ff00000001888 */
[----:B---3--:R-:W-:Y:S08]  /*9140*/  HMMA.16816.F32 R12, R212, R16, R12 ;  /* 0x00000010d40c723c */ /* 0x008ff0000000180c */
[C---:B------:R-:W-:Y:S01]  /*9150*/  HMMA.16816.F32 R32, R20.reuse, R150, R32 ;  /* 0x000000961420723c */ /* 0x040fe20000001820 */
[----:B------:R-:W-:Y:S07]  /*9160*/  LDSM.16.M88.4 R148, [R173] ;  /* 0x00000000ad94783b */ /* 0x000fee0000000200 */
[C---:B------:R-:W-:Y:S08]  /*9170*/  HMMA.16816.F32 R164, R20.reuse, R144, R164 ;  /* 0x0000009014a4723c */ /* 0x040ff000000018a4 */
[----:B------:R-:W-:Y:S01]  /*9180*/  HMMA.16816.F32 R160, R20, R146, R160 ;  /* 0x0000009214a0723c */ /* 0x000fe200000018a0 */
[----:B------:R-:W-:Y:S04]  /*9190*/  LDSM.16.M88.4 R20, [R190+0x4000] ;  /* 0x00400000be14783b */ /* 0x000fe80000000200 */
[----:B------:R-:W-:Y:S03]  /*91a0*/  LDSM.16.M88.4 R144, [R172] ;  /* 0x00000000ac90783b */ /* 0x000fe60000000200 */
[----:B------:R-:W-:Y:S01]  /*91b0*/  HMMA.16816.F32 R140, R212, R18, R140 ;  /* 0x00000012d48c723c */ /* 0x000fe2000000188c */
[----:B------:R-:W3:Y:S07]  /*91c0*/  LDSM.16.M88.4 R16, [R187+0xa000] ;  /* 0x00a00000bb10783b */ /* 0x000eee0000000200 */
[----:B------:R-:W-:Y:S08]  /*91d0*/  HMMA.16816.F32 R12, R156, R216, R12 ;  /* 0x000000d89c0c723c */ /* 0x000ff0000000180c */
[C---:B-1----:R-:W-:Y:S08]  /*91e0*/  HMMA.16816.F32 R136, R212.reuse, R8, R136 ;  /* 0x00000008d488723c */ /* 0x042ff00000001888 */
[C---:B------:R-:W-:Y:S01]  /*91f0*/  HMMA.16816.F32 R32, R212.reuse, R10, R32 ;  /* 0x0000000ad420723c */ /* 0x040fe20000001820 */
[----:B------:R-:W-:Y:S07]  /*9200*/  LDSM.16.M88.4 R8, [R189+0x4000] ;  /* 0x00400000bd08783b */ /* 0x000fee0000000200 */
[C---:B--2---:R-:W-:Y:S08]  /*9210*/  HMMA.16816.F32 R28, R212.reuse, R4, R28 ;  /* 0x00000004d41c723c */ /* 0x044ff0000000181c */
[----:B------:R-:W-:Y:S01]  /*9220*/  HMMA.16816.F32 R24, R212, R6, R24 ;  /* 0x00000006d418723c */ /* 0x000fe20000001818 */
[----:B------:R-:W1:Y:S07]  /*9230*/  LDSM.16.M88.4 R4, [R180+0x4000] ;  /* 0x00400000b404783b */ /* 0x000e6e0000000200 */
[----:B---3--:R-:W-:Y:S08]  /*9240*/  HMMA.16816.F32 R12, R20, R16, R12 ;  /* 0x00000010140c723c */ /* 0x008ff0000000180c */
        /* <DEDUP_REMOVED lines=35> */
[C---:B--2---:R-:W-:Y:S01]  /*9480*/  HMMA.16816.F32 R136, R20.reuse, R152, R136 ;  /* 0x000000981488723c */ /* 0x044fe20000001888 */
[----:B------:R-:W-:Y:S01]  /*9490*/  FSEL R2, R2, -INF , !P5 ;  /* 0xff80000002027808 */ /* 0x000fe20006800000 */
[----:B------:R-:W2:Y:S01]  /*94a0*/  LDSM.16.M88.4 R16, [R187+0xb000] ;  /* 0x00b00000bb10783b */ /* 0x000ea20000000200 */
[C---:B------:R-:W-:Y:S01]  /*94b0*/  ISETP.GE.AND P5, PT, R12.reuse, R198, PT ;  /* 0x000000c60c00720c */ /* 0x040fe20003fa6270 */
[----:B------:R-:W-:Y:S01]  /*94c0*/  IMAD.MOV.U32 R212, RZ, RZ, R204 ;  /* 0x000000ffffd47224 */ /* 0x000fe200078e00cc */
[----:B------:R-:W-:Y:S01]  /*94d0*/  IABS R135, R135 ;  /* 0x0000008700877213 */ /* 0x000fe20000000000 */
[----:B------:R-:W-:Y:S01]  /*94e0*/  IMAD.MOV.U32 R213, RZ, RZ, R205 ;  /* 0x000000ffffd57224 */ /* 0x000fe200078e00cd */
[----:B------:R-:W4:Y:S01]  /*94f0*/  I2F R14, R14 ;  /* 0x0000000e000e7306 */ /* 0x000f220000201400 */
[C---:B------:R-:W-:Y:S01]  /*9500*/  ISETP.LT.OR P4, PT, R12.reuse, R202, P4 ;  /* 0x000000ca0c00720c */ /* 0x040fe20002781670 */
[----:B------:R-:W-:Y:S01]  /*9510*/  HMMA.16816.F32 R32, R20, R154, R32 ;  /* 0x0000009a1420723c */ /* 0x000fe20000001820 */
[----:B------:R-:W-:-:S02]  /*9520*/  ISETP.LT.OR P5, PT, R12, R199, P5 ;  /* 0x000000c70c00720c */ /* 0x000fc40002fa1670 */
[----:B------:R-:W-:Y:S01]  /*9530*/  IADD3 R12, R0, 0x9, RZ ;  /* 0x00000009000c7810 */ /* 0x000fe20007ffe0ff */
[----:B---3--:R-:W-:Y:S02]  /*9540*/  FFMA.FTZ R148, R148, -UR24, R13 ;  /* 0x8000001894947c23 */ /* 0x008fe4000801000d */
[----:B------:R-:W3:Y:S01]  /*9550*/  I2F R135, R135 ;  /* 0x0000008700877306 */ /* 0x000ee20000201400 */
[----:B------:R-:W-:Y:S01]  /*9560*/  IMAD.MOV.U32 R13, RZ, RZ, R145 ;  /* 0x000000ffff0d7224 */ /* 0x000fe200078e0091 */
[C---:B------:R-:W-:Y:S01]  /*9570*/  HMMA.16816.F32 R160, R156.reuse, R146, R160 ;  /* 0x000000929ca0723c */ /* 0x040fe200000018a0 */
[----:B------:R-:W-:Y:S02]  /*9580*/  FSEL R148, R148, -INF , !P6 ;  /* 0xff80000094947808 */ /* 0x000fe40007000000 */
[----:B------:R-:W-:Y:S01]  /*9590*/  ISETP.GE.AND P6, PT, R12, R201, PT ;  /* 0x000000c90c00720c */ /* 0x000fe20003fc6270 */
[----:B----4-:R-:W-:Y:S02]  /*95a0*/  FFMA.FTZ R15, R14, -UR24, R15 ;  /* 0x800000180e0f7c23 */ /* 0x010fe4000801000f */
[----:B------:R-:W4:Y:S01]  /*95b0*/  I2F R13, R13 ;  /* 0x0000000d000d7306 */ /* 0x000f220000201400 */
[--C-:B------:R-:W-:Y:S01]  /*95c0*/  IMAD.IADD R14, R203, 0x1, -R12.reuse ;  /* 0x00000001cb0e7824 */ /* 0x100fe200078e0a0c */
[----:B------:R-:W-:Y:S01]  /*95d0*/  ISETP.LT.OR P6, PT, R12, R202, P6 ;  /* 0x000000ca0c00720c */ /* 0x000fe200037c1670 */
[----:B------:R-:W-:Y:S01]  /*95e0*/  HMMA.16816.F32 R24, R156, R150, R24 ;  /* 0x000000969c18723c */ /* 0x000fe20000001818 */
[----:B------:R-:W-:Y:S01]  /*95f0*/  FSEL R147, R15, -INF , !P0 ;  /* 0xff8000000f937808 */ /* 0x000fe20004000000 */
[----:B------:R-:W-:Y:S01]  /*9600*/  IMAD.IADD R15, R200, 0x1, -R12 ;  /* 0x00000001c80f7824 */ /* 0x000fe200078e0a0c */
[----:B------:R-:W-:-:S02]  /*9610*/  ISETP.GE.AND P0, PT, R12, R198, PT ;  /* 0x000000c60c00720c */ /* 0x000fc40003f06270 */
[----:B------:R-:W-:Y:S01]  /*9620*/  IABS R14, R14 ;  /* 0x0000000e000e7213 */ /* 0x000fe20000000000 */
[----:B---3--:R-:W-:Y:S01]  /*9630*/  FFMA.FTZ R140, R135, -UR24, R140 ;  /* 0x80000018878c7c23 */ /* 0x008fe2000801008c */
[----:B------:R-:W-:Y:S02]  /*9640*/  ISETP.LT.OR P0, PT, R12, R199, P0 ;  /* 0x000000c70c00720c */ /* 0x000fe40000701670 */
        /* <DEDUP_REMOVED lines=14> */
[----:B------:R-:W-:Y:S01]  /*9730*/  ISETP.GE.AND P5, PT, R12, R198, PT ;  /* 0x000000c60c00720c */ /* 0x000fe20003fa6270 */
        /* <DEDUP_REMOVED lines=37> */
[C---:B------:R-:W-:Y:S01]  /*9990*/  ISETP.LT.OR P4, PT, R4.reuse, R202, P4 ;  /* 0x000000ca0400720c */ /* 0x040fe20002781670 */
        /* <DEDUP_REMOVED lines=38> */
[C---:B------:R-:W-:Y:S02]  /*9c00*/  ISETP.GE.AND P0, PT, R12.reuse, R198, PT ;  /* 0x000000c60c00720c */ /* 0x040fe40003f06270 */
        /* <DEDUP_REMOVED lines=26> */
[----:B------:R-:W-:Y:S02]  /*9db0*/  ISETP.GE.AND P5, PT, R4, R198, PT ;  /* 0x000000c60400720c */ /* 0x000fe40003fa6270 */
        /* <DEDUP_REMOVED lines=24> */
[----:B------:R-:W-:Y:S01]  /*9f40*/  ISETP.GE.AND P6, PT, R28, R201, PT ;  /* 0x000000c91c00720c */ /* 0x000fe20003fc6270 */
[----:B------:R-:W-:Y:S01]  /*9f50*/  IMAD.MOV.U32 R13, RZ, RZ, R20 ;  /* 0x000000ffff0d7224 */ /* 0x000fe200078e0014 */
[----:B------:R-:W-:Y:S01]  /*9f60*/  IABS R20, R21 ;  /* 0x0000001500147213 */ /* 0x000fe20000000000 */
[----:B------:R-:W-:Y:S01]  /*9f70*/  IMAD.IADD R9, R203, 0x1, -R0 ;  /* 0x00000001cb097824 */ /* 0x000fe200078e0a00 */
[----:B------:R-:W-:Y:S01]  /*9f80*/  FSEL R170, R19, -INF , !P4 ;  /* 0xff80000013aa7808 */ /* 0x000fe20006000000 */
[C---:B------:R-:W-:Y:S01]  /*9f90*/  IMAD.IADD R19, R200.reuse, 0x1, -R6 ;  /* 0x00000001c8137824 */ /* 0x040fe200078e0a06 */
        /* <DEDUP_REMOVED lines=33> */
[-C--:B------:R-:W-:Y:S02]  /*a1b0*/  ISETP.GE.AND P5, PT, R12, R198.reuse, PT ;  /* 0x000000c60c00720c */ /* 0x080fe40003fa6270 */
        /* <DEDUP_REMOVED lines=78> */
[----:B------:R-:W-:Y:S01]  /*a6a0*/  MOV R4, UR12 ;  /* 0x0000000c00047c02 */ /* 0x000fe20008000f00 */
[----:B------:R-:W-:Y:S02]  /*a6b0*/  IMAD.U32 R7, RZ, RZ, UR9 ;  /* 0x00000009ff077e24 */ /* 0x000fe4000f8e00ff */
        /* <DEDUP_REMOVED lines=22> */
.L_x_6379:
[----:B------:R-:W-:Y:S02]  /*a820*/  ULDC UR10, c[0x0][0x198] ;  /* 0x00006600000a7ab9 */ /* 0x000fe40000000800 */
[----:B------:R-:W-:-:S04]  /*a830*/  ULEA UR10, -UR10, URZ, 0x6 ;  /* 0x0000003f0a0a7291 */ /* 0x000fc8000f8e313f */
[----:B------:R-:W-:Y:S02]  /*a840*/  USHF.R.S32.HI UR8, URZ, 0x1f, UR10 ;  /* 0x0000001f3f087899 */ /* 0x000fe4000801140a */
.L_x_6380:
        /* <DEDUP_REMOVED lines=122> */
.L_x_6382:
[----:B------:R-:W-:Y:S05]  /*aff0*/  BSYNC B0 ;  /* 0x0000000000007941 */ /* 0x000fea0003800000 */
.L_x_6381:
[----:B------:R-:W0:Y:S01]  /*b000*/  LDGDEPBAR ;  /* 0x00000000000079af */ /* 0x000e220000000000 */
[----:B--2---:R-:W-:Y:S01]  /*b010*/  IMAD.U32 R5, RZ, RZ, UR10 ;  /* 0x0000000aff057e24 */ /* 0x004fe2000f8e00ff */
[----:B------:R-:W-:Y:S01]  /*b020*/  MOV R0, UR8 ;  /* 0x0000000800007c02 */ /* 0x000fe20008000f00 */
[----:B------:R-:W-:-:S03]  /*b030*/  IMAD.U32 R4, RZ, RZ, UR10 ;  /* 0x0000000aff047e24 */ /* 0x000fc6000f8e00ff */
[----:B------:R-:W-:-:S04]  /*b040*/  LEA R206, P0, R5, R206, 0x1 ;  /* 0x000000ce05ce7211 */ /* 0x000fc800078008ff */
[----:B------:R-:W-:Y:S02]  /*b050*/  LEA.HI.X R207, R4, R207, R0, 0x1, P0 ;  /* 0x000000cf04cf7211 */ /* 0x000fe400000f0c00 */
.L_x_6378:
        /* <DEDUP_REMOVED lines=409> */
.L_x_6375:
        /* <DEDUP_REMOVED lines=45> */
.L_x_6387:
        /* <DEDUP_REMOVED lines=57> */
[----:B------:R-:W-:Y:S05]  /*d050*/  ULDC.64 UR4, c[0x0][0x1a0] ;  /* 0x0000680000047ab9 */ /* 0x000fea0000000a00 */
[----:B------:R-:W2:Y:S01]  /*d060*/  LDG.E R11, [R10.64] ;  /* 0x0000001c0a0b7981 */ /* 0x000ea2000c1e1900 */
[----:B------:R-:W-:Y:S01]  /*d070*/  USHF.R.S32.HI UR26, URZ, 0x1f, UR32 ;  /* 0x0000001f3f1a7899 */ /* 0x000fe20008011420 */
[----:B----4-:R-:W-:Y:S01]  /*d080*/  MOV R13, UR33 ;  /* 0x00000021000d7c02 */ /* 0x010fe20008000f00 */
[----:B------:R-:W-:Y:S02]  /*d090*/  UIMAD.WIDE.U32 UR34, UR32, UR4, URZ ;  /* 0x00000004202272a5 */ /* 0x000fe4000f8e003f */
[----:B------:R-:W-:Y:S02]  /*d0a0*/  UIMAD UR26, UR26, UR4, URZ ;  /* 0x000000041a1a72a4 */ /* 0x000fe4000f8e023f */
[----:B------:R-:W2:Y:S02]  /*d0b0*/  LDG.E R4, [R12.64] ;  /* 0x0000001c0c047981 */ /* 0x000ea4000c1e1900 */
[----:B------:R-:W-:Y:S01]  /*d0c0*/  IMAD.U32 R7, RZ, RZ, UR35 ;  /* 0x00000023ff077e24 */ /* 0x000fe2000f8e00ff */
[----:B------:R-:W-:Y:S01]  /*d0d0*/  UIMAD UR26, UR32, UR5, UR26 ;  /* 0x00000005201a72a4 */ /* 0x000fe2000f8e021a */
[----:B------:R-:W-:Y:S03]  /*d0e0*/  MOV R6, UR34 ;  /* 0x0000002200067c02 */ /* 0x000fe60008000f00 */
[----:B------:R-:W-:Y:S06]  /*d0f0*/  UIADD3 UR26, UR35, UR26, URZ ;  /* 0x0000001a231a7290 */ /* 0x000fec000fffe03f */
[----:B------:R-:W-:Y:S01]  /*d100*/  MOV R7, UR26 ;  /* 0x0000001a00077c02 */ /* 0x000fe20008000f00 */
[----:B--2---:R-:W-:Y:S04]  /*d110*/  IMAD.IADD R4, R4, 0x1, -R11 ;  /* 0x0000000104047824 */ /* 0x004fe800078e0a0b */
[C---:B------:R-:W-:Y:S01]  /*d120*/  IMAD.WIDE.U32 R6, R4.reuse, c[0x0][0x188], R6 ;  /* 0x0000620004067a25 */ /* 0x040fe200078e0006 */
[----:B------:R-:W-:Y:S03]  /*d130*/  SHF.R.S32.HI R3, RZ, 0x1f, R4 ;  /* 0x0000001fff037819 */ /* 0x000fe60000011404 */
[----:B------:R-:W-:Y:S02]  /*d140*/  IMAD.MOV.U32 R210, RZ, RZ, R6 ;  /* 0x000000ffffd27224 */ /* 0x000fe400078e0006 */
[----:B------:R-:W-:Y:S04]  /*d150*/  IMAD R3, R3, c[0x0][0x188], RZ ;  /* 0x0000620003037a24 */ /* 0x000fe800078e02ff */
[----:B------:R-:W-:Y:S05]  /*d160*/  IMAD R3, R4, c[0x0][0x18c], R3 ;  /* 0x0000630004037a24 */ /* 0x000fea00078e0203 */
[----:B------:R-:W-:Y:S02]  /*d170*/  IADD3 R208, R7, R3, RZ ;  /* 0x0000000307d07210 */ /* 0x000fe40007ffe0ff */
.L_x_6384:
[C---:B------:R-:W-:Y:S01]  /*d180*/  ISETP.GE.AND P5, PT, R197.reuse, c[0x0][0x220], PT ;  /* 0x00008800c5007a0c */ /* 0x040fe20003fa6270 */
[----:B------:R-:W-:Y:S01]  /*d190*/  UISETP.GT.AND UP2, UPT, UR25, UR19, UPT ;  /* 0x000000131900728c */ /* 0x000fe2000bf44270 */
[C---:B------:R-:W-:Y:S02]  /*d1a0*/  IADD3 R216, R197.reuse, 0x40, RZ ;  /* 0x00000040c5d87810 */ /* 0x040fe40007ffe0ff */
[-C--:B------:R-:W-:Y:S02]  /*d1b0*/  LEA R214, P0, R210, R212.reuse, 0x1 ;  /* 0x000000d4d2d67211 */ /* 0x080fe400078008ff */
[----:B------:R-:W-:Y:S02]  /*d1c0*/  ISETP.GE.AND P4, PT, R216, c[0x0][0x220], PT ;  /* 0x00008800d8007a0c */ /* 0x000fe40003f86270 */
[CC--:B------:R-:W-:Y:S02]  /*d1d0*/  LEA.HI.X R215, R210.reuse, R213.reuse, R208, 0x1, P0 ;  /* 0x000000d5d2d77211 */ /* 0x0c0fe400000f0cd0 */
[----:B------:R-:W-:Y:S03]  /*d1e0*/  IADD3 R3, R197, 0x80, RZ ;  /* 0x00000080c5037810 */ /* 0x000fe60007ffe0ff */
[----:B------:R-:W-:Y:S01]  /*d1f0*/  @P5 STS.128 [R196+0xc000], RZ ;  /* 0x00c000ffc4005388 */ /* 0x000fe20000000c00 */
[----:B------:R-:W-:Y:S02]  /*d200*/  ISETP.GE.AND P3, PT, R3, c[0x0][0x220], PT ;  /* 0x0000880003007a0c */ /* 0x000fe40003f66270 */
[----:B------:R-:W-:Y:S01]  /*d210*/  IADD3 R3, P0, R210, UR23, RZ ;  /* 0x00000017d2037c10 */ /* 0x000fe2000ff1e0ff */
[----:B------:R-:W-:Y:S01]  /*d220*/  @!PT LDS RZ, [RZ] ;  /* 0x00000000fffff984 */ /* 0x000fe20000000800 */
[----:B------:R-:W-:Y:S01]  /*d230*/  @!PT LDS RZ, [RZ] ;  /* 0x00000000fffff984 */ /* 0x000fe20000000800 */
[----:B------:R-:W-:Y:S01]  /*d240*/  @!PT LDS RZ, [RZ] ;  /* 0x00000000fffff984 */ /* 0x000fe20000000800 */
[----:B------:R1:W-:Y:S03]  /*d250*/  @!P5 LDGSTS.E.BYPASS.LTC128B.128 [R196+0xc000], [R214.64] ;  /* 0x0c000000d6c4dfae */ /* 0x0003e6000b901d5c */
[CC--:B------:R-:W-:Y:S01]  /*d260*/  @!P5 LEA R230, P6, R3.reuse, R212.reuse, 0x1 ;  /* 0x000000d403e6d211 */ /* 0x0c0fe200078c08ff */
[----:B------:R-:W-:Y:S01]  /*d270*/  @P4 STS.128 [R196+0xe000], RZ ;  /* 0x00e000ffc4004388 */ /* 0x000fe20000000c00 */
[----:B------:R-:W-:Y:S02]  /*d280*/  IADD3.X R210, R208, UR22, RZ, P0, !PT ;  /* 0x00000016d0d27c10 */ /* 0x000fe400087fe4ff */
[CC--:B------:R-:W-:Y:S01]  /*d290*/  @!P4 LEA R224, P1, R3.reuse, R212.reuse, 0x1 ;  /* 0x000000d403e0c211 */ /* 0x0c0fe200078208ff */
[----:B------:R-:W-:Y:S01]  /*d2a0*/  @!PT LDS RZ, [RZ] ;  /* 0x00000000fffff984 */ /* 0x000fe20000000800 */
[----:B------:R-:W-:Y:S01]  /*d2b0*/  @!PT LDS RZ, [RZ] ;  /* 0x00000000fffff984 */ /* 0x000fe20000000800 */
[----:B------:R-:W-:Y:S01]  /*d2c0*/  @!PT LDS RZ, [RZ] ;  /* 0x00000000fffff984 */ /* 0x000fe20000000800 */
[----:B------:R1:W-:Y:S01]  /*d2d0*/  @!P4 LDGSTS.E.BYPASS.LTC128B.128 [R196+0xe000], [R214.64+0x80] ;  /* 0x0e000080d6c4cfae */ /* 0x0003e2000b901d5c */
[CCC-:B------:R-:W-:Y:S02]  /*d2e0*/  @!P5 LEA.HI.X R231, R3.reuse, R213.reuse, R210.reuse, 0x1, P6 ;  /* 0x000000d503e7d211 */ /* 0x1c0fe400030f0cd2 */
[CCC-:B------:R-:W-:Y:S01]  /*d2f0*/  @!P4 LEA.HI.X R225, R3.reuse, R213.reuse, R210.reuse, 0x1, P1 ;  /* 0x000000d503e1c211 */ /* 0x1c0fe200008f0cd2 */
[----:B------:R-:W-:Y:S01]  /*d300*/  @P3 STS.128 [R196+0x10000], RZ ;  /* 0x010000ffc4003388 */ /* 0x000fe20000000c00 */
[CC--:B------:R-:W-:Y:S02]  /*d310*/  @!P3 LEA R222, P0, R3.reuse, R212.reuse, 0x1 ;  /* 0x000000d403deb211 */ /* 0x0c0fe400078008ff */
[C---:B------:R-:W-:Y:S01]  /*d320*/  IADD3 R217, P2, R3.reuse, UR23, RZ ;  /* 0x0000001703d97c10 */ /* 0x040fe2000ff5e0ff */
[----:B------:R-:W-:Y:S01]  /*d330*/  @!PT LDS RZ, [RZ] ;  /* 0x00000000fffff984 */ /* 0x000fe20000000800 */
[----:B------:R-:W-:Y:S01]  /*d340*/  @!PT LDS RZ, [RZ] ;  /* 0x00000000fffff984 */ /* 0x000fe20000000800 */
[----:B------:R-:W-:Y:S01]  /*d350*/  @!PT LDS RZ, [RZ] ;  /* 0x00000000fffff984 */ /* 0x000fe20000000800 */
[----:B------:R1:W-:Y:S01]  /*d360*/  @!P3 LDGSTS.E.BYPASS.LTC128B.128 [R196+0x10000], [R214.64+0x100] ;  /* 0x10000100d6c4bfae */ /* 0x0003e2000b901d5c */
[-C--:B------:R-:W-:Y:S02]  /*d370*/  @!P3 LEA.HI.X R223, R3, R213.reuse, R210, 0x1, P0 ;  /* 0x000000d503dfb211 */ /* 0x080fe400000f0cd2 */
[CC--:B------:R-:W-:Y:S01]  /*d380*/  @!P5 LEA R228, P1, R217.reuse, R212.reuse, 0x1 ;  /* 0x000000d4d9e4d211 */ /* 0x0c0fe200078208ff */
[----:B------:R-:W-:Y:S01]  /*d390*/  @P5 STS.128 [R196+0xc800], RZ ;  /* 0x00c800ffc4005388 */ /* 0x000fe20000000c00 */
[----:B------:R-:W-:Y:S02]  /*d3a0*/  IADD3.X R210, R210, UR22, RZ, P2, !PT ;  /* 0x00000016d2d27c10 */ /* 0x000fe400097fe4ff */
[CC--:B------:R-:W-:Y:S01]  /*d3b0*/  @!P4 LEA R220, P0, R217.reuse, R212.reuse, 0x1 ;  /* 0x000000d4d9dcc211 */ /* 0x0c0fe200078008ff */
[----:B------:R-:W-:Y:S01]  /*d3c0*/  @!PT LDS RZ, [RZ] ;  /* 0x00000000fffff984 */ /* 0x000fe20000000800 */
[----:B------:R-:W-:Y:S01]  /*d3d0*/  @!PT LDS RZ, [RZ] ;  /* 0x00000000fffff984 */ /* 0x000fe20000000800 */
[----:B------:R-:W-:Y:S01]  /*d3e0*/  @!PT LDS RZ, [RZ] ;  /* 0x00000000fffff984 */ /* 0x000fe20000000800 */
[----:B------:R1:W-:Y:S01]  /*d3f0*/  @!P5 LDGSTS.E.BYPASS.LTC128B.128 [R196+0xc800], [R230.64] ;  /* 0x0c800000e6c4dfae */ /* 0x0003e2000b901d5c */
        /* <DEDUP_REMOVED lines=10> */
[----:B------:R-:W-:Y:S01]  /*d4a0*/  IADD3.X R208, R210, UR22, RZ, P6, !PT ;  /* 0x00000016d2d07c10 */ /* 0x000fe2000b7fe4ff */
[----:B------:R-:W-:Y:S01]  /*d4b0*/  @P3 STS.128 [R196+0x10800], RZ ;  /* 0x010800ffc4003388 */ /* 0x000fe20000000c00 */
[CC--:B------:R-:W-:Y:S02]  /*d4c0*/  @!P5 LEA R226, P6, R3.reuse, R212.reuse, 0x1 ;  /* 0x000000d403e2d211 */ /* 0x0c0fe400078c08ff */
        /* <DEDUP_REMOVED lines=8> */
[C---:B------:R-:W-:Y:S03]  /*d550*/  @!P3 LEA R212, P0, R3.reuse, R212, 0x1 ;  /* 0x000000d403d4b211 */ /* 0x040fe600078008ff */
[----:B------:R-:W-:Y:S01]  /*d560*/  @!PT LDS RZ, [RZ] ;  /* 0x00000000fffff984 */ /* 0x000fe20000000800 */
[----:B------:R-:W-:Y:S01]  /*d570*/  @!PT LDS RZ, [RZ] ;  /* 0x00000000fffff984 */ /* 0x000fe20000000800 */
[----:B------:R-:W-:Y:S01]  /*d580*/  @!PT LDS RZ, [RZ] ;  /* 0x00000000fffff984 */ /* 0x000fe20000000800 */
[----:B------:R1:W-:Y:S01]  /*d590*/  @!P5 LDGSTS.E.BYPASS.LTC128B.128 [R196+0xd000], [R228.64] ;  /* 0x0d000000e4c4dfae */ /* 0x0003e2000b901d5c */
[----:B------:R-:W-:Y:S02]  /*d5a0*/  @!P3 LEA.HI.X R213, R3, R213, R208, 0x1, P0 ;  /* 0x000000d503d5b211 */ /* 0x000fe400000f0cd0 */
[----:B------:R-:W-:Y:S01]  /*d5b0*/  PLOP3.LUT P0, PT, PT, PT, UP2, 0x80, 0x0 ;  /* 0x000000000000781c */ /* 0x000fe20003f0f028 */
        /* <DEDUP_REMOVED lines=234> */
[----:B-1----:R-:W-:Y:S02]  /*e460*/  MOV R140, UR4 ;  /* 0x00000004008c7c02 */ /* 0x002fe40008000f00 */
[----:B--2---:R-:W-:Y:S01]  /*e470*/  MOV R138, UR32 ;  /* 0x00000020008a7c02 */ /* 0x004fe20008000f00 */
[----:B------:R-:W-:Y:S04]  /*e480*/  UIADD3 UR32, UR37, -UR35, URZ ;  /* 0x8000002325207290 */ /* 0x000fe8000fffe03f */
[----:B------:R-:W-:Y:S01]  /*e490*/  UIMAD UR32, UR32, UR6, -UR9 ;  /* 0x00000006202072a4 */ /* 0x000fe2000f8e0a09 */
[----:B---3--:R-:W-:Y:S01]  /*e4a0*/  IMAD.U32 R141, RZ, RZ, UR5 ;  /* 0x00000005ff8d7e24 */ /* 0x008fe2000f8e00ff */
[----:B------:R-:W-:Y:S04]  /*e4b0*/  ULDC.64 UR4, c[0x0][0x198] ;  /* 0x0000660000047ab9 */ /* 0x000fe80000000a00 */
[----:B------:R-:W2:Y:S02]  /*e4c0*/  LDG.E R3, [R140.64] ;  /* 0x0000001c8c037981 */ /* 0x000ea4000c1e1900 */
[----:B------:R-:W-:Y:S01]  /*e4d0*/  USHF.R.S32.HI UR26, URZ, 0x1f, UR32 ;  /* 0x0000001f3f1a7899 */ /* 0x000fe20008011420 */
[----:B----4-:R-:W-:Y:S01]  /*e4e0*/  IMAD.U32 R139, RZ, RZ, UR33 ;  /* 0x00000021ff8b7e24 */ /* 0x010fe2000f8e00ff */
[----:B------:R-:W-:Y:S02]  /*e4f0*/  UIMAD.WIDE.U32 UR34, UR32, UR4, URZ ;  /* 0x00000004202272a5 */ /* 0x000fe4000f8e003f */
[----:B------:R-:W-:Y:S02]  /*e500*/  UIMAD UR26, UR26, UR4, URZ ;  /* 0x000000041a1a72a4 */ /* 0x000fe4000f8e023f */
[----:B------:R-:W2:Y:S02]  /*e510*/  LDG.E R138, [R138.64] ;  /* 0x0000001c8a8a7981 */ /* 0x000ea4000c1e1900 */
[----:B------:R-:W-:Y:S01]  /*e520*/  IMAD.U32 R132, RZ, RZ, UR34 ;  /* 0x00000022ff847e24 */ /* 0x000fe2000f8e00ff */
[----:B------:R-:W-:Y:S01]  /*e530*/  UIMAD UR26, UR32, UR5, UR26 ;  /* 0x00000005201a72a4 */ /* 0x000fe2000f8e021a */
[----:B------:R-:W-:Y:S03]  /*e540*/  MOV R133, UR35 ;  /* 0x0000002300857c02 */ /* 0x000fe60008000f00 */
[----:B------:R-:W-:Y:S06]  /*e550*/  UIADD3 UR26, UR35, UR26, URZ ;  /* 0x0000001a231a7290 */ /* 0x000fec000fffe03f */
[----:B------:R-:W-:Y:S01]  /*e560*/  IMAD.U32 R133, RZ, RZ, UR26 ;  /* 0x0000001aff857e24 */ /* 0x000fe2000f8e00ff */
[----:B--2---:R-:W-:Y:S04]  /*e570*/  IADD3 R134, -R3, R138, RZ ;  /* 0x0000008a03867210 */ /* 0x004fe80007ffe1ff */
[----:B------:R-:W-:Y:S01]  /*e580*/  SHF.R.S32.HI R3, RZ, 0x1f, R134 ;  /* 0x0000001fff037819 */ /* 0x000fe20000011486 */
[C---:B------:R-:W-:Y:S04]  /*e590*/  IMAD.WIDE.U32 R132, R134.reuse, c[0x0][0x180], R132 ;  /* 0x0000600086847a25 */ /* 0x040fe800078e0084 */
[----:B------:R-:W-:Y:S04]  /*e5a0*/  IMAD R3, R3, c[0x0][0x180], RZ ;  /* 0x0000600003037a24 */ /* 0x000fe800078e02ff */
[----:B------:R-:W-:Y:S05]  /*e5b0*/  IMAD R3, R134, c[0x0][0x184], R3 ;  /* 0x0000610086037a24 */ /* 0x000fea00078e0203 */
[----:B------:R-:W-:Y:S02]  /*e5c0*/  IADD3 R134, R133, R3, RZ ;  /* 0x0000000385867210 */ /* 0x000fe40007ffe0ff */
.L_x_6386:
        /* <DEDUP_REMOVED lines=89> */
.L_x_6385:
[----:B------:R-:W-:Y:S01]  /*eb60*/  IMAD.U32 R132, RZ, RZ, UR25 ;  /* 0x00000019ff847e24 */ /* 0x000fe2000f8e00ff */
[----:B------:R-:W-:Y:S03]  /*eb70*/  UISETP.GT.AND UP2, UPT, UR25, UR19, UPT ;  /* 0x000000131900728c */ /* 0x000fe6000bf44270 */
[----:B------:R-:W-:Y:S05]  /*eb80*/  IMAD R3, R132, 0x40, R195 ;  /* 0x0000004084037824 */ /* 0x000fea00078e02c3 */
[----:B------:R-:W-:Y:S02]  /*eb90*/  IADD3 R132, R203, -R3, RZ ;  /* 0x80000003cb847210 */ /* 0x000fe40007ffe0ff */
[C---:B-1----:R-:W-:Y:S02]  /*eba0*/  IADD3 R141, R3.reuse, 0x1, RZ ;  /* 0x00000001038d7810 */ /* 0x042fe40007ffe0ff */
[----:B------:R-:W-:Y:S01]  /*ebb0*/  IABS R133, R132 ;  /* 0x0000008400857213 */ /* 0x000fe20000000000 */
[C---:B------:R-:W-:Y:S01]  /*ebc0*/  IMAD.IADD R132, R200.reuse, 0x1, -R3 ;  /* 0x00000001c8847824 */ /* 0x040fe200078e0a03 */
[C---:B------:R-:W-:Y:S02]  /*ebd0*/  IADD3 R137, R3.reuse, 0x8, RZ ;  /* 0x0000000803897810 */ /* 0x040fe40007ffe0ff */
[----:B------:R-:W-:Y:S02]  /*ebe0*/  IADD3 R150, R3, 0x9, RZ ;  /* 0x0000000903967810 */ /* 0x000fe40007ffe0ff */
[----:B------:R-:W-:Y:S01]  /*ebf0*/  IABS R135, R132 ;  /* 0x0000008400877213 */ /* 0x000fe20000000000 */
[--C-:B------:R-:W-:Y:S01]  /*ec00*/  IMAD.IADD R132, R203, 0x1, -R141.reuse ;  /* 0x00000001cb847824 */ /* 0x100fe200078e0a8d */
[C---:B------:R-:W-:Y:S01]  /*ec10*/  IADD3 R136, R3.reuse, 0x10, RZ ;  /* 0x0000001003887810 */ /* 0x040fe20007ffe0ff */
[----:B------:R-:W-:Y:S01]  /*ec20*/  I2F R133, R133 ;  /* 0x0000008500857306 */ /* 0x000fe20000201400 */
[----:B------:R-:W-:Y:S02]  /*ec30*/  IADD3 R156, R3, 0x11, RZ ;  /* 0x00000011039c7810 */ /* 0x000fe40007ffe0ff */
[----:B------:R-:W-:Y:S02]  /*ec40*/  IABS R134, R132 ;  /* 0x0000008400867213 */ /* 0x000fe40000000000 */
[----:B------:R-:W-:Y:S02]  /*ec50*/  IADD3 R132, R203, -R137, RZ ;  /* 0x80000089cb847210 */ /* 0x000fe40007ffe0ff */
[----:B------:R-:W-:Y:S02]  /*ec60*/  IADD3 R152, R3, 0x18, RZ ;  /* 0x0000001803987810 */ /* 0x000fe40007ffe0ff */
[----:B------:R-:W-:Y:S01]  /*ec70*/  IABS R157, R132 ;  /* 0x00000084009d7213 */ /* 0x000fe20000000000 */
[----:B------:R-:W-:Y:S01]  /*ec80*/  IMAD.IADD R132, R203, 0x1, -R150 ;  /* 0x00000001cb847824 */ /* 0x000fe200078e0a96 */
        /* <DEDUP_REMOVED lines=8> */
[----:B------:R-:W-:Y:S01]  /*ed10*/  I2F R135, R135 ;  /* 0x0000008700877306 */ /* 0x000fe20000201400 */
[C---:B------:R-:W-:Y:S02]  /*ed20*/  ISETP.GE.AND P4, PT, R141.reuse, R202, PT ;  /* 0x000000ca8d00720c */ /* 0x040fe40003f86270 */
[----:B------:R-:W-:Y:S02]  /*ed30*/  ISETP.GE.AND P0, PT, R141, R199, PT ;  /* 0x000000c78d00720c */ /* 0x000fe40003f06270 */
[----:B------:R-:W-:Y:S02]  /*ed40*/  IABS R154, R132 ;  /* 0x00000084009a7213 */ /* 0x000fe40000000000 */
[----:B------:R-:W-:Y:S02]  /*ed50*/  IADD3 R132, R203, -R152, RZ ;  /* 0x80000098cb847210 */ /* 0x000fe40007ffe0ff */
[C---:B------:R-:W-:Y:S01]  /*ed60*/  ISETP.GE.OR P4, PT, R141.reuse, R201, !P4 ;  /* 0x000000c98d00720c */ /* 0x040fe20006786670 */
        /* <DEDUP_REMOVED lines=10> */
[C---:B------:R-:W-:Y:S01]  /*ee10*/  IMAD.IADD R132, R200.reuse, 0x1, -R137 ;  /* 0x00000001c8847824 */ /* 0x040fe200078e0a89 */
        /* <DEDUP_REMOVED lines=9> */
[----:B------:R-:W-:Y:S01]  /*eeb0*/  ISETP.GE.OR P2, PT, R137, R201, !P2 ;  /* 0x000000c98900720c */ /* 0x000fe20005746670 */
        /* <DEDUP_REMOVED lines=42> */
[----:B------:R-:W-:Y:S01]  /*f160*/  ISETP.GE.OR P4, PT, R136, R198, !P4 ;  /* 0x000000c68800720c */ /* 0x000fe20006786670 */
[----:B------:R-:W-:Y:S01]  /*f170*/  FFMA.FTZ R10, R149, -UR24, R10 ;  /* 0x80000018950a7c23 */ /* 0x000fe2000801000a */
[----:B------:R-:W-:Y:S01]  /*f180*/  FSEL R136, R9, -INF , !P3 ;  /* 0xff80000009887808 */ /* 0x000fe20005800000 */
[----:B------:R-:W-:Y:S01]  /*f190*/  FFMA.FTZ R21, R144, -UR24, R21 ;  /* 0x8000001890157c23 */ /* 0x000fe20008010015 */
[----:B------:R-:W-:Y:S01]  /*f1a0*/  FSEL R138, R8, -INF , !P2 ;  /* 0xff800000088a7808 */ /* 0x000fe20005000000 */
[----:B------:R-:W1:Y:S01]  /*f1b0*/  I2F R9, R5 ;  /* 0x0000000500097306 */ /* 0x000e620000201400 */
[C---:B------:R-:W-:Y:S01]  /*f1c0*/  IMAD.IADD R8, R203.reuse, 0x1, -R6 ;  /* 0x00000001cb087824 */ /* 0x040fe200078e0a06 */
        /* <DEDUP_REMOVED lines=12> */
[-C--:B------:R-:W-:Y:S02]  /*f290*/  ISETP.GE.AND P2, PT, R156, R202.reuse, PT ;  /* 0x000000ca9c00720c */ /* 0x080fe40003f46270 */
[-C--:B------:R-:W-:Y:S01]  /*f2a0*/  ISETP.GE.OR P1, PT, R152, R201.reuse, !P1 ;  /* 0x000000c99800720c */ /* 0x080fe20004f26670 */
[----:B------:R3:W4:Y:S01]  /*f2b0*/  I2F R150, R4 ;  /* 0x0000000400967306 */ /* 0x0007220000201400 */
[----:B------:R-:W-:Y:S01]  /*f2c0*/  IMAD.IADD R143, R203, 0x1, -R133 ;  /* 0x00000001cb8f7824 */ /* 0x000fe200078e0a85 */
[----:B------:R-:W-:Y:S01]  /*f2d0*/  ISETP.GE.OR P2, PT, R156, R201, !P2 ;  /* 0x000000c99c00720c */ /* 0x000fe20005746670 */
[----:B-1----:R-:W-:Y:S01]  /*f2e0*/  FFMA.FTZ R18, R9, -UR24, R18 ;  /* 0x8000001809127c23 */ /* 0x002fe20008010012 */
[----:B------:R-:W-:Y:S02]  /*f2f0*/  FSEL R142, R16, -INF , !P1 ;  /* 0xff800000108e7808 */ /* 0x000fe40004800000 */
[C---:B------:R-:W-:Y:S02]  /*f300*/  IADD3 R5, R200.reuse, -R147, RZ ;  /* 0x80000093c8057210 */ /* 0x040fe40007ffe0ff */
[-C--:B------:R-:W-:Y:S02]  /*f310*/  ISETP.GE.AND P1, PT, R151, R202.reuse, PT ;  /* 0x000000ca9700720c */ /* 0x080fe40003f26270 */
[----:B------:R-:W-:Y:S02]  /*f320*/  FSEL R162, R13, -INF , !P2 ;  /* 0xff8000000da27808 */ /* 0x000fe40005000000 */
[----:B------:R-:W-:Y:S02]  /*f330*/  ISETP.GE.OR P1, PT, R151, R201, !P1 ;  /* 0x000000c99700720c */ /* 0x000fe40004f26670 */
        /* <DEDUP_REMOVED lines=9> */
[-C--:B------:R-:W-:Y:S02]  /*f3d0*/  ISETP.GE.OR P1, PT, R147, R201.reuse, !P1 ;  /* 0x000000c99300720c */ /* 0x080fe40004f26670 */
        /* <DEDUP_REMOVED lines=18> */
[-C--:B------:R-:W-:Y:S01]  /*f500*/  ISETP.GE.OR P4, PT, R133, R198.reuse, !P4 ;  /* 0x000000c68500720c */ /* 0x080fe20006786670 */
[----:B--2---:R-:W-:Y:S01]  /*f510*/  FFMA.FTZ R22, R13, -UR24, R22 ;  /* 0x800000180d167c23 */ /* 0x004fe20008010016 */
[----:B------:R-:W-:Y:S02]  /*f520*/  IADD3 R133, R200, -R133, RZ ;  /* 0x80000085c8857210 */ /* 0x000fe40007ffe0ff */
[C---:B------:R-:W-:Y:S02]  /*f530*/  ISETP.GE.AND P3, PT, R156.reuse, R199, PT ;  /* 0x000000c79c00720c */ /* 0x040fe40003f66270 */
        /* <DEDUP_REMOVED lines=24> */
[----:B------:R-:W-:Y:S01]  /*f6c0*/  ISETP.GE.AND P2, PT, R6, R199, PT ;  /* 0x000000c70600720c */ /* 0x000fe20003f46270 */
[----:B---3--:R-:W-:Y:S01]  /*f6d0*/  FFMA.FTZ R26, R13, -UR24, R26 ;  /* 0x800000180d1a7c23 */ /* 0x008fe2000801001a */
[----:B------:R-:W-:Y:S01]  /*f6e0*/  FMNMX.FTZ R12, R7, R12, !PT ;  /* 0x0000000c070c7209 */ /* 0x000fe20007810000 */
[----:B------:R-:W-:Y:S01]  /*f6f0*/  IMAD.IADD R13, R200, 0x1, -R4 ;  /* 0x00000001c80d7824 */ /* 0x000fe200078e0a04 */
[C---:B------:R-:W-:Y:S02]  /*f700*/  ISETP.GE.OR P1, PT, R6.reuse, R201, !P1 ;  /* 0x000000c90600720c */ /* 0x040fe40004f26670 */
[----:B------:R-:W-:Y:S02]  /*f710*/  ISETP.GE.OR P2, PT, R6, R198, !P2 ;  /* 0x000000c60600720c */ /* 0x000fe40005746670 */
[----:B------:R-:W-:Y:S02]  /*f720*/  ISETP.GE.AND P0, PT, R151, R199, PT ;  /* 0x000000c79700720c */ /* 0x000fe40003f06270 */
[C---:B------:R-:W-:Y:S01]  /*f730*/  IADD3 R9, R200.reuse, -R6, RZ ;  /* 0x80000006c8097210 */ /* 0x040fe20007ffe0ff */
        /* <DEDUP_REMOVED lines=464> */
.L_x_6383:
        /* <DEDUP_REMOVED lines=283> */
.L_x_6389:
[----:B--234-:R-:W-:Y:S05]  /*125f0*/  BSYNC B0 ;  /* 0x0000000000007941 */ /* 0x01cfea0003800000 */
.L_x_6388:
        /* <DEDUP_REMOVED lines=20> */
.L_x_6391:
[----:B------:R-:W-:Y:S05]  /*12740*/  BSYNC B0 ;  /* 0x0000000000007941 */ /* 0x000fea0003800000 */
.L_x_6390:
        /* <DEDUP_REMOVED lines=11> */
.L_x_6393:
[----:B------:R-:W-:Y:S05]  /*12800*/  BSYNC B0 ;  /* 0x0000000000007941 */ /* 0x000fea0003800000 */
.L_x_6392:
        /* <DEDUP_REMOVED lines=11> */
.L_x_6395:
[----:B------:R-:W-:Y:S05]  /*128c0*/  BSYNC B0 ;  /* 0x0000000000007941 */ /* 0x000fea0003800000 */
.L_x_6394:
        /* <DEDUP_REMOVED lines=11> */
.L_x_6397:
[----:B------:R-:W-:Y:S05]  /*12980*/  BSYNC B0 ;  /* 0x0000000000007941 */ /* 0x000fea0003800000 */
.L_x_6396:
        /* <DEDUP_REMOVED lines=11> */
.L_x_6399:
[----:B------:R-:W-:Y:S05]  /*12a40*/  BSYNC B0 ;  /* 0x0000000000007941 */ /* 0x000fea0003800000 */
.L_x_6398:
        /* <DEDUP_REMOVED lines=11> */
.L_x_6401:
[----:B------:R-:W-:Y:S05]  /*12b00*/  BSYNC B0 ;  /* 0x0000000000007941 */ /* 0x000fea0003800000 */
.L_x_6400:
        /* <DEDUP_REMOVED lines=11> */
.L_x_6403:
[----:B------:R-:W-:Y:S05]  /*12bc0*/  BSYNC B0 ;  /* 0x0000000000007941 */ /* 0x000fea0003800000 */
.L_x_6402:
        /* <DEDUP_REMOVED lines=12> */
.L_x_6404:
        /* <DEDUP_REMOVED lines=15> */
.L_x_7394:


//--------------------- .text._ZN5flash24flash_fwd_splitkv_kernelI23Flash_fwd_kernel_traitsILi192ELi64ELi64ELi4ELb0ELb0EN7cutlass6half_tE19Flash_kernel_traitsILi192ELi64ELi64ELi4ES3_EELb0ELb1ELb1ELb0ELb0ELb1ELb1ELb0EEEvNS_16Flash_fwd_paramsE --------------------------
	.section	.text._ZN5flash24flash_fwd_splitkv_kernelI23Flash_fwd_kernel_traitsILi192ELi64ELi64ELi4ELb0ELb0EN7cutlass6half_tE19Flash_kernel_traitsILi192ELi64ELi64ELi4ES3_EELb0ELb1ELb1ELb0ELb0ELb1ELb1ELb0EEEvNS_16Flash_fwd_paramsE,"ax",@progbits
	.sectioninfo	@"SHI_REGISTERS=255"
	.align	128
        .global         _ZN5flash24flash_fwd_splitkv_kernelI23Flash_fwd_kernel_traitsILi192ELi64ELi64ELi4ELb0ELb0EN7cutlass6half_tE19Flash_kernel_traitsILi192ELi64ELi64ELi4ES3_EELb0ELb1ELb1ELb0ELb0ELb1ELb1ELb0EEEvNS_16Flash_fwd_paramsE
        .type           _ZN5flash24flash_fwd_splitkv_kernelI23Flash_fwd_kernel_traitsILi192ELi64ELi64ELi4ELb0ELb0EN7cutlass6half_tE19Flash_kernel_traitsILi192ELi64ELi64ELi4ES3_EELb0ELb1ELb1ELb0ELb0ELb1ELb1ELb0EEEvNS_16Flash_fwd_paramsE,@function
        .size           _ZN5flash24flash_fwd_splitkv_kernelI23Flash_fwd_kernel_traitsILi192ELi64ELi64ELi4ELb0ELb0EN7cutlass6half_tE19Flash_kernel_traitsILi192ELi64ELi64ELi4ES3_EELb0ELb1ELb1ELb0ELb0ELb1ELb1ELb0EEEvNS_16Flash_fwd_paramsE,(.L_x_7395 - _ZN5flash24flash_fwd_splitkv_kernelI23Flash_fwd_kernel_traitsILi192ELi64ELi64ELi4ELb0ELb0EN7cutlass6half_tE19Flash_kernel_traitsILi192ELi64ELi64ELi4ES3_EELb0ELb1ELb1ELb0ELb0ELb1ELb1ELb0EEEvNS_16Flash_fwd_paramsE)
        .other          _ZN5flash24flash_fwd_splitkv_kernelI23Flash_fwd_kernel_traitsILi192ELi64ELi64ELi4ELb0ELb0EN7cutlass6half_tE19Flash_kernel_traitsILi192ELi64ELi64ELi4ES3_EELb0ELb1ELb1ELb0ELb0ELb1ELb1ELb0EEEvNS_16Flash_fwd_paramsE,@"STO_CUDA_ENTRY STV_DEFAULT"
_ZN5flash24flash_fwd_splitkv_kernelI23Flash_fwd_kernel_traitsILi192ELi64ELi64ELi4ELb0ELb0EN7cutlass6half_tE19Flash_kernel_traitsILi192ELi64ELi64ELi4ES3_EELb0ELb1ELb1ELb0ELb0ELb1ELb1ELb0EEEvNS_16Flash_fwd_paramsE:
.text._ZN5flash24flash_fwd_splitkv_kernelI23Flash_fwd_kernel_traitsILi192ELi64ELi64ELi4ELb0ELb0EN7cutlass6half_tE19Flash_kernel_traitsILi192ELi64ELi64ELi4ES3_EELb0ELb1ELb1ELb0ELb0ELb1ELb1ELb0EEEvNS_16Flash_fwd_paramsE:
        /* <DEDUP_REMOVED lines=77> */
.L_x_6405:
[----:B------:R-:W-:Y:S02]  /*04d0*/  ULDC UR7, c[0x0][0x218] ;  /* 0x0000860000077ab9 */ /* 0x000fe40000000800 */
.L_x_6406:
        /* <DEDUP_REMOVED lines=117> */
.L_x_6409:
[----:B------:R-:W-:Y:S05]  /*0c30*/  BSYNC B0 ;  /* 0x0000000000007941 */ /* 0x000fea0003800000 */
.L_x_6408:
        /* <DEDUP_REMOVED lines=10> */
.L_x_6411:
[----:B------:R-:W-:Y:S05]  /*0ce0*/  BSYNC B0 ;  /* 0x0000000000007941 */ /* 0x000fea0003800000 */
.L_x_6410:
        /* <DEDUP_REMOVED lines=10> */
.L_x_6413:
[----:B------:R-:W-:Y:S05]  /*0d90*/  BSYNC B0 ;  /* 0x0000000000007941 */ /* 0x000fea0003800000 */
.L_x_6412:
        /* <DEDUP_REMOVED lines=10> */
.L_x_6415:
[----:B------:R-:W-:Y:S05]  /*0e40*/  BSYNC B0 ;  /* 0x0000000000007941 */ /* 0x000fea0003800000 */
.L_x_6414:
        /* <DEDUP_REMOVED lines=10> */
.L_x_6417:
[----:B------:R-:W-:Y:S05]  /*0ef0*/  BSYNC B0 ;  /* 0x0000000000007941 */ /* 0x000fea0003800000 */
.L_x_6416:
        /* <DEDUP_REMOVED lines=10> */
.L_x_6419:
[----:B------:R-:W-:Y:S05]  /*0fa0*/  BSYNC B0 ;  /* 0x0000000000007941 */ /* 0x000fea0003800000 */
.L_x_6418:
        /* <DEDUP_REMOVED lines=10> */
.L_x_6421:
[----:B------:R-:W-:Y:S05]  /*1050*/  BSYNC B0 ;  /* 0x0000000000007941 */ /* 0x000fea0003800000 */
.L_x_6420:
        /* <DEDUP_REMOVED lines=10> */
.L_x_6423:
[----:B------:R-:W-:Y:S05]  /*1100*/  BSYNC B0 ;  /* 0x0000000000007941 */ /* 0x000fea0003800000 */
.L_x_6422:
        /* <DEDUP_REMOVED lines=32> */
.L_x_6407:
        /* <DEDUP_REMOVED lines=118> */
.L_x_6424:
        /* <DEDUP_REMOVED lines=19> */
.L_x_6426:
        /* <DEDUP_REMOVED lines=61> */
.L_x_6425:
        /* <DEDUP_REMOVED lines=122> */
.L_x_6428:
[----:B------:R-:W-:Y:S05]  /*2710*/  BSYNC B0 ;  /* 0x0000000000007941 */ /* 0x000fea0003800000 */
.L_x_6427:
        /* <DEDUP_REMOVED lines=37> */
.L_x_6430:
[----:B------:R-:W-:Y:S05]  /*2970*/  BSYNC B0 ;  /* 0x0000000000007941 */ /* 0x000fea0003800000 */
.L_x_6429:
        /* <DEDUP_REMOVED lines=37> */
.L_x_6432:
[----:B------:R-:W-:Y:S05]  /*2bd0*/  BSYNC B0 ;  /* 0x0000000000007941 */ /* 0x000fea0003800000 */
.L_x_6431:
        /* <DEDUP_REMOVED lines=36> */
.L_x_6434:
[----:B------:R-:W-:Y:S05]  /*2e20*/  BSYNC B0 ;  /* 0x0000000000007941 */ /* 0x000fea0003800000 */
.L_x_6433:
        /* <DEDUP_REMOVED lines=31> */
.L_x_6436:
[----:B------:R-:W-:Y:S05]  /*3020*/  BSYNC B0 ;  /* 0x0000000000007941 */ /* 0x000fea0003800000 */
.L_x_6435:
        /* <DEDUP_REMOVED lines=33> */
.L_x_6438:
[----:B------:R-:W-:Y:S05]  /*3240*/  BSYNC B0 ;  /* 0x0000000000007941 */ /* 0x000fea0003800000 */
.L_x_6437:
        /* <DEDUP_REMOVED lines=32> */
.L_x_6440:
[----:B------:R-:W-:Y:S05]  /*3450*/  BSYNC B0 ;  /* 0x0000000000007941 */ /* 0x000fea0003800000 */
.L_x_6439:
        /* <DEDUP_REMOVED lines=33> */
.L_x_6442:
[----:B------:R-:W-:Y:S05]  /*3670*/  BSYNC B0 ;  /* 0x0000000000007941 */ /* 0x000fea0003800000 */
.L_x_6441:
        /* <DEDUP_REMOVED lines=54> */
.L_x_6444:
[----:B------:R-:W-:Y:S05]  /*39e0*/  BSYNC B0 ;  /* 0x0000000000007941 */ /* 0x000fea0003800000 */
.L_x_6443:
        /* <DEDUP_REMOVED lines=43> */
.L_x_6446:
[----:B------:R-:W-:Y:S05]  /*3ca0*/  BSYNC B0 ;  /* 0x0000000000007941 */ /* 0x000fea0003800000 */
.L_x_6445:
        /* <DEDUP_REMOVED lines=35> */
.L_x_6448:
[----:B------:R-:W-:Y:S05]  /*3ee0*/  BSYNC B0 ;  /* 0x0000000000007941 */ /* 0x000fea0003800000 */
.L_x_6447:
        /* <DEDUP_REMOVED lines=40> */
.L_x_6450:
[----:B------:R-:W-:Y:S05]  /*4170*/  BSYNC B0 ;  /* 0x0000000000007941 */ /* 0x000fea0003800000 */
.L_x_6449:
[----:B---3--:R-:W-:Y:S01]  /*4180*/  IMAD.SHL.U32 R8, R2, 0x40, RZ ;  /* 0x0000004002087824 */ /* 0x008fe200078e00ff */
[----:B------:R-:W-:Y:S01]  /*4190*/  SHF.L.U32 R16, R16, 0x3, RZ ;  /* 0x0000000310107819 */ /* 0x000fe200000006ff */
[C---:B------:R-:W-:Y:S01]  /*41a0*/  IMAD R202, R93.reuse, 0x400, R0 ;  /* 0x000004005dca7824 */ /* 0x040fe200078e0200 */
[----:B------:R-:W-:Y:S01]  /*41b0*/  R2P PR, R2, 0x6 ;  /* 0x0000000602007804 */ /* 0x000fe20000000000 */
[----:B------:R-:W0:Y:S01]  /*41c0*/  LDGDEPBAR ;  /* 0x00000000000079af */ /* 0x000e220000000000 */
[----:B------:R-:W-:Y:S01]  /*41d0*/  LOP3.LUT R9, R8, 0x1c0, RZ, 0xc0, !PT ;  /* 0x000001c008097812 */ /* 0x000fe200078ec0ff */
        /* <DEDUP_REMOVED lines=8> */
[----:B------:R-:W-:Y:S01]  /*4260*/  UIADD3 UR4, UR13, -UR14, URZ ;  /* 0x8000000e0d047290 */ /* 0x000fe2000fffe03f */
[----:B------:R-:W-:Y:S01]  /*4270*/  LOP3.LUT R8, R8, R9, RZ, 0x3c, !PT ;  /* 0x0000000908087212 */ /* 0x000fe200078e3cff */
[----:B------:R-:W-:Y:S01]  /*4280*/  LDSM.16.M88.4 R36, [R200] ;  /* 0x00000000c824783b */ /* 0x000fe20000000200 */
[----:B------:R-:W-:Y:S01]  /*4290*/  IMAD R197, R5, 0x2, R200 ;  /* 0x0000000205c57824 */ /* 0x000fe200078e02c8 */
[----:B------:R-:W-:Y:S01]  /*42a0*/  UIADD3 UR14, UR13, 0x1, -UR14 ;  /* 0x000000010d0e7890 */ /* 0x000fe2000fffe80e */
[----:B------:R-:W-:Y:S01]  /*42b0*/  LEA R201, R201, R8, 0x9 ;  /* 0x00000008c9c97211 */ /* 0x000fe200078e48ff */
[----:B------:R-:W-:Y:S01]  /*42c0*/  IMAD.IADD R211, R6, 0x1, R211 ;  /* 0x0000000106d37824 */ /* 0x000fe200078e02d3 */
[----:B-1----:R-:W-:Y:S01]  /*42d0*/  LDSM.16.M88.4 R8, [R198] ;  /* 0x00000000c608783b */ /* 0x002fe20000000200 */
[----:B------:R-:W-:Y:S01]  /*42e0*/  ULDC UR5, c[0x0][0x2e8] ;  /* 0x0000ba0000057ab9 */ /* 0x000fe20000000800 */
[----:B------:R-:W-:Y:S01]  /*42f0*/  SHF.L.U32 R201, R201, 0x1, RZ ;  /* 0x00000001c9c97819 */ /* 0x000fe200000006ff */
[----:B------:R-:W-:Y:S01]  /*4300*/  UIADD3 UR5, UR14, UR5, URZ ;  /* 0x000000050e057290 */ /* 0x000fe2000fffe03f */
[----:B------:R-:W-:Y:S01]  /*4310*/  LDSM.16.M88.4 R80, [R197+0x2000] ;  /* 0x00200000c550783b */ /* 0x000fe20000000200 */
[----:B------:R-:W-:-:S02]  /*4320*/  PLOP3.LUT P4, PT, PT, PT, UP0, 0x80, 0x0 ;  /* 0x000000000000781c */ /* 0x000fc40003f8f008 */
[C---:B------:R-:W-:Y:S01]  /*4330*/  IADD3 R2, R201.reuse, 0x6000, RZ ;  /* 0x00006000c9027810 */ /* 0x040fe20007ffe0ff */
[----:B------:R-:W1:Y:S01]  /*4340*/  LDSM.16.M88.4 R16, [R201+0x6000] ;  /* 0x00600000c910783b */ /* 0x000e620000000200 */
[----:B------:R-:W-:Y:S02]  /*4350*/  IADD3 R199, R201, 0x6020, RZ ;  /* 0x00006020c9c77810 */ /* 0x000fe40007ffe0ff */
[----:B------:R-:W-:Y:S01]  /*4360*/  @P1 IADD3 R199, R2, -0x20, RZ ;  /* 0xffffffe002c71810 */ /* 0x000fe20007ffe0ff */
[----:B------:R-:W3:Y:S01]  /*4370*/  LDSM.16.M88.4 R44, [R201+0x6800] ;  /* 0x00680000c92c783b */ /* 0x000ee20000000200 */
[----:B------:R-:W-:Y:S02]  /*4380*/  MOV R2, 0x40 ;  /* 0x0000004000027802 */ /* 0x000fe40000000f00 */
[----:B------:R-:W-:Y:S01]  /*4390*/  IADD3 R206, R211, 0x8, RZ ;  /* 0x00000008d3ce7810 */ /* 0x000fe20007ffe0ff */
[----:B------:R-:W5:Y:S01]  /*43a0*/  LDSM.16.M88.4 R64, [R201+0x7000] ;  /* 0x00700000c940783b */ /* 0x000f620000000200 */
[----:B------:R-:W-:-:S02]  /*43b0*/  SEL R2, R2, 0xffffffc0, !P2 ;  /* 0xffffffc002027807 */ /* 0x000fc40005000000 */
[----:B------:R-:W-:Y:S01]  /*43c0*/  IADD3 R209, R211, UR5, RZ ;  /* 0x00000005d3d17c10 */ /* 0x000fe2000fffe0ff */
[----:B------:R-:W4:Y:S01]  /*43d0*/  LDSM.16.M88.4 R52, [R199] ;  /* 0x00000000c734783b */ /* 0x000f220000000200 */
[----:B------:R-:W-:Y:S02]  /*43e0*/  IADD3 R195, R201, R2, RZ ;  /* 0x00000002c9c37210 */ /* 0x000fe40007ffe0ff */
[----:B------:R-:W-:Y:S01]  /*43f0*/  IADD3 R188, R2, R199, RZ ;  /* 0x000000c702bc7210 */ /* 0x000fe20007ffe0ff */
[----:B------:R-:W2:Y:S01]  /*4400*/  LDSM.16.M88.4 R72, [R201+0x7800] ;  /* 0x00780000c948783b */ /* 0x000ea20000000200 */
[----:B------:R-:W-:Y:S02]  /*4410*/  IADD3 R211, R211, UR4, RZ ;  /* 0x00000004d3d37c10 */ /* 0x000fe4000fffe0ff */
[C---:B------:R-:W-:Y:S01]  /*4420*/  IADD3 R208, R206.reuse, UR4, RZ ;  /* 0x00000004ced07c10 */ /* 0x040fe2000fffe0ff */
[----:B------:R-:W2:Y:S01]  /*4430*/  LDSM.16.M88.4 R12, [R199+0x800] ;  /* 0x00080000c70c783b */ /* 0x000ea20000000200 */
[----:B------:R-:W-:-:S02]  /*4440*/  IADD3 R206, R206, UR5, RZ ;  /* 0x00000005cece7c10 */ /* 0x000fc4000fffe0ff */
[----:B------:R-:W-:Y:S01]  /*4450*/  IADD3 R210, R211, -c[0x0][0x2e4], RZ ;  /* 0x8000b900d3d27a10 */ /* 0x000fe20007ffe0ff */
[----:B------:R-:W2:Y:S01]  /*4460*/  LDSM.16.M88.4 R48, [R199+0x1000] ;  /* 0x00100000c730783b */ /* 0x000ea20000000200 */
[----:B------:R-:W-:Y:S02]  /*4470*/  IADD3 R207, R208, -c[0x0][0x2e4], RZ ;  /* 0x8000b900d0cf7a10 */ /* 0x000fe40007ffe0ff */
[----:B------:R-:W-:Y:S01]  /*4480*/  IMNMX R209, R209, UR13, PT ;  /* 0x0000000dd1d17c17 */ /* 0x000fe2000b800200 */
[----:B------:R-:W2:Y:S01]  /*4490*/  LDSM.16.M88.4 R24, [R195+0x6000] ;  /* 0x00600000c318783b */ /* 0x000ea20000000200 */
[----:B------:R-:W-:Y:S02]  /*44a0*/  IMNMX R206, R206, UR13, PT ;  /* 0x0000000dcece7c17 */ /* 0x000fe4000b800200 */
[----:B------:R-:W-:Y:S01]  /*44b0*/  IMNMX R210, RZ, R210, !PT ;  /* 0x000000d2ffd27217 */ /* 0x000fe20007800200 */
[----:B------:R-:W2:Y:S01]  /*44c0*/  LDSM.16.M88.4 R40, [R199+0x1800] ;  /* 0x00180000c728783b */ /* 0x000ea20000000200 */
[----:B------:R-:W-:-:S02]  /*44d0*/  IMNMX R207, RZ, R207, !PT ;  /* 0x000000cfffcf7217 */ /* 0x000fc40007800200 */
[C---:B------:R-:W-:Y:S01]  /*44e0*/  IADD3 R191, R199.reuse, 0x800, RZ ;  /* 0x00000800c7bf7810 */ /* 0x040fe20007ffe0ff */
[----:B------:R-:W2:Y:S01]  /*44f0*/  LDSM.16.M88.4 R28, [R195+0x6800] ;  /* 0x00680000c31c783b */ /* 0x000ea20000000200 */
[C---:B------:R-:W-:Y:S02]  /*4500*/  IADD3 R190, R199.reuse, 0x1000, RZ ;  /* 0x00001000c7be7810 */ /* 0x040fe40007ffe0ff */
[C---:B------:R-:W-:Y:S01]  /*4510*/  IADD3 R189, R199.reuse, 0x1800, RZ ;  /* 0x00001800c7bd7810 */ /* 0x040fe20007ffe0ff */
[----:B-1----:R-:W-:Y:S01]  /*4520*/  HMMA.16816.F32 R20, R56, R16, RZ ;  /* 0x000000103814723c */ /* 0x002fe200000018ff */
[----:B------:R-:W-:Y:S01]  /*4530*/  LDSM.16.M88.4 R76, [R199+0x2000] ;  /* 0x00200000c74c783b */ /* 0x000fe20000000200 */
[C---:B------:R-:W-:Y:S02]  /*4540*/  IADD3 R187, R199.reuse, 0x2000, RZ ;  /* 0x00002000c7bb7810 */ /* 0x040fe40007ffe0ff */
[C---:B------:R-:W-:Y:S01]  /*4550*/  IADD3 R186, R199.reuse, 0x2800, RZ ;  /* 0x00002800c7ba7810 */ /* 0x040fe20007ffe0ff */
[----:B------:R-:W-:Y:S01]  /*4560*/  LDSM.16.M88.4 R88, [R188+0x2800] ;  /* 0x00280000bc58783b */ /* 0x000fe20000000200 */
[----:B------:R-:W-:-:S02]  /*4570*/  IADD3 R185, R199, 0x3000, RZ ;  /* 0x00003000c7b97810 */ /* 0x000fc40007ffe0ff */
[C---:B------:R-:W-:Y:S01]  /*4580*/  HMMA.16816.F32 R16, R56.reuse, R18, RZ ;  /* 0x000000123810723c */ /* 0x040fe200000018ff */
[----:B------:R-:W-:Y:S01]  /*4590*/  LDSM.16.M88.4 R84, [R201+0xa800] ;  /* 0x00a80000c954783b */ /* 0x000fe20000000200 */
[C---:B------:R-:W-:Y:S02]  /*45a0*/  IADD3 R184, R199.reuse, 0x3800, RZ ;  /* 0x00003800c7b87810 */ /* 0x040fe40007ffe0ff */
[C---:B------:R-:W-:Y:S02]  /*45b0*/  IADD3 R183, R199.reuse, 0x4000, RZ ;  /* 0x00004000c7b77810 */ /* 0x040fe40007ffe0ff */
[C---:B------:R-:W-:Y:S02]  /*45c0*/  IADD3 R182, R199.reuse, 0x4800, RZ ;  /* 0x00004800c7b67810 */ /* 0x040fe40007ffe0ff */
[----:B---3--:R-:W-:Y:S01]  /*45d0*/  HMMA.16816.F32 R32, R56, R44, RZ ;  /* 0x0000002c3820723c */ /* 0x008fe200000018ff */
[C---:B------:R-:W-:Y:S02]  /*45e0*/  IADD3 R181, R199.reuse, 0x5000, RZ ;  /* 0x00005000c7b57810 */ /* 0x040fe40007ffe0ff */
[----:B------:R-:W-:-:S05]  /*45f0*/  IADD3 R180, R199, 0x5800, RZ ;  /* 0x00005800c7b47810 */ /* 0x000fca0007ffe0ff */
        /* <DEDUP_REMOVED lines=222> */
[----:B----4-:R-:W-:Y:S02]  /*53e0*/  UIMAD.WIDE.U32 UR28, UR29, UR5, URZ ;  /* 0x000000051d1c72a5 */ /* 0x010fe4000f8e003f */
        /* <DEDUP_REMOVED lines=43> */
[----:B---3--:R-:W-:Y:S01]  /*56a0*/  MOV R39, UR13 ;  /* 0x0000000d00277c02 */ /* 0x008fe20008000f00 */
[----:B------:R-:W-:-:S04]  /*56b0*/  IMAD.U32 R38, RZ, RZ, UR12 ;  /* 0x0000000cff267e24 */ /* 0x000fc8000f8e00ff */
[----:B------:R-:W-:Y:S01]  /*56c0*/  IMAD.U32 R39, RZ, RZ, UR5 ;  /* 0x00000005ff277e24 */ /* 0x000fe2000f8e00ff */
[----:B--2---:R-:W-:-:S04]  /*56d0*/  IADD3 R11, -R30, R11, RZ ;  /* 0x0000000b1e0b7210 */ /* 0x004fc80007ffe1ff */
[----:B------:R-:W-:Y:S01]  /*56e0*/  SHF.R.S32.HI R30, RZ, 0x1f, R11 ;  /* 0x0000001fff1e7819 */ /* 0x000fe2000001140b */
[----:B------:R-:W-:-:S04]  /*56f0*/  IMAD.WIDE.U32 R38, R11, c[0x0][0x180], R38 ;  /* 0x000060000b267a25 */ /* 0x000fc800078e0026 */
[----:B------:R-:W-:-:S04]  /*5700*/  IMAD R30, R30, c[0x0][0x180], RZ ;  /* 0x000060001e1e7a24 */ /* 0x000fc800078e02ff */
[----:B------:R-:W-:Y:S01]  /*5710*/  IMAD R30, R11, c[0x0][0x184], R30 ;  /* 0x000061000b1e7a24 */ /* 0x000fe200078e021e */
[----:B------:R-:W-:-:S04]  /*5720*/  MOV R11, R38 ;  /* 0x00000026000b7202 */ /* 0x000fc80000000f00 */
[----:B------:R-:W-:Y:S01]  /*5730*/  IADD3 R30, R39, R30, RZ ;  /* 0x0000001e271e7210 */ /* 0x000fe20007ffe0ff */
[----:B------:R-:W-:Y:S05]  /*5740*/  BRA `(.L_x_6453) ;  /* 0x0000004000007947 */ /* 0x000fea0003800000 */
.L_x_6452:
[----:B------:R-:W-:-:S04]  /*5750*/  ULEA UR6, -UR6, URZ, 0x6 ;  /* 0x0000003f06067291 */ /* 0x000fc8000f8e313f */
[----:B------:R-:W-:Y:S02]  /*5760*/  USHF.R.S32.HI UR4, URZ, 0x1f, UR6 ;  /* 0x0000001f3f047899 */ /* 0x000fe40008011406 */
[----:B------:R-:W-:-:S04]  /*5770*/  MOV R11, UR6 ;  /* 0x00000006000b7c02 */ /* 0x000fc80008000f00 */
[----:B------:R-:W-:Y:S02]  /*5780*/  MOV R30, UR4 ;  /* 0x00000004001e7c02 */ /* 0x000fe40008000f00 */
.L_x_6453:
        /* <DEDUP_REMOVED lines=119> */
.L_x_6455:
[----:B------:R-:W-:Y:S05]  /*5f00*/  BSYNC B0 ;  /* 0x0000000000007941 */ /* 0x000fea0003800000 */
.L_x_6454:
[----:B------:R-:W0:Y:S01]  /*5f10*/  LDGDEPBAR ;  /* 0x00000000000079af */ /* 0x000e220000000000 */
[----:B------:R-:W-:-:S04]  /*5f20*/  IADD3 R134, P0, R11, R134, RZ ;  /* 0x000000860b867210 */ /* 0x000fc80007f1e0ff */
[----:B------:R-:W-:Y:S02]  /*5f30*/  IADD3.X R133, R30, R133, RZ, P0, !PT ;  /* 0x000000851e857210 */ /* 0x000fe400007fe4ff */
.L_x_6451:
[----:B--234-:R-:W-:Y:S01]  /*5f40*/  IADD3 R65, R203, UR15, RZ ;  /* 0x0000000fcb417c10 */ /* 0x01cfe2000fffe0ff */
[----:B------:R-:W-:-:S03]  /*5f50*/  IMAD.SHL.U32 R196, R0, 0x2, RZ ;  /* 0x0000000200c47824 */ /* 0x000fc600078e00ff */
[----:B------:R-:W-:Y:S01]  /*5f60*/  IADD3 R46, R65, 0x1, RZ ;  /* 0x00000001412e7810 */ /* 0x000fe20007ffe0ff */
[----:B------:R-:W-:Y:S01]  /*5f70*/  IMAD.IADD R63, R211, 0x1, -R65 ;  /* 0x00000001d33f7824 */ /* 0x000fe200078e0a41 */
[----:B------:R-:W-:Y:S01]  /*5f80*/  IADD3 R15, R65, 0x19, RZ ;  /* 0x00000019410f7810 */ /* 0x000fe20007ffe0ff */
[----:B------:R-:W-:Y:S01]  /*5f90*/  IMAD R194, R7, 0x2, R196 ;  /* 0x0000000207c27824 */ /* 0x000fe200078e02c4 */
        /* <DEDUP_REMOVED lines=8> */
[----:B------:R-:W-:Y:S01]  /*6020*/  IADD3 R39, R65, 0x20, RZ ;  /* 0x0000002041277810 */ /* 0x000fe20007ffe0ff */
[----:B------:R-:W-:Y:S01]  /*6030*/  IMAD R193, R5, 0x2, R196 ;  /* 0x0000000205c17824 */ /* 0x000fe200078e02c4 */
[----:B------:R-:W-:Y:S01]  /*6040*/  IABS R61, R61 ;  /* 0x0000003d003d7213 */ /* 0x000fe20000000000 */
[----:B------:R-:W-:Y:S01]  /*6050*/  IMAD.IADD R64, R211, 0x1, -R40 ;  /* 0x00000001d3407824 */ /* 0x000fe200078e0a28 */
[----:B------:R-:W-:Y:S01]  /*6060*/  IADD3 R13, R65, 0x28, RZ ;  /* 0x00000028410d7810 */ /* 0x000fe20007ffe0ff */
[C---:B------:R-:W-:Y:S01]  /*6070*/  IMAD.IADD R60, R211.reuse, 0x1, -R39 ;  /* 0x00000001d33c7824 */ /* 0x040fe200078e0a27 */
[----:B------:R-:W-:Y:S01]  /*6080*/  IABS R62, R62 ;  /* 0x0000003e003e7213 */ /* 0x000fe20000000000 */
[----:B------:R-:W2:Y:S01]  /*6090*/  I2F R63, R63 ;  /* 0x0000003f003f7306 */ /* 0x000ea20000201400 */
[----:B------:R-:W-:Y:S01]  /*60a0*/  IABS R68, R68 ;  /* 0x0000004400447213 */ /* 0x000fe20000000000 */
[----:B------:R-:W-:Y:S01]  /*60b0*/  IMAD.IADD R56, R211, 0x1, -R13 ;  /* 0x00000001d3387824 */ /* 0x000fe200078e0a0d */
[----:B------:R-:W-:Y:S01]  /*60c0*/  IABS R66, R66 ;  /* 0x0000004200427213 */ /* 0x000fe20000000000 */
[----:B------:R-:W-:Y:S01]  /*60d0*/  IMAD R192, R5, 0x2, R194 ;  /* 0x0000000205c07824 */ /* 0x000fe200078e02c2 */
[----:B------:R-:W-:Y:S01]  /*60e0*/  IABS R64, R64 ;  /* 0x0000004000407213 */ /* 0x000fe20000000000 */
[----:B------:R-:W-:Y:S01]  /*60f0*/  LDSM.16.MT88.4 R124, [R196+0xc000] ;  /* 0x00c00000c47c783b */ /* 0x000fe20000004200 */
[----:B------:R-:W-:Y:S01]  /*6100*/  IABS R60, R60 ;  /* 0x0000003c003c7213 */ /* 0x000fe20000000000 */
[----:B------:R-:W3:Y:S01]  /*6110*/  I2F R61, R61 ;  /* 0x0000003d003d7306 */ /* 0x000ee20000201400 */
[----:B------:R-:W-:Y:S01]  /*6120*/  IADD3 R41, R65, 0x10, RZ ;  /* 0x0000001041297810 */ /* 0x000fe20007ffe0ff */
[----:B------:R-:W-:Y:S01]  /*6130*/  LDSM.16.MT88.4 R116, [R194+0xc000] ;  /* 0x00c00000c274783b */ /* 0x000fe20000004200 */
[----:B------:R-:W-:-:S02]  /*6140*/  IABS R56, R56 ;  /* 0x0000003800387213 */ /* 0x000fc40000000000 */
[----:B------:R-:W-:Y:S01]  /*6150*/  IADD3 R38, R65, 0x21, RZ ;  /* 0x0000002141267810 */ /* 0x000fe20007ffe0ff */
[----:B------:R-:W-:Y:S01]  /*6160*/  IMAD.IADD R57, R211, 0x1, -R41 ;  /* 0x00000001d3397824 */ /* 0x000fe200078e0a29 */
[-C--:B------:R-:W-:Y:S01]  /*6170*/  ISETP.GE.AND P0, PT, R65, R209.reuse, PT ;  /* 0x000000d14100720c */ /* 0x080fe20003f06270 */
[----:B------:R-:W4:Y:S01]  /*6180*/  I2F R62, R62 ;  /* 0x0000003e003e7306 */ /* 0x000f220000201400 */
[C---:B------:R-:W-:Y:S01]  /*6190*/  ISETP.GE.AND P6, PT, R46.reuse, R209, PT ;  /* 0x000000d12e00720c */ /* 0x040fe20003fc6270 */
[----:B------:R-:W-:Y:S01]  /*61a0*/  IMAD.IADD R58, R211, 0x1, -R38 ;  /* 0x00000001d33a7824 */ /* 0x000fe200078e0a26 */
[----:B------:R-:W-:Y:S01]  /*61b0*/  IABS R57, R57 ;  /* 0x0000003900397213 */ /* 0x000fe20000000000 */
[----:B--2---:R-:W-:Y:S01]  /*61c0*/  FFMA.FTZ R2, R63, -UR24, R2 ;  /* 0x800000183f027c23 */ /* 0x004fe20008010002 */
[-C--:B------:R-:W-:Y:S01]  /*61d0*/  ISETP.LT.OR P0, PT, R65, R210.reuse, P0 ;  /* 0x000000d24100720c */ /* 0x080fe20000701670 */
[----:B------:R-:W-:Y:S01]  /*61e0*/  LDSM.16.MT88.4 R108, [R193+0xc000] ;  /* 0x00c00000c16c783b */ /* 0x000fe20000004200 */
[----:B------:R-:W-:Y:S01]  /*61f0*/  ISETP.LT.OR P6, PT, R46, R210, P6 ;  /* 0x000000d22e00720c */ /* 0x000fe200037c1670 */
[----:B------:R-:W2:Y:S01]  /*6200*/  I2F R68, R68 ;  /* 0x0000004400447306 */ /* 0x000ea20000201400 */
[----:B---3--:R-:W-:Y:S01]  /*6210*/  FFMA.FTZ R48, R61, -UR24, R48 ;  /* 0x800000183d307c23 */ /* 0x008fe20008010030 */
[----:B------:R-:W-:Y:S01]  /*6220*/  IABS R58, R58 ;  /* 0x0000003a003a7213 */ /* 0x000fe20000000000 */
[----:B------:R-:W-:Y:S01]  /*6230*/  LDSM.16.MT88.4 R100, [R192+0xc000] ;  /* 0x00c00000c064783b */ /* 0x000fe20000004200 */
[----:B------:R-:W-:-:S02]  /*6240*/  IADD3 R11, R65, 0x29, RZ ;  /* 0x00000029410b7810 */ /* 0x000fc40007ffe0ff */
[-C--:B------:R-:W-:Y:S01]  /*6250*/  ISETP.GE.AND P3, PT, R44, R209.reuse, PT ;  /* 0x000000d12c00720c */ /* 0x080fe20003f66270 */
[----:B------:R-:W-:Y:S01]  /*6260*/  LDSM.16.MT88.4 R72, [R196+0x10000] ;  /* 0x01000000c448783b */ /* 0x000fe20000004200 */
[----:B------:R-:W3:Y:S01]  /*6270*/  I2F R66, R66 ;  /* 0x0000004200427306 */ /* 0x000ee20000201400 */
[----:B-1--4-:R-:W-:Y:S01]  /*6280*/  FFMA.FTZ R62, R62, -UR24, R35 ;  /* 0x800000183e3e7c23 */ /* 0x012fe20008010023 */
[----:B------:R-:W-:Y:S01]  /*6290*/  FSEL R2, R2, -INF , !P0 ;  /* 0xff80000002027808 */ /* 0x000fe20004000000 */
[----:B------:R-:W-:Y:S01]  /*62a0*/  IMAD.IADD R55, R211, 0x1, -R11 ;  /* 0x00000001d3377824 */ /* 0x000fe200078e0a0b */
[-C--:B------:R-:W-:Y:S01]  /*62b0*/  ISETP.GE.AND P0, PT, R29, R209.reuse, PT ;  /* 0x000000d11d00720c */ /* 0x080fe20003f06270 */
[----:B------:R-:W-:Y:S01]  /*62c0*/  LDSM.16.MT88.4 R80, [R194+0x10000] ;  /* 0x01000000c250783b */ /* 0x000fe20000004200 */
[----:B------:R-:W-:Y:S02]  /*62d0*/  FSEL R35, R48, -INF , !P6 ;  /* 0xff80000030237808 */ /* 0x000fe40007000000 */
[----:B------:R-:W1:Y:S01]  /*62e0*/  I2F R64, R64 ;  /* 0x0000004000407306 */ /* 0x000e620000201400 */
[----:B------:R-:W-:Y:S01]  /*62f0*/  IADD3 R43, R65, 0x9, RZ ;  /* 0x00000009412b7810 */ /* 0x000fe20007ffe0ff */
[----:B--2---:R-:W-:Y:S01]  /*6300*/  FFMA.FTZ R49, R68, -UR24, R49 ;  /* 0x8000001844317c23 */ /* 0x004fe20008010031 */
[----:B------:R-:W-:Y:S01]  /*6310*/  ISETP.GE.AND P6, PT, R40, R209, PT ;  /* 0x000000d12800720c */ /* 0x000fe20003fc6270 */
[----:B------:R-:W-:Y:S01]  /*6320*/  LDSM.16.MT88.4 R88, [R193+0x10000] ;  /* 0x01000000c158783b */ /* 0x000fe20000004200 */
[-C--:B------:R-:W-:Y:S01]  /*6330*/  ISETP.LT.OR P3, PT, R44, R210.reuse, P3 ;  /* 0x000000d22c00720c */ /* 0x080fe20001f61670 */
[----:B------:R-:W-:Y:S01]  /*6340*/  IMAD.IADD R59, R211, 0x1, -R43 ;  /* 0x00000001d33b7824 */ /* 0x000fe200078e0a2b */
[-C--:B------:R-:W-:Y:S01]  /*6350*/  ISETP.LT.OR P0, PT, R29, R210.reuse, P0 ;  /* 0x000000d21d00720c */ /* 0x080fe20000701670 */
[----:B------:R-:W2:Y:S01]  /*6360*/  I2F R60, R60 ;  /* 0x0000003c003c7306 */ /* 0x000ea20000201400 */
[----:B---3--:R-:W-:Y:S01]  /*6370*/  FFMA.FTZ R66, R66, -UR24, R33 ;  /* 0x8000001842427c23 */ /* 0x008fe20008010021 */
[----:B------:R-:W-:Y:S01]  /*6380*/  IADD3 R37, R65, 0x30, RZ ;  /* 0x0000003041257810 */ /* 0x000fe20007ffe0ff */
[----:B------:R-:W-:Y:S01]  /*6390*/  LDSM.16.MT88.4 R136, [R194+0xc800] ;  /* 0x00c80000c288783b */ /* 0x000fe20000004200 */
[----:B------:R-:W-:-:S02]  /*63a0*/  ISETP.LT.OR P6, PT, R40, R210, P6 ;  /* 0x000000d22800720c */ /* 0x000fc400037c1670 */
[----:B------:R-:W-:Y:S01]  /*63b0*/  IADD3 R30, R65, 0x31, RZ ;  /* 0x00000031411e7810 */ /* 0x000fe20007ffe0ff */
[C---:B------:R-:W-:Y:S01]  /*63c0*/  IMAD.IADD R54, R211.reuse, 0x1, -R37 ;  /* 0x00000001d3367824 */ /* 0x040fe200078e0a25 */
[----:B------:R-:W3:Y:S01]  /*63d0*/  I2F R56, R56 ;  /* 0x0000003800387306 */ /* 0x000ee20000201400 */
[----:B-1----:R-:W-:Y:S01]  /*63e0*/  FFMA.FTZ R64, R64, -UR24, R21 ;  /* 0x8000001840407c23 */ /* 0x002fe20008010015 */
[----:B------:R-:W-:Y:S01]  /*63f0*/  IABS R55, R55 ;  /* 0x0000003700377213 */ /* 0x000fe20000000000 */
[----:B------:R-:W-:Y:S01]  /*6400*/  IMAD.IADD R53, R211, 0x1, -R30 ;  /* 0x00000001d3357824 */ /* 0x000fe200078e0a1e */
[----:B------:R-:W-:Y:S02]  /*6410*/  FSEL R33, R49, -INF , !P3 ;  /* 0xff80000031217808 */ /* 0x000fe40005800000 */
[----:B------:R-:W-:Y:S02]  /*6420*/  ISETP.GE.AND P3, PT, R15, R209, PT ;  /* 0x000000d10f00720c */ /* 0x000fe40003f66270 */
[----:B------:R-:W1:Y:S01]  /*6430*/  I2F R57, R57 ;  /* 0x0000003900397306 */ /* 0x000e620000201400 */
[----:B--2---:R-:W-:Y:S01]  /*6440*/  FFMA.FTZ R60, R60, -UR24, R17 ;  /* 0x800000183c3c7c23 */ /* 0x004fe20008010011 */
[----:B------:R-:W-:Y:S01]  /*6450*/  FSEL R21, R66, -INF , !P0 ;  /* 0xff80000042157808 */ /* 0x000fe20004000000 */
[----:B------:R-:W-:Y:S01]  /*6460*/  IMAD.IADD R17, R208, 0x1, -R44 ;  /* 0x00000001d0117824 */ /* 0x000fe200078e0a2c */
[----:B------:R-:W-:-:S02]  /*6470*/  ISETP.GE.AND P0, PT, R44, R206, PT ;  /* 0x000000ce2c00720c */ /* 0x000fc40003f06270 */
[C---:B------:R-:W-:Y:S02]  /*6480*/  ISETP.GE.AND P1, PT, R43.reuse, R209, PT ;  /* 0x000000d12b00720c */ /* 0x040fe40003f26270 */
[----:B------:R-:W2:Y:S01]  /*6490*/  I2F R58, R58 ;  /* 0x0000003a003a7306 */ /* 0x000ea20000201400 */
[----:B---3--:R-:W-:Y:S01]  /*64a0*/  FFMA.FTZ R56, R56, -UR24, R19 ;  /* 0x8000001838387c23 */ /* 0x008fe20008010013 */
[----:B------:R-:W-:Y:S02]  /*64b0*/  FSEL R19, R64, -INF , !P6 ;  /* 0xff80000040137808 */ /* 0x000fe40007000000 */
[----:B------:R-:W-:Y:S02]  /*64c0*/  ISETP.GE.AND P6, PT, R43, R206, PT ;  /* 0x000000ce2b00720c */ /* 0x000fe40003fc6270 */
[----:B------:R-:W-:Y:S02]  /*64d0*/  IABS R17, R17 ;  /* 0x0000001100117213 */ /* 0x000fe40000000000 */
[----:B------:R-:W-:Y:S01]  /*64e0*/  IABS R59, R59 ;  /* 0x0000003b003b7213 */ /* 0x000fe20000000000 */
[----:B------:R-:W3:Y:S01]  /*64f0*/  I2F R55, R55 ;  /* 0x0000003700377306 */ /* 0x000ee20000201400 */
[----:B------:R-:W-:Y:S01]  /*6500*/  ISETP.GE.AND P5, PT, R41, R209, PT ;  /* 0x000000d12900720c */ /* 0x000fe20003fa6270 */
[----:B-1----:R-:W-:Y:S01]  /*6510*/  FFMA.FTZ R32, R57, -UR24, R32 ;  /* 0x8000001839207c23 */ /* 0x002fe20008010020 */
[----:B------:R-:W-:-:S02]  /*6520*/  ISETP.LT.OR P3, PT, R15, R210, P3 ;  /* 0x000000d20f00720c */ /* 0x000fc40001f61670 */
[-C--:B------:R-:W-:Y:S01]  /*6530*/  ISETP.LT.OR P0, PT, R44, R207.reuse, P0 ;  /* 0x000000cf2c00720c */ /* 0x080fe20000701670 */
[----:B------:R-:W-:Y:S01]  /*6540*/  IMAD.IADD R44, R208, 0x1, -R43 ;  /* 0x00000001d02c7824 */ /* 0x000fe200078e0a2b */
[C---:B------:R-:W-:Y:S01]  /*6550*/  ISETP.LT.OR P1, PT, R43.reuse, R210, P1 ;  /* 0x000000d22b00720c */ /* 0x040fe20000f21670 */
[----:B------:R-:W1:Y:S01]  /*6560*/  I2F R59, R59 ;  /* 0x0000003b003b7306 */ /* 0x000e620000201400 */
[----:B------:R-:W-:Y:S01]  /*6570*/  ISETP.LT.OR P6, PT, R43, R207, P6 ;  /* 0x000000cf2b00720c */ /* 0x000fe200037c1670 */
[----:B------:R-:W-:Y:S01]  /*6580*/  IMAD.MOV.U32 R43, RZ, RZ, R17 ;  /* 0x000000ffff2b7224 */ /* 0x000fe200078e0011 */
[----:B------:R-:W-:Y:S01]  /*6590*/  IABS R54, R54 ;  /* 0x0000003600367213 */ /* 0x000fe20000000000 */
[----:B--2---:R-:W-:Y:S01]  /*65a0*/  FFMA.FTZ R58, R58, -UR24, R23 ;  /* 0x800000183a3a7c23 */ /* 0x004fe20008010017 */
[----:B------:R-:W-:Y:S02]  /*65b0*/  IABS R53, R53 ;  /* 0x0000003500357213 */ /* 0x000fe40000000000 */
[----:B------:R-:W-:Y:S01]  /*65c0*/  ISETP.LT.OR P5, PT, R41, R210, P5 ;  /* 0x000000d22900720c */ /* 0x000fe20002fa1670 */
[----:B---3--:R-:W-:Y:S01]  /*65d0*/  FFMA.FTZ R28, R55, -UR24, R28 ;  /* 0x80000018371c7c23 */ /* 0x008fe2000801001c */
[----:B------:R-:W-:Y:S01]  /*65e0*/  FSEL R17, R62, -INF , !P3 ;  /* 0xff8000003e117808 */ /* 0x000fe20005800000 */
[----:B------:R-:W2:Y:S01]  /*65f0*/  I2F R54, R54 ;  /* 0x0000003600367306 */ /* 0x000ea20000201400 */
[----:B------:R-:W-:Y:S01]  /*6600*/  IADD3 R3, R65, 0x39, RZ ;  /* 0x0000003941037810 */ /* 0x000fe20007ffe0ff */
[----:B------:R-:W-:Y:S01]  /*6610*/  IMAD.IADD R55, R208, 0x1, -R41 ;  /* 0x00000001d0377824 */ /* 0x000fe200078e0a29 */
[----:B------:R-:W-:-:S02]  /*6620*/  ISETP.GE.AND P3, PT, R38, R209, PT ;  /* 0x000000d12600720c */ /* 0x000fc40003f66270 */
[----:B------:R-:W-:Y:S01]  /*6630*/  IADD3 R4, R65, 0x38, RZ ;  /* 0x0000003841047810 */ /* 0x000fe20007ffe0ff */
[----:B------:R-:W-:Y:S01]  /*6640*/  IMAD.IADD R51, R211, 0x1, -R3 ;  /* 0x00000001d3337824 */ /* 0x000fe200078e0a03 */
[----:B------:R-:W-:Y:S01]  /*6650*/  FSEL R23, R32, -INF , !P5 ;  /* 0xff80000020177808 */ /* 0x000fe20006800000 */
[----:B------:R-:W3:Y:S01]  /*6660*/  I2F R53, R53 ;  /* 0x0000003500357306 */ /* 0x000ee20000201400 */
[-C--:B------:R-:W-:Y:S01]  /*6670*/  ISETP.GE.AND P5, PT, R39, R209.reuse, PT ;  /* 0x000000d12700720c */ /* 0x080fe20003fa6270 */
[----:B------:R-:W-:Y:S01]  /*6680*/  IMAD.IADD R52, R211, 0x1, -R4 ;  /* 0x00000001d3347824 */ /* 0x000fe200078e0a04 */
[-C--:B------:R-:W-:Y:S01]  /*6690*/  ISETP.LT.OR P3, PT, R38, R210.reuse, P3 ;  /* 0x000000d22600720c */ /* 0x080fe20001f61670 */
[----:B------:R-:W-:Y:S01]  /*66a0*/  IMAD.IADD R32, R208, 0x1, -R46 ;  /* 0x00000001d0207824 */ /* 0x000fe200078e0a2e */
[----:B------:R-:W-:Y:S01]  /*66b0*/  ISETP.LT.OR P5, PT, R39, R210, P5 ;  /* 0x000000d22700720c */ /* 0x000fe20002fa1670 */
[----:B-1----:R-:W-:Y:S01]  /*66c0*/  FFMA.FTZ R50, R59, -UR24, R50 ;  /* 0x800000183b327c23 */ /* 0x002fe20008010032 */
[----:B------:R-:W-:Y:S01]  /*66d0*/  FSEL R163, R58, -INF , !P3 ;  /* 0xff8000003aa37808 */ /* 0x000fe20005800000 */
[----:B--2---:R-:W-:Y:S01]  /*66e0*/  FFMA.FTZ R54, R54, -UR24, R31 ;  /* 0x8000001836367c23 */ /* 0x004fe2000801001f */
[----:B------:R-:W-:Y:S01]  /*66f0*/  ISETP.GE.AND P3, PT, R11, R209, PT ;  /* 0x000000d10b00720c */ /* 0x000fe20003f66270 */
[----:B------:R-:W1:Y:S01]  /*6700*/  I2F R43, R43 ;  /* 0x0000002b002b7306 */ /* 0x000e620000201400 */
[----:B------:R-:W-:-:S02]  /*6710*/  IABS R51, R51 ;  /* 0x0000003300337213 */ /* 0x000fc40000000000 */
[----:B------:R-:W-:Y:S02]  /*6720*/  IABS R52, R52 ;  /* 0x0000003400347213 */ /* 0x000fe40000000000 */
[----:B------:R-:W-:Y:S01]  /*6730*/  FSEL R223, R60, -INF , !P5 ;  /* 0xff8000003cdf7808 */ /* 0x000fe20006800000 */
[----:B---3--:R-:W-:Y:S01]  /*6740*/  FFMA.FTZ R42, R53, -UR24, R42 ;  /* 0x80000018352a7c23 */ /* 0x008fe2000801002a */
[----:B------:R-:W-:Y:S01]  /*6750*/  ISETP.GE.AND P5, PT, R13, R209, PT ;  /* 0x000000d10d00720c */ /* 0x000fe20003fa6270 */
[----:B------:R2:W3:Y:S01]  /*6760*/  I2F R70, R51 ;  /* 0x0000003300467306 */ /* 0x0004e20000201400 */
[----:B------:R-:W-:Y:S02]  /*6770*/  ISETP.LT.OR P3, PT, R11, R210, P3 ;  /* 0x000000d20b00720c */ /* 0x000fe40001f61670 */
[----:B------:R-:W-:Y:S02]  /*6780*/  IABS R32, R32 ;  /* 0x0000002000207213 */ /* 0x000fe40000000000 */
[----:B------:R-:W-:-:S02]  /*6790*/  ISETP.LT.OR P5, PT, R13, R210, P5 ;  /* 0x000000d20d00720c */ /* 0x000fc40002fa1670 */
[----:B------:R-:W-:Y:S01]  /*67a0*/  FSEL R165, R28, -INF , !P3 ;  /* 0xff8000001ca57808 */ /* 0x000fe20005800000 */
[----:B------:R-:W4:Y:S01]  /*67b0*/  I2F R52, R52 ;  /* 0x0000003400347306 */ /* 0x000f220000201400 */
[-C--:B------:R-:W-:Y:S01]  /*67c0*/  ISETP.GE.AND P2, PT, R65, R206.reuse, PT ;  /* 0x000000ce4100720c */ /* 0x080fe20003f46270 */
[----:B-1----:R-:W-:Y:S01]  /*67d0*/  FFMA.FTZ R26, R43, -UR24, R26 ;  /* 0x800000182b1a7c23 */ /* 0x002fe2000801001a */
[----:B------:R-:W-:Y:S01]  /*67e0*/  ISETP.GE.AND P3, PT, R30, R209, PT ;  /* 0x000000d11e00720c */ /* 0x000fe20003f66270 */
[----:B------:R-:W-:Y:S01]  /*67f0*/  IMAD.IADD R43, R208, 0x1, -R37 ;  /* 0x00000001d02b7824 */ /* 0x000fe200078e0a25 */
[----:B------:R-:W-:Y:S02]  /*6800*/  FSEL R31, R50, -INF , !P1 ;  /* 0xff800000321f7808 */ /* 0x000fe40004800000 */
[----:B------:R-:W-:Y:S01]  /*6810*/  FSEL R219, R56, -INF , !P5 ;  /* 0xff80000038db7808 */ /* 0x000fe20006800000 */
[----:B------:R-:W1:Y:S01]  /*6820*/  I2F R32, R32 ;  /* 0x0000002000207306 */ /* 0x000e620000201400 */
[----:B------:R-:W-:Y:S01]  /*6830*/  ISETP.LT.OR P2, PT, R65, R207, P2 ;  /* 0x000000cf4100720c */ /* 0x000fe20001741670 */
[----:B------:R-:W-:Y:S01]  /*6840*/  IMAD.IADD R65, R208, 0x1, -R65 ;  /* 0x00000001d0417824 */ /* 0x000fe200078e0a41 */
[----:B------:R-:W-:Y:S01]  /*6850*/  ISETP.GE.AND P1, PT, R46, R206, PT ;  /* 0x000000ce2e00720c */ /* 0x000fe20003f26270 */
[----:B--2---:R-:W-:Y:S01]  /*6860*/  IMAD.IADD R51, R208, 0x1, -R29 ;  /* 0x00000001d0337824 */ /* 0x004fe200078e0a1d */
[C---:B------:R-:W-:Y:S01]  /*6870*/  ISETP.GE.AND P5, PT, R37.reuse, R209, PT ;  /* 0x000000d12500720c */ /* 0x040fe20003fa6270 */
[----:B---3--:R-:W-:Y:S01]  /*6880*/  FFMA.FTZ R47, R70, -UR24, R47 ;  /* 0x80000018462f7c23 */ /* 0x008fe2000801002f */
[-C--:B------:R-:W-:Y:S01]  /*6890*/  ISETP.LT.OR P3, PT, R30, R210.reuse, P3 ;  /* 0x000000d21e00720c */ /* 0x080fe20001f61670 */
[----:B----4-:R-:W-:Y:S01]  /*68a0*/  FFMA.FTZ R45, R52, -UR24, R45 ;  /* 0x80000018342d7c23 */ /* 0x010fe2000801002d */
[----:B------:R-:W-:Y:S01]  /*68b0*/  IABS R55, R55 ;  /* 0x0000003700377213 */ /* 0x000fe20000000000 */
[----:B------:R-:W-:Y:S01]  /*68c0*/  LDSM.16.MT88.4 R56, [R193+0xe000] ;  /* 0x00e00000c138783b */ /* 0x000fe20000004200 */
[----:B------:R-:W-:Y:S01]  /*68d0*/  ISETP.LT.OR P1, PT, R46, R207, P1 ;  /* 0x000000cf2e00720c */ /* 0x000fe20000f21670 */
[----:B------:R-:W-:Y:S01]  /*68e0*/  IMAD.IADD R46, R208, 0x1, -R40 ;  /* 0x00000001d02e7824 */ /* 0x000fe200078e0a28 */
[----:B------:R-:W-:-:S02]  /*68f0*/  ISETP.LT.OR P5, PT, R37, R210, P5 ;  /* 0x000000d22500720c */ /* 0x000fc40002fa1670 */
[----:B------:R-:W-:Y:S01]  /*6900*/  FSEL R179, R42, -INF , !P3 ;  /* 0xff8000002ab37808 */ /* 0x000fe20005800000 */
[----:B------:R-:W-:Y:S01]  /*6910*/  I2F R55, R55 ;  /* 0x0000003700377306 */ /* 0x000fe20000201400 */
[C---:B------:R-:W-:Y:S01]  /*6920*/  ISETP.GE.AND P3, PT, R3.reuse, R209, PT ;  /* 0x000000d10300720c */ /* 0x040fe20003f66270 */
[----:B-1----:R-:W-:Y:S01]  /*6930*/  FFMA.FTZ R25, R32, -UR24, R25 ;  /* 0x8000001820197c23 */ /* 0x002fe20008010019 */
[----:B------:R-:W-:Y:S01]  /*6940*/  IABS R49, R65 ;  /* 0x0000004100317213 */ /* 0x000fe20000000000 */
[----:B------:R-:W-:Y:S01]  /*6950*/  IMAD.IADD R32, R208, 0x1, -R13 ;  /* 0x00000001d0207824 */ /* 0x000fe200078e0a0d */
[----:B------:R-:W-:Y:S01]  /*6960*/  FSEL R213, R54, -INF , !P5 ;  /* 0xff80000036d57808 */ /* 0x000fe20006800000 */
[----:B------:R-:W-:Y:S01]  /*6970*/  LDSM.16.MT88.4 R64, [R192+0xe000] ;  /* 0x00e00000c040783b */ /* 0x000fe20000004200 */
[----:B------:R-:W-:Y:S02]  /*6980*/  IABS R51, R51 ;  /* 0x0000003300337213 */ /* 0x000fe40000000000 */
[----:B------:R-:W-:Y:S01]  /*6990*/  ISETP.GE.AND P5, PT, R4, R209, PT ;  /* 0x000000d10400720c */ /* 0x000fe20003fa6270 */
[----:B------:R-:W1:Y:S01]  /*69a0*/  I2F R49, R49 ;  /* 0x0000003100317306 */ /* 0x000e620000201400 */
[----:B------:R-:W-:-:S02]  /*69b0*/  ISETP.LT.OR P3, PT, R3, R210, P3 ;  /* 0x000000d20300720c */ /* 0x000fc40001f61670 */
[----:B------:R-:W-:Y:S01]  /*69c0*/  IABS R28, R46 ;  /* 0x0000002e001c7213 */ /* 0x000fe20000000000 */
[----:B------:R-:W-:Y:S01]  /*69d0*/  IMAD.IADD R46, R208, 0x1, -R15 ;  /* 0x00000001d02e7824 */ /* 0x000fe200078e0a0f */
[----:B------:R-:W-:Y:S02]  /*69e0*/  ISETP.LT.OR P5, PT, R4, R210, P5 ;  /* 0x000000d20400720c */ /* 0x000fe40002fa1670 */
[----:B------:R-:W-:Y:S01]  /*69f0*/  FSEL R175, R47, -INF , !P3 ;  /* 0xff8000002faf7808 */ /* 0x000fe20005800000 */
[----:B------:R-:W2:Y:S01]  /*6a00*/  I2F R51, R51 ;  /* 0x0000003300337306 */ /* 0x000ea20000201400 */
[----:B------:R-:W-:Y:S01]  /*6a10*/  ISETP.GE.AND P3, PT, R29, R206, PT ;  /* 0x000000ce1d00720c */ /* 0x000fe20003f66270 */
[----:B------:R-:W-:Y:S01]  /*6a20*/  IMAD.MOV.U32 R53, RZ, RZ, R28 ;  /* 0x000000ffff357224 */ /* 0x000fe200078e001c */
[----:B------:R-:W-:Y:S01]  /*6a30*/  IABS R46, R46 ;  /* 0x0000002e002e7213 */ /* 0x000fe20000000000 */
[----:B------:R-:W-:Y:S01]  /*6a40*/  IMAD.IADD R28, R208, 0x1, -R39 ;  /* 0x00000001d01c7824 */ /* 0x000fe200078e0a27 */
[----:B------:R-:W-:-:S02]  /*6a50*/  FSEL R177, R45, -INF , !P5 ;  /* 0xff8000002db17808 */ /* 0x000fc40006800000 */
[----:B------:R-:W-:Y:S01]  /*6a60*/  IABS R44, R44 ;  /* 0x0000002c002c7213 */ /* 0x000fe20000000000 */
[----:B------:R-:W3:Y:S01]  /*6a70*/  I2F R53, R53 ;  /* 0x0000003500357306 */ /* 0x000ee20000201400 */
[-C--:B------:R-:W-:Y:S01]  /*6a80*/  ISETP.GE.AND P5, PT, R41, R206.reuse, PT ;  /* 0x000000ce2900720c */ /* 0x080fe20003fa6270 */
[----:B------:R-:W-:Y:S01]  /*6a90*/  IMAD.MOV.U32 R42, RZ, RZ, R46 ;  /* 0x000000ffff2a7224 */ /* 0x000fe200078e002e */
[-C--:B------:R-:W-:Y:S01]  /*6aa0*/  ISETP.LT.OR P3, PT, R29, R207.reuse, P3 ;  /* 0x000000cf1d00720c */ /* 0x080fe20001f61670 */
[----:B-1----:R-:W-:Y:S01]  /*6ab0*/  FFMA.FTZ R24, R49, -UR24, R24 ;  /* 0x8000001831187c23 */ /* 0x002fe20008010018 */
[----:B------:R-:W-:Y:S02]  /*6ac0*/  FSEL R29, R25, -INF , !P1 ;  /* 0xff800000191d7808 */ /* 0x000fe40004800000 */
[----:B------:R-:W-:Y:S01]  /*6ad0*/  ISETP.GE.AND P1, PT, R15, R206, PT ;  /* 0x000000ce0f00720c */ /* 0x000fe20003f26270 */
[----:B------:R-:W1:Y:S01]  /*6ae0*/  I2F R44, R44 ;  /* 0x0000002c002c7306 */ /* 0x000e620000201400 */
[-C--:B------:R-:W-:Y:S01]  /*6af0*/  ISETP.LT.OR P5, PT, R41, R207.reuse, P5 ;  /* 0x000000cf2900720c */ /* 0x080fe20002fa1670 */
[C---:B------:R-:W-:Y:S01]  /*6b00*/  IMAD.IADD R41, R208.reuse, 0x1, -R38 ;  /* 0x00000001d0297824 */ /* 0x040fe200078e0a26 */
[----:B------:R-:W-:Y:S01]  /*6b10*/  IABS R32, R32 ;  /* 0x0000002000207213 */ /* 0x000fe20000000000 */
[----:B--2---:R-:W-:Y:S01]  /*6b20*/  FFMA.FTZ R34, R51, -UR24, R34 ;  /* 0x8000001833227c23 */ /* 0x004fe20008010022 */
[----:B------:R-:W-:Y:S01]  /*6b30*/  ISETP.LT.OR P1, PT, R15, R207, P1 ;  /* 0x000000cf0f00720c */ /* 0x000fe20000f21670 */
[----:B------:R-:W-:Y:S01]  /*6b40*/  FFMA.FTZ R15, R55, -UR24, R20 ;  /* 0x80000018370f7c23 */ /* 0x000fe20008010014 */
[----:B------:R-:W-:Y:S01]  /*6b50*/  IABS R28, R28 ;  /* 0x0000001c001c7213 */ /* 0x000fe20000000000 */
[----:B------:R-:W2:Y:S01]  /*6b60*/  I2F R45, R42 ;  /* 0x0000002a002d7306 */ /* 0x000ea20000201400 */
[----:B------:R-:W-:Y:S01]  /*6b70*/  IABS R46, R41 ;  /* 0x00000029002e7213 */ /* 0x000fe20000000000 */
[----:B---3--:R-:W-:Y:S01]  /*6b80*/  FFMA.FTZ R22, R53, -UR24, R22 ;  /* 0x8000001835167c23 */ /* 0x008fe20008010016 */
[----:B------:R-:W-:Y:S01]  /*6b90*/  FSEL R15, R15, -INF , !P5 ;  /* 0xff8000000f0f7808 */ /* 0x000fe20006800000 */
[----:B------:R-:W-:Y:S01]  /*6ba0*/  IMAD.IADD R20, R208, 0x1, -R11 ;  /* 0x00000001d0147824 */ /* 0x000fe200078e0a0b */
[CC--:B------:R-:W-:Y:S01]  /*6bb0*/  ISETP.GE.AND P5, PT, R13.reuse, R206.reuse, PT ;  /* 0x000000ce0d00720c */ /* 0x0c0fe20003fa6270 */
[----:B------:R-:W-:Y:S01]  /*6bc0*/  LDSM.16.MT88.4 R48, [R194+0xe000] ;  /* 0x00e00000c230783b */ /* 0x000fe20000004200 */
[----:B------:R-:W-:Y:S01]  /*6bd0*/  FSEL R24, R24, -INF , !P2 ;  /* 0xff80000018187808 */ /* 0x000fe20005000000 */
[----:B------:R-:W3:Y:S01]  /*6be0*/  I2F R41, R28 ;  /* 0x0000001c00297306 */ /* 0x000ee20000201400 */
[----:B------:R-:W-:Y:S01]  /*6bf0*/  ISETP.GE.AND P2, PT, R40, R206, PT ;  /* 0x000000ce2800720c */ /* 0x000fe20003f46270 */
[----:B-1----:R-:W-:Y:S01]  /*6c00*/  FFMA.FTZ R25, R44, -UR24, R27 ;  /* 0x800000182c197c23 */ /* 0x002fe2000801001b */
[----:B------:R-:W-:-:S02]  /*6c10*/  ISETP.LT.OR P5, PT, R13, R207, P5 ;  /* 0x000000cf0d00720c */ /* 0x000fc40002fa1670 */
[----:B------:R-:W-:Y:S02]  /*6c20*/  FSEL R13, R34, -INF , !P3 ;  /* 0xff800000220d7808 */ /* 0x000fe40005800000 */
[-C--:B------:R-:W-:Y:S01]  /*6c30*/  ISETP.GE.AND P3, PT, R11, R206.reuse, PT ;  /* 0x000000ce0b00720c */ /* 0x080fe20003f66270 */
[----:B------:R-:W1:Y:S01]  /*6c40*/  I2F R32, R32 ;  /* 0x0000002000207306 */ /* 0x000e620000201400 */
[-C--:B------:R-:W-:Y:S01]  /*6c50*/  ISETP.LT.OR P2, PT, R40, R207.reuse, P2 ;  /* 0x000000cf2800720c */ /* 0x080fe20001741670 */
[----:B--2---:R-:W-:Y:S01]  /*6c60*/  FFMA.FTZ R16, R45, -UR24, R16 ;  /* 0x800000182d107c23 */ /* 0x004fe20008010010 */
[----:B------:R-:W-:Y:S02]  /*6c70*/  FSEL R27, R26, -INF , !P0 ;  /* 0xff8000001a1b7808 */ /* 0x000fe40004000000 */
[----:B------:R-:W-:Y:S02]  /*6c80*/  ISETP.LT.OR P3, PT, R11, R207, P3 ;  /* 0x000000cf0b00720c */ /* 0x000fe40001f61670 */
[----:B------:R-:W-:Y:S01]  /*6c90*/  ISETP.GE.AND P0, PT, R39, R206, PT ;  /* 0x000000ce2700720c */ /* 0x000fe20003f06270 */
[----:B---3--:R-:W-:Y:S01]  /*6ca0*/  FFMA.FTZ R36, R41, -UR24, R36 ;  /* 0x8000001829247c23 */ /* 0x008fe20008010024 */
[----:B------:R-:W-:Y:S01]  /*6cb0*/  FSEL R11, R22, -INF , !P2 ;  /* 0xff800000160b7808 */ /* 0x000fe20005000000 */
[----:B------:R-:W2:Y:S01]  /*6cc0*/  I2F R47, R46 ;  /* 0x0000002e002f7306 */ /* 0x000ea20000201400 */
[----:B------:R-:W-:Y:S01]  /*6cd0*/  FMNMX.FTZ R22, R2, R35, !PT ;  /* 0x0000002302167209 */ /* 0x000fe20007810000 */
[C---:B------:R-:W-:Y:S01]  /*6ce0*/  IMAD.IADD R41, R208.reuse, 0x1, -R30 ;  /* 0x00000001d0297824 */ /* 0x040fe200078e0a1e */
[----:B------:R-:W-:Y:S01]  /*6cf0*/  ISETP.LT.OR P0, PT, R39, R207, P0 ;  /* 0x000000cf2700720c */ /* 0x000fe20000701670 */
[----:B------:R-:W-:Y:S01]  /*6d00*/  IMAD.IADD R39, R208, 0x1, -R3 ;  /* 0x00000001d0277824 */ /* 0x000fe200078e0a03 */
[----:B------:R-:W-:Y:S01]  /*6d10*/  IABS R45, R20 ;  /* 0x00000014002d7213 */ /* 0x000fe20000000000 */
[----:B-1----:R-:W-:Y:S01]  /*6d20*/  FFMA.FTZ R32, R32, -UR24, R9 ;  /* 0x8000001820207c23 */ /* 0x002fe20008010009 */
[----:B------:R-:W-:-:S02]  /*6d30*/  FSEL R9, R16, -INF , !P1 ;  /* 0xff80000010097808 */ /* 0x000fc40004800000 */
[----:B------:R-:W-:Y:S02]  /*6d40*/  FMNMX.FTZ R16, R33, R22, !PT ;  /* 0x0000001621107209 */ /* 0x000fe40007810000 */
[----:B------:R-:W-:Y:S01]  /*6d50*/  FMNMX.FTZ R20, R24, R29, !PT ;  /* 0x0000001d18147209 */ /* 0x000fe20007810000 */
[----:B------:R-:W1:Y:S01]  /*6d60*/  I2F R45, R45 ;  /* 0x0000002d002d7306 */ /* 0x000e620000201400 */
[----:B------:R-:W-:Y:S02]  /*6d70*/  ISETP.GE.AND P2, PT, R37, R206, PT ;  /* 0x000000ce2500720c */ /* 0x000fe40003f46270 */
[----:B------:R-:W-:Y:S01]  /*6d80*/  FSEL R217, R36, -INF , !P0 ;  /* 0xff80000024d97808 */ /* 0x000fe20004000000 */
[----:B--2---:R-:W-:Y:S01]  /*6d90*/  FFMA.FTZ R18, R47, -UR24, R18 ;  /* 0x800000182f127c23 */ /* 0x004fe20008010012 */
[----:B------:R-:W-:Y:S02]  /*6da0*/  FMNMX.FTZ R16, R31, R16, !PT ;  /* 0x000000101f107209 */ /* 0x000fe40007810000 */
[----:B------:R-:W-:-:S02]  /*6db0*/  ISETP.GE.AND P0, PT, R4, R206, PT ;  /* 0x000000ce0400720c */ /* 0x000fc40003f06270 */
[----:B------:R-:W-:Y:S02]  /*6dc0*/  FSEL R25, R25, -INF , !P6 ;  /* 0xff80000019197808 */ /* 0x000fe40007000000 */
[----:B------:R-:W-:Y:S02]  /*6dd0*/  FMNMX.FTZ R20, R27, R20, !PT ;  /* 0x000000141b147209 */ /* 0x000fe40007810000 */
[-C--:B------:R-:W-:Y:S01]  /*6de0*/  ISETP.LT.OR P2, PT, R37, R207.reuse, P2 ;  /* 0x000000cf2500720c */ /* 0x080fe20001741670 */
[----:B------:R-:W-:Y:S01]  /*6df0*/  IMAD.IADD R37, R208, 0x1, -R4 ;  /* 0x00000001d0257824 */ /* 0x000fe200078e0a04 */
[----:B------:R-:W-:Y:S01]  /*6e00*/  FMNMX.FTZ R16, R23, R16, !PT ;  /* 0x0000001017107209 */ /* 0x000fe20007810000 */
[----:B-1----:R-:W-:Y:S01]  /*6e10*/  FFMA.FTZ R8, R45, -UR24, R8 ;  /* 0x800000182d087c23 */ /* 0x002fe20008010008 */
[----:B------:R-:W-:Y:S02]  /*6e20*/  ISETP.LT.OR P0, PT, R4, R207, P0 ;  /* 0x000000cf0400720c */ /* 0x000fe40000701670 */
[----:B------:R-:W-:-:S02]  /*6e30*/  FMNMX.FTZ R4, R25, R20, !PT ;  /* 0x0000001419047209 */ /* 0x000fc40007810000 */
[----:B------:R-:W-:Y:S02]  /*6e40*/  FMNMX.FTZ R16, R21, R16, !PT ;  /* 0x0000001015107209 */ /* 0x000fe40007810000 */
[----:B------:R-:W-:Y:S02]  /*6e50*/  FMNMX.FTZ R4, R15, R4, !PT ;  /* 0x000000040f047209 */ /* 0x000fe40007810000 */
[----:B------:R-:W-:Y:S02]  /*6e60*/  IABS R43, R43 ;  /* 0x0000002b002b7213 */ /* 0x000fe40000000000 */
[----:B------:R-:W-:Y:S02]  /*6e70*/  FMNMX.FTZ R16, R19, R16, !PT ;  /* 0x0000001013107209 */ /* 0x000fe40007810000 */
[----:B------:R-:W-:Y:S02]  /*6e80*/  FMNMX.FTZ R4, R13, R4, !PT ;  /* 0x000000040d047209 */ /* 0x000fe40007810000 */
[----:B------:R-:W-:Y:S01]  /*6e90*/  IABS R41, R41 ;  /* 0x0000002900297213 */ /* 0x000fe20000000000 */
[----:B------:R-:W1:Y:S01]  /*6ea0*/  I2F R43, R43 ;  /* 0x0000002b002b7306 */ /* 0x000e620000201400 */
[----:B------:R-:W-:-:S02]  /*6eb0*/  FMNMX.FTZ R16, R17, R16, !PT ;  /* 0x0000001011107209 */ /* 0x000fc40007810000 */
[C---:B------:R-:W-:Y:S02]  /*6ec0*/  ISETP.GE.AND P6, PT, R38.reuse, R206, PT ;  /* 0x000000ce2600720c */ /* 0x040fe40003fc6270 */
[----:B------:R-:W-:Y:S02]  /*6ed0*/  FMNMX.FTZ R4, R11, R4, !PT ;  /* 0x000000040b047209 */ /* 0x000fe40007810000 */
[----:B------:R-:W-:Y:S01]  /*6ee0*/  IABS R37, R37 ;  /* 0x0000002500257213 */ /* 0x000fe20000000000 */
[----:B------:R-:W2:Y:S01]  /*6ef0*/  I2F R41, R41 ;  /* 0x0000002900297306 */ /* 0x000ea20000201400 */
[----:B------:R-:W-:Y:S02]  /*6f00*/  FMNMX.FTZ R16, R223, R16, !PT ;  /* 0x00000010df107209 */ /* 0x000fe40007810000 */
[----:B------:R-:W-:Y:S02]  /*6f10*/  ISETP.LT.OR P6, PT, R38, R207, P6 ;  /* 0x000000cf2600720c */ /* 0x000fe400037c1670 */
[----:B------:R-:W-:-:S02]  /*6f20*/  IABS R39, R39 ;  /* 0x0000002700277213 */ /* 0x000fc40000000000 */
[----:B------:R-:W-:Y:S01]  /*6f30*/  FMNMX.FTZ R4, R9, R4, !PT ;  /* 0x0000000409047209 */ /* 0x000fe20007810000 */
[----:B------:R-:W3:Y:S01]  /*6f40*/  I2F R37, R37 ;  /* 0x0000002500257306 */ /* 0x000ee20000201400 */
[----:B------:R-:W-:Y:S01]  /*6f50*/  FMNMX.FTZ R16, R163, R16, !PT ;  /* 0x00000010a3107209 */ /* 0x000fe20007810000 */
[----:B-1----:R-:W-:Y:S01]  /*6f60*/  FFMA.FTZ R12, R43, -UR24, R12 ;  /* 0x800000182b0c7c23 */ /* 0x002fe2000801000c */
[----:B------:R-:W-:Y:S02]  /*6f70*/  FSEL R169, R18, -INF , !P6 ;  /* 0xff80000012a97808 */ /* 0x000fe40007000000 */
[----:B------:R-:W-:Y:S02]  /*6f80*/  FMNMX.FTZ R4, R217, R4, !PT ;  /* 0x00000004d9047209 */ /* 0x000fe40007810000 */
[----:B------:R-:W-:Y:S01]  /*6f90*/  FMNMX.FTZ R16, R219, R16, !PT ;  /* 0x00000010db107209 */ /* 0x000fe20007810000 */
[----:B------:R-:W1:Y:S01]  /*6fa0*/  I2F R39, R39 ;  /* 0x0000002700277306 */ /* 0x000e620000201400 */
[----:B------:R-:W-:Y:S01]  /*6fb0*/  FSEL R215, R32, -INF , !P5 ;  /* 0xff80000020d77808 */ /* 0x000fe20006800000 */
[----:B--2---:R-:W-:Y:S01]  /*6fc0*/  FFMA.FTZ R10, R41, -UR24, R10 ;  /* 0x80000018290a7c23 */ /* 0x004fe2000801000a */
[----:B------:R-:W-:-:S02]  /*6fd0*/  FMNMX.FTZ R4, R169, R4, !PT ;  /* 0x00000004a9047209 */ /* 0x000fc40007810000 */
[----:B------:R-:W-:Y:S02]  /*6fe0*/  FMNMX.FTZ R16, R165, R16, !PT ;  /* 0x00000010a5107209 */ /* 0x000fe40007810000 */
[----:B------:R-:W-:Y:S01]  /*6ff0*/  FSEL R171, R8, -INF , !P3 ;  /* 0xff80000008ab7808 */ /* 0x000fe20005800000 */
[----:B---3--:R-:W-:Y:S01]  /*7000*/  FFMA.FTZ R14, R37, -UR24, R14 ;  /* 0x80000018250e7c23 */ /* 0x008fe2000801000e */
[C---:B------:R-:W-:Y:S02]  /*7010*/  ISETP.GE.AND P1, PT, R30.reuse, R206, PT ;  /* 0x000000ce1e00720c */ /* 0x040fe40003f26270 */
[----:B------:R-:W-:Y:S02]  /*7020*/  FMNMX.FTZ R8, R215, R4, !PT ;  /* 0x00000004d7087209 */ /* 0x000fe40007810000 */
[----:B------:R-:W-:Y:S02]  /*7030*/  FMNMX.FTZ R16, R213, R16, !PT ;  /* 0x00000010d5107209 */ /* 0x000fe40007810000 */
[----:B------:R-:W-:Y:S01]  /*7040*/  ISETP.LT.OR P1, PT, R30, R207, P1 ;  /* 0x000000cf1e00720c */ /* 0x000fe20000f21670 */
[----:B-1----:R-:W-:Y:S01]  /*7050*/  FFMA.FTZ R6, R39, -UR24, R6 ;  /* 0x8000001827067c23 */ /* 0x002fe20008010006 */
[----:B------:R-:W-:-:S02]  /*7060*/  FSEL R173, R12, -INF , !P2 ;  /* 0xff8000000cad7808 */ /* 0x000fc40005000000 */
[----:B------:R-:W-:Y:S02]  /*7070*/  FMNMX.FTZ R8, R171, R8, !PT ;  /* 0x00000008ab087209 */ /* 0x000fe40007810000 */
[----:B------:R-:W-:Y:S02]  /*7080*/  FMNMX.FTZ R16, R179, R16, !PT ;  /* 0x00000010b3107209 */ /* 0x000fe40007810000 */
        /* <DEDUP_REMOVED lines=18> */
[----:B------:R-:W1:Y:S01]  /*71b0*/  LDSM.16.MT88.4 R40, [R196+0xe000] ;  /* 0x00e00000c428783b */ /* 0x000e620000004200 */
[C---:B------:R-:W-:Y:S01]  /*71c0*/  FSETP.NEU.FTZ.AND P0, PT, R132.reuse, -INF , PT ;  /* 0xff8000008400780b */ /* 0x040fe20003f1d000 */
[----:B------:R-:W-:Y:S01]  /*71d0*/  FMUL.FTZ R140, R132, c[0x0][0x23c] ;  /* 0x00008f00848c7a20 */ /* 0x000fe20000410000 */
[----:B--2---:R-:W-:-:S04]  /*71e0*/  FMNMX.FTZ R3, R4, R3, !PT ;  /* 0x0000000304037209 */ /* 0x004fc80007810000 */
[----:B------:R-:W-:Y:S01]  /*71f0*/  FSEL R140, R140, RZ, P0 ;  /* 0x000000ff8c8c7208 */ /* 0x000fe20000000000 */
[----:B------:R-:W2:Y:S01]  /*7200*/  LDSM.16.MT88.4 R4, [R192+0x10000] ;  /* 0x01000000c004783b */ /* 0x000ea20000004200 */
        /* <DEDUP_REMOVED lines=15> */
[----:B------:R-:W3:Y:S01]  /*7300*/  MUFU.EX2 R156, R156 ;  /* 0x0000009c009c7308 */ /* 0x000ee20000000800 */
[--C-:B------:R-:W-:Y:S01]  /*7310*/  FFMA.FTZ R147, R11, c[0x0][0x23c], -R162.reuse ;  /* 0x00008f000b937a23 */ /* 0x100fe200000108a2 */
[----:B------:R-:W-:Y:S01]  /*7320*/  LDSM.16.MT88.4 R24, [R194+0xe800] ;  /* 0x00e80000c218783b */ /* 0x000fe20000004200 */
[----:B------:R-:W-:Y:S02]  /*7330*/  FFMA.FTZ R0, R9, c[0x0][0x23c], -R162 ;  /* 0x00008f0009007a23 */ /* 0x000fe400000108a2 */
[--C-:B------:R-:W-:Y:S01]  /*7340*/  FFMA.FTZ R153, R23, c[0x0][0x23c], -R140.reuse ;  /* 0x00008f0017997a23 */ /* 0x100fe2000001088c */
[----:B------:R-:W4:Y:S01]  /*7350*/  LDSM.16.MT88.4 R8, [R196+0xe800] ;  /* 0x00e80000c408783b */ /* 0x000f220000004200 */
[--C-:B------:R-:W-:Y:S01]  /*7360*/  FFMA.FTZ R150, R21, c[0x0][0x23c], -R140.reuse ;  /* 0x00008f0015967a23 */ /* 0x100fe2000001088c */
[----:B------:R-:W-:Y:S01]  /*7370*/  MUFU.EX2 R155, R155 ;  /* 0x0000009b009b7308 */ /* 0x000fe20000000800 */
[--C-:B------:R-:W-:Y:S01]  /*7380*/  FFMA.FTZ R149, R19, c[0x0][0x23c], -R140.reuse ;  /* 0x00008f0013957a23 */ /* 0x100fe2000001088c */
[----:B------:R-:W5:Y:S01]  /*7390*/  LDSM.16.MT88.4 R20, [R196+0xc800] ;  /* 0x00c80000c414783b */ /* 0x000f620000004200 */
[----:B------:R-:W-:-:S02]  /*73a0*/  FFMA.FTZ R146, R17, c[0x0][0x23c], -R140 ;  /* 0x00008f0011927a23 */ /* 0x000fc4000001088c */
[--C-:B------:R-:W-:Y:S01]  /*73b0*/  FFMA.FTZ R151, R15, c[0x0][0x23c], -R162.reuse ;  /* 0x00008f000f977a23 */ /* 0x100fe200000108a2 */
[----:B------:R-:W1:Y:S01]  /*73c0*/  LDSM.16.MT88.4 R16, [R193+0xe800] ;  /* 0x00e80000c110783b */ /* 0x000e620000004200 */
[----:B------:R-:W-:Y:S01]  /*73d0*/  FFMA.FTZ R2, R13, c[0x0][0x23c], -R162 ;  /* 0x00008f000d027a23 */ /* 0x000fe200000108a2 */
[----:B------:R-:W2:Y:S01]  /*73e0*/  MUFU.EX2 R152, R152 ;  /* 0x0000009800987308 */ /* 0x000ea20000000800 */
[----:B---3--:R-:W-:Y:S01]  /*73f0*/  F2FP.PACK_AB R96, R156, R161 ;  /* 0x000000a19c60723e */ /* 0x008fe200000000ff */
[----:B------:R-:W3:Y:S01]  /*7400*/  LDSM.16.MT88.4 R12, [R192+0xe800] ;  /* 0x00e80000c00c783b */ /* 0x000ee20000004200 */
        /* <DEDUP_REMOVED lines=9> */
[----:B--2---:R-:W-:Y:S01]  /*74a0*/  F2FP.PACK_AB R98, R152, R155 ;  /* 0x0000009b9862723e */ /* 0x004fe200000000ff */
        /* <DEDUP_REMOVED lines=19> */
[----:B--2---:R-:W-:Y:S01]  /*75e0*/  F2FP.PACK_AB R99, R148, R159 ;  /* 0x0000009f9463723e */ /* 0x004fe200000000ff */
[----:B------:R-:W2:Y:S01]  /*75f0*/  MUFU.EX2 R150, R150 ;  /* 0x0000009600967308 */ /* 0x000ea20000000800 */
[----:B------:R-:W-:-:S04]  /*7600*/  FADD.FTZ R159, R159, R154 ;  /* 0x0000009a9f9f7221 */ /* 0x000fc80000010000 */
        /* <DEDUP_REMOVED lines=54> */
[----:B----4-:R-:W-:-:S03]  /*7970*/  F2FP.PACK_AB R7, R0, R147 ;  /* 0x000000930007723e */ /* 0x010fc600000000ff */
[----:B------:R-:W-:-:S04]  /*7980*/  FADD.FTZ R147, R147, R2 ;  /* 0x0000000293937221 */ /* 0x000fc80000010000 */
[----:B------:R-:W-:Y:S01]  /*7990*/  HMMA.16816.F32 R36, R4, R8, R36 ;  /* 0x000000080424723c */ /* 0x000fe20000001824 */
        /* <DEDUP_REMOVED lines=30> */
[C---:B----4-:R-:W-:Y:S08]  /*7b80*/  HMMA.16816.F32 R84, R4.reuse, R16, R84 ;  /* 0x000000100454723c */ /* 0x050ff00000001854 */
[C---:B------:R-:W-:Y:S01]  /*7b90*/  HMMA.16816.F32 R88, R4.reuse, R18, R88 ;  /* 0x000000120458723c */ /* 0x040fe20000001858 */
[----:B------:R-:W2:Y:S07]  /*7ba0*/  LDSM.16.MT88.4 R16, [R194+0xd000] ;  /* 0x00d00000c210783b */ /* 0x000eae0000004200 */
[C---:B---3--:R-:W-:Y:S08]  /*7bb0*/  HMMA.16816.F32 R92, R4.reuse, R12, R92 ;  /* 0x0000000c045c723c */ /* 0x048ff0000000185c */
        /* <DEDUP_REMOVED lines=175> */
.L_x_6457:
[----:B------:R-:W-:-:S05]  /*86b0*/  IMAD.MOV.U32 R11, RZ, RZ, c[0x0][0x1a0] ;  /* 0x00006800ff0b7624 */ /* 0x000fca00078e00ff */
[----:B------:R-:W-:-:S04]  /*86c0*/  LEA R11, -R11, RZ, 0x6 ;  /* 0x000000ff0b0b7211 */ /* 0x000fc800078e31ff */
[----:B------:R-:W-:Y:S02]  /*86d0*/  SHF.R.S32.HI R0, RZ, 0x1f, R11 ;  /* 0x0000001fff007819 */ /* 0x000fe4000001140b */
.L_x_6458:
        /* <DEDUP_REMOVED lines=53> */
[C---:B------:R-:W-:Y:S02]  /*8a30*/  IADD3 R5, P0, R7.reuse, UR23, RZ ;  /* 0x0000001707057c10 */ /* 0x040fe4000ff1e0ff */
[----:B------:R-:W-:Y:S01]  /*8a40*/  @!P3 LEA R20, P5, R7, R220, 0x1 ;  /* 0x000000dc0714b211 */ /* 0x000fe200078a08ff */
[----:B------:R-:W-:Y:S01]  /*8a50*/  @P2 STS.128 [R204+0xe800], RZ ;  /* 0x00e800ffcc002388 */ /* 0x000fe20000000c00 */
[----:B------:R-:W-:Y:S02]  /*8a60*/  @!P2 LEA.HI.X R11, R11, c[0x0][0x174], R6, 0x1, P4 ;  /* 0x00005d000b0baa11 */ /* 0x000fe400020f0c06 */
[----:B------:R-:W-:Y:S01]  /*8a70*/  @!P1 IADD3 R0, P4, R7, R144, RZ ;  /* 0x0000009007009210 */ /* 0x000fe20007f9e0ff */
[----:B------:R-:W-:Y:S01]  /*8a80*/  @!PT LDS RZ, [RZ] ;  /* 0x00000000fffff984 */ /* 0x000fe20000000800 */
[----:B------:R-:W-:Y:S01]  /*8a90*/  @!PT LDS RZ, [RZ] ;  /* 0x00000000fffff984 */ /* 0x000fe20000000800 */
[----:B------:R-:W-:Y:S01]  /*8aa0*/  @!PT LDS RZ, [RZ] ;  /* 0x00000000fffff984 */ /* 0x000fe20000000800 */
[----:B------:R3:W-:Y:S01]  /*8ab0*/  @!P2 LDGSTS.E.BYPASS.LTC128B.128 [R204+0xe800], [R14.64+0x80] ;  /* 0x0e8000800eccafae */ /* 0x0007e2000b901d46 */
[----:B------:R-:W-:-:S02]  /*8ac0*/  @!P3 LEA R24, P6, R5, R220, 0x1 ;  /* 0x000000dc0518b211 */ /* 0x000fc400078c08ff */
[C---:B------:R-:W-:Y:S01]  /*8ad0*/  IADD3.X R4, R2.reuse, UR22, RZ, P0, !PT ;  /* 0x0000001602047c10 */ /* 0x040fe200087fe4ff */
[----:B------:R-:W-:Y:S01]  /*8ae0*/  @P1 STS.128 [R204+0x10800], RZ ;  /* 0x010800ffcc001388 */ /* 0x000fe20000000c00 */
[-C--:B------:R-:W-:Y:S02]  /*8af0*/  @!P3 LEA.HI.X R21, R7, R221.reuse, R2, 0x1, P5 ;  /* 0x000000dd0715b211 */ /* 0x080fe400028f0c02 */
        /* <DEDUP_REMOVED lines=8> */
[----:B------:R-:W-:Y:S01]  /*8b80*/  @!P1 LEA R26, P4, R0, c[0x0][0x170], 0x1 ;  /* 0x00005c00001a9a11 */ /* 0x000fe200078808ff */
[----:B------:R-:W-:Y:S01]  /*8b90*/  @!P2 IMAD.X R7, R4, 0x1, R135, P5 ;  /* 0x000000010407a824 */ /* 0x000fe200028e0687 */
[----:B------:R-:W-:Y:S01]  /*8ba0*/  @!P2 LEA R32, P5, R6, c[0x0][0x170], 0x1 ;  /* 0x00005c000620aa11 */ /* 0x000fe200078a08ff */
[----:B------:R-:W-:Y:S01]  /*8bb0*/  @P3 STS.128 [R204+0xd000], RZ ;  /* 0x00d000ffcc003388 */ /* 0x000fe20000000c00 */
[----:B------:R-:W-:Y:S01]  /*8bc0*/  @!P1 LEA.HI.X R27, R0, c[0x0][0x174], R5, 0x1, P4 ;  /* 0x00005d00001b9a11 */ /* 0x000fe200020f0c05 */
[----:B------:R-:W-:Y:S01]  /*8bd0*/  @!P1 IMAD.X R135, R4, 0x1, R135, P0 ;  /* 0x0000000104879824 */ /* 0x000fe200000e0687 */
[----:B------:R-:W-:Y:S01]  /*8be0*/  @!P1 LEA R4, P0, R144, c[0x0][0x170], 0x1 ;  /* 0x00005c0090049a11 */ /* 0x000fe200078008ff */
[----:B------:R-:W-:Y:S01]  /*8bf0*/  @!PT LDS RZ, [RZ] ;  /* 0x00000000fffff984 */ /* 0x000fe20000000800 */
[----:B------:R-:W-:Y:S01]  /*8c00*/  @!PT LDS RZ, [RZ] ;  /* 0x00000000fffff984 */ /* 0x000fe20000000800 */
[----:B------:R-:W-:Y:S01]  /*8c10*/  @!PT LDS RZ, [RZ] ;  /* 0x00000000fffff984 */ /* 0x000fe20000000800 */
[----:B------:R5:W-:Y:S01]  /*8c20*/  @!P3 LDGSTS.E.BYPASS.LTC128B.128 [R204+0xd000], [R20.64] ;  /* 0x0d00000014ccbfae */ /* 0x000be2000b901d46 */
        /* <DEDUP_REMOVED lines=8> */
[----:B------:R4:W-:Y:S02]  /*8cb0*/  @!P2 LDGSTS.E.BYPASS.LTC128B.128 [R204+0xf000], [R10.64+0x80] ;  /* 0x0f0000800accafae */ /* 0x0009e4000b901d46 */
[C---:B------:R-:W-:Y:S01]  /*8cc0*/  IMAD.IADD R2, R211.reuse, 0x1, -R0 ;  /* 0x00000001d3027824 */ /* 0x040fe200078e0a00 */
[C---:B------:R-:W-:Y:S01]  /*8cd0*/  IADD3 R216, R0.reuse, 0x19, RZ ;  /* 0x0000001900d87810 */ /* 0x040fe20007ffe0ff */
[----:B------:R-:W-:Y:S01]  /*8ce0*/  @P1 STS.128 [R204+0x11000], RZ ;  /* 0x011000ffcc001388 */ /* 0x000fe20000000c00 */
[C---:B------:R-:W-:Y:S02]  /*8cf0*/  IADD3 R223, R0.reuse, 0x20, RZ ;  /* 0x0000002000df7810 */ /* 0x040fe40007ffe0ff */
[----:B------:R-:W-:Y:S01]  /*8d00*/  IABS R2, R2 ;  /* 0x0000000200027213 */ /* 0x000fe20000000000 */
[----:B------:R-:W-:Y:S01]  /*8d10*/  @!PT LDS RZ, [RZ] ;  /* 0x00000000fffff984 */ /* 0x000fe20000000800 */
[----:B------:R-:W-:Y:S01]  /*8d20*/  @!PT LDS RZ, [RZ] ;  /* 0x00000000fffff984 */ /* 0x000fe20000000800 */
[----:B------:R-:W-:Y:S01]  /*8d30*/  @!PT LDS RZ, [RZ] ;  /* 0x00000000fffff984 */ /* 0x000fe20000000800 */
[----:B------:R1:W-:Y:S01]  /*8d40*/  @!P1 LDGSTS.E.BYPASS.LTC128B.128 [R204+0x11000], [R26.64+0x100] ;  /* 0x110001001acc9fae */ /* 0x0003e2000b901d46 */
[C---:B------:R-:W-:Y:S01]  /*8d50*/  IADD3 R226, R0.reuse, 0x28, RZ ;  /* 0x0000002800e27810 */ /* 0x040fe20007ffe0ff */
[----:B------:R-:W-:Y:S01]  /*8d60*/  IMAD.IADD R225, R211, 0x1, -R223 ;  /* 0x00000001d3e17824 */ /* 0x000fe200078e0adf */
[C---:B------:R-:W-:Y:S01]  /*8d70*/  IADD3 R228, R0.reuse, 0x29, RZ ;  /* 0x0000002900e47810 */ /* 0x040fe20007ffe0ff */
[----:B------:R-:W-:Y:S01]  /*8d80*/  @P3 STS.128 [R204+0xd800], RZ ;  /* 0x00d800ffcc003388 */ /* 0x000fe20000000c00 */
[----:B------:R-:W-:Y:S01]  /*8d90*/  IMAD.MOV.U32 R135, RZ, RZ, R2 ;  /* 0x000000ffff877224 */ /* 0x000fe200078e0002 */
[----:B------:R-:W-:-:S02]  /*8da0*/  IADD3 R2, R0, 0x1, RZ ;  /* 0x0000000100027810 */ /* 0x000fc40007ffe0ff */
[----:B------:R-:W-:Y:S01]  /*8db0*/  @!PT LDS RZ, [RZ] ;  /* 0x00000000fffff984 */ /* 0x000fe20000000800 */
[----:B------:R-:W-:Y:S01]  /*8dc0*/  @!PT LDS RZ, [RZ] ;  /* 0x00000000fffff984 */ /* 0x000fe20000000800 */
[----:B------:R-:W-:Y:S01]  /*8dd0*/  @!PT LDS RZ, [RZ] ;  /* 0x00000000fffff984 */ /* 0x000fe20000000800 */
[----:B------:R1:W-:Y:S01]  /*8de0*/  @!P3 LDGSTS.E.BYPASS.LTC128B.128 [R204+0xd800], [R24.64] ;  /* 0x0d80000018ccbfae */ /* 0x0003e2000b901d46 */
[----:B------:R-:W-:Y:S01]  /*8df0*/  IMAD.IADD R233, R208, 0x1, -R228 ;  /* 0x00000001d0e97824 */ /* 0x000fe200078e0ae4 */
[C---:B------:R-:W-:Y:S01]  /*8e00*/  ISETP.GE.AND P4, PT, R0.reuse, R209, PT ;  /* 0x000000d10000720c */ /* 0x040fe20003f86270 */
[----:B------:R-:W-:Y:S01]  /*8e10*/  I2F R135, R135 ;  /* 0x0000008700877306 */ /* 0x000fe20000201400 */
[----:B------:R-:W-:Y:S01]  /*8e20*/  @P2 STS.128 [R204+0xf800], RZ ;  /* 0x00f800ffcc002388 */ /* 0x000fe20000000c00 */
[C---:B------:R-:W-:Y:S02]  /*8e30*/  ISETP.GE.AND P5, PT, R0.reuse, R206, PT ;  /* 0x000000ce0000720c */ /* 0x040fe40003fa6270 */
[----:B------:R-:W-:Y:S01]  /*8e40*/  IABS R233, R233 ;  /* 0x000000e900e97213 */ /* 0x000fe20000000000 */
[----:B------:R-:W-:Y:S01]  /*8e50*/  @!PT LDS RZ, [RZ] ;  /* 0x00000000fffff984 */ /* 0x000fe20000000800 */
[----:B------:R-:W-:Y:S01]  /*8e60*/  @!PT LDS RZ, [RZ] ;  /* 0x00000000fffff984 */ /* 0x000fe20000000800 */
[----:B------:R-:W-:Y:S01]  /*8e70*/  @!PT LDS RZ, [RZ] ;  /* 0x00000000fffff984 */ /* 0x000fe20000000800 */
[----:B------:R1:W-:Y:S01]  /*8e80*/  @!P2 LDGSTS.E.BYPASS.LTC128B.128 [R204+0xf800], [R32.64+0x80] ;  /* 0x0f80008020ccafae */ /* 0x0003e2000b901d46 */
[C---:B------:R-:W-:Y:S02]  /*8e90*/  IADD3 R222, R0.reuse, 0x21, RZ ;  /* 0x0000002100de7810 */ /* 0x040fe40007ffe0ff */
[C---:B------:R-:W-:Y:S01]  /*8ea0*/  ISETP.LT.OR P4, PT, R0.reuse, R210, P4 ;  /* 0x000000d20000720c */ /* 0x040fe20002781670 */
[----:B------:R-:W-:Y:S01]  /*8eb0*/  @P1 STS.128 [R204+0x11800], RZ ;  /* 0x011800ffcc001388 */ /* 0x000fe20000000c00 */
[----:B------:R-:W-:Y:S01]  /*8ec0*/  ISETP.LT.OR P5, PT, R0, R207, P5 ;  /* 0x000000cf0000720c */ /* 0x000fe20002fa1670 */
[--C-:B------:R-:W-:Y:S01]  /*8ed0*/  IMAD.IADD R227, R211, 0x1, -R222.reuse ;  /* 0x00000001d3e37824 */ /* 0x100fe200078e0ade */
[C---:B------:R-:W-:Y:S01]  /*8ee0*/  ISETP.GE.AND P6, PT, R2.reuse, R209, PT ;  /* 0x000000d10200720c */ /* 0x040fe20003fc6270 */
[----:B------:R-:W-:Y:S01]  /*8ef0*/  @!PT LDS RZ, [RZ] ;  /* 0x00000000fffff984 */ /* 0x000fe20000000800 */
[----:B------:R-:W-:Y:S01]  /*8f00*/  @!PT LDS RZ, [RZ] ;  /* 0x00000000fffff984 */ /* 0x000fe20000000800 */
[----:B------:R-:W-:Y:S01]  /*8f10*/  @!PT LDS RZ, [RZ] ;  /* 0x00000000fffff984 */ /* 0x000fe20000000800 */
[----:B------:R1:W-:Y:S01]  /*8f20*/  @!P1 LDGSTS.E.BYPASS.LTC128B.128 [R204+0x11800], [R4.64+0x100] ;  /* 0x1180010004cc9fae */ /* 0x0003e2000b901d46 */
[----:B------:R-:W-:Y:S01]  /*8f30*/  ISETP.GE.AND P0, PT, R2, R206, PT ;  /* 0x000000ce0200720c */ /* 0x000fe20003f06270 */
[----:B------:R-:W-:Y:S01]  /*8f40*/  IMAD.IADD R230, R208, 0x1, -R222 ;  /* 0x00000001d0e67824 */ /* 0x000fe200078e0ade */
[C---:B------:R-:W-:Y:S01]  /*8f50*/  ISETP.LT.OR P6, PT, R2.reuse, R210, P6 ;  /* 0x000000d20200720c */ /* 0x040fe200037c1670 */
[----:B------:R-:W-:Y:S01]  /*8f60*/  LDSM.16.M88.4 R164, [R202] ;  /* 0x00000000caa4783b */ /* 0x000fe20000000200 */
[----:B------:R-:W-:-:S02]  /*8f70*/  ISETP.LT.OR P0, PT, R2, R207, P0 ;  /* 0x000000cf0200720c */ /* 0x000fc40000701670 */
[----:B------:R-:W-:Y:S01]  /*8f80*/  IABS R225, R225 ;  /* 0x000000e100e17213 */ /* 0x000fe20000000000 */
[----:B------:R-:W1:Y:S01]  /*8f90*/  LDSM.16.M88.4 R28, [R201+0x6800] ;  /* 0x00680000c91c783b */ /* 0x000e620000000200 */
[----:B------:R-:W-:Y:S02]  /*8fa0*/  IABS R227, R227 ;  /* 0x000000e300e37213 */ /* 0x000fe40000000000 */
[----:B------:R-:W-:Y:S01]  /*8fb0*/  IABS R230, R230 ;  /* 0x000000e600e67213 */ /* 0x000fe20000000000 */
[----:B------:R-:W1:Y:S01]  /*8fc0*/  LDSM.16.M88.4 R136, [R201+0x6000] ;  /* 0x00600000c988783b */ /* 0x000e620000000200 */
[----:B------:R-:W-:Y:S03]  /*8fd0*/  I2F R225, R225 ;  /* 0x000000e100e17306 */ /* 0x000fe60000201400 */
[----:B-----5:R-:W5:Y:S04]  /*8fe0*/  LDSM.16.M88.4 R20, [R201+0x7000] ;  /* 0x00700000c914783b */ /* 0x020f680000000200 */
[----:B------:R-:W-:Y:S01]  /*8ff0*/  LDSM.16.M88.4 R176, [R200] ;  /* 0x00000000c8b0783b */ /* 0x000fe20000000200 */
[----:B------:R-:W-:Y:S03]  /*9000*/  I2F R227, R227 ;  /* 0x000000e300e37306 */ /* 0x000fe60000201400 */
[----:B----4-:R-:W4:Y:S04]  /*9010*/  LDSM.16.M88.4 R8, [R191] ;  /* 0x00000000bf08783b */ /* 0x010f280000000200 */
[----:B--2---:R-:W2:Y:S01]  /*9020*/  LDSM.16.M88.4 R16, [R201+0x7800] ;  /* 0x00780000c910783b */ /* 0x004ea20000000200 */
[----:B------:R-:W-:Y:S03]  /*9030*/  I2F R230, R230 ;  /* 0x000000e600e67306 */ /* 0x000fe60000201400 */
[----:B---3--:R-:W3:Y:S04]  /*9040*/  LDSM.16.M88.4 R12, [R199] ;  /* 0x00000000c70c783b */ /* 0x008ee80000000200 */
[----:B-1----:R-:W1:Y:S04]  /*9050*/  LDSM.16.M88.4 R4, [R190] ;  /* 0x00000000be04783b */ /* 0x002e680000000200 */
[----:B------:R-:W-:Y:S04]  /*9060*/  LDSM.16.M88.4 R160, [R198] ;  /* 0x00000000c6a0783b */ /* 0x000fe80000000200 */
[----:B------:R-:W1:Y:S01]  /*9070*/  LDSM.16.M88.4 R152, [R195+0x6800] ;  /* 0x00680000c398783b */ /* 0x000e620000000200 */
[C---:B------:R-:W-:Y:S03]  /*9080*/  HMMA.16816.F32 R32, R164.reuse, R28, RZ ;  /* 0x0000001ca420723c */ /* 0x040fe600000018ff */
[----:B------:R-:W1:Y:S04]  /*9090*/  LDSM.16.M88.4 R172, [R189] ;  /* 0x00000000bdac783b */ /* 0x000e680000000200 */
[----:B------:R-:W1:Y:S01]  /*90a0*/  LDSM.16.M88.4 R156, [R195+0x6000] ;  /* 0x00600000c39c783b */ /* 0x000e620000000200 */
[C---:B------:R-:W-:Y:S03]  /*90b0*/  HMMA.16816.F32 R28, R164.reuse, R30, RZ ;  /* 0x0000001ea41c723c */ /* 0x040fe600000018ff */
[----:B------:R-:W1:Y:S04]  /*90c0*/  LDSM.16.M88.4 R148, [R195+0x7000] ;  /* 0x00700000c394783b */ /* 0x000e680000000200 */
[----:B------:R-:W-:Y:S01]  /*90d0*/  LDSM.16.M88.4 R144, [R195+0x7800] ;  /* 0x00780000c390783b */ /* 0x000fe20000000200 */
[C---:B------:R-:W-:Y:S03]  /*90e0*/  HMMA.16816.F32 R140, R164.reuse, R136, RZ ;  /* 0x00000088a48c723c */ /* 0x040fe600000018ff */
[----:B------:R-:W0:Y:S05]  /*90f0*/  LDGDEPBAR ;  /* 0x00000000000079af */ /* 0x000e2a0000000000 */
[C---:B-----5:R-:W-:Y:S08]  /*9100*/  HMMA.16816.F32 R24, R164.reuse, R20, RZ ;  /* 0x00000014a418723c */ /* 0x060ff000000018ff */
[C---:B------:R-:W-:Y:S08]  /*9110*/  HMMA.16816.F32 R136, R164.reuse, R138, RZ ;  /* 0x0000008aa488723c */ /* 0x040ff000000018ff */
[----:B------:R-:W-:Y:S08]  /*9120*/  HMMA.16816.F32 R20, R164, R22, RZ ;  /* 0x00000016a414723c */ /* 0x000ff000000018ff */
[C---:B----4-:R-:W-:Y:S08]  /*9130*/  HMMA.16816.F32 R32, R176.reuse, R8, R32 ;  /* 0x00000008b020723c */ /* 0x050ff00000001820 */
[----:B------:R-:W-:Y:S01]  /*9140*/  HMMA.16816.F32 R28, R176, R10, R28 ;  /* 0x0000000ab01c723c */ /* 0x000fe2000000181c */
[----:B------:R-:W-:Y:S07]  /*9150*/  LDSM.16.M88.4 R8, [R188+0x800] ;  /* 0x00080000bc08783b */ /* 0x000fee0000000200 */
[C---:B--2---:R-:W-:Y:S08]  /*9160*/  HMMA.16816.F32 R168, R164.reuse, R16, RZ ;  /* 0x00000010a4a8723c */ /* 0x044ff000000018ff */
[----:B------:R-:W-:Y:S01]  /*9170*/  HMMA.16816.F32 R164, R164, R18, RZ ;  /* 0x00000012a4a4723c */ /* 0x000fe200000018ff */
[----:B------:R-:W2:Y:S07]  /*9180*/  LDSM.16.M88.4 R16, [R197] ;  /* 0x00000000c510783b */ /* 0x000eae0000000200 */
[C---:B---3--:R-:W-:Y:S08]  /*9190*/  HMMA.16816.F32 R140, R176.reuse, R12, R140 ;  /* 0x0000000cb08c723c */ /* 0x048ff0000000188c */
[C---:B------:R-:W-:Y:S01]  /*91a0*/  HMMA.16816.F32 R136, R176.reuse, R14, R136 ;  /* 0x0000000eb088723c */ /* 0x040fe20000001888 */
[----:B------:R-:W3:Y:S07]  /*91b0*/  LDSM.16.M88.4 R12, [R188] ;  /* 0x00000000bc0c783b */ /* 0x000eee0000000200 */
[C---:B-1----:R-:W-:Y:S08]  /*91c0*/  HMMA.16816.F32 R24, R176.reuse, R4, R24 ;  /* 0x00000004b018723c */ /* 0x042ff00000001818 */
[----:B------:R-:W-:Y:S01]  /*91d0*/  HMMA.16816.F32 R20, R176, R6, R20 ;  /* 0x00000006b014723c */ /* 0x000fe20000001814 */
[----:B------:R-:W1:Y:S07]  /*91e0*/  LDSM.16.M88.4 R4, [R188+0x1000] ;  /* 0x00100000bc04783b */ /* 0x000e6e0000000200 */
[C---:B------:R-:W-:Y:S08]  /*91f0*/  HMMA.16816.F32 R32, R160.reuse, R152, R32 ;  /* 0x00000098a020723c */ /* 0x040ff00000001820 */
[----:B------:R-:W-:Y:S01]  /*9200*/  HMMA.16816.F32 R28, R160, R154, R28 ;  /* 0x0000009aa01c723c */ /* 0x000fe2000000181c */
[----:B------:R-:W4:Y:S07]  /*9210*/  LDSM.16.M88.4 R152, [R188+0x1800] ;  /* 0x00180000bc98783b */ /* 0x000f2e0000000200 */
[C---:B------:R-:W-:Y:S08]  /*9220*/  HMMA.16816.F32 R168, R176.reuse, R172, R168 ;  /* 0x000000acb0a8723c */ /* 0x040ff000000018a8 */
[----:B------:R-:W-:Y:S01]  /*9230*/  HMMA.16816.F32 R164, R176, R174, R164 ;  /* 0x000000aeb0a4723c */ /* 0x000fe200000018a4 */
[----:B------:R-:W-:Y:S06]  /*9240*/  LDSM.16.M88.4 R172, [R184] ;  /* 0x00000000b8ac783b */ /* 0x000fec0000000200 */
[C---:B------:R-:W-:Y:S01]  /*9250*/  IADD3 R178, R0.reuse, 0x18, RZ ;  /* 0x0000001800b27810 */ /* 0x040fe20007ffe0ff */
[C---:B------:R-:W-:Y:S08]  /*9260*/  HMMA.16816.F32 R140, R160.reuse, R156, R140 ;  /* 0x0000009ca08c723c */ /* 0x040ff0000000188c */
[C---:B------:R-:W-:Y:S01]  /*9270*/  HMMA.16816.F32 R136, R160.reuse, R158, R136 ;  /* 0x0000009ea088723c */ /* 0x040fe20000001888 */
[----:B------:R-:W-:Y:S07]  /*9280*/  LDSM.16.M88.4 R156, [R202+0x2000] ;  /* 0x00200000ca9c783b */ /* 0x000fee0000000200 */
[C---:B------:R-:W-:Y:S08]  /*9290*/  HMMA.16816.F32 R24, R160.reuse, R148, R24 ;  /* 0x00000094a018723c */ /* 0x040ff00000001818 */
[----:B------:R-:W-:Y:S01]  /*92a0*/  HMMA.16816.F32 R20, R160, R150, R20 ;  /* 0x00000096a014723c */ /* 0x000fe20000001814 */
[----:B------:R-:W5:Y:S07]  /*92b0*/  LDSM.16.M88.4 R148, [R201+0x8000] ;  /* 0x00800000c994783b */ /* 0x000f6e0000000200 */
        /* <DEDUP_REMOVED lines=8> */
[C---:B------:R-:W-:Y:S01]  /*9340*/  HMMA.16816.F32 R136, R16.reuse, R14, R136 ;  /* 0x0000000e1088723c */ /* 0x040fe20000001888 */
[----:B------:R-:W-:Y:S07]  /*9350*/  LDSM.16.M88.4 R12, [R187] ;  /* 0x00000000bb0c783b */ /* 0x000fee0000000200 */
[C---:B-1----:R-:W-:Y:S08]  /*9360*/  HMMA.16816.F32 R24, R16.reuse, R4, R24 ;  /* 0x000000041018723c */ /* 0x042ff00000001818 */
[C---:B------:R-:W-:Y:S01]  /*9370*/  HMMA.16816.F32 R20, R16.reuse, R6, R20 ;  /* 0x000000061014723c */ /* 0x040fe20000001814 */
[----:B------:R-:W1:Y:S07]  /*9380*/  LDSM.16.M88.4 R4, [R201+0x9000] ;  /* 0x00900000c904783b */ /* 0x000e6e0000000200 */
[C---:B----4-:R-:W-:Y:S08]  /*9390*/  HMMA.16816.F32 R168, R16.reuse, R152, R168 ;  /* 0x0000009810a8723c */ /* 0x050ff000000018a8 */
[----:B------:R-:W-:Y:S01]  /*93a0*/  HMMA.16816.F32 R164, R16, R154, R164 ;  /* 0x0000009a10a4723c */ /* 0x000fe200000018a4 */
[----:B------:R-:W3:Y:S04]  /*93b0*/  LDSM.16.M88.4 R16, [R185] ;  /* 0x00000000b910783b */ /* 0x000ee80000000200 */
[----:B------:R-:W4:Y:S03]  /*93c0*/  LDSM.16.M88.4 R152, [R186] ;  /* 0x00000000ba98783b */ /* 0x000f260000000200 */
[C---:B-----5:R-:W-:Y:S08]  /*93d0*/  HMMA.16816.F32 R140, R156.reuse, R148, R140 ;  /* 0x000000949c8c723c */ /* 0x060ff0000000188c */
[C---:B------:R-:W-:Y:S08]  /*93e0*/  HMMA.16816.F32 R136, R156.reuse, R150, R136 ;  /* 0x000000969c88723c */ /* 0x040ff00000001888 */
[C---:B--2---:R-:W-:Y:S08]  /*93f0*/  HMMA.16816.F32 R32, R156.reuse, R8, R32 ;  /* 0x000000089c20723c */ /* 0x044ff00000001820 */
[C---:B------:R-:W-:Y:S01]  /*9400*/  HMMA.16816.F32 R148, R156.reuse, R10, R28 ;  /* 0x0000000a9c94723c */ /* 0x040fe2000000181c */
[----:B------:R-:W-:Y:S04]  /*9410*/  LDSM.16.M88.4 R28, [R198+0x2000] ;  /* 0x00200000c61c783b */ /* 0x000fe80000000200 */
[----:B------:R-:W2:Y:S03]  /*9420*/  LDSM.16.M88.4 R8, [R195+0x8000] ;  /* 0x00800000c308783b */ /* 0x000ea60000000200 */
[----:B-1----:R-:W-:Y:S08]  /*9430*/  HMMA.16816.F32 R24, R156, R4, R24 ;  /* 0x000000049c18723c */ /* 0x002ff00000001818 */
[C---:B------:R-:W-:Y:S08]  /*9440*/  HMMA.16816.F32 R140, R144.reuse, R12, R140 ;  /* 0x0000000c908c723c */ /* 0x040ff0000000188c */
[----:B------:R-:W-:Y:S01]  /*9450*/  HMMA.16816.F32 R136, R144, R14, R136 ;  /* 0x0000000e9088723c */ /* 0x000fe20000001888 */
[----:B------:R-:W1:Y:S07]  /*9460*/  LDSM.16.M88.4 R12, [R195+0x9000] ;  /* 0x00900000c30c783b */ /* 0x000e6e0000000200 */
[C---:B------:R-:W-:Y:S01]  /*9470*/  HMMA.16816.F32 R20, R156.reuse, R6, R20 ;  /* 0x000000069c14723c */ /* 0x040fe20000001814 */
[----:B------:R-:W5:Y:S07]  /*9480*/  LDSM.16.M88.4 R4, [R195+0x8800] ;  /* 0x00880000c304783b */ /* 0x000f6e0000000200 */
[C---:B------:R-:W-:Y:S08]  /*9490*/  HMMA.16816.F32 R168, R156.reuse, R160, R168 ;  /* 0x000000a09ca8723c */ /* 0x040ff000000018a8 */
[----:B------:R-:W-:Y:S01]  /*94a0*/  HMMA.16816.F32 R164, R156, R162, R164 ;  /* 0x000000a29ca4723c */ /* 0x000fe200000018a4 */
[----:B------:R-:W1:Y:S07]  /*94b0*/  LDSM.16.M88.4 R160, [R195+0x9800] ;  /* 0x00980000c3a0783b */ /* 0x000e6e0000000200 */
[C---:B---3--:R-:W-:Y:S01]  /*94c0*/  HMMA.16816.F32 R156, R144.reuse, R16, R24 ;  /* 0x00000010909c723c */ /* 0x048fe20000001818 */
[----:B------:R-:W-:Y:S07]  /*94d0*/  LDSM.16.M88.4 R24, [R188+0x2000] ;  /* 0x00200000bc18783b */ /* 0x000fee0000000200 */
[C---:B----4-:R-:W-:Y:S08]  /*94e0*/  HMMA.16816.F32 R32, R144.reuse, R152, R32 ;  /* 0x000000989020723c */ /* 0x050ff00000001820 */
[----:B------:R-:W-:Y:S01]  /*94f0*/  HMMA.16816.F32 R148, R144, R154, R148 ;  /* 0x0000009a9094723c */ /* 0x000fe20000001894 */
[----:B------:R-:W-:Y:S07]  /*9500*/  LDSM.16.M88.4 R152, [R197+0x2000] ;  /* 0x00200000c598783b */ /* 0x000fee0000000200 */
[C---:B--2---:R-:W-:Y:S08]  /*9510*/  HMMA.16816.F32 R140, R28.reuse, R8, R140 ;  /* 0x000000081c8c723c */ /* 0x044ff0000000188c */
[----:B------:R-:W-:Y:S01]  /*9520*/  HMMA.16816.F32 R136, R28, R10, R136 ;  /* 0x0000000a1c88723c */ /* 0x000fe20000001888 */
[----:B------:R-:W2:Y:S07]  /*9530*/  LDSM.16.M88.4 R8, [R188+0x3000] ;  /* 0x00300000bc08783b */ /* 0x000eae0000000200 */
[C---:B------:R-:W-:Y:S01]  /*9540*/  HMMA.16816.F32 R20, R144.reuse, R18, R20 ;  /* 0x000000129014723c */ /* 0x040fe20000001814 */
[----:B------:R-:W3:Y:S07]  /*9550*/  LDSM.16.M88.4 R16, [R188+0x2800] ;  /* 0x00280000bc10783b */ /* 0x000eee0000000200 */
[C---:B------:R-:W-:Y:S07]  /*9560*/  HMMA.16816.F32 R168, R144.reuse, R172, R168 ;  /* 0x000000ac90a8723c */ /* 0x040fee00000018a8 */
[C---:B------:R-:W-:Y:S01]  /*9570*/  IADD3 R172, R0.reuse, 0x10, RZ ;  /* 0x0000001000ac7810 */ /* 0x040fe20007ffe0ff */
[----:B------:R-:W-:Y:S01]  /*9580*/  HMMA.16816.F32 R164, R144, R174, R164 ;  /* 0x000000ae90a4723c */ /* 0x000fe200000018a4 */
[----:B------:R-:W-:Y:S06]  /*9590*/  LDSM.16.M88.4 R144, [R197+0x4000] ;  /* 0x00400000c590783b */ /* 0x000fec0000000200 */
[----:B------:R-:W-:Y:S01]  /*95a0*/  IADD3 R174, R0, 0x11, RZ ;  /* 0x0000001100ae7810 */ /* 0x000fe20007ffe0ff */
[----:B-1----:R-:W-:Y:S01]  /*95b0*/  HMMA.16816.F32 R156, R28, R12, R156 ;  /* 0x0000000c1c9c723c */ /* 0x002fe2000000189c */
[----:B------:R-:W-:-:S05]  /*95c0*/  IMAD.IADD R175, R208, 0x1, -R172 ;  /* 0x00000001d0af7824 */ /* 0x000fca00078e0aac */
[----:B------:R-:W-:Y:S02]  /*95d0*/  IABS R175, R175 ;  /* 0x000000af00af7213 */ /* 0x000fe40000000000 */
[C---:B-----5:R-:W-:Y:S04]  /*95e0*/  HMMA.16816.F32 R32, R28.reuse, R4, R32 ;  /* 0x000000041c20723c */ /* 0x060fe80000001820 */
[----:B------:R-:W-:Y:S04]  /*95f0*/  I2F R175, R175 ;  /* 0x000000af00af7306 */ /* 0x000fe80000201400 */
[C---:B------:R-:W-:Y:S01]  /*9600*/  HMMA.16816.F32 R148, R28.reuse, R6, R148 ;  /* 0x000000061c94723c */ /* 0x040fe20000001894 */
[----:B------:R-:W1:Y:S07]  /*9610*/  LDSM.16.M88.4 R4, [R188+0x3800] ;  /* 0x00380000bc04783b */ /* 0x000e6e0000000200 */
[C---:B------:R-:W-:Y:S01]  /*9620*/  HMMA.16816.F32 R20, R28.reuse, R14, R20 ;  /* 0x0000000e1c14723c */ /* 0x040fe20000001814 */
[----:B------:R-:W-:Y:S07]  /*9630*/  LDSM.16.M88.4 R12, [R201+0xa000] ;  /* 0x00a00000c90c783b */ /* 0x000fee0000000200 */
[C---:B------:R-:W-:Y:S08]  /*9640*/  HMMA.16816.F32 R168, R28.reuse, R160, R168 ;  /* 0x000000a01ca8723c */ /* 0x040ff000000018a8 */
[----:B------:R-:W-:Y:S07]  /*9650*/  HMMA.16816.F32 R164, R28, R162, R164 ;  /* 0x000000a21ca4723c */ /* 0x000fee00000018a4 */
[----:B------:R-:W-:Y:S01]  /*9660*/  IADD3 R162, R0, 0x8, RZ ;  /* 0x0000000800a27810 */ /* 0x000fe20007ffe0ff */
[----:B--2---:R-:W-:Y:S01]  /*9670*/  HMMA.16816.F32 R156, R152, R8, R156 ;  /* 0x00000008989c723c */ /* 0x004fe2000000189c */
[----:B------:R-:W-:-:S02]  /*9680*/  IMAD.IADD R28, R211, 0x1, -R174 ;  /* 0x00000001d31c7824 */ /* 0x000fc400078e0aae */
[----:B------:R-:W-:-:S03]  /*9690*/  IMAD.IADD R29, R211, 0x1, -R178 ;  /* 0x00000001d31d7824 */ /* 0x000fc600078e0ab2 */
[----:B------:R-:W-:Y:S01]  /*96a0*/  IABS R28, R28 ;  /* 0x0000001c001c7213 */ /* 0x000fe20000000000 */
[--C-:B------:R-:W-:Y:S01]  /*96b0*/  IMAD.IADD R8, R211, 0x1, -R2.reuse ;  /* 0x00000001d3087824 */ /* 0x100fe200078e0a02 */
[----:B------:R-:W-:Y:S01]  /*96c0*/  HMMA.16816.F32 R140, R152, R24, R140 ;  /* 0x00000018988c723c */ /* 0x000fe2000000188c */
[----:B------:R-:W-:Y:S02]  /*96d0*/  IMAD.IADD R9, R208, 0x1, -R2 ;  /* 0x00000001d0097824 */ /* 0x000fe400078e0a02 */
[----:B------:R-:W-:Y:S01]  /*96e0*/  IMAD.MOV.U32 R176, RZ, RZ, R28 ;  /* 0x000000ffffb07224 */ /* 0x000fe200078e001c */
[----:B------:R-:W-:-:S04]  /*96f0*/  IABS R8, R8 ;  /* 0x0000000800087213 */ /* 0x000fc80000000000 */
[C---:B------:R-:W-:Y:S01]  /*9700*/  HMMA.16816.F32 R136, R152.reuse, R26, R136 ;  /* 0x0000001a9888723c */ /* 0x040fe20000001888 */
[----:B------:R-:W2:Y:S01]  /*9710*/  LDSM.16.M88.4 R24, [R202+0x4000] ;  /* 0x00400000ca18783b */ /* 0x000ea20000000200 */
[----:B------:R-:W-:Y:S01]  /*9720*/  IMAD.MOV.U32 R161, RZ, RZ, R8 ;  /* 0x000000ffffa17224 */ /* 0x000fe200078e0008 */
[----:B------:R-:W-:Y:S01]  /*9730*/  IABS R8, R9 ;  /* 0x0000000900087213 */ /* 0x000fe20000000000 */
[----:B------:R-:W-:Y:S04]  /*9740*/  I2F R176, R176 ;  /* 0x000000b000b07306 */ /* 0x000fe80000201400 */
[C---:B---3--:R-:W-:Y:S01]  /*9750*/  HMMA.16816.F32 R32, R152.reuse, R16, R32 ;  /* 0x000000109820723c */ /* 0x048fe20000001820 */
[----:B------:R-:W-:Y:S02]  /*9760*/  IMAD.MOV.U32 R163, RZ, RZ, R8 ;  /* 0x000000ffffa37224 */ /* 0x000fe400078e0008 */
[C---:B------:R-:W-:Y:S01]  /*9770*/  IMAD.IADD R8, R208.reuse, 0x1, -R162 ;  /* 0x00000001d0087824 */ /* 0x040fe200078e0aa2 */
[----:B------:R-:W-:Y:S03]  /*9780*/  I2F R161, R161 ;  /* 0x000000a100a17306 */ /* 0x000fe60000201400 */
[----:B------:R-:W-:Y:S01]  /*9790*/  IMAD.IADD R16, R208, 0x1, -R0 ;  /* 0x00000001d0107824 */ /* 0x000fe200078e0a00 */
[----:B------:R-:W-:Y:S01]  /*97a0*/  HMMA.16816.F32 R148, R152, R18, R148 ;  /* 0x000000129894723c */ /* 0x000fe20000001894 */
[----:B------:R-:W-:-:S03]  /*97b0*/  IABS R8, R8 ;  /* 0x0000000800087213 */ /* 0x000fc60000000000 */
[----:B------:R-:W-:Y:S01]  /*97c0*/  IABS R16, R16 ;  /* 0x0000001000107213 */ /* 0x000fe20000000000 */
[----:B------:R-:W-:Y:S03]  /*97d0*/  I2F R163, R163 ;  /* 0x000000a300a37306 */ /* 0x000fe60000201400 */
[C---:B------:R-:W-:Y:S01]  /*97e0*/  HMMA.16816.F32 R20, R152.reuse, R10, R20 ;  /* 0x0000000a9814723c */ /* 0x040fe20000001814 */
[----:B------:R-:W-:Y:S02]  /*97f0*/  IMAD.MOV.U32 R160, RZ, RZ, R16 ;  /* 0x000000ffffa07224 */ /* 0x000fe400078e0010 */
[----:B------:R-:W3:Y:S04]  /*9800*/  LDSM.16.M88.4 R16, [R201+0xa800] ;  /* 0x00a80000c910783b */ /* 0x000ee80000000200 */
[----:B------:R-:W-:Y:S01]  /*9810*/  I2F R160, R160 ;  /* 0x000000a000a07306 */ /* 0x000fe20000201400 */
[C---:B-1----:R-:W-:Y:S07]  /*9820*/  HMMA.16816.F32 R168, R152.reuse, R4, R168 ;  /* 0x0000000498a8723c */ /* 0x042fee00000018a8 */
[----:B------:R-:W-:Y:S01]  /*9830*/  IMAD.IADD R4, R211, 0x1, -R162 ;  /* 0x00000001d3047824 */ /* 0x000fe200078e0aa2 */
[----:B------:R-:W-:Y:S04]  /*9840*/  HMMA.16816.F32 R164, R152, R6, R164 ;  /* 0x0000000698a4723c */ /* 0x000fe800000018a4 */
[----:B------:R-:W-:-:S03]  /*9850*/  IABS R4, R4 ;  /* 0x0000000400047213 */ /* 0x000fc60000000000 */
[----:B------:R-:W-:Y:S01]  /*9860*/  IADD3 R152, R0, 0x9, RZ ;  /* 0x0000000900987810 */ /* 0x000fe20007ffe0ff */
[----:B------:R-:W-:Y:S01]  /*9870*/  IMAD.MOV.U32 R154, RZ, RZ, R8 ;  /* 0x000000ffff9a7224 */ /* 0x000fe200078e0008 */
[C---:B--2---:R-:W-:Y:S01]  /*9880*/  HMMA.16816.F32 R140, R24.reuse, R12, R140 ;  /* 0x0000000c188c723c */ /* 0x044fe2000000188c */
[----:B------:R-:W-:Y:S02]  /*9890*/  IMAD.MOV.U32 R153, RZ, RZ, R4 ;  /* 0x000000ffff997224 */ /* 0x000fe400078e0004 */
[C-C-:B------:R-:W-:Y:S01]  /*98a0*/  IMAD.IADD R9, R211.reuse, 0x1, -R152.reuse ;  /* 0x00000001d3097824 */ /* 0x140fe200078e0a98 */
[----:B------:R-:W1:Y:S01]  /*98b0*/  LDSM.16.M88.4 R4, [R201+0xb000] ;  /* 0x00b00000c904783b */ /* 0x000e620000000200 */
[----:B------:R-:W-:Y:S02]  /*98c0*/  I2F R154, R154 ;  /* 0x0000009a009a7306 */ /* 0x000fe40000201400 */
[C---:B------:R-:W-:Y:S01]  /*98d0*/  IMAD.IADD R12, R208.reuse, 0x1, -R152 ;  /* 0x00000001d00c7824 */ /* 0x040fe200078e0a98 */
[----:B------:R-:W-:Y:S01]  /*98e0*/  IABS R8, R9 ;  /* 0x0000000900087213 */ /* 0x000fe20000000000 */
[----:B------:R-:W-:Y:S01]  /*98f0*/  IMAD.IADD R13, R211, 0x1, -R172 ;  /* 0x00000001d30d7824 */ /* 0x000fe200078e0aac */
[C---:B------:R-:W-:Y:S02]  /*9900*/  HMMA.16816.F32 R136, R24.reuse, R14, R136 ;  /* 0x0000000e1888723c */ /* 0x040fe40000001888 */
[----:B------:R-:W-:Y:S01]  /*9910*/  IABS R12, R12 ;  /* 0x0000000c000c7213 */ /* 0x000fe20000000000 */
[----:B------:R-:W-:Y:S01]  /*9920*/  IMAD.MOV.U32 R155, RZ, RZ, R8 ;  /* 0x000000ffff9b7224 */ /* 0x000fe200078e0008 */
[----:B------:R-:W-:Y:S01]  /*9930*/  IABS R177, R13 ;  /* 0x0000000d00b17213 */ /* 0x000fe20000000000 */
[----:B------:R-:W2:Y:S01]  /*9940*/  LDSM.16.M88.4 R8, [R201+0xb800] ;  /* 0x00b80000c908783b */ /* 0x000ea20000000200 */
[----:B------:R4:W-:Y:S02]  /*9950*/  I2F R173, R12 ;  /* 0x0000000c00ad7306 */ /* 0x0009e40000201400 */
[C---:B---3--:R-:W-:Y:S06]  /*9960*/  HMMA.16816.F32 R32, R24.reuse, R16, R32 ;  /* 0x000000101820723c */ /* 0x048fec0000001820 */
[----:B------:R-:W-:Y:S02]  /*9970*/  I2F R153, R153 ;  /* 0x0000009900997306 */ /* 0x000fe40000201400 */
[C---:B------:R-:W-:Y:S01]  /*9980*/  HMMA.16816.F32 R148, R24.reuse, R18, R148 ;  /* 0x000000121894723c */ /* 0x040fe20000001894 */
[----:B------:R-:W-:Y:S04]  /*9990*/  LDSM.16.M88.4 R16, [R200+0x4000] ;  /* 0x00400000c810783b */ /* 0x000fe80000000200 */
[----:B----4-:R-:W3:Y:S01]  /*99a0*/  LDSM.16.M88.4 R12, [R183] ;  /* 0x00000000b70c783b */ /* 0x010ee20000000200 */
[----:B------:R-:W-:Y:S08]  /*99b0*/  I2F R177, R177 ;  /* 0x000000b100b17306 */ /* 0x000ff00000201400 */
[----:B------:R-:W-:Y:S01]  /*99c0*/  I2F R155, R155 ;  /* 0x0000009b009b7306 */ /* 0x000fe20000201400 */
[C---:B-1----:R-:W-:Y:S07]  /*99d0*/  HMMA.16816.F32 R156, R24.reuse, R4, R156 ;  /* 0x00000004189c723c */ /* 0x042fee000000189c */
[----:B------:R-:W-:Y:S01]  /*99e0*/  IMAD.IADD R4, R208, 0x1, -R174 ;  /* 0x00000001d0047824 */ /* 0x000fe200078e0aae */
[----:B------:R-:W-:Y:S04]  /*99f0*/  HMMA.16816.F32 R20, R24, R6, R20 ;  /* 0x000000061814723c */ /* 0x000fe80000001814 */
[----:B------:R-:W-:-:S02]  /*9a00*/  IABS R28, R4 ;  /* 0x00000004001c7213 */ /* 0x000fc40000000000 */
[----:B------:R-:W1:Y:S02]  /*9a10*/  LDSM.16.M88.4 R4, [R182] ;  /* 0x00000000b604783b */ /* 0x000e640000000200 */
[----:B--2---:R-:W-:Y:S01]  /*9a20*/  HMMA.16816.F32 R168, R24, R8, R168 ;  /* 0x0000000818a8723c */ /* 0x004fe200000018a8 */
[----:B------:R-:W-:Y:S01]  /*9a30*/  IMAD.MOV.U32 R179, RZ, RZ, R28 ;  /* 0x000000ffffb37224 */ /* 0x000fe200078e001c */
[----:B------:R-:W-:-:S04]  /*9a40*/  IABS R28, R29 ;  /* 0x0000001d001c7213 */ /* 0x000fc80000000000 */
[----:B------:R2:W-:Y:S01]  /*9a50*/  I2F R218, R28 ;  /* 0x0000001c00da7306 */ /* 0x0005e20000201400 */
[C---:B------:R-:W-:Y:S01]  /*9a60*/  IMAD.IADD R8, R208.reuse, 0x1, -R178 ;  /* 0x00000001d0087824 */ /* 0x040fe200078e0ab2 */
[----:B------:R-:W-:Y:S04]  /*9a70*/  HMMA.16816.F32 R164, R24, R10, R164 ;  /* 0x0000000a18a4723c */ /* 0x000fe800000018a4 */
[----:B------:R-:W-:Y:S02]  /*9a80*/  IABS R8, R8 ;  /* 0x0000000800087213 */ /* 0x000fe40000000000 */
[----:B------:R-:W-:Y:S01]  /*9a90*/  I2F R179, R179 ;  /* 0x000000b300b37306 */ /* 0x000fe20000201400 */
[--C-:B------:R-:W-:Y:S01]  /*9aa0*/  IMAD.IADD R24, R208, 0x1, -R216.reuse ;  /* 0x00000001d0187824 */ /* 0x100fe200078e0ad8 */
[----:B---3--:R-:W-:Y:S01]  /*9ab0*/  HMMA.16816.F32 R140, R16, R12, R140 ;  /* 0x0000000c108c723c */ /* 0x008fe2000000188c */
[----:B------:R-:W-:-:S03]  /*9ac0*/  IMAD.IADD R25, R211, 0x1, -R216 ;  /* 0x00000001d3197824 */ /* 0x000fc600078e0ad8 */
[----:B------:R-:W-:Y:S01]  /*9ad0*/  IABS R224, R24 ;  /* 0x0000001800e07213 */ /* 0x000fe20000000000 */
[----:B------:R-:W-:Y:S01]  /*9ae0*/  IMAD.IADD R24, R208, 0x1, -R223 ;  /* 0x00000001d0187824 */ /* 0x000fe200078e0adf */
[----:B------:R3:W-:Y:S01]  /*9af0*/  I2F R221, R8 ;  /* 0x0000000800dd7306 */ /* 0x0007e20000201400 */
[----:B------:R-:W-:Y:S01]  /*9b00*/  IABS R25, R25 ;  /* 0x0000001900197213 */ /* 0x000fe20000000000 */
[----:B------:R-:W-:Y:S01]  /*9b10*/  HMMA.16816.F32 R136, R16, R14, R136 ;  /* 0x0000000e1088723c */ /* 0x000fe20000001888 */
[----:B------:R-:W4:Y:S01]  /*9b20*/  LDSM.16.M88.4 R12, [R180] ;  /* 0x00000000b40c783b */ /* 0x000f220000000200 */
[----:B------:R-:W-:Y:S01]  /*9b30*/  IABS R229, R24 ;  /* 0x0000001800e57213 */ /* 0x000fe20000000000 */
[----:B--2---:R-:W-:-:S03]  /*9b40*/  IMAD.IADD R28, R211, 0x1, -R226 ;  /* 0x00000001d31c7824 */ /* 0x004fc600078e0ae2 */
[----:B------:R2:W-:Y:S02]  /*9b50*/  I2F R220, R25 ;  /* 0x0000001900dc7306 */ /* 0x0005e40000201400 */
[----:B------:R-:W-:Y:S02]  /*9b60*/  IABS R231, R28 ;  /* 0x0000001c00e77213 */ /* 0x000fe40000000000 */
[----:B------:R-:W-:Y:S04]  /*9b70*/  LDSM.16.M88.4 R28, [R195+0xa800] ;  /* 0x00a80000c31c783b */ /* 0x000fe80000000200 */
[----:B---3--:R-:W3:Y:S01]  /*9b80*/  LDSM.16.M88.4 R8, [R181] ;  /* 0x00000000b508783b */ /* 0x008ee20000000200 */
[C---:B-1----:R-:W-:Y:S01]  /*9b90*/  HMMA.16816.F32 R32, R16.reuse, R4, R32 ;  /* 0x000000041020723c */ /* 0x042fe20000001820 */
[----:B------:R-:W-:Y:S02]  /*9ba0*/  I2F R229, R229 ;  /* 0x000000e500e57306 */ /* 0x000fe40000201400 */
[----:B--2---:R-:W-:Y:S05]  /*9bb0*/  LDSM.16.M88.4 R24, [R198+0x4000] ;  /* 0x00400000c618783b */ /* 0x004fea0000000200 */
[C---:B------:R-:W-:Y:S01]  /*9bc0*/  HMMA.16816.F32 R148, R16.reuse, R6, R148 ;  /* 0x000000061094723c */ /* 0x040fe20000001894 */
[----:B------:R-:W-:Y:S01]  /*9bd0*/  I2F R231, R231 ;  /* 0x000000e700e77306 */ /* 0x000fe20000201400 */
[----:B------:R-:W1:Y:S07]  /*9be0*/  LDSM.16.M88.4 R4, [R195+0xa000] ;  /* 0x00a00000c304783b */ /* 0x000e6e0000000200 */
[----:B------:R-:W-:Y:S01]  /*9bf0*/  I2F R224, R224 ;  /* 0x000000e000e07306 */ /* 0x000fe20000201400 */
[C---:B----4-:R-:W-:Y:S07]  /*9c00*/  HMMA.16816.F32 R168, R16.reuse, R12, R168 ;  /* 0x0000000c10a8723c */ /* 0x050fee00000018a8 */
[----:B------:R-:W-:Y:S01]  /*9c10*/  IADD3 R12, R0, 0x30, RZ ;  /* 0x00000030000c7810 */ /* 0x000fe20007ffe0ff */
[C---:B------:R-:W-:Y:S01]  /*9c20*/  HMMA.16816.F32 R164, R16.reuse, R14, R164 ;  /* 0x0000000e10a4723c */ /* 0x040fe200000018a4 */
[----:B------:R-:W-:Y:S06]  /*9c30*/  I2F R14, R233 ;  /* 0x000000e9000e7306 */ /* 0x000fec0000201400 */
[----:B------:R-:W-:Y:S01]  /*9c40*/  IMAD.IADD R15, R211, 0x1, -R12 ;  /* 0x00000001d30f7824 */ /* 0x000fe200078e0a0c */
[----:B---3--:R-:W-:Y:S04]  /*9c50*/  HMMA.16816.F32 R156, R16, R8, R156 ;  /* 0x00000008109c723c */ /* 0x008fe8000000189c */
[----:B------:R-:W-:-:S03]  /*9c60*/  IABS R15, R15 ;  /* 0x0000000f000f7213 */ /* 0x000fc60000000000 */
[----:B------:R-:W-:Y:S01]  /*9c70*/  IMAD.IADD R8, R208, 0x1, -R226 ;  /* 0x00000001d0087824 */ /* 0x000fe200078e0ae2 */
[----:B------:R-:W-:Y:S04]  /*9c80*/  HMMA.16816.F32 R20, R16, R10, R20 ;  /* 0x0000000a1014723c */ /* 0x000fe80000001814 */
[----:B------:R-:W-:Y:S01]  /*9c90*/  IABS R232, R8 ;  /* 0x0000000800e87213 */ /* 0x000fe20000000000 */
[----:B------:R-:W-:Y:S02]  /*9ca0*/  IMAD.IADD R8, R211, 0x1, -R228 ;  /* 0x00000001d3087824 */ /* 0x000fe400078e0ae4 */
[----:B------:R-:W-:Y:S01]  /*9cb0*/  IMAD.MOV.U32 R16, RZ, RZ, R15 ;  /* 0x000000ffff107224 */ /* 0x000fe200078e000f */
[----:B-1----:R-:W-:Y:S01]  /*9cc0*/  HMMA.16816.F32 R140, R24, R4, R140 ;  /* 0x00000004188c723c */ /* 0x002fe2000000188c */
[----:B------:R-:W-:Y:S01]  /*9cd0*/  IADD3 R15, R0, 0x31, RZ ;  /* 0x00000031000f7810 */ /* 0x000fe20007ffe0ff */
[----:B------:R-:W-:Y:S01]  /*9ce0*/  I2F R232, R232 ;  /* 0x000000e800e87306 */ /* 0x000fe20000201400 */
[----:B------:R-:W-:-:S02]  /*9cf0*/  IABS R8, R8 ;  /* 0x0000000800087213 */ /* 0x000fc40000000000 */
[----:B------:R-:W-:Y:S02]  /*9d00*/  IADD3 R18, R0, 0x38, RZ ;  /* 0x0000003800127810 */ /* 0x000fe40007ffe0ff */
[----:B------:R-:W-:Y:S01]  /*9d10*/  IMAD.IADD R4, R208, 0x1, -R12 ;  /* 0x00000001d0047824 */ /* 0x000fe200078e0a0c */
[----:B------:R-:W-:Y:S01]  /*9d20*/  HMMA.16816.F32 R136, R24, R6, R136 ;  /* 0x000000061888723c */ /* 0x000fe20000001888 */
[----:B------:R-:W-:Y:S01]  /*9d30*/  IMAD.MOV.U32 R13, RZ, RZ, R8 ;  /* 0x000000ffff0d7224 */ /* 0x000fe200078e0008 */
[----:B------:R-:W-:Y:S01]  /*9d40*/  I2F R16, R16 ;  /* 0x0000001000107306 */ /* 0x000fe20000201400 */
[----:B------:R-:W1:Y:S01]  /*9d50*/  LDSM.16.M88.4 R8, [R188+0x4000] ;  /* 0x00400000bc08783b */ /* 0x000e620000000200 */
[----:B------:R-:W-:Y:S01]  /*9d60*/  IABS R4, R4 ;  /* 0x0000000400047213 */ /* 0x000fe20000000000 */
[----:B------:R-:W-:-:S03]  /*9d70*/  IMAD.IADD R5, R211, 0x1, -R15 ;  /* 0x00000001d3057824 */ /* 0x000fc600078e0a0f */
[C---:B------:R-:W-:Y:S01]  /*9d80*/  HMMA.16816.F32 R32, R24.reuse, R28, R32 ;  /* 0x0000001c1820723c */ /* 0x040fe20000001820 */
[----:B------:R-:W-:Y:S01]  /*9d90*/  IMAD.MOV.U32 R17, RZ, RZ, R4 ;  /* 0x000000ffff117224 */ /* 0x000fe200078e0004 */
[----:B------:R-:W-:Y:S01]  /*9da0*/  IABS R4, R5 ;  /* 0x0000000500047213 */ /* 0x000fe20000000000 */
[C---:B------:R-:W-:Y:S01]  /*9db0*/  IMAD.IADD R5, R208.reuse, 0x1, -R15 ;  /* 0x00000001d0057824 */ /* 0x040fe200078e0a0f */
[----:B------:R-:W-:Y:S03]  /*9dc0*/  I2F R13, R13 ;  /* 0x0000000d000d7306 */ /* 0x000fe60000201400 */
[----:B------:R-:W-:Y:S01]  /*9dd0*/  IMAD.MOV.U32 R19, RZ, RZ, R4 ;  /* 0x000000ffff137224 */ /* 0x000fe200078e0004 */
[----:B------:R-:W-:Y:S01]  /*9de0*/  IABS R4, R5 ;  /* 0x0000000500047213 */ /* 0x000fe20000000000 */
[--C-:B------:R-:W-:Y:S01]  /*9df0*/  IMAD.IADD R5, R211, 0x1, -R18.reuse ;  /* 0x00000001d3057824 */ /* 0x100fe200078e0a12 */
[----:B------:R-:W-:Y:S01]  /*9e00*/  HMMA.16816.F32 R148, R24, R30, R148 ;  /* 0x0000001e1894723c */ /* 0x000fe20000001894 */
[----:B------:R-:W-:Y:S01]  /*9e10*/  IMAD.IADD R28, R208, 0x1, -R18 ;  /* 0x00000001d01c7824 */ /* 0x000fe200078e0a12 */
[----:B------:R-:W-:Y:S01]  /*9e20*/  I2F R17, R17 ;  /* 0x0000001100117306 */ /* 0x000fe20000201400 */
[----:B------:R-:W-:Y:S01]  /*9e30*/  IMAD.MOV.U32 R29, RZ, RZ, R4 ;  /* 0x000000ffff1d7224 */ /* 0x000fe200078e0004 */
[----:B------:R-:W-:-:S02]  /*9e40*/  IABS R4, R5 ;  /* 0x0000000500047213 */ /* 0x000fc40000000000 */
[----:B------:R-:W-:Y:S02]  /*9e50*/  IABS R28, R28 ;  /* 0x0000001c001c7213 */ /* 0x000fe40000000000 */
[----:B------:R-:W-:Y:S01]  /*9e60*/  IADD3 R30, R0, 0x39, RZ ;  /* 0x00000039001e7810 */ /* 0x000fe20007ffe0ff */
[----:B------:R-:W-:Y:S01]  /*9e70*/  IMAD.MOV.U32 R31, RZ, RZ, R4 ;  /* 0x000000ffff1f7224 */ /* 0x000fe200078e0004 */
[----:B------:R-:W-:Y:S01]  /*9e80*/  I2F R19, R19 ;  /* 0x0000001300137306 */ /* 0x000fe20000201400 */
[----:B------:R-:W2:Y:S01]  /*9e90*/  LDSM.16.M88.4 R4, [R195+0xb000] ;  /* 0x00b00000c304783b */ /* 0x000ea20000000200 */
[----:B------:R-:W-:Y:S02]  /*9ea0*/  IMAD.MOV.U32 R234, RZ, RZ, R28 ;  /* 0x000000ffffea7224 */ /* 0x000fe400078e001c */
[--C-:B------:R-:W-:Y:S02]  /*9eb0*/  IMAD.IADD R28, R208, 0x1, -R30.reuse ;  /* 0x00000001d01c7824 */ /* 0x100fe400078e0a1e */
[----:B------:R-:W-:-:S02]  /*9ec0*/  IMAD.IADD R235, R211, 0x1, -R30 ;  /* 0x00000001d3eb7824 */ /* 0x000fc400078e0a1e */
[----:B------:R-:W-:Y:S01]  /*9ed0*/  I2F R31, R31 ;  /* 0x0000001f001f7306 */ /* 0x000fe20000201400 */
[----:B------:R-:W-:Y:S02]  /*9ee0*/  IABS R28, R28 ;  /* 0x0000001c001c7213 */ /* 0x000fe40000000000 */
[----:B------:R-:W-:Y:S01]  /*9ef0*/  IABS R235, R235 ;  /* 0x000000eb00eb7213 */ /* 0x000fe20000000000 */
[C---:B-1----:R-:W-:Y:S04]  /*9f00*/  HMMA.16816.F32 R140, R144.reuse, R8, R140 ;  /* 0x00000008908c723c */ /* 0x042fe8000000188c */
[----:B------:R-:W-:Y:S04]  /*9f10*/  I2F R233, R28 ;  /* 0x0000001c00e97306 */ /* 0x000fe80000201400 */
[----:B------:R-:W-:Y:S01]  /*9f20*/  HMMA.16816.F32 R136, R144, R10, R136 ;  /* 0x0000000a9088723c */ /* 0x000fe20000001888 */
[----:B------:R-:W1:Y:S03]  /*9f30*/  LDSM.16.M88.4 R8, [R188+0x4800] ;  /* 0x00480000bc08783b */ /* 0x000e660000000200 */
[----:B------:R-:W-:Y:S08]  /*9f40*/  I2F R29, R29 ;  /* 0x0000001d001d7306 */ /* 0x000ff00000201400 */
[----:B------:R-:W-:Y:S04]  /*9f50*/  I2F R234, R234 ;  /* 0x000000ea00ea7306 */ /* 0x000fe80000201400 */
[----:B------:R-:W-:Y:S01]  /*9f60*/  FMUL.FTZ R237, R141, c[0x0][0x2ec] ;  /* 0x0000bb008ded7a20 */ /* 0x000fe20000410000 */
[----:B--2---:R-:W-:Y:S01]  /*9f70*/  HMMA.16816.F32 R156, R24, R4, R156 ;  /* 0x00000004189c723c */ /* 0x004fe2000000189c */
[----:B------:R-:W-:-:S02]  /*9f80*/  FMUL.FTZ R140, R140, c[0x0][0x2ec] ;  /* 0x0000bb008c8c7a20 */ /* 0x000fc40000410000 */
[----:B------:R-:W2:Y:S01]  /*9f90*/  MUFU.TANH R28, R237 ;  /* 0x000000ed001c7308 */ /* 0x000ea20000002400 */
[----:B------:R-:W-:Y:S02]  /*9fa0*/  FMUL.FTZ R141, R142, c[0x0][0x2ec] ;  /* 0x0000bb008e8d7a20 */ /* 0x000fe40000410000 */
[----:B------:R-:W-:Y:S02]  /*9fb0*/  FMUL.FTZ R142, R143, c[0x0][0x2ec] ;  /* 0x0000bb008f8e7a20 */ /* 0x000fe40000410000 */
[----:B------:R-:W-:Y:S01]  /*9fc0*/  FMUL.FTZ R236, R136, c[0x0][0x2ec] ;  /* 0x0000bb0088ec7a20 */ /* 0x000fe20000410000 */
[----:B------:R-:W-:Y:S01]  /*9fd0*/  HMMA.16816.F32 R20, R24, R6, R20 ;  /* 0x000000061814723c */ /* 0x000fe20000001814 */
[----:B------:R-:W3:Y:S01]  /*9fe0*/  LDSM.16.M88.4 R4, [R195+0xb800] ;  /* 0x00b80000c304783b */ /* 0x000ee20000000200 */
[----:B------:R-:W-:Y:S01]  /*9ff0*/  MUFU.TANH R140, R140 ;  /* 0x0000008c008c7308 */ /* 0x000fe20000002400 */
[----:B------:R-:W-:Y:S02]  /*a000*/  FMUL.FTZ R143, R138, c[0x0][0x2ec] ;  /* 0x0000bb008a8f7a20 */ /* 0x000fe40000410000 */
[----:B------:R-:W-:-:S02]  /*a010*/  FMUL.FTZ R136, R137, c[0x0][0x2ec] ;  /* 0x0000bb0089887a20 */ /* 0x000fc40000410000 */
[----:B------:R-:W-:-:S03]  /*a020*/  FMUL.FTZ R138, R139, c[0x0][0x2ec] ;  /* 0x0000bb008b8a7a20 */ /* 0x000fc60000410000 */
[----:B------:R-:W4:Y:S01]  /*a030*/  MUFU.TANH R141, R141 ;  /* 0x0000008d008d7308 */ /* 0x000f220000002400 */
[----:B--2---:R-:W-:Y:S01]  /*a040*/  FFMA.FTZ R28, R161, -UR24, R28 ;  /* 0x80000018a11c7c23 */ /* 0x004fe2000801001c */
[C---:B-1----:R-:W-:Y:S06]  /*a050*/  HMMA.16816.F32 R32, R144.reuse, R8, R32 ;  /* 0x000000089020723c */ /* 0x042fec0000001820 */
[----:B------:R-:W1:Y:S02]  /*a060*/  MUFU.TANH R236, R236 ;  /* 0x000000ec00ec7308 */ /* 0x000e640000002400 */
[----:B------:R-:W-:Y:S01]  /*a070*/  HMMA.16816.F32 R148, R144, R10, R148 ;  /* 0x0000000a9094723c */ /* 0x000fe20000001894 */
[----:B------:R-:W2:Y:S05]  /*a080*/  LDSM.16.M88.4 R8, [R188+0x5000] ;  /* 0x00500000bc08783b */ /* 0x000eaa0000000200 */
[----:B------:R-:W5:Y:S01]  /*a090*/  MUFU.TANH R143, R143 ;  /* 0x0000008f008f7308 */ /* 0x000f620000002400 */
[----:B----4-:R-:W-:-:S05]  /*a0a0*/  FFMA.FTZ R0, R160, -UR24, R141 ;  /* 0x80000018a0007c23 */ /* 0x010fca000801008d */
[----:B------:R-:W-:Y:S02]  /*a0b0*/  FSEL R0, R0, -INF , !P5 ;  /* 0xff80000000007808 */ /* 0x000fe40006800000 */
[----:B------:R-:W4:Y:S01]  /*a0c0*/  MUFU.TANH R136, R136 ;  /* 0x0000008800887308 */ /* 0x000f220000002400 */
[----:B------:R-:W-:Y:S01]  /*a0d0*/  ISETP.GE.AND P5, PT, R162, R206, PT ;  /* 0x000000cea200720c */ /* 0x000fe20003fa6270 */
[----:B-1----:R-:W-:Y:S02]  /*a0e0*/  FFMA.FTZ R2, R153, -UR24, R236 ;  /* 0x8000001899027c23 */ /* 0x002fe400080100ec */
[----:B------:R-:W-:Y:S01]  /*a0f0*/  FMUL.FTZ R238, R32, c[0x0][0x2ec] ;  /* 0x0000bb0020ee7a20 */ /* 0x000fe20000410000 */
[----:B------:R-:W-:Y:S01]  /*a100*/  ISETP.LT.OR P5, PT, R162, R207, P5 ;  /* 0x000000cfa200720c */ /* 0x000fe20002fa1670 */
[----:B---3--:R-:W-:Y:S01]  /*a110*/  HMMA.16816.F32 R168, R24, R4, R168 ;  /* 0x0000000418a8723c */ /* 0x008fe200000018a8 */
[----:B------:R-:W-:Y:S01]  /*a120*/  FMUL.FTZ R34, R34, c[0x0][0x2ec] ;  /* 0x0000bb0022227a20 */ /* 0x000fe20000410000 */
[----:B------:R-:W1:Y:S01]  /*a130*/  MUFU.TANH R142, R142 ;  /* 0x0000008e008e7308 */ /* 0x000e620000002400 */
[----:B------:R-:W-:-:S02]  /*a140*/  FMUL.FTZ R32, R35, c[0x0][0x2ec] ;  /* 0x0000bb0023207a20 */ /* 0x000fc40000410000 */
[----:B------:R-:W-:Y:S02]  /*a150*/  FMUL.FTZ R33, R33, c[0x0][0x2ec] ;  /* 0x0000bb0021217a20 */ /* 0x000fe40000410000 */
[----:B------:R-:W-:Y:S01]  /*a160*/  FFMA.FTZ R4, R135, -UR24, R140 ;  /* 0x8000001887047c23 */ /* 0x000fe2000801008c */
[----:B------:R-:W-:Y:S01]  /*a170*/  HMMA.16816.F32 R164, R24, R6, R164 ;  /* 0x0000000618a4723c */ /* 0x000fe200000018a4 */
[----:B------:R-:W-:Y:S01]  /*a180*/  FMUL.FTZ R137, R148, c[0x0][0x2ec] ;  /* 0x0000bb0094897a20 */ /* 0x000fe20000410000 */
[----:B------:R-:W3:Y:S01]  /*a190*/  MUFU.TANH R238, R238 ;  /* 0x000000ee00ee7308 */ /* 0x000ee20000002400 */
[----:B------:R-:W-:Y:S01]  /*a1a0*/  FMUL.FTZ R140, R150, c[0x0][0x2ec] ;  /* 0x0000bb00968c7a20 */ /* 0x000fe20000410000 */
[----:B------:R-:W-:Y:S01]  /*a1b0*/  FSEL R4, R4, -INF , !P4 ;  /* 0xff80000004047808 */ /* 0x000fe20006000000 */
[----:B-----5:R-:W-:Y:S01]  /*a1c0*/  FFMA.FTZ R5, R154, -UR24, R143 ;  /* 0x800000189a057c23 */ /* 0x020fe2000801008f */
[----:B------:R-:W-:Y:S01]  /*a1d0*/  ISETP.GE.AND P4, PT, R162, R209, PT ;  /* 0x000000d1a200720c */ /* 0x000fe20003f86270 */
[----:B----4-:R-:W-:-:S02]  /*a1e0*/  FFMA.FTZ R6, R155, -UR24, R136 ;  /* 0x800000189b067c23 */ /* 0x010fc40008010088 */
[----:B------:R-:W-:Y:S01]  /*a1f0*/  FMUL.FTZ R135, R149, c[0x0][0x2ec] ;  /* 0x0000bb0095877a20 */ /* 0x000fe20000410000 */
[----:B------:R4:W5:Y:S01]  /*a200*/  MUFU.TANH R240, R34 ;  /* 0x0000002200f07308 */ /* 0x0009620000002400 */
[----:B------:R-:W-:Y:S01]  /*a210*/  ISETP.LT.OR P4, PT, R162, R210, P4 ;  /* 0x000000d2a200720c */ /* 0x000fe20002781670 */
[----:B-1----:R-:W-:Y:S01]  /*a220*/  FFMA.FTZ R35, R163, -UR24, R142 ;  /* 0x80000018a3237c23 */ /* 0x002fe2000801008e */
[----:B------:R-:W-:Y:S01]  /*a230*/  FSEL R5, R5, -INF , !P5 ;  /* 0xff80000005057808 */ /* 0x000fe20006800000 */
[----:B------:R-:W-:Y:S01]  /*a240*/  FMUL.FTZ R139, R151, c[0x0][0x2ec] ;  /* 0x0000bb00978b7a20 */ /* 0x000fe20000410000 */
[----:B--2---:R-:W-:Y:S01]  /*a250*/  HMMA.16816.F32 R156, R144, R8, R156 ;  /* 0x00000008909c723c */ /* 0x004fe2000000189c */
[----:B------:R-:W-:Y:S02]  /*a260*/  FSEL R2, R2, -INF , !P4 ;  /* 0xff80000002027808 */ /* 0x000fe40006000000 */
[----:B------:R-:W1:Y:S01]  /*a270*/  MUFU.TANH R32, R32 ;  /* 0x0000002000207308 */ /* 0x000e620000002400 */
[----:B------:R-:W-:-:S02]  /*a280*/  ISETP.GE.AND P4, PT, R172, R209, PT ;  /* 0x000000d1ac00720c */ /* 0x000fc40003f86270 */
[C---:B------:R-:W-:Y:S02]  /*a290*/  ISETP.GE.AND P5, PT, R172.reuse, R206, PT ;  /* 0x000000ceac00720c */ /* 0x040fe40003fa6270 */
[----:B------:R-:W-:Y:S01]  /*a2a0*/  HMMA.16816.F32 R20, R144, R10, R20 ;  /* 0x0000000a9014723c */ /* 0x000fe20000001814 */
[----:B------:R-:W2:Y:S01]  /*a2b0*/  LDSM.16.M88.4 R8, [R188+0x5800] ;  /* 0x00580000bc08783b */ /* 0x000ea20000000200 */
[----:B------:R-:W-:Y:S01]  /*a2c0*/  ISETP.LT.OR P4, PT, R172, R210, P4 ;  /* 0x000000d2ac00720c */ /* 0x000fe20002781670 */
[----:B------:R-:W1:Y:S01]  /*a2d0*/  MUFU.TANH R137, R137 ;  /* 0x0000008900897308 */ /* 0x000e620000002400 */
[----:B----4-:R-:W-:Y:S01]  /*a2e0*/  FSEL R34, R28, -INF , !P6 ;  /* 0xff8000001c227808 */ /* 0x010fe20007000000 */
[----:B---3--:R-:W-:Y:S01]  /*a2f0*/  FFMA.FTZ R28, R177, -UR24, R238 ;  /* 0x80000018b11c7c23 */ /* 0x008fe200080100ee */
[----:B------:R-:W-:Y:S01]  /*a300*/  ISETP.LT.OR P5, PT, R172, R207, P5 ;  /* 0x000000cfac00720c */ /* 0x000fe20002fa1670 */
[----:B-----5:R-:W-:Y:S01]  /*a310*/  FFMA.FTZ R25, R175, -UR24, R240 ;  /* 0x80000018af197c23 */ /* 0x020fe200080100f0 */
[----:B------:R-:W-:Y:S01]  /*a320*/  FSEL R35, R35, -INF , !P0 ;  /* 0xff80000023237808 */ /* 0x000fe20004000000 */
[----:B------:R-:W-:-:S04]  /*a330*/  DEPBAR.LE SB0, 0x0 ;  /* 0x000080000000791a */ /* 0x000fc80000000000 */
[----:B------:R-:W3:Y:S01]  /*a340*/  MUFU.TANH R140, R140 ;  /* 0x0000008c008c7308 */ /* 0x000ee20000002400 */
[----:B------:R-:W-:Y:S01]  /*a350*/  FSEL R28, R28, -INF , !P4 ;  /* 0xff8000001c1c7808 */ /* 0x000fe20006000000 */
[----:B-1----:R-:W-:Y:S01]  /*a360*/  FFMA.FTZ R27, R179, -UR24, R32 ;  /* 0x80000018b31b7c23 */ /* 0x002fe20008010020 */
[----:B------:R-:W-:Y:S01]  /*a370*/  FSEL R25, R25, -INF , !P5 ;  /* 0xff80000019197808 */ /* 0x000fe20006800000 */
[----:B------:R-:W-:Y:S01]  /*a380*/  FMUL.FTZ R148, R156, c[0x0][0x2ec] ;  /* 0x0000bb009c947a20 */ /* 0x000fe20000410000 */
[----:B------:R-:W-:Y:S01]  /*a390*/  ISETP.GE.AND P4, PT, R178, R209, PT ;  /* 0x000000d1b200720c */ /* 0x000fe20003f86270 */
[----:B------:R-:W-:Y:S01]  /*a3a0*/  FMUL.FTZ R158, R158, c[0x0][0x2ec] ;  /* 0x0000bb009e9e7a20 */ /* 0x000fe20000410000 */
[----:B------:R-:W-:Y:S01]  /*a3b0*/  ISETP.GE.AND P5, PT, R178, R206, PT ;  /* 0x000000ceb200720c */ /* 0x000fe20003fa6270 */
[----:B------:R-:W1:Y:S01]  /*a3c0*/  MUFU.TANH R138, R138 ;  /* 0x0000008a008a7308 */ /* 0x000e620000002400 */
[----:B------:R-:W-:Y:S01]  /*a3d0*/  FFMA.FTZ R24, R218, -UR24, R137 ;  /* 0x80000018da187c23 */ /* 0x000fe20008010089 */
[----:B------:R-:W-:Y:S01]  /*a3e0*/  ISETP.LT.OR P4, PT, R178, R210, P4 ;  /* 0x000000d2b200720c */ /* 0x000fe20002781670 */
[----:B------:R-:W-:Y:S01]  /*a3f0*/  FMUL.FTZ R20, R20, c[0x0][0x2ec] ;  /* 0x0000bb0014147a20 */ /* 0x000fe20000410000 */
[----:B------:R-:W-:Y:S01]  /*a400*/  ISETP.LT.OR P5, PT, R178, R207, P5 ;  /* 0x000000cfb200720c */ /* 0x000fe20002fa1670 */
[----:B------:R-:W-:Y:S01]  /*a410*/  FMUL.FTZ R32, R21, c[0x0][0x2ec] ;  /* 0x0000bb0015207a20 */ /* 0x000fe20000410000 */
[C---:B------:R-:W-:Y:S01]  /*a420*/  ISETP.GE.AND P6, PT, R152.reuse, R209, PT ;  /* 0x000000d19800720c */ /* 0x040fe20003fc6270 */
[----:B------:R-:W-:Y:S01]  /*a430*/  FMUL.FTZ R142, R157, c[0x0][0x2ec] ;  /* 0x0000bb009d8e7a20 */ /* 0x000fe20000410000 */
[----:B------:R-:W4:Y:S01]  /*a440*/  MUFU.TANH R148, R148 ;  /* 0x0000009400947308 */ /* 0x000f220000002400 */
[----:B---3--:R-:W-:Y:S01]  /*a450*/  FFMA.FTZ R21, R221, -UR24, R140 ;  /* 0x80000018dd157c23 */ /* 0x008fe2000801008c */
[----:B------:R-:W-:Y:S01]  /*a460*/  ISETP.GE.AND P0, PT, R152, R206, PT ;  /* 0x000000ce9800720c */ /* 0x000fe20003f06270 */
[----:B------:R-:W-:Y:S01]  /*a470*/  FMUL.FTZ R141, R159, c[0x0][0x2ec] ;  /* 0x0000bb009f8d7a20 */ /* 0x000fe20000410000 */
[----:B------:R-:W-:Y:S01]  /*a480*/  FSEL R24, R24, -INF , !P4 ;  /* 0xff80000018187808 */ /* 0x000fe20006000000 */
[----:B------:R-:W-:Y:S01]  /*a490*/  IMAD.MOV.U32 R221, RZ, RZ, R213 ;  /* 0x000000ffffdd7224 */ /* 0x000fe200078e00d5 */
[----:B------:R-:W-:-:S02]  /*a4a0*/  FSEL R21, R21, -INF , !P5 ;  /* 0xff80000015157808 */ /* 0x000fc40006800000 */
[----:B------:R-:W3:Y:S01]  /*a4b0*/  MUFU.TANH R136, R158 ;  /* 0x0000009e00887308 */ /* 0x000ee20000002400 */
[----:B------:R-:W-:Y:S01]  /*a4c0*/  ISETP.GE.AND P4, PT, R223, R209, PT ;  /* 0x000000d1df00720c */ /* 0x000fe20003f86270 */
[----:B-1----:R-:W-:Y:S01]  /*a4d0*/  FFMA.FTZ R7, R173, -UR24, R138 ;  /* 0x80000018ad077c23 */ /* 0x002fe2000801008a */
[----:B------:R-:W-:Y:S01]  /*a4e0*/  ISETP.GE.AND P5, PT, R223, R206, PT ;  /* 0x000000cedf00720c */ /* 0x000fe20003fa6270 */
[C---:B--2---:R-:W-:Y:S01]  /*a4f0*/  HMMA.16816.F32 R168, R144.reuse, R8, R168 ;  /* 0x0000000890a8723c */ /* 0x044fe200000018a8 */
[CC--:B------:R-:W-:Y:S02]  /*a500*/  ISETP.LT.OR P6, PT, R152.reuse, R210.reuse, P6 ;  /* 0x000000d29800720c */ /* 0x0c0fe400037c1670 */
[-C--:B------:R-:W-:Y:S01]  /*a510*/  ISETP.LT.OR P0, PT, R152, R207.reuse, P0 ;  /* 0x000000cf9800720c */ /* 0x080fe20000701670 */
[----:B------:R-:W1:Y:S01]  /*a520*/  MUFU.TANH R33, R33 ;  /* 0x0000002100217308 */ /* 0x000e620000002400 */
[----:B----4-:R-:W-:Y:S01]  /*a530*/  FFMA.FTZ R148, R225, -UR24, R148 ;  /* 0x80000018e1947c23 */ /* 0x010fe20008010094 */
[C---:B------:R-:W-:Y:S01]  /*a540*/  ISETP.LT.OR P4, PT, R223.reuse, R210, P4 ;  /* 0x000000d2df00720c */ /* 0x040fe20002781670 */
[----:B------:R-:W-:Y:S01]  /*a550*/  FMUL.FTZ R9, R22, c[0x0][0x2ec] ;  /* 0x0000bb0016097a20 */ /* 0x000fe20000410000 */
[----:B------:R-:W-:Y:S01]  /*a560*/  HMMA.16816.F32 R164, R144, R10, R164 ;  /* 0x0000000a90a4723c */ /* 0x000fe200000018a4 */
[----:B------:R-:W-:Y:S01]  /*a570*/  ISETP.LT.OR P5, PT, R223, R207, P5 ;  /* 0x000000cfdf00720c */ /* 0x000fe20002fa1670 */
[----:B------:R-:W-:Y:S01]  /*a580*/  FMUL.FTZ R22, R23, c[0x0][0x2ec] ;  /* 0x0000bb0017167a20 */ /* 0x000fe20000410000 */
[----:B------:R-:W-:Y:S01]  /*a590*/  FSEL R6, R6, -INF , !P6 ;  /* 0xff80000006067808 */ /* 0x000fe20007000000 */
[----:B------:R-:W2:Y:S01]  /*a5a0*/  MUFU.TANH R8, R20 ;  /* 0x0000001400087308 */ /* 0x000ea20000002400 */
[----:B---3--:R-:W-:Y:S01]  /*a5b0*/  FFMA.FTZ R136, R229, -UR24, R136 ;  /* 0x80000018e5887c23 */ /* 0x008fe20008010088 */
[----:B------:R-:W-:-:S02]  /*a5c0*/  FSEL R7, R7, -INF , !P0 ;  /* 0xff80000007077808 */ /* 0x000fc40004000000 */
[CC--:B------:R-:W-:Y:S02]  /*a5d0*/  ISETP.GE.AND P6, PT, R174.reuse, R209.reuse, PT ;  /* 0x000000d1ae00720c */ /* 0x0c0fe40003fc6270 */
[-C--:B------:R-:W-:Y:S02]  /*a5e0*/  ISETP.GE.AND P0, PT, R174, R206.reuse, PT ;  /* 0x000000ceae00720c */ /* 0x080fe40003f06270 */
[----:B------:R-:W3:Y:S01]  /*a5f0*/  MUFU.TANH R9, R9 ;  /* 0x0000000900097308 */ /* 0x000ee20000002400 */
[----:B-1----:R-:W-:Y:S01]  /*a600*/  FFMA.FTZ R26, R176, -UR24, R33 ;  /* 0x80000018b01a7c23 */ /* 0x002fe20008010021 */
[----:B------:R-:W-:Y:S02]  /*a610*/  FSEL R172, R148, -INF , !P4 ;  /* 0xff80000094ac7808 */ /* 0x000fe40006000000 */
[----:B------:R-:W-:Y:S01]  /*a620*/  FMUL.FTZ R33, R168, c[0x0][0x2ec] ;  /* 0x0000bb00a8217a20 */ /* 0x000fe20000410000 */
[----:B------:R-:W-:Y:S01]  /*a630*/  FSEL R173, R136, -INF , !P5 ;  /* 0xff80000088ad7808 */ /* 0x000fe20006800000 */
[----:B------:R-:W-:Y:S01]  /*a640*/  FMUL.FTZ R10, R169, c[0x0][0x2ec] ;  /* 0x0000bb00a90a7a20 */ /* 0x000fe20000410000 */
[C---:B------:R-:W-:Y:S01]  /*a650*/  ISETP.GE.AND P4, PT, R226.reuse, R209, PT ;  /* 0x000000d1e200720c */ /* 0x040fe20003f86270 */
[----:B------:R-:W1:Y:S01]  /*a660*/  MUFU.TANH R135, R135 ;  /* 0x0000008700877308 */ /* 0x000e620000002400 */
[----:B------:R-:W-:Y:S01]  /*a670*/  ISETP.GE.AND P5, PT, R226, R206, PT ;  /* 0x000000cee200720c */ /* 0x000fe20003fa6270 */
[----:B--2---:R-:W-:Y:S01]  /*a680*/  FFMA.FTZ R168, R231, -UR24, R8 ;  /* 0x80000018e7a87c23 */ /* 0x004fe20008010008 */
[CC--:B------:R-:W-:Y:S01]  /*a690*/  ISETP.LT.OR P6, PT, R174.reuse, R210.reuse, P6 ;  /* 0x000000d2ae00720c */ /* 0x0c0fe200037c1670 */
[----:B------:R-:W-:Y:S01]  /*a6a0*/  FMUL.FTZ R165, R165, c[0x0][0x2ec] ;  /* 0x0000bb00a5a57a20 */ /* 0x000fe20000410000 */
[-C--:B------:R-:W-:Y:S01]  /*a6b0*/  ISETP.LT.OR P0, PT, R174, R207.reuse, P0 ;  /* 0x000000cfae00720c */ /* 0x080fe20000701670 */
[----:B------:R-:W-:Y:S01]  /*a6c0*/  FMUL.FTZ R167, R167, c[0x0][0x2ec] ;  /* 0x0000bb00a7a77a20 */ /* 0x000fe20000410000 */
[----:B------:R-:W-:Y:S01]  /*a6d0*/  ISETP.LT.OR P4, PT, R226, R210, P4 ;  /* 0x000000d2e200720c */ /* 0x000fe20002781670 */
[----:B------:R-:W2:Y:S01]  /*a6e0*/  MUFU.TANH R139, R139 ;  /* 0x0000008b008b7308 */ /* 0x000ea20000002400 */
[----:B---3--:R-:W-:Y:S01]  /*a6f0*/  FFMA.FTZ R9, R232, -UR24, R9 ;  /* 0x80000018e8097c23 */ /* 0x008fe20008010009 */
[----:B------:R-:W-:-:S02]  /*a700*/  ISETP.LT.OR P5, PT, R226, R207, P5 ;  /* 0x000000cfe200720c */ /* 0x000fc40002fa1670 */
[----:B------:R-:W-:Y:S02]  /*a710*/  FSEL R26, R26, -INF , !P6 ;  /* 0xff8000001a1a7808 */ /* 0x000fe40007000000 */
[----:B------:R-:W-:Y:S02]  /*a720*/  FSEL R27, R27, -INF , !P0 ;  /* 0xff8000001b1b7808 */ /* 0x000fe40004000000 */
[----:B------:R-:W3:Y:S01]  /*a730*/  MUFU.TANH R142, R142 ;  /* 0x0000008e008e7308 */ /* 0x000ee20000002400 */
[-C--:B------:R-:W-:Y:S01]  /*a740*/  ISETP.GE.AND P6, PT, R216, R209.reuse, PT ;  /* 0x000000d1d800720c */ /* 0x080fe20003fc6270 */
[----:B-1----:R-:W-:Y:S01]  /*a750*/  FFMA.FTZ R20, R220, -UR24, R135 ;  /* 0x80000018dc147c23 */ /* 0x002fe20008010087 */
[-C--:B------:R-:W-:Y:S01]  /*a760*/  ISETP.GE.AND P0, PT, R216, R206.reuse, PT ;  /* 0x000000ced800720c */ /* 0x080fe20003f06270 */
[----:B------:R-:W-:Y:S01]  /*a770*/  FMUL.FTZ R135, R170, c[0x0][0x2ec] ;  /* 0x0000bb00aa877a20 */ /* 0x000fe20000410000 */
[----:B------:R-:W-:Y:S01]  /*a780*/  FSEL R168, R168, -INF , !P4 ;  /* 0xff800000a8a87808 */ /* 0x000fe20006000000 */
[----:B------:R-:W-:Y:S01]  /*a790*/  IMAD.MOV.U32 R220, RZ, RZ, R212 ;  /* 0x000000ffffdc7224 */ /* 0x000fe200078e00d4 */
[----:B------:R-:W-:Y:S01]  /*a7a0*/  FSEL R169, R9, -INF , !P5 ;  /* 0xff80000009a97808 */ /* 0x000fe20006800000 */
[----:B------:R-:W1:Y:S01]  /*a7b0*/  MUFU.TANH R141, R141 ;  /* 0x0000008d008d7308 */ /* 0x000e620000002400 */
[----:B------:R-:W-:Y:S01]  /*a7c0*/  ISETP.GE.AND P4, PT, R12, R209, PT ;  /* 0x000000d10c00720c */ /* 0x000fe20003f86270 */
[----:B--2---:R-:W-:Y:S01]  /*a7d0*/  FFMA.FTZ R23, R224, -UR24, R139 ;  /* 0x80000018e0177c23 */ /* 0x004fe2000801008b */
[----:B------:R-:W-:Y:S01]  /*a7e0*/  ISETP.GE.AND P5, PT, R12, R206, PT ;  /* 0x000000ce0c00720c */ /* 0x000fe20003fa6270 */
[----:B------:R-:W-:Y:S01]  /*a7f0*/  FMUL.FTZ R9, R164, c[0x0][0x2ec] ;  /* 0x0000bb00a4097a20 */ /* 0x000fe20000410000 */
[----:B------:R-:W-:-:S02]  /*a800*/  ISETP.LT.OR P6, PT, R216, R210, P6 ;  /* 0x000000d2d800720c */ /* 0x000fc400037c1670 */
[-C--:B------:R-:W-:Y:S01]  /*a810*/  ISETP.LT.OR P0, PT, R216, R207.reuse, P0 ;  /* 0x000000cfd800720c */ /* 0x080fe20000701670 */
[----:B------:R-:W2:Y:S01]  /*a820*/  MUFU.TANH R33, R33 ;  /* 0x0000002100217308 */ /* 0x000ea20000002400 */
[C---:B------:R-:W-:Y:S01]  /*a830*/  ISETP.LT.OR P4, PT, R12.reuse, R210, P4 ;  /* 0x000000d20c00720c */ /* 0x040fe20002781670 */
[----:B---3--:R-:W-:Y:S01]  /*a840*/  FFMA.FTZ R142, R227, -UR24, R142 ;  /* 0x80000018e38e7c23 */ /* 0x008fe2000801008e */
[----:B------:R-:W-:Y:S02]  /*a850*/  ISETP.LT.OR P5, PT, R12, R207, P5 ;  /* 0x000000cf0c00720c */ /* 0x000fe40002fa1670 */
[----:B------:R-:W-:Y:S02]  /*a860*/  FSEL R20, R20, -INF , !P6 ;  /* 0xff80000014147808 */ /* 0x000fe40007000000 */
[----:B------:R-:W-:Y:S01]  /*a870*/  FSEL R23, R23, -INF , !P0 ;  /* 0xff80000017177808 */ /* 0x000fe20004000000 */
[----:B------:R-:W3:Y:S01]  /*a880*/  MUFU.TANH R32, R32 ;  /* 0x0000002000207308 */ /* 0x000ee20000002400 */
[----:B------:R-:W-:Y:S01]  /*a890*/  ISETP.GE.AND P6, PT, R222, R209, PT ;  /* 0x000000d1de00720c */ /* 0x000fe20003fc6270 */
[----:B-1----:R-:W-:Y:S01]  /*a8a0*/  FFMA.FTZ R141, R230, -UR24, R141 ;  /* 0x80000018e68d7c23 */ /* 0x002fe2000801008d */
[----:B------:R-:W-:-:S02]  /*a8b0*/  ISETP.GE.AND P0, PT, R222, R206, PT ;  /* 0x000000cede00720c */ /* 0x000fc40003f06270 */
[CC--:B------:R-:W-:Y:S02]  /*a8c0*/  ISETP.LT.OR P6, PT, R222.reuse, R210.reuse, P6 ;  /* 0x000000d2de00720c */ /* 0x0c0fe400037c1670 */
[----:B------:R-:W-:Y:S01]  /*a8d0*/  ISETP.LT.OR P0, PT, R222, R207, P0 ;  /* 0x000000cfde00720c */ /* 0x000fe20000701670 */
[----:B------:R1:W4:Y:S01]  /*a8e0*/  MUFU.TANH R11, R22 ;  /* 0x00000016000b7308 */ /* 0x0003220000002400 */
[----:B--2---:R-:W-:Y:S01]  /*a8f0*/  FFMA.FTZ R16, R16, -UR24, R33 ;  /* 0x8000001810107c23 */ /* 0x004fe20008010021 */
[----:B------:R-:W-:Y:S02]  /*a900*/  FSEL R170, R142, -INF , !P6 ;  /* 0xff8000008eaa7808 */ /* 0x000fe40007000000 */
[-C--:B------:R-:W-:Y:S02]  /*a910*/  ISETP.GE.AND P6, PT, R228, R209.reuse, PT ;  /* 0x000000d1e400720c */ /* 0x080fe40003fc6270 */
[----:B------:R-:W-:Y:S02]  /*a920*/  FSEL R154, R16, -INF , !P4 ;  /* 0xff800000109a7808 */ /* 0x000fe40006000000 */
[----:B------:R-:W2:Y:S01]  /*a930*/  MUFU.TANH R8, R135 ;  /* 0x0000008700087308 */ /* 0x000ea20000002400 */
[----:B------:R-:W-:Y:S01]  /*a940*/  ISETP.GE.AND P4, PT, R18, R209, PT ;  /* 0x000000d11200720c */ /* 0x000fe20003f86270 */
[----:B---3--:R-:W-:Y:S01]  /*a950*/  FFMA.FTZ R13, R13, -UR24, R32 ;  /* 0x800000180d0d7c23 */ /* 0x008fe20008010020 */
[----:B------:R-:W-:-:S02]  /*a960*/  ISETP.LT.OR P6, PT, R228, R210, P6 ;  /* 0x000000d2e400720c */ /* 0x000fc400037c1670 */
[----:B------:R-:W-:Y:S02]  /*a970*/  ISETP.LT.OR P4, PT, R18, R210, P4 ;  /* 0x000000d21200720c */ /* 0x000fe40002781670 */
[----:B------:R-:W-:Y:S01]  /*a980*/  FSEL R164, R13, -INF , !P6 ;  /* 0xff8000000da47808 */ /* 0x000fe20007000000 */
[----:B------:R3:W5:Y:S01]  /*a990*/  MUFU.TANH R12, R9 ;  /* 0x00000009000c7308 */ /* 0x0007620000002400 */
[----:B-1----:R-:W-:Y:S01]  /*a9a0*/  FMUL.FTZ R22, R171, c[0x0][0x2ec] ;  /* 0x0000bb00ab167a20 */ /* 0x002fe20000410000 */
[----:B------:R-:W-:Y:S01]  /*a9b0*/  FSEL R171, R141, -INF , !P0 ;  /* 0xff8000008dab7808 */ /* 0x000fe20004000000 */
[----:B----4-:R-:W-:Y:S01]  /*a9c0*/  FFMA.FTZ R11, R14, -UR24, R11 ;  /* 0x800000180e0b7c23 */ /* 0x010fe2000801000b */
[C---:B------:R-:W-:Y:S02]  /*a9d0*/  ISETP.GE.AND P0, PT, R228.reuse, R206, PT ;  /* 0x000000cee400720c */ /* 0x040fe40003f06270 */
[----:B------:R-:W-:Y:S02]  /*a9e0*/  ISETP.GE.AND P6, PT, R15, R209, PT ;  /* 0x000000d10f00720c */ /* 0x000fe40003fc6270 */
[----:B------:R-:W1:Y:S01]  /*a9f0*/  MUFU.TANH R10, R10 ;  /* 0x0000000a000a7308 */ /* 0x000e620000002400 */
[----:B------:R-:W-:Y:S01]  /*aa00*/  ISETP.LT.OR P0, PT, R228, R207, P0 ;  /* 0x000000cfe400720c */ /* 0x000fe20000701670 */
[----:B--2---:R-:W-:Y:S01]  /*aa10*/  FFMA.FTZ R17, R17, -UR24, R8 ;  /* 0x8000001811117c23 */ /* 0x004fe20008010008 */
[----:B------:R-:W-:-:S02]  /*aa20*/  ISETP.LT.OR P6, PT, R15, R210, P6 ;  /* 0x000000d20f00720c */ /* 0x000fc400037c1670 */
[----:B------:R-:W-:Y:S02]  /*aa30*/  FSEL R163, R11, -INF , !P0 ;  /* 0xff8000000ba37808 */ /* 0x000fe40004000000 */
[-C--:B------:R-:W-:Y:S01]  /*aa40*/  ISETP.GE.AND P0, PT, R15, R206.reuse, PT ;  /* 0x000000ce0f00720c */ /* 0x080fe20003f06270 */
[----:B------:R-:W2:Y:S01]  /*aa50*/  MUFU.TANH R22, R22 ;  /* 0x0000001600167308 */ /* 0x000ea20000002400 */
[----:B---3--:R-:W-:Y:S01]  /*aa60*/  FMUL.FTZ R9, R166, c[0x0][0x2ec] ;  /* 0x0000bb00a6097a20 */ /* 0x008fe20000410000 */
[----:B------:R-:W-:Y:S01]  /*aa70*/  FSEL R151, R17, -INF , !P5 ;  /* 0xff80000011977808 */ /* 0x000fe20006800000 */
[----:B-----5:R-:W-:Y:S01]  /*aa80*/  FFMA.FTZ R12, R31, -UR24, R12 ;  /* 0x800000181f0c7c23 */ /* 0x020fe2000801000c */
[----:B------:R-:W-:Y:S02]  /*aa90*/  ISETP.LT.OR P0, PT, R15, R207, P0 ;  /* 0x000000cf0f00720c */ /* 0x000fe40000701670 */
[----:B------:R-:W-:Y:S02]  /*aaa0*/  ISETP.GE.AND P5, PT, R18, R206, PT ;  /* 0x000000ce1200720c */ /* 0x000fe40003fa6270 */
[----:B------:R-:W-:Y:S01]  /*aab0*/  I2F R235, R235 ;  /* 0x000000eb00eb7306 */ /* 0x000fe20000201400 */
[----:B------:R-:W-:Y:S01]  /*aac0*/  FSEL R138, R12, -INF , !P4 ;  /* 0xff8000000c8a7808 */ /* 0x000fe20006000000 */
[----:B-1----:R-:W-:Y:S01]  /*aad0*/  FFMA.FTZ R10, R19, -UR24, R10 ;  /* 0x80000018130a7c23 */ /* 0x002fe2000801000a */
[----:B------:R-:W-:Y:S01]  /*aae0*/  BAR.SYNC.DEFER_BLOCKING 0x0 ;  /* 0x0000000000007b1d */ /* 0x000fe20000010000 */
[----:B------:R-:W-:-:S02]  /*aaf0*/  PLOP3.LUT P4, PT, PT, PT, UP0, 0x80, 0x0 ;  /* 0x000000000000781c */ /* 0x000fc40003f8f008 */
[----:B------:R-:W-:Y:S01]  /*ab00*/  ISETP.LT.OR P5, PT, R18, R207, P5 ;  /* 0x000000cf1200720c */ /* 0x000fe20002fa1670 */
[----:B--2---:R-:W-:Y:S02]  /*ab10*/  FFMA.FTZ R22, R29, -UR24, R22 ;  /* 0x800000181d167c23 */ /* 0x004fe40008010016 */
[----:B------:R-:W1:Y:S01]  /*ab20*/  MUFU.TANH R8, R165 ;  /* 0x000000a500087308 */ /* 0x000e620000002400 */
[----:B------:R-:W-:Y:S02]  /*ab30*/  FSEL R152, R10, -INF , !P6 ;  /* 0xff8000000a987808 */ /* 0x000fe40007000000 */
[----:B------:R-:W-:Y:S02]  /*ab40*/  ISETP.GE.AND P6, PT, R30, R209, PT ;  /* 0x000000d11e00720c */ /* 0x000fe40003fc6270 */
[----:B------:R-:W-:Y:S02]  /*ab50*/  FSEL R137, R22, -INF , !P0 ;  /* 0xff80000016897808 */ /* 0x000fe40004000000 */
[C---:B------:R-:W-:Y:S01]  /*ab60*/  ISETP.GE.AND P0, PT, R30.reuse, R206, PT ;  /* 0x000000ce1e00720c */ /* 0x040fe20003f06270 */
[----:B------:R-:W2:Y:S01]  /*ab70*/  MUFU.TANH R9, R9 ;  /* 0x0000000900097308 */ /* 0x000ea20000002400 */
[----:B------:R-:W-:-:S02]  /*ab80*/  ISETP.LT.OR P6, PT, R30, R210, P6 ;  /* 0x000000d21e00720c */ /* 0x000fc400037c1670 */
[----:B------:R-:W-:-:S05]  /*ab90*/  ISETP.LT.OR P0, PT, R30, R207, P0 ;  /* 0x000000cf1e00720c */ /* 0x000fca0000701670 */
        /* <DEDUP_REMOVED lines=80> */
.L_x_6460:
[----:B------:R-:W-:Y:S02]  /*b0a0*/  ULDC UR10, c[0x0][0x198] ;  /* 0x00006600000a7ab9 */ /* 0x000fe40000000800 */
[----:B------:R-:W-:-:S04]  /*b0b0*/  ULEA UR10, -UR10, URZ, 0x6 ;  /* 0x0000003f0a0a7291 */ /* 0x000fc8000f8e313f */
[----:B------:R-:W-:Y:S02]  /*b0c0*/  USHF.R.S32.HI UR8, URZ, 0x1f, UR10 ;  /* 0x0000001f3f087899 */ /* 0x000fe4000801140a */
.L_x_6461:
        /* <DEDUP_REMOVED lines=123> */
.L_x_6463:
[----:B------:R-:W-:Y:S05]  /*b880*/  BSYNC B0 ;  /* 0x0000000000007941 */ /* 0x000fea0003800000 */
.L_x_6462:
[----:B------:R-:W0:Y:S01]  /*b890*/  LDGDEPBAR ;  /* 0x00000000000079af */ /* 0x000e220000000000 */
[----:B--2---:R-:W-:Y:S02]  /*b8a0*/  IMAD.U32 R9, RZ, RZ, UR10 ;  /* 0x0000000aff097e24 */ /* 0x004fe4000f8e00ff */
[----:B------:R-:W-:-:S03]  /*b8b0*/  IMAD.U32 R8, RZ, RZ, UR8 ;  /* 0x00000008ff087e24 */ /* 0x000fc6000f8e00ff */
[----:B------:R-:W-:-:S04]  /*b8c0*/  LEA R214, P0, R9, R214, 0x1 ;  /* 0x000000d609d67211 */ /* 0x000fc800078008ff */
[----:B------:R-:W-:Y:S02]  /*b8d0*/  LEA.HI.X R215, R9, R215, R8, 0x1, P0 ;  /* 0x000000d709d77211 */ /* 0x000fe400000f0c08 */
.L_x_6459:
        /* <DEDUP_REMOVED lines=44> */
[----:B------:R-:W1:Y:S01]  /*bba0*/  LDSM.16.MT88.4 R8, [R193+0xc000] ;  /* 0x00c00000c108783b */ /* 0x000e620000004200 */
[C---:B------:R-:W-:Y:S01]  /*bbb0*/  FSETP.NEU.FTZ.AND P1, PT, R146.reuse, -INF , PT ;  /* 0xff8000009200780b */ /* 0x040fe20003f3d000 */
[----:B------:R-:W-:Y:S01]  /*bbc0*/  FMUL.FTZ R153, R146, c[0x0][0x23c] ;  /* 0x00008f0092997a20 */ /* 0x000fe20000410000 */
[----:B------:R-:W-:-:S04]  /*bbd0*/  FSEL R150, R150, RZ, P0 ;  /* 0x000000ff96967208 */ /* 0x000fc80000000000 */
[----:B------:R-:W-:Y:S01]  /*bbe0*/  FSEL R153, R153, RZ, P1 ;  /* 0x000000ff99997208 */ /* 0x000fe20000800000 */
[--C-:B------:R-:W-:Y:S02]  /*bbf0*/  FFMA.FTZ R140, R0, c[0x0][0x23c], -R150.reuse ;  /* 0x00008f00008c7a23 */ /* 0x100fe40000010896 */
[----:B------:R-:W-:Y:S01]  /*bc00*/  FFMA.FTZ R0, R5, c[0x0][0x23c], -R150 ;  /* 0x00008f0005007a23 */ /* 0x000fe20000010896 */
[----:B------:R-:W-:Y:S01]  /*bc10*/  FSEL R5, R146, RZ, P1 ;  /* 0x000000ff92057208 */ /* 0x000fe20000800000 */
[--C-:B------:R-:W-:Y:S01]  /*bc20*/  FFMA.FTZ R141, R6, c[0x0][0x23c], -R153.reuse ;  /* 0x00008f00068d7a23 */ /* 0x100fe20000010899 */
[----:B------:R-:W-:Y:S01]  /*bc30*/  FSEL R6, R145, RZ, P0 ;  /* 0x000000ff91067208 */ /* 0x000fe20000000000 */
[----:B------:R-:W-:Y:S01]  /*bc40*/  FFMA.FTZ R144, R4, c[0x0][0x23c], -R153 ;  /* 0x00008f0004907a23 */ /* 0x000fe20000010899 */
[----:B------:R-:W-:Y:S01]  /*bc50*/  MUFU.EX2 R140, R140 ;  /* 0x0000008c008c7308 */ /* 0x000fe20000000800 */
[----:B------:R-:W-:Y:S02]  /*bc60*/  FADD.FTZ R4, R132, -R5 ;  /* 0x8000000584047221 */ /* 0x000fe40000010000 */
[----:B------:R-:W-:Y:S01]  /*bc70*/  FADD.FTZ R6, R3, -R6 ;  /* 0x8000000603067221 */ /* 0x000fe20000010000 */
[----:B------:R-:W-:Y:S01]  /*bc80*/  LDSM.16.MT88.4 R132, [R194+0xc800] ;  /* 0x00c80000c284783b */ /* 0x000fe20000004200 */
[----:B------:R-:W-:-:S02]  /*bc90*/  FFMA.FTZ R142, R2, c[0x0][0x23c], -R153 ;  /* 0x00008f00028e7a23 */ /* 0x000fc40000010899 */
[--C-:B------:R-:W-:Y:S01]  /*bca0*/  FFMA.FTZ R143, R34, c[0x0][0x23c], -R153.reuse ;  /* 0x00008f00228f7a23 */ /* 0x100fe20000010899 */
[----:B------:R-:W-:Y:S01]  /*bcb0*/  MUFU.EX2 R144, R144 ;  /* 0x0000009000907308 */ /* 0x000fe20000000800 */
[--C-:B------:R-:W-:Y:S02]  /*bcc0*/  FFMA.FTZ R2, R35, c[0x0][0x23c], -R150.reuse ;  /* 0x00008f0023027a23 */ /* 0x100fe40000010896 */
[----:B------:R-:W-:Y:S01]  /*bcd0*/  FFMA.FTZ R147, R7, c[0x0][0x23c], -R150 ;  /* 0x00008f0007937a23 */ /* 0x000fe20000010896 */
[----:B------:R-:W-:Y:S01]  /*bce0*/  LDSM.16.MT88.4 R32, [R193+0xc800] ;  /* 0x00c80000c120783b */ /* 0x000fe20000004200 */
[----:B------:R-:W-:Y:S02]  /*bcf0*/  FMUL.FTZ R148, R4, c[0x0][0x23c] ;  /* 0x00008f0004947a20 */ /* 0x000fe40000410000 */
[----:B------:R-:W-:Y:S01]  /*bd00*/  FMUL.FTZ R3, R6, c[0x0][0x23c] ;  /* 0x00008f0006037a20 */ /* 0x000fe20000410000 */
[----:B------:R-:W2:Y:S01]  /*bd10*/  MUFU.EX2 R143, R143 ;  /* 0x0000008f008f7308 */ /* 0x000ea20000000800 */
[----:B------:R-:W-:-:S02]  /*bd20*/  FFMA.FTZ R155, R28, c[0x0][0x23c], -R153 ;  /* 0x00008f001c9b7a23 */ /* 0x000fc40000010899 */
[--C-:B------:R-:W-:Y:S01]  /*bd30*/  FFMA.FTZ R156, R26, c[0x0][0x23c], -R153.reuse ;  /* 0x00008f001a9c7a23 */ /* 0x100fe20000010899 */
[----:B------:R-:W-:Y:S01]  /*bd40*/  LDSM.16.MT88.4 R28, [R192+0xc800] ;  /* 0x00c80000c01c783b */ /* 0x000fe20000004200 */
[--C-:B------:R-:W-:Y:S02]  /*bd50*/  FFMA.FTZ R157, R24, c[0x0][0x23c], -R153.reuse ;  /* 0x00008f00189d7a23 */ /* 0x100fe40000010899 */
[--C-:B------:R-:W-:Y:S01]  /*bd60*/  FFMA.FTZ R158, R20, c[0x0][0x23c], -R153.reuse ;  /* 0x00008f00149e7a23 */ /* 0x100fe20000010899 */
[----:B------:R-:W-:Y:S01]  /*bd70*/  MUFU.EX2 R142, R142 ;  /* 0x0000008e008e7308 */ /* 0x000fe20000000800 */
[--C-:B------:R-:W-:Y:S02]  /*bd80*/  FFMA.FTZ R159, R25, c[0x0][0x23c], -R150.reuse ;  /* 0x00008f00199f7a23 */ /* 0x100fe40000010896 */
[--C-:B------:R-:W-:Y:S02]  /*bd90*/  FFMA.FTZ R162, R27, c[0x0][0x23c], -R150.reuse ;  /* 0x00008f001ba27a23 */ /* 0x100fe40000010896 */
[--C-:B------:R-:W-:Y:S01]  /*bda0*/  FFMA.FTZ R160, R21, c[0x0][0x23c], -R150.reuse ;  /* 0x00008f0015a07a23 */ /* 0x100fe20000010896 */
[----:B------:R-:W-:Y:S01]  /*bdb0*/  LDSM.16.MT88.4 R24, [R196+0xe800] ;  /* 0x00e80000c418783b */ /* 0x000fe20000004200 */
[----:B------:R-:W-:Y:S01]  /*bdc0*/  FFMA.FTZ R161, R23, c[0x0][0x23c], -R150 ;  /* 0x00008f0017a17a23 */ /* 0x000fe20000010896 */
[----:B------:R-:W3:Y:S01]  /*bdd0*/  MUFU.EX2 R141, R141 ;  /* 0x0000008d008d7308 */ /* 0x000ee20000000800 */
[----:B--2---:R-:W-:Y:S01]  /*bde0*/  F2FP.PACK_AB R4, R143, R144 ;  /* 0x000000908f04723e */ /* 0x004fe200000000ff */
[----:B------:R-:W-:Y:S01]  /*bdf0*/  LDSM.16.MT88.4 R20, [R194+0xe800] ;  /* 0x00e80000c214783b */ /* 0x000fe20000004200 */
[----:B------:R-:W-:-:S02]  /*be00*/  FFMA.FTZ R166, R168, c[0x0][0x23c], -R153 ;  /* 0x00008f00a8a67a23 */ /* 0x000fc40000010899 */
[--C-:B------:R-:W-:Y:S02]  /*be10*/  FFMA.FTZ R167, R164, c[0x0][0x23c], -R153.reuse ;  /* 0x00008f00a4a77a23 */ /* 0x100fe40000010899 */
[--C-:B------:R-:W-:Y:S01]  /*be20*/  FFMA.FTZ R165, R172, c[0x0][0x23c], -R153.reuse ;  /* 0x00008f00aca57a23 */ /* 0x100fe20000010899 */
[----:B------:R-:W2:Y:S01]  /*be30*/  MUFU.EX2 R2, R2 ;  /* 0x0000000200027308 */ /* 0x000ea20000000800 */
[----:B------:R-:W-:Y:S02]  /*be40*/  FFMA.FTZ R170, R170, c[0x0][0x23c], -R153 ;  /* 0x00008f00aaaa7a23 */ /* 0x000fe40000010899 */
[--C-:B------:R-:W-:Y:S02]  /*be50*/  FFMA.FTZ R164, R173, c[0x0][0x23c], -R150.reuse ;  /* 0x00008f00ada47a23 */ /* 0x100fe40000010896 */
[--C-:B------:R-:W-:Y:S02]  /*be60*/  FFMA.FTZ R171, R171, c[0x0][0x23c], -R150.reuse ;  /* 0x00008f00abab7a23 */ /* 0x100fe40000010896 */
[--C-:B------:R-:W-:Y:S01]  /*be70*/  FFMA.FTZ R168, R169, c[0x0][0x23c], -R150.reuse ;  /* 0x00008f00a9a87a23 */ /* 0x100fe20000010896 */
[----:B------:R-:W-:Y:S01]  /*be80*/  MUFU.EX2 R0, R0 ;  /* 0x0000000000007308 */ /* 0x000fe20000000800 */
[----:B---3--:R-:W-:Y:S01]  /*be90*/  F2FP.PACK_AB R6, R141, R142 ;  /* 0x0000008e8d06723e */ /* 0x008fe200000000ff */
[----:B------:R-:W-:-:S02]  /*bea0*/  FFMA.FTZ R163, R163, c[0x0][0x23c], -R150 ;  /* 0x00008f00a3a37a23 */ /* 0x000fc40000010896 */
[--C-:B------:R-:W-:Y:S02]  /*beb0*/  FFMA.FTZ R169, R152, c[0x0][0x23c], -R153.reuse ;  /* 0x00008f0098a97a23 */ /* 0x100fe40000010899 */
[--C-:B------:R-:W-:Y:S02]  /*bec0*/  FFMA.FTZ R154, R154, c[0x0][0x23c], -R153.reuse ;  /* 0x00008f009a9a7a23 */ /* 0x100fe40000010899 */
        /* <DEDUP_REMOVED lines=49> */
[C---:B-1----:R-:W-:Y:S01]  /*c1e0*/  HMMA.16816.F32 R112, R4.reuse, R8, R112 ;  /* 0x000000080470723c */ /* 0x042fe20000001870 */
[-C--:B------:R-:W-:Y:S02]  /*c1f0*/  FMUL.FTZ R37, R37, R148.reuse ;  /* 0x0000009425257220 */ /* 0x080fe40000410000 */
[-C--:B------:R-:W-:Y:S01]  /*c200*/  FMUL.FTZ R38, R38, R3.reuse ;  /* 0x0000000326267220 */ /* 0x080fe20000410000 */
[----:B------:R-:W-:Y:S01]  /*c210*/  MUFU.EX2 R160, R160 ;  /* 0x000000a000a07308 */ /* 0x000fe20000000800 */
[----:B------:R-:W-:Y:S02]  /*c220*/  FMUL.FTZ R39, R39, R3 ;  /* 0x0000000327277220 */ /* 0x000fe40000410000 */
[-C--:B------:R-:W-:Y:S01]  /*c230*/  FMUL.FTZ R40, R40, R148.reuse ;  /* 0x0000009428287220 */ /* 0x080fe20000410000 */
[----:B------:R-:W-:Y:S01]  /*c240*/  HMMA.16816.F32 R108, R4, R10, R108 ;  /* 0x0000000a046c723c */ /* 0x000fe2000000186c */
[----:B------:R-:W1:Y:S01]  /*c250*/  LDSM.16.MT88.4 R8, [R194+0xe000] ;  /* 0x00e00000c208783b */ /* 0x000e620000004200 */
        /* <DEDUP_REMOVED lines=8> */
[----:B------:R-:W3:Y:S01]  /*c2e0*/  MUFU.EX2 R165, R165 ;  /* 0x000000a500a57308 */ /* 0x000ee20000000800 */
        /* <DEDUP_REMOVED lines=122> */
[----:B------:R-:W-:Y:S02]  /*ca90*/  FADD.FTZ R161, R161, R160 ;  /* 0x000000a0a1a17221 */ /* 0x000fe40000010000 */
[----:B---3--:R-:W-:-:S03]  /*caa0*/  FADD.FTZ R3, R165, R158 ;  /* 0x0000009ea5037221 */ /* 0x008fc60000010000 */
[----:B------:R-:W-:Y:S01]  /*cab0*/  HMMA.16816.F32 R124, R4, R14, R124 ;  /* 0x0000000e047c723c */ /* 0x000fe2000000187c */
[----:B------:R-:W1:Y:S01]  /*cac0*/  LDSM.16.MT88.4 R12, [R196+0x10800] ;  /* 0x01080000c40c783b */ /* 0x000e620000004200 */
[----:B------:R-:W-:-:S06]  /*cad0*/  FADD.FTZ R3, R170, R3 ;  /* 0x00000003aa037221 */ /* 0x000fcc0000010000 */
        /* <DEDUP_REMOVED lines=33> */
[----:B------:R-:W-:-:S02]  /*ccf0*/  F2FP.PACK_AB R4, R170, R165 ;  /* 0x000000a5aa04723e */ /* 0x000fc400000000ff */
[----:B------:R-:W-:Y:S01]  /*cd00*/  F2FP.PACK_AB R5, R171, R164 ;  /* 0x000000a4ab05723e */ /* 0x000fe200000000ff */
[----:B------:R-:W-:Y:S01]  /*cd10*/  FADD.FTZ R164, R164, R161 ;  /* 0x000000a1a4a47221 */ /* 0x000fe20000010000 */
[----:B------:R-:W-:Y:S01]  /*cd20*/  F2FP.PACK_AB R6, R167, R166 ;  /* 0x000000a6a706723e */ /* 0x000fe200000000ff */
[----:B------:R-:W-:Y:S01]  /*cd30*/  FADD.FTZ R166, R166, R3 ;  /* 0x00000003a6a67221 */ /* 0x000fe20000010000 */
[----:B------:R-:W-:Y:S01]  /*cd40*/  F2FP.PACK_AB R7, R163, R168 ;  /* 0x000000a8a307723e */ /* 0x000fe200000000ff */
[----:B------:R-:W-:Y:S01]  /*cd50*/  FADD.FTZ R171, R171, R164 ;  /* 0x000000a4abab7221 */ /* 0x000fe20000010000 */
[----:B------:R-:W-:Y:S01]  /*cd60*/  MOV R3, R145 ;  /* 0x0000009100037202 */ /* 0x000fe20000000f00 */
[----:B------:R-:W-:Y:S02]  /*cd70*/  FADD.FTZ R167, R167, R166 ;  /* 0x000000a6a7a77221 */ /* 0x000fe40000010000 */
        /* <DEDUP_REMOVED lines=79> */
.L_x_6456:
        /* <DEDUP_REMOVED lines=45> */
.L_x_6468:
        /* <DEDUP_REMOVED lines=76> */
.L_x_6465:
        /* <DEDUP_REMOVED lines=57> */
[----:B------:R-:W-:Y:S05]  /*dd90*/  PLOP3.LUT P0, PT, PT, PT, UP2, 0x80, 0x0 ;  /* 0x000000000000781c */ /* 0x000fea0003f0f028 */
        /* <DEDUP_REMOVED lines=308> */
[----:B--2---:R-:W-:Y:S02]  /*f0e0*/  MOV R14, UR4 ;  /* 0x00000004000e7c02 */ /* 0x004fe40008000f00 */
[----:B---3--:R-:W-:Y:S01]  /*f0f0*/  MOV R12, UR32 ;  /* 0x00000020000c7c02 */ /* 0x008fe20008000f00 */
[----:B------:R-:W-:Y:S04]  /*f100*/  UIADD3 UR32, UR37, -UR35, URZ ;  /* 0x8000002325207290 */ /* 0x000fe8000fffe03f */
[----:B------:R-:W-:Y:S01]  /*f110*/  UIMAD UR32, UR32, UR6, -UR9 ;  /* 0x00000006202072a4 */ /* 0x000fe2000f8e0a09 */
[----:B----4-:R-:W-:Y:S01]  /*f120*/  IMAD.U32 R15, RZ, RZ, UR5 ;  /* 0x00000005ff0f7e24 */ /* 0x010fe2000f8e00ff */
[----:B------:R-:W-:Y:S04]  /*f130*/  ULDC.64 UR4, c[0x0][0x198] ;  /* 0x0000660000047ab9 */ /* 0x000fe80000000a00 */
[----:B------:R-:W2:Y:S02]  /*f140*/  LDG.E R7, [R14.64] ;  /* 0x0000001c0e077981 */ /* 0x000ea4000c1e1900 */
[----:B------:R-:W-:Y:S01]  /*f150*/  USHF.R.S32.HI UR26, URZ, 0x1f, UR32 ;  /* 0x0000001f3f1a7899 */ /* 0x000fe20008011420 */
[----:B-----5:R-:W-:Y:S01]  /*f160*/  IMAD.U32 R13, RZ, RZ, UR33 ;  /* 0x00000021ff0d7e24 */ /* 0x020fe2000f8e00ff */
        /* <DEDUP_REMOVED lines=14> */
.L_x_6467:
        /* <DEDUP_REMOVED lines=89> */
.L_x_6466:
[----:B--234-:R-:W-:Y:S01]  /*f7e0*/  IMAD.U32 R16, RZ, RZ, UR25 ;  /* 0x00000019ff107e24 */ /* 0x01cfe2000f8e00ff */
[----:B------:R-:W-:Y:S03]  /*f7f0*/  UISETP.GT.AND UP2, UPT, UR25, UR19, UPT ;  /* 0x000000131900728c */ /* 0x000fe6000bf44270 */
[----:B------:R-:W-:Y:S05]  /*f800*/  IMAD R16, R16, 0x40, R203 ;  /* 0x0000004010107824 */ /* 0x000fea00078e02cb */
[C---:B------:R-:W-:Y:S02]  /*f810*/  IADD3 R4, R211.reuse, -R16, RZ ;  /* 0x80000010d3047210 */ /* 0x040fe40007ffe0ff */
[----:B------:R-:W-:Y:S02]  /*f820*/  IADD3 R14, R16, 0x1, RZ ;  /* 0x00000001100e7810 */ /* 0x000fe40007ffe0ff */
[----:B------:R-:W-:Y:S01]  /*f830*/  IABS R8, R4 ;  /* 0x0000000400087213 */ /* 0x000fe20000000000 */
[----:B------:R-:W-:Y:S01]  /*f840*/  IMAD.IADD R4, R208, 0x1, -R16 ;  /* 0x00000001d0047824 */ /* 0x000fe200078e0a10 */
[C---:B------:R-:W-:Y:S02]  /*f850*/  IADD3 R12, R16.reuse, 0x8, RZ ;  /* 0x00000008100c7810 */ /* 0x040fe40007ffe0ff */
        /* <DEDUP_REMOVED lines=13> */
[----:B------:R-:W-:Y:S02]  /*f930*/  IADD3 R19, R16, 0x20, RZ ;  /* 0x0000002010137810 */ /* 0x000fe40007ffe0ff */
[----:B------:R-:W-:Y:S02]  /*f940*/  IABS R23, R4 ;  /* 0x0000000400177213 */ /* 0x000fe40000000000 */
[C---:B------:R-:W-:Y:S02]  /*f950*/  IADD3 R4, R211.reuse, -R6, RZ ;  /* 0x80000006d3047210 */ /* 0x040fe40007ffe0ff */
[C---:B------:R-:W-:Y:S02]  /*f960*/  IADD3 R5, R211.reuse, -R24, RZ ;  /* 0x80000018d3057210 */ /* 0x040fe40007ffe0ff */
[----:B------:R-:W-:Y:S01]  /*f970*/  IABS R30, R4 ;  /* 0x00000004001e7213 */ /* 0x000fe20000000000 */
[C---:B------:R-:W-:Y:S01]  /*f980*/  IMAD.IADD R4, R211.reuse, 0x1, -R21 ;  /* 0x00000001d3047824 */ /* 0x040fe200078e0a15 */
[----:B------:R-:W-:Y:S01]  /*f990*/  IABS R25, R5 ;  /* 0x0000000500197213 */ /* 0x000fe20000000000 */
[----:B------:R-:W-:Y:S01]  /*f9a0*/  IMAD.IADD R5, R208, 0x1, -R12 ;  /* 0x00000001d0057824 */ /* 0x000fe200078e0a0c */
[----:B------:R-:W-:Y:S01]  /*f9b0*/  IADD3 R13, R16, 0x21, RZ ;  /* 0x00000021100d7810 */ /* 0x000fe20007ffe0ff */
[----:B------:R-:W-:Y:S01]  /*f9c0*/  I2F R23, R23 ;  /* 0x0000001700177306 */ /* 0x000fe20000201400 */
[----:B------:R-:W-:Y:S02]  /*f9d0*/  IABS R15, R4 ;  /* 0x00000004000f7213 */ /* 0x000fe40000000000 */
[C---:B------:R-:W-:Y:S02]  /*f9e0*/  IADD3 R4, R211.reuse, -R26, RZ ;  /* 0x8000001ad3047210 */ /* 0x040fe40007ffe0ff */
[----:B------:R-:W-:Y:S02]  /*f9f0*/  ISETP.GE.AND P4, PT, R14, R210, PT ;  /* 0x000000d20e00720c */ /* 0x000fe40003f86270 */
[----:B------:R-:W-:Y:S01]  /*fa00*/  IABS R28, R4 ;  /* 0x00000004001c7213 */ /* 0x000fe20000000000 */
[----:B------:R-:W-:Y:S01]  /*fa10*/  IMAD.IADD R4, R208, 0x1, -R14 ;  /* 0x00000001d0047824 */ /* 0x000fe200078e0a0e */
[C---:B------:R-:W-:Y:S01]  /*fa20*/  ISETP.GE.AND P0, PT, R14.reuse, R207, PT ;  /* 0x000000cf0e00720c */ /* 0x040fe20003f06270 */
[----:B------:R-:W-:Y:S01]  /*fa30*/  I2F R17, R17 ;  /* 0x0000001100117306 */ /* 0x000fe20000201400 */
[C---:B------:R-:W-:Y:S02]  /*fa40*/  ISETP.GE.OR P4, PT, R14.reuse, R209, !P4 ;  /* 0x000000d10e00720c */ /* 0x040fe40006786670 */
[----:B------:R-:W-:Y:S02]  /*fa50*/  IABS R7, R4 ;  /* 0x0000000400077213 */ /* 0x000fe40000000000 */
[----:B------:R-:W-:Y:S02]  /*fa60*/  IABS R4, R5 ;  /* 0x0000000500047213 */ /* 0x000fe40000000000 */
[C---:B------:R-:W-:Y:S02]  /*fa70*/  IADD3 R5, R211.reuse, -R19, RZ ;  /* 0x80000013d3057210 */ /* 0x040fe40007ffe0ff */
[----:B------:R-:W-:Y:S01]  /*fa80*/  ISETP.GE.OR P0, PT, R14, R206, !P0 ;  /* 0x000000ce0e00720c */ /* 0x000fe20004706670 */
[----:B------:R-:W-:Y:S01]  /*fa90*/  I2F R30, R30 ;  /* 0x0000001e001e7306 */ /* 0x000fe20000201400 */
[----:B------:R-:W-:Y:S01]  /*faa0*/  IABS R22, R5 ;  /* 0x0000000500167213 */ /* 0x000fe20000000000 */
[----:B------:R-:W-:Y:S01]  /*fab0*/  IMAD.IADD R5, R208, 0x1, -R10 ;  /* 0x00000001d0057824 */ /* 0x000fe200078e0a0a */
[C---:B------:R-:W-:Y:S02]  /*fac0*/  ISETP.GE.AND P5, PT, R16.reuse, R210, PT ;  /* 0x000000d21000720c */ /* 0x040fe40003fa6270 */
[C---:B------:R-:W-:Y:S02]  /*fad0*/  ISETP.GE.AND P1, PT, R16.reuse, R207, PT ;  /* 0x000000cf1000720c */ /* 0x040fe40003f26270 */
[----:B------:R-:W-:Y:S02]  /*fae0*/  IABS R9, R5 ;  /* 0x0000000500097213 */ /* 0x000fe40000000000 */
[C---:B------:R-:W-:Y:S01]  /*faf0*/  IADD3 R5, R211.reuse, -R13, RZ ;  /* 0x8000000dd3057210 */ /* 0x040fe20007ffe0ff */
[----:B------:R-:W-:Y:S01]  /*fb00*/  I2F R15, R15 ;  /* 0x0000000f000f7306 */ /* 0x000fe20000201400 */
[C---:B------:R-:W-:Y:S02]  /*fb10*/  ISETP.GE.OR P5, PT, R16.reuse, R209, !P5 ;  /* 0x000000d11000720c */ /* 0x040fe40006fa6670 */
        /* <DEDUP_REMOVED lines=8> */
[----:B------:R-:W-:Y:S02]  /*fba0*/  ISETP.GE.AND P3, PT, R10, R210, PT ;  /* 0x000000d20a00720c */ /* 0x000fe40003f66270 */
[----:B------:R-:W-:Y:S02]  /*fbb0*/  ISETP.GE.AND P6, PT, R12, R207, PT ;  /* 0x000000cf0c00720c */ /* 0x000fe40003fc6270 */
[----:B------:R-:W-:Y:S01]  /*fbc0*/  ISETP.GE.OR P3, PT, R10, R209, !P3 ;  /* 0x000000d10a00720c */ /* 0x000fe20005f66670 */
[----:B------:R-:W-:Y:S01]  /*fbd0*/  I2F R18, R5 ;  /* 0x0000000500127306 */ /* 0x000fe20000201400 */
[----:B------:R-:W-:Y:S02]  /*fbe0*/  ISETP.GE.OR P6, PT, R12, R206, !P6 ;  /* 0x000000ce0c00720c */ /* 0x000fe400077c6670 */
[----:B------:R-:W-:Y:S02]  /*fbf0*/  IADD3 R12, R16, 0x28, RZ ;  /* 0x00000028100c7810 */ /* 0x000fe40007ffe0ff */
[----:B------:R-:W-:Y:S03]  /*fc00*/  IADD3 R27, R208, -R26, RZ ;  /* 0x8000001ad01b7210 */ /* 0x000fe60007ffe0ff */
[----:B------:R-:W-:Y:S01]  /*fc10*/  IMAD.IADD R20, R211, 0x1, -R12 ;  /* 0x00000001d3147824 */ /* 0x000fe200078e0a0c */
[----:B------:R-:W-:Y:S01]  /*fc20*/  IABS R27, R27 ;  /* 0x0000001b001b7213 */ /* 0x000fe20000000000 */
[----:B------:R-:W-:Y:S03]  /*fc30*/  I2F R7, R7 ;  /* 0x0000000700077306 */ /* 0x000fe60000201400 */
        /* <DEDUP_REMOVED lines=9> */
[----:B------:R-:W-:Y:S01]  /*fcd0*/  FFMA.FTZ R3, R8, -UR24, R3 ;  /* 0x8000001808037c23 */ /* 0x000fe20008010003 */
[----:B------:R-:W-:Y:S01]  /*fce0*/  IADD3 R8, R16, 0x29, RZ ;  /* 0x0000002910087810 */ /* 0x000fe20007ffe0ff */
[----:B------:R-:W-:Y:S02]  /*fcf0*/  FFMA.FTZ R216, R11, -UR24, R216 ;  /* 0x800000180bd87c23 */ /* 0x000fe400080100d8 */
[----:B------:R-:W-:Y:S01]  /*fd00*/  FFMA.FTZ R228, R23, -UR24, R228 ;  /* 0x8000001817e47c23 */ /* 0x000fe200080100e4 */
[----:B------:R-:W-:Y:S01]  /*fd10*/  FSEL R11, R3, -INF , !P5 ;  /* 0xff800000030b7808 */ /* 0x000fe20006800000 */
[----:B------:R-:W-:Y:S01]  /*fd20*/  IMAD.IADD R3, R211, 0x1, -R8 ;  /* 0x00000001d3037824 */ /* 0x000fe200078e0a08 */
[----:B------:R-:W-:Y:S01]  /*fd30*/  ISETP.GE.AND P5, PT, R10, R207, PT ;  /* 0x000000cf0a00720c */ /* 0x000fe20003fa6270 */
[----:B------:R-:W-:Y:S01]  /*fd40*/  FFMA.FTZ R218, R17, -UR24, R218 ;  /* 0x8000001811da7c23 */ /* 0x000fe200080100da */
[----:B------:R-:W-:Y:S01]  /*fd50*/  IADD3 R17, R208, -R21, RZ ;  /* 0x80000015d0117210 */ /* 0x000fe20007ffe0ff */
[----:B------:R-:W-:Y:S01]  /*fd60*/  FFMA.FTZ R231, R30, -UR24, R231 ;  /* 0x800000181ee77c23 */ /* 0x000fe200080100e7 */
[----:B------:R-:W-:Y:S01]  /*fd70*/  IABS R3, R3 ;  /* 0x0000000300037213 */ /* 0x000fe20000000000 */
[----:B------:R-:W-:Y:S01]  /*fd80*/  FFMA.FTZ R232, R15, -UR24, R232 ;  /* 0x800000180fe87c23 */ /* 0x000fe200080100e8 */
[----:B------:R-:W-:Y:S01]  /*fd90*/  FSEL R5, R218, -INF , !P1 ;  /* 0xff800000da057808 */ /* 0x000fe20004800000 */
[----:B------:R-:W-:Y:S01]  /*fda0*/  FFMA.FTZ R233, R28, -UR24, R233 ;  /* 0x800000181ce97c23 */ /* 0x000fe200080100e9 */
[----:B------:R1:W2:Y:S01]  /*fdb0*/  I2F R23, R3 ;  /* 0x0000000300177306 */ /* 0x0002a20000201400 */
[-C--:B------:R-:W-:Y:S01]  /*fdc0*/  ISETP.GE.AND P1, PT, R6, R210.reuse, PT ;  /* 0x000000d20600720c */ /* 0x080fe20003f26270 */
[----:B------:R-:W-:Y:S01]  /*fdd0*/  FFMA.FTZ R224, R7, -UR24, R224 ;  /* 0x8000001807e07c23 */ /* 0x000fe200080100e0 */
[----:B------:R-:W-:Y:S01]  /*fde0*/  IADD3 R15, R16, 0x31, RZ ;  /* 0x00000031100f7810 */ /* 0x000fe20007ffe0ff */
[----:B------:R-:W-:Y:S01]  /*fdf0*/  FFMA.FTZ R225, R32, -UR24, R225 ;  /* 0x8000001820e17c23 */ /* 0x000fe200080100e1 */
[----:B------:R-:W-:Y:S01]  /*fe00*/  ISETP.GE.OR P1, PT, R6, R209, !P1 ;  /* 0x000000d10600720c */ /* 0x000fe20004f26670 */
[----:B------:R-:W-:Y:S01]  /*fe10*/  FFMA.FTZ R236, R25, -UR24, R236 ;  /* 0x8000001819ec7c23 */ /* 0x000fe200080100ec */
[----:B------:R-:W-:Y:S01]  /*fe20*/  FSEL R7, R224, -INF , !P0 ;  /* 0xff800000e0077808 */ /* 0x000fe20004000000 */
[----:B------:R-:W-:Y:S01]  /*fe30*/  FFMA.FTZ R227, R4, -UR24, R227 ;  /* 0x8000001804e37c23 */ /* 0x000fe200080100e3 */
[----:B------:R-:W-:Y:S01]  /*fe40*/  FSEL R164, R231, -INF , !P1 ;  /* 0xff800000e7a47808 */ /* 0x000fe20004800000 */
[----:B------:R-:W-:Y:S01]  /*fe50*/  FFMA.FTZ R237, R22, -UR24, R237 ;  /* 0x8000001816ed7c23 */ /* 0x000fe200080100ed */
[----:B------:R-:W-:Y:S01]  /*fe60*/  ISETP.GE.AND P1, PT, R26, R210, PT ;  /* 0x000000d21a00720c */ /* 0x000fe20003f26270 */
[----:B------:R-:W-:Y:S01]  /*fe70*/  FFMA.FTZ R226, R9, -UR24, R226 ;  /* 0x8000001809e27c23 */ /* 0x000fe200080100e2 */
[----:B------:R-:W-:Y:S01]  /*fe80*/  ISETP.GE.AND P0, PT, R24, R207, PT ;  /* 0x000000cf1800720c */ /* 0x000fe20003f06270 */
[----:B------:R-:W-:Y:S01]  /*fe90*/  FFMA.FTZ R241, R14, -UR24, R241 ;  /* 0x800000180ef17c23 */ /* 0x000fe200080100f1 */
[-C--:B------:R-:W-:Y:S01]  /*fea0*/  ISETP.GE.OR P1, PT, R26, R209.reuse, !P1 ;  /* 0x000000d11a00720c */ /* 0x080fe20004f26670 */
[----:B------:R-:W-:Y:S01]  /*feb0*/  FFMA.FTZ R229, R18, -UR24, R229 ;  /* 0x8000001812e57c23 */ /* 0x000fe200080100e5 */
[C---:B------:R-:W-:Y:S02]  /*fec0*/  ISETP.GE.OR P0, PT, R24.reuse, R206, !P0 ;  /* 0x000000ce1800720c */ /* 0x040fe40004706670 */
[----:B------:R-:W-:Y:S02]  /*fed0*/  FSEL R142, R233, -INF , !P1 ;  /* 0xff800000e98e7808 */ /* 0x000fe40004800000 */
[----:B------:R-:W-:Y:S02]  /*fee0*/  ISETP.GE.AND P1, PT, R24, R210, PT ;  /* 0x000000d21800720c */ /* 0x000fe40003f26270 */
[----:B------:R-:W-:Y:S01]  /*fef0*/  IADD3 R28, R208, -R24, RZ ;  /* 0x80000018d01c7210 */ /* 0x000fe20007ffe0ff */
[----:B-1----:R-:W-:Y:S01]  /*ff00*/  IMAD.IADD R3, R211, 0x1, -R15 ;  /* 0x00000001d3037824 */ /* 0x002fe200078e0a0f */
[----:B------:R-:W-:Y:S01]  /*ff10*/  ISETP.GE.OR P1, PT, R24, R209, !P1 ;  /* 0x000000d11800720c */ /* 0x000fe20004f26670 */
[----:B--2---:R-:W-:Y:S01]  /*ff20*/  FFMA.FTZ R244, R23, -UR24, R244 ;  /* 0x8000001817f47c23 */ /* 0x004fe200080100f4 */
[----:B------:R-:W-:Y:S02]  /*ff30*/  ISETP.GE.OR P5, PT, R10, R206, !P5 ;  /* 0x000000ce0a00720c */ /* 0x000fe40006fa6670 */
[----:B------:R-:W-:Y:S02]  /*ff40*/  IABS R3, R3 ;  /* 0x0000000300037213 */ /* 0x000fe40000000000 */
[----:B------:R-:W-:Y:S02]  /*ff50*/  FSEL R10, R225, -INF , !P2 ;  /* 0xff800000e10a7808 */ /* 0x000fe40005000000 */
[----:B------:R-:W1:Y:S01]  /*ff60*/  I2F R24, R3 ;  /* 0x0000000300187306 */ /* 0x000e620000201400 */
[C---:B------:R-:W-:Y:S02]  /*ff70*/  ISETP.GE.AND P2, PT, R21.reuse, R210, PT ;  /* 0x000000d21500720c */ /* 0x040fe40003f46270 */
[----:B------:R-:W-:Y:S02]  /*ff80*/  IABS R17, R17 ;  /* 0x0000001100117213 */ /* 0x000fe40000000000 */
[----:B------:R-:W-:Y:S02]  /*ff90*/  ISETP.GE.OR P2, PT, R21, R209, !P2 ;  /* 0x000000d11500720c */ /* 0x000fe40005746670 */
[----:B------:R-:W-:Y:S02]  /*ffa0*/  IADD3 R4, R16, 0x38, RZ ;  /* 0x0000003810047810 */ /* 0x000fe40007ffe0ff */
[----:B------:R-:W-:Y:S01]  /*ffb0*/  FSEL R162, R232, -INF , !P2 ;  /* 0xff800000e8a27808 */ /* 0x000fe20005000000 */
[----:B------:R-:W2:Y:S01]  /*ffc0*/  I2F R17, R17 ;  /* 0x0000001100117306 */ /* 0x000ea20000201400 */
[----:B------:R-:W-:Y:S02]  /*ffd0*/  ISETP.GE.AND P2, PT, R26, R207, PT ;  /* 0x000000cf1a00720c */ /* 0x000fe40003f46270 */
[----:B------:R-:W-:Y:S02]  /*ffe0*/  FSEL R140, R236, -INF , !P1 ;  /* 0xff800000ec8c7808 */ /* 0x000fe40004800000 */
[----:B------:R-:W-:Y:S02]  /*fff0*/  ISETP.GE.OR P2, PT, R26, R206, !P2 ;  /* 0x000000ce1a00720c */ /* 0x000fe40005746670 */
[----:B------:R-:W-:Y:S02]  /*10000*/  IADD3 R26, R208, -R19, RZ ;  /* 0x80000013d01a7210 */ /* 0x000fe40007ffe0ff */
[----:B------:R-:W-:Y:S02]  /*10010*/  ISETP.GE.AND P1, PT, R19, R210, PT ;  /* 0x000000d21300720c */ /* 0x000fe40003f26270 */
[----:B------:R-:W-:Y:S01]  /*10020*/  IABS R25, R26 ;  /* 0x0000001a00197213 */ /* 0x000fe20000000000 */
[----:B------:R-:W-:Y:S01]  /*10030*/  IMAD.IADD R26, R211, 0x1, -R4 ;  /* 0x00000001d31a7824 */ /* 0x000fe200078e0a04 */
[----:B------:R-:W-:Y:S01]  /*10040*/  ISETP.GE.OR P1, PT, R19, R209, !P1 ;  /* 0x000000d11300720c */ /* 0x000fe20004f26670 */
[----:B-1----:R-:W-:Y:S01]  /*10050*/  FFMA.FTZ R251, R24, -UR24, R251 ;  /* 0x8000001818fb7c23 */ /* 0x002fe200080100fb */
[----:B------:R-:W-:Y:S02]  /*10060*/  IADD3 R22, R208, -R13, RZ ;  /* 0x8000000dd0167210 */ /* 0x000fe40007ffe0ff */
[----:B------:R-:W-:Y:S01]  /*10070*/  IADD3 R3, R16, 0x39, RZ ;  /* 0x0000003910037810 */ /* 0x000fe20007ffe0ff */
[----:B------:R-:W1:Y:S01]  /*10080*/  I2F R25, R25 ;  /* 0x0000001900197306 */ /* 0x000e620000201400 */
[----:B------:R-:W-:Y:S02]  /*10090*/  FSEL R227, R227, -INF , !P6 ;  /* 0xff800000e3e37808 */ /* 0x000fe40007000000 */
[-C--:B------:R-:W-:Y:S01]  /*100a0*/  ISETP.GE.AND P6, PT, R19, R207.reuse, PT ;  /* 0x000000cf1300720c */ /* 0x080fe20003fc6270 */
[----:B------:R-:W-:Y:S01]  /*100b0*/  IMAD.IADD R14, R211, 0x1, -R3 ;  /* 0x00000001d30e7824 */ /* 0x000fe200078e0a03 */
[----:B------:R-:W-:Y:S01]  /*100c0*/  FSEL R160, R237, -INF , !P1 ;  /* 0xff800000eda07808 */ /* 0x000fe20004800000 */
[----:B--2---:R-:W-:Y:S01]  /*100d0*/  FFMA.FTZ R230, R17, -UR24, R230 ;  /* 0x8000001811e67c23 */ /* 0x004fe200080100e6 */
[C---:B------:R-:W-:Y:S02]  /*100e0*/  ISETP.GE.AND P1, PT, R13.reuse, R210, PT ;  /* 0x000000d20d00720c */ /* 0x040fe40003f26270 */
[----:B------:R-:W-:Y:S02]  /*100f0*/  FSEL R9, R226, -INF , !P5 ;  /* 0xff800000e2097808 */ /* 0x000fe40006800000 */
[----:B------:R-:W-:Y:S02]  /*10100*/  ISETP.GE.AND P5, PT, R13, R207, PT ;  /* 0x000000cf0d00720c */ /* 0x000fe40003fa6270 */
[----:B------:R-:W-:Y:S02]  /*10110*/  IABS R26, R26 ;  /* 0x0000001a001a7213 */ /* 0x000fe40000000000 */
[----:B------:R-:W-:Y:S02]  /*10120*/  IABS R22, R22 ;  /* 0x0000001600167213 */ /* 0x000fe40000000000 */
[-C--:B------:R-:W-:Y:S02]  /*10130*/  ISETP.GE.OR P6, PT, R19, R206.reuse, !P6 ;  /* 0x000000ce1300720c */ /* 0x080fe400077c6670 */
[----:B------:R-:W-:Y:S01]  /*10140*/  FSEL R216, R216, -INF , !P4 ;  /* 0xff800000d8d87808 */ /* 0x000fe20006000000 */
[----:B------:R-:W2:Y:S01]  /*10150*/  I2F R19, R26 ;  /* 0x0000001a00137306 */ /* 0x000ea20000201400 */
[C---:B------:R-:W-:Y:S02]  /*10160*/  ISETP.GE.OR P1, PT, R13.reuse, R209, !P1 ;  /* 0x000000d10d00720c */ /* 0x040fe40004f26670 */
[----:B------:R-:W-:Y:S01]  /*10170*/  ISETP.GE.OR P5, PT, R13, R206, !P5 ;  /* 0x000000ce0d00720c */ /* 0x000fe20006fa6670 */
[----:B-1----:R-:W-:Y:S01]  /*10180*/  FFMA.FTZ R240, R25, -UR24, R240 ;  /* 0x8000001819f07c23 */ /* 0x002fe200080100f0 */
[CC--:B------:R-:W-:Y:S02]  /*10190*/  ISETP.GE.AND P4, PT, R6.reuse, R207.reuse, PT ;  /* 0x000000cf0600720c */ /* 0x0c0fe40003f86270 */
[----:B------:R-:W-:Y:S02]  /*101a0*/  IABS R14, R14 ;  /* 0x0000000e000e7213 */ /* 0x000fe40000000000 */
[----:B------:R-:W-:Y:S01]  /*101b0*/  ISETP.GE.OR P4, PT, R6, R206, !P4 ;  /* 0x000000ce0600720c */ /* 0x000fe20006786670 */
[----:B------:R-:W1:Y:S01]  /*101c0*/  I2F R13, R22 ;  /* 0x00000016000d7306 */ /* 0x000e620000201400 */
[----:B------:R-:W-:Y:S02]  /*101d0*/  IADD3 R6, R16, 0x30, RZ ;  /* 0x0000003010067810 */ /* 0x000fe40007ffe0ff */
[----:B------:R-:W-:Y:S02]  /*101e0*/  FSEL R228, R228, -INF , !P3 ;  /* 0xff800000e4e47808 */ /* 0x000fe40005800000 */
[----:B------:R-:W-:Y:S01]  /*101f0*/  ISETP.GE.AND P3, PT, R21, R207, PT ;  /* 0x000000cf1500720c */ /* 0x000fe20003f66270 */
[----:B------:R-:W-:Y:S01]  /*10200*/  IMAD.IADD R29, R211, 0x1, -R6 ;  /* 0x00000001d31d7824 */ /* 0x000fe200078e0a06 */
[----:B------:R-:W-:Y:S02]  /*10210*/  IABS R28, R28 ;  /* 0x0000001c001c7213 */ /* 0x000fe40000000000 */
[----:B------:R-:W-:Y:S01]  /*10220*/  ISETP.GE.OR P3, PT, R21, R206, !P3 ;  /* 0x000000ce1500720c */ /* 0x000fe20005f66670 */
[----:B------:R-:W3:Y:S01]  /*10230*/  I2F R17, R14 ;  /* 0x0000000e00117306 */ /* 0x000ee20000201400 */
[----:B------:R-:W-:Y:S02]  /*10240*/  IABS R29, R29 ;  /* 0x0000001d001d7213 */ /* 0x000fe40000000000 */
[----:B------:R-:W-:Y:S01]  /*10250*/  FSEL R158, R241, -INF , !P1 ;  /* 0xff800000f19e7808 */ /* 0x000fe20004800000 */
[----:B--2---:R-:W-:Y:S01]  /*10260*/  FFMA.FTZ R252, R19, -UR24, R252 ;  /* 0x8000001813fc7c23 */ /* 0x004fe200080100fc */
[----:B------:R-:W-:Y:S02]  /*10270*/  FSEL R163, R229, -INF , !P4 ;  /* 0xff800000e5a37808 */ /* 0x000fe40006000000 */
[C---:B------:R-:W-:Y:S02]  /*10280*/  ISETP.GE.AND P1, PT, R12.reuse, R210, PT ;  /* 0x000000d20c00720c */ /* 0x040fe40003f26270 */
[C---:B------:R-:W-:Y:S01]  /*10290*/  ISETP.GE.AND P4, PT, R12.reuse, R207, PT ;  /* 0x000000cf0c00720c */ /* 0x040fe20003f86270 */
[----:B------:R-:W2:Y:S01]  /*102a0*/  I2F R21, R27 ;  /* 0x0000001b00157306 */ /* 0x000ea20000201400 */
[C---:B------:R-:W-:Y:S02]  /*102b0*/  ISETP.GE.OR P1, PT, R12.reuse, R209, !P1 ;  /* 0x000000d10c00720c */ /* 0x040fe40004f26670 */
[----:B------:R-:W-:Y:S01]  /*102c0*/  ISETP.GE.OR P4, PT, R12, R206, !P4 ;  /* 0x000000ce0c00720c */ /* 0x000fe20006786670 */
[----:B-1----:R-:W-:Y:S01]  /*102d0*/  FFMA.FTZ R238, R13, -UR24, R238 ;  /* 0x800000180dee7c23 */ /* 0x002fe200080100ee */
[----:B------:R-:W-:Y:S02]  /*102e0*/  IADD3 R12, R208, -R12, RZ ;  /* 0x8000000cd00c7210 */ /* 0x000fe40007ffe0ff */
[----:B------:R-:W-:Y:S02]  /*102f0*/  FSEL R156, R243, -INF , !P1 ;  /* 0xff800000f39c7808 */ /* 0x000fe40004800000 */
[----:B------:R-:W-:Y:S01]  /*10300*/  FSEL R161, R230, -INF , !P3 ;  /* 0xff800000e6a17808 */ /* 0x000fe20005800000 */
[----:B------:R-:W1:Y:S01]  /*10310*/  I2F R30, R29 ;  /* 0x0000001d001e7306 */ /* 0x000e620000201400 */
[C---:B------:R-:W-:Y:S02]  /*10320*/  ISETP.GE.AND P1, PT, R8.reuse, R210, PT ;  /* 0x000000d20800720c */ /* 0x040fe40003f26270 */
[C---:B------:R-:W-:Y:S01]  /*10330*/  ISETP.GE.AND P3, PT, R8.reuse, R207, PT ;  /* 0x000000cf0800720c */ /* 0x040fe20003f66270 */
[----:B---3--:R-:W-:Y:S01]  /*10340*/  FFMA.FTZ R250, R17, -UR24, R250 ;  /* 0x8000001811fa7c23 */ /* 0x008fe200080100fa */
[----:B------:R-:W-:Y:S02]  /*10350*/  IABS R12, R12 ;  /* 0x0000000c000c7213 */ /* 0x000fe40000000000 */
[----:B------:R-:W-:Y:S02]  /*10360*/  FMNMX.FTZ R13, R11, R2, !PT ;  /* 0x000000020b0d7209 */ /* 0x000fe40007810000 */
[C---:B------:R-:W-:Y:S01]  /*10370*/  ISETP.GE.OR P1, PT, R8.reuse, R209, !P1 ;  /* 0x000000d10800720c */ /* 0x040fe20004f26670 */
[----:B------:R-:W3:Y:S01]  /*10380*/  I2F R28, R28 ;  /* 0x0000001c001c7306 */ /* 0x000ee20000201400 */
[----:B------:R-:W-:Y:S01]  /*10390*/  ISETP.GE.OR P3, PT, R8, R206, !P3 ;  /* 0x000000ce0800720c */ /* 0x000fe20005f66670 */
[----:B------:R-:W-:Y:S01]  /*103a0*/  IMAD.IADD R8, R208, 0x1, -R8 ;  /* 0x00000001d0087824 */ /* 0x000fe200078e0a08 */
[----:B------:R-:W-:Y:S01]  /*103b0*/  FMNMX.FTZ R13, R216, R13, !PT ;  /* 0x0000000dd80d7209 */ /* 0x000fe20007810000 */
[----:B--2---:R-:W-:Y:S01]  /*103c0*/  FFMA.FTZ R234, R21, -UR24, R234 ;  /* 0x8000001815ea7c23 */ /* 0x004fe200080100ea */
[----:B------:R-:W-:Y:S01]  /*103d0*/  FSEL R154, R244, -INF , !P1 ;  /* 0xff800000f49a7808 */ /* 0x000fe20004800000 */
[----:B------:R-:W-:Y:S01]  /*103e0*/  LDSM.16.MT88.4 R20, [R194+0xc000] ;  /* 0x00c00000c214783b */ /* 0x000fe20000004200 */
[----:B------:R-:W-:Y:S02]  /*103f0*/  IABS R14, R8 ;  /* 0x00000008000e7213 */ /* 0x000fe40000000000 */
[----:B------:R-:W-:Y:S01]  /*10400*/  IADD3 R8, R208, -R6, RZ ;  /* 0x80000006d0087210 */ /* 0x000fe20007ffe0ff */
[----:B------:R-:W2:Y:S01]  /*10410*/  I2F R19, R12 ;  /* 0x0000000c00137306 */ /* 0x000ea20000201400 */
[----:B------:R-:W-:Y:S02]  /*10420*/  FMNMX.FTZ R13, R10, R13, !PT ;  /* 0x0000000d0a0d7209 */ /* 0x000fe40007810000 */
[----:B------:R-:W-:Y:S01]  /*10430*/  IABS R8, R8 ;  /* 0x0000000800087213 */ /* 0x000fe20000000000 */
[----:B-1----:R-:W-:Y:S01]  /*10440*/  FFMA.FTZ R249, R30, -UR24, R249 ;  /* 0x800000181ef97c23 */ /* 0x002fe200080100f9 */
[----:B------:R-:W-:Y:S02]  /*10450*/  FMNMX.FTZ R17, R228, R13, !PT ;  /* 0x0000000de4117209 */ /* 0x000fe40007810000 */
[----:B------:R-:W-:Y:S02]  /*10460*/  ISETP.GE.AND P1, PT, R6, R210, PT ;  /* 0x000000d20600720c */ /* 0x000fe40003f26270 */
[----:B------:R-:W-:Y:S01]  /*10470*/  FSEL R143, R234, -INF , !P2 ;  /* 0xff800000ea8f7808 */ /* 0x000fe20005000000 */
[----:B------:R-:W1:Y:S01]  /*10480*/  I2F R13, R8 ;  /* 0x00000008000d7306 */ /* 0x000e620000201400 */
[C---:B------:R-:W-:Y:S02]  /*10490*/  ISETP.GE.OR P1, PT, R6.reuse, R209, !P1 ;  /* 0x000000d10600720c */ /* 0x040fe40004f26670 */
[-C--:B------:R-:W-:Y:S01]  /*104a0*/  ISETP.GE.AND P2, PT, R6, R207.reuse, PT ;  /* 0x000000cf0600720c */ /* 0x080fe20003f46270 */
[----:B---3--:R-:W-:Y:S01]  /*104b0*/  FFMA.FTZ R235, R28, -UR24, R235 ;  /* 0x800000181ceb7c23 */ /* 0x008fe200080100eb */
[----:B------:R-:W-:Y:S01]  /*104c0*/  FSEL R152, R249, -INF , !P1 ;  /* 0xff800000f9987808 */ /* 0x000fe20004800000 */
[----:B------:R-:W-:Y:S01]  /*104d0*/  LDSM.16.MT88.4 R28, [R193+0xc000] ;  /* 0x00c00000c11c783b */ /* 0x000fe20000004200 */
[----:B------:R-:W-:Y:S01]  /*104e0*/  ISETP.GE.OR P2, PT, R6, R206, !P2 ;  /* 0x000000ce0600720c */ /* 0x000fe20005746670 */
[----:B------:R-:W-:Y:S01]  /*104f0*/  IMAD.MOV.U32 R6, RZ, RZ, R14 ;  /* 0x000000ffff067224 */ /* 0x000fe200078e000e */
[----:B------:R-:W-:Y:S02]  /*10500*/  FSEL R141, R235, -INF , !P0 ;  /* 0xff800000eb8d7808 */ /* 0x000fe40004000000 */
[C---:B------:R-:W-:Y:S02]  /*10510*/  ISETP.GE.AND P1, PT, R15.reuse, R210, PT ;  /* 0x000000d20f00720c */ /* 0x040fe40003f26270 */
[----:B------:R-:W-:Y:S01]  /*10520*/  ISETP.GE.AND P0, PT, R15, R207, PT ;  /* 0x000000cf0f00720c */ /* 0x000fe20003f06270 */
[----:B------:R-:W3:Y:S01]  /*10530*/  I2F R6, R6 ;  /* 0x0000000600067306 */ /* 0x000ee20000201400 */
[----:B------:R-:W-:Y:S01]  /*10540*/  FMNMX.FTZ R14, R5, R0, !PT ;  /* 0x00000000050e7209 */ /* 0x000fe20007810000 */
[----:B--2---:R-:W-:Y:S01]  /*10550*/  FFMA.FTZ R242, R19, -UR24, R242 ;  /* 0x8000001813f27c23 */ /* 0x004fe200080100f2 */
[C---:B------:R-:W-:Y:S02]  /*10560*/  ISETP.GE.OR P1, PT, R15.reuse, R209, !P1 ;  /* 0x000000d10f00720c */ /* 0x040fe40004f26670 */
[----:B------:R-:W-:Y:S02]  /*10570*/  ISETP.GE.OR P0, PT, R15, R206, !P0 ;  /* 0x000000ce0f00720c */ /* 0x000fe40004706670 */
[----:B------:R-:W-:Y:S02]  /*10580*/  IADD3 R12, R208, -R15, RZ ;  /* 0x8000000fd00c7210 */ /* 0x000fe40007ffe0ff */
[----:B------:R-:W-:Y:S01]  /*10590*/  FMNMX.FTZ R15, R164, R17, !PT ;  /* 0x00000011a40f7209 */ /* 0x000fe20007810000 */
[----:B-1----:R-:W-:Y:S01]  /*105a0*/  FFMA.FTZ R246, R13, -UR24, R246 ;  /* 0x800000180df67c23 */ /* 0x002fe200080100f6 */
[----:B------:R-:W-:Y:S02]  /*105b0*/  FMNMX.FTZ R14, R7, R14, !PT ;  /* 0x0000000e070e7209 */ /* 0x000fe40007810000 */
[----:B------:R-:W-:Y:S02]  /*105c0*/  FMNMX.FTZ R15, R162, R15, !PT ;  /* 0x0000000fa20f7209 */ /* 0x000fe40007810000 */
[----:B------:R-:W-:Y:S02]  /*105d0*/  FMNMX.FTZ R14, R227, R14, !PT ;  /* 0x0000000ee30e7209 */ /* 0x000fe40007810000 */
[----:B------:R-:W-:Y:S01]  /*105e0*/  FMNMX.FTZ R17, R142, R15, !PT ;  /* 0x0000000f8e117209 */ /* 0x000fe20007810000 */
[----:B------:R-:W-:Y:S01]  /*105f0*/  IMAD.IADD R15, R208, 0x1, -R4 ;  /* 0x00000001d00f7824 */ /* 0x000fe200078e0a04 */
[----:B------:R-:W-:Y:S02]  /*10600*/  FMNMX.FTZ R14, R9, R14, !PT ;  /* 0x0000000e090e7209 */ /* 0x000fe40007810000 */
[----:B------:R-:W-:Y:S02]  /*10610*/  IABS R12, R12 ;  /* 0x0000000c000c7213 */ /* 0x000fe40000000000 */
[----:B------:R-:W-:Y:S01]  /*10620*/  FMNMX.FTZ R14, R163, R14, !PT ;  /* 0x0000000ea30e7209 */ /* 0x000fe20007810000 */
[----:B---3--:R-:W-:Y:S01]  /*10630*/  FFMA.FTZ R239, R6, -UR24, R239 ;  /* 0x8000001806ef7c23 */ /* 0x008fe200080100ef */
[----:B------:R-:W-:Y:S02]  /*10640*/  IABS R15, R15 ;  /* 0x0000000f000f7213 */ /* 0x000fe40000000000 */
[----:B------:R-:W-:Y:S01]  /*10650*/  IADD3 R8, R208, -R3, RZ ;  /* 0x80000003d0087210 */ /* 0x000fe20007ffe0ff */
[----:B------:R-:W1:Y:S01]  /*10660*/  I2F R12, R12 ;  /* 0x0000000c000c7306 */ /* 0x000e620000201400 */
[----:B------:R-:W-:Y:S02]  /*10670*/  FMNMX.FTZ R14, R161, R14, !PT ;  /* 0x0000000ea10e7209 */ /* 0x000fe40007810000 */
[----:B------:R-:W-:Y:S02]  /*10680*/  IABS R8, R8 ;  /* 0x0000000800087213 */ /* 0x000fe40000000000 */
[----:B------:R-:W-:Y:S02]  /*10690*/  FMNMX.FTZ R14, R143, R14, !PT ;  /* 0x0000000e8f0e7209 */ /* 0x000fe40007810000 */
[----:B------:R-:W-:Y:S02]  /*106a0*/  FSEL R159, R240, -INF , !P6 ;  /* 0xff800000f09f7808 */ /* 0x000fe40007000000 */
[----:B------:R-:W-:Y:S01]  /*106b0*/  FMNMX.FTZ R14, R141, R14, !PT ;  /* 0x0000000e8d0e7209 */ /* 0x000fe20007810000 */
[----:B------:R-:W2:Y:S01]  /*106c0*/  I2F R15, R15 ;  /* 0x0000000f000f7306 */ /* 0x000ea20000201400 */
[----:B------:R-:W-:Y:S02]  /*106d0*/  FSEL R157, R238, -INF , !P5 ;  /* 0xff800000ee9d7808 */ /* 0x000fe40006800000 */
[----:B------:R-:W-:Y:S02]  /*106e0*/  FMNMX.FTZ R16, R159, R14, !PT ;  /* 0x0000000e9f107209 */ /* 0x000fe40007810000 */
[----:B------:R-:W-:Y:S02]  /*106f0*/  FMNMX.FTZ R17, R140, R17, !PT ;  /* 0x000000118c117209 */ /* 0x000fe40007810000 */
[----:B------:R-:W-:Y:S02]  /*10700*/  FSEL R150, R251, -INF , !P1 ;  /* 0xff800000fb967808 */ /* 0x000fe40004800000 */
[----:B------:R-:W-:Y:S01]  /*10710*/  FSEL R155, R242, -INF , !P4 ;  /* 0xff800000f29b7808 */ /* 0x000fe20006000000 */
[----:B------:R-:W3:Y:S01]  /*10720*/  I2F R8, R8 ;  /* 0x0000000800087306 */ /* 0x000ee20000201400 */
[----:B------:R-:W-:Y:S02]  /*10730*/  FMNMX.FTZ R16, R157, R16, !PT ;  /* 0x000000109d107209 */ /* 0x000fe40007810000 */
[----:B------:R-:W-:Y:S01]  /*10740*/  ISETP.GE.AND P1, PT, R4, R210, PT ;  /* 0x000000d20400720c */ /* 0x000fe20003f26270 */
[----:B-1----:R-:W-:Y:S01]  /*10750*/  FFMA.FTZ R245, R12, -UR24, R245 ;  /* 0x800000180cf57c23 */ /* 0x002fe200080100f5 */
[----:B------:R-:W-:Y:S02]  /*10760*/  FMNMX.FTZ R17, R160, R17, !PT ;  /* 0x00000011a0117209 */ /* 0x000fe40007810000 */
[----:B------:R-:W-:Y:S02]  /*10770*/  FSEL R153, R239, -INF , !P3 ;  /* 0xff800000ef997808 */ /* 0x000fe40005800000 */
[----:B------:R-:W-:Y:S02]  /*10780*/  FMNMX.FTZ R16, R155, R16, !PT ;  /* 0x000000109b107209 */ /* 0x000fe40007810000 */
[----:B------:R-:W-:Y:S02]  /*10790*/  ISETP.GE.OR P1, PT, R4, R209, !P1 ;  /* 0x000000d10400720c */ /* 0x000fe40004f26670 */
[----:B------:R-:W-:Y:S01]  /*107a0*/  FMNMX.FTZ R17, R158, R17, !PT ;  /* 0x000000119e117209 */ /* 0x000fe20007810000 */
[----:B--2---:R-:W-:Y:S01]  /*107b0*/  FFMA.FTZ R248, R15, -UR24, R248 ;  /* 0x800000180ff87c23 */ /* 0x004fe200080100f8 */
[----:B------:R-:W-:Y:S02]  /*107c0*/  FSEL R148, R252, -INF , !P1 ;  /* 0xff800000fc947808 */ /* 0x000fe40004800000 */
[----:B------:R-:W-:Y:S02]  /*107d0*/  FSEL R149, R246, -INF , !P2 ;  /* 0xff800000f6957808 */ /* 0x000fe40005000000 */
[----:B------:R-:W-:Y:S02]  /*107e0*/  FMNMX.FTZ R16, R153, R16, !PT ;  /* 0x0000001099107209 */ /* 0x000fe40007810000 */
[----:B------:R-:W-:Y:S02]  /*107f0*/  ISETP.GE.AND P1, PT, R4, R207, PT ;  /* 0x000000cf0400720c */ /* 0x000fe40003f26270 */
[----:B------:R-:W-:Y:S01]  /*10800*/  FMNMX.FTZ R17, R156, R17, !PT ;  /* 0x000000119c117209 */ /* 0x000fe20007810000 */
[----:B---3--:R-:W-:Y:S01]  /*10810*/  FFMA.FTZ R247, R8, -UR24, R247 ;  /* 0x8000001808f77c23 */ /* 0x008fe200080100f7 */
[----:B------:R-:W-:Y:S02]  /*10820*/  FSEL R147, R245, -INF , !P0 ;  /* 0xff800000f5937808 */ /* 0x000fe40004000000 */
[----:B------:R-:W-:Y:S02]  /*10830*/  FMNMX.FTZ R16, R149, R16, !PT ;  /* 0x0000001095107209 */ /* 0x000fe40007810000 */
        /* <DEDUP_REMOVED lines=26> */
[----:B------:R-:W-:Y:S01]  /*109e0*/  FSEL R144, R144, RZ, P0 ;  /* 0x000000ff90907208 */ /* 0x000fe20000000000 */
[----:B------:R-:W1:Y:S01]  /*109f0*/  LDSM.16.MT88.4 R12, [R196+0xc000] ;  /* 0x00c00000c40c783b */ /* 0x000e620000004200 */
        /* <DEDUP_REMOVED lines=23> */
[----:B------:R-:W2:Y:S01]  /*10b70*/  MUFU.EX2 R134, R134 ;  /* 0x0000008600867308 */ /* 0x000ea20000000800 */
        /* <DEDUP_REMOVED lines=11> */
[----:B------:R-:W3:Y:S01]  /*10c30*/  MUFU.EX2 R171, R171 ;  /* 0x000000ab00ab7308 */ /* 0x000ee20000000800 */
[----:B------:R-:W-:Y:S01]  /*10c40*/  LDSM.16.MT88.4 R160, [R192+0xf800] ;  /* 0x00f80000c0a0783b */ /* 0x000fe20000004200 */
[--C-:B------:R-:W-:Y:S01]  /*10c50*/  FFMA.FTZ R227, R154, c[0x0][0x23c], -R151.reuse ;  /* 0x00008f009ae37a23 */ /* 0x100fe20000010897 */
[----:B--2---:R-:W-:Y:S01]  /*10c60*/  F2FP.PACK_AB R136, R134, R173 ;  /* 0x000000ad8688723e */ /* 0x004fe200000000ff */
[--C-:B------:R-:W-:Y:S02]  /*10c70*/  FFMA.FTZ R224, R159, c[0x0][0x23c], -R144.reuse ;  /* 0x00008f009fe07a23 */ /* 0x100fe40000010890 */
[--C-:B------:R-:W-:Y:S03]  /*10c80*/  FFMA.FTZ R229, R157, c[0x0][0x23c], -R144.reuse ;  /* 0x00008f009de57a23 */ /* 0x100fe60000010890 */
[----:B------:R-:W-:Y:S01]  /*10c90*/  LDSM.16.MT88.4 R156, [R193+0xf800] ;  /* 0x00f80000c19c783b */ /* 0x000fe20000004200 */
[----:B------:R-:W2:Y:S01]  /*10ca0*/  MUFU.EX2 R169, R169 ;  /* 0x000000a900a97308 */ /* 0x000ea20000000800 */
        /* <DEDUP_REMOVED lines=8> */
[----:B---3--:R-:W-:Y:S01]  /*10d30*/  F2FP.PACK_AB R138, R171, R172 ;  /* 0x000000acab8a723e */ /* 0x008fe200000000ff */
[--C-:B------:R-:W-:Y:S02]  /*10d40*/  FFMA.FTZ R237, R147, c[0x0][0x23c], -R144.reuse ;  /* 0x00008f0093ed7a23 */ /* 0x100fe40000010890 */
[--C-:B------:R-:W-:Y:S02]  /*10d50*/  FFMA.FTZ R234, R145, c[0x0][0x23c], -R144.reuse ;  /* 0x00008f0091ea7a23 */ /* 0x100fe40000010890 */
[----:B------:R-:W-:Y:S01]  /*10d60*/  FFMA.FTZ R151, R146, c[0x0][0x23c], -R151 ;  /* 0x00008f0092977a23 */ /* 0x000fe20000010897 */
[----:B------:R-:W3:Y:S01]  /*10d70*/  MUFU.EX2 R135, R135 ;  /* 0x0000008700877308 */ /* 0x000ee20000000800 */
[----:B------:R-:W-:Y:S01]  /*10d80*/  FFMA.FTZ R144, R133, c[0x0][0x23c], -R144 ;  /* 0x00008f0085907a23 */ /* 0x000fe20000010890 */
[----:B--2---:R-:W-:Y:S08]  /*10d90*/  F2FP.PACK_AB R137, R169, R170 ;  /* 0x000000aaa989723e */ /* 0x004ff000000000ff */
[----:B------:R-:W2:Y:S10]  /*10da0*/  MUFU.EX2 R2, R2 ;  /* 0x0000000200027308 */ /* 0x000eb40000000800 */
[----:B------:R-:W4:Y:S01]  /*10db0*/  MUFU.EX2 R0, R0 ;  /* 0x0000000000007308 */ /* 0x000f220000000800 */
[----:B---3--:R-:W-:Y:S09]  /*10dc0*/  F2FP.PACK_AB R139, R135, R168 ;  /* 0x000000a8878b723e */ /* 0x008ff200000000ff */
[----:B------:R-:W-:Y:S01]  /*10dd0*/  MUFU.EX2 R235, R151 ;  /* 0x0000009700eb7308 */ /* 0x000fe20000000800 */
[C---:B--2---:R-:W-:Y:S02]  /*10de0*/  FMUL.FTZ R4, R2.reuse, R128 ;  /* 0x0000008002047220 */ /* 0x044fe40000410000 */
        /* <DEDUP_REMOVED lines=11> */
[C---:B-1----:R-:W-:Y:S01]  /*10ea0*/  HMMA.16816.F32 R4, R136.reuse, R12, R4 ;  /* 0x0000000c8804723c */ /* 0x042fe20000001804 */
[----:B------:R-:W-:Y:S02]  /*10eb0*/  FMUL.FTZ R17, R2, R117 ;  /* 0x0000007502117220 */ /* 0x000fe40000410000 */
[----:B------:R-:W-:Y:S01]  /*10ec0*/  LDSM.16.MT88.4 R124, [R196+0xe800] ;  /* 0x00e80000c47c783b */ /* 0x000fe20000004200 */
[C---:B------:R-:W-:Y:S02]  /*10ed0*/  FMUL.FTZ R18, R0.reuse, R118 ;  /* 0x0000007600127220 */ /* 0x040fe40000410000 */
[----:B------:R-:W-:Y:S02]  /*10ee0*/  FMUL.FTZ R19, R0, R119 ;  /* 0x0000007700137220 */ /* 0x000fe40000410000 */
[C---:B------:R-:W-:Y:S01]  /*10ef0*/  HMMA.16816.F32 R8, R136.reuse, R14, R8 ;  /* 0x0000000e8808723c */ /* 0x040fe20000001808 */
[C---:B------:R-:W-:Y:S01]  /*10f00*/  FMUL.FTZ R12, R2.reuse, R120 ;  /* 0x00000078020c7220 */ /* 0x040fe20000410000 */
[----:B------:R-:W1:Y:S01]  /*10f10*/  MUFU.EX2 R175, R175 ;  /* 0x000000af00af7308 */ /* 0x000e620000000800 */
[----:B------:R-:W-:Y:S01]  /*10f20*/  LDSM.16.MT88.4 R116, [R194+0xc800] ;  /* 0x00c80000c274783b */ /* 0x000fe20000004200 */
[C---:B------:R-:W-:Y:S02]  /*10f30*/  FMUL.FTZ R13, R2.reuse, R121 ;  /* 0x00000079020d7220 */ /* 0x040fe40000410000 */
[----:B------:R-:W-:Y:S02]  /*10f40*/  FMUL.FTZ R24, R2, R108 ;  /* 0x0000006c02187220 */ /* 0x000fe40000410000 */
[C---:B------:R-:W-:Y:S03]  /*10f50*/  FMUL.FTZ R14, R0.reuse, R122 ;  /* 0x0000007a000e7220 */ /* 0x040fe60000410000 */
[----:B--2---:R-:W-:Y:S01]  /*10f60*/  LDSM.16.MT88.4 R144, [R192+0xd800] ;  /* 0x00d80000c090783b */ /* 0x004fe20000004200 */
[----:B------:R-:W-:Y:S01]  /*10f70*/  FMUL.FTZ R15, R0, R123 ;  /* 0x0000007b000f7220 */ /* 0x000fe20000410000 */
[----:B------:R-:W-:Y:S01]  /*10f80*/  MUFU.EX2 R176, R176 ;  /* 0x000000b000b07308 */ /* 0x000fe20000000800 */
[----:B------:R-:W-:Y:S02]  /*10f90*/  FMUL.FTZ R25, R2, R109 ;  /* 0x0000006d02197220 */ /* 0x000fe40000410000 */
[C---:B------:R-:W-:Y:S02]  /*10fa0*/  FMUL.FTZ R26, R0.reuse, R110 ;  /* 0x0000006e001a7220 */ /* 0x040fe40000410000 */
[----:B------:R-:W-:Y:S01]  /*10fb0*/  FMUL.FTZ R27, R0, R111 ;  /* 0x0000006f001b7220 */ /* 0x000fe20000410000 */
[C---:B------:R-:W-:Y:S01]  /*10fc0*/  HMMA.16816.F32 R12, R136.reuse, R20, R12 ;  /* 0x00000014880c723c */ /* 0x040fe2000000180c */
[----:B------:R-:W2:Y:S01]  /*10fd0*/  LDSM.16.MT88.4 R120, [R192+0xc000] ;  /* 0x00c00000c078783b */ /* 0x000ea20000004200 */
        /* <DEDUP_REMOVED lines=30> */
[----:B------:R-:W1:Y:S01]  /*111c0*/  LDSM.16.MT88.4 R104, [R194+0xe000] ;  /* 0x00e00000c268783b */ /* 0x000e620000004200 */
[C---:B------:R-:W-:Y:S02]  /*111d0*/  FMUL.FTZ R42, R0.reuse, R42 ;  /* 0x0000002a002a7220 */ /* 0x040fe40000410000 */
[----:B------:R-:W-:Y:S02]  /*111e0*/  FMUL.FTZ R43, R0, R43 ;  /* 0x0000002b002b7220 */ /* 0x000fe40000410000 */
[C---:B--2---:R-:W-:Y:S01]  /*111f0*/  HMMA.16816.F32 R28, R136.reuse, R120, R28 ;  /* 0x00000078881c723c */ /* 0x044fe2000000181c */
        /* <DEDUP_REMOVED lines=9> */
[----:B------:R-:W2:Y:S01]  /*11290*/  MUFU.EX2 R225, R225 ;  /* 0x000000e100e17308 */ /* 0x000ea20000000800 */
        /* <DEDUP_REMOVED lines=10> */
[C---:B-1----:R-:W-:Y:S03]  /*11340*/  HMMA.16816.F32 R44, R136.reuse, R104, R44 ;  /* 0x00000068882c723c */ /* 0x042fe6000000182c */
[C---:B------:R-:W-:Y:S01]  /*11350*/  FMUL.FTZ R56, R2.reuse, R56 ;  /* 0x0000003802387220 */ /* 0x040fe20000410000 */
[----:B------:R-:W1:Y:S01]  /*11360*/  MUFU.EX2 R227, R227 ;  /* 0x000000e300e37308 */ /* 0x000e620000000800 */
        /* <DEDUP_REMOVED lines=213> */
.L_x_6464:
        /* <DEDUP_REMOVED lines=283> */
.L_x_6470:
[----:B--234-:R-:W-:Y:S05]  /*13270*/  BSYNC B0 ;  /* 0x0000000000007941 */ /* 0x01cfea0003800000 */
.L_x_6469:
        /* <DEDUP_REMOVED lines=20> */
.L_x_6472:
[----:B------:R-:W-:Y:S05]  /*133c0*/  BSYNC B0 ;  /* 0x0000000000007941 */ /* 0x000fea0003800000 */
.L_x_6471:
        /* <DEDUP_REMOVED lines=11> */
.L_x_6474:
[----:B------:R-:W-:Y:S05]  /*13480*/  BSYNC B0 ;  /* 0x0000000000007941 */ /* 0x000fea0003800000 */
.L_x_6473:
        /* <DEDUP_REMOVED lines=11> */
.L_x_6476:
[----:B------:R-:W-:Y:S05]  /*13540*/  BSYNC B0 ;  /* 0x0000000000007941 */ /* 0x000fea0003800000 */
.L_x_6475:
        /* <DEDUP_REMOVED lines=11> */
.L_x_6478:
[----:B------:R-:W-:Y:S05]  /*13600*/  BSYNC B0 ;  /* 0x0000000000007941 */ /* 0x000fea0003800000 */
.L_x_6477:
        /* <DEDUP_REMOVED lines=11> */
.L_x_6480:
[----:B------:R-:W-:Y:S05]  /*136c0*/  BSYNC B0 ;  /* 0x0000000000007941 */ /* 0x000fea0003800000 */
.L_x_6479:
        /* <DEDUP_REMOVED lines=11> */
.L_x_6482:
[----:B------:R-:W-:Y:S05]  /*13780*/  BSYNC B0 ;  /* 0x0000000000007941 */ /* 0x000fea0003800000 */
.L_x_6481:
        /* <DEDUP_REMOVED lines=11> */
.L_x_6484:
[----:B------:R-:W-:Y:S05]  /*13840*/  BSYNC B0 ;  /* 0x0000000000007941 */ /* 0x000fea0003800000 */
.L_x_6483:
        /* <DEDUP_REMOVED lines=12> */
.L_x_6485:
        /* <DEDUP_REMOVED lines=15> */
.L_x_7395:


//--------------------- .text._ZN5flash24flash_fwd_splitkv_kernelI23Flash_fwd_kernel_traitsILi192ELi64ELi64ELi4ELb0ELb0EN7cutlass6half_tE19Flash_kernel_traitsILi192ELi64ELi64ELi4ES3_EELb0ELb1ELb0ELb0ELb1ELb0ELb1ELb1EEEvNS_16Flash_fwd_paramsE --------------------------
	.section	.text._ZN5flash24flash_fwd_splitkv_kernelI23Flash_fwd_kernel_traitsILi192ELi64ELi64ELi4ELb0ELb0EN7cutlass6half_tE19Flash_kernel_traitsILi192ELi64ELi64ELi4ES3_EELb0ELb1ELb0ELb0ELb1ELb0ELb1ELb1EEEvNS_16Flash_fwd_paramsE,"ax",@progbits
	.sectioninfo	@"SHI_REGISTERS=239"
	.align	128
        .global         _ZN5flash24flash_fwd_splitkv_kernelI23Flash_fwd_kernel_traitsILi192ELi64ELi64ELi4ELb0ELb0EN7cutlass6half_tE19Flash_kernel_traitsILi192ELi64ELi64ELi4ES3_EELb0ELb1ELb0ELb0ELb1ELb0ELb1ELb1EEEvNS_16Flash_fwd_paramsE
        .type           _ZN5flash24flash_fwd_splitkv_kernelI23Flash_fwd_kernel_traitsILi192ELi64ELi64ELi4ELb0ELb0EN7cutlass6half_tE19Flash_kernel_traitsILi192ELi64ELi64ELi4ES3_EELb0ELb1ELb0ELb0ELb1ELb0ELb1ELb1EEEvNS_16Flash_fwd_paramsE,@function
        .size           _ZN5flash24flash_fwd_splitkv_kernelI23Flash_fwd_kernel_traitsILi192ELi64ELi64ELi4ELb0ELb0EN7cutlass6half_tE19Flash_kernel_traitsILi192ELi64ELi64ELi4ES3_EELb0ELb1ELb0ELb0ELb1ELb0ELb1ELb1EEEvNS_16Flash_fwd_paramsE,(.L_x_7396 - _ZN5flash24flash_fwd_splitkv_kernelI23Flash_fwd_kernel_traitsILi192ELi64ELi64ELi4ELb0ELb0EN7cutlass6half_tE19Flash_kernel_traitsILi192ELi64ELi64ELi4ES3_EELb0ELb1ELb0ELb0ELb1ELb0ELb1ELb1EEEvNS_16Flash_fwd_paramsE)
        .other          _ZN5flash24flash_fwd_splitkv_kernelI23Flash_fwd_kernel_traitsILi192ELi64ELi64ELi4ELb0ELb0EN7cutlass6half_tE19Flash_kernel_traitsILi192ELi64ELi64ELi4ES3_EELb0ELb1ELb0ELb0ELb1ELb0ELb1ELb1EEEvNS_16Flash_fwd_paramsE,@"STO_CUDA_ENTRY STV_DEFAULT"
_ZN5flash24flash_fwd_splitkv_kernelI23Flash_fwd_kernel_traitsILi192ELi64ELi64ELi4ELb0ELb0EN7cutlass6half_tE19Flash_kernel_traitsILi192ELi64ELi64ELi4ES3_EELb0ELb1ELb0ELb0ELb1ELb0ELb1ELb1EEEvNS_16Flash_fwd_paramsE:
.text._ZN5flash24flash_fwd_splitkv_kernelI23Flash_fwd_kernel_traitsILi192ELi64ELi64ELi4ELb0ELb0EN7cutlass6half_tE19Flash_kernel_traitsILi192ELi64ELi64ELi4ES3_EELb0ELb1ELb0ELb0ELb1ELb0ELb1ELb1EEEvNS_16Flash_fwd_paramsE:
        /* <DEDUP_REMOVED lines=9> */
[----:B-1----:R-:W-:-:S06]  /*0090*/  IADD3 R3, R3, 0xffffffe, RZ ;  /* 0x0ffffffe03037810 */ /* 0x002fcc0007ffe0ff */
[----:B------:R-:W1:Y:S02]  /*00a0*/  F2I.FTZ.U32.TRUNC.NTZ R3, R3 ;  /* 0x0000000300037305 */ /* 0x000e64000021f000 */
[----:B-1----:R-:W-:-:S04]  /*00b0*/  IMAD.MOV R0, RZ, RZ, -R3 ;  /* 0x000000ffff007224 */ /* 0x002fc800078e0a03 */
[----:B------:R-:W-:-:S04]  /*00c0*/  IMAD R7, R0, c[0x0][0x1c0], RZ ;  /* 0x0000700000077a24 */ /* 0x000fc800078e02ff */
[----:B------:R-:W-:-:S04]  /*00d0*/  IMAD.HI.U32 R2, R3, R7, R2 ;  /* 0x0000000703027227 */ /* 0x000fc800078e0002 */
[----:B------:R-:W-:Y:S02]  /*00e0*/  IMAD.MOV.U32 R3, RZ, RZ, -0x1 ;  /* 0xffffffffff037424 */ /* 0x000fe400078e00ff */
        /* <DEDUP_REMOVED lines=39> */
.L_x_6486:
[----:B-1-34-:R-:W-:Y:S02]  /*0360*/  MOV R5, c[0x0][0x218] ;  /* 0x0000860000057a02 */ /* 0x01afe40000000f00 */
.L_x_6487:
        /* <DEDUP_REMOVED lines=25> */
[----:B------:R-:W-:Y:S02]  /*0500*/  IADD3 R7, R59, 0x3f, RZ ;  /* 0x0000003f3b077810 */ /* 0x000fe40007ffe0ff */
[----:B-1----:R-:W-:-:S04]  /*0510*/  IADD3 R8, R8, 0xffffffe, RZ ;  /* 0x0ffffffe08087810 */ /* 0x002fc80007ffe0ff */
[----:B------:R-:W1:Y:S02]  /*0520*/  F2I.FTZ.U32.TRUNC.NTZ R9, R8 ;  /* 0x0000000800097305 */ /* 0x000e64000021f000 */
[----:B-1----:R-:W-:Y:S02]  /*0530*/  IMAD.MOV R5, RZ, RZ, -R9 ;  /* 0x000000ffff057224 */ /* 0x002fe400078e0a09 */
[----:B------:R-:W-:Y:S02]  /*0540*/  IMAD.MOV.U32 R8, RZ, RZ, RZ ;  /* 0x000000ffff087224 */ /* 0x000fe400078e00ff */
[----:B------:R-:W-:-:S04]  /*0550*/  IMAD R5, R5, R6, RZ ;  /* 0x0000000605057224 */ /* 0x000fc800078e02ff */
[----:B------:R-:W-:Y:S01]  /*0560*/  IMAD.HI.U32 R5, R9, R5, R8 ;  /* 0x0000000509057227 */ /* 0x000fe200078e0008 */
[----:B------:R-:W-:-:S04]  /*0570*/  IADD3 R8, R59, R57, -R196 ;  /* 0x000000393b087210 */ /* 0x000fc80007ffe8c4 */
[----:B------:R-:W-:Y:S01]  /*0580*/  IADD3 R8, R8, -c[0x0][0x2e4], RZ ;  /* 0x8000b90008087a10 */ /* 0x000fe20007ffe0ff */
[----:B------:R-:W-:-:S04]  /*0590*/  IMAD.HI.U32 R9, R5, R4, RZ ;  /* 0x0000000405097227 */ /* 0x000fc800078e00ff */
[----:B------:R-:W-:-:S04]  /*05a0*/  IMAD.MOV R5, RZ, RZ, -R9 ;  /* 0x000000ffff057224 */ /* 0x000fc800078e0a09 */
[----:B------:R-:W-:Y:S01]  /*05b0*/  IMAD R5, R6, R5, R4 ;  /* 0x0000000506057224 */ /* 0x000fe200078e0204 */
[----:B------:R-:W-:-:S04]  /*05c0*/  IADD3 R4, -R196, 0x7f, R57 ;  /* 0x0000007fc4047810 */ /* 0x000fc80007ffe139 */
[----:B------:R-:W-:-:S13]  /*05d0*/  ISETP.GT.U32.AND P1, PT, R6, R5, PT ;  /* 0x000000050600720c */ /* 0x000fda0003f24070 */
[----:B------:R-:W-:Y:S01]  /*05e0*/  @!P1 IMAD.IADD R5, R5, 0x1, -R6 ;  /* 0x0000000105059824 */ /* 0x000fe200078e0a06 */
[----:B------:R-:W-:Y:S02]  /*05f0*/  @!P1 IADD3 R9, R9, 0x1, RZ ;  /* 0x0000000109099810 */ /* 0x000fe40007ffe0ff */
[----:B------:R-:W-:Y:S02]  /*0600*/  ISETP.NE.AND P1, PT, RZ, c[0x0][0x10], PT ;  /* 0x00000400ff007a0c */ /* 0x000fe40003f25270 */
[----:B------:R-:W-:Y:S02]  /*0610*/  ISETP.GE.U32.AND P2, PT, R5, R6, PT ;  /* 0x000000060500720c */ /* 0x000fe40003f46070 */
[----:B------:R-:W-:Y:S02]  /*0620*/  SHF.R.S32.HI R6, RZ, 0x1f, R7 ;  /* 0x0000001fff067819 */ /* 0x000fe40000011407 */
[----:B------:R-:W-:Y:S02]  /*0630*/  IADD3 R5, R4, c[0x0][0x2e8], R59 ;  /* 0x0000ba0004057a10 */ /* 0x000fe40007ffe03b */
[----:B------:R-:W-:-:S02]  /*0640*/  LEA.HI R6, R6, R7, RZ, 0x6 ;  /* 0x0000000706067211 */ /* 0x000fc400078f30ff */
[----:B------:R-:W-:Y:S02]  /*0650*/  SHF.R.S32.HI R7, RZ, 0x1f, R8 ;  /* 0x0000001fff077819 */ /* 0x000fe40000011408 */
[----:B------:R-:W-:Y:S02]  /*0660*/  SHF.R.S32.HI R4, RZ, 0x1f, R5 ;  /* 0x0000001fff047819 */ /* 0x000fe40000011405 */
[----:B------:R-:W-:Y:S02]  /*0670*/  LEA.HI R7, R7, R8, RZ, 0x6 ;  /* 0x0000000807077211 */ /* 0x000fe400078f30ff */
[----:B------:R-:W-:Y:S02]  /*0680*/  @P2 IADD3 R9, R9, 0x1, RZ ;  /* 0x0000000109092810 */ /* 0x000fe40007ffe0ff */
[----:B------:R-:W-:Y:S02]  /*0690*/  LEA.HI R4, R4, R5, RZ, 0x6 ;  /* 0x0000000504047211 */ /* 0x000fe400078f30ff */
[----:B------:R-:W-:Y:S01]  /*06a0*/  SHF.R.S32.HI R6, RZ, 0x6, R6 ;  /* 0x00000006ff067819 */ /* 0x000fe20000011406 */
[----:B------:R-:W-:Y:S01]  /*06b0*/  @!P0 IMAD.MOV R9, RZ, RZ, -R9 ;  /* 0x000000ffff098224 */ /* 0x000fe200078e0a09 */
[----:B------:R-:W-:-:S02]  /*06c0*/  @!P1 LOP3.LUT R9, RZ, c[0x0][0x10], RZ, 0x33, !PT ;  /* 0x00000400ff099a12 */ /* 0x000fc400078e33ff */
[----:B------:R-:W-:Y:S02]  /*06d0*/  SHF.R.S32.HI R8, RZ, 0x6, R7 ;  /* 0x00000006ff087819 */ /* 0x000fe40000011407 */
[----:B------:R-:W-:Y:S01]  /*06e0*/  SHF.R.S32.HI R4, RZ, 0x6, R4 ;  /* 0x00000006ff047819 */ /* 0x000fe20000011404 */
[----:B------:R-:W-:-:S04]  /*06f0*/  IMAD R195, R9, R2, RZ ;  /* 0x0000000209c37224 */ /* 0x000fc800078e02ff */
        /* <DEDUP_REMOVED lines=11> */
[----:B------:R-:W-:Y:S01]  /*07b0*/  LOP3.LUT R4, R0, 0x3ffffff0, RZ, 0xc0, !PT ;  /* 0x3ffffff000047812 */ /* 0x000fe200078ec0ff */
[--C-:B------:R-:W-:Y:S01]  /*07c0*/  IMAD R3, R144, c[0x0][0x214], R57.reuse ;  /* 0x0000850090037a24 */ /* 0x100fe200078e0239 */
[----:B------:R-:W-:Y:S01]  /*07d0*/  SHF.R.S32.HI R0, RZ, 0x4, R0 ;  /* 0x00000004ff007819 */ /* 0x000fe20000011400 */
[----:B------:R-:W-:Y:S02]  /*07e0*/  IMAD.IADD R57, R196, 0x1, -R57 ;  /* 0x00000001c4397824 */ /* 0x000fe400078e0a39 */
[----:B------:R-:W-:Y:S01]  /*07f0*/  IMAD.IADD R4, R55, 0x1, -R4 ;  /* 0x0000000137047824 */ /* 0x000fe200078e0a04 */
[C---:B------:R-:W-:Y:S02]  /*0800*/  IADD3 R8, R0.reuse, 0x18, RZ ;  /* 0x0000001800087810 */ /* 0x040fe40007ffe0ff */
[----:B------:R-:W-:Y:S01]  /*0810*/  ISETP.GE.AND P3, PT, R0, R57, PT ;  /* 0x000000390000720c */ /* 0x000fe20003f66270 */
[----:B------:R-:W-:Y:S01]  /*0820*/  IMAD.SHL.U32 R6, R4, 0x4, RZ ;  /* 0x0000000404067824 */ /* 0x000fe200078e00ff */
[----:B------:R-:W-:Y:S01]  /*0830*/  IADD3 R10, R0, 0x38, RZ ;  /* 0x00000038000a7810 */ /* 0x000fe20007ffe0ff */
[----:B------:R-:W-:Y:S01]  /*0840*/  IMAD R4, R3, c[0x0][0x22c], RZ ;  /* 0x00008b0003047a24 */ /* 0x000fe200078e02ff */
[----:B------:R-:W-:-:S02]  /*0850*/  SHF.R.S32.HI R5, RZ, 0x1f, R3 ;  /* 0x0000001fff057819 */ /* 0x000fc40000011403 */
        /* <DEDUP_REMOVED lines=72> */
.L_x_6488:
        /* <DEDUP_REMOVED lines=23> */
[----:B-1---5:R-:W1:Y:S02]  /*0e50*/  MUFU.RCP R8, R2 ;  /* 0x0000000200087308 */ /* 0x022e640000001000 */
        /* <DEDUP_REMOVED lines=50> */
[----:B------:R-:W-:-:S08]  /*1180*/  IMAD R8, R11, c[0x0][0x19c], R8 ;  /* 0x000067000b087a24 */ /* 0x000fd000078e0208 */
        /* <DEDUP_REMOVED lines=19> */
.L_x_6489:
        /* <DEDUP_REMOVED lines=16> */
[----:B------:R-:W-:-:S04]  /*13c0*/  MOV R2, R14 ;  /* 0x0000000e00027202 */ /* 0x000fc80000000f00 */
.L_x_6491:
[----:B------:R-:W-:Y:S01]  /*13d0*/  IABS R6, c[0x0][0x1c8] ;  /* 0x0000720000067a13 */ /* 0x000fe20000000000 */
[----:B------:R-:W-:Y:S01]  /*13e0*/  IMAD.MOV.U32 R16, RZ, RZ, R2 ;  /* 0x000000ffff107224 */ /* 0x000fe200078e0002 */
[----:B------:R-:W-:Y:S01]  /*13f0*/  MOV R14, RZ ;  /* 0x000000ff000e7202 */ /* 0x000fe20000000f00 */
[----:B------:R-:W-:Y:S01]  /*1400*/  @P4 IMAD.IADD R13, R12, 0x1, R13 ;  /* 0x000000010c0d4824 */ /* 0x000fe200078e020d */
[----:B------:R-:W1:Y:S01]  /*1410*/  I2F.RP R11, R6 ;  /* 0x00000006000b7306 */ /* 0x000e620000209400 */
[----:B------:R-:W-:-:S07]  /*1420*/  MOV R17, R9 ;  /* 0x0000000900117202 */ /* 0x000fce0000000f00 */
        /* <DEDUP_REMOVED lines=24> */
[----:B------:R-:W-:Y:S01]  /*15b0*/  @P2 IADD3 R4, R4, 0x1, RZ ;  /* 0x0000000104042810 */ /* 0x000fe20007ffe0ff */
[----:B------:R-:W-:-:S04]  /*15c0*/  IMAD R6, R5, c[0x0][0x198], RZ ;  /* 0x0000660005067a24 */ /* 0x000fc800078e02ff */
[----:B------:R-:W-:Y:S01]  /*15d0*/  IMAD R6, R7, c[0x0][0x19c], R6 ;  /* 0x0000670007067a24 */ /* 0x000fe200078e0206 */
        /* <DEDUP_REMOVED lines=21> */
.L_x_6490:
[----:B------:R1:W5:Y:S01]  /*1730*/  @P5 LDG.E R102, [R146.64] ;  /* 0x0000000692665981 */ /* 0x000362000c1e1900 */
[----:B------:R-:W-:Y:S01]  /*1740*/  ISETP.NE.AND P0, PT, R3, -0x1, PT ;  /* 0xffffffff0300780c */ /* 0x000fe20003f05270 */
[----:B------:R-:W-:Y:S01]  /*1750*/  IMAD.MOV.U32 R15, RZ, RZ, 0x2 ;  /* 0x00000002ff0f7424 */ /* 0x000fe200078e00ff */
[----:B------:R-:W-:Y:S01]  /*1760*/  SHF.R.S32.HI R60, RZ, 0x1f, R55 ;  /* 0x0000001fff3c7819 */ /* 0x000fe20000011437 */
[----:B------:R-:W-:Y:S01]  /*1770*/  IMAD.MOV.U32 R132, RZ, RZ, c[0x0][0x230] ;  /* 0x00008c00ff847624 */ /* 0x000fe200078e00ff */
[----:B------:R-:W-:Y:S01]  /*1780*/  MOV R16, RZ ;  /* 0x000000ff00107202 */ /* 0x000fe20000000f00 */
[----:B------:R-:W-:Y:S01]  /*1790*/  IMAD.MOV.U32 R17, RZ, RZ, c[0x0][0x230] ;  /* 0x00008c00ff117624 */ /* 0x000fe200078e00ff */
[CC--:B------:R-:W-:Y:S01]  /*17a0*/  LEA.HI R142, R60.reuse, R55.reuse, RZ, 0x3 ;  /* 0x000000373c8e7211 */ /* 0x0c0fe200078f18ff */
[----:B------:R-:W-:Y:S01]  /*17b0*/  IMAD.MOV.U32 R151, RZ, RZ, c[0x0][0x198] ;  /* 0x00006600ff977624 */ /* 0x000fe200078e00ff */
[----:B------:R-:W-:Y:S01]  /*17c0*/  LEA.HI R56, R60, R55, RZ, 0x5 ;  /* 0x000000373c387211 */ /* 0x000fe200078f28ff */
[----:B------:R-:W-:Y:S01]  /*17d0*/  IMAD.HI.U32 R132, R15, R132, R16 ;  /* 0x000000840f847227 */ /* 0x000fe200078e0010 */
[----:B------:R-:W-:-:S02]  /*17e0*/  LOP3.LUT R58, R142, 0xfffffff8, RZ, 0xc0, !PT ;  /* 0xfffffff88e3a7812 */ /* 0x000fc400078ec0ff */
[----:B------:R-:W-:Y:S01]  /*17f0*/  SHF.R.S32.HI R142, RZ, 0x3, R142 ;  /* 0x00000003ff8e7819 */ /* 0x000fe2000001148e */
[----:B------:R-:W-:Y:S01]  /*1800*/  @P0 IMAD.WIDE.U32 R14, R3, c[0x0][0x190], RZ ;  /* 0x00006400030e0a25 */ /* 0x000fe200078e00ff */
[----:B------:R-:W-:Y:S02]  /*1810*/  SHF.R.S32.HI R131, RZ, 0x1, R132 ;  /* 0x00000001ff837819 */ /* 0x000fe40000011484 */
[----:B------:R-:W-:Y:S01]  /*1820*/  SHF.L.U32 R19, R142, 0x6, RZ ;  /* 0x000000068e137819 */ /* 0x000fe200000006ff */
[----:B-----5:R-:W-:Y:S01]  /*1830*/  @!P0 IMAD R8, R10, c[0x0][0x178], RZ ;  /* 0x00005e000a088a24 */ /* 0x020fe200078e02ff */
[----:B------:R-:W-:Y:S01]  /*1840*/  SHF.R.S32.HI R143, RZ, 0x1f, R142 ;  /* 0x0000001fff8f7819 */ /* 0x000fe2000001148e */
[----:B------:R-:W-:Y:S01]  /*1850*/  IMAD.IADD R58, R55, 0x1, -R58 ;  /* 0x00000001373a7824 */ /* 0x000fe200078e0a3a */
[----:B------:R-:W-:Y:S01]  /*1860*/  LOP3.LUT R19, R19, 0x1c0, RZ, 0xc0, !PT ;  /* 0x000001c013137812 */ /* 0x000fe200078ec0ff */
[----:B------:R-:W-:Y:S01]  /*1870*/  @P0 IMAD R15, R3, c[0x0][0x194], R15 ;  /* 0x00006500030f0a24 */ /* 0x000fe200078e020f */
[----:B------:R-:W-:Y:S01]  /*1880*/  SHF.L.U64.HI R53, R151, R0, c[0x0][0x19c] ;  /* 0x0000670097357619 */ /* 0x000fe20000010200 */
[----:B------:R-:W-:Y:S01]  /*1890*/  @!P0 IMAD.WIDE.U32 R16, R197, c[0x0][0x178], RZ ;  /* 0x00005e00c5108a25 */ /* 0x000fe200078e00ff */
[----:B------:R-:W-:-:S02]  /*18a0*/  SHF.L.U32 R18, R58, 0x3, RZ ;  /* 0x000000033a127819 */ /* 0x000fc400000006ff */
[----:B------:R-:W-:Y:S01]  /*18b0*/  SHF.L.U32 R128, R58, 0x2, RZ ;  /* 0x000000023a807819 */ /* 0x000fe200000006ff */
[----:B------:R-:W-:Y:S01]  /*18c0*/  @!P0 IMAD R3, R197, c[0x0][0x17c], R8 ;  /* 0x00005f00c5038a24 */ /* 0x000fe200078e0208 */
[----:B------:R-:W-:Y:S01]  /*18d0*/  SHF.R.U32.HI R8, RZ, 0x3, R19 ;  /* 0x00000003ff087819 */ /* 0x000fe20000011613 */
[----:B------:R-:W-:Y:S01]  /*18e0*/  @!P0 IMAD.MOV.U32 R14, RZ, RZ, R16 ;  /* 0x000000ffff0e8224 */ /* 0x000fe200078e0010 */
[----:B------:R-:W-:Y:S01]  /*18f0*/  SHF.L.U32 R54, R151, 0x4, RZ ;  /* 0x0000000497367819 */ /* 0x000fe200000006ff */
[----:B------:R-:W-:Y:S01]  /*1900*/  @!P0 IMAD.IADD R15, R17, 0x1, R3 ;  /* 0x00000001110f8824 */ /* 0x000fe200078e0203 */
[----:B------:R-:W-:Y:S01]  /*1910*/  LOP3.LUT R17, R19, 0x38, R18, 0xf8, !PT ;  /* 0x0000003813117812 */ /* 0x000fe200078ef812 */
[----:B------:R-:W-:Y:S01]  /*1920*/  IMAD.WIDE R20, R21, 0x40, R142 ;  /* 0x0000004015147825 */ /* 0x000fe200078e028e */
[----:B------:R-:W-:Y:S02]  /*1930*/  SHF.R.S32.HI R19, RZ, 0x1f, R18 ;  /* 0x0000001fff137819 */ /* 0x000fe40000011412 */
[----:B------:R-:W-:Y:S01]  /*1940*/  IADD3 R12, P0, R18, R6, RZ ;  /* 0x00000006120c7210 */ /* 0x000fe20007f1e0ff */
[----:B------:R-:W-:Y:S01]  /*1950*/  IMAD R3, R2, c[0x0][0x1b8], RZ ;  /* 0x00006e0002037a24 */ /* 0x000fe200078e02ff */
[----:B------:R-:W-:Y:S01]  /*1960*/  IADD3 R14, P1, R18, R14, RZ ;  /* 0x0000000e120e7210 */ /* 0x000fe20007f3e0ff */
[----:B------:R-:W-:Y:S01]  /*1970*/  IMAD R129, R142, R131, R128 ;  /* 0x000000838e817224 */ /* 0x000fe200078e0280 */
[----:B------:R-:W-:Y:S01]  /*1980*/  LEA.HI R6, R60, R55, RZ, 0x6 ;  /* 0x000000373c067211 */ /* 0x000fe200078f30ff */
[----:B------:R-:W-:Y:S01]  /*1990*/  IMAD.X R13, R19, 0x1, R13, P0 ;  /* 0x00000001130d7824 */ /* 0x000fe200000e060d */
[----:B------:R-:W-:Y:S01]  /*19a0*/  IADD3 R136, P0, R142, R11, RZ ;  /* 0x0000000b8e887210 */ /* 0x000fe20007f1e0ff */
[----:B------:R-:W-:Y:S01]  /*19b0*/  IMAD R11, R21, c[0x0][0x190], RZ ;  /* 0x00006400150b7a24 */ /* 0x000fe200078e02ff */
[----:B------:R-:W-:Y:S01]  /*19c0*/  LOP3.LUT R8, R17, R8, RZ, 0x3c, !PT ;  /* 0x0000000811087212 */ /* 0x000fe200078e3cff */
[----:B------:R-:W-:Y:S01]  /*19d0*/  IMAD.X R15, R19, 0x1, R15, P1 ;  /* 0x00000001130f7824 */ /* 0x000fe200008e060f */
[----:B------:R-:W-:Y:S01]  /*19e0*/  LEA.HI R60, R60, R55, RZ, 0x4 ;  /* 0x000000373c3c7211 */ /* 0x000fe200078f20ff */
[----:B------:R-:W-:Y:S01]  /*19f0*/  IMAD.X R5, R143, 0x1, R5, P0 ;  /* 0x000000018f057824 */ /* 0x000fe200000e0605 */
[----:B------:R-:W-:Y:S01]  /*1a00*/  IADD3 R140, P0, R18, R140, RZ ;  /* 0x0000008c128c7210 */ /* 0x000fe20007f1e0ff */
[----:B------:R-:W-:Y:S01]  /*1a10*/  IMAD R11, R20, c[0x0][0x194], R11 ;  /* 0x00006500140b7a24 */ /* 0x000fe200078e020b */
[----:B------:R-:W-:Y:S01]  /*1a20*/  IADD3 R128, R128, R129, RZ ;  /* 0x0000008180807210 */ /* 0x000fe20007ffe0ff */
[----:B------:R-:W-:Y:S01]  /*1a30*/  IMAD R5, R5, c[0x0][0x1a0], RZ ;  /* 0x0000680005057a24 */ /* 0x000fe200078e02ff */
[----:B------:R-:W-:Y:S01]  /*1a40*/  SHF.R.S32.HI R56, RZ, 0x5, R56 ;  /* 0x00000005ff387819 */ /* 0x000fe20000011438 */
[----:B------:R-:W-:Y:S01]  /*1a50*/  IMAD.WIDE.U32 R20, R20, c[0x0][0x190], R14 ;  /* 0x0000640014147a25 */ /* 0x000fe200078e000e */
[----:B------:R-:W-:-:S02]  /*1a60*/  SHF.L.U32 R15, R6, 0x3, RZ ;  /* 0x00000003060f7819 */ /* 0x000fc400000006ff */
[----:B------:R-:W-:Y:S01]  /*1a70*/  SHF.R.S32.HI R116, RZ, 0x1f, R129 ;  /* 0x0000001fff747819 */ /* 0x000fe20000011481 */
[----:B------:R-:W-:Y:S01]  /*1a80*/  IMAD R133, R136, c[0x0][0x1a4], R5 ;  /* 0x0000690088857a24 */ /* 0x000fe200078e0205 */
[----:B------:R-:W-:Y:S01]  /*1a90*/  SHF.R.S32.HI R5, RZ, 0x1f, R62 ;  /* 0x0000001fff057819 */ /* 0x000fe2000001143e */
[C---:B------:R-:W-:Y:S01]  /*1aa0*/  IMAD R3, R4.reuse, c[0x0][0x1bc], R3 ;  /* 0x00006f0004037a24 */ /* 0x040fe200078e0203 */
[----:B------:R-:W-:Y:S01]  /*1ab0*/  IADD3 R21, R21, R11, RZ ;  /* 0x0000000b15157210 */ /* 0x000fe20007ffe0ff */
[----:B------:R-:W-:Y:S01]  /*1ac0*/  IMAD.WIDE.U32 R12, R4, c[0x0][0x1b8], R12 ;  /* 0x00006e00040c7a25 */ /* 0x000fe200078e000c */
[----:B------:R-:W-:Y:S02]  /*1ad0*/  LEA.HI R6, R5, R62, RZ, 0x6 ;  /* 0x0000003e05067211 */ /* 0x000fe400078f30ff */
[----:B------:R-:W-:Y:S01]  /*1ae0*/  LOP3.LUT R138, R8, 0xfffffe00, R15, 0xf8, !PT ;  /* 0xfffffe00088a7812 */ /* 0x000fe200078ef80f */
[----:B------:R-:W-:Y:S01]  /*1af0*/  IMAD.IADD R13, R13, 0x1, R3 ;  /* 0x000000010d0d7824 */ /* 0x000fe200078e0203 */
[----:B------:R-:W-:Y:S01]  /*1b00*/  SHF.R.S32.HI R6, RZ, 0x6, R6 ;  /* 0x00000006ff067819 */ /* 0x000fe20000011406 */
[----:B------:R-:W-:Y:S01]  /*1b10*/  IMAD.X R141, R19, 0x1, R9, P0 ;  /* 0x00000001138d7824 */ /* 0x000fe200000e0609 */
[----:B------:R-:W-:Y:S01]  /*1b20*/  SHF.R.S32.HI R3, RZ, 0x1f, R144 ;  /* 0x0000001fff037819 */ /* 0x000fe20000011490 */
[----:B------:R-:W-:Y:S01]  /*1b30*/  IMAD R5, R143, c[0x0][0x198], RZ ;  /* 0x000066008f057a24 */ /* 0x000fe200078e02ff */
[----:B------:R-:W-:Y:S01]  /*1b40*/  IMNMX R61, R195, R6, !PT ;  /* 0x00000006c33d7217 */ /* 0x000fe20007800200 */
[----:B------:R-:W-:Y:S01]  /*1b50*/  IMAD.WIDE.U32 R140, R142, c[0x0][0x198], R140 ;  /* 0x000066008e8c7a25 */ /* 0x000fe200078e008c */
[----:B------:R-:W-:-:S02]  /*1b60*/  LOP3.LUT R8, R60, 0xfffffff0, RZ, 0xc0, !PT ;  /* 0xfffffff03c087812 */ /* 0x000fc400078ec0ff */
[----:B------:R-:W-:Y:S01]  /*1b70*/  ISETP.GT.AND P0, PT, R134, R61, PT ;  /* 0x0000003d8600720c */ /* 0x000fe20003f04270 */
[----:B------:R-:W-:Y:S01]  /*1b80*/  IMAD R3, R3, c[0x0][0x1a8], RZ ;  /* 0x00006a0003037a24 */ /* 0x000fe200078e02ff */
[----:B------:R-:W-:Y:S01]  /*1b90*/  SHF.R.S32.HI R60, RZ, 0x4, R60 ;  /* 0x00000004ff3c7819 */ /* 0x000fe2000001143c */
[----:B------:R-:W-:Y:S01]  /*1ba0*/  IMAD R5, R142, c[0x0][0x19c], R5 ;  /* 0x000067008e057a24 */ /* 0x000fe200078e0205 */
[----:B------:R-:W-:Y:S01]  /*1bb0*/  SHF.R.S32.HI R115, RZ, 0x1f, R128 ;  /* 0x0000001fff737819 */ /* 0x000fe20000011480 */
[C---:B------:R-:W-:Y:S02]  /*1bc0*/  IMAD R139, R144.reuse, c[0x0][0x1ac], R3 ;  /* 0x00006b00908b7a24 */ /* 0x040fe400078e0203 */
[----:B------:R-:W-:Y:S01]  /*1bd0*/  IMAD.WIDE.U32 R144, R144, c[0x0][0x1a8], R20 ;  /* 0x00006a0090907a25 */ /* 0x000fe200078e0014 */
[----:B------:R-:W-:-:S03]  /*1be0*/  IADD3 R52, R141, R5, RZ ;  /* 0x000000058d347210 */ /* 0x000fc60007ffe0ff */
[----:B------:R-:W-:Y:S01]  /*1bf0*/  IMAD.MOV.U32 R3, RZ, RZ, c[0x0][0x1a0] ;  /* 0x00006800ff037624 */ /* 0x000fe200078e00ff */
[----:B------:R-:W-:Y:S01]  /*1c00*/  IADD3 R139, R145, R139, RZ ;  /* 0x0000008b918b7210 */ /* 0x000fe20007ffe0ff */
[----:B------:R-:W-:-:S03]  /*1c10*/  IMAD.WIDE.U32 R136, R136, c[0x0][0x1a0], R12 ;  /* 0x0000680088887a25 */ /* 0x000fc600078e000c */
[C---:B------:R-:W-:Y:S01]  /*1c20*/  SHF.L.U64.HI R104, R3.reuse, R0, c[0x0][0x1a4] ;  /* 0x0000690003687619 */ /* 0x040fe20000010200 */
[----:B------:R-:W-:Y:S02]  /*1c30*/  IMAD.SHL.U32 R105, R3, 0x10, RZ ;  /* 0x0000001003697824 */ /* 0x000fe400078e00ff */
[----:B------:R-:W-:Y:S02]  /*1c40*/  IMAD.IADD R135, R55, 0x1, -R8 ;  /* 0x0000000137877824 */ /* 0x000fe400078e0a08 */
[----:B------:R-:W-:Y:S02]  /*1c50*/  IMAD.SHL.U32 R130, R131, 0x10, RZ ;  /* 0x0000001083827824 */ /* 0x000fe400078e00ff */
        /* <DEDUP_REMOVED lines=8> */
[C---:B------:R-:W-:Y:S01]  /*1ce0*/  IMAD R6, R197.reuse, c[0x0][0x284], R6 ;  /* 0x0000a100c5067a24 */ /* 0x040fe200078e0206 */
[----:B------:R-:W-:Y:S01]  /*1cf0*/  UMOV UR9, 0x20 ;  /* 0x0000002000097882 */ /* 0x000fe20000000000 */
[----:B------:R-:W-:Y:S01]  /*1d00*/  IMAD.WIDE.U32 R12, R197, c[0x0][0x280], R18 ;  /* 0x0000a000c50c7a25 */ /* 0x000fe200078e0012 */
[----:B------:R-:W-:Y:S01]  /*1d10*/  IADD3.X R5, R5, R143, ~R9, P1, P0 ;  /* 0x0000008f05057210 */ /* 0x000fe20000fe0c09 */
[----:B------:R-:W-:Y:S01]  /*1d20*/  ULDC.64 UR4, c[0x0][0x1a0] ;  /* 0x0000680000047ab9 */ /* 0x000fe20000000a00 */
[----:B------:R-:W-:Y:S01]  /*1d30*/  IADD3 R75, P5, R54, R54, RZ ;  /* 0x00000036364b7210 */ /* 0x000fe20007fbe0ff */
[C---:B------:R-:W-:Y:S01]  /*1d40*/  IMAD.WIDE.U32 R14, R197.reuse, c[0x0][0x278], R18 ;  /* 0x00009e00c50e7a25 */ /* 0x040fe200078e0012 */
[----:B------:R-:W-:Y:S01]  /*1d50*/  UIMAD UR10, UR9, UR5, URZ ;  /* 0x00000005090a72a4 */ /* 0x000fe2000f8e023f */
[C---:B------:R-:W-:Y:S01]  /*1d60*/  IADD3 R123, R130.reuse, 0x40, RZ ;  /* 0x00000040827b7810 */ /* 0x040fe20007ffe0ff */
[----:B------:R-:W-:Y:S01]  /*1d70*/  UMOV UR8, 0x60 ;  /* 0x0000006000087882 */ /* 0x000fe20000000000 */
[----:B------:R-:W-:Y:S01]  /*1d80*/  IMAD R10, R197, c[0x0][0x27c], R10 ;  /* 0x00009f00c50a7a24 */ /* 0x000fe200078e020a */
[----:B------:R-:W-:Y:S01]  /*1d90*/  IADD3 R71, P4, R75, 0x40, RZ ;  /* 0x000000404b477810 */ /* 0x000fe20007f9e0ff */
[----:B------:R-:W-:Y:S01]  /*1da0*/  IMAD.IADD R13, R13, 0x1, R6 ;  /* 0x000000010d0d7824 */ /* 0x000fe200078e0206 */
[----:B------:R-:W-:Y:S01]  /*1db0*/  IADD3 R75, P2, R75, 0x80, RZ ;  /* 0x000000804b4b7810 */ /* 0x000fe20007f5e0ff */
[----:B------:R-:W-:Y:S01]  /*1dc0*/  IMAD R9, R5, c[0x0][0x290], RZ ;  /* 0x0000a40005097a24 */ /* 0x000fe200078e02ff */
[----:B------:R-:W-:Y:S01]  /*1dd0*/  IADD3 R121, R130, 0x80, RZ ;  /* 0x0000008082797810 */ /* 0x000fe20007ffe0ff */
[----:B------:R-:W-:Y:S01]  /*1de0*/  IMAD.IADD R15, R15, 0x1, R10 ;  /* 0x000000010f0f7824 */ /* 0x000fe200078e020a */
[----:B------:R-:W-:Y:S01]  /*1df0*/  UIMAD UR11, UR8, UR5, URZ ;  /* 0x00000005080b72a4 */ /* 0x000fe2000f8e023f */
[----:B------:R-:W-:Y:S01]  /*1e00*/  IMAD R5, R5, c[0x0][0x288], RZ ;  /* 0x0000a20005057a24 */ /* 0x000fe200078e02ff */
[----:B------:R-:W-:Y:S01]  /*1e10*/  SHF.L.U32 R124, R131, 0x5, RZ ;  /* 0x00000005837c7819 */ /* 0x000fe200000006ff */
[C---:B------:R-:W-:Y:S01]  /*1e20*/  IMAD R9, R8.reuse, c[0x0][0x294], R9 ;  /* 0x0000a50008097a24 */ /* 0x040fe200078e0209 */
[----:B------:R-:W-:Y:S01]  /*1e30*/  ULDC UR5, c[0x0][0x294] ;  /* 0x0000a50000057ab9 */ /* 0x000fe20000000800 */
[----:B------:R-:W-:Y:S01]  /*1e40*/  IMAD.WIDE.U32 R12, R8, c[0x0][0x290], R12 ;  /* 0x0000a400080c7a25 */ /* 0x000fe200078e000c */
[----:B------:R-:W-:Y:S01]  /*1e50*/  UIMAD UR5, UR8, UR5, URZ ;  /* 0x00000005080572a4 */ /* 0x000fe2000f8e023f */
[----:B------:R-:W-:Y:S01]  /*1e60*/  IADD3 R127, R142, 0x10, RZ ;  /* 0x000000108e7f7810 */ /* 0x000fe20007ffe0ff */
[----:B------:R-:W-:Y:S01]  /*1e70*/  UIMAD.WIDE.U32 UR12, UR8, UR4, URZ ;  /* 0x00000004080c72a5 */ /* 0x000fe2000f8e003f */
[----:B------:R-:W-:Y:S01]  /*1e80*/  IMAD R5, R8, c[0x0][0x28c], R5 ;  /* 0x0000a30008057a24 */ /* 0x000fe200078e0205 */
[----:B------:R-:W-:Y:S01]  /*1e90*/  IADD3 R126, R142, 0x20, RZ ;  /* 0x000000208e7e7810 */ /* 0x000fe20007ffe0ff */
[----:B------:R-:W-:Y:S01]  /*1ea0*/  IMAD.WIDE.U32 R14, R8, c[0x0][0x288], R14 ;  /* 0x0000a200080e7a25 */ /* 0x000fe200078e000e */
[----:B------:R-:W-:Y:S01]  /*1eb0*/  IADD3 R125, R142, 0x30, RZ ;  /* 0x000000308e7d7810 */ /* 0x000fe20007ffe0ff */
[----:B------:R-:W-:Y:S01]  /*1ec0*/  ULDC UR4, c[0x0][0x230] ;  /* 0x00008c0000047ab9 */ /* 0x000fe20000000800 */
[----:B------:R-:W-:Y:S01]  /*1ed0*/  SHF.R.S32.HI R114, RZ, 0x1f, R130 ;  /* 0x0000001fff727819 */ /* 0x000fe20000011482 */
[----:B------:R-:W-:Y:S01]  /*1ee0*/  IMAD.IADD R9, R13, 0x1, R9 ;  /* 0x000000010d097824 */ /* 0x000fe200078e0209 */
[----:B------:R-:W-:Y:S01]  /*1ef0*/  SHF.R.S32.HI R113, RZ, 0x1f, R124 ;  /* 0x0000001fff717819 */ /* 0x000fe2000001147c */
[----:B------:R-:W-:Y:S01]  /*1f00*/  IMAD.IADD R102, R102, 0x1, R7 ;  /* 0x0000000166667824 */ /* 0x000fe200078e0207 */
[----:B------:R-:W-:Y:S01]  /*1f10*/  SHF.R.S32.HI R112, RZ, 0x1f, R123 ;  /* 0x0000001fff707819 */ /* 0x000fe2000001147b */
[----:B------:R-:W-:Y:S01]  /*1f20*/  IMAD.MOV.U32 R8, RZ, RZ, R12 ;  /* 0x000000ffff087224 */ /* 0x000fe200078e000c */
[----:B------:R-:W-:Y:S01]  /*1f30*/  SHF.R.S32.HI R110, RZ, 0x1f, R121 ;  /* 0x0000001fff6e7819 */ /* 0x000fe20000011479 */
[C---:B------:R-:W-:Y:S01]  /*1f40*/  IMAD R97, R2.reuse, c[0x0][0x2a0], RZ ;  /* 0x0000a80002617a24 */ /* 0x040fe200078e02ff */
[----:B------:R-:W-:Y:S01]  /*1f50*/  UIADD3 UR11, UR13, UR11, URZ ;  /* 0x0000000b0d0b7290 */ /* 0x000fe2000fffe03f */
[----:B------:R-:W-:Y:S01]  /*1f60*/  IMAD R99, R2, c[0x0][0x298], RZ ;  /* 0x0000a60002637a24 */ /* 0x000fe200078e02ff */
[----:B------:R-:W-:Y:S01]  /*1f70*/  ULDC.U8 UR8, c[0x0][0x313] ;  /* 0x0000c4c000087ab9 */ /* 0x000fe20000000000 */
[----:B------:R-:W-:Y:S01]  /*1f80*/  IMAD.IADD R7, R15, 0x1, R5 ;  /* 0x000000010f077824 */ /* 0x000fe200078e0205 */
[C---:B------:R-:W-:Y:S01]  /*1f90*/  IADD3 R15, R18.reuse, 0x40, RZ ;  /* 0x00000040120f7810 */ /* 0x040fe20007ffe0ff */
[----:B------:R-:W-:Y:S01]  /*1fa0*/  IMAD.MOV.U32 R6, RZ, RZ, R14 ;  /* 0x000000ffff067224 */ /* 0x000fe200078e000e */
[----:B------:R-:W-:Y:S01]  /*1fb0*/  IADD3 R14, R18, 0x80, RZ ;  /* 0x00000080120e7810 */ /* 0x000fe20007ffe0ff */
[----:B------:R-:W-:-:S02]  /*1fc0*/  IMAD R97, R4, c[0x0][0x2a4], R97 ;  /* 0x0000a90004617a24 */ /* 0x000fc400078e0261 */
[C---:B------:R-:W-:Y:S02]  /*1fd0*/  IMAD R99, R4.reuse, c[0x0][0x29c], R99 ;  /* 0x0000a70004637a24 */ /* 0x040fe400078e0263 */
[----:B------:R-:W-:-:S04]  /*1fe0*/  IMAD.WIDE.U32 R8, R4, c[0x0][0x2a0], R8 ;  /* 0x0000a80004087a25 */ /* 0x000fc800078e0008 */
[----:B------:R-:W-:Y:S01]  /*1ff0*/  IMAD.WIDE.U32 R4, R4, c[0x0][0x298], R6 ;  /* 0x0000a60004047a25 */ /* 0x000fe200078e0006 */
[----:B------:R-:W-:-:S03]  /*2000*/  LEA R96, P1, R8, c[0x0][0x270], 0x1 ;  /* 0x00009c0008607a11 */ /* 0x000fc600078208ff */
[----:B------:R-:W-:Y:S01]  /*2010*/  IMAD.IADD R97, R9, 0x1, R97 ;  /* 0x0000000109617824 */ /* 0x000fe200078e0261 */
[----:B------:R-:W-:Y:S01]  /*2020*/  LEA R98, P0, R4, c[0x0][0x268], 0x1 ;  /* 0x00009a0004627a11 */ /* 0x000fe200078008ff */
[----:B------:R-:W-:Y:S02]  /*2030*/  IMAD.IADD R99, R5, 0x1, R99 ;  /* 0x0000000105637824 */ /* 0x000fe400078e0263 */
[----:B------:R-:W-:Y:S01]  /*2040*/  IMAD R102, R131, R102, RZ ;  /* 0x0000006683667224 */ /* 0x000fe200078e02ff */
[----:B------:R-:W-:Y:S01]  /*2050*/  LEA.HI.X R97, R8, c[0x0][0x274], R97, 0x1, P1 ;  /* 0x00009d0008617a11 */ /* 0x000fe200008f0c61 */
[----:B------:R-:W-:Y:S01]  /*2060*/  IMAD.WIDE.U32 R2, R3, 0x20, RZ ;  /* 0x0000002003027825 */ /* 0x000fe200078e00ff */
[----:B------:R-:W-:Y:S02]  /*2070*/  LEA.HI.X R99, R4, c[0x0][0x26c], R99, 0x1, P0 ;  /* 0x00009b0004637a11 */ /* 0x000fe400000f0c63 */
[----:B------:R-:W-:Y:S01]  /*2080*/  LEA R92, P1, R140, c[0x0][0x168], 0x1 ;  /* 0x00005a008c5c7a11 */ /* 0x000fe200078208ff */
[----:B------:R-:W-:Y:S01]  /*2090*/  IMAD.MOV.U32 R67, RZ, RZ, c[0x0][0x288] ;  /* 0x0000a200ff437624 */ /* 0x000fe200078e00ff */
[----:B------:R-:W-:Y:S01]  /*20a0*/  LEA R94, P0, R136, c[0x0][0x170], 0x1 ;  /* 0x00005c00885e7a11 */ /* 0x000fe200078008ff */
[----:B------:R-:W-:Y:S01]  /*20b0*/  IMAD.X R76, R53, 0x1, R53, P5 ;  /* 0x00000001354c7824 */ /* 0x000fe200028e0635 */
[----:B------:R-:W-:Y:S01]  /*20c0*/  LEA.HI.X R93, R140, c[0x0][0x16c], R52, 0x1, P1 ;  /* 0x00005b008c5d7a11 */ /* 0x000fe200008f0c34 */
[----:B------:R-:W-:Y:S01]  /*20d0*/  IMAD.SHL.U32 R65, R67, 0x10, RZ ;  /* 0x0000001043417824 */ /* 0x000fe200078e00ff */
[----:B------:R-:W-:Y:S01]  /*20e0*/  LEA.HI.X R95, R136, c[0x0][0x174], R133, 0x1, P0 ;  /* 0x00005d00885f7a11 */ /* 0x000fe200000f0c85 */
[----:B------:R-:W-:Y:S01]  /*20f0*/  IMAD.MOV.U32 R148, RZ, RZ, c[0x0][0x290] ;  /* 0x0000a400ff947624 */ /* 0x000fe200078e00ff */
[----:B------:R-:W-:Y:S01]  /*2100*/  SHF.R.S32.HI R103, RZ, 0x1f, R102 ;  /* 0x0000001fff677819 */ /* 0x000fe20000011466 */
[----:B------:R-:W-:Y:S01]  /*2110*/  IMAD.X R72, RZ, RZ, R76, P4 ;  /* 0x000000ffff487224 */ /* 0x000fe200020e064c */
[-C--:B------:R-:W-:Y:S01]  /*2120*/  IADD3 R44, P1, R129, R102.reuse, RZ ;  /* 0x00000066812c7210 */ /* 0x080fe20007f3e0ff */
[----:B------:R-:W-:Y:S01]  /*2130*/  IMAD.MOV.U32 R66, RZ, RZ, 0x5 ;  /* 0x00000005ff427424 */ /* 0x000fe200078e00ff */
[----:B------:R-:W-:Y:S01]  /*2140*/  IADD3 R102, P0, R128, R102, RZ ;  /* 0x0000006680667210 */ /* 0x000fe20007f1e0ff */
[----:B------:R-:W-:Y:S01]  /*2150*/  IMAD.IADD R120, R130, 0x1, R123 ;  /* 0x0000000182787824 */ /* 0x000fe200078e027b */
[----:B------:R-:W-:Y:S01]  /*2160*/  IADD3 R89, R3, UR10, RZ ;  /* 0x0000000a03597c10 */ /* 0x000fe2000fffe0ff */
[--C-:B------:R-:W-:Y:S01]  /*2170*/  IMAD.X R3, R116, 0x1, R103.reuse, P1 ;  /* 0x0000000174037824 */ /* 0x100fe200008e0667 */
[-C--:B------:R-:W-:Y:S01]  /*2180*/  SHF.L.U64.HI R64, R67, R0.reuse, c[0x0][0x28c] ;  /* 0x0000a30043407619 */ /* 0x080fe20000010200 */
[----:B------:R-:W-:Y:S01]  /*2190*/  IMAD.X R103, R115, 0x1, R103, P0 ;  /* 0x0000000173677824 */ /* 0x000fe200000e0667 */
[----:B------:R-:W-:Y:S01]  /*21a0*/  IADD3 R74, P5, R65, R65, RZ ;  /* 0x00000041414a7210 */ /* 0x000fe20007fbe0ff */
[----:B------:R-:W-:Y:S01]  /*21b0*/  IMAD.IADD R119, R130, 0x1, R121 ;  /* 0x0000000182777824 */ /* 0x000fe200078e0279 */
[----:B------:R-:W-:Y:S01]  /*21c0*/  IADD3 R80, P4, R54, R71, RZ ;  /* 0x0000004736507210 */ /* 0x000fe20007f9e0ff */
[----:B------:R-:W-:Y:S01]  /*21d0*/  ULDC UR10, c[0x0][0x19c] ;  /* 0x00006700000a7ab9 */ /* 0x000fe20000000800 */
[C---:B------:R-:W-:Y:S01]  /*21e0*/  SHF.L.U64.HI R103, R102.reuse, 0x1, R103 ;  /* 0x0000000166677819 */ /* 0x040fe20000010267 */
[----:B------:R-:W-:Y:S01]  /*21f0*/  IMAD.SHL.U32 R102, R102, 0x2, RZ ;  /* 0x0000000266667824 */ /* 0x000fe200078e00ff */
[----:B------:R-:W-:Y:S01]  /*2200*/  SHF.L.U64.HI R85, R148, R0, c[0x0][0x294] ;  /* 0x0000a50094557619 */ /* 0x000fe20000010200 */
[----:B------:R-:W-:Y:S01]  /*2210*/  IMAD.X R73, R64, 0x1, R64, P5 ;  /* 0x0000000140497824 */ /* 0x000fe200028e0640 */
[----:B------:R-:W-:Y:S01]  /*2220*/  IADD3.X R76, RZ, R76, RZ, P2, !PT ;  /* 0x0000004cff4c7210 */ /* 0x000fe200017fe4ff */
[----:B------:R-:W-:Y:S01]  /*2230*/  UIMAD UR10, UR9, UR10, URZ ;  /* 0x0000000a090a72a4 */ /* 0x000fe2000f8e023f */
[C---:B------:R-:W-:Y:S01]  /*2240*/  SHF.L.U64.HI R0, R44.reuse, 0x1, R3 ;  /* 0x000000012c007819 */ /* 0x040fe20000010203 */
[----:B------:R-:W-:Y:S01]  /*2250*/  IMAD.SHL.U32 R44, R44, 0x2, RZ ;  /* 0x000000022c2c7824 */ /* 0x000fe200078e00ff */
[----:B------:R-:W-:Y:S01]  /*2260*/  IADD3 R70, P1, R74, 0x40, RZ ;  /* 0x000000404a467810 */ /* 0x000fe20007f3e0ff */
[C---:B------:R-:W-:Y:S01]  /*2270*/  IMAD.SHL.U32 R88, R148.reuse, 0x20, RZ ;  /* 0x0000002094587824 */ /* 0x040fe200078e00ff */
[----:B------:R-:W-:Y:S01]  /*2280*/  IADD3.X R79, R53, R72, RZ, P4, !PT ;  /* 0x00000048354f7210 */ /* 0x000fe200027fe4ff */
[----:B------:R-:W-:Y:S01]  /*2290*/  IMAD.SHL.U32 R86, R148, 0x10, RZ ;  /* 0x0000001094567824 */ /* 0x000fe200078e00ff */
[----:B------:R-:W-:Y:S01]  /*22a0*/  IADD3 R84, P2, R54, R75, RZ ;  /* 0x0000004b36547210 */ /* 0x000fe20007f5e0ff */
[----:B------:R-:W-:Y:S01]  /*22b0*/  IMAD.X R69, RZ, RZ, R73, P1 ;  /* 0x000000ffff457224 */ /* 0x000fe200008e0649 */
[----:B------:R-:W-:Y:S01]  /*22c0*/  IADD3 R74, P0, R74, 0x80, RZ ;  /* 0x000000804a4a7810 */ /* 0x000fe20007f1e0ff */
[----:B------:R-:W-:Y:S01]  /*22d0*/  IMAD.WIDE.U32 R150, R151, 0x20, RZ ;  /* 0x0000002097967825 */ /* 0x000fe200078e00ff */
[----:B------:R-:W-:-:S02]  /*22e0*/  IADD3 R100, P4, R102, c[0x0][0x2b0], RZ ;  /* 0x0000ac0066647a10 */ /* 0x000fc40007f9e0ff */
[CC--:B------:R-:W-:Y:S01]  /*22f0*/  SHF.L.U64.HI R87, R148.reuse, R66.reuse, c[0x0][0x294] ;  /* 0x0000a50094577619 */ /* 0x0c0fe20000010242 */
[----:B------:R-:W-:Y:S01]  /*2300*/  IMAD R122, R131, 0x30, RZ ;  /* 0x00000030837a7824 */ /* 0x000fe200078e02ff */
[----:B------:R-:W-:Y:S01]  /*2310*/  IADD3.X R101, R103, c[0x0][0x2b4], RZ, P4, !PT ;  /* 0x0000ad0067657a10 */ /* 0x000fe200027fe4ff */
[----:B------:R-:W-:Y:S01]  /*2320*/  IMAD.WIDE.U32 R148, R148, 0x60, RZ ;  /* 0x0000006094947825 */ /* 0x000fe200078e00ff */
[----:B------:R-:W-:Y:S02]  /*2330*/  IADD3 R20, P1, R44, c[0x0][0x2b0], RZ ;  /* 0x0000ac002c147a10 */ /* 0x000fe40007f3e0ff */
[-C--:B------:R-:W-:Y:S01]  /*2340*/  IADD3 R78, P5, R70, R65.reuse, RZ ;  /* 0x00000041464e7210 */ /* 0x080fe20007fbe0ff */
[----:B------:R-:W-:Y:S01]  /*2350*/  IMAD.IADD R118, R130, 0x1, R120 ;  /* 0x0000000182767824 */ /* 0x000fe200078e0278 */
[----:B------:R-:W-:Y:S01]  /*2360*/  IADD3 R82, P4, R74, R65, RZ ;  /* 0x000000414a527210 */ /* 0x000fe20007f9e0ff */
[----:B------:R-:W-:Y:S01]  /*2370*/  IMAD.IADD R117, R130, 0x1, R119 ;  /* 0x0000000182757824 */ /* 0x000fe200078e0277 */
[----:B------:R-:W-:Y:S01]  /*2380*/  SHF.L.U64.HI R66, R67, R66, c[0x0][0x28c] ;  /* 0x0000a30043427619 */ /* 0x000fe20000010242 */
[----:B------:R-:W-:Y:S01]  /*2390*/  IMAD.X R83, R53, 0x1, R76, P2 ;  /* 0x0000000135537824 */ /* 0x000fe200010e064c */
[----:B------:R-:W-:Y:S01]  /*23a0*/  IADD3 R102, P2, R102, c[0x0][0x2a8], RZ ;  /* 0x0000aa0066667a10 */ /* 0x000fe20007f5e0ff */
[----:B------:R-:W-:Y:S01]  /*23b0*/  IMAD.X R73, RZ, RZ, R73, P0 ;  /* 0x000000ffff497224 */ /* 0x000fe200000e0649 */
[----:B------:R-:W-:Y:S01]  /*23c0*/  IADD3 R44, P0, R44, c[0x0][0x2a8], RZ ;  /* 0x0000aa002c2c7a10 */ /* 0x000fe20007f1e0ff */
[----:B------:R-:W-:Y:S01]  /*23d0*/  IMAD.MOV.U32 R63, RZ, RZ, c[0x0][0x290] ;  /* 0x0000a400ff3f7624 */ /* 0x000fe200078e00ff */
[----:B------:R-:W-:Y:S01]  /*23e0*/  SHF.L.U64.HI R87, R88, 0x1, R87 ;  /* 0x0000000158577819 */ /* 0x000fe20000010257 */
[----:B------:R-:W-:Y:S01]  /*23f0*/  IMAD.SHL.U32 R90, R2, 0x2, RZ ;  /* 0x00000002025a7824 */ /* 0x000fe200078e00ff */
[----:B------:R-:W-:Y:S01]  /*2400*/  SHF.L.U64.HI R85, R86, 0x1, R85 ;  /* 0x0000000156557819 */ /* 0x000fe20000010255 */
[----:B------:R-:W-:Y:S01]  /*2410*/  IMAD.MOV.U32 R13, RZ, RZ, R134 ;  /* 0x000000ffff0d7224 */ /* 0x000fe200078e0086 */
[----:B------:R-:W-:Y:S01]  /*2420*/  SHF.L.U64.HI R89, R2, 0x1, R89 ;  /* 0x0000000102597819 */ /* 0x000fe20000010259 */
[----:B------:R-:W-:Y:S01]  /*2430*/  IMAD.SHL.U32 R67, R67, 0x20, RZ ;  /* 0x0000002043437824 */ /* 0x000fe200078e00ff */
[----:B------:R-:W-:Y:S01]  /*2440*/  SHF.R.S32.HI R111, RZ, 0x1f, R122 ;  /* 0x0000001fff6f7819 */ /* 0x000fe2000001147a */
[----:B------:R-:W-:Y:S01]  /*2450*/  IMAD.SHL.U32 R88, R88, 0x2, RZ ;  /* 0x0000000258587824 */ /* 0x000fe200078e00ff */
[----:B------:R-:W-:Y:S01]  /*2460*/  IADD3 R68, R151, UR10, RZ ;  /* 0x0000000a97447c10 */ /* 0x000fe2000fffe0ff */
[----:B------:R-:W-:Y:S01]  /*2470*/  IMAD.SHL.U32 R86, R86, 0x2, RZ ;  /* 0x0000000256567824 */ /* 0x000fe200078e00ff */
[----:B------:R-:W-:Y:S01]  /*2480*/  SHF.R.S32.HI R109, RZ, 0x1f, R120 ;  /* 0x0000001fff6d7819 */ /* 0x000fe20000011478 */
[--C-:B------:R-:W-:Y:S01]  /*2490*/  IMAD.X R77, R69, 0x1, R64.reuse, P5 ;  /* 0x00000001454d7824 */ /* 0x100fe200028e0640 */
[----:B------:R-:W-:Y:S01]  /*24a0*/  SHF.R.S32.HI R108, RZ, 0x1f, R119 ;  /* 0x0000001fff6c7819 */ /* 0x000fe20000011477 */
[----:B------:R-:W-:Y:S01]  /*24b0*/  IMAD.X R81, R73, 0x1, R64, P4 ;  /* 0x0000000149517824 */ /* 0x000fe200020e0640 */
[----:B------:R-:W-:Y:S01]  /*24c0*/  IADD3 R91, R149, UR5, RZ ;  /* 0x00000005955b7c10 */ /* 0x000fe2000fffe0ff */
[----:B------:R-:W-:Y:S01]  /*24d0*/  IMAD.U32 R63, R63, -0x40, RZ ;  /* 0xffffffc03f3f7824 */ /* 0x000fe200078e00ff */
[----:B------:R-:W-:-:S02]  /*24e0*/  SHF.R.S32.HI R107, RZ, 0x1f, R118 ;  /* 0x0000001fff6b7819 */ /* 0x000fc40000011476 */
[----:B------:R-:W-:Y:S02]  /*24f0*/  SHF.R.S32.HI R106, RZ, 0x1f, R117 ;  /* 0x0000001fff6a7819 */ /* 0x000fe40000011475 */
[----:B------:R-:W-:Y:S02]  /*2500*/  IADD3.X R103, R103, c[0x0][0x2ac], RZ, P2, !PT ;  /* 0x0000ab0067677a10 */ /* 0x000fe400017fe4ff */
[C---:B------:R-:W-:Y:S02]  /*2510*/  IADD3.X R21, R0.reuse, c[0x0][0x2b4], RZ, P1, !PT ;  /* 0x0000ad0000157a10 */ /* 0x040fe40000ffe4ff */
[----:B------:R-:W-:Y:S02]  /*2520*/  IADD3.X R45, R0, c[0x0][0x2ac], RZ, P0, !PT ;  /* 0x0000ab00002d7a10 */ /* 0x000fe400007fe4ff */
.L_x_6538:
        /* <DEDUP_REMOVED lines=204> */
.L_x_6496:
[----:B------:R-:W-:Y:S05]  /*31f0*/  BSYNC B0 ;  /* 0x0000000000007941 */ /* 0x000fea0003800000 */
.L_x_6495:
        /* <DEDUP_REMOVED lines=159> */
.L_x_6498:
[----:B------:R-:W-:Y:S05]  /*3bf0*/  BSYNC B0 ;  /* 0x0000000000007941 */ /* 0x000fea0003800000 */
.L_x_6497:
        /* <DEDUP_REMOVED lines=167> */
.L_x_6500:
[----:B------:R-:W-:Y:S05]  /*4670*/  BSYNC B0 ;  /* 0x0000000000007941 */ /* 0x000fea0003800000 */
.L_x_6499:
        /* <DEDUP_REMOVED lines=170> */
.L_x_6502:
[----:B------:R-:W-:Y:S05]  /*5120*/  BSYNC B0 ;  /* 0x0000000000007941 */ /* 0x000fea0003800000 */
.L_x_6501:
        /* <DEDUP_REMOVED lines=8> */
.L_x_6494:
        /* <DEDUP_REMOVED lines=91> */
.L_x_6507:
[----:B------:R-:W-:Y:S05]  /*5760*/  BSYNC B0 ;  /* 0x0000000000007941 */ /* 0x000fea0003800000 */
.L_x_6506:
        /* <DEDUP_REMOVED lines=91> */
.L_x_6509:
[----:B------:R-:W-:Y:S05]  /*5d20*/  BSYNC B0 ;  /* 0x0000000000007941 */ /* 0x000fea0003800000 */
.L_x_6508:
        /* <DEDUP_REMOVED lines=91> */
.L_x_6511:
[----:B------:R-:W-:Y:S05]  /*62e0*/  BSYNC B0 ;  /* 0x0000000000007941 */ /* 0x000fea0003800000 */
.L_x_6510:
[----:B-----5:R1:W-:Y:S02]  /*62f0*/  STG.E.128 [R92.64+0x100], R48 ;  /* 0x000100305c007986 */ /* 0x0203e4000c101d06 */
.L_x_6505:
[----:B------:R-:W-:Y:S05]  /*6300*/  BSYNC B1 ;  /* 0x0000000000017941 */ /* 0x000fea0003800000 */
.L_x_6504:
        /* <DEDUP_REMOVED lines=21> */
[C---:B------:R-:W-:Y:S02]  /*6460*/  IADD3 R153, P5, R130.reuse, R157, RZ ;  /* 0x0000009d82997210 */ /* 0x040fe40007fbe0ff */
        /* <DEDUP_REMOVED lines=74> */
.L_x_6515:
[----:B------:R-:W-:Y:S05]  /*6910*/  BSYNC B0 ;  /* 0x0000000000007941 */ /* 0x000fea0003800000 */
.L_x_6514:
        /* <DEDUP_REMOVED lines=22> */
[----:B------:R-:W-:Y:S02]  /*6a80*/  MOV R160, RZ ;  /* 0x000000ff00a07202 */ /* 0x000fe40000000f00 */
        /* <DEDUP_REMOVED lines=74> */
.L_x_6517:
[----:B------:R-:W-:Y:S05]  /*6f30*/  BSYNC B0 ;  /* 0x0000000000007941 */ /* 0x000fea0003800000 */
.L_x_6516:
        /* <DEDUP_REMOVED lines=99> */
.L_x_6519:
[----:B------:R-:W-:Y:S05]  /*7570*/  BSYNC B0 ;  /* 0x0000000000007941 */ /* 0x000fea0003800000 */
.L_x_6518:
[----:B-----5:R4:W-:Y:S02]  /*7580*/  STG.E.128 [R156.64+0x100], R4 ;  /* 0x000100049c007986 */ /* 0x0209e4000c101d06 */
.L_x_6513:
[----:B------:R-:W-:Y:S05]  /*7590*/  BSYNC B1 ;  /* 0x0000000000017941 */ /* 0x000fea0003800000 */
.L_x_6512:
        /* <DEDUP_REMOVED lines=99> */
.L_x_6523:
[----:B------:R-:W-:Y:S05]  /*7bd0*/  BSYNC B0 ;  /* 0x0000000000007941 */ /* 0x000fea0003800000 */
.L_x_6522:
        /* <DEDUP_REMOVED lines=99> */
.L_x_6525:
[----:B------:R-:W-:Y:S05]  /*8210*/  BSYNC B0 ;  /* 0x0000000000007941 */ /* 0x000fea0003800000 */
.L_x_6524:
        /* <DEDUP_REMOVED lines=100> */
.L_x_6527:
[----:B------:R-:W-:Y:S05]  /*8860*/  BSYNC B0 ;  /* 0x0000000000007941 */ /* 0x000fea0003800000 */
.L_x_6526:
[C---:B----4-:R-:W-:Y:S04]  /*8870*/  LEA R2, P0, R75.reuse, R92, 0x1 ;  /* 0x0000005c4b027211 */ /* 0x050fe800078008ff */
[----:B------:R-:W-:Y:S05]  /*8880*/  LEA.HI.X R3, R75, R93, R76, 0x1, P0 ;  /* 0x0000005d4b037211 */ /* 0x000fea00000f0c4c */
[----:B-----5:R4:W-:Y:S04]  /*8890*/  STG.E.128 [R2.64], R8 ;  /* 0x0000000802007986 */ /* 0x0209e8000c101d06 */
.L_x_6521:
[----:B------:R-:W-:Y:S05]  /*88a0*/  BSYNC B1 ;  /* 0x0000000000017941 */ /* 0x000fea0003800000 */
.L_x_6520:
        /* <DEDUP_REMOVED lines=101> */
.L_x_6531:
[----:B------:R-:W-:Y:S05]  /*8f00*/  BSYNC B0 ;  /* 0x0000000000007941 */ /* 0x000fea0003800000 */
.L_x_6530:
        /* <DEDUP_REMOVED lines=100> */
.L_x_6533:
[----:B------:R-:W-:Y:S05]  /*9550*/  BSYNC B0 ;  /* 0x0000000000007941 */ /* 0x000fea0003800000 */
.L_x_6532:
        /* <DEDUP_REMOVED lines=100> */
.L_x_6535:
[----:B------:R-:W-:Y:S05]  /*9ba0*/  BSYNC B0 ;  /* 0x0000000000007941 */ /* 0x000fea0003800000 */
.L_x_6534:
[C---:B----4-:R-:W-:Y:S04]  /*9bb0*/  LEA R2, P0, R84.reuse, R92, 0x1 ;  /* 0x0000005c54027211 */ /* 0x050fe800078008ff */
[----:B------:R-:W-:Y:S05]  /*9bc0*/  LEA.HI.X R3, R84, R93, R83, 0x1, P0 ;  /* 0x0000005d54037211 */ /* 0x000fea00000f0c53 */
[----:B-----5:R4:W-:Y:S04]  /*9bd0*/  STG.E.128 [R2.64], R8 ;  /* 0x0000000802007986 */ /* 0x0209e8000c101d06 */
.L_x_6529:
[----:B------:R-:W-:Y:S05]  /*9be0*/  BSYNC B1 ;  /* 0x0000000000017941 */ /* 0x000fea0003800000 */
.L_x_6528:
        /* <DEDUP_REMOVED lines=8> */
.L_x_6493:
        /* <DEDUP_REMOVED lines=40> */
.L_x_6503:
        /* <DEDUP_REMOVED lines=80> */
.L_x_6536:
        /* <DEDUP_REMOVED lines=8> */
.L_x_6537:
[----:B------:R-:W-:Y:S04]  /*a470*/  IADD3 R13, R13, -0x1, RZ ;  /* 0xffffffff0d0d7810 */ /* 0x000fe80007ffe0ff */
[----:B------:R-:W-:Y:S11]  /*a480*/  ISETP.GT.AND P0, PT, R13, R61, PT ;  /* 0x0000003d0d00720c */ /* 0x000ff60003f04270 */
[----:B------:R-:W-:Y:S02]  /*a490*/  @!UPT UIADD3 URZ, URZ, URZ, URZ ;  /* 0x0000003f3f3ff290 */ /* 0x000fe4000fffe03f */
[----:B------:R-:W-:-:S05]  /*a4a0*/  @P0 BRA `(.L_x_6538) ;  /* 0xffff808000000947 */ /* 0x000fca000383ffff */
.L_x_6492:
        /* <DEDUP_REMOVED lines=45> */
[----:B------:R1:W5:Y:S01]  /*a780*/  LDG.E.128 R24, [R32.64] ;  /* 0x0000000620187981 */ /* 0x000362000c1e1d00 */
        /* <DEDUP_REMOVED lines=11> */
[----:B-----5:R-:W-:-:S02]  /*a840*/  MOV R0, R25 ;  /* 0x0000001900007202 */ /* 0x020fc40000000f00 */
[----:B------:R-:W-:Y:S02]  /*a850*/  MOV R25, R27 ;  /* 0x0000001b00197202 */ /* 0x000fe40000000f00 */
[----:B------:R-:W-:Y:S01]  /*a860*/  MOV R28, R26 ;  /* 0x0000001a001c7202 */ /* 0x000fe20000000f00 */
[--C-:B------:R-:W-:Y:S02]  /*a870*/  HADD2.F32 R29, -RZ, R0.reuse.H0_H0 ;  /* 0x20000000ff1d7230 */ /* 0x100fe40000004100 */
[----:B------:R-:W-:Y:S02]  /*a880*/  HADD2.F32 R27, -RZ, R0.H1_H1 ;  /* 0x30000000ff1b7230 */ /* 0x000fe40000004100 */
[--C-:B------:R-:W-:Y:S02]  /*a890*/  HADD2.F32 R26, -RZ, R25.reuse.H0_H0 ;  /* 0x20000019ff1a7230 */ /* 0x100fe40000004100 */
[----:B------:R-:W-:Y:S02]  /*a8a0*/  HADD2.F32 R25, -RZ, R25.H1_H1 ;  /* 0x30000019ff197230 */ /* 0x000fe40000004100 */
[----:B--2---:R-:W-:-:S02]  /*a8b0*/  HADD2.F32 R8, -RZ, R2.H1_H1 ;  /* 0x30000002ff087230 */ /* 0x004fc40000004100 */
        /* <DEDUP_REMOVED lines=31> */
.L_x_6545:
[----:B------:R-:W-:Y:S05]  /*aab0*/  BSYNC B0 ;  /* 0x0000000000007941 */ /* 0x000fea0003800000 */
.L_x_6544:
        /* <DEDUP_REMOVED lines=8> */
[----:B--2---:R-:W-:Y:S01]  /*ab40*/  MOV R27, R10 ;  /* 0x0000000a001b7202 */ /* 0x004fe20000000f00 */
[----:B------:R-:W-:Y:S02]  /*ab50*/  HADD2.F32 R29, -RZ, R9.H1_H1 ;  /* 0x30000009ff1d7230 */ /* 0x000fe40000004100 */
[----:B------:R-:W-:Y:S02]  /*ab60*/  HADD2.F32 R25, -RZ, R11.H1_H1 ;  /* 0x3000000bff197230 */ /* 0x000fe40000004100 */
[----:B------:R-:W-:-:S02]  /*ab70*/  HADD2.F32 R28, -RZ, R9.H0_H0 ;  /* 0x20000009ff1c7230 */ /* 0x000fc40000004100 */
[----:B------:R-:W-:Y:S02]  /*ab80*/  HADD2.F32 R26, -RZ, R11.H0_H0 ;  /* 0x2000000bff1a7230 */ /* 0x000fe40000004100 */
        /* <DEDUP_REMOVED lines=34> */
.L_x_6547:
[----:B------:R-:W-:Y:S05]  /*adb0*/  BSYNC B0 ;  /* 0x0000000000007941 */ /* 0x000fea0003800000 */
.L_x_6546:
[----:B-12---:R-:W5:Y:S01]  /*adc0*/  LDG.E.128 R32, [R32.64+0x100] ;  /* 0x0001000620207981 */ /* 0x006f62000c1e1d00 */
[----:B------:R-:W-:Y:S01]  /*add0*/  IADD3 R0, R18, 0x80, RZ ;  /* 0x0000008012007810 */ /* 0x000fe20007ffe0ff */
[----:B------:R-:W-:Y:S02]  /*ade0*/  BSSY B0, `(.L_x_6548) ;  /* 0x000002a000007945 */ /* 0x000fe40003800000 */
[----:B------:R1:W-:Y:S01]  /*adf0*/  STS.128 [R200+0x2000], R8 ;  /* 0x00200008c8007388 */ /* 0x0003e20000000c00 */
[----:B------:R-:W-:-:S13]  /*ae00*/  ISETP.GE.AND P0, PT, R0, c[0x0][0x230], PT ;  /* 0x00008c0000007a0c */ /* 0x000fda0003f06270 */
[----:B------:R-:W-:Y:S05]  /*ae10*/  @P0 BRA `(.L_x_6549) ;  /* 0x0000026000000947 */ /* 0x000fea0003800000 */
[----:B------:R-:W2:Y:S04]  /*ae20*/  LDG.E.64 R2, [R30.64+0x80] ;  /* 0x000080061e027981 */ /* 0x000ea8000c1e1b00 */
[----:B------:R3:W4:Y:S01]  /*ae30*/  LDG.E.64 R4, [R12.64+0x80] ;  /* 0x000080060c047981 */ /* 0x000722000c1e1b00 */
[--C-:B-----5:R-:W-:Y:S02]  /*ae40*/  HADD2.F32 R27, -RZ, R33.reuse.H0_H0 ;  /* 0x20000021ff1b7230 */ /* 0x120fe40000004100 */
[----:B------:R-:W-:Y:S02]  /*ae50*/  HADD2.F32 R25, -RZ, R33.H1_H1 ;  /* 0x30000021ff197230 */ /* 0x000fe40000004100 */
[--C-:B------:R-:W-:Y:S02]  /*ae60*/  HADD2.F32 R16, -RZ, R35.reuse.H1_H1 ;  /* 0x30000023ff107230 */ /* 0x100fe40000004100 */
[----:B------:R-:W-:-:S02]  /*ae70*/  HADD2.F32 R24, -RZ, R35.H0_H0 ;  /* 0x20000023ff187230 */ /* 0x000fc40000004100 */
[----:B---3--:R-:W-:Y:S02]  /*ae80*/  HADD2.F32 R13, -RZ, R32.H0_H0 ;  /* 0x20000020ff0d7230 */ /* 0x008fe40000004100 */
[----:B--2---:R-:W-:Y:S02]  /*ae90*/  HADD2.F32 R0, -RZ, R2.H1_H1 ;  /* 0x30000002ff007230 */ /* 0x004fe40000004100 */
[----:B------:R-:W-:Y:S02]  /*aea0*/  HADD2.F32 R29, -RZ, R3.H1_H1 ;  /* 0x30000003ff1d7230 */ /* 0x000fe40000004100 */
[----:B-1--4-:R-:W-:Y:S01]  /*aeb0*/  HADD2.F32 R11, -RZ, R5.H1_H1 ;  /* 0x30000005ff0b7230 */ /* 0x012fe20000004100 */
        /* <DEDUP_REMOVED lines=28> */
.L_x_6549:
[----:B------:R-:W-:Y:S05]  /*b080*/  BSYNC B0 ;  /* 0x0000000000007941 */ /* 0x000fea0003800000 */
.L_x_6548:
[----:B-----5:R2:W-:Y:S02]  /*b090*/  STS.128 [R200+0x4000], R32 ;  /* 0x00400020c8007388 */ /* 0x0205e40000000c00 */
.L_x_6543:
[----:B------:R-:W-:Y:S05]  /*b0a0*/  BSYNC B1 ;  /* 0x0000000000017941 */ /* 0x000fea0003800000 */
.L_x_6542:
[----:B------:R-:W-:Y:S01]  /*b0b0*/  IADD3 R0, R142, 0x10, RZ ;  /* 0x000000108e007810 */ /* 0x000fe20007ffe0ff */
[----:B------:R-:W-:Y:S03]  /*b0c0*/  BSSY B1, `(.L_x_6550) ;  /* 0x0000098000017945 */ /* 0x000fe60003800000 */
[----:B------:R-:W-:-:S04]  /*b0d0*/  ISETP.GE.AND P0, PT, R0, R17, PT ;  /* 0x000000110000720c */ /* 0x000fc80003f06270 */
[----:B------:R-:W-:-:S13]  /*b0e0*/  ISETP.LT.OR P0, PT, R55, -0x87, P0 ;  /* 0xffffff793700780c */ /* 0x000fda0000701670 */
[----:B------:R-:W-:Y:S05]  /*b0f0*/  @P0 BRA `(.L_x_6551) ;  /* 0x0000094000000947 */ /* 0x000fea0003800000 */
[----:B-1----:R1:W5:Y:S01]  /*b100*/  LDG.E.128 R8, [R22.64] ;  /* 0x0000000616087981 */ /* 0x002362000c1e1d00 */
        /* <DEDUP_REMOVED lines=11> */
[----:B------:R-:W3:Y:S04]  /*b1c0*/  LDG.E.64 R2, [R28.64] ;  /* 0x000000061c027981 */ /* 0x000ee8000c1e1b00 */
[----:B------:R-:W4:Y:S01]  /*b1d0*/  LDG.E.64 R4, [R12.64] ;  /* 0x000000060c047981 */ /* 0x000f22000c1e1b00 */
[----:B-----5:R-:W-:Y:S01]  /*b1e0*/  MOV R26, R11 ;  /* 0x0000000b001a7202 */ /* 0x020fe20000000f00 */
[--C-:B------:R-:W-:Y:S01]  /*b1f0*/  HADD2.F32 R31, -RZ, R9.reuse.H0_H0 ;  /* 0x20000009ff1f7230 */ /* 0x100fe20000004100 */
[----:B------:R-:W-:Y:S01]  /*b200*/  MOV R30, R10 ;  /* 0x0000000a001e7202 */ /* 0x000fe20000000f00 */
[----:B--2---:R-:W-:Y:S02]  /*b210*/  HADD2.F32 R32, -RZ, R9.H1_H1 ;  /* 0x30000009ff207230 */ /* 0x004fe40000004100 */
        /* <DEDUP_REMOVED lines=35> */
.L_x_6553:
[----:B------:R-:W-:Y:S05]  /*b450*/  BSYNC B0 ;  /* 0x0000000000007941 */ /* 0x000fea0003800000 */
.L_x_6552:
[----:B------:R3:W5:Y:S01]  /*b460*/  LDG.E.128 R24, [R22.64+0x80] ;  /* 0x0000800616187981 */ /* 0x000762000c1e1d00 */
        /* <DEDUP_REMOVED lines=11> */
[----:B--2---:R-:W-:Y:S02]  /*b520*/  HADD2.F32 R32, -RZ, R25.H0_H0 ;  /* 0x20000019ff207230 */ /* 0x004fe40000004100 */
[----:B---34-:R-:W-:Y:S02]  /*b530*/  HADD2.F32 R10, -RZ, R2.H1_H1 ;  /* 0x30000002ff0a7230 */ /* 0x018fe40000004100 */
        /* <DEDUP_REMOVED lines=31> */
.L_x_6555:
[----:B------:R-:W-:Y:S05]  /*b730*/  BSYNC B0 ;  /* 0x0000000000007941 */ /* 0x000fea0003800000 */
.L_x_6554:
[----:B---3--:R3:W5:Y:S01]  /*b740*/  LDG.E.128 R8, [R22.64+0x100] ;  /* 0x0001000616087981 */ /* 0x008762000c1e1d00 */
[----:B------:R-:W-:Y:S01]  /*b750*/  IADD3 R2, R18, 0x80, RZ ;  /* 0x0000008012027810 */ /* 0x000fe20007ffe0ff */
[----:B------:R-:W-:Y:S02]  /*b760*/  BSSY B0, `(.L_x_6556) ;  /* 0x000002c000007945 */ /* 0x000fe40003800000 */
[----:B------:R3:W-:Y:S01]  /*b770*/  STS.128 [R200+0x2800], R24 ;  /* 0x00280018c8007388 */ /* 0x0007e20000000c00 */
[----:B------:R-:W-:-:S13]  /*b780*/  ISETP.GE.AND P0, PT, R2, c[0x0][0x230], PT ;  /* 0x00008c0002007a0c */ /* 0x000fda0003f06270 */
[----:B------:R-:W-:Y:S05]  /*b790*/  @P0 BRA `(.L_x_6557) ;  /* 0x0000028000000947 */ /* 0x000fea0003800000 */
[----:B------:R-:W4:Y:S04]  /*b7a0*/  LDG.E.64 R2, [R28.64+0x80] ;  /* 0x000080061c027981 */ /* 0x000f28000c1e1b00 */
[----:B--2---:R-:W2:Y:S01]  /*b7b0*/  LDG.E.64 R4, [R12.64+0x80] ;  /* 0x000080060c047981 */ /* 0x004ea2000c1e1b00 */
[----:B---3-5:R-:W-:Y:S01]  /*b7c0*/  MOV R24, R10 ;  /* 0x0000000a00187202 */ /* 0x028fe20000000f00 */
[--C-:B------:R-:W-:Y:S02]  /*b7d0*/  HADD2.F32 R27, -RZ, R9.reuse.H0_H0 ;  /* 0x20000009ff1b7230 */ /* 0x100fe40000004100 */
[----:B------:R-:W-:Y:S02]  /*b7e0*/  HADD2.F32 R25, -RZ, R9.H1_H1 ;  /* 0x30000009ff197230 */ /* 0x000fe40000004100 */
[----:B-1----:R-:W-:-:S02]  /*b7f0*/  HADD2.F32 R22, -RZ, R11.H1_H1 ;  /* 0x3000000bff167230 */ /* 0x002fc40000004100 */
        /* <DEDUP_REMOVED lines=34> */
.L_x_6557:
[----:B------:R-:W-:Y:S05]  /*ba20*/  BSYNC B0 ;  /* 0x0000000000007941 */ /* 0x000fea0003800000 */
.L_x_6556:
[----:B-----5:R4:W-:Y:S02]  /*ba30*/  STS.128 [R200+0x4800], R8 ;  /* 0x00480008c8007388 */ /* 0x0209e40000000c00 */
.L_x_6551:
[----:B------:R-:W-:Y:S05]  /*ba40*/  BSYNC B1 ;  /* 0x0000000000017941 */ /* 0x000fea0003800000 */
.L_x_6550:
[----:B------:R-:W-:Y:S01]  /*ba50*/  IADD3 R12, R142, 0x20, RZ ;  /* 0x000000208e0c7810 */ /* 0x000fe20007ffe0ff */
[----:B------:R-:W-:Y:S03]  /*ba60*/  BSSY B1, `(.L_x_6558) ;  /* 0x000009b000017945 */ /* 0x000fe60003800000 */
[----:B------:R-:W-:-:S04]  /*ba70*/  ISETP.GE.AND P0, PT, R12, R17, PT ;  /* 0x000000110c00720c */ /* 0x000fc80003f06270 */
[----:B------:R-:W-:-:S13]  /*ba80*/  ISETP.LT.OR P0, PT, R55, -0x107, P0 ;  /* 0xfffffef93700780c */ /* 0x000fda0000701670 */
[----:B------:R-:W-:Y:S05]  /*ba90*/  @P0 BRA `(.L_x_6559) ;  /* 0x0000097000000947 */ /* 0x000fea0003800000 */
[----:B---3--:R3:W5:Y:S01]  /*baa0*/  LDG.E.128 R24, [R20.64] ;  /* 0x0000000614187981 */ /* 0x008762000c1e1d00 */
        /* <DEDUP_REMOVED lines=12> */
[----:B---3--:R-:W3:Y:S04]  /*bb70*/  LDG.E.64 R2, [R30.64] ;  /* 0x000000061e027981 */ /* 0x008ee8000c1e1b00 */
[----:B--2---:R-:W2:Y:S01]  /*bb80*/  LDG.E.64 R4, [R28.64] ;  /* 0x000000061c047981 */ /* 0x004ea2000c1e1b00 */
[----:B-1---5:R-:W-:Y:S01]  /*bb90*/  MOV R22, R27 ;  /* 0x0000001b00167202 */ /* 0x022fe20000000f00 */
[--C-:B------:R-:W-:Y:S01]  /*bba0*/  HADD2.F32 R27, -RZ, R25.reuse.H0_H0 ;  /* 0x20000019ff1b7230 */ /* 0x100fe20000004100 */
[----:B------:R-:W-:Y:S01]  /*bbb0*/  MOV R23, R26 ;  /* 0x0000001a00177202 */ /* 0x000fe20000000f00 */
[----:B------:R-:W-:Y:S02]  /*bbc0*/  HADD2.F32 R25, -RZ, R25.H1_H1 ;  /* 0x30000019ff197230 */ /* 0x000fe40000004100 */
[----:B------:R-:W-:-:S02]  /*bbd0*/  HADD2.F32 R26, -RZ, R22.H0_H0 ;  /* 0x20000016ff1a7230 */ /* 0x000fc40000004100 */
[----:B------:R-:W-:Y:S02]  /*bbe0*/  HADD2.F32 R22, -RZ, R22.H1_H1 ;  /* 0x30000016ff167230 */ /* 0x000fe40000004100 */
[----:B---34-:R-:W-:Y:S02]  /*bbf0*/  HADD2.F32 R10, -RZ, R2.H1_H1 ;  /* 0x30000002ff0a7230 */ /* 0x018fe40000004100 */
        /* <DEDUP_REMOVED lines=31> */
.L_x_6561:
[----:B---3--:R-:W-:Y:S05]  /*bdf0*/  BSYNC B0 ;  /* 0x0000000000007941 */ /* 0x008fea0003800000 */
.L_x_6560:
[----:B-1--4-:R1:W5:Y:S01]  /*be00*/  LDG.E.128 R8, [R20.64+0x80] ;  /* 0x0000800614087981 */ /* 0x012362000c1e1d00 */
        /* <DEDUP_REMOVED lines=8> */
[--C-:B-1----:R-:W-:Y:S01]  /*be90*/  HADD2.F32 R26, -RZ, R9.reuse.H1_H1 ;  /* 0x30000009ff1a7230 */ /* 0x102fe20000004100 */
[----:B------:R-:W-:Y:S01]  /*bea0*/  MOV R24, R10 ;  /* 0x0000000a00187202 */ /* 0x000fe20000000f00 */
[----:B------:R-:W-:Y:S02]  /*beb0*/  HADD2.F32 R27, -RZ, R9.H0_H0 ;  /* 0x20000009ff1b7230 */ /* 0x000fe40000004100 */
[----:B------:R-:W-:-:S02]  /*bec0*/  HADD2.F32 R25, -RZ, R23.H0_H0 ;  /* 0x20000017ff197230 */ /* 0x000fc40000004100 */
[----:B------:R-:W-:Y:S02]  /*bed0*/  HADD2.F32 R23, -RZ, R23.H1_H1 ;  /* 0x30000017ff177230 */ /* 0x000fe40000004100 */
[----:B---3--:R-:W-:Y:S02]  /*bee0*/  HADD2.F32 R11, -RZ, R2.H1_H1 ;  /* 0x30000002ff0b7230 */ /* 0x008fe40000004100 */
[----:B--2---:R-:W-:Y:S02]  /*bef0*/  HADD2.F32 R32, -RZ, R3.H1_H1 ;  /* 0x30000003ff207230 */ /* 0x004fe40000004100 */
        /* <DEDUP_REMOVED lines=31> */
.L_x_6563:
[----:B------:R-:W-:Y:S05]  /*c0f0*/  BSYNC B0 ;  /* 0x0000000000007941 */ /* 0x000fea0003800000 */
.L_x_6562:
[----:B-1----:R-:W5:Y:S01]  /*c100*/  LDG.E.128 R20, [R20.64+0x100] ;  /* 0x0001000614147981 */ /* 0x002f62000c1e1d00 */
[----:B------:R-:W-:Y:S01]  /*c110*/  IADD3 R2, R18, 0x80, RZ ;  /* 0x0000008012027810 */ /* 0x000fe20007ffe0ff */
[----:B------:R-:W-:Y:S02]  /*c120*/  BSSY B0, `(.L_x_6564) ;  /* 0x000002d000007945 */ /* 0x000fe40003800000 */
[----:B------:R1:W-:Y:S01]  /*c130*/  STS.128 [R200+0x3000], R8 ;  /* 0x00300008c8007388 */ /* 0x0003e20000000c00 */
[----:B------:R-:W-:-:S13]  /*c140*/  ISETP.GE.AND P0, PT, R2, c[0x0][0x230], PT ;  /* 0x00008c0002007a0c */ /* 0x000fda0003f06270 */
[----:B------:R-:W-:Y:S05]  /*c150*/  @P0 BRA `(.L_x_6565) ;  /* 0x0000029000000947 */ /* 0x000fea0003800000 */
[----:B------:R-:W3:Y:S04]  /*c160*/  LDG.E.64 R2, [R30.64+0x80] ;  /* 0x000080061e027981 */ /* 0x000ee8000c1e1b00 */
[----:B------:R-:W4:Y:S01]  /*c170*/  LDG.E.64 R4, [R28.64+0x80] ;  /* 0x000080061c047981 */ /* 0x000f22000c1e1b00 */
[----:B-1---5:R-:W-:Y:S02]  /*c180*/  MOV R8, R21 ;  /* 0x0000001500087202 */ /* 0x022fe40000000f00 */
        /* <DEDUP_REMOVED lines=38> */
.L_x_6565:
[----:B------:R-:W-:Y:S05]  /*c3f0*/  BSYNC B0 ;  /* 0x0000000000007941 */ /* 0x000fea0003800000 */
.L_x_6564:
[----:B-----5:R3:W-:Y:S02]  /*c400*/  STS.128 [R200+0x5000], R20 ;  /* 0x00500014c8007388 */ /* 0x0207e40000000c00 */
.L_x_6559:
[----:B------:R-:W-:Y:S05]  /*c410*/  BSYNC B1 ;  /* 0x0000000000017941 */ /* 0x000fea0003800000 */
.L_x_6558:
[----:B------:R-:W-:-:S04]  /*c420*/  IADD3 R16, R142, 0x30, RZ ;  /* 0x000000308e107810 */ /* 0x000fc80007ffe0ff */
[----:B------:R-:W-:-:S04]  /*c430*/  ISETP.GE.AND P0, PT, R16, R17, PT ;  /* 0x000000111000720c */ /* 0x000fc80003f06270 */
[----:B------:R-:W-:-:S13]  /*c440*/  ISETP.LT.OR P0, PT, R55, -0x187, P0 ;  /* 0xfffffe793700780c */ /* 0x000fda0000701670 */
[----:B------:R-:W-:Y:S05]  /*c450*/  @P0 BRA `(.L_x_6566) ;  /* 0x0000503000000947 */ /* 0x000fea0003800000 */
[----:B-1--4-:R1:W5:Y:S01]  /*c460*/  LDG.E.128 R8, [R14.64] ;  /* 0x000000060e087981 */ /* 0x012362000c1e1d00 */
[----:B------:R-:W-:Y:S01]  /*c470*/  IMAD R131, R131, 0x30, RZ ;  /* 0x0000003083837824 */ /* 0x000fe200078e02ff */
[----:B------:R-:W-:Y:S04]  /*c480*/  BSSY B0, `(.L_x_6567) ;  /* 0x0000034000007945 */ /* 0x000fe80003800000 */
[----:B------:R-:W-:-:S04]  /*c490*/  IADD3 R2, P0, R131, R7, RZ ;  /* 0x0000000783027210 */ /* 0x000fc80007f1e0ff */
[----:B------:R-:W-:Y:S01]  /*c4a0*/  LEA.HI.X.SX32 R131, R131, R6, 0x1, P0 ;  /* 0x0000000683837211 */ /* 0x000fe200000f0eff */
[----:B---3--:R-:W-:Y:S01]  /*c4b0*/  IMAD.SHL.U32 R24, R2, 0x2, RZ ;  /* 0x0000000202187824 */ /* 0x008fe200078e00ff */
[----:B------:R-:W-:Y:S02]  /*c4c0*/  ISETP.GE.AND P0, PT, R18, c[0x0][0x230], PT ;  /* 0x00008c0012007a0c */ /* 0x000fe40003f06270 */
[----:B------:R-:W-:Y:S02]  /*c4d0*/  SHF.L.U64.HI R2, R2, 0x1, R131 ;  /* 0x0000000102027819 */ /* 0x000fe40000010283 */
[C---:B------:R-:W-:Y:S02]  /*c4e0*/  IADD3 R6, P2, R24.reuse, c[0x0][0x2a8], RZ ;  /* 0x0000aa0018067a10 */ /* 0x040fe40007f5e0ff */
[----:B------:R-:W-:Y:S02]  /*c4f0*/  IADD3 R24, P1, R24, c[0x0][0x2b0], RZ ;  /* 0x0000ac0018187a10 */ /* 0x000fe40007f3e0ff */
[----:B------:R-:W-:-:S02]  /*c500*/  IADD3.X R7, R2, c[0x0][0x2ac], RZ, P2, !PT ;  /* 0x0000ab0002077a10 */ /* 0x000fc400017fe4ff */
[----:B------:R-:W-:-:S03]  /*c510*/  IADD3.X R25, R2, c[0x0][0x2b4], RZ, P1, !PT ;  /* 0x0000ad0002197a10 */ /* 0x000fc60000ffe4ff */
[----:B------:R-:W-:Y:S05]  /*c520*/  @P0 BRA `(.L_x_6568) ;  /* 0x0000029000000947 */ /* 0x000fea0003800000 */
[----:B-1----:R-:W3:Y:S04]  /*c530*/  LDG.E.64 R2, [R24.64] ;  /* 0x0000000618027981 */ /* 0x002ee8000c1e1b00 */
[----:B------:R-:W4:Y:S01]  /*c540*/  LDG.E.64 R4, [R6.64] ;  /* 0x0000000606047981 */ /* 0x000f22000c1e1b00 */
[----:B-----5:R-:W-:Y:S01]  /*c550*/  MOV R22, R11 ;  /* 0x0000000b00167202 */ /* 0x020fe20000000f00 */
        /* <DEDUP_REMOVED lines=38> */
.L_x_6568:
[----:B-1----:R-:W-:Y:S05]  /*c7c0*/  BSYNC B0 ;  /* 0x0000000000007941 */ /* 0x002fea0003800000 */
.L_x_6567:
        /* <DEDUP_REMOVED lines=8> */
[----:B-1----:R-:W-:Y:S02]  /*c850*/  MOV R8, R21 ;  /* 0x0000001500087202 */ /* 0x002fe40000000f00 */
        /* <DEDUP_REMOVED lines=38> */
.L_x_6570:
[----:B------:R-:W-:Y:S05]  /*cac0*/  BSYNC B0 ;  /* 0x0000000000007941 */ /* 0x000fea0003800000 */
.L_x_6569:
[----:B-1----:R1:W5:Y:S01]  /*cad0*/  LDG.E.128 R8, [R14.64+0x100] ;  /* 0x000100060e087981 */ /* 0x002362000c1e1d00 */
        /* <DEDUP_REMOVED lines=8> */
[----:B-1----:R-:W-:Y:S01]  /*cb60*/  MOV R15, R10 ;  /* 0x0000000a000f7202 */ /* 0x002fe20000000f00 */
        /* <DEDUP_REMOVED lines=35> */
.L_x_6572:
[----:B------:R-:W-:Y:S05]  /*cda0*/  BSYNC B0 ;  /* 0x0000000000007941 */ /* 0x000fea0003800000 */
.L_x_6571:
[----:B-----5:R3:W-:Y:S01]  /*cdb0*/  STS.128 [R200+0x5800], R8 ;  /* 0x00580008c8007388 */ /* 0x0207e20000000c00 */
[----:B------:R-:W-:Y:S05]  /*cdc0*/  BRA `(.L_x_6566) ;  /* 0x000046c000007947 */ /* 0x000fea0003800000 */
.L_x_6541:
        /* <DEDUP_REMOVED lines=86> */
.L_x_6576:
[----:B------:R-:W-:Y:S05]  /*d330*/  BSYNC B0 ;  /* 0x0000000000007941 */ /* 0x000fea0003800000 */
.L_x_6575:
        /* <DEDUP_REMOVED lines=86> */
.L_x_6578:
[----:B------:R-:W-:Y:S05]  /*d8a0*/  BSYNC B0 ;  /* 0x0000000000007941 */ /* 0x000fea0003800000 */
.L_x_6577:
        /* <DEDUP_REMOVED lines=86> */
.L_x_6580:
[----:B------:R-:W-:Y:S05]  /*de10*/  BSYNC B0 ;  /* 0x0000000000007941 */ /* 0x000fea0003800000 */
.L_x_6579:
[----:B-----5:R3:W-:Y:S02]  /*de20*/  STS.128 [R200+0x4000], R28 ;  /* 0x0040001cc8007388 */ /* 0x0207e40000000c00 */
.L_x_6574:
[----:B------:R-:W-:Y:S05]  /*de30*/  BSYNC B1 ;  /* 0x0000000000017941 */ /* 0x000fea0003800000 */
.L_x_6573:
        /* <DEDUP_REMOVED lines=91> */
.L_x_6584:
[----:B------:R-:W-:Y:S05]  /*e3f0*/  BSYNC B0 ;  /* 0x0000000000007941 */ /* 0x000fea0003800000 */
.L_x_6583:
        /* <DEDUP_REMOVED lines=89> */
.L_x_6586:
[----:B------:R-:W-:Y:S05]  /*e990*/  BSYNC B0 ;  /* 0x0000000000007941 */ /* 0x000fea0003800000 */
.L_x_6585:
        /* <DEDUP_REMOVED lines=89> */
.L_x_6588:
[----:B------:R-:W-:Y:S05]  /*ef30*/  BSYNC B0 ;  /* 0x0000000000007941 */ /* 0x000fea0003800000 */
.L_x_6587:
[----:B-----5:R4:W-:Y:S02]  /*ef40*/  STS.128 [R200+0x4800], R24 ;  /* 0x00480018c8007388 */ /* 0x0209e40000000c00 */
.L_x_6582:
[----:B------:R-:W-:Y:S05]  /*ef50*/  BSYNC B1 ;  /* 0x0000000000017941 */ /* 0x000fea0003800000 */
.L_x_6581:
        /* <DEDUP_REMOVED lines=92> */
.L_x_6592:
[----:B------:R-:W-:Y:S05]  /*f520*/  BSYNC B0 ;  /* 0x0000000000007941 */ /* 0x000fea0003800000 */
.L_x_6591:
        /* <DEDUP_REMOVED lines=89> */
.L_x_6594:
[----:B------:R-:W-:Y:S05]  /*fac0*/  BSYNC B0 ;  /* 0x0000000000007941 */ /* 0x000fea0003800000 */
.L_x_6593:
        /* <DEDUP_REMOVED lines=89> */
.L_x_6596:
[----:B------:R-:W-:Y:S05]  /*10060*/  BSYNC B0 ;  /* 0x0000000000007941 */ /* 0x000fea0003800000 */
.L_x_6595:
[----:B-----5:R4:W-:Y:S02]  /*10070*/  STS.128 [R200+0x5000], R24 ;  /* 0x00500018c8007388 */ /* 0x0209e40000000c00 */
.L_x_6590:
[----:B------:R-:W-:Y:S05]  /*10080*/  BSYNC B1 ;  /* 0x0000000000017941 */ /* 0x000fea0003800000 */
.L_x_6589:
        /* <DEDUP_REMOVED lines=91> */
.L_x_6598:
[----:B------:R-:W-:Y:S05]  /*10640*/  BSYNC B0 ;  /* 0x0000000000007941 */ /* 0x000fea0003800000 */
.L_x_6597:
        /* <DEDUP_REMOVED lines=90> */
.L_x_6600:
[----:B------:R-:W-:Y:S05]  /*10bf0*/  BSYNC B0 ;  /* 0x0000000000007941 */ /* 0x000fea0003800000 */
.L_x_6599:
        /* <DEDUP_REMOVED lines=92> */
.L_x_6602:
[----:B------:R-:W-:Y:S05]  /*111c0*/  BSYNC B0 ;  /* 0x0000000000007941 */ /* 0x000fea0003800000 */
.L_x_6601:
[----:B-----5:R4:W-:Y:S01]  /*111d0*/  STS.128 [R200+0x5800], R20 ;  /* 0x00580014c8007388 */ /* 0x0209e20000000c00 */
[----:B------:R-:W-:Y:S05]  /*111e0*/  BRA `(.L_x_6566) ;  /* 0x000002a000007947 */ /* 0x000fea0003800000 */
.L_x_6540:
        /* <DEDUP_REMOVED lines=42> */
.L_x_6566:
[----:B------:R-:W-:Y:S05]  /*11490*/  BSYNC B2 ;  /* 0x0000000000027941 */ /* 0x000fea0003800000 */
.L_x_6539:
[----:B------:R-:W-:Y:S01]  /*114a0*/  IADD3 R204, R134, -0x1, RZ ;  /* 0xffffffff86cc7810 */ /* 0x000fe20007ffe0ff */
[----:B-1----:R-:W-:Y:S01]  /*114b0*/  IMAD.SHL.U32 R7, R58, 0x40, RZ ;  /* 0x000000403a077824 */ /* 0x002fe200078e00ff */
[----:B------:R-:W-:Y:S01]  /*114c0*/  LEA R202, P2, R140, c[0x0][0x168], 0x1 ;  /* 0x00005a008cca7a11 */ /* 0x000fe200078408ff */
[----:B------:R-:W-:Y:S01]  /*114d0*/  IMAD.SHL.U32 R6, R142, 0x8, RZ ;  /* 0x000000088e067824 */ /* 0x000fe200078e00ff */
[----:B------:R-:W-:Y:S01]  /*114e0*/  LEA.HI R5, R60, R60, RZ, 0x1 ;  /* 0x0000003c3c057211 */ /* 0x000fe200078f08ff */
[----:B------:R-:W-:Y:S01]  /*114f0*/  IMAD.SHL.U32 R2, R204, 0x40, RZ ;  /* 0x00000040cc027824 */ /* 0x000fe200078e00ff */
[----:B------:R-:W-:Y:S01]  /*11500*/  LEA.HI.X R201, R140, c[0x0][0x16c], R52, 0x1, P2 ;  /* 0x00005b008cc97a11 */ /* 0x000fe200010f0c34 */
[----:B------:R-:W-:Y:S01]  /*11510*/  IMAD R211, R56, 0x10, R57 ;  /* 0x0000001038d37824 */ /* 0x000fe200078e0239 */
[----:B------:R-:W-:Y:S01]  /*11520*/  LOP3.LUT R5, R5, 0xfffffffe, RZ, 0xc0, !PT ;  /* 0xfffffffe05057812 */ /* 0x000fe200078ec0ff */
[----:B------:R-:W-:Y:S01]  /*11530*/  IMAD.IADD R3, R59, 0x1, -R2 ;  /* 0x000000013b037824 */ /* 0x000fe200078e0a02 */
[----:B------:R-:W-:-:S03]  /*11540*/  LOP3.LUT R7, R7, 0x1c0, RZ, 0xc0, !PT ;  /* 0x000001c007077812 */ /* 0x000fc600078ec0ff */
[----:B------:R-:W-:Y:S01]  /*11550*/  IMAD.IADD R60, R60, 0x1, -R5 ;  /* 0x000000013c3c7824 */ /* 0x000fe200078e0a05 */
[-C--:B------:R-:W-:Y:S02]  /*11560*/  ISETP.GE.AND P1, PT, R142, R3.reuse, PT ;  /* 0x000000038e00720c */ /* 0x080fe40003f26270 */
[-C--:B------:R-:W-:Y:S02]  /*11570*/  ISETP.GE.AND P0, PT, R12, R3.reuse, PT ;  /* 0x000000030c00720c */ /* 0x080fe40003f06270 */
[-C--:B------:R-:W-:Y:S02]  /*11580*/  ISETP.GE.AND P5, PT, R0, R3.reuse, PT ;  /* 0x000000030000720c */ /* 0x080fe40003fa6270 */
[-C--:B------:R-:W-:Y:S02]  /*11590*/  ISETP.GE.AND P6, PT, R16, R3.reuse, PT ;  /* 0x000000031000720c */ /* 0x080fe40003fc6270 */
[----:B------:R-:W-:Y:S02]  /*115a0*/  ISETP.GE.AND P4, PT, R0, R3, PT ;  /* 0x000000030000720c */ /* 0x000fe40003f86270 */
[----:B------:R-:W-:-:S02]  /*115b0*/  SHF.R.S32.HI R0, RZ, 0x1f, R135 ;  /* 0x0000001fff007819 */ /* 0x000fc40000011487 */
[----:B------:R-:W-:Y:S01]  /*115c0*/  LOP3.LUT R6, R7, 0x8, R6, 0xf8, !PT ;  /* 0x0000000807067812 */ /* 0x000fe200078ef806 */
[----:B------:R-:W-:Y:S01]  /*115d0*/  @!P1 IMAD.MOV.U32 R203, RZ, RZ, R201 ;  /* 0x000000ffffcb9224 */ /* 0x000fe200078e00c9 */
[----:B------:R-:W-:Y:S01]  /*115e0*/  LEA.HI R0, R0, R135, RZ, 0x3 ;  /* 0x0000008700007211 */ /* 0x000fe200078f18ff */
[----:B------:R-:W-:Y:S01]  /*115f0*/  @!P0 IMAD.MOV.U32 R4, RZ, RZ, c[0x0][0x198] ;  /* 0x00006600ff048624 */ /* 0x000fe200078e00ff */
[----:B------:R-:W-:Y:S01]  /*11600*/  SHF.R.U32.HI R7, RZ, 0x3, R7 ;  /* 0x00000003ff077819 */ /* 0x000fe20000011607 */
[----:B------:R-:W-:Y:S01]  /*11610*/  @!P0 IMAD.MOV.U32 R5, RZ, RZ, c[0x0][0x19c] ;  /* 0x00006700ff058624 */ /* 0x000fe200078e00ff */
[----:B------:R-:W-:Y:S01]  /*11620*/  @!PT LDS RZ, [RZ] ;  /* 0x00000000fffff984 */ /* 0x000fe20000000800 */
[----:B------:R-:W-:Y:S01]  /*11630*/  @!PT LDS RZ, [RZ] ;  /* 0x00000000fffff984 */ /* 0x000fe20000000800 */
[----:B------:R-:W-:Y:S01]  /*11640*/  @!PT LDS RZ, [RZ] ;  /* 0x00000000fffff984 */ /* 0x000fe20000000800 */
[----:B------:R1:W-:Y:S01]  /*11650*/  @!P1 LDGSTS.E.BYPASS.LTC128B.128 [R200+0x6000], [R202.64] ;  /* 0x06000000cac89fae */ /* 0x0003e2000b901d46 */
[----:B--23--:R-:W-:Y:S01]  /*11660*/  @!P5 LEA R14, P2, R54, R202, 0x1 ;  /* 0x000000ca360ed211 */ /* 0x00cfe200078408ff */
[----:B----4-:R-:W-:Y:S01]  /*11670*/  @!P6 IMAD.MOV.U32 R10, RZ, RZ, c[0x0][0x198] ;  /* 0x00006600ff0ae624 */ /* 0x010fe200078e00ff */
[----:B------:R-:W-:Y:S01]  /*11680*/  LOP3.LUT R7, R6, R7, RZ, 0x3c, !PT ;  /* 0x0000000706077212 */ /* 0x000fe200078e3cff */
[----:B------:R1:W-:Y:S01]  /*11690*/  @!P1 LDGSTS.E.BYPASS.LTC128B.128 [R200+0x8000], [R202.64+0x80] ;  /* 0x08000080cac89fae */ /* 0x0003e2000b901d46 */
[----:B------:R-:W-:-:S02]  /*116a0*/  @!P5 LEA.HI.X R15, R54, R201, R53, 0x1, P2 ;  /* 0x000000c9360fd211 */ /* 0x000fc400010f0c35 */
[----:B------:R-:W-:Y:S01]  /*116b0*/  ISETP.GE.AND P2, PT, R12, R3, PT ;  /* 0x000000030c00720c */ /* 0x000fe20003f46270 */
[----:B------:R1:W-:Y:S01]  /*116c0*/  @!P1 LDGSTS.E.BYPASS.LTC128B.128 [R200+0xa000], [R202.64+0x100] ;  /* 0x0a000100cac89fae */ /* 0x0003e2000b901d46 */
[----:B------:R-:W-:Y:S01]  /*116d0*/  @!P0 LEA R8, P1, R4, R202, 0x6 ;  /* 0x000000ca04088211 */ /* 0x000fe200078230ff */
[----:B------:R-:W-:Y:S02]  /*116e0*/  IMAD R193, R60, 0x200, R7 ;  /* 0x000002003cc17824 */ /* 0x000fe400078e0207 */
[----:B------:R2:W-:Y:S01]  /*116f0*/  @!P5 LDGSTS.E.BYPASS.LTC128B.128 [R200+0x6800], [R14.64] ;  /* 0x068000000ec8dfae */ /* 0x0005e2000b901d46 */
[----:B------:R-:W-:Y:S01]  /*11700*/  @!P0 LEA.HI.X R9, R4, R201, R5, 0x6, P1 ;  /* 0x000000c904098211 */ /* 0x000fe200008f3405 */
[----:B------:R-:W-:Y:S01]  /*11710*/  @!P6 IMAD.MOV.U32 R5, RZ, RZ, c[0x0][0x19c] ;  /* 0x00006700ff05e624 */ /* 0x000fe200078e00ff */
[----:B------:R-:W-:Y:S01]  /*11720*/  ISETP.GE.AND P1, PT, R16, R3, PT ;  /* 0x000000031000720c */ /* 0x000fe20003f26270 */
[----:B------:R2:W-:Y:S01]  /*11730*/  @!P5 LDGSTS.E.BYPASS.LTC128B.128 [R200+0x8800], [R14.64+0x80] ;  /* 0x088000800ec8dfae */ /* 0x0005e2000b901d46 */
[----:B------:R-:W-:Y:S01]  /*11740*/  LOP3.LUT R4, R0, 0xfffffff8, RZ, 0xc0, !PT ;  /* 0xfffffff800047812 */ /* 0x000fe200078ec0ff */
[----:B------:R-:W-:-:S02]  /*11750*/  @!P6 IMAD R5, R5, 0x60, RZ ;  /* 0x000000600505e824 */ /* 0x000fc400078e02ff */
[----:B------:R2:W-:Y:S01]  /*11760*/  @!P5 LDGSTS.E.BYPASS.LTC128B.128 [R200+0xa800], [R14.64+0x100] ;  /* 0x0a8001000ec8dfae */ /* 0x0005e2000b901d46 */
[----:B------:R-:W-:Y:S01]  /*11770*/  ISETP.GE.AND P5, PT, R142, R3, PT ;  /* 0x000000038e00720c */ /* 0x000fe20003fa6270 */
[----:B------:R-:W-:Y:S02]  /*11780*/  IMAD.IADD R135, R135, 0x1, -R4 ;  /* 0x0000000187877824 */ /* 0x000fe400078e0a04 */
[----:B------:R3:W-:Y:S01]  /*11790*/  @!P0 LDGSTS.E.BYPASS.LTC128B.128 [R200+0x7000], [R8.64] ;  /* 0x0700000008c88fae */ /* 0x0007e2000b901d46 */
[----:B------:R-:W-:Y:S02]  /*117a0*/  @!P2 IMAD.MOV.U32 R3, RZ, RZ, c[0x0][0x1a0] ;  /* 0x00006800ff03a624 */ /* 0x000fe400078e00ff */
[----:B------:R-:W-:Y:S01]  /*117b0*/  IMAD.SHL.U32 R6, R135, 0x40, RZ ;  /* 0x0000004087067824 */ /* 0x000fe200078e00ff */
[----:B------:R3:W-:Y:S01]  /*117c0*/  @!P0 LDGSTS.E.BYPASS.LTC128B.128 [R200+0x9000], [R8.64+0x80] ;  /* 0x0900008008c88fae */ /* 0x0007e2000b901d46 */
[----:B------:R-:W-:Y:S02]  /*117d0*/  @!P1 IMAD.MOV.U32 R12, RZ, RZ, c[0x0][0x1a0] ;  /* 0x00006800ff0c9624 */ /* 0x000fe400078e00ff */
[----:B------:R-:W-:Y:S01]  /*117e0*/  @!P2 IMAD.MOV.U32 R4, RZ, RZ, c[0x0][0x1a4] ;  /* 0x00006900ff04a624 */ /* 0x000fe200078e00ff */
[----:B------:R3:W-:Y:S01]  /*117f0*/  @!P0 LDGSTS.E.BYPASS.LTC128B.128 [R200+0xb000], [R8.64+0x100] ;  /* 0x0b00010008c88fae */ /* 0x0007e2000b901d46 */
[----:B------:R-:W-:Y:S01]  /*11800*/  LEA R206, P0, R136, c[0x0][0x170], 0x1 ;  /* 0x00005c0088ce7a11 */ /* 0x000fe200078008ff */
[----:B------:R-:W-:Y:S01]  /*11810*/  IMAD.SHL.U32 R0, R0, 0x40, RZ ;  /* 0x0000004000007824 */ /* 0x000fe200078e00ff */
[----:B------:R-:W-:Y:S01]  /*11820*/  LOP3.LUT R6, R6, 0x1c0, RZ, 0xc0, !PT ;  /* 0x000001c006067812 */ /* 0x000fe200078ec0ff */
[----:B-1----:R-:W-:Y:S01]  /*11830*/  @!P6 IMAD.MOV.U32 R203, RZ, RZ, R201 ;  /* 0x000000ffffcbe224 */ /* 0x002fe200078e00c9 */
[----:B------:R-:W-:Y:S01]  /*11840*/  LEA.HI.X R205, R136, c[0x0][0x174], R133, 0x1, P0 ;  /* 0x00005d0088cd7a11 */ /* 0x000fe200000f0c85 */
[----:B------:R-:W-:-:S02]  /*11850*/  IMAD.SHL.U32 R193, R193, 0x2, RZ ;  /* 0x00000002c1c17824 */ /* 0x000fc400078e00ff */
[----:B------:R-:W-:-:S03]  /*11860*/  @!P6 IMAD.WIDE.U32 R10, R10, 0x60, R202 ;  /* 0x000000600a0ae825 */ /* 0x000fc600078e00ca */
[----:B------:R-:W-:Y:S01]  /*11870*/  IADD3 R191, R193, 0x6020, RZ ;  /* 0x00006020c1bf7810 */ /* 0x000fe20007ffe0ff */
[----:B------:R-:W-:Y:S02]  /*11880*/  @!P1 IMAD.MOV.U32 R207, RZ, RZ, R205 ;  /* 0x000000ffffcf9224 */ /* 0x000fe400078e00cd */
[----:B------:R-:W-:Y:S02]  /*11890*/  IMAD.MOV.U32 R7, RZ, RZ, 0x10 ;  /* 0x00000010ff077424 */ /* 0x000fe400078e00ff */
[----:B--2---:R-:W-:Y:S02]  /*118a0*/  @!P6 IMAD.IADD R15, R11, 0x1, R5 ;  /* 0x000000010b0fe824 */ /* 0x004fe400078e0205 */
[----:B------:R-:W-:Y:S02]  /*118b0*/  @!P6 IMAD.MOV.U32 R14, RZ, RZ, R10 ;  /* 0x000000ffff0ee224 */ /* 0x000fe400078e000a */
[----:B------:R-:W-:Y:S02]  /*118c0*/  IMAD.SHL.U32 R5, R60, 0x8, RZ ;  /* 0x000000083c057824 */ /* 0x000fe400078e00ff */
[----:B------:R-:W-:Y:S01]  /*118d0*/  @!P1 IMAD.WIDE.U32 R12, R12, 0x60, R206 ;  /* 0x000000600c0c9825 */ /* 0x000fe200078e00ce */
[----:B------:R1:W-:Y:S02]  /*118e0*/  @!P6 LDGSTS.E.BYPASS.LTC128B.128 [R200+0x7800], [R14.64] ;  /* 0x078000000ec8efae */ /* 0x0003e4000b901d46 */
[----:B------:R-:W-:Y:S01]  /*118f0*/  LOP3.LUT R5, R6, 0x8, R5, 0xf8, !PT ;  /* 0x0000000806057812 */ /* 0x000fe200078ef805 */
[----:B------:R-:W-:Y:S01]  /*11900*/  @!P5 IMAD.MOV.U32 R207, RZ, RZ, R205 ;  /* 0x000000ffffcfd224 */ /* 0x000fe200078e00cd */
[----:B------:R1:W-:Y:S01]  /*11910*/  @!P6 LDGSTS.E.BYPASS.LTC128B.128 [R200+0x9800], [R14.64+0x80] ;  /* 0x098000800ec8efae */ /* 0x0003e2000b901d46 */
[CC--:B---3--:R-:W-:Y:S01]  /*11920*/  @!P4 LEA R8, P0, R105.reuse, R206.reuse, 0x1 ;  /* 0x000000ce6908c211 */ /* 0x0c8fe200078008ff */
[----:B------:R-:W-:Y:S01]  /*11930*/  @!P1 IMAD.MOV.U32 R10, RZ, RZ, c[0x0][0x1a4] ;  /* 0x00006900ff0a9624 */ /* 0x000fe200078e00ff */
[----:B------:R-:W-:Y:S01]  /*11940*/  SHF.R.U32.HI R6, RZ, 0x3, R6 ;  /* 0x00000003ff067819 */ /* 0x000fe20000011606 */
[----:B------:R1:W-:Y:S01]  /*11950*/  @!P6 LDGSTS.E.BYPASS.LTC128B.128 [R200+0xb800], [R14.64+0x100] ;  /* 0x0b8001000ec8efae */ /* 0x0003e2000b901d46 */
[-C--:B------:R-:W-:Y:S01]  /*11960*/  @!P4 LEA.HI.X R9, R105, R205.reuse, R104, 0x1, P0 ;  /* 0x000000cd6909c211 */ /* 0x080fe200000f0c68 */
[----:B------:R-:W-:Y:S01]  /*11970*/  @!P1 IMAD R10, R10, 0x60, RZ ;  /* 0x000000600a0a9824 */ /* 0x000fe200078e02ff */
[----:B------:R-:W-:Y:S01]  /*11980*/  @!P2 LEA R16, P0, R3, R206, 0x6 ;  /* 0x000000ce0310a211 */ /* 0x000fe200078030ff */
[----:B------:R-:W0:Y:S02]  /*11990*/  LDGDEPBAR ;  /* 0x00000000000079af */ /* 0x000e240000000000 */
[----:B------:R-:W-:Y:S01]  /*119a0*/  @!P1 IMAD.IADD R11, R13, 0x1, R10 ;  /* 0x000000010d0b9824 */ /* 0x000fe200078e020a */
[----:B------:R-:W-:Y:S01]  /*119b0*/  @!P2 LEA.HI.X R17, R3, R205, R4, 0x6, P0 ;  /* 0x000000cd0311a211 */ /* 0x000fe200000f3404 */
[----:B------:R-:W-:Y:S01]  /*119c0*/  @!P1 IMAD.MOV.U32 R10, RZ, RZ, R12 ;  /* 0x000000ffff0a9224 */ /* 0x000fe200078e000c */
[----:B------:R-:W-:-:S02]  /*119d0*/  LOP3.LUT R4, R0, 0xfffffe00, RZ, 0xc0, !PT ;  /* 0xfffffe0000047812 */ /* 0x000fc400078ec0ff */
[----:B------:R-:W-:Y:S01]  /*119e0*/  LOP3.LUT R3, R5, R6, RZ, 0x3c, !PT ;  /* 0x0000000605037212 */ /* 0x000fe200078e3cff */
[----:B------:R-:W-:Y:S01]  /*119f0*/  IMAD.MOV.U32 R5, RZ, RZ, 0x20 ;  /* 0x00000020ff057424 */ /* 0x000fe200078e00ff */
[----:B------:R-:W-:Y:S01]  /*11a00*/  IADD3 R0, R193, 0x6000, RZ ;  /* 0x00006000c1007810 */ /* 0x000fe20007ffe0ff */
[----:B------:R-:W-:-:S04]  /*11a10*/  IMAD R194, R56, 0x400, R4 ;  /* 0x0000040038c27824 */ /* 0x000fc800078e0204 */
[----:B------:R-:W-:-:S04]  /*11a20*/  IMAD.IADD R194, R3, 0x1, R194 ;  /* 0x0000000103c27824 */ /* 0x000fc800078e02c2 */
        /* <DEDUP_REMOVED lines=40> */
[----:B------:R-:W-:-:S02]  /*11cb0*/  IMAD.SHL.U32 R135, R55, 0x2, RZ ;  /* 0x0000000237877824 */ /* 0x000fc400078e00ff */
[----:B-1----:R-:W-:Y:S02]  /*11cc0*/  LDSM.16.M88.4 R12, [R194] ;  /* 0x00000000c20c783b */ /* 0x002fe40000000200 */
[----:B------:R-:W-:Y:S02]  /*11cd0*/  SEL R7, R7, 0xfffffff0, !P1 ;  /* 0xfffffff007077807 */ /* 0x000fe40004800000 */
[----:B------:R-:W3:Y:S01]  /*11ce0*/  LDSM.16.M88.4 R64, [R193+0x6000] ;  /* 0x00600000c140783b */ /* 0x000ee20000000200 */
[----:B------:R-:W-:Y:S02]  /*11cf0*/  SEL R5, R5, 0xffffffe0, !P2 ;  /* 0xffffffe005057807 */ /* 0x000fe40005000000 */
[----:B------:R-:W-:Y:S01]  /*11d00*/  R2P PR, R58, 0x6 ;  /* 0x000000063a007804 */ /* 0x000fe20000000000 */
[----:B------:R-:W1:Y:S01]  /*11d10*/  LDSM.16.M88.4 R48, [R193+0x6800] ;  /* 0x00680000c130783b */ /* 0x000e620000000200 */
[--C-:B------:R-:W-:Y:S01]  /*11d20*/  IMAD R192, R7, 0x2, R194.reuse ;  /* 0x0000000207c07824 */ /* 0x100fe200078e02c2 */
[----:B------:R-:W-:Y:S01]  /*11d30*/  LOP3.LUT R135, R135, 0x6, RZ, 0xc0, !PT ;  /* 0x0000000687877812 */ /* 0x000fe200078ec0ff */
[C---:B------:R-:W-:Y:S01]  /*11d40*/  IMAD R190, R5.reuse, 0x2, R194 ;  /* 0x0000000205be7824 */ /* 0x040fe200078e02c2 */
[----:B------:R-:W5:Y:S01]  /*11d50*/  LDSM.16.M88.4 R40, [R193+0x7000] ;  /* 0x00700000c128783b */ /* 0x000f620000000200 */
[----:B------:R-:W-:-:S03]  /*11d60*/  IMAD R189, R5, 0x2, R192 ;  /* 0x0000000205bd7824 */ /* 0x000fc600078e02c0 */
[----:B------:R-:W2:Y:S04]  /*11d70*/  LDSM.16.M88.4 R76, [R193+0x7800] ;  /* 0x00780000c14c783b */ /* 0x000ea80000000200 */
[----:B------:R-:W-:Y:S01]  /*11d80*/  @P1 IADD3 R191, R0, -0x20, RZ ;  /* 0xffffffe000bf1810 */ /* 0x000fe20007ffe0ff */
[----:B------:R-:W-:Y:S01]  /*11d90*/  LDSM.16.M88.4 R32, [R192] ;  /* 0x00000000c020783b */ /* 0x000fe20000000200 */
[----:B------:R-:W-:Y:S02]  /*11da0*/  IMAD.MOV.U32 R0, RZ, RZ, 0x40 ;  /* 0x00000040ff007424 */ /* 0x000fe400078e00ff */
[C---:B------:R-:W-:Y:S01]  /*11db0*/  IADD3 R183, R191.reuse, 0x800, RZ ;  /* 0x00000800bfb77810 */ /* 0x040fe20007ffe0ff */
[----:B------:R-:W2:Y:S01]  /*11dc0*/  LDSM.16.M88.4 R24, [R191] ;  /* 0x00000000bf18783b */ /* 0x000ea20000000200 */
[----:B------:R-:W-:-:S02]  /*11dd0*/  IADD3 R182, R191, 0x1000, RZ ;  /* 0x00001000bfb67810 */ /* 0x000fc40007ffe0ff */
[----:B------:R-:W-:Y:S01]  /*11de0*/  SEL R0, R0, 0xffffffc0, !P2 ;  /* 0xffffffc000007807 */ /* 0x000fe20005000000 */
[----:B------:R-:W2:Y:S01]  /*11df0*/  LDSM.16.M88.4 R20, [R191+0x800] ;  /* 0x00080000bf14783b */ /* 0x000ea20000000200 */
[C---:B------:R-:W-:Y:S02]  /*11e00*/  IADD3 R181, R191.reuse, 0x1800, RZ ;  /* 0x00001800bfb57810 */ /* 0x040fe40007ffe0ff */
[----:B------:R-:W-:Y:S01]  /*11e10*/  IADD3 R179, R191, 0x2000, RZ ;  /* 0x00002000bfb37810 */ /* 0x000fe20007ffe0ff */
[----:B------:R-:W2:Y:S01]  /*11e20*/  LDSM.16.M88.4 R72, [R191+0x1000] ;  /* 0x00100000bf48783b */ /* 0x000ea20000000200 */
[----:B------:R-:W-:Y:S01]  /*11e30*/  IMAD.IADD R187, R193, 0x1, R0 ;  /* 0x00000001c1bb7824 */ /* 0x000fe200078e0200 */
[----:B------:R-:W-:Y:S01]  /*11e40*/  IADD3 R178, R191, 0x2800, RZ ;  /* 0x00002800bfb27810 */ /* 0x000fe20007ffe0ff */
[----:B------:R-:W-:Y:S01]  /*11e50*/  IMAD.IADD R180, R0, 0x1, R191 ;  /* 0x0000000100b47824 */ /* 0x000fe200078e02bf */
[----:B------:R-:W2:Y:S01]  /*11e60*/  LDSM.16.M88.4 R68, [R191+0x1800] ;  /* 0x00180000bf44783b */ /* 0x000ea20000000200 */
[----:B------:R-:W-:-:S02]  /*11e70*/  SHF.R.S32.HI R0, RZ, 0x1f, R55 ;  /* 0x0000001fff007819 */ /* 0x000fc40000011437 */
[C---:B------:R-:W-:Y:S01]  /*11e80*/  IADD3 R177, R191.reuse, 0x3000, RZ ;  /* 0x00003000bfb17810 */ /* 0x040fe20007ffe0ff */
[----:B----4-:R-:W-:Y:S01]  /*11e90*/  LDSM.16.M88.4 R16, [R190] ;  /* 0x00000000be10783b */ /* 0x010fe20000000200 */
[----:B------:R-:W-:Y:S01]  /*11ea0*/  LEA.HI R0, R0, R55, RZ, 0x5 ;  /* 0x0000003700007211 */ /* 0x000fe200078f28ff */
[C---:B---3--:R-:W-:Y:S02]  /*11eb0*/  HMMA.16816.F32 R8, R12.reuse, R64, RZ ;  /* 0x000000400c08723c */ /* 0x048fe400000018ff */
[----:B------:R-:W-:Y:S01]  /*11ec0*/  LDSM.16.M88.4 R28, [R187+0x6000] ;  /* 0x00600000bb1c783b */ /* 0x000fe20000000200 */
[----:B------:R-:W-:Y:S02]  /*11ed0*/  LOP3.LUT R0, R0, 0xffffffe0, RZ, 0xc0, !PT ;  /* 0xffffffe000007812 */ /* 0x000fe400078ec0ff */
[C---:B------:R-:W-:Y:S01]  /*11ee0*/  IADD3 R176, R191.reuse, 0x3800, RZ ;  /* 0x00003800bfb07810 */ /* 0x040fe20007ffe0ff */
[----:B------:R-:W-:Y:S01]  /*11ef0*/  LDSM.16.M88.4 R88, [R187+0x7800] ;  /* 0x00780000bb58783b */ /* 0x000fe20000000200 */
[----:B------:R-:W-:Y:S01]  /*11f00*/  IADD3 R175, R191, 0x4000, RZ ;  /* 0x00004000bfaf7810 */ /* 0x000fe20007ffe0ff */
[----:B------:R-:W-:Y:S01]  /*11f10*/  IMAD.IADD R0, R55, 0x1, -R0 ;  /* 0x0000000137007824 */ /* 0x000fe200078e0a00 */
[----:B-1----:R-:W-:Y:S01]  /*11f20*/  HMMA.16816.F32 R60, R12, R48, RZ ;  /* 0x000000300c3c723c */ /* 0x002fe200000018ff */
[----:B------:R-:W-:Y:S01]  /*11f30*/  LDSM.16.M88.4 R84, [R189] ;  /* 0x00000000bd54783b */ /* 0x000fe20000000200 */
[----:B------:R-:W-:-:S02]  /*11f40*/  IADD3 R174, R191, 0x4800, RZ ;  /* 0x00004800bfae7810 */ /* 0x000fc40007ffe0ff */
[C---:B------:R-:W-:Y:S01]  /*11f50*/  IADD3 R173, R191.reuse, 0x5000, RZ ;  /* 0x00005000bfad7810 */ /* 0x040fe20007ffe0ff */
[----:B------:R-:W-:Y:S01]  /*11f60*/  LDSM.16.M88.4 R80, [R180] ;  /* 0x00000000b450783b */ /* 0x000fe20000000200 */
[----:B------:R-:W-:Y:S02]  /*11f70*/  IADD3 R172, R191, 0x5800, RZ ;  /* 0x00005800bfac7810 */ /* 0x000fe40007ffe0ff */
[C---:B------:R-:W-:Y:S01]  /*11f80*/  HMMA.16816.F32 R64, R12.reuse, R66, RZ ;  /* 0x000000420c40723c */ /* 0x040fe200000018ff */
[----:B------:R-:W0:Y:S07]  /*11f90*/  LDGDEPBAR ;  /* 0x00000000000079af */ /* 0x000e2e0000000000 */
[C---:B------:R-:W-:Y:S08]  /*11fa0*/  HMMA.16816.F32 R48, R12.reuse, R50, RZ ;  /* 0x000000320c30723c */ /* 0x040ff000000018ff */
[C---:B-----5:R-:W-:Y:S08]  /*11fb0*/  HMMA.16816.F32 R44, R12.reuse, R40, RZ ;  /* 0x000000280c2c723c */ /* 0x060ff000000018ff */
[C---:B------:R-:W-:Y:S08]  /*11fc0*/  HMMA.16816.F32 R40, R12.reuse, R42, RZ ;  /* 0x0000002a0c28723c */ /* 0x040ff000000018ff */
[C---:B--2---:R-:W-:Y:S08]  /*11fd0*/  HMMA.16816.F32 R36, R12.reuse, R76, RZ ;  /* 0x0000004c0c24723c */ /* 0x044ff000000018ff */
        /* <DEDUP_REMOVED lines=26> */
[----:B------:R-:W5:Y:S07]  /*12180*/  LDSM.16.M88.4 R16, [R193+0x9800] ;  /* 0x00980000c110783b */ /* 0x000f6e0000000200 */
        /* <DEDUP_REMOVED lines=18> */
[C---:B-----5:R-:W-:Y:S08]  /*122b0*/  HMMA.16816.F32 R80, R32.reuse, R16, R80 ;  /* 0x000000102050723c */ /* 0x060ff00000001850 */
        /* <DEDUP_REMOVED lines=69> */
[C---:B-1----:R-:W-:Y:S08]  /*12710*/  HMMA.16816.F32 R60, R72.reuse, R12, R60 ;  /* 0x0000000c483c723c */ /* 0x042ff0000000183c */
[C---:B------:R-:W-:Y:S01]  /*12720*/  HMMA.16816.F32 R48, R72.reuse, R14, R48 ;  /* 0x0000000e4830723c */ /* 0x040fe20000001830 */
[----:B------:R-:W1:Y:S07]  /*12730*/  LDSM.16.M88.4 R12, [R180+0x4800] ;  /* 0x00480000b40c783b */ /* 0x000e6e0000000200 */
[----:B--2---:R-:W-:Y:S07]  /*12740*/  HMMA.16816.F32 R44, R72, R20, R44 ;  /* 0x00000014482c723c */ /* 0x004fee000000182c */
[----:B------:R-:W-:Y:S01]  /*12750*/  SHF.R.S32.HI R21, RZ, 0x1f, R0 ;  /* 0x0000001fff157819 */ /* 0x000fe20000011400 */
[----:B------:R-:W-:Y:S03]  /*12760*/  HMMA.16816.F32 R40, R36, R34, R40 ;  /* 0x000000222428723c */ /* 0x000fe60000001828 */
[----:B------:R-:W-:-:S04]  /*12770*/  LEA.HI R0, R21, R0, RZ, 0x2 ;  /* 0x0000000015007211 */ /* 0x000fc800078f10ff */
[----:B------:R-:W-:Y:S01]  /*12780*/  SHF.R.S32.HI R6, RZ, 0x2, R0 ;  /* 0x00000002ff067819 */ /* 0x000fe20000011400 */
[----:B------:R-:W-:Y:S01]  /*12790*/  HMMA.16816.F32 R64, R72, R78, R64 ;  /* 0x0000004e4840723c */ /* 0x000fe20000001840 */
[----:B------:R-:W-:-:S03]  /*127a0*/  IADD3 R0, R59, 0x1, -R196 ;  /* 0x000000013b007810 */ /* 0x000fc60007ffe8c4 */
[----:B------:R-:W-:Y:S01]  /*127b0*/  IMAD.IADD R211, R6, 0x1, R211 ;  /* 0x0000000106d37824 */ /* 0x000fe200078e02d3 */
[----:B------:R-:W-:Y:S02]  /*127c0*/  IADD3 R0, R0, c[0x0][0x2e8], RZ ;  /* 0x0000ba0000007a10 */ /* 0x000fe40007ffe0ff */
[----:B------:R-:W-:Y:S01]  /*127d0*/  IADD3 R6, R59, -c[0x0][0x2e4], -R196 ;  /* 0x8000b9003b067a10 */ /* 0x000fe20007ffe8c4 */
[C---:B---3--:R-:W-:Y:S01]  /*127e0*/  HMMA.16816.F32 R80, R72.reuse, R16, R80 ;  /* 0x000000104850723c */ /* 0x048fe20000001850 */
[C---:B------:R-:W-:Y:S01]  /*127f0*/  IADD3 R210, R211.reuse, 0x8, RZ ;  /* 0x00000008d3d27810 */ /* 0x040fe20007ffe0ff */
[C---:B------:R-:W-:Y:S02]  /*12800*/  IMAD.IADD R208, R211.reuse, 0x1, R0 ;  /* 0x00000001d3d07824 */ /* 0x040fe400078e0200 */
[----:B------:R-:W-:Y:S02]  /*12810*/  IMAD.IADD R211, R211, 0x1, R6 ;  /* 0x00000001d3d37824 */ /* 0x000fe400078e0206 */
[--C-:B------:R-:W-:Y:S01]  /*12820*/  IMAD.IADD R0, R0, 0x1, R210.reuse ;  /* 0x0000000100007824 */ /* 0x100fe200078e02d2 */
[-C--:B------:R-:W-:Y:S01]  /*12830*/  IMNMX R208, R208, R59.reuse, PT ;  /* 0x0000003bd0d07217 */ /* 0x080fe20003800200 */
[----:B------:R-:W-:Y:S01]  /*12840*/  HMMA.16816.F32 R68, R72, R18, R68 ;  /* 0x000000124844723c */ /* 0x000fe20000001844 */
[----:B------:R-:W2:Y:S01]  /*12850*/  LDSM.16.M88.4 R16, [R180+0x5000] ;  /* 0x00500000b410783b */ /* 0x000ea20000000200 */
[----:B------:R-:W-:Y:S01]  /*12860*/  IMAD.IADD R210, R6, 0x1, R210 ;  /* 0x0000000106d27824 */ /* 0x000fe200078e02d2 */
[----:B------:R-:W-:-:S02]  /*12870*/  IMNMX R209, R0, R59, PT ;  /* 0x0000003b00d17217 */ /* 0x000fc40003800200 */
[----:B------:R-:W-:Y:S02]  /*12880*/  LOP3.LUT R0, R3, R4, RZ, 0xfc, !PT ;  /* 0x0000000403007212 */ /* 0x000fe400078efcff */
[----:B------:R-:W-:Y:S01]  /*12890*/  IMNMX R211, RZ, R211, !PT ;  /* 0x000000d3ffd37217 */ /* 0x000fe20007800200 */
[----:B----4-:R-:W-:Y:S01]  /*128a0*/  HMMA.16816.F32 R28, R8, R24, R28 ;  /* 0x00000018081c723c */ /* 0x010fe2000000181c */
[----:B------:R-:W-:-:S07]  /*128b0*/  IMNMX R210, RZ, R210, !PT ;  /* 0x000000d2ffd27217 */ /* 0x000fce0007800200 */
[C---:B-1----:R-:W-:Y:S08]  /*128c0*/  HMMA.16816.F32 R60, R8.reuse, R12, R60 ;  /* 0x0000000c083c723c */ /* 0x042ff0000000183c */
[----:B------:R-:W-:Y:S01]  /*128d0*/  HMMA.16816.F32 R48, R8, R14, R48 ;  /* 0x0000000e0830723c */ /* 0x000fe20000001830 */
[----:B------:R-:W1:Y:S01]  /*128e0*/  LDSM.16.M88.4 R12, [R180+0x5800] ;  /* 0x00580000b40c783b */ /* 0x000e620000000200 */
[----:B------:R-:W-:-:S06]  /*128f0*/  DEPBAR.LE SB0, 0x0 ;  /* 0x000080000000791a */ /* 0x000fcc0000000000 */
[----:B------:R-:W-:Y:S07]  /*12900*/  HMMA.16816.F32 R40, R72, R22, R40 ;  /* 0x000000164828723c */ /* 0x000fee0000001828 */
[----:B------:R-:W-:Y:S01]  /*12910*/  IMAD.IADD R23, R2, 0x1, R135 ;  /* 0x0000000102177824 */ /* 0x000fe200078e0287 */
[----:B------:R-:W-:Y:S04]  /*12920*/  HMMA.16816.F32 R64, R8, R26, R64 ;  /* 0x0000001a0840723c */ /* 0x000fe80000001840 */
[----:B------:R-:W-:-:S02]  /*12930*/  IADD3 R6, R23, 0x1, RZ ;  /* 0x0000000117067810 */ /* 0x000fc40007ffe0ff */
[----:B------:R-:W-:Y:S02]  /*12940*/  IADD3 R3, R23, 0x8, RZ ;  /* 0x0000000817037810 */ /* 0x000fe40007ffe0ff */
[CC--:B------:R-:W-:Y:S01]  /*12950*/  ISETP.GE.AND P4, PT, R6.reuse, R208.reuse, PT ;  /* 0x000000d00600720c */ /* 0x0c0fe20003f86270 */
[C---:B--2---:R-:W-:Y:S01]  /*12960*/  HMMA.16816.F32 R44, R8.reuse, R16, R44 ;  /* 0x00000010082c723c */ /* 0x044fe2000000182c */
[-C--:B------:R-:W-:Y:S02]  /*12970*/  ISETP.GE.AND P0, PT, R6, R209.reuse, PT ;  /* 0x000000d10600720c */ /* 0x080fe40003f06270 */
[CC--:B------:R-:W-:Y:S02]  /*12980*/  ISETP.GE.AND P6, PT, R3.reuse, R208.reuse, PT ;  /* 0x000000d00300720c */ /* 0x0c0fe40003fc6270 */
[-C--:B------:R-:W-:Y:S02]  /*12990*/  ISETP.GE.AND P1, PT, R3, R209.reuse, PT ;  /* 0x000000d10300720c */ /* 0x080fe40003f26270 */
[C---:B------:R-:W-:Y:S01]  /*129a0*/  ISETP.GE.AND P5, PT, R23.reuse, R208, PT ;  /* 0x000000d01700720c */ /* 0x040fe20003fa6270 */
[----:B------:R-:W-:Y:S01]  /*129b0*/  HMMA.16816.F32 R40, R8, R18, R40 ;  /* 0x000000120828723c */ /* 0x000fe20000001828 */
[----:B------:R-:W-:-:S02]  /*129c0*/  ISETP.GE.AND P2, PT, R23, R209, PT ;  /* 0x000000d11700720c */ /* 0x000fc40003f46270 */
[CC--:B------:R-:W-:Y:S02]  /*129d0*/  ISETP.LT.OR P4, PT, R6.reuse, R211.reuse, P4 ;  /* 0x000000d30600720c */ /* 0x0c0fe40002781670 */
[-C--:B------:R-:W-:Y:S02]  /*129e0*/  ISETP.LT.OR P0, PT, R6, R210.reuse, P0 ;  /* 0x000000d20600720c */ /* 0x080fe40000701670 */
[CC--:B------:R-:W-:Y:S01]  /*129f0*/  ISETP.LT.OR P6, PT, R3.reuse, R211.reuse, P6 ;  /* 0x000000d30300720c */ /* 0x0c0fe200037c1670 */
[----:B-1----:R-:W-:Y:S01]  /*12a00*/  HMMA.16816.F32 R80, R8, R12, R80 ;  /* 0x0000000c0850723c */ /* 0x002fe20000001850 */
[-C--:B------:R-:W-:Y:S02]  /*12a10*/  ISETP.LT.OR P1, PT, R3, R210.reuse, P1 ;  /* 0x000000d20300720c */ /* 0x080fe40000f21670 */
[C---:B------:R-:W-:Y:S02]  /*12a20*/  ISETP.LT.OR P5, PT, R23.reuse, R211, P5 ;  /* 0x000000d31700720c */ /* 0x040fe40002fa1670 */
[----:B------:R-:W-:-:S02]  /*12a30*/  ISETP.LT.OR P2, PT, R23, R210, P2 ;  /* 0x000000d21700720c */ /* 0x000fc40001741670 */
[C---:B------:R-:W-:Y:S01]  /*12a40*/  IADD3 R4, R23.reuse, 0x9, RZ ;  /* 0x0000000917047810 */ /* 0x040fe20007ffe0ff */
[----:B------:R-:W-:Y:S01]  /*12a50*/  HMMA.16816.F32 R68, R8, R14, R68 ;  /* 0x0000000e0844723c */ /* 0x000fe20000001844 */
[----:B------:R-:W-:Y:S02]  /*12a60*/  IADD3 R3, R23, 0x10, RZ ;  /* 0x0000001017037810 */ /* 0x000fe40007ffe0ff */
[----:B------:R-:W-:Y:S02]  /*12a70*/  FSEL R28, R28, -INF , !P5 ;  /* 0xff8000001c1c7808 */ /* 0x000fe40006800000 */
[----:B------:R-:W-:Y:S02]  /*12a80*/  FSEL R30, R30, -INF , !P2 ;  /* 0xff8000001e1e7808 */ /* 0x000fe40005000000 */
[----:B------:R-:W-:Y:S02]  /*12a90*/  FSEL R29, R29, -INF , !P4 ;  /* 0xff8000001d1d7808 */ /* 0x000fe40006000000 */
[----:B------:R-:W-:-:S02]  /*12aa0*/  FSEL R6, R31, -INF , !P0 ;  /* 0xff8000001f067808 */ /* 0x000fc40004000000 */
[CC--:B------:R-:W-:Y:S02]  /*12ab0*/  ISETP.GE.AND P4, PT, R4.reuse, R208.reuse, PT ;  /* 0x000000d00400720c */ /* 0x0c0fe40003f86270 */
[CC--:B------:R-:W-:Y:S02]  /*12ac0*/  ISETP.GE.AND P0, PT, R4.reuse, R209.reuse, PT ;  /* 0x000000d10400720c */ /* 0x0c0fe40003f06270 */
        /* <DEDUP_REMOVED lines=30> */
[CC--:B------:R-:W-:Y:S02]  /*12cb0*/  ISETP.LT.OR P2, PT, R16.reuse, R211.reuse, P2 ;  /* 0x000000d31000720c */ /* 0x0c0fe40001741670 */
[-C--:B------:R-:W-:Y:S02]  /*12cc0*/  ISETP.LT.OR P0, PT, R16, R210.reuse, P0 ;  /* 0x000000d21000720c */ /* 0x080fe40000701670 */
[C---:B------:R-:W-:Y:S02]  /*12cd0*/  ISETP.LT.OR P5, PT, R3.reuse, R211, P5 ;  /* 0x000000d30300720c */ /* 0x040fe40002fa1670 */
[----:B------:R-:W-:-:S02]  /*12ce0*/  ISETP.LT.OR P4, PT, R3, R210, P4 ;  /* 0x000000d20300720c */ /* 0x000fc40002781670 */
[C---:B------:R-:W-:Y:S02]  /*12cf0*/  IADD3 R24, R23.reuse, 0x21, RZ ;  /* 0x0000002117187810 */ /* 0x040fe40007ffe0ff */
[----:B------:R-:W-:Y:S02]  /*12d00*/  IADD3 R3, R23, 0x28, RZ ;  /* 0x0000002817037810 */ /* 0x000fe40007ffe0ff */
[----:B------:R-:W-:Y:S02]  /*12d10*/  FSEL R19, R48, -INF , !P6 ;  /* 0xff80000030137808 */ /* 0x000fe40007000000 */
[----:B------:R-:W-:Y:S02]  /*12d20*/  FSEL R17, R49, -INF , !P2 ;  /* 0xff80000031117808 */ /* 0x000fe40005000000 */
[----:B------:R-:W-:Y:S02]  /*12d30*/  FSEL R16, R51, -INF , !P0 ;  /* 0xff80000033107808 */ /* 0x000fe40004000000 */
[----:B------:R-:W-:-:S02]  /*12d40*/  ISETP.GE.AND P6, PT, R24, R209, PT ;  /* 0x000000d11800720c */ /* 0x000fc40003fc6270 */
[C---:B------:R-:W-:Y:S02]  /*12d50*/  ISETP.GE.AND P0, PT, R3.reuse, R208, PT ;  /* 0x000000d00300720c */ /* 0x040fe40003f06270 */
[C---:B------:R-:W-:Y:S02]  /*12d60*/  ISETP.GE.AND P2, PT, R3.reuse, R209, PT ;  /* 0x000000d10300720c */ /* 0x040fe40003f46270 */
[-C--:B------:R-:W-:Y:S02]  /*12d70*/  ISETP.LT.OR P6, PT, R24, R210.reuse, P6 ;  /* 0x000000d21800720c */ /* 0x080fe400037c1670 */
[C---:B------:R-:W-:Y:S02]  /*12d80*/  ISETP.LT.OR P0, PT, R3.reuse, R211, P0 ;  /* 0x000000d30300720c */ /* 0x040fe40000701670 */
[----:B------:R-:W-:Y:S02]  /*12d90*/  ISETP.LT.OR P2, PT, R3, R210, P2 ;  /* 0x000000d20300720c */ /* 0x000fe40001741670 */
[----:B------:R-:W-:-:S02]  /*12da0*/  IADD3 R3, R23, 0x31, RZ ;  /* 0x0000003117037810 */ /* 0x000fc40007ffe0ff */
[----:B------:R-:W-:Y:S02]  /*12db0*/  IADD3 R12, R23, 0x30, RZ ;  /* 0x00000030170c7810 */ /* 0x000fe40007ffe0ff */
[----:B------:R-:W-:Y:S02]  /*12dc0*/  FSEL R214, R47, -INF , !P6 ;  /* 0xff8000002fd67808 */ /* 0x000fe40007000000 */
[----:B------:R-:W-:Y:S01]  /*12dd0*/  FSEL R168, R42, -INF , !P2 ;  /* 0xff8000002aa87808 */ /* 0x000fe20005000000 */
[----:B------:R-:W-:Y:S01]  /*12de0*/  BAR.SYNC.DEFER_BLOCKING 0x0 ;  /* 0x0000000000007b1d */ /* 0x000fe20000010000 */
[C---:B------:R-:W-:Y:S02]  /*12df0*/  ISETP.GE.AND P6, PT, R3.reuse, R208, PT ;  /* 0x000000d00300720c */ /* 0x040fe40003fc6270 */
[----:B------:R-:W-:Y:S02]  /*12e00*/  FSEL R169, R40, -INF , !P0 ;  /* 0xff80000028a97808 */ /* 0x000fe40004000000 */
[----:B------:R-:W-:-:S02]  /*12e10*/  ISETP.GE.AND P2, PT, R3, R209, PT ;  /* 0x000000d10300720c */ /* 0x000fc40003f46270 */
[C---:B------:R-:W-:Y:S02]  /*12e20*/  ISETP.GE.AND P0, PT, R12.reuse, R209, PT ;  /* 0x000000d10c00720c */ /* 0x040fe40003f06270 */
[C---:B------:R-:W-:Y:S02]  /*12e30*/  ISETP.LT.OR P6, PT, R3.reuse, R211, P6 ;  /* 0x000000d30300720c */ /* 0x040fe400037c1670 */
[-C--:B------:R-:W-:Y:S02]  /*12e40*/  ISETP.LT.OR P2, PT, R3, R210.reuse, P2 ;  /* 0x000000d20300720c */ /* 0x080fe40001741670 */
[C---:B------:R-:W-:Y:S02]  /*12e50*/  IADD3 R13, R23.reuse, 0x29, RZ ;  /* 0x00000029170d7810 */ /* 0x040fe40007ffe0ff */
[----:B------:R-:W-:Y:S02]  /*12e60*/  ISETP.LT.OR P0, PT, R12, R210, P0 ;  /* 0x000000d20c00720c */ /* 0x000fe40000701670 */
[----:B------:R-:W-:-:S02]  /*12e70*/  IADD3 R3, R23, 0x38, RZ ;  /* 0x0000003817037810 */ /* 0x000fc40007ffe0ff */
[----:B------:R-:W-:Y:S02]  /*12e80*/  IADD3 R23, R23, 0x39, RZ ;  /* 0x0000003917177810 */ /* 0x000fe40007ffe0ff */
[----:B------:R-:W-:Y:S02]  /*12e90*/  FSEL R18, R50, -INF , !P1 ;  /* 0xff80000032127808 */ /* 0x000fe40004800000 */
[----:B------:R-:W-:Y:S02]  /*12ea0*/  ISETP.GE.AND P1, PT, R24, R208, PT ;  /* 0x000000d01800720c */ /* 0x000fe40003f26270 */
[----:B------:R-:W-:Y:S02]  /*12eb0*/  FSEL R166, R82, -INF , !P0 ;  /* 0xff80000052a67808 */ /* 0x000fe40004000000 */
[----:B------:R-:W-:Y:S02]  /*12ec0*/  ISETP.GE.AND P0, PT, R23, R209, PT ;  /* 0x000000d11700720c */ /* 0x000fe40003f06270 */
[----:B------:R-:W-:-:S02]  /*12ed0*/  ISETP.LT.OR P1, PT, R24, R211, P1 ;  /* 0x000000d31800720c */ /* 0x000fc40000f21670 */
[----:B------:R-:W-:Y:S02]  /*12ee0*/  ISETP.LT.OR P0, PT, R23, R210, P0 ;  /* 0x000000d21700720c */ /* 0x000fe40000701670 */
[----:B------:R-:W-:Y:S02]  /*12ef0*/  FSEL R171, R44, -INF , !P5 ;  /* 0xff8000002cab7808 */ /* 0x000fe40006800000 */
[----:B------:R-:W-:Y:S02]  /*12f00*/  FSEL R164, R46, -INF , !P4 ;  /* 0xff8000002ea47808 */ /* 0x000fe40006000000 */
[----:B------:R-:W-:Y:S02]  /*12f10*/  FSEL R163, R45, -INF , !P1 ;  /* 0xff8000002da37808 */ /* 0x000fe40004800000 */
[C---:B------:R-:W-:Y:S02]  /*12f20*/  ISETP.GE.AND P5, PT, R13.reuse, R208, PT ;  /* 0x000000d00d00720c */ /* 0x040fe40003fa6270 */
[----:B------:R-:W-:-:S02]  /*12f30*/  ISETP.GE.AND P4, PT, R13, R209, PT ;  /* 0x000000d10d00720c */ /* 0x000fc40003f86270 */
[----:B------:R-:W-:Y:S02]  /*12f40*/  ISETP.GE.AND P1, PT, R12, R208, PT ;  /* 0x000000d00c00720c */ /* 0x000fe40003f26270 */
[----:B------:R-:W-:Y:S02]  /*12f50*/  FSEL R162, R71, -INF , !P0 ;  /* 0xff80000047a27808 */ /* 0x000fe40004000000 */
[----:B------:R-:W-:Y:S02]  /*12f60*/  ISETP.GT.AND P0, PT, R204, R195, PT ;  /* 0x000000c3cc00720c */ /* 0x000fe40003f04270 */
[CC--:B------:R-:W-:Y:S02]  /*12f70*/  ISETP.LT.OR P5, PT, R13.reuse, R211.reuse, P5 ;  /* 0x000000d30d00720c */ /* 0x0c0fe40002fa1670 */
[----:B------:R-:W-:Y:S02]  /*12f80*/  ISETP.LT.OR P4, PT, R13, R210, P4 ;  /* 0x000000d20d00720c */ /* 0x000fe40002781670 */
[----:B------:R-:W-:-:S02]  /*12f90*/  ISETP.LT.OR P1, PT, R12, R211, P1 ;  /* 0x000000d30c00720c */ /* 0x000fc40000f21670 */
[----:B------:R-:W-:Y:S02]  /*12fa0*/  FSEL R165, R41, -INF , !P5 ;  /* 0xff80000029a57808 */ /* 0x000fe40006800000 */
[----:B------:R-:W-:Y:S02]  /*12fb0*/  FSEL R212, R43, -INF , !P4 ;  /* 0xff8000002bd47808 */ /* 0x000fe40006000000 */
[----:B------:R-:W-:Y:S02]  /*12fc0*/  FSEL R207, R80, -INF , !P1 ;  /* 0xff80000050cf7808 */ /* 0x000fe40004800000 */
[-C--:B------:R-:W-:Y:S02]  /*12fd0*/  ISETP.GE.AND P5, PT, R3, R208.reuse, PT ;  /* 0x000000d00300720c */ /* 0x080fe40003fa6270 */
[----:B------:R-:W-:Y:S02]  /*12fe0*/  ISETP.GE.AND P4, PT, R23, R208, PT ;  /* 0x000000d01700720c */ /* 0x000fe40003f86270 */
[----:B------:R-:W-:-:S02]  /*12ff0*/  ISETP.GE.AND P1, PT, R3, R209, PT ;  /* 0x000000d10300720c */ /* 0x000fc40003f26270 */
[CC--:B------:R-:W-:Y:S02]  /*13000*/  ISETP.LT.OR P5, PT, R3.reuse, R211.reuse, P5 ;  /* 0x000000d30300720c */ /* 0x0c0fe40002fa1670 */
[----:B------:R-:W-:Y:S02]  /*13010*/  ISETP.LT.OR P1, PT, R3, R210, P1 ;  /* 0x000000d20300720c */ /* 0x000fe40000f21670 */
        /* <DEDUP_REMOVED lines=8> */
[----:B------:R-:W-:Y:S02]  /*130a0*/  IABS R3, c[0x0][0x2d0] ;  /* 0x0000b40000037a13 */ /* 0x000fe40000000000 */
[----:B------:R-:W-:Y:S02]  /*130b0*/  IADD3 R13, R2, -0x40, RZ ;  /* 0xffffffc0020d7810 */ /* 0x000fe40007ffe0ff */
[----:B------:R-:W1:Y:S01]  /*130c0*/  I2F.RP R8, R3 ;  /* 0x0000000300087306 */ /* 0x000e620000209400 */
[----:B------:R-:W-:Y:S02]  /*130d0*/  IABS R11, R2 ;  /* 0x00000002000b7213 */ /* 0x000fe40000000000 */
[----:B------:R-:W-:-:S02]  /*130e0*/  IABS R9, R13 ;  /* 0x0000000d00097213 */ /* 0x000fc40000000000 */
        /* <DEDUP_REMOVED lines=53> */
.L_x_6604:
[----:B------:R-:W-:-:S05]  /*13440*/  IMAD.MOV.U32 R9, RZ, RZ, c[0x0][0x198] ;  /* 0x00006600ff097624 */ /* 0x000fca00078e00ff */
[----:B------:R-:W-:-:S04]  /*13450*/  LEA R9, -R9, RZ, 0x6 ;  /* 0x000000ff09097211 */ /* 0x000fc800078e31ff */
[----:B------:R-:W-:Y:S02]  /*13460*/  SHF.R.S32.HI R3, RZ, 0x1f, R9 ;  /* 0x0000001fff037819 */ /* 0x000fe40000011409 */
.L_x_6605:
        /* <DEDUP_REMOVED lines=42> */
.L_x_6603:
        /* <DEDUP_REMOVED lines=76> */
[--C-:B------:R-:W-:Y:S01]  /*13bd0*/  FFMA.FTZ R151, R18, c[0x0][0x23c], -R167.reuse ;  /* 0x00008f0012977a23 */ /* 0x100fe200000108a7 */
[----:B------:R-:W5:Y:S01]  /*13be0*/  LDSM.16.MT88.4 R4, [R184+0x10000] ;  /* 0x01000000b804783b */ /* 0x000f620000004200 */
[----:B------:R-:W-:Y:S01]  /*13bf0*/  FFMA.FTZ R0, R16, c[0x0][0x23c], -R167 ;  /* 0x00008f0010007a23 */ /* 0x000fe200000108a7 */
        /* <DEDUP_REMOVED lines=60> */
[C---:B--2---:R-:W-:Y:S02]  /*13fc0*/  HMMA.16816.F32 R60, R96.reuse, R64, RZ ;  /* 0x00000040603c723c */ /* 0x044fe400000018ff */
        /* <DEDUP_REMOVED lines=77> */
[----:B--2---:R-:W-:Y:S01]  /*144a0*/  F2FP.PACK_AB R5, R169, R164 ;  /* 0x000000a4a905723e */ /* 0x004fe200000000ff */
        /* <DEDUP_REMOVED lines=150> */
.L_x_6607:
[----:B------:R-:W-:-:S05]  /*14e10*/  IMAD.MOV.U32 R5, RZ, RZ, c[0x0][0x1a0] ;  /* 0x00006800ff057624 */ /* 0x000fca00078e00ff */
[----:B------:R-:W-:-:S04]  /*14e20*/  LEA R5, -R5, RZ, 0x6 ;  /* 0x000000ff05057211 */ /* 0x000fc800078e31ff */
[----:B------:R-:W-:Y:S02]  /*14e30*/  SHF.R.S32.HI R0, RZ, 0x1f, R5 ;  /* 0x0000001fff007819 */ /* 0x000fe40000011405 */
.L_x_6608:
        /* <DEDUP_REMOVED lines=375> */
.L_x_6610:
[----:B------:R-:W-:-:S05]  /*165b0*/  IMAD.MOV.U32 R6, RZ, RZ, c[0x0][0x198] ;  /* 0x00006600ff067624 */ /* 0x000fca00078e00ff */
[----:B------:R-:W-:-:S04]  /*165c0*/  LEA R6, -R6, RZ, 0x6 ;  /* 0x000000ff06067211 */ /* 0x000fc800078e31ff */
[----:B------:R-:W-:Y:S02]  /*165d0*/  SHF.R.S32.HI R4, RZ, 0x1f, R6 ;  /* 0x0000001fff047819 */ /* 0x000fe40000011406 */
.L_x_6611:
        /* <DEDUP_REMOVED lines=28> */
.L_x_6609:
        /* <DEDUP_REMOVED lines=409> */
.L_x_6606:
        /* <DEDUP_REMOVED lines=17> */
.L_x_6616:
        /* <DEDUP_REMOVED lines=65> */
.L_x_6613:
        /* <DEDUP_REMOVED lines=250> */
.L_x_6615:
        /* <DEDUP_REMOVED lines=27> */
.L_x_6614:
        /* <DEDUP_REMOVED lines=522> */
.L_x_6612:
        /* <DEDUP_REMOVED lines=26> */
[----:B------:R-:W2:Y:S01]  /*1b9e0*/  @P3 MUFU.RCP R6, R2 ;  /* 0x0000000200063308 */ /* 0x000ea20000001000 */
[----:B------:R-:W-:-:S02]  /*1b9f0*/  SHF.L.U32 R18, R5, 0x6, RZ ;  /* 0x0000000605127819 */ /* 0x000fc400000006ff */
[----:B------:R-:W-:Y:S02]  /*1ba00*/  SHF.R.S32.HI R12, RZ, 0x5, R9 ;  /* 0x00000005ff0c7819 */ /* 0x000fe40000011409 */
[----:B------:R-:W-:Y:S02]  /*1ba10*/  IADD3 R13, -R13, R0, RZ ;  /* 0x000000000d0d7210 */ /* 0x000fe40007ffe1ff */
[----:B------:R-:W-:Y:S01]  /*1ba20*/  LOP3.LUT R18, R18, 0x1c0, RZ, 0xc0, !PT ;  /* 0x000001c012127812 */ /* 0x000fe200078ec0ff */
[----:B------:R-:W3:Y:S01]  /*1ba30*/  @P4 MUFU.RCP R7, R4 ;  /* 0x0000000400074308 */ /* 0x000ee20000001000 */
[----:B------:R-:W-:Y:S02]  /*1ba40*/  LEA R13, R12, R13, 0x9 ;  /* 0x0000000d0c0d7211 */ /* 0x000fe400078e48ff */
[----:B------:R-:W-:Y:S02]  /*1ba50*/  LEA.HI R18, R18, R18, RZ, 0x1d ;  /* 0x0000001212127211 */ /* 0x000fe400078fe8ff */
[----:B------:R-:W-:-:S02]  /*1ba60*/  LOP3.LUT R9, R9, 0xffffffe0, RZ, 0xc0, !PT ;  /* 0xffffffe009097812 */ /* 0x000fc400078ec0ff */
[----:B------:R-:W-:Y:S01]  /*1ba70*/  LEA R13, R13, R18, 0x1 ;  /* 0x000000120d0d7211 */ /* 0x000fe200078e08ff */
[C---:B--2---:R-:W-:Y:S01]  /*1ba80*/  FMUL.FTZ R131, R6.reuse, R131 ;  /* 0x0000008306837220 */ /* 0x044fe20000410000 */
[----:B------:R-:W-:Y:S01]  /*1ba90*/  @P4 MUFU.LG2 R4, R4 ;  /* 0x0000000400044308 */ /* 0x000fe20000000c00 */
[----:B------:R-:W-:Y:S01]  /*1baa0*/  FMUL.FTZ R130, R6, R130 ;  /* 0x0000008206827220 */ /* 0x000fe20000410000 */
[----:B------:R-:W-:Y:S01]  /*1bab0*/  IADD3 R9, R0, -R9, RZ ;  /* 0x8000000900097210 */ /* 0x000fe20007ffe0ff */
[C---:B------:R-:W-:Y:S02]  /*1bac0*/  FMUL.FTZ R127, R6.reuse, R127 ;  /* 0x0000007f067f7220 */ /* 0x040fe40000410000 */
[C---:B------:R-:W-:Y:S01]  /*1bad0*/  FMUL.FTZ R126, R6.reuse, R126 ;  /* 0x0000007e067e7220 */ /* 0x040fe20000410000 */
[----:B-1----:R-:W-:Y:S01]  /*1bae0*/  SHF.R.S32.HI R11, RZ, 0x1f, R10 ;  /* 0x0000001fff0b7819 */ /* 0x002fe2000001140a */
[C---:B---3--:R-:W-:Y:S01]  /*1baf0*/  FMUL.FTZ R128, R7.reuse, R128 ;  /* 0x0000008007807220 */ /* 0x048fe20000410000 */
[----:B------:R-:W-:Y:S01]  /*1bb00*/  STS.64 [R13.X4+0x800], R130 ;  /* 0x000800820d007388 */ /* 0x000fe20000004a00 */
[----:B------:R-:W-:Y:S01]  /*1bb10*/  FMUL.FTZ R129, R7, R129 ;  /* 0x0000008107817220 */ /* 0x000fe20000410000 */
[----:B------:R-:W-:Y:S01]  /*1bb20*/  LEA.HI R11, R11, R10, RZ, 0x4 ;  /* 0x0000000a0b0b7211 */ /* 0x000fe200078f20ff */
[C---:B------:R-:W-:Y:S01]  /*1bb30*/  FMUL.FTZ R124, R7.reuse, R124 ;  /* 0x0000007c077c7220 */ /* 0x040fe20000410000 */
[----:B------:R-:W1:Y:S01]  /*1bb40*/  @P3 MUFU.LG2 R2, R2 ;  /* 0x0000000200023308 */ /* 0x000e620000000c00 */
[----:B------:R-:W-:Y:S01]  /*1bb50*/  FMUL.FTZ R125, R7, R125 ;  /* 0x0000007d077d7220 */ /* 0x000fe20000410000 */
[----:B------:R-:W-:Y:S01]  /*1bb60*/  LOP3.LUT R15, R11, 0xfffffff0, RZ, 0xc0, !PT ;  /* 0xfffffff00b0f7812 */ /* 0x000fe200078ec0ff */
[C---:B------:R-:W-:Y:S01]  /*1bb70*/  FMUL.FTZ R120, R7.reuse, R120 ;  /* 0x0000007807787220 */ /* 0x040fe20000410000 */
[----:B------:R-:W-:Y:S01]  /*1bb80*/  SHF.R.S32.HI R8, RZ, 0x4, R11 ;  /* 0x00000004ff087819 */ /* 0x000fe2000001140b */
[----:B------:R-:W-:Y:S01]  /*1bb90*/  FMUL.FTZ R121, R7, R121 ;  /* 0x0000007907797220 */ /* 0x000fe20000410000 */
[----:B------:R-:W-:Y:S01]  /*1bba0*/  IADD3 R11, -R15, R10, RZ ;  /* 0x0000000a0f0b7210 */ /* 0x000fe20007ffe1ff */
[C---:B------:R-:W-:Y:S01]  /*1bbb0*/  FMUL.FTZ R123, R6.reuse, R123 ;  /* 0x0000007b067b7220 */ /* 0x040fe20000410000 */
[----:B------:R-:W-:Y:S01]  /*1bbc0*/  LOP3.LUT R15, R5, 0x1, RZ, 0xc0, !PT ;  /* 0x00000001050f7812 */ /* 0x000fe200078ec0ff */
[----:B------:R-:W-:Y:S01]  /*1bbd0*/  FMUL.FTZ R122, R6, R122 ;  /* 0x0000007a067a7220 */ /* 0x000fe20000410000 */
[----:B------:R-:W-:Y:S01]  /*1bbe0*/  SHF.L.U32 R14, R8, 0x6, RZ ;  /* 0x00000006080e7819 */ /* 0x000fe200000006ff */
[----:B------:R-:W-:Y:S01]  /*1bbf0*/  FMUL.FTZ R116, R7, R116 ;  /* 0x0000007407747220 */ /* 0x000fe20000410000 */
[----:B------:R-:W-:Y:S01]  /*1bc00*/  LEA.HI R16, R11, R11, RZ, 0x1 ;  /* 0x0000000b0b107211 */ /* 0x000fe200078f08ff */
[----:B------:R-:W-:Y:S01]  /*1bc10*/  FMUL.FTZ R117, R7, R117 ;  /* 0x0000007507757220 */ /* 0x000fe20000410000 */
[----:B------:R-:W-:Y:S01]  /*1bc20*/  ISETP.NE.U32.AND P0, PT, R15, 0x1, PT ;  /* 0x000000010f00780c */ /* 0x000fe20003f05070 */
[----:B------:R-:W-:Y:S01]  /*1bc30*/  FMUL.FTZ R119, R6, R119 ;  /* 0x0000007706777220 */ /* 0x000fe20000410000 */
[----:B------:R-:W-:Y:S01]  /*1bc40*/  LOP3.LUT R14, R14, 0x1c0, RZ, 0xc0, !PT ;  /* 0x000001c00e0e7812 */ /* 0x000fe200078ec0ff */
[----:B------:R-:W-:Y:S01]  /*1bc50*/  FMUL.FTZ R118, R6, R118 ;  /* 0x0000007606767220 */ /* 0x000fe20000410000 */
[C---:B------:R-:W-:Y:S01]  /*1bc60*/  SHF.L.U32 R15, R16.reuse, 0x2, RZ ;  /* 0x00000002100f7819 */ /* 0x040fe200000006ff */
[C---:B------:R-:W-:Y:S01]  /*1bc70*/  FMUL.FTZ R112, R7.reuse, R112 ;  /* 0x0000007007707220 */ /* 0x040fe20000410000 */
[----:B------:R-:W-:Y:S01]  /*1bc80*/  LOP3.LUT R16, R16, 0xffffffe, RZ, 0xc0, !PT ;  /* 0x0ffffffe10107812 */ /* 0x000fe200078ec0ff */
[----:B------:R-:W-:Y:S01]  /*1bc90*/  FMUL.FTZ R113, R7, R113 ;  /* 0x0000007107717220 */ /* 0x000fe20000410000 */
[----:B------:R-:W-:Y:S01]  /*1bca0*/  LOP3.LUT R15, R14, 0x38, R15, 0xf8, !PT ;  /* 0x000000380e0f7812 */ /* 0x000fe200078ef80f */
[C---:B------:R-:W-:Y:S01]  /*1bcb0*/  FMUL.FTZ R115, R6.reuse, R115 ;  /* 0x0000007306737220 */ /* 0x040fe20000410000 */
[----:B------:R-:W-:Y:S01]  /*1bcc0*/  SHF.R.U32.HI R14, RZ, 0x3, R14 ;  /* 0x00000003ff0e7819 */ /* 0x000fe2000001160e */
[C---:B------:R-:W-:Y:S01]  /*1bcd0*/  FMUL.FTZ R114, R6.reuse, R114 ;  /* 0x0000007206727220 */ /* 0x040fe20000410000 */
[----:B------:R-:W-:Y:S01]  /*1bce0*/  R2P PR, R5, 0x6 ;  /* 0x0000000605007804 */ /* 0x000fe20000000000 */
[----:B------:R-:W-:Y:S01]  /*1bcf0*/  FMUL.FTZ R108, R7, R108 ;  /* 0x0000006c076c7220 */ /* 0x000fe20000410000 */
[----:B------:R-:W-:Y:S01]  /*1bd00*/  LOP3.LUT R14, R15, R14, RZ, 0x3c, !PT ;  /* 0x0000000e0f0e7212 */ /* 0x000fe200078e3cff */
[----:B------:R-:W-:Y:S01]  /*1bd10*/  FMUL.FTZ R109, R7, R109 ;  /* 0x0000006d076d7220 */ /* 0x000fe20000410000 */
[----:B------:R-:W-:Y:S01]  /*1bd20*/  IADD3 R15, R11, -R16, RZ ;  /* 0x800000100b0f7210 */ /* 0x000fe20007ffe0ff */
[C---:B------:R-:W-:Y:S01]  /*1bd30*/  FMUL.FTZ R111, R6.reuse, R111 ;  /* 0x0000006f066f7220 */ /* 0x040fe20000410000 */
[----:B------:R-:W-:Y:S01]  /*1bd40*/  STS.64 [R13.X4], R128 ;  /* 0x000000800d007388 */ /* 0x000fe20000004a00 */
[----:B------:R-:W-:Y:S01]  /*1bd50*/  FMUL.FTZ R110, R6, R110 ;  /* 0x0000006e066e7220 */ /* 0x000fe20000410000 */
[----:B------:R-:W-:Y:S01]  /*1bd60*/  LEA R5, R15, R14, 0x2 ;  /* 0x0000000e0f057211 */ /* 0x000fe200078e10ff */
[C---:B------:R-:W-:Y:S01]  /*1bd70*/  FMUL.FTZ R104, R7.reuse, R104 ;  /* 0x0000006807687220 */ /* 0x040fe20000410000 */
[----:B------:R-:W-:Y:S01]  /*1bd80*/  MOV R14, 0x80 ;  /* 0x00000080000e7802 */ /* 0x000fe20000000f00 */
[----:B------:R-:W-:-:S02]  /*1bd90*/  FMUL.FTZ R105, R7, R105 ;  /* 0x0000006907697220 */ /* 0x000fc40000410000 */
[----:B------:R-:W-:Y:S01]  /*1bda0*/  FMUL.FTZ R107, R6, R107 ;  /* 0x0000006b066b7220 */ /* 0x000fe20000410000 */
[----:B------:R-:W-:Y:S01]  /*1bdb0*/  SEL R17, R14, 0xffffff80, !P2 ;  /* 0xffffff800e117807 */ /* 0x000fe20005000000 */
        /* <DEDUP_REMOVED lines=71> */
[----:B-1----:R-:W-:Y:S01]  /*1c230*/  @P3 FMUL.FTZ R2, R2, 0.69314718246459960938 ;  /* 0x3f31721802023820 */ /* 0x002fe20000410000 */
[----:B------:R-:W-:Y:S02]  /*1c240*/  SEL R7, R7, 0xffffffc0, !P1 ;  /* 0xffffffc007077807 */ /* 0x000fe40004800000 */
[----:B------:R-:W-:-:S02]  /*1c250*/  IADD3 R16, R6, -0x20, RZ ;  /* 0xffffffe006107810 */ /* 0x000fc40007ffe0ff */
        /* <DEDUP_REMOVED lines=47> */
[----:B------:R2:W-:Y:S01]  /*1c550*/  STS.64 [R14+0x8800], R82 ;  /* 0x008800520e007388 */ /* 0x0005e20000000a00 */
[----:B-1----:R-:W-:-:S03]  /*1c560*/  SHF.R.S32.HI R13, RZ, 0x1f, R10 ;  /* 0x0000001fff0d7819 */ /* 0x002fc6000001140a */
[----:B------:R-:W-:Y:S01]  /*1c570*/  STS.64 [R18+0x8000], R84 ;  /* 0x0080005412007388 */ /* 0x000fe20000000a00 */
[----:B------:R-:W-:-:S03]  /*1c580*/  LEA.HI R13, R13, R10, RZ, 0x5 ;  /* 0x0000000a0d0d7211 */ /* 0x000fc600078f28ff */
[----:B------:R-:W-:Y:S01]  /*1c590*/  STS.64 [R18+0x8800], R86 ;  /* 0x0088005612007388 */ /* 0x000fe20000000a00 */
[----:B------:R-:W-:-:S03]  /*1c5a0*/  LOP3.LUT R13, R13, 0xffffffe0, RZ, 0xc0, !PT ;  /* 0xffffffe00d0d7812 */ /* 0x000fc600078ec0ff */
[----:B------:R-:W-:Y:S01]  /*1c5b0*/  STS.64 [R19+0x8000], R88 ;  /* 0x0080005813007388 */ /* 0x000fe20000000a00 */
[----:B------:R-:W-:-:S03]  /*1c5c0*/  IADD3 R13, R10, -R13, RZ ;  /* 0x8000000d0a0d7210 */ /* 0x000fc60007ffe0ff */
[----:B------:R-:W-:Y:S01]  /*1c5d0*/  STS.64 [R19+0x8800], R90 ;  /* 0x0088005a13007388 */ /* 0x000fe20000000a00 */
[----:B------:R-:W-:-:S03]  /*1c5e0*/  SHF.R.S32.HI R0, RZ, 0x1f, R13 ;  /* 0x0000001fff007819 */ /* 0x000fc6000001140d */
[----:B------:R-:W-:Y:S01]  /*1c5f0*/  STS.64 [R20+0x8000], R92 ;  /* 0x0080005c14007388 */ /* 0x000fe20000000a00 */
[----:B------:R-:W-:-:S03]  /*1c600*/  LEA.HI R0, R0, R13, RZ, 0x2 ;  /* 0x0000000d00007211 */ /* 0x000fc600078f10ff */
[----:B------:R-:W-:Y:S01]  /*1c610*/  STS.64 [R20+0x8800], R94 ;  /* 0x0088005e14007388 */ /* 0x000fe20000000a00 */
[----:B------:R-:W-:Y:S01]  /*1c620*/  @P4 FMUL.FTZ R13, R4, 0.69314718246459960938 ;  /* 0x3f317218040d4820 */ /* 0x000fe20000410000 */
[----:B--2---:R-:W-:Y:S02]  /*1c630*/  IADD3 R14, -R197, RZ, RZ ;  /* 0x000000ffc50e7210 */ /* 0x004fe40007ffe1ff */
[----:B------:R-:W1:Y:S01]  /*1c640*/  S2R R7, SR_CTAID.Z ;  /* 0x0000000000077919 */ /* 0x000e620000002700 */
[----:B------:R-:W-:-:S03]  /*1c650*/  SHF.R.S32.HI R0, RZ, 0x2, R0 ;  /* 0x00000002ff007819 */ /* 0x000fc60000011400 */
[----:B------:R-:W2:Y:S04]  /*1c660*/  S2R R6, SR_CTAID.Y ;  /* 0x0000000000067919 */ /* 0x000ea80000002600 */
[----:B------:R3:W-:Y:S04]  /*1c670*/  STS.64 [R17+0x8000], R96 ;  /* 0x0080006011007388 */ /* 0x0007e80000000a00 */
[----:B------:R-:W-:Y:S04]  /*1c680*/  STS.64 [R17+0x8800], R98 ;  /* 0x0088006211007388 */ /* 0x000fe80000000a00 */
[----:B------:R-:W-:Y:S06]  /*1c690*/  BAR.SYNC.DEFER_BLOCKING 0x0 ;  /* 0x0000000000007b1d */ /* 0x000fec0000010000 */
[----:B------:R-:W4:Y:S01]  /*1c6a0*/  S2R R15, SR_CTAID.X ;  /* 0x00000000000f7919 */ /* 0x000f220000002500 */
[----:B-1----:R-:W-:-:S02]  /*1c6b0*/  IMAD R7, R14, c[0x0][0x1c0], R7 ;  /* 0x000070000e077a24 */ /* 0x002fc400078e0207 */
[----:B--2---:R-:W-:-:S04]  /*1c6c0*/  IMAD R6, R6, c[0x0][0x210], R197 ;  /* 0x0000840006067a24 */ /* 0x004fc800078e02c5 */
[----:B------:R-:W-:Y:S01]  /*1c6d0*/  IMAD R6, R6, c[0x0][0x1c0], R7 ;  /* 0x0000700006067a24 */ /* 0x000fe200078e0207 */
[----:B------:R-:W-:Y:S01]  /*1c6e0*/  MOV R7, 0xff800000 ;  /* 0xff80000000077802 */ /* 0x000fe20000000f00 */
[----:B------:R-:W-:Y:S01]  /*1c6f0*/  @P4 FFMA.FTZ R7, R132, c[0x0][0x238], R13 ;  /* 0x00008e0084074a23 */ /* 0x000fe2000001000d */
[----:B---3--:R-:W-:-:S04]  /*1c700*/  SHF.R.S32.HI R97, RZ, 0x1f, R12 ;  /* 0x0000001fff617819 */ /* 0x008fc8000001140c */
[----:B------:R-:W-:Y:S01]  /*1c710*/  LEA.HI R97, R97, R12, RZ, 0x2 ;  /* 0x0000000c61617211 */ /* 0x000fe200078f10ff */
[----:B------:R-:W1:Y:S03]  /*1c720*/  LDS.128 R112, [R5.X4] ;  /* 0x0000000005707984 */ /* 0x000e660000004c00 */
[----:B------:R-:W-:Y:S01]  /*1c730*/  LOP3.LUT R97, R97, 0xffffffc, RZ, 0xc0, !PT ;  /* 0x0ffffffc61617812 */ /* 0x000fe200078ec0ff */
[----:B------:R-:W2:Y:S03]  /*1c740*/  LDS.128 R108, [R5.X4+0x800] ;  /* 0x00080000056c7984 */ /* 0x000ea60000004c00 */
[----:B------:R-:W-:Y:S01]  /*1c750*/  IADD3 R97, R12, -R97, RZ ;  /* 0x800000610c617210 */ /* 0x000fe20007ffe0ff */
[----:B------:R-:W3:Y:S03]  /*1c760*/  LDS.128 R104, [R5.X4+0x1000] ;  /* 0x0010000005687984 */ /* 0x000ee60000004c00 */
        /* <DEDUP_REMOVED lines=36> */
.L_x_6618:
[----:B--23--:R-:W-:Y:S05]  /*1c9b0*/  BSYNC B0 ;  /* 0x0000000000007941 */ /* 0x00cfea0003800000 */
.L_x_6617:
[----:B------:R-:W-:Y:S01]  /*1c9c0*/  IMAD.SHL.U32 R2, R11, 0x4, RZ ;  /* 0x000000040b027824 */ /* 0x000fe200078e00ff */
[----:B------:R-:W-:Y:S01]  /*1c9d0*/  IADD3 R4, R8, 0x10, RZ ;  /* 0x0000001008047810 */ /* 0x000fe20007ffe0ff */
[----:B------:R-:W-:Y:S02]  /*1c9e0*/  IMAD R5, R5, c[0x0][0x22c], RZ ;  /* 0x00008b0005057a24 */ /* 0x000fe400078e02ff */
[----:B------:R-:W-:Y:S01]  /*1c9f0*/  IMAD R15, R15, -0x40, R196 ;  /* 0xffffffc00f0f7824 */ /* 0x000fe200078e02c4 */
[----:B------:R-:W-:-:S04]  /*1ca00*/  SHF.R.S32.HI R3, RZ, 0x1f, R2 ;  /* 0x0000001fff037819 */ /* 0x000fc80000011402 */
[-C--:B------:R-:W-:Y:S01]  /*1ca10*/  ISETP.GE.AND P4, PT, R4, R15.reuse, PT ;  /* 0x0000000f0400720c */ /* 0x080fe20003f86270 */
[C---:B------:R-:W-:Y:S01]  /*1ca20*/  IMAD.WIDE R2, R8.reuse, 0xc0, R2 ;  /* 0x000000c008027825 */ /* 0x040fe200078e0202 */
[C---:B------:R-:W-:Y:S02]  /*1ca30*/  ISETP.GE.AND P6, PT, R8.reuse, R15, PT ;  /* 0x0000000f0800720c */ /* 0x040fe40003fc6270 */
[C---:B------:R-:W-:Y:S02]  /*1ca40*/  IADD3 R4, R8.reuse, 0x18, RZ ;  /* 0x0000001808047810 */ /* 0x040fe40007ffe0ff */
[C---:B------:R-:W-:Y:S02]  /*1ca50*/  IADD3 R0, P0, R5.reuse, R2, RZ ;  /* 0x0000000205007210 */ /* 0x040fe40007f1e0ff */
[----:B------:R-:W-:Y:S02]  /*1ca60*/  IADD3 R2, R8, 0x8, RZ ;  /* 0x0000000808027810 */ /* 0x000fe40007ffe0ff */
[----:B------:R-:W-:-:S02]  /*1ca70*/  LEA.HI.X.SX32 R5, R5, R3, 0x1, P0 ;  /* 0x0000000305057211 */ /* 0x000fc400000f0eff */
[----:B------:R-:W-:Y:S02]  /*1ca80*/  LEA R6, P0, R0, c[0x0][0x1d8], 0x2 ;  /* 0x0000760000067a11 */ /* 0x000fe400078010ff */
[-C--:B------:R-:W-:Y:S02]  /*1ca90*/  ISETP.GE.AND P5, PT, R2, R15.reuse, PT ;  /* 0x0000000f0200720c */ /* 0x080fe40003fa6270 */
[----:B------:R-:W-:Y:S02]  /*1caa0*/  LEA.HI.X R7, R0, c[0x0][0x1dc], R5, 0x2, P0 ;  /* 0x0000770000077a11 */ /* 0x000fe400000f1405 */
[C---:B------:R-:W-:Y:S02]  /*1cab0*/  IADD3 R0, R8.reuse, 0x30, RZ ;  /* 0x0000003008007810 */ /* 0x040fe40007ffe0ff */
[----:B------:R-:W-:Y:S01]  /*1cac0*/  IADD3 R3, R8, 0x20, RZ ;  /* 0x0000002008037810 */ /* 0x000fe20007ffe0ff */
[----:B-1----:R1:W-:Y:S01]  /*1cad0*/  @!P6 STG.E.128 [R6.64+0x100], R72 ;  /* 0x000100480600e986 */ /* 0x0023e2000c101d04 */
        /* <DEDUP_REMOVED lines=33> */
.L_x_6619:
        /* <DEDUP_REMOVED lines=9> */
.L_x_7396:


//--------------------- .text._ZN5flash24flash_fwd_splitkv_kernelI23Flash_fwd_kernel_traitsILi192ELi64ELi64ELi4ELb0ELb0EN7cutlass6half_tE19Flash_kernel_traitsILi192ELi64ELi64ELi4ES3_EELb0ELb1ELb0ELb0ELb1ELb1ELb1ELb1EEEvNS_16Flash_fwd_paramsE --------------------------
	.section	.text._ZN5flash24flash_fwd_splitkv_kernelI23Flash_fwd_kernel_traitsILi192ELi64ELi64ELi4ELb0ELb0EN7cutlass6half_tE19Flash_kernel_traitsILi192ELi64ELi64ELi4ES3_EELb0ELb1ELb0ELb0ELb1ELb1ELb1ELb1EEEvNS_16Flash_fwd_paramsE,"ax",@progbits
	.sectioninfo	@"SHI_REGISTERS=242"
	.align	128
        .global         _ZN5flash24flash_fwd_splitkv_kernelI23Flash_fwd_kernel_traitsILi192ELi64ELi64ELi4ELb0ELb0EN7cutlass6half_tE19Flash_kernel_traitsILi192ELi64ELi64ELi4ES3_EELb0ELb1ELb0ELb0ELb1ELb1ELb1ELb1EEEvNS_16Flash_fwd_paramsE
        .type           _ZN5flash24flash_fwd_splitkv_kernelI23Flash_fwd_kernel_traitsILi192ELi64ELi64ELi4ELb0ELb0EN7cutlass6half_tE19Flash_kernel_traitsILi192ELi64ELi64ELi4ES3_EELb0ELb1ELb0ELb0ELb1ELb1ELb1ELb1EEEvNS_16Flash_fwd_paramsE,@function
        .size           _ZN5flash24flash_fwd_splitkv_kernelI23Flash_fwd_kernel_traitsILi192ELi64ELi64ELi4ELb0ELb0EN7cutlass6half_tE19Flash_kernel_traitsILi192ELi64ELi64ELi4ES3_EELb0ELb1ELb0ELb0ELb1ELb1ELb1ELb1EEEvNS_16Flash_fwd_paramsE,(.L_x_7397 - _ZN5flash24flash_fwd_splitkv_kernelI23Flash_fwd_kernel_traitsILi192ELi64ELi64ELi4ELb0ELb0EN7cutlass6half_tE19Flash_kernel_traitsILi192ELi64ELi64ELi4ES3_EELb0ELb1ELb0ELb0ELb1ELb1ELb1ELb1EEEvNS_16Flash_fwd_paramsE)
        .other          _ZN5flash24flash_fwd_splitkv_kernelI23Flash_fwd_kernel_traitsILi192ELi64ELi64ELi4ELb0ELb0EN7cutlass6half_tE19Flash_kernel_traitsILi192ELi64ELi64ELi4ES3_EELb0ELb1ELb0ELb0ELb1ELb1ELb1ELb1EEEvNS_16Flash_fwd_paramsE,@"STO_CUDA_ENTRY STV_DEFAULT"
_ZN5flash24flash_fwd_splitkv_kernelI23Flash_fwd_kernel_traitsILi192ELi64ELi64ELi4ELb0ELb0EN7cutlass6half_tE19Flash_kernel_traitsILi192ELi64ELi64ELi4ES3_EELb0ELb1ELb0ELb0ELb1ELb1ELb1ELb1EEEvNS_16Flash_fwd_paramsE:
.text._ZN5flash24flash_fwd_splitkv_kernelI23Flash_fwd_kernel_traitsILi192ELi64ELi64ELi4ELb0ELb0EN7cutlass6half_tE19Flash_kernel_traitsILi192ELi64ELi64ELi4ES3_EELb0ELb1ELb0ELb0ELb1ELb1ELb1ELb1EEEvNS_16Flash_fwd_paramsE:
        /* <DEDUP_REMOVED lines=54> */
.L_x_6620:
[----:B-1-34-:R-:W-:Y:S02]  /*0360*/  MOV R5, c[0x0][0x218] ;  /* 0x0000860000057a02 */ /* 0x01afe40000000f00 */
.L_x_6621:
        /* <DEDUP_REMOVED lines=151> */
.L_x_6622:
        /* <DEDUP_REMOVED lines=94> */
.L_x_6623:
        /* <DEDUP_REMOVED lines=17> */
.L_x_6625:
        /* <DEDUP_REMOVED lines=54> */
.L_x_6624:
        /* <DEDUP_REMOVED lines=224> */
.L_x_6672:
        /* <DEDUP_REMOVED lines=204> */
.L_x_6630:
[----:B------:R-:W-:Y:S05]  /*31f0*/  BSYNC B0 ;  /* 0x0000000000007941 */ /* 0x000fea0003800000 */
.L_x_6629:
        /* <DEDUP_REMOVED lines=159> */
.L_x_6632:
[----:B------:R-:W-:Y:S05]  /*3bf0*/  BSYNC B0 ;  /* 0x0000000000007941 */ /* 0x000fea0003800000 */
.L_x_6631:
        /* <DEDUP_REMOVED lines=167> */
.L_x_6634:
[----:B------:R-:W-:Y:S05]  /*4670*/  BSYNC B0 ;  /* 0x0000000000007941 */ /* 0x000fea0003800000 */
.L_x_6633:
        /* <DEDUP_REMOVED lines=170> */
.L_x_6636:
[----:B------:R-:W-:Y:S05]  /*5120*/  BSYNC B0 ;  /* 0x0000000000007941 */ /* 0x000fea0003800000 */
.L_x_6635:
        /* <DEDUP_REMOVED lines=8> */
.L_x_6628:
        /* <DEDUP_REMOVED lines=91> */
.L_x_6641:
[----:B------:R-:W-:Y:S05]  /*5760*/  BSYNC B0 ;  /* 0x0000000000007941 */ /* 0x000fea0003800000 */
.L_x_6640:
        /* <DEDUP_REMOVED lines=91> */
.L_x_6643:
[----:B------:R-:W-:Y:S05]  /*5d20*/  BSYNC B0 ;  /* 0x0000000000007941 */ /* 0x000fea0003800000 */
.L_x_6642:
        /* <DEDUP_REMOVED lines=91> */
.L_x_6645:
[----:B------:R-:W-:Y:S05]  /*62e0*/  BSYNC B0 ;  /* 0x0000000000007941 */ /* 0x000fea0003800000 */
.L_x_6644:
[----:B-----5:R1:W-:Y:S02]  /*62f0*/  STG.E.128 [R92.64+0x100], R48 ;  /* 0x000100305c007986 */ /* 0x0203e4000c101d06 */
.L_x_6639:
[----:B------:R-:W-:Y:S05]  /*6300*/  BSYNC B1 ;  /* 0x0000000000017941 */ /* 0x000fea0003800000 */
.L_x_6638:
        /* <DEDUP_REMOVED lines=96> */
.L_x_6649:
[----:B------:R-:W-:Y:S05]  /*6910*/  BSYNC B0 ;  /* 0x0000000000007941 */ /* 0x000fea0003800000 */
.L_x_6648:
        /* <DEDUP_REMOVED lines=97> */
.L_x_6651:
[----:B------:R-:W-:Y:S05]  /*6f30*/  BSYNC B0 ;  /* 0x0000000000007941 */ /* 0x000fea0003800000 */
.L_x_6650:
        /* <DEDUP_REMOVED lines=99> */
.L_x_6653:
[----:B------:R-:W-:Y:S05]  /*7570*/  BSYNC B0 ;  /* 0x0000000000007941 */ /* 0x000fea0003800000 */
.L_x_6652:
[----:B-----5:R4:W-:Y:S02]  /*7580*/  STG.E.128 [R156.64+0x100], R4 ;  /* 0x000100049c007986 */ /* 0x0209e4000c101d06 */
.L_x_6647:
[----:B------:R-:W-:Y:S05]  /*7590*/  BSYNC B1 ;  /* 0x0000000000017941 */ /* 0x000fea0003800000 */
.L_x_6646:
        /* <DEDUP_REMOVED lines=99> */
.L_x_6657:
[----:B------:R-:W-:Y:S05]  /*7bd0*/  BSYNC B0 ;  /* 0x0000000000007941 */ /* 0x000fea0003800000 */
.L_x_6656:
        /* <DEDUP_REMOVED lines=99> */
.L_x_6659:
[----:B------:R-:W-:Y:S05]  /*8210*/  BSYNC B0 ;  /* 0x0000000000007941 */ /* 0x000fea0003800000 */
.L_x_6658:
        /* <DEDUP_REMOVED lines=100> */
.L_x_6661:
[----:B------:R-:W-:Y:S05]  /*8860*/  BSYNC B0 ;  /* 0x0000000000007941 */ /* 0x000fea0003800000 */
.L_x_6660:
[C---:B----4-:R-:W-:Y:S04]  /*8870*/  LEA R2, P0, R75.reuse, R92, 0x1 ;  /* 0x0000005c4b027211 */ /* 0x050fe800078008ff */
[----:B------:R-:W-:Y:S05]  /*8880*/  LEA.HI.X R3, R75, R93, R76, 0x1, P0 ;  /* 0x0000005d4b037211 */ /* 0x000fea00000f0c4c */
[----:B-----5:R4:W-:Y:S04]  /*8890*/  STG.E.128 [R2.64], R8 ;  /* 0x0000000802007986 */ /* 0x0209e8000c101d06 */
.L_x_6655:
[----:B------:R-:W-:Y:S05]  /*88a0*/  BSYNC B1 ;  /* 0x0000000000017941 */ /* 0x000fea0003800000 */
.L_x_6654:
        /* <DEDUP_REMOVED lines=101> */
.L_x_6665:
[----:B------:R-:W-:Y:S05]  /*8f00*/  BSYNC B0 ;  /* 0x0000000000007941 */ /* 0x000fea0003800000 */
.L_x_6664:
        /* <DEDUP_REMOVED lines=100> */
.L_x_6667:
[----:B------:R-:W-:Y:S05]  /*9550*/  BSYNC B0 ;  /* 0x0000000000007941 */ /* 0x000fea0003800000 */
.L_x_6666:
        /* <DEDUP_REMOVED lines=100> */
.L_x_6669:
[----:B------:R-:W-:Y:S05]  /*9ba0*/  BSYNC B0 ;  /* 0x0000000000007941 */ /* 0x000fea0003800000 */
.L_x_6668:
[C---:B----4-:R-:W-:Y:S04]  /*9bb0*/  LEA R2, P0, R84.reuse, R92, 0x1 ;  /* 0x0000005c54027211 */ /* 0x050fe800078008ff */
[----:B------:R-:W-:Y:S05]  /*9bc0*/  LEA.HI.X R3, R84, R93, R83, 0x1, P0 ;  /* 0x0000005d54037211 */ /* 0x000fea00000f0c53 */
[----:B-----5:R4:W-:Y:S04]  /*9bd0*/  STG.E.128 [R2.64], R8 ;  /* 0x0000000802007986 */ /* 0x0209e8000c101d06 */
.L_x_6663:
[----:B------:R-:W-:Y:S05]  /*9be0*/  BSYNC B1 ;  /* 0x0000000000017941 */ /* 0x000fea0003800000 */
.L_x_6662:
        /* <DEDUP_REMOVED lines=8> */
.L_x_6627:
        /* <DEDUP_REMOVED lines=40> */
.L_x_6637:
        /* <DEDUP_REMOVED lines=80> */
.L_x_6670:
        /* <DEDUP_REMOVED lines=8> */
.L_x_6671:
[----:B------:R-:W-:Y:S04]  /*a470*/  IADD3 R13, R13, -0x1, RZ ;  /* 0xffffffff0d0d7810 */ /* 0x000fe80007ffe0ff */
[----:B------:R-:W-:Y:S11]  /*a480*/  ISETP.GT.AND P0, PT, R13, R61, PT ;  /* 0x0000003d0d00720c */ /* 0x000ff60003f04270 */
[----:B------:R-:W-:Y:S02]  /*a490*/  @!UPT UIADD3 URZ, URZ, URZ, URZ ;  /* 0x0000003f3f3ff290 */ /* 0x000fe4000fffe03f */
[----:B------:R-:W-:-:S05]  /*a4a0*/  @P0 BRA `(.L_x_6672) ;  /* 0xffff808000000947 */ /* 0x000fca000383ffff */
.L_x_6626:
        /* <DEDUP_REMOVED lines=96> */
.L_x_6679:
[----:B------:R-:W-:Y:S05]  /*aab0*/  BSYNC B0 ;  /* 0x0000000000007941 */ /* 0x000fea0003800000 */
.L_x_6678:
        /* <DEDUP_REMOVED lines=47> */
.L_x_6681:
[----:B------:R-:W-:Y:S05]  /*adb0*/  BSYNC B0 ;  /* 0x0000000000007941 */ /* 0x000fea0003800000 */
.L_x_6680:
        /* <DEDUP_REMOVED lines=44> */
.L_x_6683:
[----:B------:R-:W-:Y:S05]  /*b080*/  BSYNC B0 ;  /* 0x0000000000007941 */ /* 0x000fea0003800000 */
.L_x_6682:
[----:B-----5:R2:W-:Y:S02]  /*b090*/  STS.128 [R208+0x4000], R32 ;  /* 0x00400020d0007388 */ /* 0x0205e40000000c00 */
.L_x_6677:
[----:B------:R-:W-:Y:S05]  /*b0a0*/  BSYNC B1 ;  /* 0x0000000000017941 */ /* 0x000fea0003800000 */
.L_x_6676:
        /* <DEDUP_REMOVED lines=58> */
.L_x_6687:
[----:B------:R-:W-:Y:S05]  /*b450*/  BSYNC B0 ;  /* 0x0000000000007941 */ /* 0x000fea0003800000 */
.L_x_6686:
        /* <DEDUP_REMOVED lines=45> */
.L_x_6689:
[----:B------:R-:W-:Y:S05]  /*b730*/  BSYNC B0 ;  /* 0x0000000000007941 */ /* 0x000fea0003800000 */
.L_x_6688:
        /* <DEDUP_REMOVED lines=46> */
.L_x_6691:
[----:B------:R-:W-:Y:S05]  /*ba20*/  BSYNC B0 ;  /* 0x0000000000007941 */ /* 0x000fea0003800000 */
.L_x_6690:
[----:B-----5:R4:W-:Y:S02]  /*ba30*/  STS.128 [R208+0x4800], R8 ;  /* 0x00480008d0007388 */ /* 0x0209e40000000c00 */
.L_x_6685:
[----:B------:R-:W-:Y:S05]  /*ba40*/  BSYNC B1 ;  /* 0x0000000000017941 */ /* 0x000fea0003800000 */
.L_x_6684:
        /* <DEDUP_REMOVED lines=58> */
.L_x_6695:
[----:B---3--:R-:W-:Y:S05]  /*bdf0*/  BSYNC B0 ;  /* 0x0000000000007941 */ /* 0x008fea0003800000 */
.L_x_6694:
        /* <DEDUP_REMOVED lines=47> */
.L_x_6697:
[----:B------:R-:W-:Y:S05]  /*c0f0*/  BSYNC B0 ;  /* 0x0000000000007941 */ /* 0x000fea0003800000 */
.L_x_6696:
        /* <DEDUP_REMOVED lines=47> */
.L_x_6699:
[----:B------:R-:W-:Y:S05]  /*c3f0*/  BSYNC B0 ;  /* 0x0000000000007941 */ /* 0x000fea0003800000 */
.L_x_6698:
[----:B-----5:R3:W-:Y:S02]  /*c400*/  STS.128 [R208+0x5000], R20 ;  /* 0x00500014d0007388 */ /* 0x0207e40000000c00 */
.L_x_6693:
[----:B------:R-:W-:Y:S05]  /*c410*/  BSYNC B1 ;  /* 0x0000000000017941 */ /* 0x000fea0003800000 */
.L_x_6692:
        /* <DEDUP_REMOVED lines=58> */
.L_x_6702:
[----:B-1----:R-:W-:Y:S05]  /*c7c0*/  BSYNC B0 ;  /* 0x0000000000007941 */ /* 0x002fea0003800000 */
.L_x_6701:
        /* <DEDUP_REMOVED lines=47> */
.L_x_6704:
[----:B------:R-:W-:Y:S05]  /*cac0*/  BSYNC B0 ;  /* 0x0000000000007941 */ /* 0x000fea0003800000 */
.L_x_6703:
        /* <DEDUP_REMOVED lines=45> */
.L_x_6706:
[----:B------:R-:W-:Y:S05]  /*cda0*/  BSYNC B0 ;  /* 0x0000000000007941 */ /* 0x000fea0003800000 */
.L_x_6705:
[----:B-----5:R3:W-:Y:S01]  /*cdb0*/  STS.128 [R208+0x5800], R8 ;  /* 0x00580008d0007388 */ /* 0x0207e20000000c00 */
[----:B------:R-:W-:Y:S05]  /*cdc0*/  BRA `(.L_x_6700) ;  /* 0x000046c000007947 */ /* 0x000fea0003800000 */
.L_x_6675:
        /* <DEDUP_REMOVED lines=86> */
.L_x_6710:
[----:B------:R-:W-:Y:S05]  /*d330*/  BSYNC B0 ;  /* 0x0000000000007941 */ /* 0x000fea0003800000 */
.L_x_6709:
        /* <DEDUP_REMOVED lines=86> */
.L_x_6712:
[----:B------:R-:W-:Y:S05]  /*d8a0*/  BSYNC B0 ;  /* 0x0000000000007941 */ /* 0x000fea0003800000 */
.L_x_6711:
        /* <DEDUP_REMOVED lines=86> */
.L_x_6714:
[----:B------:R-:W-:Y:S05]  /*de10*/  BSYNC B0 ;  /* 0x0000000000007941 */ /* 0x000fea0003800000 */
.L_x_6713:
[----:B-----5:R3:W-:Y:S02]  /*de20*/  STS.128 [R208+0x4000], R28 ;  /* 0x0040001cd0007388 */ /* 0x0207e40000000c00 */
.L_x_6708:
[----:B------:R-:W-:Y:S05]  /*de30*/  BSYNC B1 ;  /* 0x0000000000017941 */ /* 0x000fea0003800000 */
.L_x_6707:
        /* <DEDUP_REMOVED lines=91> */
.L_x_6718:
[----:B------:R-:W-:Y:S05]  /*e3f0*/  BSYNC B0 ;  /* 0x0000000000007941 */ /* 0x000fea0003800000 */
.L_x_6717:
        /* <DEDUP_REMOVED lines=89> */
.L_x_6720:
[----:B------:R-:W-:Y:S05]  /*e990*/  BSYNC B0 ;  /* 0x0000000000007941 */ /* 0x000fea0003800000 */
.L_x_6719:
        /* <DEDUP_REMOVED lines=89> */
.L_x_6722:
[----:B------:R-:W-:Y:S05]  /*ef30*/  BSYNC B0 ;  /* 0x0000000000007941 */ /* 0x000fea0003800000 */
.L_x_6721:
[----:B-----5:R4:W-:Y:S02]  /*ef40*/  STS.128 [R208+0x4800], R24 ;  /* 0x00480018d0007388 */ /* 0x0209e40000000c00 */
.L_x_6716:
[----:B------:R-:W-:Y:S05]  /*ef50*/  BSYNC B1 ;  /* 0x0000000000017941 */ /* 0x000fea0003800000 */
.L_x_6715:
        /* <DEDUP_REMOVED lines=92> */
.L_x_6726:
[----:B------:R-:W-:Y:S05]  /*f520*/  BSYNC B0 ;  /* 0x0000000000007941 */ /* 0x000fea0003800000 */
.L_x_6725:
        /* <DEDUP_REMOVED lines=89> */
.L_x_6728:
[----:B------:R-:W-:Y:S05]  /*fac0*/  BSYNC B0 ;  /* 0x0000000000007941 */ /* 0x000fea0003800000 */
.L_x_6727:
        /* <DEDUP_REMOVED lines=89> */
.L_x_6730:
[----:B------:R-:W-:Y:S05]  /*10060*/  BSYNC B0 ;  /* 0x0000000000007941 */ /* 0x000fea0003800000 */
.L_x_6729:
[----:B-----5:R4:W-:Y:S02]  /*10070*/  STS.128 [R208+0x5000], R24 ;  /* 0x00500018d0007388 */ /* 0x0209e40000000c00 */
.L_x_6724:
[----:B------:R-:W-:Y:S05]  /*10080*/  BSYNC B1 ;  /* 0x0000000000017941 */ /* 0x000fea0003800000 */
.L_x_6723:
        /* <DEDUP_REMOVED lines=91> */
.L_x_6732:
[----:B------:R-:W-:Y:S05]  /*10640*/  BSYNC B0 ;  /* 0x0000000000007941 */ /* 0x000fea0003800000 */
.L_x_6731:
        /* <DEDUP_REMOVED lines=90> */
.L_x_6734:
[----:B------:R-:W-:Y:S05]  /*10bf0*/  BSYNC B0 ;  /* 0x0000000000007941 */ /* 0x000fea0003800000 */
.L_x_6733:
        /* <DEDUP_REMOVED lines=92> */
.L_x_6736:
[----:B------:R-:W-:Y:S05]  /*111c0*/  BSYNC B0 ;  /* 0x0000000000007941 */ /* 0x000fea0003800000 */
.L_x_6735:
[----:B-----5:R4:W-:Y:S01]  /*111d0*/  STS.128 [R208+0x5800], R20 ;  /* 0x00580014d0007388 */ /* 0x0209e20000000c00 */
[----:B------:R-:W-:Y:S05]  /*111e0*/  BRA `(.L_x_6700) ;  /* 0x000002a000007947 */ /* 0x000fea0003800000 */
.L_x_6674:
        /* <DEDUP_REMOVED lines=42> */
.L_x_6700:
[----:B------:R-:W-:Y:S05]  /*11490*/  BSYNC B2 ;  /* 0x0000000000027941 */ /* 0x000fea0003800000 */
.L_x_6673:
[----:B------:R-:W-:Y:S01]  /*114a0*/  IADD3 R212, R134, -0x1, RZ ;  /* 0xffffffff86d47810 */ /* 0x000fe20007ffe0ff */
[----:B-1----:R-:W-:Y:S01]  /*114b0*/  IMAD.SHL.U32 R7, R58, 0x40, RZ ;  /* 0x000000403a077824 */ /* 0x002fe200078e00ff */
[----:B------:R-:W-:Y:S01]  /*114c0*/  LEA R210, P2, R140, c[0x0][0x168], 0x1 ;  /* 0x00005a008cd27a11 */ /* 0x000fe200078408ff */
[----:B------:R-:W-:Y:S01]  /*114d0*/  IMAD.SHL.U32 R6, R142, 0x8, RZ ;  /* 0x000000088e067824 */ /* 0x000fe200078e00ff */
[----:B------:R-:W-:Y:S01]  /*114e0*/  LEA.HI R5, R60, R60, RZ, 0x1 ;  /* 0x0000003c3c057211 */ /* 0x000fe200078f08ff */
[----:B------:R-:W-:Y:S01]  /*114f0*/  IMAD.SHL.U32 R2, R212, 0x40, RZ ;  /* 0x00000040d4027824 */ /* 0x000fe200078e00ff */
[----:B------:R-:W-:-:S02]  /*11500*/  LEA.HI.X R209, R140, c[0x0][0x16c], R52, 0x1, P2 ;  /* 0x00005b008cd17a11 */ /* 0x000fc400010f0c34 */
        /* <DEDUP_REMOVED lines=44> */
[----:B------:R-:W-:Y:S01]  /*117d0*/  IMAD.SHL.U32 R0, R0, 0x40, RZ ;  /* 0x0000004000007824 */ /* 0x000fe200078e00ff */
[----:B------:R3:W-:Y:S01]  /*117e0*/  @!P0 LDGSTS.E.BYPASS.LTC128B.128 [R208+0xb000], [R8.64+0x100] ;  /* 0x0b00010008d08fae */ /* 0x0007e2000b901d46 */
[----:B------:R-:W-:Y:S01]  /*117f0*/  LEA R214, P0, R136, c[0x0][0x170], 0x1 ;  /* 0x00005c0088d67a11 */ /* 0x000fe200078008ff */
[----:B------:R-:W-:Y:S01]  /*11800*/  IMAD.SHL.U32 R201, R201, 0x2, RZ ;  /* 0x00000002c9c97824 */ /* 0x000fe200078e00ff */
[----:B------:R-:W-:Y:S01]  /*11810*/  LOP3.LUT R6, R6, 0x1c0, RZ, 0xc0, !PT ;  /* 0x000001c006067812 */ /* 0x000fe200078ec0ff */
[----:B-1----:R-:W-:Y:S01]  /*11820*/  @!P6 IMAD.MOV.U32 R211, RZ, RZ, R209 ;  /* 0x000000ffffd3e224 */ /* 0x002fe200078e00d1 */
[----:B------:R-:W-:Y:S01]  /*11830*/  LEA.HI.X R213, R136, c[0x0][0x174], R133, 0x1, P0 ;  /* 0x00005d0088d57a11 */ /* 0x000fe200000f0c85 */
[----:B------:R-:W-:Y:S01]  /*11840*/  IMAD.MOV.U32 R7, RZ, RZ, 0x10 ;  /* 0x00000010ff077424 */ /* 0x000fe200078e00ff */
[----:B------:R-:W-:Y:S01]  /*11850*/  IADD3 R199, R201, 0x6020, RZ ;  /* 0x00006020c9c77810 */ /* 0x000fe20007ffe0ff */
[----:B------:R-:W-:-:S04]  /*11860*/  @!P6 IMAD.WIDE.U32 R10, R10, 0x60, R210 ;  /* 0x000000600a0ae825 */ /* 0x000fc800078e00d2 */
[----:B------:R-:W-:Y:S02]  /*11870*/  @!P6 IMAD.IADD R13, R11, 0x1, R5 ;  /* 0x000000010b0de824 */ /* 0x000fe400078e0205 */
[----:B------:R-:W-:Y:S02]  /*11880*/  @!P6 IMAD.MOV.U32 R12, RZ, RZ, R10 ;  /* 0x000000ffff0ce224 */ /* 0x000fe400078e000a */
[----:B--2---:R-:W-:Y:S02]  /*11890*/  @!P1 IMAD.MOV.U32 R14, RZ, RZ, c[0x0][0x1a0] ;  /* 0x00006800ff0e9624 */ /* 0x004fe400078e00ff */
[----:B------:R-:W-:Y:S01]  /*118a0*/  @!P1 IMAD.MOV.U32 R215, RZ, RZ, R213 ;  /* 0x000000ffffd79224 */ /* 0x000fe200078e00d5 */
[----:B------:R1:W-:Y:S01]  /*118b0*/  @!P6 LDGSTS.E.BYPASS.LTC128B.128 [R208+0x7800], [R12.64] ;  /* 0x078000000cd0efae */ /* 0x0003e2000b901d46 */
[----:B------:R-:W-:Y:S02]  /*118c0*/  IMAD.SHL.U32 R5, R60, 0x8, RZ ;  /* 0x000000083c057824 */ /* 0x000fe400078e00ff */
[----:B------:R-:W-:Y:S01]  /*118d0*/  @!P1 IMAD.WIDE.U32 R14, R14, 0x60, R214 ;  /* 0x000000600e0e9825 */ /* 0x000fe200078e00d6 */
[----:B------:R1:W-:Y:S02]  /*118e0*/  @!P6 LDGSTS.E.BYPASS.LTC128B.128 [R208+0x9800], [R12.64+0x80] ;  /* 0x098000800cd0efae */ /* 0x0003e4000b901d46 */
[----:B------:R-:W-:Y:S01]  /*118f0*/  LOP3.LUT R5, R6, 0x8, R5, 0xf8, !PT ;  /* 0x0000000806057812 */ /* 0x000fe200078ef805 */
[----:B------:R-:W-:Y:S01]  /*11900*/  @!P5 IMAD.MOV.U32 R215, RZ, RZ, R213 ;  /* 0x000000ffffd7d224 */ /* 0x000fe200078e00d5 */
[----:B------:R1:W-:Y:S01]  /*11910*/  @!P6 LDGSTS.E.BYPASS.LTC128B.128 [R208+0xb800], [R12.64+0x100] ;  /* 0x0b8001000cd0efae */ /* 0x0003e2000b901d46 */
[C---:B---3--:R-:W-:Y:S01]  /*11920*/  @!P4 LEA R8, P0, R105.reuse, R214, 0x1 ;  /* 0x000000d66908c211 */ /* 0x048fe200078008ff */
[----:B------:R-:W-:Y:S01]  /*11930*/  @!P1 IMAD.MOV.U32 R10, RZ, RZ, c[0x0][0x1a4] ;  /* 0x00006900ff0a9624 */ /* 0x000fe200078e00ff */
[----:B------:R-:W-:Y:S01]  /*11940*/  SHF.R.U32.HI R6, RZ, 0x3, R6 ;  /* 0x00000003ff067819 */ /* 0x000fe20000011606 */
[----:B------:R-:W0:Y:S01]  /*11950*/  LDGDEPBAR ;  /* 0x00000000000079af */ /* 0x000e220000000000 */
[----:B------:R-:W-:Y:S01]  /*11960*/  @!P4 LEA.HI.X R9, R105, R213, R104, 0x1, P0 ;  /* 0x000000d56909c211 */ /* 0x000fe200000f0c68 */
[----:B------:R-:W-:-:S04]  /*11970*/  @!P1 IMAD R10, R10, 0x60, RZ ;  /* 0x000000600a0a9824 */ /* 0x000fc800078e02ff */
[----:B------:R-:W-:Y:S02]  /*11980*/  @!P1 IMAD.IADD R11, R15, 0x1, R10 ;  /* 0x000000010f0b9824 */ /* 0x000fe400078e020a */
[----:B------:R-:W-:Y:S01]  /*11990*/  @!P1 IMAD.MOV.U32 R10, RZ, RZ, R14 ;  /* 0x000000ffff0a9224 */ /* 0x000fe200078e000e */
[----:B-1----:R-:W-:Y:S01]  /*119a0*/  @!P2 LEA R12, P0, R3, R214, 0x6 ;  /* 0x000000d6030ca211 */ /* 0x002fe200078030ff */
[----:B------:R-:W-:-:S04]  /*119b0*/  DEPBAR.LE SB0, 0x0 ;  /* 0x000080000000791a */ /* 0x000fc80000000000 */
[----:B------:R-:W-:Y:S01]  /*119c0*/  BAR.SYNC.DEFER_BLOCKING 0x0 ;  /* 0x0000000000007b1d */ /* 0x000fe20000010000 */
[----:B------:R-:W-:Y:S02]  /*119d0*/  @!P2 LEA.HI.X R13, R3, R213, R4, 0x6, P0 ;  /* 0x000000d5030da211 */ /* 0x000fe400000f3404 */
[----:B------:R-:W-:Y:S02]  /*119e0*/  LOP3.LUT R4, R0, 0xfffffe00, RZ, 0xc0, !PT ;  /* 0xfffffe0000047812 */ /* 0x000fe400078ec0ff */
[----:B------:R-:W-:Y:S01]  /*119f0*/  LOP3.LUT R3, R5, R6, RZ, 0x3c, !PT ;  /* 0x0000000605037212 */ /* 0x000fe200078e3cff */
[----:B------:R-:W-:Y:S01]  /*11a00*/  IMAD.MOV.U32 R5, RZ, RZ, 0x20 ;  /* 0x00000020ff057424 */ /* 0x000fe200078e00ff */
[----:B------:R-:W-:Y:S01]  /*11a10*/  IADD3 R0, R201, 0x6000, RZ ;  /* 0x00006000c9007810 */ /* 0x000fe20007ffe0ff */
[C---:B------:R-:W-:Y:S02]  /*11a20*/  IMAD R202, R56.reuse, 0x400, R4 ;  /* 0x0000040038ca7824 */ /* 0x040fe400078e0204 */
[----:B------:R-:W-:-:S02]  /*11a30*/  IMAD R56, R56, 0x10, R57 ;  /* 0x0000001038387824 */ /* 0x000fc400078e0239 */
[----:B------:R-:W-:-:S04]  /*11a40*/  IMAD.IADD R202, R3, 0x1, R202 ;  /* 0x0000000103ca7824 */ /* 0x000fc800078e02ca */
        /* <DEDUP_REMOVED lines=39> */
[----:B------:R-:W-:Y:S02]  /*11cc0*/  LDSM.16.M88.4 R24, [R202] ;  /* 0x00000000ca18783b */ /* 0x000fe40000000200 */
[----:B------:R-:W-:Y:S02]  /*11cd0*/  SEL R7, R7, 0xfffffff0, !P1 ;  /* 0xfffffff007077807 */ /* 0x000fe40004800000 */
[----:B------:R-:W4:Y:S01]  /*11ce0*/  LDSM.16.M88.4 R28, [R201+0x6000] ;  /* 0x00600000c91c783b */ /* 0x000f220000000200 */
[----:B------:R-:W-:Y:S02]  /*11cf0*/  SEL R5, R5, 0xffffffe0, !P2 ;  /* 0xffffffe005057807 */ /* 0x000fe40005000000 */
[----:B------:R-:W-:Y:S01]  /*11d00*/  R2P PR, R58, 0x6 ;  /* 0x000000063a007804 */ /* 0x000fe20000000000 */
[----:B------:R-:W5:Y:S01]  /*11d10*/  LDSM.16.M88.4 R48, [R201+0x6800] ;  /* 0x00680000c930783b */ /* 0x000f620000000200 */
[--C-:B------:R-:W-:Y:S01]  /*11d20*/  IMAD R200, R7, 0x2, R202.reuse ;  /* 0x0000000207c87824 */ /* 0x100fe200078e02ca */
[----:B------:R-:W-:Y:S01]  /*11d30*/  LOP3.LUT R135, R135, 0x6, RZ, 0xc0, !PT ;  /* 0x0000000687877812 */ /* 0x000fe200078ec0ff */
        /* <DEDUP_REMOVED lines=8> */
[----:B------:R-:W1:Y:S01]  /*11dc0*/  LDSM.16.M88.4 R32, [R199] ;  /* 0x00000000c720783b */ /* 0x000e620000000200 */
[----:B------:R-:W-:-:S02]  /*11dd0*/  IADD3 R190, R199, 0x1000, RZ ;  /* 0x00001000c7be7810 */ /* 0x000fc40007ffe0ff */
[----:B------:R-:W-:Y:S01]  /*11de0*/  SEL R0, R0, 0xffffffc0, !P2 ;  /* 0xffffffc000007807 */ /* 0x000fe20005000000 */
[----:B--2---:R-:W2:Y:S01]  /*11df0*/  LDSM.16.M88.4 R8, [R199+0x800] ;  /* 0x00080000c708783b */ /* 0x004ea20000000200 */
[C---:B------:R-:W-:Y:S02]  /*11e00*/  IADD3 R189, R199.reuse, 0x1800, RZ ;  /* 0x00001800c7bd7810 */ /* 0x040fe40007ffe0ff */
[----:B------:R-:W-:Y:S01]  /*11e10*/  IADD3 R187, R199, 0x2000, RZ ;  /* 0x00002000c7bb7810 */ /* 0x000fe20007ffe0ff */
[----:B------:R-:W-:Y:S01]  /*11e20*/  IMAD.IADD R195, R201, 0x1, R0 ;  /* 0x00000001c9c37824 */ /* 0x000fe200078e0200 */
[----:B------:R-:W-:Y:S01]  /*11e30*/  LDSM.16.M88.4 R76, [R198] ;  /* 0x00000000c64c783b */ /* 0x000fe20000000200 */
[----:B------:R-:W-:Y:S01]  /*11e40*/  IMAD.IADD R188, R0, 0x1, R199 ;  /* 0x0000000100bc7824 */ /* 0x000fe200078e02c7 */
[----:B------:R-:W-:Y:S02]  /*11e50*/  SHF.R.S32.HI R0, RZ, 0x1f, R55 ;  /* 0x0000001fff007819 */ /* 0x000fe40000011437 */
[----:B------:R-:W2:Y:S01]  /*11e60*/  LDSM.16.M88.4 R16, [R195+0x6000] ;  /* 0x00600000c310783b */ /* 0x000ea20000000200 */
[----:B------:R-:W-:-:S02]  /*11e70*/  IADD3 R186, R199, 0x2800, RZ ;  /* 0x00002800c7ba7810 */ /* 0x000fc40007ffe0ff */
[----:B------:R-:W-:Y:S01]  /*11e80*/  LEA.HI R0, R0, R55, RZ, 0x5 ;  /* 0x0000003700007211 */ /* 0x000fe200078f28ff */
[----:B---3--:R-:W3:Y:S01]  /*11e90*/  LDSM.16.M88.4 R12, [R195+0x6800] ;  /* 0x00680000c30c783b */ /* 0x008ee20000000200 */
[C---:B------:R-:W-:Y:S01]  /*11ea0*/  IADD3 R185, R199.reuse, 0x3000, RZ ;  /* 0x00003000c7b97810 */ /* 0x040fe20007ffe0ff */
[C---:B----4-:R-:W-:Y:S01]  /*11eb0*/  HMMA.16816.F32 R20, R24.reuse, R28, RZ ;  /* 0x0000001c1814723c */ /* 0x050fe200000018ff */
[----:B------:R-:W-:Y:S01]  /*11ec0*/  LOP3.LUT R0, R0, 0xffffffe0, RZ, 0xc0, !PT ;  /* 0xffffffe000007812 */ /* 0x000fe200078ec0ff */
[----:B------:R-:W4:Y:S01]  /*11ed0*/  LDSM.16.M88.4 R84, [R199+0x1000] ;  /* 0x00100000c754783b */ /* 0x000f220000000200 */
[C---:B------:R-:W-:Y:S02]  /*11ee0*/  IADD3 R184, R199.reuse, 0x3800, RZ ;  /* 0x00003800c7b87810 */ /* 0x040fe40007ffe0ff */
[----:B------:R-:W-:Y:S01]  /*11ef0*/  IADD3 R183, R199, 0x4000, RZ ;  /* 0x00004000c7b77810 */ /* 0x000fe20007ffe0ff */
[----:B------:R-:W2:Y:S01]  /*11f00*/  LDSM.16.M88.4 R72, [R199+0x1800] ;  /* 0x00180000c748783b */ /* 0x000ea20000000200 */
[----:B------:R-:W-:Y:S01]  /*11f10*/  IMAD.IADD R0, R55, 0x1, -R0 ;  /* 0x0000000137007824 */ /* 0x000fe200078e0a00 */
[----:B------:R-:W-:Y:S01]  /*11f20*/  HMMA.16816.F32 R28, R24, R30, RZ ;  /* 0x0000001e181c723c */ /* 0x000fe200000018ff */
[C---:B------:R-:W-:Y:S01]  /*11f30*/  IADD3 R182, R199.reuse, 0x4800, RZ ;  /* 0x00004800c7b67810 */ /* 0x040fe20007ffe0ff */
[----:B------:R-:W-:Y:S01]  /*11f40*/  LDSM.16.M88.4 R64, [R195+0x7000] ;  /* 0x00700000c340783b */ /* 0x000fe20000000200 */
[----:B------:R-:W-:-:S02]  /*11f50*/  IADD3 R181, R199, 0x5000, RZ ;  /* 0x00005000c7b57810 */ /* 0x000fc40007ffe0ff */
[----:B------:R-:W-:Y:S01]  /*11f60*/  IADD3 R180, R199, 0x5800, RZ ;  /* 0x00005800c7b47810 */ /* 0x000fe20007ffe0ff */
[----:B------:R-:W-:Y:S02]  /*11f70*/  LDSM.16.M88.4 R88, [R201+0x8000] ;  /* 0x00800000c958783b */ /* 0x000fe40000000200 */
[C---:B-----5:R-:W-:Y:S02]  /*11f80*/  HMMA.16816.F32 R60, R24.reuse, R48, RZ ;  /* 0x00000030183c723c */ /* 0x060fe400000018ff */
[----:B------:R-:W-:Y:S04]  /*11f90*/  LDSM.16.M88.4 R96, [R188+0x1000] ;  /* 0x00100000bc60783b */ /* 0x000fe80000000200 */
[----:B------:R-:W-:Y:S02]  /*11fa0*/  LDSM.16.M88.4 R92, [R201+0x9000] ;  /* 0x00900000c95c783b */ /* 0x000fe40000000200 */
[----:B------:R-:W-:Y:S02]  /*11fb0*/  HMMA.16816.F32 R48, R24, R50, RZ ;  /* 0x000000321830723c */ /* 0x000fe400000018ff */
[----:B------:R-:W0:Y:S06]  /*11fc0*/  LDGDEPBAR ;  /* 0x00000000000079af */ /* 0x000e2c0000000000 */
[C---:B-1----:R-:W-:Y:S08]  /*11fd0*/  HMMA.16816.F32 R20, R68.reuse, R32, R20 ;  /* 0x000000204414723c */ /* 0x042ff00000001814 */
[----:B------:R-:W-:Y:S01]  /*11fe0*/  HMMA.16816.F32 R28, R68, R34, R28 ;  /* 0x00000022441c723c */ /* 0x000fe2000000181c */
[----:B------:R-:W-:Y:S07]  /*11ff0*/  LDSM.16.M88.4 R32, [R195+0x7800] ;  /* 0x00780000c320783b */ /* 0x000fee0000000200 */
[C---:B------:R-:W-:Y:S08]  /*12000*/  HMMA.16816.F32 R44, R24.reuse, R40, RZ ;  /* 0x00000028182c723c */ /* 0x040ff000000018ff */
[C---:B------:R-:W-:Y:S08]  /*12010*/  HMMA.16816.F32 R40, R24.reuse, R42, RZ ;  /* 0x0000002a1828723c */ /* 0x040ff000000018ff */
[C---:B------:R-:W-:Y:S08]  /*12020*/  HMMA.16816.F32 R80, R24.reuse, R36, RZ ;  /* 0x000000241850723c */ /* 0x040ff000000018ff */
[----:B------:R-:W-:Y:S01]  /*12030*/  HMMA.16816.F32 R24, R24, R38, RZ ;  /* 0x000000261818723c */ /* 0x000fe200000018ff */
[----:B------:R-:W-:Y:S07]  /*12040*/  LDSM.16.M88.4 R36, [R197] ;  /* 0x00000000c524783b */ /* 0x000fee0000000200 */
[C---:B--2---:R-:W-:Y:S08]  /*12050*/  HMMA.16816.F32 R60, R68.reuse, R8, R60 ;  /* 0x00000008443c723c */ /* 0x044ff0000000183c */
[----:B------:R-:W-:Y:S01]  /*12060*/  HMMA.16816.F32 R48, R68, R10, R48 ;  /* 0x0000000a4430723c */ /* 0x000fe20000001830 */
[----:B------:R-:W1:Y:S07]  /*12070*/  LDSM.16.M88.4 R8, [R188] ;  /* 0x00000000bc08783b */ /* 0x000e6e0000000200 */
[C---:B------:R-:W-:Y:S08]  /*12080*/  HMMA.16816.F32 R20, R76.reuse, R16, R20 ;  /* 0x000000104c14723c */ /* 0x040ff00000001814 */
[C---:B------:R-:W-:Y:S01]  /*12090*/  HMMA.16816.F32 R28, R76.reuse, R18, R28 ;  /* 0x000000124c1c723c */ /* 0x040fe2000000181c */
[----:B------:R-:W-:Y:S07]  /*120a0*/  LDSM.16.M88.4 R16, [R188+0x800] ;  /* 0x00080000bc10783b */ /* 0x000fee0000000200 */
[C---:B---3--:R-:W-:Y:S08]  /*120b0*/  HMMA.16816.F32 R60, R76.reuse, R12, R60 ;  /* 0x0000000c4c3c723c */ /* 0x048ff0000000183c */
[----:B------:R-:W-:Y:S01]  /*120c0*/  HMMA.16816.F32 R48, R76, R14, R48 ;  /* 0x0000000e4c30723c */ /* 0x000fe20000001830 */
[----:B------:R-:W2:Y:S07]  /*120d0*/  LDSM.16.M88.4 R12, [R202+0x2000] ;  /* 0x00200000ca0c783b */ /* 0x000eae0000000200 */
[C---:B----4-:R-:W-:Y:S08]  /*120e0*/  HMMA.16816.F32 R44, R68.reuse, R84, R44 ;  /* 0x00000054442c723c */ /* 0x050ff0000000182c */
[C---:B------:R-:W-:Y:S01]  /*120f0*/  HMMA.16816.F32 R40, R68.reuse, R86, R40 ;  /* 0x000000564428723c */ /* 0x040fe20000001828 */
[----:B------:R-:W-:Y:S07]  /*12100*/  LDSM.16.M88.4 R84, [R195+0x8000] ;  /* 0x00800000c354783b */ /* 0x000fee0000000200 */
[C---:B------:R-:W-:Y:S08]  /*12110*/  HMMA.16816.F32 R80, R68.reuse, R72, R80 ;  /* 0x000000484450723c */ /* 0x040ff00000001850 */
[----:B------:R-:W-:Y:S01]  /*12120*/  HMMA.16816.F32 R24, R68, R74, R24 ;  /* 0x0000004a4418723c */ /* 0x000fe20000001818 */
[----:B------:R-:W-:Y:S04]  /*12130*/  LDSM.16.M88.4 R72, [R199+0x2000] ;  /* 0x00200000c748783b */ /* 0x000fe80000000200 */
[----:B------:R-:W-:Y:S03]  /*12140*/  LDSM.16.M88.4 R68, [R188+0x1800] ;  /* 0x00180000bc44783b */ /* 0x000fe60000000200 */
[C---:B-1----:R-:W-:Y:S08]  /*12150*/  HMMA.16816.F32 R20, R36.reuse, R8, R20 ;  /* 0x000000082414723c */ /* 0x042ff00000001814 */
        /* <DEDUP_REMOVED lines=59> */
[----:B------:R-:W2:Y:S07]  /*12510*/  LDSM.16.M88.4 R12, [R198+0x4000] ;  /* 0x00400000c60c783b */ /* 0x000eae0000000200 */
[C---:B-1----:R-:W-:Y:S08]  /*12520*/  HMMA.16816.F32 R80, R16.reuse, R32, R80 ;  /* 0x000000201050723c */ /* 0x042ff00000001850 */
[----:B------:R-:W-:Y:S01]  /*12530*/  HMMA.16816.F32 R76, R16, R34, R76 ;  /* 0x00000022104c723c */ /* 0x000fe2000000184c */
[----:B------:R-:W-:Y:S04]  /*12540*/  LDSM.16.M88.4 R16, [R188+0x4000] ;  /* 0x00400000bc10783b */ /* 0x000fe80000000200 */
[----:B------:R-:W-:Y:S03]  /*12550*/  LDSM.16.M88.4 R32, [R199+0x4800] ;  /* 0x00480000c720783b */ /* 0x000fe60000000200 */
[C---:B---3--:R-:W-:Y:S08]  /*12560*/  HMMA.16816.F32 R20, R36.reuse, R96, R20 ;  /* 0x000000602414723c */ /* 0x048ff00000001814 */
[----:B------:R-:W-:Y:S08]  /*12570*/  HMMA.16816.F32 R28, R36, R98, R28 ;  /* 0x00000062241c723c */ /* 0x000ff0000000181c */
[C---:B----4-:R-:W-:Y:S08]  /*12580*/  HMMA.16816.F32 R60, R88.reuse, R8, R60 ;  /* 0x00000008583c723c */ /* 0x050ff0000000183c */
[C---:B------:R-:W-:Y:S01]  /*12590*/  HMMA.16816.F32 R48, R88.reuse, R10, R48 ;  /* 0x0000000a5830723c */ /* 0x040fe20000001830 */
[----:B------:R-:W1:Y:S07]  /*125a0*/  LDSM.16.M88.4 R8, [R197+0x4000] ;  /* 0x00400000c508783b */ /* 0x000e6e0000000200 */
[C---:B------:R-:W-:Y:S08]  /*125b0*/  HMMA.16816.F32 R44, R88.reuse, R92, R44 ;  /* 0x0000005c582c723c */ /* 0x040ff0000000182c */
[----:B------:R-:W-:Y:S01]  /*125c0*/  HMMA.16816.F32 R96, R88, R84, R80 ;  /* 0x000000545860723c */ /* 0x000fe20000001850 */
[----:B------:R-:W-:Y:S07]  /*125d0*/  LDSM.16.M88.4 R80, [R195+0xa800] ;  /* 0x00a80000c350783b */ /* 0x000fee0000000200 */
[----:B--2---:R-:W-:Y:S08]  /*125e0*/  HMMA.16816.F32 R20, R12, R24, R20 ;  /* 0x000000180c14723c */ /* 0x004ff00000001814 */
[----:B------:R-:W-:Y:S01]  /*125f0*/  HMMA.16816.F32 R84, R88, R86, R76 ;  /* 0x000000565854723c */ /* 0x000fe2000000184c */
[----:B------:R-:W2:Y:S07]  /*12600*/  LDSM.16.M88.4 R76, [R199+0x5000] ;  /* 0x00500000c74c783b */ /* 0x000eae0000000200 */
[----:B------:R-:W-:Y:S01]  /*12610*/  HMMA.16816.F32 R28, R12, R26, R28 ;  /* 0x0000001a0c1c723c */ /* 0x000fe2000000181c */
[----:B------:R-:W-:Y:S07]  /*12620*/  LDSM.16.M88.4 R24, [R199+0x5800] ;  /* 0x00580000c718783b */ /* 0x000fee0000000200 */
[----:B------:R-:W-:Y:S01]  /*12630*/  HMMA.16816.F32 R40, R88, R94, R40 ;  /* 0x0000005e5828723c */ /* 0x000fe20000001828 */
[----:B------:R-:W3:Y:S07]  /*12640*/  LDSM.16.M88.4 R92, [R201+0xb800] ;  /* 0x00b80000c95c783b */ /* 0x000eee0000000200 */
[C---:B------:R-:W-:Y:S08]  /*12650*/  HMMA.16816.F32 R60, R72.reuse, R68, R60 ;  /* 0x00000044483c723c */ /* 0x040ff0000000183c */
[C---:B------:R-:W-:Y:S08]  /*12660*/  HMMA.16816.F32 R48, R72.reuse, R70, R48 ;  /* 0x000000464830723c */ /* 0x040ff00000001830 */
[----:B------:R-:W-:Y:S01]  /*12670*/  HMMA.16816.F32 R68, R72, R64, R44 ;  /* 0x000000404844723c */ /* 0x000fe2000000182c */
[----:B------:R-:W-:Y:S07]  /*12680*/  LDSM.16.M88.4 R44, [R188+0x4800] ;  /* 0x00480000bc2c783b */ /* 0x000fee0000000200 */
[C---:B-1----:R-:W-:Y:S08]  /*12690*/  HMMA.16816.F32 R20, R8.reuse, R16, R20 ;  /* 0x000000100814723c */ /* 0x042ff00000001814 */
[----:B------:R-:W-:Y:S01]  /*126a0*/  HMMA.16816.F32 R28, R8, R18, R28 ;  /* 0x00000012081c723c */ /* 0x000fe2000000181c */
[----:B------:R-:W1:Y:S07]  /*126b0*/  LDSM.16.M88.4 R16, [R195+0xb000] ;  /* 0x00b00000c310783b */ /* 0x000e6e0000000200 */
[----:B------:R-:W-:Y:S08]  /*126c0*/  HMMA.16816.F32 R40, R72, R66, R40 ;  /* 0x000000424828723c */ /* 0x000ff00000001828 */
[----:B--2---:R-:W-:Y:S01]  /*126d0*/  HMMA.16816.F32 R68, R36, R76, R68 ;  /* 0x0000004c2444723c */ /* 0x004fe20000001844 */
[----:B------:R-:W-:-:S02]  /*126e0*/  FMUL.FTZ R22, R22, c[0x0][0x2ec] ;  /* 0x0000bb0016167a20 */ /* 0x000fc40000410000 */
[----:B------:R-:W-:Y:S02]  /*126f0*/  FMUL.FTZ R20, R20, c[0x0][0x2ec] ;  /* 0x0000bb0014147a20 */ /* 0x000fe40000410000 */
[----:B------:R-:W-:Y:S02]  /*12700*/  FMUL.FTZ R23, R23, c[0x0][0x2ec] ;  /* 0x0000bb0017177a20 */ /* 0x000fe40000410000 */
[----:B------:R-:W-:Y:S01]  /*12710*/  FMUL.FTZ R6, R21, c[0x0][0x2ec] ;  /* 0x0000bb0015067a20 */ /* 0x000fe20000410000 */
[----:B---3--:R-:W-:Y:S01]  /*12720*/  HMMA.16816.F32 R96, R72, R92, R96 ;  /* 0x0000005c4860723c */ /* 0x008fe20000001860 */
[----:B------:R-:W-:Y:S02]  /*12730*/  FMUL.FTZ R30, R30, c[0x0][0x2ec] ;  /* 0x0000bb001e1e7a20 */ /* 0x000fe40000410000 */
[----:B------:R-:W-:Y:S02]  /*12740*/  FMUL.FTZ R28, R28, c[0x0][0x2ec] ;  /* 0x0000bb001c1c7a20 */ /* 0x000fe40000410000 */
[----:B------:R-:W-:Y:S01]  /*12750*/  MUFU.TANH R6, R6 ;  /* 0x0000000600067308 */ /* 0x000fe20000002400 */
[----:B------:R-:W-:-:S02]  /*12760*/  FMUL.FTZ R29, R29, c[0x0][0x2ec] ;  /* 0x0000bb001d1d7a20 */ /* 0x000fc40000410000 */
[----:B------:R-:W-:Y:S01]  /*12770*/  HMMA.16816.F32 R40, R36, R78, R40 ;  /* 0x0000004e2428723c */ /* 0x000fe20000001828 */
[----:B------:R-:W-:-:S04]  /*12780*/  FMUL.FTZ R31, R31, c[0x0][0x2ec] ;  /* 0x0000bb001f1f7a20 */ /* 0x000fc80000410000 */
[----:B------:R-:W-:Y:S03]  /*12790*/  MUFU.TANH R28, R28 ;  /* 0x0000001c001c7308 */ /* 0x000fe60000002400 */
[----:B------:R-:W-:Y:S05]  /*127a0*/  HMMA.16816.F32 R84, R72, R94, R84 ;  /* 0x0000005e4854723c */ /* 0x000fea0000001854 */
[----:B------:R-:W-:Y:S03]  /*127b0*/  MUFU.TANH R29, R29 ;  /* 0x0000001d001d7308 */ /* 0x000fe60000002400 */
[----:B-1----:R-:W-:Y:S05]  /*127c0*/  HMMA.16816.F32 R68, R12, R16, R68 ;  /* 0x000000100c44723c */ /* 0x002fea0000001844 */
[----:B------:R-:W-:Y:S02]  /*127d0*/  MUFU.TANH R31, R31 ;  /* 0x0000001f001f7308 */ /* 0x000fe40000002400 */
[----:B------:R-:W-:Y:S01]  /*127e0*/  SHF.R.S32.HI R17, RZ, 0x1f, R0 ;  /* 0x0000001fff117819 */ /* 0x000fe20000011400 */
[----:B------:R-:W-:Y:S03]  /*127f0*/  HMMA.16816.F32 R60, R36, R32, R60 ;  /* 0x00000020243c723c */ /* 0x000fe6000000183c */
[----:B------:R-:W-:-:S02]  /*12800*/  LEA.HI R0, R17, R0, RZ, 0x2 ;  /* 0x0000000011007211 */ /* 0x000fc400078f10ff */
[----:B------:R-:W-:Y:S02]  /*12810*/  MUFU.TANH R32, R20 ;  /* 0x0000001400207308 */ /* 0x000fe40000002400 */
[----:B------:R-:W-:Y:S01]  /*12820*/  SHF.R.S32.HI R17, RZ, 0x2, R0 ;  /* 0x00000002ff117819 */ /* 0x000fe20000011400 */
[----:B------:R-:W-:Y:S04]  /*12830*/  HMMA.16816.F32 R48, R36, R34, R48 ;  /* 0x000000222430723c */ /* 0x000fe80000001830 */
[----:B------:R-:W-:Y:S01]  /*12840*/  IMAD.IADD R0, R17, 0x1, R56 ;  /* 0x0000000111007824 */ /* 0x000fe200078e0238 */
[----:B------:R-:W-:Y:S01]  /*12850*/  IADD3 R17, R59, 0x1, -R204 ;  /* 0x000000013b117810 */ /* 0x000fe20007ffe8cc */
[----:B------:R1:W-:Y:S02]  /*12860*/  MUFU.TANH R35, R30 ;  /* 0x0000001e00237308 */ /* 0x0003e40000002400 */
[----:B------:R-:W-:Y:S01]  /*12870*/  HMMA.16816.F32 R40, R12, R18, R40 ;  /* 0x000000120c28723c */ /* 0x000fe20000001828 */
[----:B------:R-:W-:-:S02]  /*12880*/  IADD3 R17, R17, c[0x0][0x2e8], RZ ;  /* 0x0000ba0011117a10 */ /* 0x000fc40007ffe0ff */
[----:B------:R-:W-:-:S03]  /*12890*/  IADD3 R16, R0, 0x8, RZ ;  /* 0x0000000800107810 */ /* 0x000fc60007ffe0ff */
[----:B------:R-:W-:Y:S01]  /*128a0*/  IMAD.IADD R216, R0, 0x1, R17 ;  /* 0x0000000100d87824 */ /* 0x000fe200078e0211 */
[----:B------:R-:W-:Y:S01]  /*128b0*/  IADD3 R19, R59, -c[0x0][0x2e4], -R204 ;  /* 0x8000b9003b137a10 */ /* 0x000fe20007ffe8cc */
[C---:B------:R-:W-:Y:S01]  /*128c0*/  HMMA.16816.F32 R96, R36.reuse, R24, R96 ;  /* 0x000000182460723c */ /* 0x040fe20000001860 */
[----:B------:R-:W2:Y:S02]  /*128d0*/  MUFU.TANH R34, R22 ;  /* 0x0000001600227308 */ /* 0x000ea40000002400 */
[-C--:B------:R-:W-:Y:S01]  /*128e0*/  IMNMX R216, R216, R59.reuse, PT ;  /* 0x0000003bd8d87217 */ /* 0x080fe20003800200 */
[----:B------:R-:W-:Y:S02]  /*128f0*/  IMAD.IADD R219, R0, 0x1, R19 ;  /* 0x0000000100db7824 */ /* 0x000fe400078e0213 */
[--C-:B------:R-:W-:Y:S02]  /*12900*/  IMAD.IADD R0, R17, 0x1, R16.reuse ;  /* 0x0000000111007824 */ /* 0x100fe400078e0210 */
[----:B------:R-:W-:Y:S01]  /*12910*/  HMMA.16816.F32 R84, R36, R26, R84 ;  /* 0x0000001a2454723c */ /* 0x000fe20000001854 */
[----:B------:R-:W3:Y:S01]  /*12920*/  LDSM.16.M88.4 R24, [R195+0xb800] ;  /* 0x00b80000c318783b */ /* 0x000ee20000000200 */
[----:B-1----:R-:W-:Y:S01]  /*12930*/  IMAD.IADD R30, R2, 0x1, R135 ;  /* 0x00000001021e7824 */ /* 0x002fe200078e0287 */
[----:B------:R1:W4:Y:S01]  /*12940*/  MUFU.TANH R33, R23 ;  /* 0x0000001700217308 */ /* 0x0003220000002400 */
[----:B------:R-:W-:Y:S01]  /*12950*/  IMAD.IADD R218, R19, 0x1, R16 ;  /* 0x0000000113da7824 */ /* 0x000fe200078e0210 */
[----:B------:R-:W-:-:S02]  /*12960*/  IMNMX R217, R0, R59, PT ;  /* 0x0000003b00d97217 */ /* 0x000fc40003800200 */
[----:B------:R-:W-:Y:S01]  /*12970*/  IADD3 R16, R30, 0x1, RZ ;  /* 0x000000011e107810 */ /* 0x000fe20007ffe0ff */
[C---:B------:R-:W-:Y:S01]  /*12980*/  HMMA.16816.F32 R60, R12.reuse, R80, R60 ;  /* 0x000000500c3c723c */ /* 0x040fe2000000183c */
[----:B------:R-:W-:Y:S02]  /*12990*/  IMNMX R219, RZ, R219, !PT ;  /* 0x000000dbffdb7217 */ /* 0x000fe40007800200 */
[----:B------:R-:W-:Y:S02]  /*129a0*/  IMNMX R218, RZ, R218, !PT ;  /* 0x000000daffda7217 */ /* 0x000fe40007800200 */
[C---:B------:R-:W-:Y:S02]  /*129b0*/  ISETP.GE.AND P0, PT, R16.reuse, R216, PT ;  /* 0x000000d81000720c */ /* 0x040fe40003f06270 */
[-C--:B------:R-:W-:Y:S01]  /*129c0*/  ISETP.GE.AND P4, PT, R16, R217.reuse, PT ;  /* 0x000000d91000720c */ /* 0x080fe20003f86270 */
[----:B------:R-:W-:Y:S01]  /*129d0*/  HMMA.16816.F32 R48, R12, R82, R48 ;  /* 0x000000520c30723c */ /* 0x000fe20000001830 */
[----:B------:R-:W-:Y:S01]  /*129e0*/  ISETP.GE.AND P1, PT, R30, R217, PT ;  /* 0x000000d91e00720c */ /* 0x000fe20003f26270 */
[----:B-1----:R-:W1:Y:S01]  /*129f0*/  LDSM.16.M88.4 R20, [R188+0x5000] ;  /* 0x00500000bc14783b */ /* 0x002e620000000200 */
[----:B------:R-:W-:-:S02]  /*12a00*/  ISETP.LT.OR P0, PT, R16, R219, P0 ;  /* 0x000000db1000720c */ /* 0x000fc40000701670 */
[-C--:B------:R-:W-:Y:S02]  /*12a10*/  ISETP.LT.OR P4, PT, R16, R218.reuse, P4 ;  /* 0x000000da1000720c */ /* 0x080fe40002781670 */
[C---:B------:R-:W-:Y:S02]  /*12a20*/  ISETP.LT.OR P1, PT, R30.reuse, R218, P1 ;  /* 0x000000da1e00720c */ /* 0x040fe40000f21670 */
[----:B------:R-:W-:Y:S02]  /*12a30*/  IADD3 R16, R30, 0x9, RZ ;  /* 0x000000091e107810 */ /* 0x000fe40007ffe0ff */
[----:B--2---:R-:W-:Y:S02]  /*12a40*/  FSEL R34, R34, -INF , !P1 ;  /* 0xff80000022227808 */ /* 0x004fe40004800000 */
[C---:B------:R-:W-:Y:S02]  /*12a50*/  ISETP.GE.AND P5, PT, R16.reuse, R216, PT ;  /* 0x000000d81000720c */ /* 0x040fe40003fa6270 */
[C---:B------:R-:W-:Y:S01]  /*12a60*/  ISETP.GE.AND P1, PT, R16.reuse, R217, PT ;  /* 0x000000d91000720c */ /* 0x040fe20003f26270 */
[----:B------:R-:W-:Y:S01]  /*12a70*/  HMMA.16816.F32 R60, R8, R44, R60 ;  /* 0x0000002c083c723c */ /* 0x000fe2000000183c */
[----:B------:R-:W-:-:S02]  /*12a80*/  ISETP.LT.OR P5, PT, R16, R219, P5 ;  /* 0x000000db1000720c */ /* 0x000fc40002fa1670 */
[----:B------:R-:W-:Y:S02]  /*12a90*/  ISETP.LT.OR P1, PT, R16, R218, P1 ;  /* 0x000000da1000720c */ /* 0x000fe40000f21670 */
[----:B------:R-:W2:Y:S01]  /*12aa0*/  LDSM.16.M88.4 R16, [R188+0x5800] ;  /* 0x00580000bc10783b */ /* 0x000ea20000000200 */
[----:B------:R-:W-:Y:S01]  /*12ab0*/  LOP3.LUT R0, R3, R4, RZ, 0xfc, !PT ;  /* 0x0000000403007212 */ /* 0x000fe200078efcff */
[----:B------:R-:W-:-:S04]  /*12ac0*/  DEPBAR.LE SB0, 0x0 ;  /* 0x000080000000791a */ /* 0x000fc80000000000 */
[----:B---3--:R-:W-:Y:S01]  /*12ad0*/  HMMA.16816.F32 R96, R12, R24, R96 ;  /* 0x000000180c60723c */ /* 0x008fe20000001860 */
[C---:B------:R-:W-:Y:S02]  /*12ae0*/  IADD3 R4, R30.reuse, 0x8, RZ ;  /* 0x000000081e047810 */ /* 0x040fe40007ffe0ff */
[-C--:B------:R-:W-:Y:S02]  /*12af0*/  ISETP.GE.AND P2, PT, R30, R216.reuse, PT ;  /* 0x000000d81e00720c */ /* 0x080fe40003f46270 */
[----:B------:R-:W-:Y:S02]  /*12b00*/  ISETP.GE.AND P6, PT, R4, R216, PT ;  /* 0x000000d80400720c */ /* 0x000fe40003fc6270 */
[-C--:B------:R-:W-:Y:S01]  /*12b10*/  ISETP.LT.OR P2, PT, R30, R219.reuse, P2 ;  /* 0x000000db1e00720c */ /* 0x080fe20001741670 */
[----:B------:R-:W-:Y:S01]  /*12b20*/  HMMA.16816.F32 R48, R8, R46, R48 ;  /* 0x0000002e0830723c */ /* 0x000fe20000001830 */
[----:B------:R-:W-:Y:S02]  /*12b30*/  ISETP.LT.OR P6, PT, R4, R219, P6 ;  /* 0x000000db0400720c */ /* 0x000fe400037c1670 */
[----:B------:R-:W-:-:S02]  /*12b40*/  FSEL R3, R32, -INF , !P2 ;  /* 0xff80000020037808 */ /* 0x000fc40005000000 */
[----:B------:R-:W-:Y:S01]  /*12b50*/  FMUL.FTZ R36, R60, c[0x0][0x2ec] ;  /* 0x0000bb003c247a20 */ /* 0x000fe20000410000 */
[----:B----4-:R-:W-:Y:S01]  /*12b60*/  FSEL R33, R33, -INF , !P4 ;  /* 0xff80000021217808 */ /* 0x010fe20006000000 */
[----:B------:R-:W-:Y:S01]  /*12b70*/  FMUL.FTZ R37, R61, c[0x0][0x2ec] ;  /* 0x0000bb003d257a20 */ /* 0x000fe20000410000 */
[----:B-1----:R-:W-:Y:S01]  /*12b80*/  HMMA.16816.F32 R68, R8, R20, R68 ;  /* 0x000000140844723c */ /* 0x002fe20000001844 */
[----:B------:R-:W-:Y:S01]  /*12b90*/  FMUL.FTZ R39, R62, c[0x0][0x2ec] ;  /* 0x0000bb003e277a20 */ /* 0x000fe20000410000 */
[----:B------:R-:W-:Y:S01]  /*12ba0*/  ISETP.GE.AND P2, PT, R4, R217, PT ;  /* 0x000000d90400720c */ /* 0x000fe20003f46270 */
[----:B------:R-:W1:Y:S01]  /*12bb0*/  MUFU.TANH R36, R36 ;  /* 0x0000002400247308 */ /* 0x000e620000002400 */
[----:B------:R-:W-:Y:S01]  /*12bc0*/  FMUL.FTZ R38, R63, c[0x0][0x2ec] ;  /* 0x0000bb003f267a20 */ /* 0x000fe20000410000 */
[----:B------:R-:W-:Y:S02]  /*12bd0*/  FSEL R29, R29, -INF , !P5 ;  /* 0xff8000001d1d7808 */ /* 0x000fe40006800000 */
[----:B------:R-:W-:Y:S01]  /*12be0*/  FSEL R20, R6, -INF , !P0 ;  /* 0xff80000006147808 */ /* 0x000fe20004000000 */
[----:B------:R-:W-:Y:S01]  /*12bf0*/  HMMA.16816.F32 R84, R12, R26, R84 ;  /* 0x0000001a0c54723c */ /* 0x000fe20000001854 */
[----:B------:R-:W-:-:S02]  /*12c00*/  FSEL R21, R28, -INF , !P6 ;  /* 0xff8000001c157808 */ /* 0x000fc40007000000 */
[----:B------:R-:W-:Y:S01]  /*12c10*/  MUFU.TANH R37, R37 ;  /* 0x0000002500257308 */ /* 0x000fe20000002400 */
[----:B------:R-:W-:Y:S02]  /*12c20*/  ISETP.LT.OR P2, PT, R4, R218, P2 ;  /* 0x000000da0400720c */ /* 0x000fe40001741670 */
[----:B------:R-:W-:Y:S02]  /*12c30*/  FSEL R6, R31, -INF , !P1 ;  /* 0xff8000001f067808 */ /* 0x000fe40004800000 */
[C---:B------:R-:W-:Y:S01]  /*12c40*/  HMMA.16816.F32 R40, R8.reuse, R22, R40 ;  /* 0x000000160828723c */ /* 0x040fe20000001828 */
[----:B------:R-:W-:Y:S01]  /*12c50*/  FMUL.FTZ R44, R48, c[0x0][0x2ec] ;  /* 0x0000bb00302c7a20 */ /* 0x000fe20000410000 */
[----:B------:R-:W-:Y:S01]  /*12c60*/  IADD3 R12, R30, 0x18, RZ ;  /* 0x000000181e0c7810 */ /* 0x000fe20007ffe0ff */
[----:B------:R-:W3:Y:S01]  /*12c70*/  MUFU.TANH R39, R39 ;  /* 0x0000002700277308 */ /* 0x000ee20000002400 */
[----:B------:R-:W-:Y:S01]  /*12c80*/  FMUL.FTZ R45, R50, c[0x0][0x2ec] ;  /* 0x0000bb00322d7a20 */ /* 0x000fe20000410000 */
[C---:B------:R-:W-:Y:S01]  /*12c90*/  IADD3 R13, R30.reuse, 0x19, RZ ;  /* 0x000000191e0d7810 */ /* 0x040fe20007ffe0ff */
[----:B------:R-:W-:Y:S01]  /*12ca0*/  FMUL.FTZ R49, R49, c[0x0][0x2ec] ;  /* 0x0000bb0031317a20 */ /* 0x000fe20000410000 */
[C---:B------:R-:W-:Y:S01]  /*12cb0*/  IADD3 R23, R30.reuse, 0x10, RZ ;  /* 0x000000101e177810 */ /* 0x040fe20007ffe0ff */
[C---:B--2---:R-:W-:Y:S01]  /*12cc0*/  HMMA.16816.F32 R96, R8.reuse, R16, R96 ;  /* 0x000000100860723c */ /* 0x044fe20000001860 */
[----:B------:R-:W-:Y:S01]  /*12cd0*/  IADD3 R22, R30, 0x11, RZ ;  /* 0x000000111e167810 */ /* 0x000fe20007ffe0ff */
[----:B------:R-:W-:Y:S01]  /*12ce0*/  FMUL.FTZ R68, R68, c[0x0][0x2ec] ;  /* 0x0000bb0044447a20 */ /* 0x000fe20000410000 */
[----:B------:R-:W2:Y:S01]  /*12cf0*/  MUFU.TANH R44, R44 ;  /* 0x0000002c002c7308 */ /* 0x000ea20000002400 */
[-C--:B------:R-:W-:Y:S01]  /*12d00*/  ISETP.GE.AND P0, PT, R23, R216.reuse, PT ;  /* 0x000000d81700720c */ /* 0x080fe20003f06270 */
[----:B------:R-:W-:Y:S01]  /*12d10*/  FMUL.FTZ R25, R51, c[0x0][0x2ec] ;  /* 0x0000bb0033197a20 */ /* 0x000fe20000410000 */
[----:B------:R-:W-:Y:S01]  /*12d20*/  ISETP.GE.AND P4, PT, R22, R216, PT ;  /* 0x000000d81600720c */ /* 0x000fe20003f86270 */
[----:B------:R-:W-:Y:S01]  /*12d30*/  FMUL.FTZ R70, R70, c[0x0][0x2ec] ;  /* 0x0000bb0046467a20 */ /* 0x000fe20000410000 */
[----:B------:R-:W-:Y:S01]  /*12d40*/  ISETP.GE.AND P6, PT, R23, R217, PT ;  /* 0x000000d91700720c */ /* 0x000fe20003fc6270 */
[----:B------:R-:W-:Y:S01]  /*12d50*/  FMUL.FTZ R71, R71, c[0x0][0x2ec] ;  /* 0x0000bb0047477a20 */ /* 0x000fe20000410000 */
[CC--:B------:R-:W-:Y:S01]  /*12d60*/  ISETP.LT.OR P0, PT, R23.reuse, R219.reuse, P0 ;  /* 0x000000db1700720c */ /* 0x0c0fe20000701670 */
[----:B------:R-:W-:Y:S01]  /*12d70*/  MUFU.TANH R24, R49 ;  /* 0x0000003100187308 */ /* 0x000fe20000002400 */
[----:B------:R-:W-:Y:S01]  /*12d80*/  ISETP.LT.OR P6, PT, R23, R218, P6 ;  /* 0x000000da1700720c */ /* 0x000fe200037c1670 */
[----:B------:R-:W-:Y:S01]  /*12d90*/  HMMA.16816.F32 R84, R8, R18, R84 ;  /* 0x000000120854723c */ /* 0x000fe20000001854 */
[----:B------:R-:W-:Y:S01]  /*12da0*/  ISETP.LT.OR P4, PT, R22, R219, P4 ;  /* 0x000000db1600720c */ /* 0x000fe20002781670 */
[----:B------:R-:W-:Y:S01]  /*12db0*/  FMUL.FTZ R69, R69, c[0x0][0x2ec] ;  /* 0x0000bb0045457a20 */ /* 0x000fe20000410000 */
[----:B------:R-:W-:Y:S01]  /*12dc0*/  IADD3 R23, R30, 0x20, RZ ;  /* 0x000000201e177810 */ /* 0x000fe20007ffe0ff */
[----:B------:R-:W-:Y:S01]  /*12dd0*/  FMUL.FTZ R40, R40, c[0x0][0x2ec] ;  /* 0x0000bb0028287a20 */ /* 0x000fe20000410000 */
[-C--:B------:R-:W-:Y:S01]  /*12de0*/  ISETP.GE.AND P5, PT, R12, R216.reuse, PT ;  /* 0x000000d80c00720c */ /* 0x080fe20003fa6270 */
[----:B------:R-:W4:Y:S01]  /*12df0*/  MUFU.TANH R45, R45 ;  /* 0x0000002d002d7308 */ /* 0x000f220000002400 */
[----:B------:R-:W-:Y:S01]  /*12e00*/  FSEL R4, R35, -INF , !P2 ;  /* 0xff80000023047808 */ /* 0x000fe20005000000 */
[----:B------:R-:W-:Y:S01]  /*12e10*/  FMUL.FTZ R41, R41, c[0x0][0x2ec] ;  /* 0x0000bb0029297a20 */ /* 0x000fe20000410000 */
[----:B-1----:R-:W-:Y:S01]  /*12e20*/  FSEL R15, R36, -INF , !P0 ;  /* 0xff800000240f7808 */ /* 0x002fe20004000000 */
[----:B------:R-:W-:Y:S01]  /*12e30*/  FMUL.FTZ R42, R42, c[0x0][0x2ec] ;  /* 0x0000bb002a2a7a20 */ /* 0x000fe20000410000 */
[----:B---3--:R-:W-:Y:S01]  /*12e40*/  FSEL R14, R39, -INF , !P6 ;  /* 0xff800000270e7808 */ /* 0x008fe20007000000 */
[----:B------:R-:W-:Y:S01]  /*12e50*/  FMUL.FTZ R97, R97, c[0x0][0x2ec] ;  /* 0x0000bb0061617a20 */ /* 0x000fe20000410000 */
[----:B------:R-:W-:Y:S01]  /*12e60*/  FSEL R17, R37, -INF , !P4 ;  /* 0xff80000025117808 */ /* 0x000fe20006000000 */
[----:B------:R-:W1:Y:S01]  /*12e70*/  MUFU.TANH R171, R68 ;  /* 0x0000004400ab7308 */ /* 0x000e620000002400 */
[-C--:B------:R-:W-:Y:S01]  /*12e80*/  ISETP.GE.AND P2, PT, R22, R217.reuse, PT ;  /* 0x000000d91600720c */ /* 0x080fe20003f46270 */
[----:B------:R-:W-:Y:S01]  /*12e90*/  FMUL.FTZ R43, R43, c[0x0][0x2ec] ;  /* 0x0000bb002b2b7a20 */ /* 0x000fe20000410000 */
[CC--:B------:R-:W-:Y:S01]  /*12ea0*/  ISETP.GE.AND P1, PT, R13.reuse, R216.reuse, PT ;  /* 0x000000d80d00720c */ /* 0x0c0fe20003f26270 */
[----:B------:R-:W-:Y:S01]  /*12eb0*/  FMUL.FTZ R96, R96, c[0x0][0x2ec] ;  /* 0x0000bb0060607a20 */ /* 0x000fe20000410000 */
[-C--:B------:R-:W-:Y:S01]  /*12ec0*/  ISETP.GE.AND P0, PT, R12, R217.reuse, PT ;  /* 0x000000d90c00720c */ /* 0x080fe20003f06270 */
[----:B------:R-:W-:Y:S01]  /*12ed0*/  FMUL.FTZ R98, R98, c[0x0][0x2ec] ;  /* 0x0000bb0062627a20 */ /* 0x000fe20000410000 */
[----:B------:R-:W-:Y:S01]  /*12ee0*/  ISETP.GE.AND P6, PT, R13, R217, PT ;  /* 0x000000d90d00720c */ /* 0x000fe20003fc6270 */
[----:B------:R-:W3:Y:S01]  /*12ef0*/  MUFU.TANH R38, R38 ;  /* 0x0000002600267308 */ /* 0x000ee20000002400 */
[----:B------:R-:W-:Y:S01]  /*12f00*/  ISETP.GE.AND P4, PT, R23, R216, PT ;  /* 0x000000d81700720c */ /* 0x000fe20003f86270 */
[----:B------:R-:W-:Y:S01]  /*12f10*/  FMUL.FTZ R99, R99, c[0x0][0x2ec] ;  /* 0x0000bb0063637a20 */ /* 0x000fe20000410000 */
[-C--:B------:R-:W-:Y:S01]  /*12f20*/  ISETP.LT.OR P5, PT, R12, R219.reuse, P5 ;  /* 0x000000db0c00720c */ /* 0x080fe20002fa1670 */
[----:B------:R-:W-:Y:S01]  /*12f30*/  FMUL.FTZ R84, R84, c[0x0][0x2ec] ;  /* 0x0000bb0054547a20 */ /* 0x000fe20000410000 */
[-C--:B------:R-:W-:Y:S01]  /*12f40*/  ISETP.LT.OR P2, PT, R22, R218.reuse, P2 ;  /* 0x000000da1600720c */ /* 0x080fe20001741670 */
[----:B------:R-:W-:Y:S01]  /*12f50*/  FMUL.FTZ R85, R85, c[0x0][0x2ec] ;  /* 0x0000bb0055557a20 */ /* 0x000fe20000410000 */
[-C--:B------:R-:W-:Y:S01]  /*12f60*/  ISETP.LT.OR P0, PT, R12, R218.reuse, P0 ;  /* 0x000000da0c00720c */ /* 0x080fe20000701670 */
[----:B------:R-:W5:Y:S01]  /*12f70*/  MUFU.TANH R25, R25 ;  /* 0x0000001900197308 */ /* 0x000f620000002400 */
[CC--:B------:R-:W-:Y:S01]  /*12f80*/  ISETP.LT.OR P1, PT, R13.reuse, R219.reuse, P1 ;  /* 0x000000db0d00720c */ /* 0x0c0fe20000f21670 */
[----:B------:R-:W-:Y:S01]  /*12f90*/  FMUL.FTZ R86, R86, c[0x0][0x2ec] ;  /* 0x0000bb0056567a20 */ /* 0x000fe20000410000 */
[----:B------:R-:W-:Y:S01]  /*12fa0*/  ISETP.LT.OR P6, PT, R13, R218, P6 ;  /* 0x000000da0d00720c */ /* 0x000fe200037c1670 */
[----:B------:R-:W-:Y:S01]  /*12fb0*/  FMUL.FTZ R87, R87, c[0x0][0x2ec] ;  /* 0x0000bb0057577a20 */ /* 0x000fe20000410000 */
[----:B------:R-:W-:-:S02]  /*12fc0*/  ISETP.LT.OR P4, PT, R23, R219, P4 ;  /* 0x000000db1700720c */ /* 0x000fc40002781670 */
[----:B------:R-:W-:Y:S01]  /*12fd0*/  IADD3 R22, R30, 0x21, RZ ;  /* 0x000000211e167810 */ /* 0x000fe20007ffe0ff */
[----:B------:R-:W3:Y:S01]  /*12fe0*/  MUFU.TANH R164, R70 ;  /* 0x0000004600a47308 */ /* 0x000ee20000002400 */
[----:B--2---:R-:W-:Y:S02]  /*12ff0*/  FSEL R13, R44, -INF , !P5 ;  /* 0xff8000002c0d7808 */ /* 0x004fe40006800000 */
[----:B------:R-:W-:Y:S02]  /*13000*/  IADD3 R11, R30, 0x28, RZ ;  /* 0x000000281e0b7810 */ /* 0x000fe40007ffe0ff */
[----:B------:R-:W-:Y:S02]  /*13010*/  ISETP.GE.AND P5, PT, R23, R217, PT ;  /* 0x000000d91700720c */ /* 0x000fe40003fa6270 */
[----:B----4-:R-:W-:Y:S01]  /*13020*/  FSEL R12, R45, -INF , !P0 ;  /* 0xff8000002d0c7808 */ /* 0x010fe20004000000 */
[----:B------:R-:W2:Y:S01]  /*13030*/  MUFU.TANH R174, R71 ;  /* 0x0000004700ae7308 */ /* 0x000ea20000002400 */
[----:B------:R-:W-:-:S02]  /*13040*/  FSEL R9, R24, -INF , !P1 ;  /* 0xff80000018097808 */ /* 0x000fc40004800000 */
[----:B-1----:R-:W-:Y:S02]  /*13050*/  FSEL R171, R171, -INF , !P4 ;  /* 0xff800000abab7808 */ /* 0x002fe40006000000 */
[-C--:B------:R-:W-:Y:S02]  /*13060*/  ISETP.GE.AND P0, PT, R22, R217.reuse, PT ;  /* 0x000000d91600720c */ /* 0x080fe40003f06270 */
[C---:B------:R-:W-:Y:S01]  /*13070*/  ISETP.GE.AND P1, PT, R11.reuse, R216, PT ;  /* 0x000000d80b00720c */ /* 0x040fe20003f26270 */
[----:B------:R-:W1:Y:S01]  /*13080*/  MUFU.TANH R163, R69 ;  /* 0x0000004500a37308 */ /* 0x000e620000002400 */
[----:B------:R-:W-:Y:S02]  /*13090*/  ISETP.GE.AND P4, PT, R11, R217, PT ;  /* 0x000000d90b00720c */ /* 0x000fe40003f86270 */
[----:B------:R-:W-:Y:S02]  /*130a0*/  ISETP.LT.OR P5, PT, R23, R218, P5 ;  /* 0x000000da1700720c */ /* 0x000fe40002fa1670 */
[----:B------:R-:W-:-:S02]  /*130b0*/  IADD3 R10, R30, 0x29, RZ ;  /* 0x000000291e0a7810 */ /* 0x000fc40007ffe0ff */
[-C--:B------:R-:W-:Y:S01]  /*130c0*/  ISETP.LT.OR P0, PT, R22, R218.reuse, P0 ;  /* 0x000000da1600720c */ /* 0x080fe20000701670 */
[----:B------:R-:W4:Y:S01]  /*130d0*/  MUFU.TANH R169, R40 ;  /* 0x0000002800a97308 */ /* 0x000f220000002400 */
[C---:B------:R-:W-:Y:S02]  /*130e0*/  ISETP.LT.OR P1, PT, R11.reuse, R219, P1 ;  /* 0x000000db0b00720c */ /* 0x040fe40000f21670 */
[----:B------:R-:W-:Y:S02]  /*130f0*/  ISETP.LT.OR P4, PT, R11, R218, P4 ;  /* 0x000000da0b00720c */ /* 0x000fe40002781670 */
[----:B---3--:R-:W-:Y:S02]  /*13100*/  FSEL R16, R38, -INF , !P2 ;  /* 0xff80000026107808 */ /* 0x008fe40005000000 */
[----:B-----5:R-:W-:Y:S01]  /*13110*/  FSEL R8, R25, -INF , !P6 ;  /* 0xff80000019087808 */ /* 0x020fe20007000000 */
[----:B------:R-:W3:Y:S01]  /*13120*/  MUFU.TANH R173, R97 ;  /* 0x0000006100ad7308 */ /* 0x000ee20000002400 */
[----:B------:R-:W-:-:S02]  /*13130*/  FSEL R164, R164, -INF , !P5 ;  /* 0xff800000a4a47808 */ /* 0x000fc40006800000 */
[----:B------:R-:W-:Y:S02]  /*13140*/  IADD3 R11, R30, 0x31, RZ ;  /* 0x000000311e0b7810 */ /* 0x000fe40007ffe0ff */
[-C--:B------:R-:W-:Y:S02]  /*13150*/  ISETP.GE.AND P2, PT, R22, R216.reuse, PT ;  /* 0x000000d81600720c */ /* 0x080fe40003f46270 */
[CC--:B------:R-:W-:Y:S01]  /*13160*/  ISETP.GE.AND P6, PT, R10.reuse, R216.reuse, PT ;  /* 0x000000d80a00720c */ /* 0x0c0fe20003fc6270 */
[----:B------:R-:W-:Y:S01]  /*13170*/  MUFU.TANH R165, R41 ;  /* 0x0000002900a57308 */ /* 0x000fe20000002400 */
[----:B------:R-:W-:Y:S02]  /*13180*/  ISETP.GE.AND P5, PT, R10, R217, PT ;  /* 0x000000d90a00720c */ /* 0x000fe40003fa6270 */
[----:B--2---:R-:W-:Y:S02]  /*13190*/  FSEL R174, R174, -INF , !P0 ;  /* 0xff800000aeae7808 */ /* 0x004fe40004000000 */
[----:B------:R-:W-:-:S02]  /*131a0*/  ISETP.GE.AND P0, PT, R11, R216, PT ;  /* 0x000000d80b00720c */ /* 0x000fc40003f06270 */
[-C--:B------:R-:W-:Y:S01]  /*131b0*/  ISETP.LT.OR P2, PT, R22, R219.reuse, P2 ;  /* 0x000000db1600720c */ /* 0x080fe20001741670 */
[----:B------:R-:W2:Y:S01]  /*131c0*/  MUFU.TANH R168, R42 ;  /* 0x0000002a00a87308 */ /* 0x000ea20000002400 */
[CC--:B------:R-:W-:Y:S02]  /*131d0*/  ISETP.LT.OR P6, PT, R10.reuse, R219.reuse, P6 ;  /* 0x000000db0a00720c */ /* 0x0c0fe400037c1670 */
[----:B------:R-:W-:Y:S02]  /*131e0*/  ISETP.LT.OR P5, PT, R10, R218, P5 ;  /* 0x000000da0a00720c */ /* 0x000fe40002fa1670 */
[----:B------:R-:W-:Y:S02]  /*131f0*/  IADD3 R10, R30, 0x30, RZ ;  /* 0x000000301e0a7810 */ /* 0x000fe40007ffe0ff */
[----:B------:R-:W-:Y:S01]  /*13200*/  ISETP.LT.OR P0, PT, R11, R219, P0 ;  /* 0x000000db0b00720c */ /* 0x000fe20000701670 */
[----:B------:R-:W5:Y:S01]  /*13210*/  MUFU.TANH R172, R43 ;  /* 0x0000002b00ac7308 */ /* 0x000f620000002400 */
[----:B-1----:R-:W-:-:S02]  /*13220*/  FSEL R163, R163, -INF , !P2 ;  /* 0xff800000a3a37808 */ /* 0x002fc40005000000 */
[----:B----4-:R-:W-:Y:S02]  /*13230*/  FSEL R169, R169, -INF , !P1 ;  /* 0xff800000a9a97808 */ /* 0x010fe40004800000 */
[C---:B------:R-:W-:Y:S02]  /*13240*/  ISETP.GE.AND P2, PT, R10.reuse, R216, PT ;  /* 0x000000d80a00720c */ /* 0x040fe40003f46270 */
[----:B------:R-:W-:Y:S01]  /*13250*/  ISETP.GE.AND P1, PT, R10, R217, PT ;  /* 0x000000d90a00720c */ /* 0x000fe20003f26270 */
[----:B------:R-:W1:Y:S01]  /*13260*/  MUFU.TANH R175, R96 ;  /* 0x0000006000af7308 */ /* 0x000e620000002400 */
[----:B---3--:R-:W-:Y:S02]  /*13270*/  FSEL R173, R173, -INF , !P0 ;  /* 0xff800000adad7808 */ /* 0x008fe40004000000 */
[----:B------:R-:W-:Y:S02]  /*13280*/  ISETP.GT.AND P0, PT, R212, R203, PT ;  /* 0x000000cbd400720c */ /* 0x000fe40003f04270 */
[----:B------:R-:W-:-:S02]  /*13290*/  ISETP.LT.OR P2, PT, R10, R219, P2 ;  /* 0x000000db0a00720c */ /* 0x000fc40001741670 */
[----:B------:R-:W-:Y:S01]  /*132a0*/  ISETP.LT.OR P1, PT, R10, R218, P1 ;  /* 0x000000da0a00720c */ /* 0x000fe20000f21670 */
[----:B------:R-:W3:Y:S01]  /*132b0*/  MUFU.TANH R166, R98 ;  /* 0x0000006200a67308 */ /* 0x000ee20000002400 */
[C---:B------:R-:W-:Y:S02]  /*132c0*/  IADD3 R10, R30.reuse, 0x38, RZ ;  /* 0x000000381e0a7810 */ /* 0x040fe40007ffe0ff */
[----:B------:R-:W-:Y:S02]  /*132d0*/  IADD3 R30, R30, 0x39, RZ ;  /* 0x000000391e1e7810 */ /* 0x000fe40007ffe0ff */
[----:B--2---:R-:W-:Y:S02]  /*132e0*/  FSEL R168, R168, -INF , !P4 ;  /* 0xff800000a8a87808 */ /* 0x004fe40006000000 */
[----:B------:R-:W-:Y:S01]  /*132f0*/  FSEL R165, R165, -INF , !P6 ;  /* 0xff800000a5a57808 */ /* 0x000fe20007000000 */
[----:B------:R-:W2:Y:S01]  /*13300*/  MUFU.TANH R146, R99 ;  /* 0x0000006300927308 */ /* 0x000ea20000002400 */
[----:B-----5:R-:W-:-:S02]  /*13310*/  FSEL R172, R172, -INF , !P5 ;  /* 0xff800000acac7808 */ /* 0x020fc40006800000 */
[----:B-1----:R-:W-:Y:S02]  /*13320*/  FSEL R175, R175, -INF , !P2 ;  /* 0xff800000afaf7808 */ /* 0x002fe40005000000 */
[-C--:B------:R-:W-:Y:S02]  /*13330*/  ISETP.GE.AND P4, PT, R11, R217.reuse, PT ;  /* 0x000000d90b00720c */ /* 0x080fe40003f86270 */
[-C--:B------:R-:W-:Y:S01]  /*13340*/  ISETP.GE.AND P6, PT, R10, R216.reuse, PT ;  /* 0x000000d80a00720c */ /* 0x080fe20003fc6270 */
[----:B------:R-:W1:Y:S01]  /*13350*/  MUFU.TANH R147, R84 ;  /* 0x0000005400937308 */ /* 0x000e620000002400 */
[----:B---3--:R-:W-:Y:S02]  /*13360*/  FSEL R166, R166, -INF , !P1 ;  /* 0xff800000a6a67808 */ /* 0x008fe40004800000 */
[----:B------:R-:W-:Y:S02]  /*13370*/  ISETP.GE.AND P5, PT, R30, R216, PT ;  /* 0x000000d81e00720c */ /* 0x000fe40003fa6270 */
[----:B------:R-:W-:-:S02]  /*13380*/  ISETP.GE.AND P2, PT, R10, R217, PT ;  /* 0x000000d90a00720c */ /* 0x000fc40003f46270 */
[----:B------:R-:W-:Y:S01]  /*13390*/  ISETP.GE.AND P1, PT, R30, R217, PT ;  /* 0x000000d91e00720c */ /* 0x000fe20003f26270 */
[----:B------:R-:W3:Y:S01]  /*133a0*/  MUFU.TANH R145, R85 ;  /* 0x0000005500917308 */ /* 0x000ee20000002400 */
[----:B------:R-:W-:Y:S01]  /*133b0*/  BAR.SYNC.DEFER_BLOCKING 0x0 ;  /* 0x0000000000007b1d */ /* 0x000fe20000010000 */
[-C--:B------:R-:W-:Y:S02]  /*133c0*/  ISETP.LT.OR P4, PT, R11, R218.reuse, P4 ;  /* 0x000000da0b00720c */ /* 0x080fe40002781670 */
[CC--:B------:R-:W-:Y:S02]  /*133d0*/  ISETP.LT.OR P6, PT, R10.reuse, R219.reuse, P6 ;  /* 0x000000db0a00720c */ /* 0x0c0fe400037c1670 */
[----:B------:R-:W-:Y:S02]  /*133e0*/  ISETP.LT.OR P2, PT, R10, R218, P2 ;  /* 0x000000da0a00720c */ /* 0x000fe40001741670 */
[----:B------:R-:W4:Y:S01]  /*133f0*/  MUFU.TANH R144, R86 ;  /* 0x0000005600907308 */ /* 0x000f220000002400 */
[----:B------:R-:W-:-:S02]  /*13400*/  ISETP.LT.OR P5, PT, R30, R219, P5 ;  /* 0x000000db1e00720c */ /* 0x000fc40002fa1670 */
[----:B------:R-:W-:Y:S02]  /*13410*/  ISETP.LT.OR P1, PT, R30, R218, P1 ;  /* 0x000000da1e00720c */ /* 0x000fe40000f21670 */
[----:B--2---:R-:W-:Y:S02]  /*13420*/  FSEL R146, R146, -INF , !P4 ;  /* 0xff80000092927808 */ /* 0x004fe40006000000 */
[----:B-1----:R-:W-:Y:S01]  /*13430*/  FSEL R147, R147, -INF , !P6 ;  /* 0xff80000093937808 */ /* 0x002fe20007000000 */
[----:B------:R-:W1:Y:S01]  /*13440*/  MUFU.TANH R162, R87 ;  /* 0x0000005700a27308 */ /* 0x000e620000002400 */
[----:B---3--:R-:W-:Y:S02]  /*13450*/  FSEL R145, R145, -INF , !P5 ;  /* 0xff80000091917808 */ /* 0x008fe40006800000 */
[----:B----4-:R-:W-:Y:S02]  /*13460*/  FSEL R144, R144, -INF , !P2 ;  /* 0xff80000090907808 */ /* 0x010fe40005000000 */
[----:B-1----:R-:W-:Y:S01]  /*13470*/  FSEL R162, R162, -INF , !P1 ;  /* 0xff800000a2a27808 */ /* 0x002fe20004800000 */
        /* <DEDUP_REMOVED lines=60> */
.L_x_6738:
[----:B------:R-:W-:-:S05]  /*13840*/  IMAD.MOV.U32 R19, RZ, RZ, c[0x0][0x198] ;  /* 0x00006600ff137624 */ /* 0x000fca00078e00ff */
[----:B------:R-:W-:-:S04]  /*13850*/  LEA R19, -R19, RZ, 0x6 ;  /* 0x000000ff13137211 */ /* 0x000fc800078e31ff */
[----:B------:R-:W-:Y:S02]  /*13860*/  SHF.R.S32.HI R11, RZ, 0x1f, R19 ;  /* 0x0000001fff0b7819 */ /* 0x000fe40000011413 */
.L_x_6739:
        /* <DEDUP_REMOVED lines=41> */
.L_x_6737:
        /* <DEDUP_REMOVED lines=71> */
[----:B------:R-:W2:Y:S01]  /*13f70*/  MUFU.EX2 R154, R154 ;  /* 0x0000009a009a7308 */ /* 0x000ea20000000800 */
[----:B------:R-:W-:-:S02]  /*13f80*/  FFMA.FTZ R156, R34, c[0x0][0x23c], -R167 ;  /* 0x00008f00229c7a23 */ /* 0x000fc400000108a7 */
[--C-:B------:R-:W-:Y:S02]  /*13f90*/  FFMA.FTZ R159, R33, c[0x0][0x23c], -R167.reuse ;  /* 0x00008f00219f7a23 */ /* 0x100fe400000108a7 */
[--C-:B------:R-:W-:Y:S01]  /*13fa0*/  FFMA.FTZ R161, R4, c[0x0][0x23c], -R167.reuse ;  /* 0x00008f0004a17a23 */ /* 0x100fe200000108a7 */
[----:B------:R-:W-:Y:S01]  /*13fb0*/  LDSM.16.MT88.4 R32, [R193+0xc800] ;  /* 0x00c80000c120783b */ /* 0x000fe20000004200 */
[--C-:B------:R-:W-:Y:S01]  /*13fc0*/  FFMA.FTZ R150, R6, c[0x0][0x23c], -R167.reuse ;  /* 0x00008f0006967a23 */ /* 0x100fe200000108a7 */
[----:B------:R-:W-:Y:S01]  /*13fd0*/  MUFU.EX2 R152, R152 ;  /* 0x0000009800987308 */ /* 0x000fe20000000800 */
[--C-:B------:R-:W-:Y:S01]  /*13fe0*/  FFMA.FTZ R138, R16, c[0x0][0x23c], -R167.reuse ;  /* 0x00008f00108a7a23 */ /* 0x100fe200000108a7 */
[----:B------:R-:W1:Y:S01]  /*13ff0*/  LDSM.16.MT88.4 R4, [R192+0x10000] ;  /* 0x01000000c004783b */ /* 0x000e620000004200 */
[--C-:B------:R-:W-:Y:S02]  /*14000*/  FFMA.FTZ R0, R8, c[0x0][0x23c], -R167.reuse ;  /* 0x00008f0008007a23 */ /* 0x100fe400000108a7 */
[----:B------:R-:W-:Y:S01]  /*14010*/  FFMA.FTZ R139, R13, c[0x0][0x23c], -R170 ;  /* 0x00008f000d8b7a23 */ /* 0x000fe200000108aa */
[----:B------:R-:W1:Y:S01]  /*14020*/  LDSM.16.MT88.4 R8, [R196+0xe800] ;  /* 0x00e80000c408783b */ /* 0x000e620000004200 */
[--C-:B------:R-:W-:Y:S01]  /*14030*/  FFMA.FTZ R153, R14, c[0x0][0x23c], -R167.reuse ;  /* 0x00008f000e997a23 */ /* 0x100fe200000108a7 */
[----:B------:R-:W3:Y:S01]  /*14040*/  MUFU.EX2 R149, R149 ;  /* 0x0000009500957308 */ /* 0x000ee20000000800 */
[----:B--2---:R-:W-:Y:S01]  /*14050*/  F2FP.PACK_AB R96, R154, R157 ;  /* 0x0000009d9a60723e */ /* 0x004fe200000000ff */
[----:B------:R-:W2:Y:S01]  /*14060*/  LDSM.16.MT88.4 R16, [R193+0xe800] ;  /* 0x00e80000c110783b */ /* 0x000ea20000004200 */
[----:B------:R-:W-:-:S02]  /*14070*/  FFMA.FTZ R151, R12, c[0x0][0x23c], -R167 ;  /* 0x00008f000c977a23 */ /* 0x000fc400000108a7 */
[--C-:B------:R-:W-:Y:S01]  /*14080*/  FFMA.FTZ R158, R171, c[0x0][0x23c], -R170.reuse ;  /* 0x00008f00ab9e7a23 */ /* 0x100fe200000108aa */
[----:B------:R-:W1:Y:S01]  /*14090*/  LDSM.16.MT88.4 R12, [R192+0xe800] ;  /* 0x00e80000c00c783b */ /* 0x000e620000004200 */
[--C-:B------:R-:W-:Y:S01]  /*140a0*/  FFMA.FTZ R160, R169, c[0x0][0x23c], -R170.reuse ;  /* 0x00008f00a9a07a23 */ /* 0x100fe200000108aa */
[----:B------:R-:W-:Y:S01]  /*140b0*/  MUFU.EX2 R156, R156 ;  /* 0x0000009c009c7308 */ /* 0x000fe20000000800 */
[--C-:B------:R-:W-:Y:S02]  /*140c0*/  FFMA.FTZ R163, R163, c[0x0][0x23c], -R170.reuse ;  /* 0x00008f00a3a37a23 */ /* 0x100fe400000108aa */
[----:B------:R-:W-:Y:S02]  /*140d0*/  FFMA.FTZ R165, R165, c[0x0][0x23c], -R170 ;  /* 0x00008f00a5a57a23 */ /* 0x000fe400000108aa */
        /* <DEDUP_REMOVED lines=136> */
[C---:B--2---:R-:W-:Y:S08]  /*14960*/  HMMA.16816.F32 R120, R4.reuse, R16, R120 ;  /* 0x000000100478723c */ /* 0x044ff00000001878 */
[C---:B------:R-:W-:Y:S01]  /*14970*/  HMMA.16816.F32 R116, R4.reuse, R18, R116 ;  /* 0x000000120474723c */ /* 0x040fe20000001874 */
[----:B------:R-:W2:Y:S07]  /*14980*/  LDSM.16.MT88.4 R16, [R192+0xf000] ;  /* 0x00f00000c010783b */ /* 0x000eae0000004200 */
[C---:B-1----:R-:W-:Y:S08]  /*14990*/  HMMA.16816.F32 R36, R4.reuse, R12, R36 ;  /* 0x0000000c0424723c */ /* 0x042ff00000001824 */
[C---:B------:R-:W-:Y:S01]  /*149a0*/  HMMA.16816.F32 R40, R4.reuse, R14, R40 ;  /* 0x0000000e0428723c */ /* 0x040fe20000001828 */
[----:B------:R-:W1:Y:S07]  /*149b0*/  LDSM.16.MT88.4 R12, [R194+0x11000] ;  /* 0x01100000c20c783b */ /* 0x000e6e0000004200 */
[C---:B------:R-:W-:Y:S08]  /*149c0*/  HMMA.16816.F32 R68, R4.reuse, R20, R68 ;  /* 0x000000140444723c */ /* 0x040ff00000001844 */
[C---:B---3--:R-:W-:Y:S08]  /*149d0*/  HMMA.16816.F32 R52, R4.reuse, R8, R52 ;  /* 0x000000080434723c */ /* 0x048ff00000001834 */
        /* <DEDUP_REMOVED lines=130> */
.L_x_6741:
[----:B------:R-:W-:-:S05]  /*15200*/  IMAD.MOV.U32 R5, RZ, RZ, c[0x0][0x1a0] ;  /* 0x00006800ff057624 */ /* 0x000fca00078e00ff */
[----:B------:R-:W-:-:S04]  /*15210*/  LEA R5, -R5, RZ, 0x6 ;  /* 0x000000ff05057211 */ /* 0x000fc800078e31ff */
[----:B------:R-:W-:Y:S02]  /*15220*/  SHF.R.S32.HI R0, RZ, 0x1f, R5 ;  /* 0x0000001fff007819 */ /* 0x000fe40000011405 */
.L_x_6742:
        /* <DEDUP_REMOVED lines=439> */
.L_x_6744:
[----:B------:R-:W-:-:S05]  /*16da0*/  IMAD.MOV.U32 R10, RZ, RZ, c[0x0][0x198] ;  /* 0x00006600ff0a7624 */ /* 0x000fca00078e00ff */
[----:B------:R-:W-:-:S04]  /*16db0*/  LEA R10, -R10, RZ, 0x6 ;  /* 0x000000ff0a0a7211 */ /* 0x000fc800078e31ff */
[----:B------:R-:W-:Y:S02]  /*16dc0*/  SHF.R.S32.HI R8, RZ, 0x1f, R10 ;  /* 0x0000001fff087819 */ /* 0x000fe4000001140a */
.L_x_6745:
        /* <DEDUP_REMOVED lines=28> */
.L_x_6743:
        /* <DEDUP_REMOVED lines=409> */
.L_x_6740:
        /* <DEDUP_REMOVED lines=8> */
[----:B------:R-:W-:Y:S01]  /*189a0*/  MOV R222, UR5 ;  /* 0x0000000500de7c02 */ /* 0x000fe20008000f00 */
[----:B------:R-:W-:Y:S02]  /*189b0*/  ULDC UR8, c[0x0][0x1a4] ;  /* 0x0000690000087ab9 */ /* 0x000fe40000000800 */
[----:B------:R-:W-:Y:S01]  /*189c0*/  USHF.L.U32 UR10, UR6, 0x5, URZ ;  /* 0x00000005060a7899 */ /* 0x000fe2000800063f */
[----:B------:R-:W-:Y:S01]  /*189d0*/  IMAD.U32 R220, RZ, RZ, UR4 ;  /* 0x00000004ffdc7e24 */ /* 0x000fe2000f8e00ff */
[----:B------:R-:W-:Y:S02]  /*189e0*/  USHF.L.U64.HI UR8, UR6, UR9, UR8 ;  /* 0x0000000906087299 */ /* 0x000fe40008010208 */
[----:B------:R-:W-:Y:S02]  /*189f0*/  ULDC.64 UR12, c[0x0][0x118] ;  /* 0x00004600000c7ab9 */ /* 0x000fe40000000a00 */
[----:B------:R-:W-:Y:S01]  /*18a00*/  ULDC UR4, c[0x0][0x19c] ;  /* 0x0000670000047ab9 */ /* 0x000fe20000000800 */
[----:B-1----:R-:W-:-:S04]  /*18a10*/  SHF.L.U32 R225, R225, 0x1, RZ ;  /* 0x00000001e1e17819 */ /* 0x002fc800000006ff */
[----:B------:R-:W-:Y:S02]  /*18a20*/  LOP3.LUT R225, R225, 0x6, RZ, 0xc0, !PT ;  /* 0x00000006e1e17812 */ /* 0x000fe400078ec0ff */
.L_x_6750:
        /* <DEDUP_REMOVED lines=65> */
.L_x_6747:
        /* <DEDUP_REMOVED lines=314> */
.L_x_6749:
        /* <DEDUP_REMOVED lines=27> */
.L_x_6748:
        /* <DEDUP_REMOVED lines=522> */
.L_x_6746:
        /* <DEDUP_REMOVED lines=279> */
.L_x_6752:
[----:B--23--:R-:W-:Y:S05]  /*1d5a0*/  BSYNC B0 ;  /* 0x0000000000007941 */ /* 0x00cfea0003800000 */
.L_x_6751:
        /* <DEDUP_REMOVED lines=51> */
.L_x_6753:
        /* <DEDUP_REMOVED lines=10> */
.L_x_7397:


//--------------------- .text._ZN5flash24flash_fwd_splitkv_kernelI23Flash_fwd_kernel_traitsILi192ELi64ELi64ELi4ELb0ELb0EN7cutlass6half_tE19Flash_kernel_traitsILi192ELi64ELi64ELi4ES3_EELb0ELb1ELb1ELb0ELb0ELb0ELb1ELb1EEEvNS_16Flash_fwd_paramsE --------------------------
	.section	.text._ZN5flash24flash_fwd_splitkv_kernelI23Flash_fwd_kernel_traitsILi192ELi64ELi64ELi4ELb0ELb0EN7cutlass6half_tE19Flash_kernel_traitsILi192ELi64ELi64ELi4ES3_EELb0ELb1ELb1ELb0ELb0ELb0ELb1ELb1EEEvNS_16Flash_fwd_paramsE,"ax",@progbits
	.sectioninfo	@"SHI_REGISTERS=243"
	.align	128
        .global         _ZN5flash24flash_fwd_splitkv_kernelI23Flash_fwd_kernel_traitsILi192ELi64ELi64ELi4ELb0ELb0EN7cutlass6half_tE19Flash_kernel_traitsILi192ELi64ELi64ELi4ES3_EELb0ELb1ELb1ELb0ELb0ELb0ELb1ELb1EEEvNS_16Flash_fwd_paramsE
        .type           _ZN5flash24flash_fwd_splitkv_kernelI23Flash_fwd_kernel_traitsILi192ELi64ELi64ELi4ELb0ELb0EN7cutlass6half_tE19Flash_kernel_traitsILi192ELi64ELi64ELi4ES3_EELb0ELb1ELb1ELb0ELb0ELb0ELb1ELb1EEEvNS_16Flash_fwd_paramsE,@function
        .size           _ZN5flash24flash_fwd_splitkv_kernelI23Flash_fwd_kernel_traitsILi192ELi64ELi64ELi4ELb0ELb0EN7cutlass6half_tE19Flash_kernel_traitsILi192ELi64ELi64ELi4ES3_EELb0ELb1ELb1ELb0ELb0ELb0ELb1ELb1EEEvNS_16Flash_fwd_paramsE,(.L_x_7398 - _ZN5flash24flash_fwd_splitkv_kernelI23Flash_fwd_kernel_traitsILi192ELi64ELi64ELi4ELb0ELb0EN7cutlass6half_tE19Flash_kernel_traitsILi192ELi64ELi64ELi4ES3_EELb0ELb1ELb1ELb0ELb0ELb0ELb1ELb1EEEvNS_16Flash_fwd_paramsE)
        .other          _ZN5flash24flash_fwd_splitkv_kernelI23Flash_fwd_kernel_traitsILi192ELi64ELi64ELi4ELb0ELb0EN7cutlass6half_tE19Flash_kernel_traitsILi192ELi64ELi64ELi4ES3_EELb0ELb1ELb1ELb0ELb0ELb0ELb1ELb1EEEvNS_16Flash_fwd_paramsE,@"STO_CUDA_ENTRY STV_DEFAULT"
_ZN5flash24flash_fwd_splitkv_kernelI23Flash_fwd_kernel_traitsILi192ELi64ELi64ELi4ELb0ELb0EN7cutlass6half_tE19Flash_kernel_traitsILi192ELi64ELi64ELi4ES3_EELb0ELb1ELb1ELb0ELb0ELb0ELb1ELb1EEEvNS_16Flash_fwd_paramsE:
.text._ZN5flash24flash_fwd_splitkv_kernelI23Flash_fwd_kernel_traitsILi192ELi64ELi64ELi4ELb0ELb0EN7cutlass6half_tE19Flash_kernel_traitsILi192ELi64ELi64ELi4ES3_EELb0ELb1ELb1ELb0ELb0ELb0ELb1ELb1EEEvNS_16Flash_fwd_paramsE:
        /* <DEDUP_REMOVED lines=53> */
.L_x_6754:
[----:B-1-34-:R-:W-:Y:S02]  /*0350*/  MOV R3, c[0x0][0x218] ;  /* 0x0000860000037a02 */ /* 0x01afe40000000f00 */
.L_x_6755:
        /* <DEDUP_REMOVED lines=15> */
[----:B------:R-:W-:Y:S01]  /*0450*/  IADD3 R8, R67, R65, -R196 ;  /* 0x0000004143087210 */ /* 0x000fe20007ffe8c4 */
[----:B------:R-:W1:Y:S01]  /*0460*/  S2R R132, SR_TID.X ;  /* 0x0000000000847919 */ /* 0x000e620000002100 */
[----:B------:R-:W2:Y:S02]  /*0470*/  I2F.RP R7, R4 ;  /* 0x0000000400077306 */ /* 0x000ea40000209400 */
[----:B------:R-:W-:Y:S02]  /*0480*/  IADD3 R2, R2, 0x3f, RZ ;  /* 0x0000003f02027810 */ /* 0x000fe40007ffe0ff */
[----:B------:R-:W-:-:S02]  /*0490*/  IADD3 R8, R8, -c[0x0][0x2e4], RZ ;  /* 0x8000b90008087a10 */ /* 0x000fc40007ffe0ff */
        /* <DEDUP_REMOVED lines=14> */
[----:B------:R-:W-:-:S05]  /*0580*/  IADD3 R10, R67, 0x3f, RZ ;  /* 0x0000003f430a7810 */ /* 0x000fca0007ffe0ff */
        /* <DEDUP_REMOVED lines=58> */
.L_x_6758:
[----:B------:R-:W-:Y:S05]  /*0930*/  BSYNC B0 ;  /* 0x0000000000007941 */ /* 0x000fea0003800000 */
.L_x_6757:
        /* <DEDUP_REMOVED lines=10> */
.L_x_6760:
[----:B------:R-:W-:Y:S05]  /*09e0*/  BSYNC B0 ;  /* 0x0000000000007941 */ /* 0x000fea0003800000 */
.L_x_6759:
        /* <DEDUP_REMOVED lines=10> */
.L_x_6762:
[----:B------:R-:W-:Y:S05]  /*0a90*/  BSYNC B0 ;  /* 0x0000000000007941 */ /* 0x000fea0003800000 */
.L_x_6761:
        /* <DEDUP_REMOVED lines=10> */
.L_x_6764:
[----:B------:R-:W-:Y:S05]  /*0b40*/  BSYNC B0 ;  /* 0x0000000000007941 */ /* 0x000fea0003800000 */
.L_x_6763:
        /* <DEDUP_REMOVED lines=10> */
.L_x_6766:
[----:B------:R-:W-:Y:S05]  /*0bf0*/  BSYNC B0 ;  /* 0x0000000000007941 */ /* 0x000fea0003800000 */
.L_x_6765:
        /* <DEDUP_REMOVED lines=10> */
.L_x_6768:
[----:B------:R-:W-:Y:S05]  /*0ca0*/  BSYNC B0 ;  /* 0x0000000000007941 */ /* 0x000fea0003800000 */
.L_x_6767:
        /* <DEDUP_REMOVED lines=10> */
.L_x_6770:
[----:B------:R-:W-:Y:S05]  /*0d50*/  BSYNC B0 ;  /* 0x0000000000007941 */ /* 0x000fea0003800000 */
.L_x_6769:
        /* <DEDUP_REMOVED lines=10> */
.L_x_6772:
[----:B------:R-:W-:Y:S05]  /*0e00*/  BSYNC B0 ;  /* 0x0000000000007941 */ /* 0x000fea0003800000 */
.L_x_6771:
        /* <DEDUP_REMOVED lines=32> */
.L_x_6756:
        /* <DEDUP_REMOVED lines=55> */
[----:B------:R-:W-:-:S06]  /*1380*/  IMAD.HI.U32 R2, R13, R2, R12 ;  /* 0x000000020d027227 */ /* 0x000fcc00078e000c */
[----:B------:R-:W-:-:S04]  /*1390*/  IMAD.HI.U32 R2, R2, R5, RZ ;  /* 0x0000000502027227 */ /* 0x000fc800078e00ff */
[----:B------:R-:W-:-:S04]  /*13a0*/  IMAD.MOV R0, RZ, RZ, -R2 ;  /* 0x000000ffff007224 */ /* 0x000fc800078e0a02 */
[----:B------:R-:W-:Y:S02]  /*13b0*/  IMAD R5, R4, R0, R5 ;  /* 0x0000000004057224 */ /* 0x000fe400078e0205 */
[----:B------:R-:W-:-:S03]  /*13c0*/  IMAD.MOV R0, RZ, RZ, -R11 ;  /* 0x000000ffff007224 */ /* 0x000fc600078e0a0b */
[----:B------:R-:W-:Y:S01]  /*13d0*/  ISETP.GT.U32.AND P0, PT, R4, R5, PT ;  /* 0x000000050400720c */ /* 0x000fe20003f04070 */
[----:B------:R-:W-:-:S05]  /*13e0*/  IMAD R13, R0, c[0x0][0x2d0], R7 ;  /* 0x0000b400000d7a24 */ /* 0x000fca00078e0207 */
[----:B------:R-:W-:-:S07]  /*13f0*/  SHF.R.S32.HI R133, RZ, 0x1f, R13 ;  /* 0x0000001fff857819 */ /* 0x000fce000001140d */
[-C--:B------:R-:W-:Y:S02]  /*1400*/  @!P0 IADD3 R5, R5, -R4.reuse, RZ ;  /* 0x8000000405058210 */ /* 0x080fe40007ffe0ff */
[----:B------:R-:W-:Y:S02]  /*1410*/  @!P0 IADD3 R2, R2, 0x1, RZ ;  /* 0x0000000102028810 */ /* 0x000fe40007ffe0ff */
[----:B------:R-:W-:Y:S02]  /*1420*/  ISETP.GE.U32.AND P1, PT, R5, R4, PT ;  /* 0x000000040500720c */ /* 0x000fe40003f26070 */
        /* <DEDUP_REMOVED lines=10> */
[----:B------:R-:W-:Y:S02]  /*14d0*/  IMAD R5, R3, c[0x0][0x184], R0 ;  /* 0x0000610003057a24 */ /* 0x000fe400078e0200 */
[----:B------:R-:W-:Y:S02]  /*14e0*/  IMAD R0, R133, c[0x0][0x198], RZ ;  /* 0x0000660085007a24 */ /* 0x000fe400078e02ff */
[----:B------:R-:W-:Y:S02]  /*14f0*/  IMAD.IADD R11, R11, 0x1, R5 ;  /* 0x000000010b0b7824 */ /* 0x000fe400078e0205 */
[C---:B------:R-:W-:Y:S01]  /*1500*/  IMAD R5, R13.reuse, c[0x0][0x19c], R0 ;  /* 0x000067000d057a24 */ /* 0x040fe200078e0200 */
[----:B------:R-:W-:Y:S01]  /*1510*/  SHF.R.S32.HI R0, RZ, 0x1f, R2 ;  /* 0x0000001fff007819 */ /* 0x000fe20000011402 */
[----:B------:R-:W-:-:S04]  /*1520*/  IMAD.WIDE.U32 R10, R13, c[0x0][0x198], R10 ;  /* 0x000066000d0a7a25 */ /* 0x000fc800078e000a */
[----:B------:R-:W-:Y:S01]  /*1530*/  IMAD R19, R3, c[0x0][0x18c], R4 ;  /* 0x0000630003137a24 */ /* 0x000fe200078e0204 */
[----:B------:R-:W-:Y:S01]  /*1540*/  IADD3 R11, R11, R5, RZ ;  /* 0x000000050b0b7210 */ /* 0x000fe20007ffe0ff */
[----:B------:R-:W-:Y:S02]  /*1550*/  IMAD R5, R0, c[0x0][0x1b0], RZ ;  /* 0x00006c0000057a24 */ /* 0x000fe400078e02ff */
[----:B------:R-:W-:-:S04]  /*1560*/  IMAD.WIDE.U32 R14, R3, c[0x0][0x188], RZ ;  /* 0x00006200030e7a25 */ /* 0x000fc800078e00ff */
[----:B------:R-:W-:Y:S01]  /*1570*/  IMAD.WIDE.U32 R10, R2, c[0x0][0x1b0], R10 ;  /* 0x00006c00020a7a25 */ /* 0x000fe200078e000a */
[----:B------:R-:W-:-:S03]  /*1580*/  IADD3 R19, R15, R19, RZ ;  /* 0x000000130f137210 */ /* 0x000fc60007ffe0ff */
[----:B------:R-:W-:Y:S01]  /*1590*/  IMAD R5, R2, c[0x0][0x1b4], R5 ;  /* 0x00006d0002057a24 */ /* 0x000fe200078e0205 */
[----:B------:R-:W-:Y:S01]  /*15a0*/  MOV R4, R10 ;  /* 0x0000000a00047202 */ /* 0x000fe20000000f00 */
[----:B------:R-:W-:Y:S02]  /*15b0*/  IMAD.MOV.U32 R18, RZ, RZ, R14 ;  /* 0x000000ffff127224 */ /* 0x000fe400078e000e */
[----:B------:R-:W-:Y:S01]  /*15c0*/  IMAD.IADD R5, R11, 0x1, R5 ;  /* 0x000000010b057824 */ /* 0x000fe200078e0205 */
[----:B------:R-:W-:Y:S05]  /*15d0*/  BRA `(.L_x_6774) ;  /* 0x0000046000007947 */ /* 0x000fea0003800000 */
.L_x_6773:
        /* <DEDUP_REMOVED lines=17> */
.L_x_6775:
[----:B------:R-:W-:Y:S02]  /*16f0*/  IABS R8, c[0x0][0x1c8] ;  /* 0x0000720000087a13 */ /* 0x000fe40000000000 */
[----:B------:R-:W-:Y:S02]  /*1700*/  IABS R7, R164 ;  /* 0x000000a400077213 */ /* 0x000fe40000000000 */
[----:B------:R-:W1:Y:S01]  /*1710*/  I2F.RP R4, R8 ;  /* 0x0000000800047306 */ /* 0x000e620000209400 */
[----:B------:R-:W-:-:S05]  /*1720*/  @P4 IADD3 R19, R6, R19, RZ ;  /* 0x0000001306134210 */ /* 0x000fca0007ffe0ff */
[----:B------:R-:W-:-:S04]  /*1730*/  @P4 IMAD.WIDE.U32 R12, R19, c[0x0][0x1a0], RZ ;  /* 0x00006800130c4a25 */ /* 0x000fc800078e00ff */
[----:B------:R-:W-:Y:S01]  /*1740*/  @P4 IMAD R19, R19, c[0x0][0x1a4], R13 ;  /* 0x0000690013134a24 */ /* 0x000fe200078e020d */
[----:B------:R-:W-:Y:S01]  /*1750*/  @P4 MOV R18, R12 ;  /* 0x0000000c00124202 */ /* 0x000fe20000000f00 */
[----:B-1----:R-:W1:Y:S02]  /*1760*/  MUFU.RCP R10, R4 ;  /* 0x00000004000a7308 */ /* 0x002e640000001000 */
[----:B-1----:R-:W-:-:S06]  /*1770*/  IADD3 R10, R10, 0xffffffe, RZ ;  /* 0x0ffffffe0a0a7810 */ /* 0x002fcc0007ffe0ff */
[----:B------:R-:W1:Y:S02]  /*1780*/  F2I.FTZ.U32.TRUNC.NTZ R11, R10 ;  /* 0x0000000a000b7305 */ /* 0x000e64000021f000 */
[----:B-1----:R-:W-:Y:S01]  /*1790*/  IMAD.MOV R2, RZ, RZ, -R11 ;  /* 0x000000ffff027224 */ /* 0x002fe200078e0a0b */
[----:B------:R-:W-:-:S03]  /*17a0*/  MOV R10, RZ ;  /* 0x000000ff000a7202 */ /* 0x000fc60000000f00 */
[----:B------:R-:W-:-:S04]  /*17b0*/  IMAD R2, R2, R8, RZ ;  /* 0x0000000802027224 */ /* 0x000fc800078e02ff */
[----:B------:R-:W-:Y:S01]  /*17c0*/  IMAD.HI.U32 R2, R11, R2, R10 ;  /* 0x000000020b027227 */ /* 0x000fe200078e000a */
[----:B------:R-:W-:-:S03]  /*17d0*/  MOV R10, R0 ;  /* 0x00000000000a7202 */ /* 0x000fc60000000f00 */
[----:B------:R-:W-:Y:S02]  /*17e0*/  IMAD.MOV.U32 R11, RZ, RZ, R5 ;  /* 0x000000ffff0b7224 */ /* 0x000fe400078e0005 */
        /* <DEDUP_REMOVED lines=14> */
[----:B------:R-:W-:Y:S02]  /*18d0*/  IMAD R4, R133, c[0x0][0x198], RZ ;  /* 0x0000660085047a24 */ /* 0x000fe400078e02ff */
[----:B------:R-:W-:Y:S02]  /*18e0*/  IMAD.MOV.U32 R13, RZ, RZ, R7 ;  /* 0x000000ffff0d7224 */ /* 0x000fe400078e0007 */
[----:B------:R-:W-:Y:S01]  /*18f0*/  @!P1 IMAD.MOV R2, RZ, RZ, -R2 ;  /* 0x000000ffff029224 */ /* 0x000fe200078e0a02 */
[----:B------:R-:W-:Y:S01]  /*1900*/  @!P0 LOP3.LUT R2, RZ, c[0x0][0x1c8], RZ, 0x33, !PT ;  /* 0x00007200ff028a12 */ /* 0x000fe200078e33ff */
[----:B------:R-:W-:-:S03]  /*1910*/  IMAD R4, R7, c[0x0][0x19c], R4 ;  /* 0x0000670007047a24 */ /* 0x000fc600078e0204 */
[----:B------:R-:W-:Y:S01]  /*1920*/  SHF.R.S32.HI R0, RZ, 0x1f, R2 ;  /* 0x0000001fff007819 */ /* 0x000fe20000011402 */
[----:B------:R-:W-:-:S04]  /*1930*/  IMAD.IADD R11, R11, 0x1, R4 ;  /* 0x000000010b0b7824 */ /* 0x000fc800078e0204 */
[----:B------:R-:W-:Y:S02]  /*1940*/  IMAD R5, R0, c[0x0][0x1b0], RZ ;  /* 0x00006c0000057a24 */ /* 0x000fe400078e02ff */
[----:B------:R-:W-:-:S04]  /*1950*/  IMAD.WIDE.U32 R10, R2, c[0x0][0x1b0], R10 ;  /* 0x00006c00020a7a25 */ /* 0x000fc800078e000a */
[----:B------:R-:W-:Y:S02]  /*1960*/  IMAD R5, R2, c[0x0][0x1b4], R5 ;  /* 0x00006d0002057a24 */ /* 0x000fe400078e0205 */
[----:B------:R-:W-:-:S03]  /*1970*/  IMAD.MOV.U32 R4, RZ, RZ, R10 ;  /* 0x000000ffff047224 */ /* 0x000fc600078e000a */
        /* <DEDUP_REMOVED lines=12> */
.L_x_6774:
        /* <DEDUP_REMOVED lines=8> */
[----:B------:R-:W-:Y:S01]  /*1ac0*/  IMAD.MOV.U32 R17, RZ, RZ, c[0x0][0x230] ;  /* 0x00008c00ff117624 */ /* 0x000fe200078e00ff */
[----:B------:R-:W-:Y:S01]  /*1ad0*/  MOV R73, 0x20 ;  /* 0x0000002000497802 */ /* 0x000fe20000000f00 */
[----:B------:R-:W-:-:S02]  /*1ae0*/  IMAD R169, R165, c[0x0][0x1a8], RZ ;  /* 0x00006a00a5a97a24 */ /* 0x000fc400078e02ff */
[----:B------:R-:W-:-:S04]  /*1af0*/  IMAD.HI.U32 R155, R6, R155, R16 ;  /* 0x0000009b069b7227 */ /* 0x000fc800078e0010 */
[----:B------:R-:W-:Y:S01]  /*1b00*/  @!P0 IMAD R8, R131, c[0x0][0x178], RZ ;  /* 0x00005e0083088a24 */ /* 0x000fe200078e02ff */
[----:B------:R-:W-:Y:S01]  /*1b10*/  SHF.R.S32.HI R153, RZ, 0x1, R155 ;  /* 0x00000001ff997819 */ /* 0x000fe2000001149b */
[----:B------:R-:W-:-:S04]  /*1b20*/  @P0 IMAD.WIDE.U32 R10, R9, c[0x0][0x190], RZ ;  /* 0x00006400090a0a25 */ /* 0x000fc800078e00ff */
[----:B------:R-:W-:-:S04]  /*1b30*/  @!P0 IMAD.WIDE.U32 R14, R197, c[0x0][0x178], RZ ;  /* 0x00005e00c50e8a25 */ /* 0x000fc800078e00ff */
[----:B-----5:R-:W-:Y:S02]  /*1b40*/  @!P0 IMAD R3, R197, c[0x0][0x17c], R8 ;  /* 0x00005f00c5038a24 */ /* 0x020fe400078e0208 */
[----:B------:R-:W-:Y:S01]  /*1b50*/  @P0 IMAD R9, R9, c[0x0][0x194], R11 ;  /* 0x0000650009090a24 */ /* 0x000fe200078e020b */
[----:B------:R-:W-:Y:S01]  /*1b60*/  LEA.HI R11, R157, R132, RZ, 0x4 ;  /* 0x000000849d0b7211 */ /* 0x000fe200078f20ff */
[----:B------:R-:W-:Y:S01]  /*1b70*/  @!P0 IMAD.IADD R9, R15, 0x1, R3 ;  /* 0x000000010f098824 */ /* 0x000fe200078e0203 */
[----:B------:R-:W-:Y:S01]  /*1b80*/  LOP3.LUT R15, R162, 0xfffffff8, RZ, 0xc0, !PT ;  /* 0xfffffff8a20f7812 */ /* 0x000fe200078ec0ff */
[----:B------:R-:W-:Y:S01]  /*1b90*/  @P0 IMAD.MOV.U32 R8, RZ, RZ, R10 ;  /* 0x000000ffff080224 */ /* 0x000fe200078e000a */
[----:B------:R-:W-:Y:S01]  /*1ba0*/  SHF.R.S32.HI R64, RZ, 0x4, R11 ;  /* 0x00000004ff407819 */ /* 0x000fe2000001140b */
[----:B------:R-:W-:Y:S01]  /*1bb0*/  @!P0 IMAD.MOV.U32 R8, RZ, RZ, R14 ;  /* 0x000000ffff088224 */ /* 0x000fe200078e000e */
[----:B------:R-:W-:Y:S01]  /*1bc0*/  SHF.R.S32.HI R162, RZ, 0x3, R162 ;  /* 0x00000003ffa27819 */ /* 0x000fe200000114a2 */
[----:B------:R-:W-:Y:S01]  /*1bd0*/  IMAD.IADD R62, R132, 0x1, -R15 ;  /* 0x00000001843e7824 */ /* 0x000fe200078e0a0f */
[C---:B------:R-:W-:Y:S01]  /*1be0*/  LOP3.LUT R3, R11.reuse, 0xfffffff0, RZ, 0xc0, !PT ;  /* 0xfffffff00b037812 */ /* 0x040fe200078ec0ff */
[----:B------:R-:W-:Y:S01]  /*1bf0*/  IMAD.MOV.U32 R47, RZ, RZ, 0x10 ;  /* 0x00000010ff2f7424 */ /* 0x000fe200078e00ff */
[----:B------:R-:W-:Y:S01]  /*1c00*/  LEA.HI R11, R11, R64, RZ, 0x1 ;  /* 0x000000400b0b7211 */ /* 0x000fe200078f08ff */
[----:B------:R-:W-:Y:S01]  /*1c10*/  IMAD.SHL.U32 R15, R162, 0x40, RZ ;  /* 0x00000040a20f7824 */ /* 0x000fe200078e00ff */
[----:B------:R-:W-:Y:S01]  /*1c20*/  SHF.L.U32 R14, R62, 0x3, RZ ;  /* 0x000000033e0e7819 */ /* 0x000fe200000006ff */
[----:B------:R-:W-:Y:S01]  /*1c30*/  IMAD.IADD R46, R132, 0x1, -R3 ;  /* 0x00000001842e7824 */ /* 0x000fe200078e0a03 */
[----:B------:R-:W-:Y:S01]  /*1c40*/  LOP3.LUT R11, R11, 0xfffffffe, RZ, 0xc0, !PT ;  /* 0xfffffffe0b0b7812 */ /* 0x000fe200078ec0ff */
[----:B------:R-:W-:Y:S01]  /*1c50*/  IMAD.SHL.U32 R151, R62, 0x4, RZ ;  /* 0x000000043e977824 */ /* 0x000fe200078e00ff */
[----:B------:R-:W-:Y:S01]  /*1c60*/  LOP3.LUT R15, R15, 0x1c0, RZ, 0xc0, !PT ;  /* 0x000001c00f0f7812 */ /* 0x000fe200078ec0ff */
[----:B------:R-:W-:Y:S01]  /*1c70*/  IMAD.MOV.U32 R175, RZ, RZ, c[0x0][0x198] ;  /* 0x00006600ffaf7624 */ /* 0x000fe200078e00ff */
[----:B------:R-:W-:Y:S01]  /*1c80*/  SHF.R.S32.HI R3, RZ, 0x1f, R46 ;  /* 0x0000001fff037819 */ /* 0x000fe2000001142e */
[----:B------:R-:W-:Y:S01]  /*1c90*/  IMAD.IADD R64, R64, 0x1, -R11 ;  /* 0x0000000140407824 */ /* 0x000fe200078e0a0b */
[----:B------:R-:W-:Y:S01]  /*1ca0*/  LOP3.LUT R11, R15, 0x38, R14, 0xf8, !PT ;  /* 0x000000380f0b7812 */ /* 0x000fe200078ef80e */
[----:B------:R-:W-:Y:S01]  /*1cb0*/  IMAD R152, R162, R153, R151 ;  /* 0x00000099a2987224 */ /* 0x000fe200078e0297 */
[----:B------:R-:W-:Y:S01]  /*1cc0*/  SHF.R.U32.HI R158, RZ, 0x3, R15 ;  /* 0x00000003ff9e7819 */ /* 0x000fe2000001160f */
[----:B------:R-:W-:Y:S01]  /*1cd0*/  IMAD R169, R164, c[0x0][0x1ac], R169 ;  /* 0x00006b00a4a97a24 */ /* 0x000fe200078e02a9 */
[----:B------:R-:W-:Y:S01]  /*1ce0*/  SHF.R.S32.HI R163, RZ, 0x1f, R162 ;  /* 0x0000001fffa37819 */ /* 0x000fe200000114a2 */
[----:B------:R-:W-:Y:S01]  /*1cf0*/  IMAD.IADD R151, R151, 0x1, R152 ;  /* 0x0000000197977824 */ /* 0x000fe200078e0298 */
[----:B------:R-:W-:Y:S01]  /*1d00*/  LEA.HI R3, R3, R46, RZ, 0x3 ;  /* 0x0000002e03037211 */ /* 0x000fe200078f18ff */
[----:B------:R-:W-:Y:S01]  /*1d10*/  IMAD.SHL.U32 R61, R175, 0x10, RZ ;  /* 0x00000010af3d7824 */ /* 0x000fe200078e00ff */
[----:B------:R-:W-:Y:S01]  /*1d20*/  IADD3 R8, P0, R14, R8, RZ ;  /* 0x000000080e087210 */ /* 0x000fe20007f1e0ff */
[----:B------:R-:W-:Y:S01]  /*1d30*/  IMAD.WIDE R20, R21, 0x40, R162 ;  /* 0x0000004015147825 */ /* 0x000fe200078e02a2 */
[----:B------:R-:W-:-:S02]  /*1d40*/  SHF.R.S32.HI R15, RZ, 0x1f, R14 ;  /* 0x0000001fff0f7819 */ /* 0x000fc4000001140e */
[----:B------:R-:W-:Y:S01]  /*1d50*/  LOP3.LUT R158, R11, R158, RZ, 0x3c, !PT ;  /* 0x0000009e0b9e7212 */ /* 0x000fe200078e3cff */
[----:B------:R-:W-:Y:S01]  /*1d60*/  IMAD R166, R21, c[0x0][0x190], RZ ;  /* 0x0000640015a67a24 */ /* 0x000fe200078e02ff */
[----:B------:R-:W-:Y:S01]  /*1d70*/  IADD3 R11, R14, 0x40, RZ ;  /* 0x000000400e0b7810 */ /* 0x000fe20007ffe0ff */
[----:B------:R-:W-:Y:S01]  /*1d80*/  IMAD.X R9, R15, 0x1, R9, P0 ;  /* 0x000000010f097824 */ /* 0x000fe200000e0609 */
[----:B------:R-:W-:Y:S01]  /*1d90*/  LOP3.LUT R17, R3, 0xfffffff8, RZ, 0xc0, !PT ;  /* 0xfffffff803117812 */ /* 0x000fe200078ec0ff */
[----:B------:R-:W-:Y:S01]  /*1da0*/  IMAD R166, R20, c[0x0][0x194], R166 ;  /* 0x0000650014a67a24 */ /* 0x000fe200078e02a6 */
[----:B------:R-:W-:Y:S01]  /*1db0*/  ISETP.GE.AND P0, PT, R11, c[0x0][0x220], PT ;  /* 0x000088000b007a0c */ /* 0x000fe20003f06270 */
[----:B------:R-:W-:Y:S01]  /*1dc0*/  IMAD.SHL.U32 R3, R3, 0x40, RZ ;  /* 0x0000004003037824 */ /* 0x000fe200078e00ff */
[----:B------:R-:W-:Y:S01]  /*1dd0*/  ISETP.GE.AND P1, PT, R14, c[0x0][0x220], PT ;  /* 0x000088000e007a0c */ /* 0x000fe20003f26270 */
[----:B------:R-:W-:Y:S01]  /*1de0*/  IMAD.IADD R46, R46, 0x1, -R17 ;  /* 0x000000012e2e7824 */ /* 0x000fe200078e0a11 */
[----:B------:R-:W-:Y:S01]  /*1df0*/  IADD3 R10, R14, 0x80, RZ ;  /* 0x000000800e0a7810 */ /* 0x000fe20007ffe0ff */
[----:B------:R-:W-:Y:S01]  /*1e00*/  IMAD.WIDE.U32 R16, R20, c[0x0][0x190], R8 ;  /* 0x0000640014107a25 */ /* 0x000fe200078e0008 */
[----:B------:R-:W-:-:S02]  /*1e10*/  SEL R9, RZ, 0xffffffff, P0 ;  /* 0xffffffffff097807 */ /* 0x000fc40000000000 */
[----:B------:R-:W-:Y:S01]  /*1e20*/  IADD3 R18, P0, R14, R18, RZ ;  /* 0x000000120e127210 */ /* 0x000fe20007f1e0ff */
[----:B------:R-:W-:Y:S01]  /*1e30*/  IMAD.IADD R167, R17, 0x1, R166 ;  /* 0x0000000111a77824 */ /* 0x000fe200078e02a6 */
[----:B------:R-:W-:Y:S01]  /*1e40*/  SEL R6, RZ, 0x1, P1 ;  /* 0x00000001ff067807 */ /* 0x000fe20000800000 */
[----:B------:R-:W-:Y:S01]  /*1e50*/  IMAD.SHL.U32 R9, R9, 0x2, RZ ;  /* 0x0000000209097824 */ /* 0x000fe200078e00ff */
[----:B------:R-:W-:Y:S01]  /*1e60*/  LOP3.LUT P2, RZ, R46, 0x4, RZ, 0xc0, !PT ;  /* 0x000000042eff7812 */ /* 0x000fe2000784c0ff */
[----:B------:R-:W-:Y:S01]  /*1e70*/  IMAD.X R19, R15, 0x1, R19, P0 ;  /* 0x000000010f137824 */ /* 0x000fe200000e0613 */
[----:B------:R-:W-:Y:S01]  /*1e80*/  IADD3 R136, P0, R162, R13, RZ ;  /* 0x0000000da2887210 */ /* 0x000fe20007f1e0ff */
[----:B------:R-:W-:Y:S01]  /*1e90*/  IMAD.SHL.U32 R13, R64, 0x8, RZ ;  /* 0x00000008400d7824 */ /* 0x000fe200078e00ff */
[----:B------:R-:W-:Y:S01]  /*1ea0*/  LOP3.LUT R9, R9, 0x2, R6, 0xe2, !PT ;  /* 0x0000000209097812 */ /* 0x000fe200078ee206 */
[----:B------:R-:W-:Y:S01]  /*1eb0*/  IMAD R17, R0, c[0x0][0x1b8], RZ ;  /* 0x00006e0000117a24 */ /* 0x000fe200078e02ff */
[----:B------:R-:W-:Y:S01]  /*1ec0*/  LOP3.LUT P1, RZ, R46, 0x2, RZ, 0xc0, !PT ;  /* 0x000000022eff7812 */ /* 0x000fe2000782c0ff */
[----:B------:R-:W-:Y:S01]  /*1ed0*/  IMAD.X R133, R163, 0x1, R133, P0 ;  /* 0x00000001a3857824 */ /* 0x000fe200000e0685 */
[----:B------:R-:W-:Y:S01]  /*1ee0*/  ISETP.GE.AND P0, PT, R10, c[0x0][0x220], PT ;  /* 0x000088000a007a0c */ /* 0x000fe20003f06270 */
[----:B------:R-:W-:Y:S01]  /*1ef0*/  IMAD.SHL.U32 R46, R46, 0x40, RZ ;  /* 0x000000402e2e7824 */ /* 0x000fe200078e00ff */
[----:B------:R-:W-:Y:S01]  /*1f00*/  MOV R166, R16 ;  /* 0x0000001000a67202 */ /* 0x000fe20000000f00 */
[C---:B------:R-:W-:Y:S01]  /*1f10*/  IMAD R16, R2.reuse, c[0x0][0x1bc], R17 ;  /* 0x00006f0002107a24 */ /* 0x040fe200078e0211 */
[----:B------:R-:W-:Y:S01]  /*1f20*/  SEL R156, RZ, 0x4, P0 ;  /* 0x00000004ff9c7807 */ /* 0x000fe20000000000 */
[----:B------:R-:W-:Y:S01]  /*1f30*/  IMAD.WIDE.U32 R18, R2, c[0x0][0x1b8], R18 ;  /* 0x00006e0002127a25 */ /* 0x000fe200078e0012 */
[----:B------:R-:W-:-:S02]  /*1f40*/  IADD3 R160, P0, R14, R4, RZ ;  /* 0x000000040ea07210 */ /* 0x000fc40007f1e0ff */
[----:B------:R-:W-:Y:S01]  /*1f50*/  LOP3.LUT R156, R9, R156, RZ, 0xfc, !PT ;  /* 0x0000009c099c7212 */ /* 0x000fe200078efcff */
[----:B------:R-:W-:Y:S01]  /*1f60*/  IMAD.IADD R17, R19, 0x1, R16 ;  /* 0x0000000113117824 */ /* 0x000fe200078e0210 */
[----:B------:R-:W-:Y:S01]  /*1f70*/  SHF.R.S32.HI R9, RZ, 0x1f, R68 ;  /* 0x0000001fff097819 */ /* 0x000fe20000011444 */
[----:B------:R-:W-:Y:S01]  /*1f80*/  IMAD R133, R133, c[0x0][0x1a0], RZ ;  /* 0x0000680085857a24 */ /* 0x000fe200078e02ff */
[----:B------:R-:W-:Y:S01]  /*1f90*/  LOP3.LUT R46, R46, 0x1c0, RZ, 0xc0, !PT ;  /* 0x000001c02e2e7812 */ /* 0x000fe200078ec0ff */
[----:B------:R-:W-:Y:S01]  /*1fa0*/  IMAD.MOV.U32 R16, RZ, RZ, R18 ;  /* 0x000000ffff107224 */ /* 0x000fe200078e0012 */
[----:B------:R-:W-:Y:S01]  /*1fb0*/  LEA.HI R66, R9, R68, RZ, 0x6 ;  /* 0x0000004409427211 */ /* 0x000fe200078f30ff */
[----:B------:R-:W-:Y:S01]  /*1fc0*/  IMAD R159, R163, c[0x0][0x198], RZ ;  /* 0x00006600a39f7a24 */ /* 0x000fe200078e02ff */
[----:B------:R-:W-:Y:S01]  /*1fd0*/  IADD3.X R161, R15, R5, RZ, P0, !PT ;  /* 0x000000050fa17210 */ /* 0x000fe200007fe4ff */
[C---:B------:R-:W-:Y:S01]  /*1fe0*/  IMAD R133, R136.reuse, c[0x0][0x1a4], R133 ;  /* 0x0000690088857a24 */ /* 0x040fe200078e0285 */
[----:B------:R-:W-:Y:S01]  /*1ff0*/  SHF.R.S32.HI R66, RZ, 0x6, R66 ;  /* 0x00000006ff427819 */ /* 0x000fe20000011442 */
[----:B------:R-:W-:Y:S01]  /*2000*/  IMAD.WIDE.U32 R136, R136, c[0x0][0x1a0], R16 ;  /* 0x0000680088887a25 */ /* 0x000fe200078e0010 */
[----:B------:R-:W-:-:S02]  /*2010*/  LOP3.LUT R13, R46, 0x8, R13, 0xf8, !PT ;  /* 0x000000082e0d7812 */ /* 0x000fc400078ef80d */
[----:B------:R-:W-:Y:S01]  /*2020*/  IMNMX R66, R195, R66, !PT ;  /* 0x00000042c3427217 */ /* 0x000fe20007800200 */
[C---:B------:R-:W-:Y:S01]  /*2030*/  IMAD R159, R162.reuse, c[0x0][0x19c], R159 ;  /* 0x00006700a29f7a24 */ /* 0x040fe200078e029f */
[----:B------:R-:W-:Y:S01]  /*2040*/  SHF.R.U32.HI R46, RZ, 0x3, R46 ;  /* 0x00000003ff2e7819 */ /* 0x000fe2000001162e */
[----:B------:R-:W-:Y:S01]  /*2050*/  IMAD.WIDE.U32 R160, R162, c[0x0][0x198], R160 ;  /* 0x00006600a2a07a25 */ /* 0x000fe200078e00a0 */
[----:B------:R-:W-:Y:S02]  /*2060*/  ISETP.GT.AND P0, PT, R134, R66, PT ;  /* 0x000000428600720c */ /* 0x000fe40003f04270 */
[----:B------:R-:W-:Y:S01]  /*2070*/  LEA.HI R21, R157, R132, RZ, 0x6 ;  /* 0x000000849d157211 */ /* 0x000fe200078f30ff */
[----:B------:R-:W-:Y:S01]  /*2080*/  IMAD.WIDE.U32 R166, R164, c[0x0][0x1a8], R166 ;  /* 0x00006a00a4a67a25 */ /* 0x000fe200078e00a6 */
[----:B------:R-:W-:Y:S02]  /*2090*/  LOP3.LUT R46, R13, R46, RZ, 0x3c, !PT ;  /* 0x0000002e0d2e7212 */ /* 0x000fe400078e3cff */
[----:B------:R-:W-:Y:S01]  /*20a0*/  LEA.HI R157, R157, R132, RZ, 0x5 ;  /* 0x000000849d9d7211 */ /* 0x000fe200078f28ff */
[----:B------:R-:W-:Y:S01]  /*20b0*/  IMAD.SHL.U32 R21, R21, 0x8, RZ ;  /* 0x0000000815157824 */ /* 0x000fe200078e00ff */
[----:B------:R-:W-:Y:S01]  /*20c0*/  LOP3.LUT R46, R46, 0xfffffe00, R3, 0xf8, !PT ;  /* 0xfffffe002e2e7812 */ /* 0x000fe200078ef803 */
[----:B------:R-:W-:Y:S01]  /*20d0*/  IMAD.MOV.U32 R3, RZ, RZ, c[0x0][0x1a0] ;  /* 0x00006800ff037624 */ /* 0x000fe200078e00ff */
[----:B------:R-:W-:Y:S01]  /*20e0*/  SHF.R.S32.HI R63, RZ, 0x5, R157 ;  /* 0x00000005ff3f7819 */ /* 0x000fe2000001149d */
[----:B------:R-:W-:Y:S01]  /*20f0*/  IMAD.SHL.U32 R154, R153, 0x10, RZ ;  /* 0x00000010999a7824 */ /* 0x000fe200078e00ff */
[----:B------:R-:W-:Y:S01]  /*2100*/  LOP3.LUT R157, R157, 0xffffffe0, RZ, 0xc0, !PT ;  /* 0xffffffe09d9d7812 */ /* 0x000fe200078ec0ff */
[----:B------:R-:W-:Y:S01]  /*2110*/  IMAD.SHL.U32 R119, R3, 0x10, RZ ;  /* 0x0000001003777824 */ /* 0x000fe200078e00ff */
[----:B------:R-:W-:Y:S01]  /*2120*/  LOP3.LUT R158, R158, 0xfffffe00, R21, 0xf8, !PT ;  /* 0xfffffe009e9e7812 */ /* 0x000fe200078ef815 */
[----:B------:R-:W-:Y:S01]  /*2130*/  IMAD.IADD R159, R161, 0x1, R159 ;  /* 0x00000001a19f7824 */ /* 0x000fe200078e029f */
[-C--:B------:R-:W-:Y:S01]  /*2140*/  SHF.L.U64.HI R118, R3, R98.reuse, c[0x0][0x1a4] ;  /* 0x0000690003767619 */ /* 0x080fe20000010262 */
[----:B------:R-:W-:Y:S01]  /*2150*/  IMAD.IADD R157, R132, 0x1, -R157 ;  /* 0x00000001849d7824 */ /* 0x000fe200078e0a9d */
[----:B------:R-:W-:Y:S01]  /*2160*/  SHF.L.U64.HI R60, R175, R98, c[0x0][0x19c] ;  /* 0x00006700af3c7619 */ /* 0x000fe20000010262 */
[----:B------:R-:W-:Y:S01]  /*2170*/  IMAD.IADD R133, R137, 0x1, R133 ;  /* 0x0000000189857824 */ /* 0x000fe200078e0285 */
[----:B------:R-:W-:Y:S01]  /*2180*/  SHF.R.S32.HI R130, RZ, 0x1f, R152 ;  /* 0x0000001fff827819 */ /* 0x000fe20000011498 */
[----:B------:R-:W-:Y:S01]  /*2190*/  IMAD.IADD R169, R167, 0x1, R169 ;  /* 0x00000001a7a97824 */ /* 0x000fe200078e02a9 */
[----:B------:R-:W-:-:S02]  /*21a0*/  SHF.R.S32.HI R129, RZ, 0x1f, R151 ;  /* 0x0000001fff817819 */ /* 0x000fc40000011497 */
[----:B------:R-:W-:Y:S02]  /*21b0*/  SEL R47, R47, 0xfffffff0, !P1 ;  /* 0xfffffff02f2f7807 */ /* 0x000fe40004800000 */
[----:B------:R-:W-:Y:S01]  /*21c0*/  SEL R45, R73, 0xffffffe0, !P2 ;  /* 0xffffffe0492d7807 */ /* 0x000fe20005000000 */
        /* <DEDUP_REMOVED lines=13> */
[C---:B------:R-:W-:Y:S01]  /*22a0*/  IMAD R6, R197.reuse, c[0x0][0x284], R6 ;  /* 0x0000a100c5067a24 */ /* 0x040fe200078e0206 */
[C---:B------:R-:W-:Y:S01]  /*22b0*/  IADD3 R143, R154.reuse, 0x40, RZ ;  /* 0x000000409a8f7810 */ /* 0x040fe20007ffe0ff */
        /* <DEDUP_REMOVED lines=12> */
[----:B------:R-:W-:Y:S01]  /*2380*/  IMAD R4, R8, c[0x0][0x28c], R5 ;  /* 0x0000a30008047a24 */ /* 0x000fe200078e0205 */
[----:B------:R-:W-:Y:S01]  /*2390*/  LOP3.LUT R150, R146, 0x1, RZ, 0xc0, !PT ;  /* 0x0000000192967812 */ /* 0x000fe200078ec0ff */
[----:B------:R-:W-:Y:S01]  /*23a0*/  IMAD.WIDE.U32 R12, R8, c[0x0][0x288], R12 ;  /* 0x0000a200080c7a25 */ /* 0x000fe200078e000c */
[----:B------:R-:W-:Y:S01]  /*23b0*/  LOP3.LUT R148, R146, 0x2, RZ, 0xc0, !PT ;  /* 0x0000000292947812 */ /* 0x000fe200078ec0ff */
        /* <DEDUP_REMOVED lines=54> */
[C---:B------:R-:W-:Y:S01]  /*2720*/  IADD3 R88, P2, R61.reuse, R86, RZ ;  /* 0x000000563d587210 */ /* 0x040fe20007f5e0ff */
[----:B------:R-:W-:Y:S01]  /*2730*/  IMAD.MOV.U32 R71, RZ, RZ, 0x5 ;  /* 0x00000005ff477424 */ /* 0x000fe200078e00ff */
[----:B------:R-:W-:Y:S01]  /*2740*/  IADD3 R83, P4, R70, 0x80, RZ ;  /* 0x0000008046537810 */ /* 0x000fe20007f9e0ff */
[----:B------:R-:W-:Y:S01]  /*2750*/  IMAD.X R74, RZ, RZ, R69, P0 ;  /* 0x000000ffff4a7224 */ /* 0x000fe200000e0645 */
[----:B------:R-:W-:Y:S01]  /*2760*/  SHF.L.U64.HI R102, R102, 0x1, R0 ;  /* 0x0000000166667819 */ /* 0x000fe20000010200 */
[----:B------:R-:W-:Y:S01]  /*2770*/  IMAD.IADD R140, R154, 0x1, R143 ;  /* 0x000000019a8c7824 */ /* 0x000fe200078e028f */
        /* <DEDUP_REMOVED lines=15> */
[----:B------:R-:W-:Y:S01]  /*2870*/  IMAD.IADD R138, R154, 0x1, R140 ;  /* 0x000000019a8a7824 */ /* 0x000fe200078e028c */
[----:B------:R-:W-:Y:S01]  /*2880*/  SHF.L.U64.HI R98, R172, R98, c[0x0][0x294] ;  /* 0x0000a500ac627619 */ /* 0x000fe20000010262 */
        /* <DEDUP_REMOVED lines=24> */
[--C-:B------:R-:W-:Y:S01]  /*2a10*/  IMAD.X R90, R76, 0x1, R69.reuse, P5 ;  /* 0x000000014c5a7824 */ /* 0x100fe200028e0645 */
        /* <DEDUP_REMOVED lines=9> */
.L_x_6869:
        /* <DEDUP_REMOVED lines=18> */
.L_x_6778:
[----:B------:R-:W-:Y:S05]  /*2bd0*/  BSYNC B0 ;  /* 0x0000000000007941 */ /* 0x000fea0003800000 */
.L_x_6777:
        /* <DEDUP_REMOVED lines=18> */
.L_x_6780:
[----:B------:R-:W-:Y:S05]  /*2d00*/  BSYNC B0 ;  /* 0x0000000000007941 */ /* 0x000fea0003800000 */
.L_x_6779:
        /* <DEDUP_REMOVED lines=18> */
.L_x_6782:
[----:B------:R-:W-:Y:S05]  /*2e30*/  BSYNC B0 ;  /* 0x0000000000007941 */ /* 0x000fea0003800000 */
.L_x_6781:
        /* <DEDUP_REMOVED lines=18> */
.L_x_6784:
[----:B------:R-:W-:Y:S05]  /*2f60*/  BSYNC B0 ;  /* 0x0000000000007941 */ /* 0x000fea0003800000 */
.L_x_6783:
        /* <DEDUP_REMOVED lines=65> */
.L_x_6790:
[----:B------:R-:W-:Y:S05]  /*3380*/  BSYNC B0 ;  /* 0x0000000000007941 */ /* 0x000fea0003800000 */
.L_x_6789:
        /* <DEDUP_REMOVED lines=54> */
.L_x_6792:
[----:B------:R-:W-:Y:S05]  /*36f0*/  BSYNC B0 ;  /* 0x0000000000007941 */ /* 0x000fea0003800000 */
.L_x_6791:
        /* <DEDUP_REMOVED lines=53> */
.L_x_6788:
[----:B------:R-:W-:Y:S05]  /*3a50*/  BSYNC B1 ;  /* 0x0000000000017941 */ /* 0x000fea0003800000 */
.L_x_6787:
        /* <DEDUP_REMOVED lines=64> */
.L_x_6796:
[----:B------:R-:W-:Y:S05]  /*3e60*/  BSYNC B0 ;  /* 0x0000000000007941 */ /* 0x000fea0003800000 */
.L_x_6795:
        /* <DEDUP_REMOVED lines=57> */
.L_x_6798:
[----:B------:R-:W-:Y:S05]  /*4200*/  BSYNC B0 ;  /* 0x0000000000007941 */ /* 0x000fea0003800000 */
.L_x_6797:
        /* <DEDUP_REMOVED lines=56> */
.L_x_6794:
[----:B------:R-:W-:Y:S05]  /*4590*/  BSYNC B1 ;  /* 0x0000000000017941 */ /* 0x000fea0003800000 */
.L_x_6793:
        /* <DEDUP_REMOVED lines=64> */
.L_x_6802:
[----:B------:R-:W-:Y:S05]  /*49a0*/  BSYNC B0 ;  /* 0x0000000000007941 */ /* 0x000fea0003800000 */
.L_x_6801:
        /* <DEDUP_REMOVED lines=57> */
.L_x_6804:
[----:B------:R-:W-:Y:S05]  /*4d40*/  BSYNC B0 ;  /* 0x0000000000007941 */ /* 0x000fea0003800000 */
.L_x_6803:
        /* <DEDUP_REMOVED lines=56> */
.L_x_6800:
[----:B------:R-:W-:Y:S05]  /*50d0*/  BSYNC B1 ;  /* 0x0000000000017941 */ /* 0x000fea0003800000 */
.L_x_6799:
        /* <DEDUP_REMOVED lines=68> */
.L_x_6808:
[----:B------:R-:W-:Y:S05]  /*5520*/  BSYNC B0 ;  /* 0x0000000000007941 */ /* 0x000fea0003800000 */
.L_x_6807:
        /* <DEDUP_REMOVED lines=57> */
.L_x_6810:
[----:B------:R-:W-:Y:S05]  /*58c0*/  BSYNC B0 ;  /* 0x0000000000007941 */ /* 0x000fea0003800000 */
.L_x_6809:
        /* <DEDUP_REMOVED lines=56> */
.L_x_6806:
[----:B------:R-:W-:Y:S05]  /*5c50*/  BSYNC B1 ;  /* 0x0000000000017941 */ /* 0x000fea0003800000 */
.L_x_6805:
        /* <DEDUP_REMOVED lines=8> */
.L_x_6786:
        /* <DEDUP_REMOVED lines=95> */
.L_x_6817:
[----:B------:R-:W-:Y:S05]  /*62d0*/  BSYNC B0 ;  /* 0x0000000000007941 */ /* 0x000fea0003800000 */
.L_x_6816:
[----:B------:R-:W-:Y:S05]  /*62e0*/  MOV R107, R105 ;  /* 0x00000069006b7202 */ /* 0x000fea0000000f00 */
[----:B-----5:R2:W-:Y:S02]  /*62f0*/  STG.E.128 [R106.64], R52 ;  /* 0x000000346a007986 */ /* 0x0205e4000c101d06 */
.L_x_6815:
[----:B------:R-:W-:Y:S05]  /*6300*/  BSYNC B1 ;  /* 0x0000000000017941 */ /* 0x000fea0003800000 */
.L_x_6814:
        /* <DEDUP_REMOVED lines=94> */
.L_x_6821:
[----:B------:R-:W-:Y:S05]  /*68f0*/  BSYNC B0 ;  /* 0x0000000000007941 */ /* 0x000fea0003800000 */
.L_x_6820:
[----:B------:R-:W-:Y:S05]  /*6900*/  MOV R107, R105 ;  /* 0x00000069006b7202 */ /* 0x000fea0000000f00 */
[----:B-----5:R3:W-:Y:S02]  /*6910*/  STG.E.128 [R106.64+0x80], R52 ;  /* 0x000080346a007986 */ /* 0x0207e4000c101d06 */
.L_x_6819:
[----:B------:R-:W-:Y:S05]  /*6920*/  BSYNC B1 ;  /* 0x0000000000017941 */ /* 0x000fea0003800000 */
.L_x_6818:
        /* <DEDUP_REMOVED lines=93> */
.L_x_6823:
[----:B------:R-:W-:Y:S05]  /*6f00*/  BSYNC B0 ;  /* 0x0000000000007941 */ /* 0x000fea0003800000 */
.L_x_6822:
[----:B------:R-:W-:Y:S05]  /*6f10*/  MOV R107, R105 ;  /* 0x00000069006b7202 */ /* 0x000fea0000000f00 */
[----:B-----5:R3:W-:Y:S02]  /*6f20*/  STG.E.128 [R106.64+0x100], R52 ;  /* 0x000100346a007986 */ /* 0x0207e4000c101d06 */
.L_x_6813:
[----:B------:R-:W-:Y:S05]  /*6f30*/  BSYNC B2 ;  /* 0x0000000000027941 */ /* 0x000fea0003800000 */
.L_x_6812:
        /* <DEDUP_REMOVED lines=24> */
[----:B--23--:R-:W-:Y:S02]  /*70c0*/  IADD3 R107, P5, R154, R177, RZ ;  /* 0x000000b19a6b7210 */ /* 0x00cfe40007fbe0ff */
[C---:B------:R-:W-:Y:S02]  /*70d0*/  LEA R18, P0, R176.reuse, R178, 0x1 ;  /* 0x000000b2b0127211 */ /* 0x040fe400078008ff */
[----:B------:R-:W-:Y:S02]  /*70e0*/  @P4 IADD3 R181, RZ, -UR5, RZ ;  /* 0x80000005ffb54c10 */ /* 0x000fe4000fffe0ff */
[----:B------:R-:W-:Y:S02]  /*70f0*/  LEA.HI.X.SX32 R19, R176, R179, 0x1, P0 ;  /* 0x000000b3b0137211 */ /* 0x000fe400000f0eff */
[----:B------:R-:W-:Y:S02]  /*7100*/  LEA.HI.X.SX32 R176, R177, R128, 0x1, P5 ;  /* 0x00000080b1b07211 */ /* 0x000fe400028f0eff */
[C---:B----4-:R-:W-:Y:S01]  /*7110*/  LEA R178, P0, R107.reuse, R114, 0x1 ;  /* 0x000000726bb27211 */ /* 0x050fe200078008ff */
[----:B------:R-:W2:Y:S03]  /*7120*/  LDG.E.128 R28, [R18.64] ;  /* 0x00000006121c7981 */ /* 0x000ea6000c1e1d00 */
[----:B------:R-:W-:Y:S02]  /*7130*/  LEA.HI.X R179, R107, R115, R176, 0x1, P0 ;  /* 0x000000736bb37211 */ /* 0x000fe400000f0cb0 */
[----:B------:R-:W-:Y:S04]  /*7140*/  IADD3 R107, P0, R154, R181, RZ ;  /* 0x000000b59a6b7210 */ /* 0x000fe80007f1e0ff */
[----:B------:R-:W-:Y:S01]  /*7150*/  LEA.HI.X.SX32 R180, R181, R128, 0x1, P0 ;  /* 0x00000080b5b47211 */ /* 0x000fe200000f0eff */
[----:B------:R-:W3:Y:S01]  /*7160*/  LDG.E.128 R176, [R178.64] ;  /* 0x00000006b2b07981 */ /* 0x000ee2000c1e1d00 */
        /* <DEDUP_REMOVED lines=63> */
.L_x_6829:
[----:B------:R-:W-:Y:S05]  /*7560*/  BSYNC B0 ;  /* 0x0000000000007941 */ /* 0x000fea0003800000 */
.L_x_6828:
[C---:B------:R-:W-:Y:S04]  /*7570*/  LEA R2, P0, R61.reuse, R106, 0x1 ;  /* 0x0000006a3d027211 */ /* 0x040fe800078008ff */
[----:B------:R-:W-:Y:S05]  /*7580*/  LEA.HI.X R3, R61, R105, R60, 0x1, P0 ;  /* 0x000000693d037211 */ /* 0x000fea00000f0c3c */
[----:B-----5:R1:W-:Y:S04]  /*7590*/  STG.E.128 [R2.64], R56 ;  /* 0x0000003802007986 */ /* 0x0203e8000c101d06 */
.L_x_6827:
[----:B------:R-:W-:Y:S05]  /*75a0*/  BSYNC B1 ;  /* 0x0000000000017941 */ /* 0x000fea0003800000 */
.L_x_6826:
        /* <DEDUP_REMOVED lines=23> */
[----:B--23--:R-:W-:Y:S02]  /*7720*/  IADD3 R107, P5, R143, R176, RZ ;  /* 0x000000b08f6b7210 */ /* 0x00cfe40007fbe0ff */
        /* <DEDUP_REMOVED lines=72> */
.L_x_6833:
[----:B------:R-:W-:Y:S05]  /*7bb0*/  BSYNC B0 ;  /* 0x0000000000007941 */ /* 0x000fea0003800000 */
.L_x_6832:
[C---:B------:R-:W-:Y:S04]  /*7bc0*/  LEA R2, P0, R78.reuse, R106, 0x1 ;  /* 0x0000006a4e027211 */ /* 0x040fe800078008ff */
[----:B------:R-:W-:Y:S05]  /*7bd0*/  LEA.HI.X R3, R78, R105, R79, 0x1, P0 ;  /* 0x000000694e037211 */ /* 0x000fea00000f0c4f */
[----:B-----5:R4:W-:Y:S04]  /*7be0*/  STG.E.128 [R2.64], R56 ;  /* 0x0000003802007986 */ /* 0x0209e8000c101d06 */
.L_x_6831:
[----:B------:R-:W-:Y:S05]  /*7bf0*/  BSYNC B1 ;  /* 0x0000000000017941 */ /* 0x000fea0003800000 */
.L_x_6830:
        /* <DEDUP_REMOVED lines=95> */
.L_x_6835:
[----:B------:R-:W-:Y:S05]  /*81f0*/  BSYNC B0 ;  /* 0x0000000000007941 */ /* 0x000fea0003800000 */
.L_x_6834:
[C---:B------:R-:W-:Y:S04]  /*8200*/  LEA R2, P0, R86.reuse, R106, 0x1 ;  /* 0x0000006a56027211 */ /* 0x040fe800078008ff */
[----:B------:R-:W-:Y:S05]  /*8210*/  LEA.HI.X R3, R86, R105, R87, 0x1, P0 ;  /* 0x0000006956037211 */ /* 0x000fea00000f0c57 */
[----:B-----5:R4:W-:Y:S04]  /*8220*/  STG.E.128 [R2.64], R56 ;  /* 0x0000003802007986 */ /* 0x0209e8000c101d06 */
.L_x_6825:
[----:B------:R-:W-:Y:S05]  /*8230*/  BSYNC B2 ;  /* 0x0000000000027941 */ /* 0x000fea0003800000 */
.L_x_6824:
        /* <DEDUP_REMOVED lines=98> */
.L_x_6841:
[----:B------:R-:W-:Y:S05]  /*8860*/  BSYNC B0 ;  /* 0x0000000000007941 */ /* 0x000fea0003800000 */
.L_x_6840:
[C---:B------:R-:W-:Y:S04]  /*8870*/  LEA R2, P0, R174.reuse, R106, 0x1 ;  /* 0x0000006aae027211 */ /* 0x040fe800078008ff */
[----:B------:R-:W-:Y:S05]  /*8880*/  LEA.HI.X R3, R174, R105, R73, 0x1, P0 ;  /* 0x00000069ae037211 */ /* 0x000fea00000f0c49 */
[----:B-----5:R4:W-:Y:S04]  /*8890*/  STG.E.128 [R2.64], R56 ;  /* 0x0000003802007986 */ /* 0x0209e8000c101d06 */
.L_x_6839:
[----:B------:R-:W-:Y:S05]  /*88a0*/  BSYNC B1 ;  /* 0x0000000000017941 */ /* 0x000fea0003800000 */
.L_x_6838:
        /* <DEDUP_REMOVED lines=96> */
.L_x_6845:
[----:B------:R-:W-:Y:S05]  /*8eb0*/  BSYNC B0 ;  /* 0x0000000000007941 */ /* 0x000fea0003800000 */
.L_x_6844:
[C---:B------:R-:W-:Y:S04]  /*8ec0*/  LEA R2, P0, R80.reuse, R106, 0x1 ;  /* 0x0000006a50027211 */ /* 0x040fe800078008ff */
[----:B------:R-:W-:Y:S05]  /*8ed0*/  LEA.HI.X R3, R80, R105, R81, 0x1, P0 ;  /* 0x0000006950037211 */ /* 0x000fea00000f0c51 */
[----:B-----5:R4:W-:Y:S04]  /*8ee0*/  STG.E.128 [R2.64], R56 ;  /* 0x0000003802007986 */ /* 0x0209e8000c101d06 */
.L_x_6843:
[----:B------:R-:W-:Y:S05]  /*8ef0*/  BSYNC B1 ;  /* 0x0000000000017941 */ /* 0x000fea0003800000 */
.L_x_6842:
        /* <DEDUP_REMOVED lines=95> */
.L_x_6847:
[----:B------:R-:W-:Y:S05]  /*94f0*/  BSYNC B0 ;  /* 0x0000000000007941 */ /* 0x000fea0003800000 */
.L_x_6846:
[C---:B------:R-:W-:Y:S04]  /*9500*/  LEA R2, P0, R88.reuse, R106, 0x1 ;  /* 0x0000006a58027211 */ /* 0x040fe800078008ff */
[----:B------:R-:W-:Y:S05]  /*9510*/  LEA.HI.X R3, R88, R105, R89, 0x1, P0 ;  /* 0x0000006958037211 */ /* 0x000fea00000f0c59 */
[----:B-----5:R4:W-:Y:S04]  /*9520*/  STG.E.128 [R2.64], R56 ;  /* 0x0000003802007986 */ /* 0x0209e8000c101d06 */
.L_x_6837:
[----:B------:R-:W-:Y:S05]  /*9530*/  BSYNC B2 ;  /* 0x0000000000027941 */ /* 0x000fea0003800000 */
.L_x_6836:
        /* <DEDUP_REMOVED lines=100> */
.L_x_6853:
[----:B------:R-:W-:Y:S05]  /*9b80*/  BSYNC B0 ;  /* 0x0000000000007941 */ /* 0x000fea0003800000 */
.L_x_6852:
[C---:B------:R-:W-:Y:S01]  /*9b90*/  IMAD R0, R181.reuse, c[0x0][0x19c], RZ ;  /* 0x00006700b5007a24 */ /* 0x040fe200078e02ff */
[----:B--23--:R-:W-:Y:S05]  /*9ba0*/  MOV R107, R105 ;  /* 0x00000069006b7202 */ /* 0x00cfea0000000f00 */
[----:B------:R-:W-:Y:S05]  /*9bb0*/  IMAD.WIDE.U32 R2, R181, c[0x0][0x198], R106 ;  /* 0x00006600b5027a25 */ /* 0x000fea00078e006a */
[----:B------:R-:W-:Y:S05]  /*9bc0*/  IADD3 R3, R3, R0, RZ ;  /* 0x0000000003037210 */ /* 0x000fea0007ffe0ff */
[----:B-----5:R2:W-:Y:S02]  /*9bd0*/  STG.E.128 [R2.64], R56 ;  /* 0x0000003802007986 */ /* 0x0205e4000c101d06 */
.L_x_6851:
[----:B------:R-:W-:Y:S05]  /*9be0*/  BSYNC B1 ;  /* 0x0000000000017941 */ /* 0x000fea0003800000 */
.L_x_6850:
        /* <DEDUP_REMOVED lines=23> */
[----:B---3--:R-:W-:Y:S02]  /*9d60*/  IADD3 R107, P2, R138, R176, RZ ;  /* 0x000000b08a6b7210 */ /* 0x008fe40007f5e0ff */
        /* <DEDUP_REMOVED lines=72> */
.L_x_6857:
[----:B------:R-:W-:Y:S05]  /*a1f0*/  BSYNC B0 ;  /* 0x0000000000007941 */ /* 0x000fea0003800000 */
.L_x_6856:
[C---:B------:R-:W-:Y:S04]  /*a200*/  LEA R2, P0, R93.reuse, R106, 0x1 ;  /* 0x0000006a5d027211 */ /* 0x040fe800078008ff */
[----:B------:R-:W-:Y:S05]  /*a210*/  LEA.HI.X R3, R93, R105, R92, 0x1, P0 ;  /* 0x000000695d037211 */ /* 0x000fea00000f0c5c */
[----:B-----5:R2:W-:Y:S04]  /*a220*/  STG.E.128 [R2.64], R56 ;  /* 0x0000003802007986 */ /* 0x0205e8000c101d06 */
.L_x_6855:
[----:B------:R-:W-:Y:S05]  /*a230*/  BSYNC B1 ;  /* 0x0000000000017941 */ /* 0x000fea0003800000 */
.L_x_6854:
        /* <DEDUP_REMOVED lines=95> */
.L_x_6859:
[----:B------:R-:W-:Y:S05]  /*a830*/  BSYNC B0 ;  /* 0x0000000000007941 */ /* 0x000fea0003800000 */
.L_x_6858:
[C---:B------:R-:W-:Y:S04]  /*a840*/  LEA R2, P0, R97.reuse, R106, 0x1 ;  /* 0x0000006a61027211 */ /* 0x040fe800078008ff */
[----:B------:R-:W-:Y:S05]  /*a850*/  LEA.HI.X R3, R97, R105, R96, 0x1, P0 ;  /* 0x0000006961037211 */ /* 0x000fea00000f0c60 */
[----:B-----5:R2:W-:Y:S04]  /*a860*/  STG.E.128 [R2.64], R56 ;  /* 0x0000003802007986 */ /* 0x0205e8000c101d06 */
.L_x_6849:
[----:B------:R-:W-:Y:S05]  /*a870*/  BSYNC B2 ;  /* 0x0000000000027941 */ /* 0x000fea0003800000 */
.L_x_6848:
        /* <DEDUP_REMOVED lines=8> */
.L_x_6785:
        /* <DEDUP_REMOVED lines=14> */
.L_x_6861:
[----:B------:R-:W-:Y:S05]  /*a9e0*/  BSYNC B0 ;  /* 0x0000000000007941 */ /* 0x000fea0003800000 */
.L_x_6860:
        /* <DEDUP_REMOVED lines=24> */
.L_x_6863:
[----:B------:R-:W-:Y:S05]  /*ab70*/  BSYNC B0 ;  /* 0x0000000000007941 */ /* 0x000fea0003800000 */
.L_x_6862:
        /* <DEDUP_REMOVED lines=24> */
.L_x_6865:
[----:B------:R-:W-:Y:S05]  /*ad00*/  BSYNC B0 ;  /* 0x0000000000007941 */ /* 0x000fea0003800000 */
.L_x_6864:
        /* <DEDUP_REMOVED lines=28> */
.L_x_6866:
[----:B------:R-:W-:Y:S05]  /*aed0*/  BSYNC B0 ;  /* 0x0000000000007941 */ /* 0x000fea0003800000 */
.L_x_6811:
        /* <DEDUP_REMOVED lines=80> */
.L_x_6867:
        /* <DEDUP_REMOVED lines=9> */
.L_x_6868:
[----:B------:R-:W-:Y:S04]  /*b470*/  IADD3 R9, R9, -0x1, RZ ;  /* 0xffffffff09097810 */ /* 0x000fe80007ffe0ff */
[----:B------:R-:W-:Y:S11]  /*b480*/  ISETP.GT.AND P0, PT, R9, R66, PT ;  /* 0x000000420900720c */ /* 0x000ff60003f04270 */
[----:B------:R-:W-:Y:S02]  /*b490*/  @!UPT UIADD3 URZ, URZ, URZ, URZ ;  /* 0x0000003f3f3ff290 */ /* 0x000fe4000fffe03f */
[----:B------:R-:W-:-:S05]  /*b4a0*/  @P0 BRA `(.L_x_6869) ;  /* 0xffff760000000947 */ /* 0x000fca000383ffff */
.L_x_6776:
        /* <DEDUP_REMOVED lines=27> */
[----:B------:R-:W-:Y:S01]  /*b660*/  LEA R0, P4, R3, R166, 0x5 ;  /* 0x000000a603007211 */ /* 0x000fe200078828ff */
[----:B------:R-:W-:Y:S01]  /*b670*/  IMAD.IADD R13, R196, 0x1, -R65 ;  /* 0x00000001c40d7824 */ /* 0x000fe200078e0a41 */
[----:B------:R-:W-:-:S02]  /*b680*/  LEA.HI.X R23, R4, c[0x0][0x164], R7, 0x1, P5 ;  /* 0x0000590004177a11 */ /* 0x000fc400028f0c07 */
[----:B------:R-:W-:Y:S02]  /*b690*/  LEA.HI.X R21, R8, c[0x0][0x164], R6, 0x1, P2 ;  /* 0x0000590008157a11 */ /* 0x000fe400010f0c06 */
[----:B------:R-:W-:Y:S02]  /*b6a0*/  LEA.HI.X R169, R3, R169, R2, 0x5, P4 ;  /* 0x000000a903a97211 */ /* 0x000fe400020f2c02 */
[----:B------:R-:W-:Y:S02]  /*b6b0*/  ISETP.GE.AND P4, PT, R162, R13, PT ;  /* 0x0000000da200720c */ /* 0x000fe40003f86270 */
[----:B------:R-:W-:Y:S02]  /*b6c0*/  LEA R24, P5, R0, c[0x0][0x160], 0x1 ;  /* 0x0000580000187a11 */ /* 0x000fe400078a08ff */
[----:B------:R-:W-:Y:S02]  /*b6d0*/  ISETP.GT.AND P4, PT, R132, -0x8, !P4 ;  /* 0xfffffff88400780c */ /* 0x000fe40006784270 */
[----:B------:R-:W-:-:S02]  /*b6e0*/  LEA.HI.X R25, R0, c[0x0][0x164], R169, 0x1, P5 ;  /* 0x0000590000197a11 */ /* 0x000fc400028f0ca9 */
        /* <DEDUP_REMOVED lines=64> */
.L_x_6878:
[----:B------:R-:W-:Y:S05]  /*baf0*/  BSYNC B0 ;  /* 0x0000000000007941 */ /* 0x000fea0003800000 */
.L_x_6877:
[----:B-----5:R4:W-:Y:S02]  /*bb00*/  STS.128 [R200], R16 ;  /* 0x00000010c8007388 */ /* 0x0209e40000000c00 */
.L_x_6876:
[----:B------:R-:W-:Y:S05]  /*bb10*/  BSYNC B1 ;  /* 0x0000000000017941 */ /* 0x000fea0003800000 */
.L_x_6875:
        /* <DEDUP_REMOVED lines=46> */
.L_x_6882:
[----:B------:R-:W-:Y:S05]  /*be00*/  BSYNC B0 ;  /* 0x0000000000007941 */ /* 0x000fea0003800000 */
.L_x_6881:
[----:B-----5:R1:W-:Y:S02]  /*be10*/  STS.128 [R200+0x2000], R16 ;  /* 0x00200010c8007388 */ /* 0x0203e40000000c00 */
.L_x_6880:
[----:B------:R-:W-:Y:S05]  /*be20*/  BSYNC B1 ;  /* 0x0000000000017941 */ /* 0x000fea0003800000 */
.L_x_6879:
        /* <DEDUP_REMOVED lines=8> */
[--C-:B-1---5:R-:W-:Y:S01]  /*beb0*/  HADD2.F32 R26, -RZ, R19.reuse.H0_H0 ;  /* 0x20000013ff1a7230 */ /* 0x122fe20000004100 */
[----:B------:R-:W-:Y:S01]  /*bec0*/  MOV R27, R18 ;  /* 0x00000012001b7202 */ /* 0x000fe20000000f00 */
[----:B------:R-:W-:Y:S02]  /*bed0*/  HADD2.F32 R19, -RZ, R19.H1_H1 ;  /* 0x30000013ff137230 */ /* 0x000fe40000004100 */
[--C-:B------:R-:W-:Y:S02]  /*bee0*/  HADD2.F32 R28, -RZ, R17.reuse.H1_H1 ;  /* 0x30000011ff1c7230 */ /* 0x100fe40000004100 */
[----:B------:R-:W-:-:S02]  /*bef0*/  HADD2.F32 R29, -RZ, R17.H0_H0 ;  /* 0x20000011ff1d7230 */ /* 0x000fc40000004100 */
[----:B----4-:R-:W-:Y:S02]  /*bf00*/  HADD2.F32 R0, -RZ, R3.H1_H1 ;  /* 0x30000003ff007230 */ /* 0x010fe40000004100 */
[----:B------:R-:W-:Y:S02]  /*bf10*/  HADD2.F32 R30, -RZ, R2.H1_H1 ;  /* 0x30000002ff1e7230 */ /* 0x000fe40000004100 */
[----:B--2---:R-:W-:Y:S01]  /*bf20*/  HADD2.F32 R17, -RZ, R5.H1_H1 ;  /* 0x30000005ff117230 */ /* 0x004fe20000004100 */
[----:B------:R-:W-:Y:S01]  /*bf30*/  FMUL.FTZ R8, R19, R0 ;  /* 0x0000000013087220 */ /* 0x000fe20000410000 */
        /* <DEDUP_REMOVED lines=29> */
.L_x_6884:
[----:B------:R-:W-:Y:S05]  /*c110*/  BSYNC B0 ;  /* 0x0000000000007941 */ /* 0x000fea0003800000 */
.L_x_6883:
[----:B-----5:R4:W-:Y:S02]  /*c120*/  STS.128 [R200+0x4000], R16 ;  /* 0x00400010c8007388 */ /* 0x0209e40000000c00 */
.L_x_6874:
[----:B------:R-:W-:Y:S05]  /*c130*/  BSYNC B2 ;  /* 0x0000000000027941 */ /* 0x000fea0003800000 */
.L_x_6873:
[----:B------:R-:W-:Y:S01]  /*c140*/  IADD3 R0, R162, 0x10, RZ ;  /* 0x00000010a2007810 */ /* 0x000fe20007ffe0ff */
        /* <DEDUP_REMOVED lines=23> */
[----:B------:R-:W-:Y:S02]  /*c2c0*/  HADD2.F32 R31, -RZ, R17.H1_H1 ;  /* 0x30000011ff1f7230 */ /* 0x000fe40000004100 */
[----:B------:R-:W-:Y:S02]  /*c2d0*/  HADD2.F32 R29, -RZ, R19.H1_H1 ;  /* 0x30000013ff1d7230 */ /* 0x000fe40000004100 */
[----:B------:R-:W-:-:S02]  /*c2e0*/  HADD2.F32 R32, -RZ, R17.H0_H0 ;  /* 0x20000011ff207230 */ /* 0x000fc40000004100 */
[----:B------:R-:W-:Y:S02]  /*c2f0*/  HADD2.F32 R28, -RZ, R19.H0_H0 ;  /* 0x20000013ff1c7230 */ /* 0x000fe40000004100 */
[----:B----4-:R-:W-:Y:S02]  /*c300*/  HADD2.F32 R18, -RZ, R2.H1_H1 ;  /* 0x30000002ff127230 */ /* 0x010fe40000004100 */
        /* <DEDUP_REMOVED lines=21> */
[----:B------:R-:W-:Y:S01]  /*c460*/  FMUL.FTZ R5, R29, R2 ;  /* 0x000000021d057220 */ /* 0x000fe20000410000 */
[----:B------:R-:W-:Y:S01]  /*c470*/  F2FP.PACK_AB R19, R12, R17 ;  /* 0x000000110c13723e */ /* 0x000fe200000000ff */
[-C--:B------:R-:W-:Y:S01]  /*c480*/  FMUL.FTZ R2, R30, R3.reuse ;  /* 0x000000031e027220 */ /* 0x080fe20000410000 */
[----:B------:R-:W-:Y:S01]  /*c490*/  MOV R17, R18 ;  /* 0x0000001200117202 */ /* 0x000fe20000000f00 */
[----:B------:R-:W-:-:S02]  /*c4a0*/  FMUL.FTZ R3, R16, R3 ;  /* 0x0000000310037220 */ /* 0x000fc40000410000 */
[-C--:B------:R-:W-:Y:S02]  /*c4b0*/  FFMA.FTZ R2, R16, R31.reuse, -R2 ;  /* 0x0000001f10027223 */ /* 0x080fe40000010802 */
[----:B------:R-:W-:Y:S02]  /*c4c0*/  FFMA.FTZ R3, R30, R31, R3 ;  /* 0x0000001f1e037223 */ /* 0x000fe40000010003 */
[-C--:B------:R-:W-:Y:S02]  /*c4d0*/  FFMA.FTZ R5, R27, R4.reuse, -R5 ;  /* 0x000000041b057223 */ /* 0x080fe40000010805 */
[----:B------:R-:W-:Y:S01]  /*c4e0*/  FFMA.FTZ R26, R29, R4, R26 ;  /* 0x000000041d1a7223 */ /* 0x000fe2000001001a */
[----:B------:R-:W-:-:S04]  /*c4f0*/  F2FP.PACK_AB R2, R3, R2 ;  /* 0x000000020302723e */ /* 0x000fc800000000ff */
[----:B------:R-:W-:Y:S02]  /*c500*/  F2FP.PACK_AB R16, R26, R5 ;  /* 0x000000051a10723e */ /* 0x000fe400000000ff */
[----:B------:R-:W-:Y:S02]  /*c510*/  MOV R18, R2 ;  /* 0x0000000200127202 */ /* 0x000fe40000000f00 */
.L_x_6890:
[----:B------:R-:W-:Y:S05]  /*c520*/  BSYNC B0 ;  /* 0x0000000000007941 */ /* 0x000fea0003800000 */
.L_x_6889:
[----:B-----5:R4:W-:Y:S02]  /*c530*/  STS.128 [R200+0x800], R16 ;  /* 0x00080010c8007388 */ /* 0x0209e40000000c00 */
.L_x_6888:
[----:B------:R-:W-:Y:S05]  /*c540*/  BSYNC B1 ;  /* 0x0000000000017941 */ /* 0x000fea0003800000 */
.L_x_6887:
        /* <DEDUP_REMOVED lines=48> */
.L_x_6894:
[----:B------:R-:W-:Y:S05]  /*c850*/  BSYNC B0 ;  /* 0x0000000000007941 */ /* 0x000fea0003800000 */
.L_x_6893:
[----:B-----5:R4:W-:Y:S02]  /*c860*/  STS.128 [R200+0x2800], R16 ;  /* 0x00280010c8007388 */ /* 0x0209e40000000c00 */
.L_x_6892:
[----:B------:R-:W-:Y:S05]  /*c870*/  BSYNC B1 ;  /* 0x0000000000017941 */ /* 0x000fea0003800000 */
.L_x_6891:
        /* <DEDUP_REMOVED lines=8> */
[--C-:B-----5:R-:W-:Y:S01]  /*c900*/  HADD2.F32 R27, -RZ, R17.reuse.H1_H1 ;  /* 0x30000011ff1b7230 */ /* 0x120fe20000004100 */
[----:B------:R-:W-:Y:S01]  /*c910*/  MOV R26, R18 ;  /* 0x00000012001a7202 */ /* 0x000fe20000000f00 */
[----:B------:R-:W-:Y:S02]  /*c920*/  HADD2.F32 R28, -RZ, R17.H0_H0 ;  /* 0x20000011ff1c7230 */ /* 0x000fe40000004100 */
[--C-:B-1----:R-:W-:Y:S02]  /*c930*/  HADD2.F32 R22, -RZ, R19.reuse.H0_H0 ;  /* 0x20000013ff167230 */ /* 0x102fe40000004100 */
[----:B------:R-:W-:-:S02]  /*c940*/  HADD2.F32 R23, -RZ, R19.H1_H1 ;  /* 0x30000013ff177230 */ /* 0x000fc40000004100 */
        /* <DEDUP_REMOVED lines=32> */
.L_x_6896:
[----:B------:R-:W-:Y:S05]  /*cb50*/  BSYNC B0 ;  /* 0x0000000000007941 */ /* 0x000fea0003800000 */
.L_x_6895:
[----:B-----5:R4:W-:Y:S02]  /*cb60*/  STS.128 [R200+0x4800], R16 ;  /* 0x00480010c8007388 */ /* 0x0209e40000000c00 */
.L_x_6886:
[----:B------:R-:W-:Y:S05]  /*cb70*/  BSYNC B2 ;  /* 0x0000000000027941 */ /* 0x000fea0003800000 */
.L_x_6885:
[----:B-1----:R-:W-:Y:S01]  /*cb80*/  IADD3 R22, R162, 0x20, RZ ;  /* 0x00000020a2167810 */ /* 0x002fe20007ffe0ff */
        /* <DEDUP_REMOVED lines=17> */
[----:B----4-:R4:W5:Y:S01]  /*cca0*/  LDG.E.128 R16, [R24.64] ;  /* 0x0000000618107981 */ /* 0x010962000c1e1d00 */
[----:B------:R-:W-:Y:S01]  /*ccb0*/  ISETP.GE.AND P2, PT, R14, c[0x0][0x230], PT ;  /* 0x00008c000e007a0c */ /* 0x000fe20003f46270 */
[----:B------:R-:W-:-:S12]  /*ccc0*/  BSSY B0, `(.L_x_6901) ;  /* 0x000002b000007945 */ /* 0x000fd80003800000 */
[----:B------:R-:W-:Y:S05]  /*ccd0*/  @P2 BRA `(.L_x_6902) ;  /* 0x0000029000002947 */ /* 0x000fea0003800000 */
[----:B--2---:R-:W2:Y:S04]  /*cce0*/  LDG.E.64 R2, [R32.64] ;  /* 0x0000000620027981 */ /* 0x004ea8000c1e1b00 */
[----:B---3--:R-:W3:Y:S01]  /*ccf0*/  LDG.E.64 R4, [R8.64] ;  /* 0x0000000608047981 */ /* 0x008ee2000c1e1b00 */
[----:B-----5:R-:W-:Y:S01]  /*cd00*/  MOV R29, R18 ;  /* 0x00000012001d7202 */ /* 0x020fe20000000f00 */
[----:B------:R-:W-:Y:S02]  /*cd10*/  HADD2.F32 R27, -RZ, R19.H1_H1 ;  /* 0x30000013ff1b7230 */ /* 0x000fe40000004100 */
[----:B------:R-:W-:Y:S02]  /*cd20*/  HADD2.F32 R31, -RZ, R17.H1_H1 ;  /* 0x30000011ff1f7230 */ /* 0x000fe40000004100 */
[----:B------:R-:W-:-:S02]  /*cd30*/  HADD2.F32 R28, -RZ, R19.H0_H0 ;  /* 0x20000013ff1c7230 */ /* 0x000fc40000004100 */
        /* <DEDUP_REMOVED lines=35> */
.L_x_6902:
[----:B------:R-:W-:Y:S05]  /*cf70*/  BSYNC B0 ;  /* 0x0000000000007941 */ /* 0x000fea0003800000 */
.L_x_6901:
[----:B-----5:R1:W-:Y:S02]  /*cf80*/  STS.128 [R200+0x1000], R16 ;  /* 0x00100010c8007388 */ /* 0x0203e40000000c00 */
.L_x_6900:
[----:B------:R-:W-:Y:S05]  /*cf90*/  BSYNC B1 ;  /* 0x0000000000017941 */ /* 0x000fea0003800000 */
.L_x_6899:
        /* <DEDUP_REMOVED lines=48> */
.L_x_6906:
[----:B------:R-:W-:Y:S05]  /*d2a0*/  BSYNC B0 ;  /* 0x0000000000007941 */ /* 0x000fea0003800000 */
.L_x_6905:
[----:B-----5:R4:W-:Y:S02]  /*d2b0*/  STS.128 [R200+0x3000], R16 ;  /* 0x00300010c8007388 */ /* 0x0209e40000000c00 */
.L_x_6904:
[----:B------:R-:W-:Y:S05]  /*d2c0*/  BSYNC B1 ;  /* 0x0000000000017941 */ /* 0x000fea0003800000 */
.L_x_6903:
[----:B------:R1:W-:Y:S01]  /*d2d0*/  @P0 STS.128 [R200+0x5000], RZ ;  /* 0x005000ffc8000388 */ /* 0x0003e20000000c00 */
[----:B------:R-:W-:Y:S05]  /*d2e0*/  @P0 BRA `(.L_x_6898) ;  /* 0x000002e000000947 */ /* 0x000fea0003800000 */
[----:B-12-4-:R-:W5:Y:S01]  /*d2f0*/  LDG.E.128 R24, [R24.64+0x100] ;  /* 0x0001000618187981 */ /* 0x016f62000c1e1d00 */
[----:B------:R-:W-:Y:S01]  /*d300*/  ISETP.GE.AND P2, PT, R10, c[0x0][0x230], PT ;  /* 0x00008c000a007a0c */ /* 0x000fe20003f46270 */
[----:B------:R-:W-:-:S12]  /*d310*/  BSSY B0, `(.L_x_6907) ;  /* 0x000002a000007945 */ /* 0x000fd80003800000 */
[----:B------:R-:W-:Y:S05]  /*d320*/  @P2 BRA `(.L_x_6908) ;  /* 0x0000028000002947 */ /* 0x000fea0003800000 */
[----:B------:R-:W2:Y:S04]  /*d330*/  LDG.E.64 R2, [R32.64+0x80] ;  /* 0x0000800620027981 */ /* 0x000ea8000c1e1b00 */
[----:B------:R-:W4:Y:S01]  /*d340*/  LDG.E.64 R4, [R8.64+0x80] ;  /* 0x0000800608047981 */ /* 0x000f22000c1e1b00 */
        /* <DEDUP_REMOVED lines=20> */
[-C--:B------:R-:W-:Y:S01]  /*d490*/  FFMA.FTZ R9, R26, R17.reuse, -R9 ;  /* 0x000000111a097223 */ /* 0x080fe20000010809 */
[--C-:B------:R-:W-:Y:S01]  /*d4a0*/  HADD2.F32 R12, -RZ, R23.reuse.H0_H0 ;  /* 0x20000017ff0c7230 */ /* 0x100fe20000004100 */
[----:B------:R-:W-:Y:S01]  /*d4b0*/  FFMA.FTZ R8, R18, R17, R8 ;  /* 0x0000001112087223 */ /* 0x000fe20000010008 */
[----:B------:R-:W-:Y:S02]  /*d4c0*/  HADD2.F32 R17, -RZ, R24.H0_H0 ;  /* 0x20000018ff117230 */ /* 0x000fe40000004100 */
[----:B------:R-:W-:Y:S02]  /*d4d0*/  HADD2.F32 R18, -RZ, R23.H1_H1 ;  /* 0x30000017ff127230 */ /* 0x000fe40000004100 */
[----:B------:R-:W-:Y:S01]  /*d4e0*/  HADD2.F32 R23, -RZ, R5.H0_H0 ;  /* 0x20000005ff177230 */ /* 0x000fe20000004100 */
[-C--:B------:R-:W-:Y:S01]  /*d4f0*/  FMUL.FTZ R5, R25, R2.reuse ;  /* 0x0000000219057220 */ /* 0x080fe20000410000 */
[----:B------:R-:W-:Y:S01]  /*d500*/  F2FP.PACK_AB R27, R8, R9 ;  /* 0x00000009081b723e */ /* 0x000fe200000000ff */
        /* <DEDUP_REMOVED lines=8> */
[----:B------:R-:W-:-:S04]  /*d590*/  F2FP.PACK_AB R24, R24, R5 ;  /* 0x000000051818723e */ /* 0x000fc800000000ff */
[----:B------:R-:W-:Y:S02]  /*d5a0*/  F2FP.PACK_AB R26, R3, R2 ;  /* 0x00000002031a723e */ /* 0x000fe400000000ff */
.L_x_6908:
[----:B------:R-:W-:Y:S05]  /*d5b0*/  BSYNC B0 ;  /* 0x0000000000007941 */ /* 0x000fea0003800000 */
.L_x_6907:
[----:B-----5:R1:W-:Y:S02]  /*d5c0*/  STS.128 [R200+0x5000], R24 ;  /* 0x00500018c8007388 */ /* 0x0203e40000000c00 */
.L_x_6898:
[----:B------:R-:W-:Y:S05]  /*d5d0*/  BSYNC B2 ;  /* 0x0000000000027941 */ /* 0x000fea0003800000 */
.L_x_6897:
        /* <DEDUP_REMOVED lines=60> */
.L_x_6913:
[----:B------:R-:W-:Y:S05]  /*d9a0*/  BSYNC B0 ;  /* 0x0000000000007941 */ /* 0x000fea0003800000 */
.L_x_6912:
[----:B-----5:R4:W-:Y:S02]  /*d9b0*/  STS.128 [R200+0x1800], R16 ;  /* 0x00180010c8007388 */ /* 0x0209e40000000c00 */
.L_x_6911:
[----:B------:R-:W-:Y:S05]  /*d9c0*/  BSYNC B1 ;  /* 0x0000000000017941 */ /* 0x000fea0003800000 */
.L_x_6910:
        /* <DEDUP_REMOVED lines=9> */
[--C-:B-1--45:R-:W-:Y:S01]  /*da60*/  HADD2.F32 R26, -RZ, R13.reuse.H0_H0 ;  /* 0x2000000dff1a7230 */ /* 0x132fe20000004100 */
        /* <DEDUP_REMOVED lines=15> */
[----:B------:R-:W-:Y:S01]  /*db60*/  FFMA.FTZ R13, R19, R16, -R13 ;  /* 0x00000010130d7223 */ /* 0x000fe2000001080d */
[----:B------:R-:W-:Y:S01]  /*db70*/  HADD2.F32 R19, -RZ, R5.H0_H0 ;  /* 0x20000005ff137230 */ /* 0x000fe20000004100 */
[----:B------:R-:W-:-:S02]  /*db80*/  FFMA.FTZ R15, R26, R17, -R15 ;  /* 0x000000111a0f7223 */ /* 0x000fc4000001080f */
[----:B------:R-:W-:Y:S01]  /*db90*/  FFMA.FTZ R14, R24, R17, R14 ;  /* 0x00000011180e7223 */ /* 0x000fe2000001000e */
[--C-:B------:R-:W-:Y:S01]  /*dba0*/  HADD2.F32 R17, -RZ, R12.reuse.H1_H1 ;  /* 0x3000000cff117230 */ /* 0x100fe20000004100 */
[----:B------:R-:W-:Y:S01]  /*dbb0*/  FFMA.FTZ R16, R18, R16, R11 ;  /* 0x0000001012107223 */ /* 0x000fe2000001000b */
[----:B------:R-:W-:Y:S02]  /*dbc0*/  HADD2.F32 R11, -RZ, R12.H0_H0 ;  /* 0x2000000cff0b7230 */ /* 0x000fe40000004100 */
[--C-:B------:R-:W-:Y:S01]  /*dbd0*/  HADD2.F32 R18, -RZ, R23.reuse.H1_H1 ;  /* 0x30000017ff127230 */ /* 0x100fe20000004100 */
        /* <DEDUP_REMOVED lines=15> */
.L_x_6917:
[----:B------:R-:W-:Y:S05]  /*dcd0*/  BSYNC B0 ;  /* 0x0000000000007941 */ /* 0x000fea0003800000 */
.L_x_6916:
[----:B-----5:R1:W-:Y:S02]  /*dce0*/  STS.128 [R200+0x3800], R12 ;  /* 0x0038000cc8007388 */ /* 0x0203e40000000c00 */
.L_x_6915:
[----:B------:R-:W-:Y:S05]  /*dcf0*/  BSYNC B1 ;  /* 0x0000000000017941 */ /* 0x000fea0003800000 */
.L_x_6914:
        /* <DEDUP_REMOVED lines=8> */
[----:B-----5:R-:W-:Y:S02]  /*dd80*/  MOV R10, R13 ;  /* 0x0000000d000a7202 */ /* 0x020fe40000000f00 */
[----:B------:R-:W-:Y:S02]  /*dd90*/  MOV R13, R15 ;  /* 0x0000000f000d7202 */ /* 0x000fe40000000f00 */
[----:B----4-:R-:W-:Y:S01]  /*dda0*/  MOV R16, R14 ;  /* 0x0000000e00107202 */ /* 0x010fe20000000f00 */
[----:B------:R-:W-:-:S02]  /*ddb0*/  HADD2.F32 R18, -RZ, R10.H0_H0 ;  /* 0x2000000aff127230 */ /* 0x000fc40000004100 */
[--C-:B------:R-:W-:Y:S02]  /*ddc0*/  HADD2.F32 R14, -RZ, R13.reuse.H0_H0 ;  /* 0x2000000dff0e7230 */ /* 0x100fe40000004100 */
[----:B------:R-:W-:Y:S02]  /*ddd0*/  HADD2.F32 R15, -RZ, R10.H1_H1 ;  /* 0x3000000aff0f7230 */ /* 0x000fe40000004100 */
        /* <DEDUP_REMOVED lines=26> */
[C---:B------:R-:W-:Y:S02]  /*df80*/  FMUL.FTZ R3, R10.reuse, R3 ;  /* 0x000000030a037220 */ /* 0x040fe40000410000 */
[----:B------:R-:W-:Y:S02]  /*df90*/  FFMA.FTZ R5, R11, R4, -R5 ;  /* 0x000000040b057223 */ /* 0x000fe40000010805 */
[-C--:B------:R-:W-:Y:S02]  /*dfa0*/  FFMA.FTZ R2, R10, R15.reuse, -R2 ;  /* 0x0000000f0a027223 */ /* 0x080fe40000010802 */
[----:B------:R-:W-:Y:S01]  /*dfb0*/  FFMA.FTZ R3, R16, R15, R3 ;  /* 0x0000000f10037223 */ /* 0x000fe20000010003 */
[----:B------:R-:W-:-:S02]  /*dfc0*/  F2FP.PACK_AB R15, R6, R7 ;  /* 0x00000007060f723e */ /* 0x000fc400000000ff */
[----:B------:R-:W-:Y:S02]  /*dfd0*/  F2FP.PACK_AB R12, R12, R5 ;  /* 0x000000050c0c723e */ /* 0x000fe400000000ff */
[----:B------:R-:W-:Y:S02]  /*dfe0*/  F2FP.PACK_AB R14, R3, R2 ;  /* 0x00000002030e723e */ /* 0x000fe400000000ff */
.L_x_6919:
[----:B------:R-:W-:Y:S05]  /*dff0*/  BSYNC B0 ;  /* 0x0000000000007941 */ /* 0x000fea0003800000 */
.L_x_6918:
[----:B-----5:R1:W-:Y:S01]  /*e000*/  STS.128 [R200+0x5800], R12 ;  /* 0x0058000cc8007388 */ /* 0x0203e20000000c00 */
[----:B------:R-:W-:Y:S05]  /*e010*/  BRA `(.L_x_6909) ;  /* 0x00004e1000007947 */ /* 0x000fea0003800000 */
.L_x_6872:
        /* <DEDUP_REMOVED lines=32> */
[----:B--2---:R-:W-:Y:S02]  /*e220*/  HADD2.F32 R0, -RZ, R4.H0_H0 ;  /* 0x20000004ff007230 */ /* 0x004fe40000004100 */
[--C-:B------:R-:W-:Y:S02]  /*e230*/  HADD2.F32 R2, -RZ, R5.reuse.H0_H0 ;  /* 0x20000005ff027230 */ /* 0x100fe40000004100 */
        /* <DEDUP_REMOVED lines=56> */
.L_x_6925:
[----:B------:R-:W-:Y:S05]  /*e5c0*/  BSYNC B0 ;  /* 0x0000000000007941 */ /* 0x000fea0003800000 */
.L_x_6924:
[----:B-----5:R4:W-:Y:S02]  /*e5d0*/  STS.128 [R200], R32 ;  /* 0x00000020c8007388 */ /* 0x0209e40000000c00 */
.L_x_6923:
[----:B------:R-:W-:Y:S05]  /*e5e0*/  BSYNC B1 ;  /* 0x0000000000017941 */ /* 0x000fea0003800000 */
.L_x_6922:
        /* <DEDUP_REMOVED lines=29> */
[----:B---3--:R-:W-:Y:S02]  /*e7c0*/  HADD2.F32 R0, -RZ, R4.H0_H0 ;  /* 0x20000004ff007230 */ /* 0x008fe40000004100 */
        /* <DEDUP_REMOVED lines=57> */
.L_x_6929:
[----:B------:R-:W-:Y:S05]  /*eb60*/  BSYNC B0 ;  /* 0x0000000000007941 */ /* 0x000fea0003800000 */
.L_x_6928:
[----:B-----5:R1:W-:Y:S02]  /*eb70*/  STS.128 [R200+0x2000], R32 ;  /* 0x00200020c8007388 */ /* 0x0203e40000000c00 */
.L_x_6927:
[----:B------:R-:W-:Y:S05]  /*eb80*/  BSYNC B1 ;  /* 0x0000000000017941 */ /* 0x000fea0003800000 */
.L_x_6926:
        /* <DEDUP_REMOVED lines=26> */
[----:B-1--4-:R-:W-:Y:S02]  /*ed30*/  HADD2.F32 R27, -RZ, R28.H0_H0 ;  /* 0x2000001cff1b7230 */ /* 0x012fe40000004100 */
        /* <DEDUP_REMOVED lines=59> */
.L_x_6931:
[----:B------:R-:W-:Y:S05]  /*f0f0*/  BSYNC B0 ;  /* 0x0000000000007941 */ /* 0x000fea0003800000 */
.L_x_6930:
[----:B-----5:R4:W-:Y:S02]  /*f100*/  STS.128 [R200+0x4000], R32 ;  /* 0x00400020c8007388 */ /* 0x0209e40000000c00 */
.L_x_6921:
[----:B------:R-:W-:Y:S05]  /*f110*/  BSYNC B2 ;  /* 0x0000000000027941 */ /* 0x000fea0003800000 */
.L_x_6920:
        /* <DEDUP_REMOVED lines=95> */
.L_x_6937:
[----:B------:R-:W-:Y:S05]  /*f710*/  BSYNC B0 ;  /* 0x0000000000007941 */ /* 0x000fea0003800000 */
.L_x_6936:
[----:B-----5:R4:W-:Y:S02]  /*f720*/  STS.128 [R200+0x800], R32 ;  /* 0x00080020c8007388 */ /* 0x0209e40000000c00 */
.L_x_6935:
[----:B------:R-:W-:Y:S05]  /*f730*/  BSYNC B1 ;  /* 0x0000000000017941 */ /* 0x000fea0003800000 */
.L_x_6934:
        /* <DEDUP_REMOVED lines=90> */
.L_x_6941:
[----:B------:R-:W-:Y:S05]  /*fce0*/  BSYNC B0 ;  /* 0x0000000000007941 */ /* 0x000fea0003800000 */
.L_x_6940:
[----:B-----5:R4:W-:Y:S02]  /*fcf0*/  STS.128 [R200+0x2800], R32 ;  /* 0x00280020c8007388 */ /* 0x0209e40000000c00 */
.L_x_6939:
[----:B------:R-:W-:Y:S05]  /*fd00*/  BSYNC B1 ;  /* 0x0000000000017941 */ /* 0x000fea0003800000 */
.L_x_6938:
        /* <DEDUP_REMOVED lines=89> */
.L_x_6943:
[----:B------:R-:W-:Y:S05]  /*102a0*/  BSYNC B0 ;  /* 0x0000000000007941 */ /* 0x000fea0003800000 */
.L_x_6942:
[----:B-----5:R1:W-:Y:S02]  /*102b0*/  STS.128 [R200+0x4800], R28 ;  /* 0x0048001cc8007388 */ /* 0x0203e40000000c00 */
.L_x_6933:
[----:B------:R-:W-:Y:S05]  /*102c0*/  BSYNC B2 ;  /* 0x0000000000027941 */ /* 0x000fea0003800000 */
.L_x_6932:
        /* <DEDUP_REMOVED lines=24> */
[----:B------:R-:W-:Y:S01]  /*10450*/  IMAD.WIDE R28, R7, 0x2, R24 ;  /* 0x00000002071c7825 */ /* 0x000fe200078e0218 */
[----:B------:R-:W-:-:S02]  /*10460*/  @P2 IADD3 R17, -R153, RZ, RZ ;  /* 0x000000ff99112210 */ /* 0x000fc40007ffe1ff */
[----:B------:R-:W-:Y:S02]  /*10470*/  LEA.HI.X.SX32 R4, R19, R2, 0x1, P4 ;  /* 0x0000000213047211 */ /* 0x000fe400020f0eff */
[C---:B------:R-:W-:Y:S01]  /*10480*/  LEA R6, P4, R5.reuse, c[0x0][0x2b0], 0x1 ;  /* 0x0000ac0005067a11 */ /* 0x040fe200078808ff */
[----:B--2---:R-:W2:Y:S03]  /*10490*/  LDG.E.128 R28, [R28.64] ;  /* 0x000000061c1c7981 */ /* 0x004ea6000c1e1d00 */
        /* <DEDUP_REMOVED lines=44> */
[----:B------:R-:W-:Y:S01]  /*10760*/  HADD2.F32 R26, -RZ, R18.H0_H0 ;  /* 0x20000012ff1a7230 */ /* 0x000fe20000004100 */
[----:B------:R-:W-:Y:S01]  /*10770*/  FMUL.FTZ R23, R30, R23 ;  /* 0x000000171e177220 */ /* 0x000fe20000410000 */
[----:B------:R-:W-:-:S02]  /*10780*/  HADD2.F32 R4, -RZ, R34.H0_H0 ;  /* 0x20000022ff047230 */ /* 0x000fc40000004100 */
[----:B------:R-:W-:Y:S01]  /*10790*/  HADD2.F32 R12, -RZ, R35.H0_H0 ;  /* 0x20000023ff0c7230 */ /* 0x000fe20000004100 */
[----:B------:R-:W-:Y:S01]  /*107a0*/  FMUL.FTZ R6, R41, R6 ;  /* 0x0000000629067220 */ /* 0x000fe20000410000 */
        /* <DEDUP_REMOVED lines=18> */
.L_x_6949:
[----:B------:R-:W-:Y:S05]  /*108d0*/  BSYNC B0 ;  /* 0x0000000000007941 */ /* 0x000fea0003800000 */
.L_x_6948:
[----:B-----5:R1:W-:Y:S02]  /*108e0*/  STS.128 [R200+0x1000], R32 ;  /* 0x00100020c8007388 */ /* 0x0203e40000000c00 */
.L_x_6947:
[----:B------:R-:W-:Y:S05]  /*108f0*/  BSYNC B1 ;  /* 0x0000000000017941 */ /* 0x000fea0003800000 */
.L_x_6946:
        /* <DEDUP_REMOVED lines=90> */
.L_x_6953:
[----:B------:R-:W-:Y:S05]  /*10ea0*/  BSYNC B0 ;  /* 0x0000000000007941 */ /* 0x000fea0003800000 */
.L_x_6952:
[----:B-----5:R4:W-:Y:S02]  /*10eb0*/  STS.128 [R200+0x3000], R32 ;  /* 0x00300020c8007388 */ /* 0x0209e40000000c00 */
.L_x_6951:
[----:B------:R-:W-:Y:S05]  /*10ec0*/  BSYNC B1 ;  /* 0x0000000000017941 */ /* 0x000fea0003800000 */
.L_x_6950:
        /* <DEDUP_REMOVED lines=17> */
[----:B-1--4-:R-:W-:Y:S01]  /*10fe0*/  IMAD.WIDE R24, R7, 0x2, R24 ;  /* 0x0000000207187825 */ /* 0x012fe200078e0218 */
[----:B------:R-:W-:-:S02]  /*10ff0*/  @P2 IADD3 R17, -R153, RZ, RZ ;  /* 0x000000ff99112210 */ /* 0x000fc40007ffe1ff */
[----:B------:R-:W-:Y:S02]  /*11000*/  LEA.HI.X.SX32 R4, R19, R2, 0x1, P4 ;  /* 0x0000000213047211 */ /* 0x000fe400020f0eff */
[C---:B------:R-:W-:Y:S01]  /*11010*/  LEA R6, P4, R5.reuse, c[0x0][0x2b0], 0x1 ;  /* 0x0000ac0005067a11 */ /* 0x040fe200078808ff */
[----:B--2---:R-:W2:Y:S03]  /*11020*/  LDG.E.128 R24, [R24.64+0x100] ;  /* 0x0001000618187981 */ /* 0x004ea6000c1e1d00 */
        /* <DEDUP_REMOVED lines=39> */
[----:B------:R-:W-:Y:S01]  /*112a0*/  HADD2.F32 R39, -RZ, R27.H0_H0 ;  /* 0x2000001bff277230 */ /* 0x000fe20000004100 */
[----:B------:R-:W-:Y:S01]  /*112b0*/  @!P2 FADD.FTZ R6, -R6, -RZ ;  /* 0x800000ff0606a221 */ /* 0x000fe20000010100 */
[----:B------:R-:W-:Y:S01]  /*112c0*/  HADD2.F32 R24, -RZ, R18.H0_H0 ;  /* 0x20000012ff187230 */ /* 0x000fe20000004100 */
[----:B------:R-:W-:Y:S01]  /*112d0*/  FMUL.FTZ R23, R26, R23 ;  /* 0x000000171a177220 */ /* 0x000fe20000410000 */
[----:B------:R-:W-:Y:S01]  /*112e0*/  HADD2.F32 R26, -RZ, R17.H1_H1 ;  /* 0x30000011ff1a7230 */ /* 0x000fe20000004100 */
        /* <DEDUP_REMOVED lines=23> */
.L_x_6955:
[----:B------:R-:W-:Y:S05]  /*11460*/  BSYNC B0 ;  /* 0x0000000000007941 */ /* 0x000fea0003800000 */
.L_x_6954:
[----:B-----5:R1:W-:Y:S02]  /*11470*/  STS.128 [R200+0x5000], R28 ;  /* 0x0050001cc8007388 */ /* 0x0203e40000000c00 */
.L_x_6945:
[----:B------:R-:W-:Y:S05]  /*11480*/  BSYNC B2 ;  /* 0x0000000000027941 */ /* 0x000fea0003800000 */
.L_x_6944:
[----:B-1----:R-:W-:-:S04]  /*11490*/  IADD3 R28, R162, 0x30, RZ ;  /* 0x00000030a21c7810 */ /* 0x002fc80007ffe0ff */
        /* <DEDUP_REMOVED lines=24> */
[----:B--2---:R-:W2:Y:S03]  /*11620*/  LDG.E.128 R24, [R24.64] ;  /* 0x0000000618187981 */ /* 0x004ea6000c1e1d00 */
        /* <DEDUP_REMOVED lines=8> */
[----:B---3--:R-:W3:Y:S01]  /*116b0*/  LDG.E.128 R12, [R12.64] ;  /* 0x000000060c0c7981 */ /* 0x008ee2000c1e1d00 */
[--C-:B--2---:R-:W-:Y:S02]  /*116c0*/  HADD2.F32 R31, -RZ, R24.reuse.H0_H0 ;  /* 0x20000018ff1f7230 */ /* 0x104fe40000004100 */
[----:B------:R-:W-:Y:S02]  /*116d0*/  HADD2.F32 R35, -RZ, R24.H1_H1 ;  /* 0x30000018ff237230 */ /* 0x000fe40000004100 */
[--C-:B------:R-:W-:Y:S02]  /*116e0*/  HADD2.F32 R33, -RZ, R25.reuse.H0_H0 ;  /* 0x20000019ff217230 */ /* 0x100fe40000004100 */
[----:B------:R-:W-:Y:S02]  /*116f0*/  HADD2.F32 R24, -RZ, R25.H1_H1 ;  /* 0x30000019ff187230 */ /* 0x000fe40000004100 */
[--C-:B----4-:R-:W-:Y:S02]  /*11700*/  HADD2.F32 R2, -RZ, R4.reuse.H0_H0 ;  /* 0x20000004ff027230 */ /* 0x110fe40000004100 */
        /* <DEDUP_REMOVED lines=11> */
[----:B------:R-:W-:Y:S01]  /*117c0*/  HADD2.F32 R4, -RZ, R26.H0_H0 ;  /* 0x2000001aff047230 */ /* 0x000fe20000004100 */
[----:B------:R-:W-:Y:S01]  /*117d0*/  FMUL.FTZ R24, R24, R23 ;  /* 0x0000001718187220 */ /* 0x000fe20000410000 */
[--C-:B------:R-:W-:Y:S01]  /*117e0*/  HADD2.F32 R23, -RZ, R27.reuse.H0_H0 ;  /* 0x2000001bff177230 */ /* 0x100fe20000004100 */
[----:B------:R-:W-:Y:S01]  /*117f0*/  FMUL.FTZ R31, R31, R2 ;  /* 0x000000021f1f7220 */ /* 0x000fe20000410000 */
[----:B------:R-:W-:Y:S01]  /*11800*/  HADD2.F32 R2, -RZ, R27.H1_H1 ;  /* 0x3000001bff027230 */ /* 0x000fe20000004100 */
[----:B------:R-:W-:-:S02]  /*11810*/  @!P2 FADD.FTZ R5, -R5, -RZ ;  /* 0x800000ff0505a221 */ /* 0x000fc40000010100 */
[----:B------:R-:W-:Y:S02]  /*11820*/  @!P2 FADD.FTZ R6, -R6, -RZ ;  /* 0x800000ff0606a221 */ /* 0x000fe40000010100 */
[----:B------:R-:W-:Y:S02]  /*11830*/  @!P2 FADD.FTZ R8, -R8, -RZ ;  /* 0x800000ff0808a221 */ /* 0x000fe40000010100 */
[----:B------:R-:W-:Y:S02]  /*11840*/  @!P2 FADD.FTZ R7, -R7, -RZ ;  /* 0x800000ff0707a221 */ /* 0x000fe40000010100 */
[----:B------:R-:W-:Y:S01]  /*11850*/  FMUL.FTZ R5, R4, R5 ;  /* 0x0000000504057220 */ /* 0x000fe20000410000 */
[--C-:B---3--:R-:W-:Y:S01]  /*11860*/  HADD2.F32 R4, -RZ, R12.reuse.H0_H0 ;  /* 0x2000000cff047230 */ /* 0x108fe20000004100 */
[----:B------:R-:W-:Y:S01]  /*11870*/  FMUL.FTZ R6, R23, R6 ;  /* 0x0000000617067220 */ /* 0x000fe20000410000 */
[----:B------:R-:W-:Y:S01]  /*11880*/  HADD2.F32 R23, -RZ, R12.H1_H1 ;  /* 0x3000000cff177230 */ /* 0x000fe20000004100 */
        /* <DEDUP_REMOVED lines=8> */
[----:B------:R-:W-:Y:S01]  /*11910*/  HADD2.F32 R26, -RZ, R14.H0_H0 ;  /* 0x2000000eff1a7230 */ /* 0x000fe20000004100 */
[----:B------:R-:W-:Y:S01]  /*11920*/  FFMA.FTZ R2, R2, R4, R31 ;  /* 0x0000000402027223 */ /* 0x000fe2000001001f */
[----:B------:R-:W-:Y:S01]  /*11930*/  HADD2.F32 R4, -RZ, R18.H0_H0 ;  /* 0x20000012ff047230 */ /* 0x000fe20000004100 */
[----:B------:R-:W-:Y:S01]  /*11940*/  FFMA.FTZ R8, R8, R12, R33 ;  /* 0x0000000c08087223 */ /* 0x000fe20000010021 */
[----:B------:R-:W-:Y:S02]  /*11950*/  HADD2.F32 R12, -RZ, R19.H0_H0 ;  /* 0x20000013ff0c7230 */ /* 0x000fe40000004100 */
        /* <DEDUP_REMOVED lines=18> */
.L_x_6959:
[----:B------:R-:W-:Y:S05]  /*11a80*/  BSYNC B0 ;  /* 0x0000000000007941 */ /* 0x000fea0003800000 */
.L_x_6958:
[----:B-----5:R1:W-:Y:S02]  /*11a90*/  STS.128 [R200+0x1800], R16 ;  /* 0x00180010c8007388 */ /* 0x0203e40000000c00 */
.L_x_6957:
[----:B------:R-:W-:Y:S05]  /*11aa0*/  BSYNC B1 ;  /* 0x0000000000017941 */ /* 0x000fea0003800000 */
.L_x_6956:
        /* <DEDUP_REMOVED lines=18> */
[----:B----4-:R-:W-:-:S03]  /*11bd0*/  IMAD.WIDE R24, R7, 0x2, R20 ;  /* 0x0000000207187825 */ /* 0x010fc600078e0214 */
[----:B------:R-:W-:Y:S02]  /*11be0*/  LEA.HI.X.SX32 R2, R2, R9, 0x1, P2 ;  /* 0x0000000902027211 */ /* 0x000fe400010f0eff */
[C---:B------:R-:W-:Y:S01]  /*11bf0*/  IADD3 R5, P2, R13.reuse, R8, RZ ;  /* 0x000000080d057210 */ /* 0x040fe20007f5e0ff */
[----:B--2---:R-:W2:Y:S03]  /*11c00*/  LDG.E.128 R24, [R24.64+0x80] ;  /* 0x0000800618187981 */ /* 0x004ea6000c1e1d00 */
        /* <DEDUP_REMOVED lines=25> */
[--C-:B------:R-:W-:Y:S01]  /*11da0*/  HADD2.F32 R2, -RZ, R27.reuse.H1_H1 ;  /* 0x3000001bff027230 */ /* 0x100fe20000004100 */
[----:B------:R-:W-:Y:S01]  /*11db0*/  FMUL.FTZ R31, R31, R4 ;  /* 0x000000041f1f7220 */ /* 0x000fe20000410000 */
[----:B------:R-:W-:Y:S01]  /*11dc0*/  HADD2.F32 R4, -RZ, R26.H0_H0 ;  /* 0x2000001aff047230 */ /* 0x000fe20000004100 */
[----:B------:R-:W-:Y:S01]  /*11dd0*/  FMUL.FTZ R24, R24, R11 ;  /* 0x0000000b18187220 */ /* 0x000fe20000410000 */
[----:B------:R-:W-:Y:S01]  /*11de0*/  HADD2.F32 R11, -RZ, R27.H0_H0 ;  /* 0x2000001bff0b7230 */ /* 0x000fe20000004100 */
[----:B------:R-:W-:-:S02]  /*11df0*/  @!P1 FADD.FTZ R8, -R8, -RZ ;  /* 0x800000ff08089221 */ /* 0x000fc40000010100 */
[----:B------:R-:W-:Y:S02]  /*11e00*/  @!P1 FADD.FTZ R5, -R5, -RZ ;  /* 0x800000ff05059221 */ /* 0x000fe40000010100 */
        /* <DEDUP_REMOVED lines=37> */
.L_x_6963:
[----:B------:R-:W-:Y:S05]  /*12060*/  BSYNC B0 ;  /* 0x0000000000007941 */ /* 0x000fea0003800000 */
.L_x_6962:
[----:B-----5:R1:W-:Y:S02]  /*12070*/  STS.128 [R200+0x3800], R16 ;  /* 0x00380010c8007388 */ /* 0x0203e40000000c00 */
.L_x_6961:
[----:B------:R-:W-:Y:S05]  /*12080*/  BSYNC B1 ;  /* 0x0000000000017941 */ /* 0x000fea0003800000 */
.L_x_6960:
        /* <DEDUP_REMOVED lines=21> */
[----:B--2---:R-:W2:Y:S01]  /*121e0*/  LDG.E.128 R16, [R16.64] ;  /* 0x0000000610107981 */ /* 0x004ea2000c1e1d00 */
[----:B------:R-:W-:-:S04]  /*121f0*/  IADD3 R5, P1, R2, R3, RZ ;  /* 0x0000000302057210 */ /* 0x000fc80007f3e0ff */
[----:B------:R-:W-:Y:S02]  /*12200*/  LEA.HI.X.SX32 R2, R2, R9, 0x1, P1 ;  /* 0x0000000902027211 */ /* 0x000fe400008f0eff */
[----:B------:R-:W-:-:S04]  /*12210*/  LEA R6, P1, R5, c[0x0][0x2b0], 0x1 ;  /* 0x0000ac0005067a11 */ /* 0x000fc800078208ff */
[----:B------:R-:W-:Y:S02]  /*12220*/  LEA.HI.X R7, R5, c[0x0][0x2b4], R2, 0x1, P1 ;  /* 0x0000ad0005077a11 */ /* 0x000fe400008f0c02 */
[----:B------:R-:W-:Y:S02]  /*12230*/  MOV R2, RZ ;  /* 0x000000ff00027202 */ /* 0x000fe40000000f00 */
[----:B------:R-:W-:Y:S02]  /*12240*/  @P0 IADD3 R2, -R155, RZ, RZ ;  /* 0x000000ff9b020210 */ /* 0x000fe40007ffe1ff */
[----:B---3--:R-:W3:Y:S02]  /*12250*/  LDG.E.128 R4, [R6.64] ;  /* 0x0000000606047981 */ /* 0x008ee4000c1e1d00 */
[----:B------:R-:W-:-:S04]  /*12260*/  IADD3 R3, P1, R2, R3, RZ ;  /* 0x0000000302037210 */ /* 0x000fc80007f3e0ff */
[----:B------:R-:W-:Y:S02]  /*12270*/  LEA.HI.X.SX32 R2, R2, R9, 0x1, P1 ;  /* 0x0000000902027211 */ /* 0x000fe400008f0eff */
[----:B------:R-:W-:-:S04]  /*12280*/  LEA R8, P1, R3, c[0x0][0x2a8], 0x1 ;  /* 0x0000aa0003087a11 */ /* 0x000fc800078208ff */
[----:B------:R-:W-:-:S06]  /*12290*/  LEA.HI.X R9, R3, c[0x0][0x2ac], R2, 0x1, P1 ;  /* 0x0000ab0003097a11 */ /* 0x000fcc00008f0c02 */
[----:B----4-:R-:W4:Y:S01]  /*122a0*/  LDG.E.128 R8, [R8.64] ;  /* 0x0000000608087981 */ /* 0x010f22000c1e1d00 */
[--C-:B--2---:R-:W-:Y:S02]  /*122b0*/  HADD2.F32 R23, -RZ, R17.reuse.H0_H0 ;  /* 0x20000011ff177230 */ /* 0x104fe40000004100 */
[----:B------:R-:W-:Y:S02]  /*122c0*/  HADD2.F32 R26, -RZ, R16.H0_H0 ;  /* 0x20000010ff1a7230 */ /* 0x000fe40000004100 */
[----:B------:R-:W-:Y:S02]  /*122d0*/  HADD2.F32 R24, -RZ, R17.H1_H1 ;  /* 0x30000011ff187230 */ /* 0x000fe40000004100 */
[----:B---3--:R-:W-:Y:S02]  /*122e0*/  HADD2.F32 R2, -RZ, R5.H0_H0 ;  /* 0x20000005ff027230 */ /* 0x008fe40000004100 */
[--C-:B------:R-:W-:Y:S02]  /*122f0*/  HADD2.F32 R3, -RZ, R4.reuse.H0_H0 ;  /* 0x20000004ff037230 */ /* 0x100fe40000004100 */
[----:B------:R-:W-:Y:S01]  /*12300*/  HADD2.F32 R20, -RZ, R4.H1_H1 ;  /* 0x30000004ff147230 */ /* 0x000fe20000004100 */
        /* <DEDUP_REMOVED lines=11> */
[----:B------:R-:W-:Y:S02]  /*123c0*/  @!P0 FADD.FTZ R5, -R5, -RZ ;  /* 0x800000ff05058221 */ /* 0x000fe40000010100 */
        /* <DEDUP_REMOVED lines=8> */
[----:B------:R-:W-:Y:S01]  /*12450*/  @!P0 FADD.FTZ R21, -R21, -RZ ;  /* 0x800000ff15158221 */ /* 0x000fe20000010100 */
[----:B----4-:R-:W-:Y:S01]  /*12460*/  HADD2.F32 R3, -RZ, R9.H0_H0 ;  /* 0x20000009ff037230 */ /* 0x010fe20000004100 */
[----:B------:R-:W-:Y:S01]  /*12470*/  @!P0 FADD.FTZ R4, -R4, -RZ ;  /* 0x800000ff04048221 */ /* 0x000fe20000010100 */
[----:B------:R-:W-:-:S02]  /*12480*/  HADD2.F32 R13, -RZ, R13.H1_H1 ;  /* 0x3000000dff0d7230 */ /* 0x000fc40000004100 */
        /* <DEDUP_REMOVED lines=8> */
[----:B------:R-:W-:Y:S01]  /*12510*/  HADD2.F32 R5, -RZ, R12.H0_H0 ;  /* 0x2000000cff057230 */ /* 0x000fe20000004100 */
[----:B------:R-:W-:Y:S01]  /*12520*/  FFMA.FTZ R9, R13, R9, R24 ;  /* 0x000000090d097223 */ /* 0x000fe20000010018 */
        /* <DEDUP_REMOVED lines=20> */
.L_x_6965:
[----:B------:R-:W-:Y:S05]  /*12670*/  BSYNC B0 ;  /* 0x0000000000007941 */ /* 0x000fea0003800000 */
.L_x_6964:
[----:B-----5:R1:W-:Y:S01]  /*12680*/  STS.128 [R200+0x5800], R12 ;  /* 0x0058000cc8007388 */ /* 0x0203e20000000c00 */
[----:B------:R-:W-:Y:S05]  /*12690*/  BRA `(.L_x_6909) ;  /* 0x0000079000007947 */ /* 0x000fea0003800000 */
.L_x_6871:
        /* <DEDUP_REMOVED lines=27> */
.L_x_6967:
[----:B------:R-:W-:Y:S05]  /*12850*/  BSYNC B0 ;  /* 0x0000000000007941 */ /* 0x000fea0003800000 */
.L_x_6966:
        /* <DEDUP_REMOVED lines=29> */
.L_x_6969:
[----:B------:R-:W-:Y:S05]  /*12a30*/  BSYNC B0 ;  /* 0x0000000000007941 */ /* 0x000fea0003800000 */
.L_x_6968:
        /* <DEDUP_REMOVED lines=30> */
.L_x_6971:
[----:B------:R-:W-:Y:S05]  /*12c20*/  BSYNC B0 ;  /* 0x0000000000007941 */ /* 0x000fea0003800000 */
.L_x_6970:
        /* <DEDUP_REMOVED lines=32> */
.L_x_6909:
[----:B------:R-:W-:Y:S05]  /*12e30*/  BSYNC B3 ;  /* 0x0000000000037941 */ /* 0x000fea0003800000 */
.L_x_6870:
[----:B------:R-:W-:Y:S01]  /*12e40*/  IADD3 R204, R134, -0x1, RZ ;  /* 0xffffffff86cc7810 */ /* 0x000fe20007ffe0ff */
[----:B------:R-:W-:Y:S01]  /*12e50*/  BSSY B0, `(.L_x_6972) ;  /* 0x000001e000007945 */ /* 0x000fe20003800000 */
[----:B------:R-:W-:Y:S02]  /*12e60*/  LEA R202, P0, R160, c[0x0][0x168], 0x1 ;  /* 0x00005a00a0ca7a11 */ /* 0x000fe400078008ff */
[----:B------:R-:W-:Y:S01]  /*12e70*/  LOP3.LUT R201, R156, 0xff, RZ, 0xc0, !PT ;  /* 0x000000ff9cc97812 */ /* 0x000fe200078ec0ff */
[----:B------:R-:W-:Y:S01]  /*12e80*/  IMAD.SHL.U32 R2, R204, 0x40, RZ ;  /* 0x00000040cc027824 */ /* 0x000fe200078e00ff */
[----:B------:R-:W-:-:S03]  /*12e90*/  LEA.HI.X R203, R160, c[0x0][0x16c], R159, 0x1, P0 ;  /* 0x00005b00a0cb7a11 */ /* 0x000fc600000f0c9f */
[----:B-1----:R-:W-:-:S05]  /*12ea0*/  IMAD.IADD R5, R67, 0x1, -R2 ;  /* 0x0000000143057824 */ /* 0x002fca00078e0a02 */
        /* <DEDUP_REMOVED lines=23> */
.L_x_6974:
[----:B------:R2:W-:Y:S02]  /*13020*/  STS.128 [R200+0xa000], RZ ;  /* 0x00a000ffc8007388 */ /* 0x0005e40000000c00 */
.L_x_6973:
[----:B------:R-:W-:Y:S05]  /*13030*/  BSYNC B0 ;  /* 0x0000000000007941 */ /* 0x000fea0003800000 */
.L_x_6972:
        /* <DEDUP_REMOVED lines=8> */
[C---:B-12---:R-:W-:Y:S02]  /*130c0*/  @P0 LEA R6, P2, R4.reuse, c[0x0][0x168], 0x1 ;  /* 0x00005a0004060a11 */ /* 0x046fe400078408ff */
        /* <DEDUP_REMOVED lines=22> */
.L_x_6977:
[----:B------:R2:W-:Y:S02]  /*13230*/  STS.128 [R200+0xa800], RZ ;  /* 0x00a800ffc8007388 */ /* 0x0005e40000000c00 */
.L_x_6976:
[----:B------:R-:W-:Y:S05]  /*13240*/  BSYNC B0 ;  /* 0x0000000000007941 */ /* 0x000fea0003800000 */
.L_x_6975:
[----:B------:R-:W-:Y:S01]  /*13250*/  ISETP.GE.AND P0, PT, R22, R5, PT ;  /* 0x000000051600720c */ /* 0x000fe20003f06270 */
[----:B------:R-:W-:-:S12]  /*13260*/  BSSY B0, `(.L_x_6978) ;  /* 0x0000023000007945 */ /* 0x000fd80003800000 */
[----:B------:R-:W-:Y:S05]  /*13270*/  @P0 BRA `(.L_x_6979) ;  /* 0x0000021000000947 */ /* 0x000fea0003800000 */
[C---:B------:R-:W-:Y:S01]  /*13280*/  LOP3.LUT R3, R201.reuse, 0x1, RZ, 0xc0, !PT ;  /* 0x00000001c9037812 */ /* 0x040fe200078ec0ff */
[----:B-12---:R-:W-:Y:S01]  /*13290*/  IMAD.MOV.U32 R6, RZ, RZ, 0x5 ;  /* 0x00000005ff067424 */ /* 0x006fe200078e00ff */
[----:B------:R-:W-:Y:S02]  /*132a0*/  LOP3.LUT P0, RZ, R201, 0x2, RZ, 0xc0, !PT ;  /* 0x00000002c9ff7812 */ /* 0x000fe4000780c0ff */
[----:B------:R-:W-:Y:S01]  /*132b0*/  ISETP.NE.U32.AND P1, PT, R3, 0x1, PT ;  /* 0x000000010300780c */ /* 0x000fe20003f25070 */
[----:B------:R-:W-:-:S04]  /*132c0*/  IMAD.MOV.U32 R3, RZ, RZ, c[0x0][0x198] ;  /* 0x00006600ff037624 */ /* 0x000fc800078e00ff */
[C---:B------:R-:W-:Y:S01]  /*132d0*/  IMAD.SHL.U32 R7, R3.reuse, 0x20, RZ ;  /* 0x0000002003077824 */ /* 0x040fe200078e00ff */
[----:B------:R-:W-:-:S04]  /*132e0*/  SHF.L.U64.HI R6, R3, R6, c[0x0][0x19c] ;  /* 0x0000670003067619 */ /* 0x000fc80000010206 */
[----:B------:R-:W-:-:S03]  /*132f0*/  IADD3 R4, P2, R7, R160, RZ ;  /* 0x000000a007047210 */ /* 0x000fc60007f5e0ff */
[C---:B------:R-:W-:Y:S02]  /*13300*/  @!P1 LEA R10, P4, R7.reuse, R202, 0x1 ;  /* 0x000000ca070a9211 */ /* 0x040fe400078808ff */
[----:B------:R-:W-:Y:S01]  /*13310*/  IMAD.X R3, R6, 0x1, R159, P2 ;  /* 0x0000000106037824 */ /* 0x000fe200010e069f */
[C---:B------:R-:W-:Y:S02]  /*13320*/  @P0 LEA R8, P2, R4.reuse, c[0x0][0x168], 0x1 ;  /* 0x00005a0004080a11 */ /* 0x040fe400078408ff */
        /* <DEDUP_REMOVED lines=21> */
.L_x_6980:
[----:B------:R2:W-:Y:S02]  /*13480*/  STS.128 [R200+0xb000], RZ ;  /* 0x00b000ffc8007388 */ /* 0x0005e40000000c00 */
.L_x_6979:
[----:B------:R-:W-:Y:S05]  /*13490*/  BSYNC B0 ;  /* 0x0000000000007941 */ /* 0x000fea0003800000 */
.L_x_6978:
[----:B------:R-:W-:Y:S01]  /*134a0*/  ISETP.GE.AND P0, PT, R28, R5, PT ;  /* 0x000000051c00720c */ /* 0x000fe20003f06270 */
[----:B------:R-:W-:-:S12]  /*134b0*/  BSSY B0, `(.L_x_6981) ;  /* 0x0000022000007945 */ /* 0x000fd80003800000 */
[----:B------:R-:W-:Y:S05]  /*134c0*/  @P0 BRA `(.L_x_6982) ;  /* 0x0000020000000947 */ /* 0x000fea0003800000 */
[C---:B------:R-:W-:Y:S01]  /*134d0*/  LOP3.LUT R3, R201.reuse, 0x1, RZ, 0xc0, !PT ;  /* 0x00000001c9037812 */ /* 0x040fe200078ec0ff */
[----:B------:R-:W-:Y:S01]  /*134e0*/  IMAD.MOV.U32 R4, RZ, RZ, c[0x0][0x19c] ;  /* 0x00006700ff047624 */ /* 0x000fe200078e00ff */
[----:B------:R-:W-:Y:S02]  /*134f0*/  LOP3.LUT P2, RZ, R201, 0x2, RZ, 0xc0, !PT ;  /* 0x00000002c9ff7812 */ /* 0x000fe4000784c0ff */
[----:B------:R-:W-:Y:S01]  /*13500*/  ISETP.NE.U32.AND P4, PT, R3, 0x1, PT ;  /* 0x000000010300780c */ /* 0x000fe20003f85070 */
[----:B------:R-:W-:Y:S01]  /*13510*/  IMAD.MOV.U32 R3, RZ, RZ, c[0x0][0x198] ;  /* 0x00006600ff037624 */ /* 0x000fe200078e00ff */
[----:B------:R-:W-:Y:S01]  /*13520*/  LOP3.LUT P1, RZ, R201, 0x4, RZ, 0xc0, !PT ;  /* 0x00000004c9ff7812 */ /* 0x000fe2000782c0ff */
[----:B-12---:R-:W-:Y:S01]  /*13530*/  IMAD R6, R4, 0x30, RZ ;  /* 0x0000003004067824 */ /* 0x006fe200078e02ff */
[----:B------:R-:W-:-:S05]  /*13540*/  MOV R158, R160 ;  /* 0x000000a0009e7202 */ /* 0x000fca0000000f00 */
        /* <DEDUP_REMOVED lines=24> */
.L_x_6982:
[----:B------:R-:W-:Y:S05]  /*136d0*/  BSYNC B0 ;  /* 0x0000000000007941 */ /* 0x000fea0003800000 */
.L_x_6981:
        /* <DEDUP_REMOVED lines=10> */
[----:B--2---:R-:W-:Y:S01]  /*13780*/  SHF.R.S32.HI R6, RZ, 0x1f, R157 ;  /* 0x0000001fff067819 */ /* 0x004fe2000001149d */
        /* <DEDUP_REMOVED lines=35> */
.L_x_6985:
[----:B------:R2:W-:Y:S02]  /*139c0*/  STS.128 [R200+0x10000], RZ ;  /* 0x010000ffc8007388 */ /* 0x0005e40000000c00 */
.L_x_6984:
[----:B-1----:R-:W-:Y:S05]  /*139d0*/  BSYNC B0 ;  /* 0x0000000000007941 */ /* 0x002fea0003800000 */
.L_x_6983:
        /* <DEDUP_REMOVED lines=32> */
.L_x_6988:
[----:B------:R1:W-:Y:S02]  /*13be0*/  STS.128 [R200+0x10800], RZ ;  /* 0x010800ffc8007388 */ /* 0x0003e40000000c00 */
.L_x_6987:
[----:B------:R-:W-:Y:S05]  /*13bf0*/  BSYNC B0 ;  /* 0x0000000000007941 */ /* 0x000fea0003800000 */
.L_x_6986:
        /* <DEDUP_REMOVED lines=36> */
.L_x_6991:
[----:B------:R1:W-:Y:S02]  /*13e40*/  STS.128 [R200+0x11000], RZ ;  /* 0x011000ffc8007388 */ /* 0x0003e40000000c00 */
.L_x_6990:
[----:B------:R-:W-:Y:S05]  /*13e50*/  BSYNC B0 ;  /* 0x0000000000007941 */ /* 0x000fea0003800000 */
.L_x_6989:
        /* <DEDUP_REMOVED lines=41> */
.L_x_6994:
[----:B------:R1:W-:Y:S02]  /*140f0*/  STS.128 [R200+0x11800], RZ ;  /* 0x011800ffc8007388 */ /* 0x0003e40000000c00 */
.L_x_6993:
[----:B------:R-:W-:Y:S05]  /*14100*/  BSYNC B0 ;  /* 0x0000000000007941 */ /* 0x000fea0003800000 */
.L_x_6992:
[C---:B------:R-:W-:Y:S01]  /*14110*/  IMAD.SHL.U32 R0, R62.reuse, 0x40, RZ ;  /* 0x000000403e007824 */ /* 0x040fe200078e00ff */
[----:B------:R-:W-:Y:S01]  /*14120*/  R2P PR, R62, 0x6 ;  /* 0x000000063e007804 */ /* 0x000fe20000000000 */
[----:B------:R-:W-:Y:S01]  /*14130*/  IMAD.SHL.U32 R162, R162, 0x8, RZ ;  /* 0x00000008a2a27824 */ /* 0x000fe200078e00ff */
[----:B------:R-:W0:Y:S01]  /*14140*/  LDGDEPBAR ;  /* 0x00000000000079af */ /* 0x000e220000000000 */
[----:B------:R-:W-:Y:S01]  /*14150*/  IMAD R194, R63, 0x400, R46 ;  /* 0x000004003fc27824 */ /* 0x000fe200078e022e */
[----:B-1----:R-:W-:Y:S01]  /*14160*/  LOP3.LUT R5, R0, 0x1c0, RZ, 0xc0, !PT ;  /* 0x000001c000057812 */ /* 0x002fe200078ec0ff */
[----:B------:R-:W-:Y:S01]  /*14170*/  IMAD.IADD R206, R67, 0x1, -R196 ;  /* 0x0000000143ce7824 */ /* 0x000fe200078e0ac4 */
        /* <DEDUP_REMOVED lines=22> */
[----:B------:R-:W3:Y:S01]  /*142e0*/  LDSM.16.M88.4 R4, [R193+0x7800] ;  /* 0x00780000c104783b */ /* 0x000ee20000000200 */
[----:B------:R-:W-:-:S02]  /*142f0*/  IADD3 R182, R191, 0x1000, RZ ;  /* 0x00001000bfb67810 */ /* 0x000fc40007ffe0ff */
[----:B------:R-:W-:Y:S01]  /*14300*/  IADD3 R181, R191, 0x1800, RZ ;  /* 0x00001800bfb57810 */ /* 0x000fe20007ffe0ff */
[----:B------:R-:W4:Y:S01]  /*14310*/  LDSM.16.M88.4 R56, [R191] ;  /* 0x00000000bf38783b */ /* 0x000f220000000200 */
        /* <DEDUP_REMOVED lines=16> */
[C---:B-1--4-:R-:W-:Y:S03]  /*14420*/  HMMA.16816.F32 R32, R68.reuse, R28, RZ ;  /* 0x0000001c4420723c */ /* 0x052fe600000018ff */
[----:B------:R-:W-:Y:S05]  /*14430*/  LDSM.16.M88.4 R84, [R191+0x3000] ;  /* 0x00300000bf54783b */ /* 0x000fea0000000200 */
[C---:B------:R-:W-:Y:S08]  /*14440*/  HMMA.16816.F32 R28, R68.reuse, R30, RZ ;  /* 0x0000001e441c723c */ /* 0x040ff000000018ff */
[C---:B-----5:R-:W-:Y:S08]  /*14450*/  HMMA.16816.F32 R24, R68.reuse, R20, RZ ;  /* 0x000000144418723c */ /* 0x060ff000000018ff */
[C---:B--2---:R-:W-:Y:S08]  /*14460*/  HMMA.16816.F32 R16, R68.reuse, R12, RZ ;  /* 0x0000000c4410723c */ /* 0x044ff000000018ff */
[C---:B------:R-:W-:Y:S08]  /*14470*/  HMMA.16816.F32 R20, R68.reuse, R22, RZ ;  /* 0x000000164414723c */ /* 0x040ff000000018ff */
[C---:B------:R-:W-:Y:S08]  /*14480*/  HMMA.16816.F32 R12, R68.reuse, R14, RZ ;  /* 0x0000000e440c723c */ /* 0x040ff000000018ff */
[C---:B------:R-:W-:Y:S08]  /*14490*/  HMMA.16816.F32 R72, R68.reuse, R4, RZ ;  /* 0x000000044448723c */ /* 0x040ff000000018ff */
        /* <DEDUP_REMOVED lines=123> */
[----:B------:R-:W-:Y:S01]  /*14c50*/  IMAD R36, R63, 0x10, R65 ;  /* 0x000000103f247824 */ /* 0x000fe200078e0241 */
[----:B---3--:R-:W-:Y:S03]  /*14c60*/  HMMA.16816.F32 R72, R40, R48, R72 ;  /* 0x000000302848723c */ /* 0x008fe60000001848 */
[----:B------:R-:W-:-:S04]  /*14c70*/  IMAD.IADD R3, R3, 0x1, R36 ;  /* 0x0000000103037824 */ /* 0x000fc800078e0224 */
[C---:B------:R-:W-:Y:S01]  /*14c80*/  IMAD.IADD R208, R3.reuse, 0x1, R206 ;  /* 0x0000000103d07824 */ /* 0x040fe200078e02ce */
        /* <DEDUP_REMOVED lines=12> */
[----:B------:R-:W-:Y:S01]  /*14d50*/  HMMA.16816.F32 R32, R8, R68, R32 ;  /* 0x000000440820723c */ /* 0x000fe20000001820 */
[-C--:B------:R-:W-:Y:S02]  /*14d60*/  IMNMX R207, R4, R67.reuse, PT ;  /* 0x0000004304cf7217 */ /* 0x080fe40003800200 */
[----:B------:R-:W-:Y:S02]  /*14d70*/  IADD3 R3, R206, -c[0x0][0x2e4], RZ ;  /* 0x8000b900ce037a10 */ /* 0x000fe40007ffe0ff */
[----:B------:R-:W-:-:S02]  /*14d80*/  IMNMX R209, R0, R67, PT ;  /* 0x0000004300d17217 */ /* 0x000fc40003800200 */
[----:B------:R-:W-:Y:S01]  /*14d90*/  IMNMX R6, RZ, R6, !PT ;  /* 0x00000006ff067217 */ /* 0x000fe20007800200 */
        /* <DEDUP_REMOVED lines=68> */
.L_x_6996:
[----:B------:R-:W-:-:S05]  /*151e0*/  IMAD.MOV.U32 R4, RZ, RZ, c[0x0][0x198] ;  /* 0x00006600ff047624 */ /* 0x000fca00078e00ff */
[----:B------:R-:W-:-:S04]  /*151f0*/  LEA R4, -R4, RZ, 0x6 ;  /* 0x000000ff04047211 */ /* 0x000fc800078e31ff */
[----:B------:R-:W-:Y:S02]  /*15200*/  SHF.R.S32.HI R5, RZ, 0x1f, R4 ;  /* 0x0000001fff057819 */ /* 0x000fe40000011404 */
.L_x_6997:
        /* <DEDUP_REMOVED lines=112> */
.L_x_6995:
        /* <DEDUP_REMOVED lines=610> */
.L_x_6999:
[----:B------:R-:W-:-:S05]  /*17f30*/  IMAD.MOV.U32 R5, RZ, RZ, c[0x0][0x1a0] ;  /* 0x00006800ff057624 */ /* 0x000fca00078e00ff */
[----:B------:R-:W-:-:S04]  /*17f40*/  LEA R5, -R5, RZ, 0x6 ;  /* 0x000000ff05057211 */ /* 0x000fc800078e31ff */
[----:B------:R-:W-:Y:S02]  /*17f50*/  SHF.R.S32.HI R12, RZ, 0x1f, R5 ;  /* 0x0000001fff0c7819 */ /* 0x000fe40000011405 */
.L_x_7000:
        /* <DEDUP_REMOVED lines=89> */
[C---:B------:R-:W-:Y:S01]  /*184f0*/  IADD3 R2, R215.reuse, 0x1, RZ ;  /* 0x00000001d7027810 */ /* 0x040fe20007ffe0ff */
[----:B------:R-:W-:Y:S01]  /*18500*/  @!PT LDS RZ, [RZ] ;  /* 0x00000000fffff984 */ /* 0x000fe20000000800 */
[----:B------:R-:W-:Y:S01]  /*18510*/  @!PT LDS RZ, [RZ] ;  /* 0x00000000fffff984 */ /* 0x000fe20000000800 */
[----:B------:R-:W-:Y:S01]  /*18520*/  @!PT LDS RZ, [RZ] ;  /* 0x00000000fffff984 */ /* 0x000fe20000000800 */
[----:B------:R2:W-:Y:S01]  /*18530*/  @P5 LDGSTS.E.BYPASS.LTC128B.128 [R200+0xf000], [R22.64+0x80] ;  /* 0x0f00008016c85fae */ /* 0x0005e2000b901d44 */
[C---:B------:R-:W-:Y:S02]  /*18540*/  IADD3 R133, R215.reuse, 0x8, RZ ;  /* 0x00000008d7857810 */ /* 0x040fe40007ffe0ff */
[-C--:B------:R-:W-:Y:S01]  /*18550*/  ISETP.GE.AND P0, PT, R215, R207.reuse, PT ;  /* 0x000000cfd700720c */ /* 0x080fe20003f06270 */
[----:B------:R-:W-:Y:S01]  /*18560*/  @!P5 STS.128 [R200+0xf000], RZ ;  /* 0x00f000ffc800d388 */ /* 0x000fe20000000c00 */
[----:B------:R-:W-:-:S02]  /*18570*/  ISETP.GE.AND P1, PT, R133, R207, PT ;  /* 0x000000cf8500720c */ /* 0x000fc40003f26270 */
[----:B------:R-:W-:Y:S01]  /*18580*/  ISETP.GE.AND P6, PT, R215, R209, PT ;  /* 0x000000d1d700720c */ /* 0x000fe20003fc6270 */
        /* <DEDUP_REMOVED lines=22> */
[----:B--2---:R-:W2:Y:S04]  /*186f0*/  LDSM.16.M88.4 R20, [R193+0x6000] ;  /* 0x00600000c114783b */ /* 0x004ea80000000200 */
[----:B---3--:R-:W4:Y:S04]  /*18700*/  LDSM.16.M88.4 R12, [R193+0x6800] ;  /* 0x00680000c10c783b */ /* 0x008f280000000200 */
[----:B------:R-:W3:Y:S04]  /*18710*/  LDSM.16.M88.4 R156, [R193+0x7000] ;  /* 0x00700000c19c783b */ /* 0x000ee80000000200 */
[----:B------:R-:W-:Y:S04]  /*18720*/  LDSM.16.M88.4 R32, [R192] ;  /* 0x00000000c020783b */ /* 0x000fe80000000200 */
[----:B------:R-:W3:Y:S04]  /*18730*/  LDSM.16.M88.4 R164, [R191] ;  /* 0x00000000bfa4783b */ /* 0x000ee80000000200 */
[----:B------:R-:W3:Y:S04]  /*18740*/  LDSM.16.M88.4 R168, [R193+0x7800] ;  /* 0x00780000c1a8783b */ /* 0x000ee80000000200 */
[----:B-1----:R-:W1:Y:S04]  /*18750*/  LDSM.16.M88.4 R4, [R183] ;  /* 0x00000000b704783b */ /* 0x002e680000000200 */
[----:B------:R-:W1:Y:S04]  /*18760*/  LDSM.16.M88.4 R140, [R182] ;  /* 0x00000000b68c783b */ /* 0x000e680000000200 */
[----:B------:R-:W-:Y:S04]  /*18770*/  LDSM.16.M88.4 R144, [R190] ;  /* 0x00000000be90783b */ /* 0x000fe80000000200 */
[----:B------:R-:W1:Y:S01]  /*18780*/  LDSM.16.M88.4 R28, [R187+0x6000] ;  /* 0x00600000bb1c783b */ /* 0x000e620000000200 */
[C---:B--2---:R-:W-:Y:S03]  /*18790*/  HMMA.16816.F32 R24, R148.reuse, R20, RZ ;  /* 0x000000149418723c */ /* 0x044fe600000018ff */
[----:B------:R-:W2:Y:S04]  /*187a0*/  LDSM.16.M88.4 R136, [R181] ;  /* 0x00000000b588783b */ /* 0x000ea80000000200 */
[----:B-----5:R-:W5:Y:S01]  /*187b0*/  LDSM.16.M88.4 R8, [R187+0x6800] ;  /* 0x00680000bb08783b */ /* 0x020f620000000200 */
[C---:B------:R-:W-:Y:S03]  /*187c0*/  HMMA.16816.F32 R20, R148.reuse, R22, RZ ;  /* 0x000000169414723c */ /* 0x040fe600000018ff */
[----:B------:R-:W-:Y:S04]  /*187d0*/  LDSM.16.M88.4 R216, [R194+0x4000] ;  /* 0x00400000c2d8783b */ /* 0x000fe80000000200 */
[----:B------:R-:W0:Y:S01]  /*187e0*/  LDGDEPBAR ;  /* 0x00000000000079af */ /* 0x000e220000000000 */
[C---:B----4-:R-:W-:Y:S08]  /*187f0*/  HMMA.16816.F32 R16, R148.reuse, R12, RZ ;  /* 0x0000000c9410723c */ /* 0x050ff000000018ff */
[C---:B------:R-:W-:Y:S08]  /*18800*/  HMMA.16816.F32 R12, R148.reuse, R14, RZ ;  /* 0x0000000e940c723c */ /* 0x040ff000000018ff */
[C---:B---3--:R-:W-:Y:S08]  /*18810*/  HMMA.16816.F32 R160, R148.reuse, R156, RZ ;  /* 0x0000009c94a0723c */ /* 0x048ff000000018ff */
[----:B------:R-:W-:Y:S08]  /*18820*/  HMMA.16816.F32 R156, R148, R158, RZ ;  /* 0x0000009e949c723c */ /* 0x000ff000000018ff */
[C---:B------:R-:W-:Y:S08]  /*18830*/  HMMA.16816.F32 R24, R32.reuse, R164, R24 ;  /* 0x000000a42018723c */ /* 0x040ff00000001818 */
[----:B------:R-:W-:Y:S01]  /*18840*/  HMMA.16816.F32 R20, R32, R166, R20 ;  /* 0x000000a62014723c */ /* 0x000fe20000001814 */
[----:B------:R-:W-:Y:S07]  /*18850*/  LDSM.16.M88.4 R164, [R180+0x1000] ;  /* 0x00100000b4a4783b */ /* 0x000fee0000000200 */
[----:B------:R-:W-:Y:S08]  /*18860*/  HMMA.16816.F32 R152, R148, R168, RZ ;  /* 0x000000a89498723c */ /* 0x000ff000000018ff */
[C---:B-1----:R-:W-:Y:S08]  /*18870*/  HMMA.16816.F32 R16, R32.reuse, R4, R16 ;  /* 0x000000042010723c */ /* 0x042ff00000001810 */
[----:B------:R-:W-:Y:S01]  /*18880*/  HMMA.16816.F32 R12, R32, R6, R12 ;  /* 0x00000006200c723c */ /* 0x000fe2000000180c */
[----:B------:R-:W1:Y:S07]  /*18890*/  LDSM.16.M88.4 R4, [R187+0x7000] ;  /* 0x00700000bb04783b */ /* 0x000e6e0000000200 */
[----:B------:R-:W-:Y:S01]  /*188a0*/  HMMA.16816.F32 R148, R148, R170, RZ ;  /* 0x000000aa9494723c */ /* 0x000fe200000018ff */
[----:B------:R-:W3:Y:S07]  /*188b0*/  LDSM.16.M88.4 R168, [R187+0x7800] ;  /* 0x00780000bba8783b */ /* 0x000eee0000000200 */
[C---:B------:R-:W-:Y:S08]  /*188c0*/  HMMA.16816.F32 R160, R32.reuse, R140, R160 ;  /* 0x0000008c20a0723c */ /* 0x040ff000000018a0 */
[----:B------:R-:W-:Y:S01]  /*188d0*/  HMMA.16816.F32 R156, R32, R142, R156 ;  /* 0x0000008e209c723c */ /* 0x000fe2000000189c */
[----:B------:R-:W-:Y:S07]  /*188e0*/  LDSM.16.M88.4 R140, [R180] ;  /* 0x00000000b48c783b */ /* 0x000fee0000000200 */
[C---:B------:R-:W-:Y:S08]  /*188f0*/  HMMA.16816.F32 R24, R144.reuse, R28, R24 ;  /* 0x0000001c9018723c */ /* 0x040ff00000001818 */
[----:B------:R-:W-:Y:S01]  /*18900*/  HMMA.16816.F32 R20, R144, R30, R20 ;  /* 0x0000001e9014723c */ /* 0x000fe20000001814 */
[----:B------:R-:W4:Y:S07]  /*18910*/  LDSM.16.M88.4 R28, [R189] ;  /* 0x00000000bd1c783b */ /* 0x000f2e0000000200 */
[C---:B--2---:R-:W-:Y:S08]  /*18920*/  HMMA.16816.F32 R152, R32.reuse, R136, R152 ;  /* 0x000000882098723c */ /* 0x044ff00000001898 */
[----:B------:R-:W-:Y:S01]  /*18930*/  HMMA.16816.F32 R148, R32, R138, R148 ;  /* 0x0000008a2094723c */ /* 0x000fe20000001894 */
[----:B------:R-:W2:Y:S04]  /*18940*/  LDSM.16.M88.4 R136, [R180+0x800] ;  /* 0x00080000b488783b */ /* 0x000ea80000000200 */
[----:B------:R-:W2:Y:S03]  /*18950*/  LDSM.16.M88.4 R32, [R180+0x1800] ;  /* 0x00180000b420783b */ /* 0x000ea60000000200 */
[C---:B-----5:R-:W-:Y:S08]  /*18960*/  HMMA.16816.F32 R16, R144.reuse, R8, R16 ;  /* 0x000000089010723c */ /* 0x060ff00000001810 */
[C---:B------:R-:W-:Y:S01]  /*18970*/  HMMA.16816.F32 R12, R144.reuse, R10, R12 ;  /* 0x0000000a900c723c */ /* 0x040fe2000000180c */
[----:B------:R-:W-:Y:S07]  /*18980*/  LDSM.16.M88.4 R8, [R193+0x8000] ;  /* 0x00800000c108783b */ /* 0x000fee0000000200 */
[C---:B-1----:R-:W-:Y:S08]  /*18990*/  HMMA.16816.F32 R160, R144.reuse, R4, R160 ;  /* 0x0000000490a0723c */ /* 0x042ff000000018a0 */
[C---:B------:R-:W-:Y:S01]  /*189a0*/  HMMA.16816.F32 R156, R144.reuse, R6, R156 ;  /* 0x00000006909c723c */ /* 0x040fe2000000189c */
[----:B------:R-:W1:Y:S07]  /*189b0*/  LDSM.16.M88.4 R4, [R194+0x2000] ;  /* 0x00200000c204783b */ /* 0x000e6e0000000200 */
[C---:B---3--:R-:W-:Y:S08]  /*189c0*/  HMMA.16816.F32 R152, R144.reuse, R168, R152 ;  /* 0x000000a89098723c */ /* 0x048ff00000001898 */
[----:B------:R-:W-:Y:S01]  /*189d0*/  HMMA.16816.F32 R148, R144, R170, R148 ;  /* 0x000000aa9094723c */ /* 0x000fe20000001894 */
[----:B------:R-:W3:Y:S04]  /*189e0*/  LDSM.16.M88.4 R144, [R193+0x8800] ;  /* 0x00880000c190783b */ /* 0x000ee80000000200 */
[----:B------:R-:W-:Y:S03]  /*189f0*/  LDSM.16.M88.4 R168, [R193+0xb000] ;  /* 0x00b00000c1a8783b */ /* 0x000fe60000000200 */
[C---:B----4-:R-:W-:Y:S08]  /*18a00*/  HMMA.16816.F32 R24, R28.reuse, R140, R24 ;  /* 0x0000008c1c18723c */ /* 0x050ff00000001818 */
[C---:B------:R-:W-:Y:S01]  /*18a10*/  HMMA.16816.F32 R20, R28.reuse, R142, R20 ;  /* 0x0000008e1c14723c */ /* 0x040fe20000001814 */
[----:B------:R-:W4:Y:S07]  /*18a20*/  LDSM.16.M88.4 R140, [R193+0x9000] ;  /* 0x00900000c18c783b */ /* 0x000f2e0000000200 */
        /* <DEDUP_REMOVED lines=8> */
[----:B------:R-:W-:Y:S04]  /*18ab0*/  LDSM.16.M88.4 R28, [R192+0x2000] ;  /* 0x00200000c01c783b */ /* 0x000fe80000000200 */
[----:B------:R-:W5:Y:S03]  /*18ac0*/  LDSM.16.M88.4 R32, [R179] ;  /* 0x00000000b320783b */ /* 0x000f660000000200 */
[C---:B-1----:R-:W-:Y:S08]  /*18ad0*/  HMMA.16816.F32 R24, R4.reuse, R8, R24 ;  /* 0x000000080418723c */ /* 0x042ff00000001818 */
[C---:B------:R-:W-:Y:S01]  /*18ae0*/  HMMA.16816.F32 R20, R4.reuse, R10, R20 ;  /* 0x0000000a0414723c */ /* 0x040fe20000001814 */
[----:B------:R-:W1:Y:S07]  /*18af0*/  LDSM.16.M88.4 R8, [R178] ;  /* 0x00000000b208783b */ /* 0x000e6e0000000200 */
[C---:B---3--:R-:W-:Y:S08]  /*18b00*/  HMMA.16816.F32 R16, R4.reuse, R144, R16 ;  /* 0x000000900410723c */ /* 0x048ff00000001810 */
[C---:B------:R-:W-:Y:S01]  /*18b10*/  HMMA.16816.F32 R12, R4.reuse, R146, R12 ;  /* 0x00000092040c723c */ /* 0x040fe2000000180c */
[----:B------:R-:W3:Y:S07]  /*18b20*/  LDSM.16.M88.4 R144, [R177] ;  /* 0x00000000b190783b */ /* 0x000eee0000000200 */
[C---:B----4-:R-:W-:Y:S08]  /*18b30*/  HMMA.16816.F32 R160, R4.reuse, R140, R160 ;  /* 0x0000008c04a0723c */ /* 0x050ff000000018a0 */
[C---:B------:R-:W-:Y:S01]  /*18b40*/  HMMA.16816.F32 R156, R4.reuse, R142, R156 ;  /* 0x0000008e049c723c */ /* 0x040fe2000000189c */
[----:B------:R-:W4:Y:S07]  /*18b50*/  LDSM.16.M88.4 R140, [R176] ;  /* 0x00000000b08c783b */ /* 0x000f2e0000000200 */
[C---:B--2---:R-:W-:Y:S08]  /*18b60*/  HMMA.16816.F32 R152, R4.reuse, R136, R152 ;  /* 0x000000880498723c */ /* 0x044ff00000001898 */
[----:B------:R-:W-:Y:S01]  /*18b70*/  HMMA.16816.F32 R148, R4, R138, R148 ;  /* 0x0000008a0494723c */ /* 0x000fe20000001894 */
[----:B------:R-:W-:Y:S04]  /*18b80*/  LDSM.16.M88.4 R4, [R190+0x2000] ;  /* 0x00200000be04783b */ /* 0x000fe80000000200 */
[----:B------:R-:W-:Y:S03]  /*18b90*/  LDSM.16.M88.4 R136, [R187+0x8000] ;  /* 0x00800000bb88783b */ /* 0x000fe60000000200 */
[C---:B-----5:R-:W-:Y:S08]  /*18ba0*/  HMMA.16816.F32 R24, R28.reuse, R32, R24 ;  /* 0x000000201c18723c */ /* 0x060ff00000001818 */
[C---:B------:R-:W-:Y:S01]  /*18bb0*/  HMMA.16816.F32 R20, R28.reuse, R34, R20 ;  /* 0x000000221c14723c */ /* 0x040fe20000001814 */
[----:B------:R-:W2:Y:S07]  /*18bc0*/  LDSM.16.M88.4 R32, [R187+0x8800] ;  /* 0x00880000bb20783b */ /* 0x000eae0000000200 */
[C---:B-1----:R-:W-:Y:S08]  /*18bd0*/  HMMA.16816.F32 R16, R28.reuse, R8, R16 ;  /* 0x000000081c10723c */ /* 0x042ff00000001810 */
[C---:B------:R-:W-:Y:S01]  /*18be0*/  HMMA.16816.F32 R12, R28.reuse, R10, R12 ;  /* 0x0000000a1c0c723c */ /* 0x040fe2000000180c */
[----:B------:R-:W1:Y:S07]  /*18bf0*/  LDSM.16.M88.4 R8, [R187+0x9000] ;  /* 0x00900000bb08783b */ /* 0x000e6e0000000200 */
[C---:B---3--:R-:W-:Y:S08]  /*18c00*/  HMMA.16816.F32 R160, R28.reuse, R144, R160 ;  /* 0x000000901ca0723c */ /* 0x048ff000000018a0 */
[C---:B------:R-:W-:Y:S01]  /*18c10*/  HMMA.16816.F32 R156, R28.reuse, R146, R156 ;  /* 0x000000921c9c723c */ /* 0x040fe2000000189c */
[----:B------:R-:W-:Y:S07]  /*18c20*/  LDSM.16.M88.4 R144, [R180+0x2000] ;  /* 0x00200000b490783b */ /* 0x000fee0000000200 */
[C---:B----4-:R-:W-:Y:S08]  /*18c30*/  HMMA.16816.F32 R152, R28.reuse, R140, R152 ;  /* 0x0000008c1c98723c */ /* 0x050ff00000001898 */
[----:B------:R-:W-:Y:S01]  /*18c40*/  HMMA.16816.F32 R148, R28, R142, R148 ;  /* 0x0000008e1c94723c */ /* 0x000fe20000001894 */
[----:B------:R-:W3:Y:S04]  /*18c50*/  LDSM.16.M88.4 R28, [R189+0x2000] ;  /* 0x00200000bd1c783b */ /* 0x000ee80000000200 */
[----:B------:R-:W4:Y:S03]  /*18c60*/  LDSM.16.M88.4 R140, [R180+0x2800] ;  /* 0x00280000b48c783b */ /* 0x000f260000000200 */
[C---:B--2---:R-:W-:Y:S08]  /*18c70*/  HMMA.16816.F32 R16, R4.reuse, R32, R16 ;  /* 0x000000200410723c */ /* 0x044ff00000001810 */
[C---:B------:R-:W-:Y:S01]  /*18c80*/  HMMA.16816.F32 R12, R4.reuse, R34, R12 ;  /* 0x00000022040c723c */ /* 0x040fe2000000180c */
[----:B------:R-:W2:Y:S07]  /*18c90*/  LDSM.16.M88.4 R32, [R180+0x3800] ;  /* 0x00380000b420783b */ /* 0x000eae0000000200 */
[C---:B------:R-:W-:Y:S08]  /*18ca0*/  HMMA.16816.F32 R24, R4.reuse, R136, R24 ;  /* 0x000000880418723c */ /* 0x040ff00000001818 */
[C---:B------:R-:W-:Y:S01]  /*18cb0*/  HMMA.16816.F32 R20, R4.reuse, R138, R20 ;  /* 0x0000008a0414723c */ /* 0x040fe20000001814 */
[----:B------:R-:W5:Y:S07]  /*18cc0*/  LDSM.16.M88.4 R136, [R180+0x3000] ;  /* 0x00300000b488783b */ /* 0x000f6e0000000200 */
[C---:B-1----:R-:W-:Y:S08]  /*18cd0*/  HMMA.16816.F32 R160, R4.reuse, R8, R160 ;  /* 0x0000000804a0723c */ /* 0x042ff000000018a0 */
[C---:B------:R-:W-:Y:S01]  /*18ce0*/  HMMA.16816.F32 R156, R4.reuse, R10, R156 ;  /* 0x0000000a049c723c */ /* 0x040fe2000000189c */
[----:B------:R-:W1:Y:S07]  /*18cf0*/  LDSM.16.M88.4 R8, [R193+0xa000] ;  /* 0x00a00000c108783b */ /* 0x000e6e0000000200 */
[C---:B------:R-:W-:Y:S08]  /*18d00*/  HMMA.16816.F32 R152, R4.reuse, R164, R152 ;  /* 0x000000a40498723c */ /* 0x040ff00000001898 */
[----:B------:R-:W-:Y:S01]  /*18d10*/  HMMA.16816.F32 R148, R4, R166, R148 ;  /* 0x000000a60494723c */ /* 0x000fe20000001894 */
[----:B------:R-:W1:Y:S04]  /*18d20*/  LDSM.16.M88.4 R4, [R193+0xa800] ;  /* 0x00a80000c104783b */ /* 0x000e680000000200 */
[----:B------:R-:W1:Y:S03]  /*18d30*/  LDSM.16.M88.4 R164, [R193+0xb800] ;  /* 0x00b80000c1a4783b */ /* 0x000e660000000200 */
[C---:B---3--:R-:W-:Y:S08]  /*18d40*/  HMMA.16816.F32 R24, R28.reuse, R144, R24 ;  /* 0x000000901c18723c */ /* 0x048ff00000001818 */
[C---:B------:R-:W-:Y:S01]  /*18d50*/  HMMA.16816.F32 R20, R28.reuse, R146, R20 ;  /* 0x000000921c14723c */ /* 0x040fe20000001814 */
[----:B------:R-:W-:Y:S07]  /*18d60*/  LDSM.16.M88.4 R144, [R192+0x4000] ;  /* 0x00400000c090783b */ /* 0x000fee0000000200 */
[C---:B----4-:R-:W-:Y:S08]  /*18d70*/  HMMA.16816.F32 R16, R28.reuse, R140, R16 ;  /* 0x0000008c1c10723c */ /* 0x050ff00000001810 */
[C---:B------:R-:W-:Y:S01]  /*18d80*/  HMMA.16816.F32 R12, R28.reuse, R142, R12 ;  /* 0x0000008e1c0c723c */ /* 0x040fe2000000180c */
[----:B------:R-:W3:Y:S07]  /*18d90*/  LDSM.16.M88.4 R140, [R175] ;  /* 0x00000000af8c783b */ /* 0x000eee0000000200 */
[C---:B--2---:R-:W-:Y:S08]  /*18da0*/  HMMA.16816.F32 R152, R28.reuse, R32, R152 ;  /* 0x000000201c98723c */ /* 0x044ff00000001898 */
[C---:B------:R-:W-:Y:S01]  /*18db0*/  HMMA.16816.F32 R148, R28.reuse, R34, R148 ;  /* 0x000000221c94723c */ /* 0x040fe20000001894 */
[----:B------:R-:W-:Y:S07]  /*18dc0*/  LDSM.16.M88.4 R32, [R173] ;  /* 0x00000000ad20783b */ /* 0x000fee0000000200 */
[C---:B-----5:R-:W-:Y:S08]  /*18dd0*/  HMMA.16816.F32 R160, R28.reuse, R136, R160 ;  /* 0x000000881ca0723c */ /* 0x060ff000000018a0 */
[----:B------:R-:W-:Y:S01]  /*18de0*/  HMMA.16816.F32 R156, R28, R138, R156 ;  /* 0x0000008a1c9c723c */ /* 0x000fe2000000189c */
[----:B------:R-:W2:Y:S04]  /*18df0*/  LDSM.16.M88.4 R28, [R172] ;  /* 0x00000000ac1c783b */ /* 0x000ea80000000200 */
[----:B------:R-:W4:Y:S03]  /*18e00*/  LDSM.16.M88.4 R136, [R174] ;  /* 0x00000000ae88783b */ /* 0x000f260000000200 */
        /* <DEDUP_REMOVED lines=9> */
[----:B------:R-:W-:Y:S08]  /*18ea0*/  HMMA.16816.F32 R160, R216, R168, R160 ;  /* 0x000000a8d8a0723c */ /* 0x000ff000000018a0 */
[C---:B---3--:R-:W-:Y:S08]  /*18eb0*/  HMMA.16816.F32 R24, R144.reuse, R140, R24 ;  /* 0x0000008c9018723c */ /* 0x048ff00000001818 */
[----:B------:R-:W-:Y:S01]  /*18ec0*/  HMMA.16816.F32 R20, R144, R142, R20 ;  /* 0x0000008e9014723c */ /* 0x000fe20000001814 */
[----:B------:R-:W3:Y:S07]  /*18ed0*/  LDSM.16.M88.4 R140, [R187+0xb000] ;  /* 0x00b00000bb8c783b */ /* 0x000eee0000000200 */
[----:B------:R-:W-:Y:S08]  /*18ee0*/  HMMA.16816.F32 R156, R216, R170, R156 ;  /* 0x000000aad89c723c */ /* 0x000ff0000000189c */
[C---:B--2---:R-:W-:Y:S08]  /*18ef0*/  HMMA.16816.F32 R152, R144.reuse, R28, R152 ;  /* 0x0000001c9098723c */ /* 0x044ff00000001898 */
[C---:B------:R-:W-:Y:S01]  /*18f00*/  HMMA.16816.F32 R164, R144.reuse, R30, R164 ;  /* 0x0000001e90a4723c */ /* 0x040fe200000018a4 */
[----:B------:R-:W2:Y:S07]  /*18f10*/  LDSM.16.M88.4 R28, [R187+0xb800] ;  /* 0x00b80000bb1c783b */ /* 0x000eae0000000200 */
[C---:B------:R-:W-:Y:S08]  /*18f20*/  HMMA.16816.F32 R160, R144.reuse, R32, R160 ;  /* 0x0000002090a0723c */ /* 0x040ff000000018a0 */
[C---:B----4-:R-:W-:Y:S07]  /*18f30*/  HMMA.16816.F32 R16, R144.reuse, R136, R16 ;  /* 0x000000889010723c */ /* 0x050fee0000001810 */
[C---:B------:R-:W-:Y:S01]  /*18f40*/  IMAD.IADD R136, R208.reuse, 0x1, -R2 ;  /* 0x00000001d0887824 */ /* 0x040fe200078e0a02 */
[----:B------:R-:W-:Y:S01]  /*18f50*/  HMMA.16816.F32 R156, R144, R34, R156 ;  /* 0x00000022909c723c */ /* 0x000fe2000000189c */
[----:B------:R-:W-:Y:S01]  /*18f60*/  LDSM.16.M88.4 R32, [R189+0x4000] ;  /* 0x00400000bd20783b */ /* 0x000fe20000000200 */
[----:B------:R-:W-:-:S02]  /*18f70*/  IMAD.IADD R137, R208, 0x1, -R133 ;  /* 0x00000001d0897824 */ /* 0x000fc400078e0a85 */
[----:B------:R-:W-:-:S04]  /*18f80*/  IABS R136, R136 ;  /* 0x0000008800887213 */ /* 0x000fc80000000000 */
[C---:B-1----:R-:W-:Y:S08]  /*18f90*/  HMMA.16816.F32 R24, R8.reuse, R4, R24 ;  /* 0x000000040818723c */ /* 0x042ff00000001818 */
[----:B------:R-:W-:Y:S01]  /*18fa0*/  HMMA.16816.F32 R20, R8, R6, R20 ;  /* 0x000000060814723c */ /* 0x000fe20000001814 */
[----:B------:R-:W1:Y:S07]  /*18fb0*/  LDSM.16.M88.4 R4, [R180+0x4000] ;  /* 0x00400000b404783b */ /* 0x000e6e0000000200 */
[----:B------:R-:W-:Y:S07]  /*18fc0*/  HMMA.16816.F32 R12, R144, R138, R12 ;  /* 0x0000008a900c723c */ /* 0x000fee000000180c */
[C---:B------:R-:W-:Y:S01]  /*18fd0*/  IADD3 R144, R215.reuse, 0x9, RZ ;  /* 0x00000009d7907810 */ /* 0x040fe20007ffe0ff */
[----:B---3--:R-:W-:Y:S01]  /*18fe0*/  HMMA.16816.F32 R160, R8, R140, R160 ;  /* 0x0000008c08a0723c */ /* 0x008fe200000018a0 */
[C---:B------:R-:W-:Y:S01]  /*18ff0*/  IADD3 R145, R215.reuse, 0x10, RZ ;  /* 0x00000010d7917810 */ /* 0x040fe20007ffe0ff */
[----:B------:R-:W-:Y:S01]  /*19000*/  IMAD.IADD R146, R208, 0x1, -R215 ;  /* 0x00000001d0927824 */ /* 0x000fe200078e0ad7 */
[----:B------:R-:W-:-:S04]  /*19010*/  IADD3 R147, R215, 0x11, RZ ;  /* 0x00000011d7937810 */ /* 0x000fc80007ffe0ff */
[C---:B------:R-:W-:Y:S01]  /*19020*/  IMAD.IADD R140, R208.reuse, 0x1, -R144 ;  /* 0x00000001d08c7824 */ /* 0x040fe200078e0a90 */
[----:B------:R-:W-:Y:S01]  /*19030*/  HMMA.16816.F32 R16, R8, R148, R16 ;  /* 0x000000940810723c */ /* 0x000fe20000001810 */
[----:B------:R-:W-:Y:S01]  /*19040*/  IMAD.IADD R141, R208, 0x1, -R145 ;  /* 0x00000001d08d7824 */ /* 0x000fe200078e0a91 */
[----:B------:R-:W-:Y:S02]  /*19050*/  IABS R146, R146 ;  /* 0x0000009200927213 */ /* 0x000fe40000000000 */
[----:B------:R-:W-:-:S03]  /*19060*/  IABS R140, R140 ;  /* 0x0000008c008c7213 */ /* 0x000fc60000000000 */
[----:B------:R-:W-:Y:S01]  /*19070*/  IMAD.MOV.U32 R148, RZ, RZ, R136 ;  /* 0x000000ffff947224 */ /* 0x000fe200078e0088 */
[----:B------:R-:W-:Y:S01]  /*19080*/  IABS R136, R137 ;  /* 0x0000008900887213 */ /* 0x000fe20000000000 */
[C---:B------:R-:W-:Y:S01]  /*19090*/  HMMA.16816.F32 R12, R8.reuse, R150, R12 ;  /* 0x00000096080c723c */ /* 0x040fe2000000180c */
[----:B------:R-:W-:Y:S03]  /*190a0*/  I2F R146, R146 ;  /* 0x0000009200927306 */ /* 0x000fe60000201400 */
[----:B------:R-:W-:Y:S02]  /*190b0*/  IMAD.MOV.U32 R149, RZ, RZ, R136 ;  /* 0x000000ffff957224 */ /* 0x000fe400078e0088 */
[----:B------:R-:W3:Y:S01]  /*190c0*/  LDSM.16.M88.4 R136, [R180+0x4800] ;  /* 0x00480000b488783b */ /* 0x000ee20000000200 */
[----:B------:R-:W-:Y:S01]  /*190d0*/  IMAD.MOV.U32 R150, RZ, RZ, R140 ;  /* 0x000000ffff967224 */ /* 0x000fe200078e008c */
[----:B------:R-:W-:Y:S01]  /*190e0*/  IABS R140, R141 ;  /* 0x0000008d008c7213 */ /* 0x000fe20000000000 */
[C---:B--2---:R-:W-:Y:S01]  /*190f0*/  HMMA.16816.F32 R152, R8.reuse, R28, R152 ;  /* 0x0000001c0898723c */ /* 0x044fe20000001898 */
[C---:B------:R-:W-:Y:S01]  /*19100*/  IMAD.IADD R151, R208.reuse, 0x1, -R147 ;  /* 0x00000001d0977824 */ /* 0x040fe200078e0a93 */
[----:B------:R-:W2:Y:S04]  /*19110*/  I2F R148, R148 ;  /* 0x0000009400947306 */ /* 0x000ea80000201400 */
[----:B------:R-:W-:Y:S01]  /*19120*/  IABS R151, R151 ;  /* 0x0000009700977213 */ /* 0x000fe20000000000 */
[----:B------:R-:W-:Y:S01]  /*19130*/  IMAD.MOV.U32 R28, RZ, RZ, R140 ;  /* 0x000000ffff1c7224 */ /* 0x000fe200078e008c */
[C---:B------:R-:W-:Y:S01]  /*19140*/  HMMA.16816.F32 R156, R8.reuse, R142, R156 ;  /* 0x0000008e089c723c */ /* 0x040fe2000000189c */
[C---:B------:R-:W-:Y:S01]  /*19150*/  IADD3 R29, R215.reuse, 0x18, RZ ;  /* 0x00000018d71d7810 */ /* 0x040fe20007ffe0ff */
[----:B------:R-:W4:Y:S01]  /*19160*/  LDSM.16.M88.4 R140, [R180+0x5000] ;  /* 0x00500000b48c783b */ /* 0x000f220000000200 */
[----:B------:R-:W-:Y:S05]  /*19170*/  I2F R149, R149 ;  /* 0x0000009500957306 */ /* 0x000fea0000201400 */
[----:B------:R-:W-:Y:S03]  /*19180*/  HMMA.16816.F32 R164, R8, R30, R164 ;  /* 0x0000001e08a4723c */ /* 0x000fe600000018a4 */
[----:B------:R-:W-:Y:S04]  /*19190*/  I2F R28, R28 ;  /* 0x0000001c001c7306 */ /* 0x000fe80000201400 */
[----:B------:R-:W-:Y:S01]  /*191a0*/  IMAD.IADD R8, R208, 0x1, -R29 ;  /* 0x00000001d0087824 */ /* 0x000fe200078e0a1d */
[----:B------:R-:W-:Y:S01]  /*191b0*/  IADD3 R31, R215, 0x19, RZ ;  /* 0x00000019d71f7810 */ /* 0x000fe20007ffe0ff */
[----:B-1----:R-:W-:Y:S01]  /*191c0*/  HMMA.16816.F32 R24, R32, R4, R24 ;  /* 0x000000042018723c */ /* 0x002fe20000001818 */
[----:B------:R-:W-:Y:S01]  /*191d0*/  IMAD.MOV.U32 R30, RZ, RZ, R151 ;  /* 0x000000ffff1e7224 */ /* 0x000fe200078e0097 */
[----:B------:R-:W1:Y:S01]  /*191e0*/  I2F R150, R150 ;  /* 0x0000009600967306 */ /* 0x000e620000201400 */
[----:B------:R-:W-:-:S04]  /*191f0*/  IABS R8, R8 ;  /* 0x0000000800087213 */ /* 0x000fc80000000000 */
[----:B------:R-:W-:Y:S01]  /*19200*/  IMAD.IADD R5, R208, 0x1, -R31 ;  /* 0x00000001d0057824 */ /* 0x000fe200078e0a1f */
[----:B------:R-:W-:Y:S01]  /*19210*/  HMMA.16816.F32 R20, R32, R6, R20 ;  /* 0x000000062014723c */ /* 0x000fe20000001814 */
[----:B------:R-:W-:Y:S01]  /*19220*/  IMAD.MOV.U32 R151, RZ, RZ, R8 ;  /* 0x000000ffff977224 */ /* 0x000fe200078e0008 */
[----:B------:R-:W-:Y:S01]  /*19230*/  IADD3 R4, R215, 0x20, RZ ;  /* 0x00000020d7047810 */ /* 0x000fe20007ffe0ff */
[----:B------:R-:W5:Y:S01]  /*19240*/  LDSM.16.M88.4 R8, [R180+0x5800] ;  /* 0x00580000b408783b */ /* 0x000f620000000200 */
[----:B------:R-:W-:Y:S01]  /*19250*/  IABS R5, R5 ;  /* 0x0000000500057213 */ /* 0x000fe20000000000 */
[----:B------:R-:W-:Y:S01]  /*19260*/  I2F R30, R30 ;  /* 0x0000001e001e7306 */ /* 0x000fe20000201400 */
[----:B------:R-:W-:-:S04]  /*19270*/  DEPBAR.LE SB0, 0x0 ;  /* 0x000080000000791a */ /* 0x000fc80000000000 */
[----:B------:R-:W-:Y:S01]  /*19280*/  IMAD.MOV.U32 R168, RZ, RZ, R5 ;  /* 0x000000ffffa87224 */ /* 0x000fe200078e0005 */
[----:B------:R-:W-:Y:S01]  /*19290*/  IADD3 R5, R215, 0x21, RZ ;  /* 0x00000021d7057810 */ /* 0x000fe20007ffe0ff */
[C---:B---3--:R-:W-:Y:S01]  /*192a0*/  HMMA.16816.F32 R12, R32.reuse, R138, R12 ;  /* 0x0000008a200c723c */ /* 0x048fe2000000180c */
[C---:B------:R-:W-:Y:S01]  /*192b0*/  IMAD.IADD R6, R208.reuse, 0x1, -R4 ;  /* 0x00000001d0067824 */ /* 0x040fe200078e0a04 */
[----:B------:R-:W-:Y:S02]  /*192c0*/  I2F R151, R151 ;  /* 0x0000009700977306 */ /* 0x000fe40000201400 */
[----:B------:R-:W-:Y:S02]  /*192d0*/  IMAD.IADD R7, R208, 0x1, -R5 ;  /* 0x00000001d0077824 */ /* 0x000fe400078e0a05 */
[----:B------:R-:W-:Y:S01]  /*192e0*/  IABS R6, R6 ;  /* 0x0000000600067213 */ /* 0x000fe20000000000 */
[----:B--2---:R-:W-:Y:S01]  /*192f0*/  FFMA.FTZ R25, -R205, R148, R25 ;  /* 0x00000094cd197223 */ /* 0x004fe20000010119 */
[----:B----4-:R-:W-:Y:S01]  /*19300*/  HMMA.16816.F32 R160, R32, R140, R160 ;  /* 0x0000008c20a0723c */ /* 0x010fe200000018a0 */
[----:B------:R-:W-:Y:S01]  /*19310*/  IABS R7, R7 ;  /* 0x0000000700077213 */ /* 0x000fe20000000000 */
[----:B------:R-:W2:Y:S01]  /*19320*/  I2F R168, R168 ;  /* 0x000000a800a87306 */ /* 0x000ea20000201400 */
[----:B------:R-:W-:Y:S01]  /*19330*/  IADD3 R139, R215, 0x30, RZ ;  /* 0x00000030d78b7810 */ /* 0x000fe20007ffe0ff */
[----:B-1----:R-:W-:-:S02]  /*19340*/  FFMA.FTZ R21, -R205, R150, R21 ;  /* 0x00000096cd157223 */ /* 0x002fc40000010115 */
[----:B------:R-:W-:Y:S01]  /*19350*/  IMAD.MOV.U32 R138, RZ, RZ, R7 ;  /* 0x000000ffff8a7224 */ /* 0x000fe200078e0007 */
[----:B------:R-:W-:Y:S01]  /*19360*/  IADD3 R7, R215, 0x29, RZ ;  /* 0x00000029d7077810 */ /* 0x000fe20007ffe0ff */
[----:B------:R-:W-:Y:S01]  /*19370*/  HMMA.16816.F32 R16, R32, R136, R16 ;  /* 0x000000882010723c */ /* 0x000fe20000001810 */
[----:B------:R-:W-:-:S03]  /*19380*/  IMAD.IADD R141, R208, 0x1, -R139 ;  /* 0x00000001d08d7824 */ /* 0x000fc600078e0a8b */
[C---:B------:R-:W-:Y:S01]  /*19390*/  IMAD.IADD R140, R208.reuse, 0x1, -R7 ;  /* 0x00000001d08c7824 */ /* 0x040fe200078e0a07 */
[----:B------:R-:W-:Y:S01]  /*193a0*/  I2F R138, R138 ;  /* 0x0000008a008a7306 */ /* 0x000fe20000201400 */
[----:B------:R-:W-:Y:S01]  /*193b0*/  IABS R141, R141 ;  /* 0x0000008d008d7213 */ /* 0x000fe20000000000 */
[----:B------:R-:W-:Y:S01]  /*193c0*/  IMAD.MOV.U32 R136, RZ, RZ, R6 ;  /* 0x000000ffff887224 */ /* 0x000fe200078e0006 */
[C---:B------:R-:W-:Y:S01]  /*193d0*/  HMMA.16816.F32 R156, R32.reuse, R142, R156 ;  /* 0x0000008e209c723c */ /* 0x040fe2000000189c */
[----:B------:R-:W-:Y:S01]  /*193e0*/  IABS R140, R140 ;  /* 0x0000008c008c7213 */ /* 0x000fe20000000000 */
[----:B--2---:R-:W-:Y:S01]  /*193f0*/  FFMA.FTZ R13, -R205, R168, R13 ;  /* 0x000000a8cd0d7223 */ /* 0x004fe2000001010d */
[C---:B------:R-:W-:Y:S02]  /*19400*/  IADD3 R6, R215.reuse, 0x28, RZ ;  /* 0x00000028d7067810 */ /* 0x040fe40007ffe0ff */
[----:B------:R-:W1:Y:S02]  /*19410*/  I2F R136, R136 ;  /* 0x0000008800887306 */ /* 0x000e640000201400 */
[----:B------:R-:W-:Y:S01]  /*19420*/  IMAD.MOV.U32 R142, RZ, RZ, R140 ;  /* 0x000000ffff8e7224 */ /* 0x000fe200078e008c */
[----:B------:R-:W-:Y:S01]  /*19430*/  IADD3 R140, R215, 0x31, RZ ;  /* 0x00000031d78c7810 */ /* 0x000fe20007ffe0ff */
[----:B-----5:R-:W-:Y:S01]  /*19440*/  HMMA.16816.F32 R152, R32, R8, R152 ;  /* 0x000000082098723c */ /* 0x020fe20000001898 */
[----:B------:R-:W-:-:S03]  /*19450*/  IMAD.IADD R137, R208, 0x1, -R6 ;  /* 0x00000001d0897824 */ /* 0x000fc600078e0a06 */
[----:B------:R-:W-:Y:S01]  /*19460*/  IMAD.IADD R143, R208, 0x1, -R140 ;  /* 0x00000001d08f7824 */ /* 0x000fe200078e0a8c */
[----:B------:R-:W2:Y:S01]  /*19470*/  I2F R9, R141 ;  /* 0x0000008d00097306 */ /* 0x000ea20000201400 */
[----:B------:R-:W-:Y:S01]  /*19480*/  IABS R137, R137 ;  /* 0x0000008900897213 */ /* 0x000fe20000000000 */
[C---:B------:R-:W-:Y:S01]  /*19490*/  FFMA.FTZ R28, -R205.reuse, R28, R16 ;  /* 0x0000001ccd1c7223 */ /* 0x040fe20000010110 */
[----:B------:R-:W-:Y:S01]  /*194a0*/  HMMA.16816.F32 R164, R32, R10, R164 ;  /* 0x0000000a20a4723c */ /* 0x000fe200000018a4 */
[----:B------:R-:W-:Y:S01]  /*194b0*/  IABS R8, R143 ;  /* 0x0000008f00087213 */ /* 0x000fe20000000000 */
[C---:B------:R-:W-:Y:S01]  /*194c0*/  FFMA.FTZ R17, -R205.reuse, R30, R17 ;  /* 0x0000001ecd117223 */ /* 0x040fe20000010111 */
[----:B------:R-:W-:Y:S01]  /*194d0*/  IADD3 R16, R206, -c[0x0][0x2e4], RZ ;  /* 0x8000b900ce107a10 */ /* 0x000fe20007ffe0ff */
[C---:B-1----:R-:W-:Y:S01]  /*194e0*/  FFMA.FTZ R136, -R205.reuse, R136, R160 ;  /* 0x00000088cd887223 */ /* 0x042fe200000101a0 */
[----:B------:R-:W1:Y:S01]  /*194f0*/  I2F R137, R137 ;  /* 0x0000008900897306 */ /* 0x000e620000201400 */
[C---:B------:R-:W-:Y:S01]  /*19500*/  FFMA.FTZ R138, -R205.reuse, R138, R161 ;  /* 0x0000008acd8a7223 */ /* 0x040fe200000101a1 */
[----:B------:R-:W-:Y:S01]  /*19510*/  IADD3 R32, R208, -c[0x0][0x2e4], RZ ;  /* 0x8000b900d0207a10 */ /* 0x000fe20007ffe0ff */
[----:B------:R-:W-:Y:S01]  /*19520*/  FFMA.FTZ R11, -R205, R146, R24 ;  /* 0x00000092cd0b7223 */ /* 0x000fe20000010118 */
[----:B------:R-:W-:Y:S01]  /*19530*/  IADD3 R33, R215, 0x39, RZ ;  /* 0x00000039d7217810 */ /* 0x000fe20007ffe0ff */
[C---:B------:R-:W-:Y:S01]  /*19540*/  FFMA.FTZ R24, -R205.reuse, R151, R12 ;  /* 0x00000097cd187223 */ /* 0x040fe2000001010c */
[----:B------:R-:W-:Y:S01]  /*19550*/  IMNMX R32, RZ, R32, !PT ;  /* 0x00000020ff207217 */ /* 0x000fe20007800200 */
[C---:B------:R-:W-:Y:S01]  /*19560*/  FFMA.FTZ R10, -R205.reuse, R149, R20 ;  /* 0x00000095cd0a7223 */ /* 0x040fe20000010114 */
[----:B------:R-:W3:Y:S01]  /*19570*/  I2F R8, R8 ;  /* 0x0000000800087306 */ /* 0x000ee20000201400 */
[----:B------:R-:W-:Y:S01]  /*19580*/  IMNMX R16, RZ, R16, !PT ;  /* 0x00000010ff107217 */ /* 0x000fe20007800200 */
[----:B------:R-:W-:Y:S01]  /*19590*/  IMAD.IADD R34, R206, 0x1, -R2 ;  /* 0x00000001ce227824 */ /* 0x000fe200078e0a02 */
[-C--:B------:R-:W-:Y:S01]  /*195a0*/  ISETP.LT.OR P2, PT, R2, R32.reuse, P2 ;  /* 0x000000200200720c */ /* 0x080fe20001741670 */
[----:B--2---:R-:W-:Y:S01]  /*195b0*/  FFMA.FTZ R152, -R205, R9, R152 ;  /* 0x00000009cd987223 */ /* 0x004fe20000010198 */
[----:B------:R-:W-:-:S02]  /*195c0*/  ISETP.LT.OR P0, PT, R215, R32, P0 ;  /* 0x00000020d700720c */ /* 0x000fc40000701670 */
[----:B------:R-:W-:Y:S01]  /*195d0*/  FSEL R12, R25, -INF , !P2 ;  /* 0xff800000190c7808 */ /* 0x000fe20005000000 */
[----:B------:R-:W2:Y:S01]  /*195e0*/  I2F R142, R142 ;  /* 0x0000008e008e7306 */ /* 0x000ea20000201400 */
[----:B------:R-:W-:Y:S01]  /*195f0*/  ISETP.GE.AND P2, PT, R145, R207, PT ;  /* 0x000000cf9100720c */ /* 0x000fe20003f46270 */
[----:B-1----:R-:W-:Y:S01]  /*19600*/  FFMA.FTZ R137, -R205, R137, R156 ;  /* 0x00000089cd897223 */ /* 0x002fe2000001019c */
[-C--:B------:R-:W-:Y:S01]  /*19610*/  ISETP.LT.OR P1, PT, R133, R32.reuse, P1 ;  /* 0x000000208500720c */ /* 0x080fe20000f21670 */
[----:B------:R-:W-:Y:S01]  /*19620*/  IMAD.IADD R25, R206, 0x1, -R145 ;  /* 0x00000001ce197824 */ /* 0x000fe200078e0a91 */
[----:B------:R-:W-:Y:S02]  /*19630*/  ISETP.LT.OR P2, PT, R145, R32, P2 ;  /* 0x000000209100720c */ /* 0x000fe40001741670 */
[----:B------:R-:W-:Y:S01]  /*19640*/  FSEL R11, R11, -INF , !P0 ;  /* 0xff8000000b0b7808 */ /* 0x000fe20004000000 */
[----:B---3--:R-:W-:Y:S01]  /*19650*/  FFMA.FTZ R153, -R205, R8, R153 ;  /* 0x00000008cd997223 */ /* 0x008fe20000010199 */
[----:B------:R-:W-:Y:S01]  /*19660*/  BAR.SYNC.DEFER_BLOCKING 0x0 ;  /* 0x0000000000007b1d */ /* 0x000fe20000010000 */
[----:B------:R-:W-:-:S02]  /*19670*/  ISETP.GE.AND P0, PT, R144, R207, PT ;  /* 0x000000cf9000720c */ /* 0x000fc40003f06270 */
[----:B------:R-:W-:Y:S02]  /*19680*/  FSEL R10, R10, -INF , !P1 ;  /* 0xff8000000a0a7808 */ /* 0x000fe40004800000 */
[----:B------:R-:W-:Y:S02]  /*19690*/  FSEL R30, R28, -INF , !P2 ;  /* 0xff8000001c1e7808 */ /* 0x000fe40005000000 */
[-C--:B------:R-:W-:Y:S01]  /*196a0*/  ISETP.GE.AND P1, PT, R147, R207.reuse, PT ;  /* 0x000000cf9300720c */ /* 0x080fe20003f26270 */
[----:B--2---:R-:W-:Y:S01]  /*196b0*/  FFMA.FTZ R142, -R205, R142, R157 ;  /* 0x0000008ecd8e7223 */ /* 0x004fe2000001019d */
[----:B------:R-:W-:Y:S02]  /*196c0*/  ISETP.GE.AND P2, PT, R31, R207, PT ;  /* 0x000000cf1f00720c */ /* 0x000fe40003f46270 */
[-C--:B------:R-:W-:Y:S02]  /*196d0*/  ISETP.LT.OR P0, PT, R144, R32.reuse, P0 ;  /* 0x000000209000720c */ /* 0x080fe40000701670 */
[----:B------:R-:W-:-:S02]  /*196e0*/  ISETP.LT.OR P1, PT, R147, R32, P1 ;  /* 0x000000209300720c */ /* 0x000fc40000f21670 */
[----:B------:R-:W-:Y:S02]  /*196f0*/  ISETP.LT.OR P2, PT, R31, R32, P2 ;  /* 0x000000201f00720c */ /* 0x000fe40001741670 */
[----:B------:R-:W-:Y:S02]  /*19700*/  IADD3 R35, R215, 0x38, RZ ;  /* 0x00000038d7237810 */ /* 0x000fe40007ffe0ff */
[----:B------:R-:W-:Y:S02]  /*19710*/  FSEL R8, R21, -INF , !P0 ;  /* 0xff80000015087808 */ /* 0x000fe40004000000 */
[----:B------:R-:W-:Y:S01]  /*19720*/  ISETP.GE.AND P0, PT, R29, R207, PT ;  /* 0x000000cf1d00720c */ /* 0x000fe20003f06270 */
[C---:B------:R-:W-:Y:S01]  /*19730*/  IMAD.IADD R21, R208.reuse, 0x1, -R35 ;  /* 0x00000001d0157824 */ /* 0x040fe200078e0a23 */
[----:B------:R-:W-:Y:S01]  /*19740*/  FSEL R28, R17, -INF , !P1 ;  /* 0xff800000111c7808 */ /* 0x000fe20004800000 */
[----:B------:R-:W-:Y:S01]  /*19750*/  IMAD.IADD R17, R208, 0x1, -R33 ;  /* 0x00000001d0117824 */ /* 0x000fe200078e0a21 */
[----:B------:R-:W-:-:S02]  /*19760*/  FSEL R20, R13, -INF , !P2 ;  /* 0xff8000000d147808 */ /* 0x000fc40005000000 */
[----:B------:R-:W-:Y:S01]  /*19770*/  ISETP.LT.OR P6, PT, R215, R16, P6 ;  /* 0x00000010d700720c */ /* 0x000fe200037c1670 */
[----:B------:R-:W-:Y:S01]  /*19780*/  IMAD.IADD R215, R206, 0x1, -R215 ;  /* 0x00000001ced77824 */ /* 0x000fe200078e0ad7 */
[-C--:B------:R-:W-:Y:S02]  /*19790*/  ISETP.GE.AND P2, PT, R6, R207.reuse, PT ;  /* 0x000000cf0600720c */ /* 0x080fe40003f46270 */
[----:B------:R-:W-:Y:S02]  /*197a0*/  ISETP.GE.AND P1, PT, R4, R207, PT ;  /* 0x000000cf0400720c */ /* 0x000fe40003f26270 */
[-C--:B------:R-:W-:Y:S02]  /*197b0*/  ISETP.LT.OR P0, PT, R29, R32.reuse, P0 ;  /* 0x000000201d00720c */ /* 0x080fe40000701670 */
[-C--:B------:R-:W-:Y:S02]  /*197c0*/  ISETP.LT.OR P2, PT, R6, R32.reuse, P2 ;  /* 0x000000200600720c */ /* 0x080fe40001741670 */
[----:B------:R-:W-:-:S02]  /*197d0*/  ISETP.LT.OR P1, PT, R4, R32, P1 ;  /* 0x000000200400720c */ /* 0x000fc40000f21670 */
[----:B------:R-:W-:Y:S02]  /*197e0*/  IABS R17, R17 ;  /* 0x0000001100117213 */ /* 0x000fe40000000000 */
[----:B------:R-:W-:Y:S02]  /*197f0*/  IABS R9, R215 ;  /* 0x000000d700097213 */ /* 0x000fe40000000000 */
[----:B------:R-:W-:Y:S02]  /*19800*/  IABS R21, R21 ;  /* 0x0000001500157213 */ /* 0x000fe40000000000 */
[----:B------:R-:W-:Y:S02]  /*19810*/  FSEL R24, R24, -INF , !P0 ;  /* 0xff80000018187808 */ /* 0x000fe40004000000 */
[----:B------:R-:W-:Y:S01]  /*19820*/  ISETP.GE.AND P0, PT, R5, R207, PT ;  /* 0x000000cf0500720c */ /* 0x000fe20003f06270 */
[----:B------:R1:W2:Y:S01]  /*19830*/  I2F R13, R21 ;  /* 0x00000015000d7306 */ /* 0x0002a20000201400 */
[----:B------:R-:W-:-:S02]  /*19840*/  FSEL R170, R137, -INF , !P2 ;  /* 0xff80000089aa7808 */ /* 0x000fc40005000000 */
[----:B------:R-:W-:Y:S01]  /*19850*/  FSEL R212, R136, -INF , !P1 ;  /* 0xff80000088d47808 */ /* 0x000fe20004800000 */
[----:B------:R-:W-:Y:S01]  /*19860*/  IMAD.MOV.U32 R136, RZ, RZ, R17 ;  /* 0x000000ffff887224 */ /* 0x000fe200078e0011 */
[-C--:B------:R-:W-:Y:S01]  /*19870*/  ISETP.GE.AND P2, PT, R140, R207.reuse, PT ;  /* 0x000000cf8c00720c */ /* 0x080fe20003f46270 */
[----:B------:R-:W-:Y:S01]  /*19880*/  IMAD.IADD R17, R206, 0x1, -R133 ;  /* 0x00000001ce117824 */ /* 0x000fe200078e0a85 */
[----:B------:R-:W-:Y:S01]  /*19890*/  ISETP.GE.AND P1, PT, R7, R207, PT ;  /* 0x000000cf0700720c */ /* 0x000fe20003f26270 */
[----:B------:R-:W3:Y:S01]  /*198a0*/  I2F R9, R9 ;  /* 0x0000000900097306 */ /* 0x000ee20000201400 */
[-C--:B------:R-:W-:Y:S02]  /*198b0*/  ISETP.LT.OR P0, PT, R5, R32.reuse, P0 ;  /* 0x000000200500720c */ /* 0x080fe40000701670 */
[----:B------:R-:W-:Y:S02]  /*198c0*/  ISETP.LT.OR P2, PT, R140, R32, P2 ;  /* 0x000000208c00720c */ /* 0x000fe40001741670 */
[----:B------:R-:W-:-:S02]  /*198d0*/  FSEL R210, R138, -INF , !P0 ;  /* 0xff8000008ad27808 */ /* 0x000fc40004000000 */
[----:B------:R-:W-:Y:S01]  /*198e0*/  IABS R17, R17 ;  /* 0x0000001100117213 */ /* 0x000fe20000000000 */
[----:B-1----:R-:W-:Y:S01]  /*198f0*/  IMAD.IADD R21, R206, 0x1, -R144 ;  /* 0x00000001ce157824 */ /* 0x002fe200078e0a90 */
[----:B------:R-:W-:Y:S01]  /*19900*/  ISETP.LT.OR P1, PT, R7, R32, P1 ;  /* 0x000000200700720c */ /* 0x000fe20000f21670 */
[----:B--2---:R-:W-:Y:S01]  /*19910*/  FFMA.FTZ R13, -R205, R13, R164 ;  /* 0x0000000dcd0d7223 */ /* 0x004fe200000101a4 */
[----:B------:R-:W-:Y:S01]  /*19920*/  FSEL R138, R153, -INF , !P2 ;  /* 0xff800000998a7808 */ /* 0x000fe20005000000 */
[----:B------:R-:W1:Y:S01]  /*19930*/  I2F R136, R136 ;  /* 0x0000008800887306 */ /* 0x000e620000201400 */
[----:B------:R-:W-:Y:S01]  /*19940*/  IABS R21, R21 ;  /* 0x0000001500157213 */ /* 0x000fe20000000000 */
[----:B------:R-:W-:Y:S01]  /*19950*/  IMAD.MOV.U32 R164, RZ, RZ, R134 ;  /* 0x000000ffffa47224 */ /* 0x000fe200078e0086 */
[----:B------:R-:W-:Y:S01]  /*19960*/  IABS R34, R34 ;  /* 0x0000002200227213 */ /* 0x000fe20000000000 */
[----:B---3--:R-:W-:Y:S01]  /*19970*/  FFMA.FTZ R9, -R205, R9, R26 ;  /* 0x00000009cd097223 */ /* 0x008fe2000001011a */
[----:B------:R-:W-:-:S02]  /*19980*/  ISETP.GE.AND P2, PT, R2, R209, PT ;  /* 0x000000d10200720c */ /* 0x000fc40003f46270 */
[C---:B------:R-:W-:Y:S01]  /*19990*/  ISETP.GE.AND P0, PT, R139.reuse, R207, PT ;  /* 0x000000cf8b00720c */ /* 0x040fe20003f06270 */
[----:B------:R-:W2:Y:S01]  /*199a0*/  I2F R17, R17 ;  /* 0x0000001100117306 */ /* 0x000ea20000201400 */
[----:B------:R-:W-:Y:S01]  /*199b0*/  FSEL R168, R142, -INF , !P1 ;  /* 0xff8000008ea87808 */ /* 0x000fe20004800000 */
[----:B------:R-:W-:Y:S01]  /*199c0*/  IMAD.MOV.U32 R142, RZ, RZ, R21 ;  /* 0x000000ffff8e7224 */ /* 0x000fe200078e0015 */
[----:B------:R-:W-:Y:S01]  /*199d0*/  ISETP.LT.OR P2, PT, R2, R16, P2 ;  /* 0x000000100200720c */ /* 0x000fe20001741670 */
[C---:B------:R-:W-:Y:S01]  /*199e0*/  IMAD.IADD R2, R206.reuse, 0x1, -R29 ;  /* 0x00000001ce027824 */ /* 0x040fe200078e0a1d */
[----:B------:R-:W-:Y:S02]  /*199f0*/  ISETP.LT.OR P0, PT, R139, R32, P0 ;  /* 0x000000208b00720c */ /* 0x000fe40000701670 */
[----:B------:R-:W-:Y:S01]  /*19a00*/  IABS R21, R25 ;  /* 0x0000001900157213 */ /* 0x000fe20000000000 */
[----:B------:R-:W3:Y:S01]  /*19a10*/  I2F R34, R34 ;  /* 0x0000002200227306 */ /* 0x000ee20000201400 */
[-C--:B------:R-:W-:Y:S01]  /*19a20*/  ISETP.GE.AND P1, PT, R35, R207.reuse, PT ;  /* 0x000000cf2300720c */ /* 0x080fe20003f26270 */
[----:B------:R-:W-:Y:S01]  /*19a30*/  IMAD.IADD R25, R206, 0x1, -R147 ;  /* 0x00000001ce197824 */ /* 0x000fe200078e0a93 */
[----:B------:R-:W-:Y:S01]  /*19a40*/  FSEL R152, R152, -INF , !P0 ;  /* 0xff80000098987808 */ /* 0x000fe20004000000 */
[----:B-1----:R-:W-:Y:S01]  /*19a50*/  FFMA.FTZ R136, -R205, R136, R165 ;  /* 0x00000088cd887223 */ /* 0x002fe200000101a5 */
[----:B------:R-:W-:Y:S01]  /*19a60*/  ISETP.GE.AND P0, PT, R33, R207, PT ;  /* 0x000000cf2100720c */ /* 0x000fe20003f06270 */
[----:B------:R-:W-:Y:S01]  /*19a70*/  IMAD.MOV.U32 R165, RZ, RZ, R135 ;  /* 0x000000ffffa57224 */ /* 0x000fe200078e0087 */
[----:B------:R-:W-:Y:S01]  /*19a80*/  ISETP.LT.OR P1, PT, R35, R32, P1 ;  /* 0x000000202300720c */ /* 0x000fe20000f21670 */
[----:B------:R-:W1:Y:S01]  /*19a90*/  I2F R142, R142 ;  /* 0x0000008e008e7306 */ /* 0x000e620000201400 */
[----:B------:R-:W-:Y:S01]  /*19aa0*/  IABS R2, R2 ;  /* 0x0000000200027213 */ /* 0x000fe20000000000 */
[----:B--2---:R-:W-:Y:S01]  /*19ab0*/  FFMA.FTZ R22, -R205, R17, R22 ;  /* 0x00000011cd167223 */ /* 0x004fe20000010116 */
[----:B------:R-:W-:-:S02]  /*19ac0*/  IABS R25, R25 ;  /* 0x0000001900197213 */ /* 0x000fc40000000000 */
[----:B------:R-:W-:Y:S02]  /*19ad0*/  ISETP.LT.OR P0, PT, R33, R32, P0 ;  /* 0x000000202100720c */ /* 0x000fe40000701670 */
[----:B------:R-:W-:Y:S01]  /*19ae0*/  FSEL R137, R13, -INF , !P1 ;  /* 0xff8000000d897808 */ /* 0x000fe20004800000 */
[----:B------:R-:W2:Y:S01]  /*19af0*/  I2F R21, R21 ;  /* 0x0000001500157306 */ /* 0x000ea20000201400 */
[----:B------:R-:W-:Y:S01]  /*19b00*/  IMAD.IADD R13, R206, 0x1, -R31 ;  /* 0x00000001ce0d7824 */ /* 0x000fe200078e0a1f */
[----:B------:R-:W-:Y:S01]  /*19b10*/  ISETP.GE.AND P1, PT, R133, R209, PT ;  /* 0x000000d18500720c */ /* 0x000fe20003f26270 */
[----:B---3--:R-:W-:Y:S01]  /*19b20*/  FFMA.FTZ R27, -R205, R34, R27 ;  /* 0x00000022cd1b7223 */ /* 0x008fe2000001011b */
[----:B------:R-:W-:Y:S02]  /*19b30*/  FSEL R136, R136, -INF , !P0 ;  /* 0xff80000088887808 */ /* 0x000fe40004000000 */
[----:B------:R-:W-:Y:S02]  /*19b40*/  IABS R13, R13 ;  /* 0x0000000d000d7213 */ /* 0x000fe40000000000 */
[----:B------:R3:W4:Y:S01]  /*19b50*/  I2F R26, R2 ;  /* 0x00000002001a7306 */ /* 0x0007220000201400 */
[----:B------:R-:W-:Y:S01]  /*19b60*/  ISETP.LT.OR P1, PT, R133, R16, P1 ;  /* 0x000000108500720c */ /* 0x000fe20000f21670 */
[----:B-1----:R-:W-:Y:S01]  /*19b70*/  FFMA.FTZ R142, -R205, R142, R23 ;  /* 0x0000008ecd8e7223 */ /* 0x002fe20000010117 */
[----:B------:R-:W-:-:S02]  /*19b80*/  FSEL R17, R27, -INF , !P2 ;  /* 0xff8000001b117808 */ /* 0x000fc40005000000 */
[-C--:B------:R-:W-:Y:S02]  /*19b90*/  ISETP.GE.AND P2, PT, R147, R209.reuse, PT ;  /* 0x000000d19300720c */ /* 0x080fe40003f46270 */
[----:B------:R-:W-:Y:S01]  /*19ba0*/  ISETP.GE.AND P0, PT, R144, R209, PT ;  /* 0x000000d19000720c */ /* 0x000fe20003f06270 */
[----:B------:R1:W5:Y:S01]  /*19bb0*/  I2F R32, R25 ;  /* 0x0000001900207306 */ /* 0x0003620000201400 */
[----:B--2---:R-:W-:Y:S01]  /*19bc0*/  FFMA.FTZ R21, -R205, R21, R18 ;  /* 0x00000015cd157223 */ /* 0x004fe20000010112 */
[-C--:B------:R-:W-:Y:S01]  /*19bd0*/  ISETP.LT.OR P2, PT, R147, R16.reuse, P2 ;  /* 0x000000109300720c */ /* 0x080fe20001741670 */
[----:B------:R-:W-:Y:S01]  /*19be0*/  IMAD.IADD R18, R206, 0x1, -R7 ;  /* 0x00000001ce127824 */ /* 0x000fe200078e0a07 */
[----:B------:R-:W-:Y:S02]  /*19bf0*/  ISETP.LT.OR P0, PT, R144, R16, P0 ;  /* 0x000000109000720c */ /* 0x000fe40000701670 */
[----:B---3--:R-:W-:Y:S01]  /*19c00*/  FSEL R2, R9, -INF , !P6 ;  /* 0xff80000009027808 */ /* 0x008fe20007000000 */
[----:B------:R-:W-:Y:S01]  /*19c10*/  IMAD.IADD R9, R206, 0x1, -R4 ;  /* 0x00000001ce097824 */ /* 0x000fe200078e0a04 */
[----:B------:R2:W3:Y:S01]  /*19c20*/  I2F R34, R13 ;  /* 0x0000000d00227306 */ /* 0x0004e20000201400 */
[----:B------:R-:W-:Y:S01]  /*19c30*/  ISETP.GE.AND P6, PT, R145, R209, PT ;  /* 0x000000d19100720c */ /* 0x000fe20003fc6270 */
[----:B----4-:R-:W-:-:S02]  /*19c40*/  FFMA.FTZ R14, -R205, R26, R14 ;  /* 0x0000001acd0e7223 */ /* 0x010fc4000001010e */
[----:B------:R-:W-:Y:S01]  /*19c50*/  IABS R9, R9 ;  /* 0x0000000900097213 */ /* 0x000fe20000000000 */
[C---:B-1----:R-:W-:Y:S01]  /*19c60*/  IMAD.IADD R25, R206.reuse, 0x1, -R5 ;  /* 0x00000001ce197824 */ /* 0x042fe200078e0a05 */
[----:B------:R-:W-:Y:S01]  /*19c70*/  ISETP.LT.OR P6, PT, R145, R16, P6 ;  /* 0x000000109100720c */ /* 0x000fe200037c1670 */
[----:B-----5:R-:W-:Y:S02]  /*19c80*/  FFMA.FTZ R19, -R205, R32, R19 ;  /* 0x00000020cd137223 */ /* 0x020fe40000010113 */
[----:B------:R-:W-:Y:S01]  /*19c90*/  IMAD.MOV.U32 R23, RZ, RZ, R9 ;  /* 0x000000ffff177224 */ /* 0x000fe200078e0009 */
[----:B------:R-:W-:Y:S02]  /*19ca0*/  IABS R9, R25 ;  /* 0x0000001900097213 */ /* 0x000fe40000000000 */
[----:B------:R-:W-:Y:S01]  /*19cb0*/  FSEL R27, R21, -INF , !P6 ;  /* 0xff800000151b7808 */ /* 0x000fe20007000000 */
[----:B------:R-:W-:Y:S01]  /*19cc0*/  IMAD.IADD R21, R206, 0x1, -R139 ;  /* 0x00000001ce157824 */ /* 0x000fe200078e0a8b */
[-C--:B------:R-:W-:Y:S01]  /*19cd0*/  ISETP.GE.AND P6, PT, R4, R209.reuse, PT ;  /* 0x000000d10400720c */ /* 0x080fe20003fc6270 */
[----:B------:R-:W1:Y:S01]  /*19ce0*/  I2F R23, R23 ;  /* 0x0000001700177306 */ /* 0x000e620000201400 */
[----:B--2---:R-:W-:Y:S01]  /*19cf0*/  FSEL R13, R22, -INF , !P1 ;  /* 0xff800000160d7808 */ /* 0x004fe20004800000 */
[----:B------:R-:W-:Y:S01]  /*19d00*/  IMAD.IADD R22, R206, 0x1, -R6 ;  /* 0x00000001ce167824 */ /* 0x000fe200078e0a06 */
[----:B------:R-:W-:Y:S01]  /*19d10*/  ISETP.GE.AND P1, PT, R29, R209, PT ;  /* 0x000000d11d00720c */ /* 0x000fe20003f26270 */
[----:B---3--:R-:W-:Y:S01]  /*19d20*/  FFMA.FTZ R15, -R205, R34, R15 ;  /* 0x00000022cd0f7223 */ /* 0x008fe2000001010f */
[----:B------:R-:W-:-:S02]  /*19d30*/  IABS R21, R21 ;  /* 0x0000001500157213 */ /* 0x000fc40000000000 */
[----:B------:R-:W-:Y:S02]  /*19d40*/  IABS R25, R22 ;  /* 0x0000001600197213 */ /* 0x000fe40000000000 */
[----:B------:R-:W-:Y:S01]  /*19d50*/  ISETP.LT.OR P1, PT, R29, R16, P1 ;  /* 0x000000101d00720c */ /* 0x000fe20000f21670 */
[----:B------:R2:W3:Y:S01]  /*19d60*/  I2F R22, R9 ;  /* 0x0000000900167306 */ /* 0x0004e20000201400 */
[----:B------:R-:W-:Y:S02]  /*19d70*/  IABS R29, R18 ;  /* 0x00000012001d7213 */ /* 0x000fe40000000000 */
[----:B------:R-:W-:Y:S01]  /*19d80*/  ISETP.LT.OR P6, PT, R4, R16, P6 ;  /* 0x000000100400720c */ /* 0x000fe200037c1670 */
[----:B-1----:R-:W-:Y:S01]  /*19d90*/  FFMA.FTZ R162, -R205, R23, R162 ;  /* 0x00000017cda27223 */ /* 0x002fe200000101a2 */
[----:B------:R-:W-:-:S03]  /*19da0*/  FSEL R23, R14, -INF , !P1 ;  /* 0xff8000000e177808 */ /* 0x000fc60004800000 */
[----:B------:R-:W1:Y:S01]  /*19db0*/  I2F R18, R25 ;  /* 0x0000001900127306 */ /* 0x000e620000201400 */
[-C--:B------:R-:W-:Y:S01]  /*19dc0*/  ISETP.GE.AND P1, PT, R6, R209.reuse, PT ;  /* 0x000000d10600720c */ /* 0x080fe20003f26270 */
[----:B------:R-:W-:Y:S01]  /*19dd0*/  IMAD.IADD R14, R206, 0x1, -R35 ;  /* 0x00000001ce0e7824 */ /* 0x000fe200078e0a23 */
[----:B------:R-:W-:Y:S02]  /*19de0*/  FSEL R217, R162, -INF , !P6 ;  /* 0xff800000a2d97808 */ /* 0x000fe40007000000 */
[----:B------:R-:W-:Y:S01]  /*19df0*/  ISETP.LT.OR P1, PT, R6, R16, P1 ;  /* 0x000000100600720c */ /* 0x000fe20000f21670 */
[----:B------:R-:W-:Y:S01]  /*19e00*/  IMAD.IADD R6, R206, 0x1, -R33 ;  /* 0x00000001ce067824 */ /* 0x000fe200078e0a21 */
[-C--:B------:R-:W-:Y:S01]  /*19e10*/  ISETP.GE.AND P6, PT, R139, R209.reuse, PT ;  /* 0x000000d18b00720c */ /* 0x080fe20003fc6270 */
[----:B------:R-:W4:Y:S01]  /*19e20*/  I2F R4, R29 ;  /* 0x0000001d00047306 */ /* 0x000f220000201400 */
[----:B--2---:R-:W-:Y:S01]  /*19e30*/  FSEL R9, R142, -INF , !P0 ;  /* 0xff8000008e097808 */ /* 0x004fe20004000000 */
[----:B---3--:R-:W-:Y:S01]  /*19e40*/  FFMA.FTZ R22, -R205, R22, R163 ;  /* 0x00000016cd167223 */ /* 0x008fe200000101a3 */
[----:B------:R-:W-:-:S02]  /*19e50*/  ISETP.GE.AND P0, PT, R31, R209, PT ;  /* 0x000000d11f00720c */ /* 0x000fc40003f06270 */
[-C--:B------:R-:W-:Y:S02]  /*19e60*/  ISETP.LT.OR P6, PT, R139, R16.reuse, P6 ;  /* 0x000000108b00720c */ /* 0x080fe400037c1670 */
[----:B------:R-:W-:Y:S01]  /*19e70*/  ISETP.LT.OR P0, PT, R31, R16, P0 ;  /* 0x000000101f00720c */ /* 0x000fe20000701670 */
[----:B-1----:R-:W-:Y:S01]  /*19e80*/  FFMA.FTZ R18, -R205, R18, R158 ;  /* 0x00000012cd127223 */ /* 0x002fe2000001019e */
[----:B------:R-:W-:Y:S02]  /*19e90*/  FSEL R25, R19, -INF , !P2 ;  /* 0xff80000013197808 */ /* 0x000fe40005000000 */
[CC--:B------:R-:W-:Y:S02]  /*19ea0*/  ISETP.GE.AND P2, PT, R5.reuse, R209.reuse, PT ;  /* 0x000000d10500720c */ /* 0x0c0fe40003f46270 */
[----:B------:R-:W-:Y:S02]  /*19eb0*/  FSEL R171, R18, -INF , !P1 ;  /* 0xff80000012ab7808 */ /* 0x000fe40004800000 */
[----:B------:R-:W-:Y:S01]  /*19ec0*/  ISETP.LT.OR P2, PT, R5, R16, P2 ;  /* 0x000000100500720c */ /* 0x000fe20001741670 */
[----:B------:R-:W-:Y:S01]  /*19ed0*/  IMAD.IADD R5, R206, 0x1, -R140 ;  /* 0x00000001ce057824 */ /* 0x000fe200078e0a8c */
[----:B------:R-:W-:Y:S01]  /*19ee0*/  ISETP.GE.AND P1, PT, R35, R209, PT ;  /* 0x000000d12300720c */ /* 0x000fe20003f26270 */
[----:B----4-:R-:W-:Y:S01]  /*19ef0*/  FFMA.FTZ R159, -R205, R4, R159 ;  /* 0x00000004cd9f7223 */ /* 0x010fe2000001019f */
[----:B------:R-:W-:-:S02]  /*19f00*/  FSEL R215, R22, -INF , !P2 ;  /* 0xff80000016d77808 */ /* 0x000fc40005000000 */
[----:B------:R-:W-:Y:S02]  /*19f10*/  IABS R19, R5 ;  /* 0x0000000500137213 */ /* 0x000fe40000000000 */
[----:B------:R1:W2:Y:S01]  /*19f20*/  I2F R5, R21 ;  /* 0x0000001500057306 */ /* 0x0002a20000201400 */
[C---:B------:R-:W-:Y:S02]  /*19f30*/  ISETP.GE.AND P2, PT, R140.reuse, R209, PT ;  /* 0x000000d18c00720c */ /* 0x040fe40003f46270 */
[-C--:B------:R-:W-:Y:S02]  /*19f40*/  ISETP.LT.OR P1, PT, R35, R16.reuse, P1 ;  /* 0x000000102300720c */ /* 0x080fe40000f21670 */
[----:B------:R-:W-:Y:S02]  /*19f50*/  ISETP.LT.OR P2, PT, R140, R16, P2 ;  /* 0x000000108c00720c */ /* 0x000fe40001741670 */
[----:B-1----:R-:W-:Y:S01]  /*19f60*/  FSEL R21, R15, -INF , !P0 ;  /* 0xff8000000f157808 */ /* 0x002fe20004000000 */
[----:B--2---:R-:W-:Y:S01]  /*19f70*/  FFMA.FTZ R5, -R205, R5, R154 ;  /* 0x00000005cd057223 */ /* 0x004fe2000001019a */
[----:B------:R-:W-:-:S02]  /*19f80*/  ISETP.GE.AND P0, PT, R7, R209, PT ;  /* 0x000000d10700720c */ /* 0x000fc40003f06270 */
[----:B------:R-:W-:Y:S02]  /*19f90*/  IABS R15, R14 ;  /* 0x0000000e000f7213 */ /* 0x000fe40000000000 */
[----:B------:R-:W-:Y:S01]  /*19fa0*/  ISETP.LT.OR P0, PT, R7, R16, P0 ;  /* 0x000000100700720c */ /* 0x000fe20000701670 */
[----:B------:R-:W1:Y:S01]  /*19fb0*/  I2F R14, R19 ;  /* 0x00000013000e7306 */ /* 0x000e620000201400 */
[----:B------:R-:W-:Y:S02]  /*19fc0*/  IABS R7, R6 ;  /* 0x0000000600077213 */ /* 0x000fe40000000000 */
[----:B------:R-:W-:Y:S02]  /*19fd0*/  FSEL R153, R5, -INF , !P6 ;  /* 0xff80000005997808 */ /* 0x000fe40007000000 */
[----:B------:R-:W-:Y:S02]  /*19fe0*/  ISETP.GT.AND P6, PT, R204, R195, PT ;  /* 0x000000c3cc00720c */ /* 0x000fe40003fc4270 */
[----:B------:R-:W-:Y:S01]  /*19ff0*/  FSEL R169, R159, -INF , !P0 ;  /* 0xff8000009fa97808 */ /* 0x000fe20004000000 */
[----:B------:R-:W2:Y:S01]  /*1a000*/  I2F R6, R15 ;  /* 0x0000000f00067306 */ /* 0x000ea20000201400 */
[----:B------:R-:W-:-:S04]  /*1a010*/  ISETP.GE.AND P0, PT, R33, R209, PT ;  /* 0x000000d12100720c */ /* 0x000fc80003f06270 */
[----:B------:R-:W-:-:S03]  /*1a020*/  ISETP.LT.OR P0, PT, R33, R16, P0 ;  /* 0x000000102100720c */ /* 0x000fc60000701670 */
[----:B------:R-:W3:Y:S01]  /*1a030*/  I2F R4, R7 ;  /* 0x0000000700047306 */ /* 0x000ee20000201400 */
[----:B-1----:R-:W-:-:S05]  /*1a040*/  FFMA.FTZ R14, -R205, R14, R155 ;  /* 0x0000000ecd0e7223 */ /* 0x002fca000001019b */
[----:B------:R-:W-:Y:S01]  /*1a050*/  FSEL R151, R14, -INF , !P2 ;  /* 0xff8000000e977808 */ /* 0x000fe20005000000 */
[----:B--2---:R-:W-:-:S05]  /*1a060*/  FFMA.FTZ R6, -R205, R6, R166 ;  /* 0x00000006cd067223 */ /* 0x004fca00000101a6 */
[----:B------:R-:W-:Y:S01]  /*1a070*/  FSEL R139, R6, -INF , !P1 ;  /* 0xff800000068b7808 */ /* 0x000fe20004800000 */
[----:B---3--:R-:W-:-:S05]  /*1a080*/  FFMA.FTZ R4, -R205, R4, R167 ;  /* 0x00000004cd047223 */ /* 0x008fca00000101a7 */
        /* <DEDUP_REMOVED lines=63> */
.L_x_7002:
[----:B------:R-:W-:-:S05]  /*1a480*/  IMAD.MOV.U32 R5, RZ, RZ, c[0x0][0x198] ;  /* 0x00006600ff057624 */ /* 0x000fca00078e00ff */
[----:B------:R-:W-:-:S04]  /*1a490*/  LEA R5, -R5, RZ, 0x6 ;  /* 0x000000ff05057211 */ /* 0x000fc800078e31ff */
[----:B------:R-:W-:Y:S02]  /*1a4a0*/  SHF.R.S32.HI R6, RZ, 0x1f, R5 ;  /* 0x0000001fff067819 */ /* 0x000fe40000011405 */
.L_x_7003:
        /* <DEDUP_REMOVED lines=100> */
.L_x_7001:
        /* <DEDUP_REMOVED lines=62> */
[----:B------:R-:W-:Y:S01]  /*1aed0*/  FFMA.FTZ R147, R9, c[0x0][0x23c], -R150 ;  /* 0x00008f0009937a23 */ /* 0x000fe20000010896 */
[----:B------:R-:W2:Y:S01]  /*1aee0*/  LDSM.16.MT88.4 R16, [R188+0xc000] ;  /* 0x00c00000bc10783b */ /* 0x000ea20000004200 */
[----:B------:R-:W-:Y:S02]  /*1aef0*/  FMUL.FTZ R148, R4, c[0x0][0x23c] ;  /* 0x00008f0004947a20 */ /* 0x000fe40000410000 */
[----:B------:R-:W-:Y:S01]  /*1af00*/  FMUL.FTZ R3, R6, c[0x0][0x23c] ;  /* 0x00008f0006037a20 */ /* 0x000fe20000410000 */
[----:B------:R-:W3:Y:S01]  /*1af10*/  MUFU.EX2 R144, R144 ;  /* 0x0000009000907308 */ /* 0x000ee20000000800 */
[----:B------:R-:W4:Y:S01]  /*1af20*/  LDSM.16.MT88.4 R8, [R185+0xc000] ;  /* 0x00c00000b908783b */ /* 0x000f220000004200 */
[--C-:B------:R-:W-:Y:S02]  /*1af30*/  FFMA.FTZ R154, R30, c[0x0][0x23c], -R155.reuse ;  /* 0x00008f001e9a7a23 */ /* 0x100fe4000001089b */
        /* <DEDUP_REMOVED lines=8> */
[----:B------:R-:W5:Y:S01]  /*1afc0*/  MUFU.EX2 R141, R141 ;  /* 0x0000008d008d7308 */ /* 0x000f620000000800 */
[----:B---3--:R-:W-:Y:S01]  /*1afd0*/  F2FP.PACK_AB R4, R143, R144 ;  /* 0x000000908f04723e */ /* 0x008fe200000000ff */
[----:B------:R-:W-:Y:S01]  /*1afe0*/  FFMA.FTZ R163, R21, c[0x0][0x23c], -R150 ;  /* 0x00008f0015a37a23 */ /* 0x000fe20000010896 */
[----:B------:R-:W-:Y:S01]  /*1aff0*/  LDSM.16.MT88.4 R24, [R188+0xe800] ;  /* 0x00e80000bc18783b */ /* 0x000fe20000004200 */
[--C-:B------:R-:W-:Y:S02]  /*1b000*/  FFMA.FTZ R166, R170, c[0x0][0x23c], -R155.reuse ;  /* 0x00008f00aaa67a23 */ /* 0x100fe4000001089b */
[--C-:B------:R-:W-:Y:S01]  /*1b010*/  FFMA.FTZ R219, R168, c[0x0][0x23c], -R155.reuse ;  /* 0x00008f00a8db7a23 */ /* 0x100fe2000001089b */
[----:B------:R-:W-:Y:S01]  /*1b020*/  LDSM.16.MT88.4 R20, [R186+0xe800] ;  /* 0x00e80000ba14783b */ /* 0x000fe20000004200 */
[----:B------:R-:W3:Y:S01]  /*1b030*/  MUFU.EX2 R2, R2 ;  /* 0x0000000200027308 */ /* 0x000ee20000000800 */
[----:B------:R-:W-:-:S02]  /*1b040*/  FFMA.FTZ R162, R212, c[0x0][0x23c], -R155 ;  /* 0x00008f00d4a27a23 */ /* 0x000fc4000001089b */
[----:B------:R-:W-:Y:S02]  /*1b050*/  FFMA.FTZ R167, R210, c[0x0][0x23c], -R155 ;  /* 0x00008f00d2a77a23 */ /* 0x000fe4000001089b */
[--C-:B------:R-:W-:Y:S02]  /*1b060*/  FFMA.FTZ R168, R217, c[0x0][0x23c], -R150.reuse ;  /* 0x00008f00d9a87a23 */ /* 0x100fe40000010896 */
[--C-:B------:R-:W-:Y:S01]  /*1b070*/  FFMA.FTZ R215, R215, c[0x0][0x23c], -R150.reuse ;  /* 0x00008f00d7d77a23 */ /* 0x100fe20000010896 */
[----:B------:R-:W-:Y:S01]  /*1b080*/  MUFU.EX2 R0, R0 ;  /* 0x0000000000007308 */ /* 0x000fe20000000800 */
[----:B-----5:R-:W-:Y:S01]  /*1b090*/  F2FP.PACK_AB R6, R141, R142 ;  /* 0x0000008e8d06723e */ /* 0x020fe200000000ff */
[--C-:B------:R-:W-:Y:S02]  /*1b0a0*/  FFMA.FTZ R170, R171, c[0x0][0x23c], -R150.reuse ;  /* 0x00008f00abaa7a23 */ /* 0x100fe40000010896 */
[--C-:B------:R-:W-:Y:S02]  /*1b0b0*/  FFMA.FTZ R169, R169, c[0x0][0x23c], -R150.reuse ;  /* 0x00008f00a9a97a23 */ /* 0x100fe40000010896 */
[----:B------:R-:W-:-:S02]  /*1b0c0*/  FFMA.FTZ R212, R151, c[0x0][0x23c], -R150 ;  /* 0x00008f0097d47a23 */ /* 0x000fc40000010896 */
[----:B------:R-:W5:Y:S01]  /*1b0d0*/  MUFU.EX2 R147, R147 ;  /* 0x0000009300937308 */ /* 0x000f620000000800 */
[----:B---3--:R-:W-:Y:S01]  /*1b0e0*/  F2FP.PACK_AB R5, R2, R140 ;  /* 0x0000008c0205723e */ /* 0x008fe200000000ff */
[--C-:B------:R-:W-:Y:S02]  /*1b0f0*/  FFMA.FTZ R152, R152, c[0x0][0x23c], -R155.reuse ;  /* 0x00008f0098987a23 */ /* 0x100fe4000001089b */
[--C-:B------:R-:W-:Y:S02]  /*1b100*/  FFMA.FTZ R171, R138, c[0x0][0x23c], -R155.reuse ;  /* 0x00008f008aab7a23 */ /* 0x100fe4000001089b */
[----:B------:R-:W-:Y:S02]  /*1b110*/  FFMA.FTZ R210, R137, c[0x0][0x23c], -R155 ;  /* 0x00008f0089d27a23 */ /* 0x000fe4000001089b */
[----:B------:R-:W3:Y:S01]  /*1b120*/  MUFU.EX2 R148, R148 ;  /* 0x0000009400947308 */ /* 0x000ee20000000800 */
[--C-:B------:R-:W-:Y:S02]  /*1b130*/  FFMA.FTZ R153, R153, c[0x0][0x23c], -R150.reuse ;  /* 0x00008f0099997a23 */ /* 0x100fe40000010896 */
[----:B------:R-:W-:-:S02]  /*1b140*/  FFMA.FTZ R151, R139, c[0x0][0x23c], -R150 ;  /* 0x00008f008b977a23 */ /* 0x000fc40000010896 */
[----:B------:R-:W-:Y:S02]  /*1b150*/  FFMA.FTZ R155, R136, c[0x0][0x23c], -R155 ;  /* 0x00008f00889b7a23 */ /* 0x000fe4000001089b */
[----:B------:R-:W-:Y:S01]  /*1b160*/  FFMA.FTZ R150, R149, c[0x0][0x23c], -R150 ;  /* 0x00008f0095967a23 */ /* 0x000fe20000010896 */
[----:B------:R-:W1:Y:S01]  /*1b170*/  MUFU.EX2 R3, R3 ;  /* 0x0000000300037308 */ /* 0x000e620000000800 */
[----:B-----5:R-:W-:Y:S01]  /*1b180*/  F2FP.PACK_AB R7, R147, R0 ;  /* 0x000000009307723e */ /* 0x020fe200000000ff */
[----:B------:R-:W-:Y:S01]  /*1b190*/  LDSM.16.MT88.4 R136, [R186+0xd800] ;  /* 0x00d80000ba88783b */ /* 0x000fe20000004200 */
[----:B---3--:R-:W-:-:S05]  /*1b1a0*/  FMUL.FTZ R120, R120, R148 ;  /* 0x0000009478787220 */ /* 0x008fca0000410000 */
[----:B------:R-:W-:Y:S01]  /*1b1b0*/  MUFU.EX2 R154, R154 ;  /* 0x0000009a009a7308 */ /* 0x000fe20000000800 */
[-C--:B------:R-:W-:Y:S02]  /*1b1c0*/  FMUL.FTZ R121, R121, R148.reuse ;  /* 0x0000009479797220 */ /* 0x080fe40000410000 */
[-C--:B------:R-:W-:Y:S02]  /*1b1d0*/  FMUL.FTZ R116, R116, R148.reuse ;  /* 0x0000009474747220 */ /* 0x080fe40000410000 */
[----:B------:R-:W-:Y:S02]  /*1b1e0*/  FMUL.FTZ R117, R117, R148 ;  /* 0x0000009475757220 */ /* 0x000fe40000410000 */
[-C--:B-1----:R-:W-:Y:S01]  /*1b1f0*/  FMUL.FTZ R122, R122, R3.reuse ;  /* 0x000000037a7a7220 */ /* 0x082fe20000410000 */
        /* <DEDUP_REMOVED lines=70> */
[----:B----4-:R-:W-:Y:S01]  /*1b660*/  HMMA.16816.F32 R44, R4, R8, R44 ;  /* 0x00000008042c723c */ /* 0x010fe2000000182c */
[----:B------:R-:W-:-:S02]  /*1b670*/  FMUL.FTZ R61, R61, R148 ;  /* 0x000000943d3d7220 */ /* 0x000fc40000410000 */
[-C--:B------:R-:W-:Y:S01]  /*1b680*/  FMUL.FTZ R62, R62, R3.reuse ;  /* 0x000000033e3e7220 */ /* 0x080fe20000410000 */
[----:B------:R-:W-:Y:S01]  /*1b690*/  MUFU.EX2 R168, R168 ;  /* 0x000000a800a87308 */ /* 0x000fe20000000800 */
[-C--:B------:R-:W-:Y:S02]  /*1b6a0*/  FMUL.FTZ R63, R63, R3.reuse ;  /* 0x000000033f3f7220 */ /* 0x080fe40000410000 */
[-C--:B------:R-:W-:Y:S01]  /*1b6b0*/  FMUL.FTZ R64, R64, R148.reuse ;  /* 0x0000009440407220 */ /* 0x080fe20000410000 */
[----:B------:R-:W-:Y:S01]  /*1b6c0*/  HMMA.16816.F32 R48, R4, R10, R48 ;  /* 0x0000000a0430723c */ /* 0x000fe20000001830 */
[----:B------:R-:W4:Y:S01]  /*1b6d0*/  LDSM.16.MT88.4 R8, [R188+0x10000] ;  /* 0x01000000bc08783b */ /* 0x000f220000004200 */
        /* <DEDUP_REMOVED lines=70> */
[----:B----4-:R-:W-:Y:S01]  /*1bb40*/  HMMA.16816.F32 R92, R4, R8, R92 ;  /* 0x00000008045c723c */ /* 0x010fe2000000185c */
        /* <DEDUP_REMOVED lines=10> */
[----:B-1----:R-:W-:Y:S01]  /*1bbf0*/  F2FP.PACK_AB R4, R157, R154 ;  /* 0x0000009a9d04723e */ /* 0x002fe200000000ff */
        /* <DEDUP_REMOVED lines=136> */
.L_x_6998:
        /* <DEDUP_REMOVED lines=17> */
.L_x_7008:
        /* <DEDUP_REMOVED lines=66> */
.L_x_7005:
        /* <DEDUP_REMOVED lines=321> */
.L_x_7007:
        /* <DEDUP_REMOVED lines=92> */
.L_x_7006:
        /* <DEDUP_REMOVED lines=651> */
.L_x_7004:
        /* <DEDUP_REMOVED lines=281> */
.L_x_7010:
[----:B--23--:R-:W-:Y:S05]  /*21dc0*/  BSYNC B0 ;  /* 0x0000000000007941 */ /* 0x00cfea0003800000 */
.L_x_7009:
        /* <DEDUP_REMOVED lines=19> */
.L_x_7012:
[----:B------:R-:W-:Y:S05]  /*21f00*/  BSYNC B0 ;  /* 0x0000000000007941 */ /* 0x000fea0003800000 */
.L_x_7011:
        /* <DEDUP_REMOVED lines=11> */
.L_x_7014:
[----:B------:R-:W-:Y:S05]  /*21fc0*/  BSYNC B0 ;  /* 0x0000000000007941 */ /* 0x000fea0003800000 */
.L_x_7013:
        /* <DEDUP_REMOVED lines=11> */
.L_x_7016:
[----:B------:R-:W-:Y:S05]  /*22080*/  BSYNC B0 ;  /* 0x0000000000007941 */ /* 0x000fea0003800000 */
.L_x_7015:
        /* <DEDUP_REMOVED lines=11> */
.L_x_7018:
[----:B------:R-:W-:Y:S05]  /*22140*/  BSYNC B0 ;  /* 0x0000000000007941 */ /* 0x000fea0003800000 */
.L_x_7017:
        /* <DEDUP_REMOVED lines=11> */
.L_x_7020:
[----:B------:R-:W-:Y:S05]  /*22200*/  BSYNC B0 ;  /* 0x0000000000007941 */ /* 0x000fea0003800000 */
.L_x_7019:
        /* <DEDUP_REMOVED lines=11> */
.L_x_7022:
[----:B------:R-:W-:Y:S05]  /*222c0*/  BSYNC B0 ;  /* 0x0000000000007941 */ /* 0x000fea0003800000 */
.L_x_7021:
        /* <DEDUP_REMOVED lines=11> */
.L_x_7024:
[----:B------:R-:W-:Y:S05]  /*22380*/  BSYNC B0 ;  /* 0x0000000000007941 */ /* 0x000fea0003800000 */
.L_x_7023:
        /* <DEDUP_REMOVED lines=12> */
.L_x_7025:
        /* <DEDUP_REMOVED lines=11> */
.L_x_7398:


//--------------------- .text._ZN5flash24flash_fwd_splitkv_kernelI23Flash_fwd_kernel_traitsILi192ELi64ELi64ELi4ELb0ELb0EN7cutlass6half_tE19Flash_kernel_traitsILi192ELi64ELi64ELi4ES3_EELb0ELb1ELb1ELb0ELb0ELb1ELb1ELb1EEEvNS_16Flash_fwd_paramsE --------------------------
	.section	.text._ZN5flash24flash_fwd_splitkv_kernelI23Flash_fwd_kernel_traitsILi192ELi64ELi64ELi4ELb0ELb0EN7cutlass6half_tE19Flash_kernel_traitsILi192ELi64ELi64ELi4ES3_EELb0ELb1ELb1ELb0ELb0ELb1ELb1ELb1EEEvNS_16Flash_fwd_paramsE,"ax",@progbits
	.sectioninfo	@"SHI_REGISTERS=255"
	.align	128
        .global         _ZN5flash24flash_fwd_splitkv_kernelI23Flash_fwd_kernel_traitsILi192ELi64ELi64ELi4ELb0ELb0EN7cutlass6half_tE19Flash_kernel_traitsILi192ELi64ELi64ELi4ES3_EELb0ELb1ELb1ELb0ELb0ELb1ELb1ELb1EEEvNS_16Flash_fwd_paramsE
        .type           _ZN5flash24flash_fwd_splitkv_kernelI23Flash_fwd_kernel_traitsILi192ELi64ELi64ELi4ELb0ELb0EN7cutlass6half_tE19Flash_kernel_traitsILi192ELi64ELi64ELi4ES3_EELb0ELb1ELb1ELb0ELb0ELb1ELb1ELb1EEEvNS_16Flash_fwd_paramsE,@function
        .size           _ZN5flash24flash_fwd_splitkv_kernelI23Flash_fwd_kernel_traitsILi192ELi64ELi64ELi4ELb0ELb0EN7cutlass6half_tE19Flash_kernel_traitsILi192ELi64ELi64ELi4ES3_EELb0ELb1ELb1ELb0ELb0ELb1ELb1ELb1EEEvNS_16Flash_fwd_paramsE,(.L_x_7337 - _ZN5flash24flash_fwd_splitkv_kernelI23Flash_fwd_kernel_traitsILi192ELi64ELi64ELi4ELb0ELb0EN7cutlass6half_tE19Flash_kernel_traitsILi192ELi64ELi64ELi4ES3_EELb0ELb1ELb1ELb0ELb0ELb1ELb1ELb1EEEvNS_16Flash_fwd_paramsE)
        .other          _ZN5flash24flash_fwd_splitkv_kernelI23Flash_fwd_kernel_traitsILi192ELi64ELi64ELi4ELb0ELb0EN7cutlass6half_tE19Flash_kernel_traitsILi192ELi64ELi64ELi4ES3_EELb0ELb1ELb1ELb0ELb0ELb1ELb1ELb1EEEvNS_16Flash_fwd_paramsE,@"STO_CUDA_ENTRY STV_DEFAULT"
_ZN5flash24flash_fwd_splitkv_kernelI23Flash_fwd_kernel_traitsILi192ELi64ELi64ELi4ELb0ELb0EN7cutlass6half_tE19Flash_kernel_traitsILi192ELi64ELi64ELi4ES3_EELb0ELb1ELb1ELb0ELb0ELb1ELb1ELb1EEEvNS_16Flash_fwd_paramsE:
.text._ZN5flash24flash_fwd_splitkv_kernelI23Flash_fwd_kernel_traitsILi192ELi64ELi64ELi4ELb0ELb0EN7cutlass6half_tE19Flash_kernel_traitsILi192ELi64ELi64ELi4ES3_EELb0ELb1ELb1ELb0ELb0ELb1ELb1ELb1EEEvNS_16Flash_fwd_paramsE:
[----:B------:R-:W-:Y:S02]  /*0000*/  MOV R1, c[0x0][0x28] ;  /* 0x00000a0000017a02 */ /* 0x000fe40000000f00 */
[----:B------:R-:W1:Y:S01]  /*0010*/  I2F.U32.RP R4, c[0x0][0x1c0] ;  /* 0x0000700000047b06 */ /* 0x000e620000209000 */
[----:B------:R-:W2:Y:S01]  /*0020*/  S2R R218, SR_CTAID.Z ;  /* 0x0000000000da7919 */ /* 0x000ea20000002700 */
[----:B------:R-:W-:Y:S01]  /*0030*/  ISETP.NE.U32.AND P0, PT, RZ, c[0x0][0x1c0], PT ;  /* 0x00007000ff007a0c */ /* 0x000fe20003f05070 */
[----:B------:R-:W3:Y:S01]  /*0040*/  S2UR UR8, SR_CTAID.Y ;  /* 0x00000000000879c3 */ /* 0x000ee20000002600 */
[----:B------:R-:W-:Y:S01]  /*0050*/  ULDC.64 UR4, c[0x0][0x40] ;  /* 0x0000100000047ab9 */ /* 0x000fe20000000a00 */
[----:B------:R-:W4:Y:S01]  /*0060*/  S2R R213, SR_CTAID.X ;  /* 0x0000000000d57919 */ /* 0x000f220000002500 */
[----:B------:R-:W-:Y:S01]  /*0070*/  BSSY B4, `(.L_x_7026) ;  /* 0x0000017000047945 */ /* 0x000fe20003800000 */
[----:B------:R-:W-:Y:S01]  /*0080*/  UIADD3 UR4, UP0, UR4, 0x160, URZ ;  /* 0x0000016004047890 */ /* 0x000fe2000ff1e03f */
[----:B------:R-:W-:-:S03]  /*0090*/  MOV R214, 0x1e0 ;  /* 0x000001e000d67802 */ /* 0x000fc60000000f00 */
[----:B------:R-:W-:Y:S01]  /*00a0*/  UIADD3.X UR5, URZ, UR5, URZ, UP0, !UPT ;  /* 0x000000053f057290 */ /* 0x000fe200087fe43f */
[----:B-1----:R-:W1:Y:S02]  /*00b0*/  MUFU.RCP R2, R4 ;  /* 0x0000000400027308 */ /* 0x002e640000001000 */
[----:B-1----:R-:W-:-:S06]  /*00c0*/  IADD3 R2, R2, 0xffffffe, RZ ;  /* 0x0ffffffe02027810 */ /* 0x002fcc0007ffe0ff */
[----:B------:R-:W1:Y:S02]  /*00d0*/  F2I.FTZ.U32.TRUNC.NTZ R3, R2 ;  /* 0x0000000200037305 */ /* 0x000e64000021f000 */
[----:B-1----:R-:W-:Y:S02]  /*00e0*/  IMAD.MOV R0, RZ, RZ, -R3 ;  /* 0x000000ffff007224 */ /* 0x002fe400078e0a03 */
[----:B------:R-:W-:Y:S02]  /*00f0*/  IMAD.MOV.U32 R2, RZ, RZ, RZ ;  /* 0x000000ffff027224 */ /* 0x000fe400078e00ff */
[----:B------:R-:W-:-:S04]  /*0100*/  IMAD R5, R0, c[0x0][0x1c0], RZ ;  /* 0x0000700000057a24 */ /* 0x000fc800078e02ff */
[----:B------:R-:W-:-:S06]  /*0110*/  IMAD.HI.U32 R5, R3, R5, R2 ;  /* 0x0000000503057227 */ /* 0x000fcc00078e0002 */
[----:B--2---:R-:W-:-:S04]  /*0120*/  IMAD.HI.U32 R215, R5, R218, RZ ;  /* 0x000000da05d77227 */ /* 0x004fc800078e00ff */
[----:B------:R-:W-:-:S04]  /*0130*/  IMAD.MOV R3, RZ, RZ, -R215 ;  /* 0x000000ffff037224 */ /* 0x000fc800078e0ad7 */
[----:B------:R-:W-:-:S05]  /*0140*/  IMAD R3, R3, c[0x0][0x1c0], R218 ;  /* 0x0000700003037a24 */ /* 0x000fca00078e02da */
[----:B------:R-:W-:-:S13]  /*0150*/  ISETP.GE.U32.AND P2, PT, R3, c[0x0][0x1c0], PT ;  /* 0x0000700003007a0c */ /* 0x000fda0003f46070 */
[----:B------:R-:W-:Y:S02]  /*0160*/  @P2 IADD3 R3, R3, -c[0x0][0x1c0], RZ ;  /* 0x8000700003032a10 */ /* 0x000fe40007ffe0ff */
[----:B------:R-:W-:Y:S02]  /*0170*/  @P2 IADD3 R215, R215, 0x1, RZ ;  /* 0x00000001d7d72810 */ /* 0x000fe40007ffe0ff */
[----:B------:R-:W-:-:S13]  /*0180*/  ISETP.GE.U32.AND P1, PT, R3, c[0x0][0x1c0], PT ;  /* 0x0000700003007a0c */ /* 0x000fda0003f26070 */
[----:B------:R-:W-:Y:S02]  /*0190*/  @P1 IADD3 R215, R215, 0x1, RZ ;  /* 0x00000001d7d71810 */ /* 0x000fe40007ffe0ff */
[----:B------:R-:W-:-:S05]  /*01a0*/  @!P0 LOP3.LUT R215, RZ, c[0x0][0x1c0], RZ, 0x33, !PT ;  /* 0x00007000ffd78a12 */ /* 0x000fca00078e33ff */
[----:B------:R-:W-:-:S04]  /*01b0*/  IMAD.MOV R3, RZ, RZ, -R215 ;  /* 0x000000ffff037224 */ /* 0x000fc800078e0ad7 */
[----:B------:R-:W-:Y:S02]  /*01c0*/  IMAD R218, R3, c[0x0][0x1c0], R218 ;  /* 0x0000700003da7a24 */ /* 0x000fe400078e02da */
[----:B---34-:R-:W-:Y:S05]  /*01d0*/  CALL.REL.NOINC `($_ZN5flash24flash_fwd_splitkv_kernelI23Flash_fwd_kernel_traitsILi192ELi64ELi64ELi4ELb0ELb0EN7cutlass6half_tE19Flash_kernel_traitsILi192ELi64ELi64ELi4ES3_EELb0ELb1ELb1ELb0ELb0ELb1ELb1ELb1EEEvNS_16Flash_fwd_paramsE$_ZN5flash30compute_attn_1rowblock_splitkvI23Flash_fwd_kernel_traitsILi192ELi64ELi64ELi4ELb0ELb0EN7cutlass6half_tE19Flash_kernel_traitsILi192ELi64ELi64ELi4ES3_EELb0ELb1ELb1ELb0ELb0ELb1ELb1ELb1ENS_16Flash_fwd_paramsEEEvRKT8_iiiii) ;  /* 0x0000002000007944 */ /* 0x018fea0003c00000 */
[----:B------:R-:W-:Y:S05]  /*01e0*/  BSYNC B4 ;  /* 0x0000000000047941 */ /* 0x000fea0003800000 */
.L_x_7026:
[----:B------:R-:W-:Y:S05]  /*01f0*/  EXIT ;  /* 0x000000000000794d */ /* 0x000fea0003800000 */
        .type           $_ZN5flash24flash_fwd_splitkv_kernelI23Flash_fwd_kernel_traitsILi192ELi64ELi64ELi4ELb0ELb0EN7cutlass6half_tE19Flash_kernel_traitsILi192ELi64ELi64ELi4ES3_EELb0ELb1ELb1ELb0ELb0ELb1ELb1ELb1EEEvNS_16Flash_fwd_paramsE$_ZN5flash30compute_attn_1rowblock_splitkvI23Flash_fwd_kernel_traitsILi192ELi64ELi64ELi4ELb0ELb0EN7cutlass6half_tE19Flash_kernel_traitsILi192ELi64ELi64ELi4ES3_EELb0ELb1ELb1ELb0ELb0ELb1ELb1ELb1ENS_16Flash_fwd_paramsEEEvRKT8_iiiii,@function
        .size           $_ZN5flash24flash_fwd_splitkv_kernelI23Flash_fwd_kernel_traitsILi192ELi64ELi64ELi4ELb0ELb0EN7cutlass6half_tE19Flash_kernel_traitsILi192ELi64ELi64ELi4ES3_EELb0ELb1ELb1ELb0ELb0ELb1ELb1ELb1EEEvNS_16Flash_fwd_paramsE$_ZN5flash30compute_attn_1rowblock_splitkvI23Flash_fwd_kernel_traitsILi192ELi64ELi64ELi4ELb0ELb0EN7cutlass6half_tE19Flash_kernel_traitsILi192ELi64ELi64ELi4ES3_EELb0ELb1ELb1ELb0ELb0ELb1ELb1ELb1ENS_16Flash_fwd_paramsEEEvRKT8_iiiii,($__internal_14_$__cuda_sm70_shflsync_bfly_p - $_ZN5flash24flash_fwd_splitkv_kernelI23Flash_fwd_kernel_traitsILi192ELi64ELi64ELi4ELb0ELb0EN7cutlass6half_tE19Flash_kernel_traitsILi192ELi64ELi64ELi4ES3_EELb0ELb1ELb1ELb0ELb0ELb1ELb1ELb1EEEvNS_16Flash_fwd_paramsE$_ZN5flash30compute_attn_1rowblock_splitkvI23Flash_fwd_kernel_traitsILi192ELi64ELi64ELi4ELb0ELb0EN7cutlass6half_tE19Flash_kernel_traitsILi192ELi64ELi64ELi4ES3_EELb0ELb1ELb1ELb0ELb0ELb1ELb1ELb1ENS_16Flash_fwd_paramsEEEvRKT8_iiiii)
$_ZN5flash24flash_fwd_splitkv_kernelI23Flash_fwd_kernel_traitsILi192ELi64ELi64ELi4ELb0ELb0EN7cutlass6half_tE19Flash_kernel_traitsILi192ELi64ELi64ELi4ES3_EELb0ELb1ELb1ELb0ELb0ELb1ELb1ELb1EEEvNS_16Flash_fwd_paramsE$_ZN5flash30compute_attn_1rowblock_splitkvI23Flash_fwd_kernel_traitsILi192ELi64ELi64ELi4ELb0ELb0EN7cutlass6half_tE19Flash_kernel_traitsILi192ELi64ELi64ELi4ES3_EELb0ELb1ELb1ELb0ELb0ELb1ELb1ELb1ENS_16Flash_fwd_paramsEEEvRKT8_iiiii:
[----:B------:R-:W-:Y:S01]  /*0200*/  IMAD.U32 R18, RZ, RZ, UR4 ;  /* 0x00000004ff127e24 */ /* 0x000fe2000f8e00ff */
[----:B------:R-:W-:Y:S01]  /*0210*/  ULDC.64 UR6, c[0x0][0x118] ;  /* 0x0000460000067ab9 */ /* 0x000fe20000000a00 */
[----:B------:R-:W-:-:S05]  /*0220*/  IMAD.U32 R19, RZ, RZ, UR5 ;  /* 0x00000005ff137e24 */ /* 0x000fca000f8e00ff */
[----:B------:R-:W2:Y:S04]  /*0230*/  LD.E.64 R4, [R18.64+0xe0] ;  /* 0x0000e00612047980 */ /* 0x000ea8000c101b00 */
[----:B------:R-:W3:Y:S01]  /*0240*/  LD.E.64 R2, [R18.64+0xe8] ;  /* 0x0000e80612027980 */ /* 0x000ee2000c101b00 */
[----:B------:R-:W-:Y:S02]  /*0250*/  MOV R11, 0xffffffff ;  /* 0xffffffff000b7802 */ /* 0x000fe40000000f00 */
[----:B--2---:R-:W-:-:S04]  /*0260*/  ISETP.NE.U32.AND P2, PT, R4, RZ, PT ;  /* 0x000000ff0400720c */ /* 0x004fc80003f45070 */
[----:B------:R-:W-:Y:S01]  /*0270*/  ISETP.NE.AND.EX P2, PT, R5, RZ, PT, P2 ;  /* 0x000000ff0500720c */ /* 0x000fe20003f45320 */
[----:B------:R-:W-:-:S12]  /*0280*/  IMAD.WIDE R4, R215, 0x4, R4 ;  /* 0x00000004d7047825 */ /* 0x000fd800078e0204 */
[----:B------:R1:W5:Y:S01]  /*0290*/  @P2 LD.E R11, [R4.64] ;  /* 0x00000006040b2980 */ /* 0x000362000c101900 */
[----:B---3--:R-:W-:Y:S01]  /*02a0*/  ISETP.NE.U32.AND P0, PT, R2, RZ, PT ;  /* 0x000000ff0200720c */ /* 0x008fe20003f05070 */
[----:B------:R-:W-:Y:S01]  /*02b0*/  BSSY B0, `(.L_x_7027) ;  /* 0x0000009000007945 */ /* 0x000fe20003800000 */
[----:B------:R-:W-:Y:S02]  /*02c0*/  IMAD.MOV.U32 R15, RZ, RZ, -0x1 ;  /* 0xffffffffff0f7424 */ /* 0x000fe400078e00ff */
[----:B------:R-:W-:Y:S01]  /*02d0*/  ISETP.NE.AND.EX P0, PT, R3, RZ, PT, P0 ;  /* 0x000000ff0300720c */ /* 0x000fe20003f05300 */
[----:B------:R-:W-:-:S12]  /*02e0*/  IMAD.WIDE R2, R215, 0x4, R2 ;  /* 0x00000004d7027825 */ /* 0x000fd800078e0202 */
[----:B------:R-:W-:Y:S05]  /*02f0*/  @!P0 BRA `(.L_x_7028) ;  /* 0x0000004000008947 */ /* 0x000fea0003800000 */
[----:B------:R-:W2:Y:S02]  /*0300*/  LD.E.U8 R0, [R18.64+0x1b2] ;  /* 0x0001b20612007980 */ /* 0x000ea4000c101100 */
[----:B--2---:R-:W-:-:S13]  /*0310*/  ISETP.NE.AND P1, PT, R0, RZ, PT ;  /* 0x000000ff0000720c */ /* 0x004fda0003f25270 */
[----:B------:R-:W-:Y:S05]  /*0320*/  @!P1 BRA `(.L_x_7028) ;  /* 0x0000001000009947 */ /* 0x000fea0003800000 */
[----:B------:R2:W5:Y:S02]  /*0330*/  LD.E R15, [R2.64] ;  /* 0x00000006020f7980 */ /* 0x000564000c101900 */
.L_x_7028:
[----:B------:R-:W-:Y:S05]  /*0340*/  BSYNC B0 ;  /* 0x0000000000007941 */ /* 0x000fea0003800000 */
.L_x_7027:
[----:B------:R-:W3:Y:S04]  /*0350*/  LD.E.64 R20, [R18.64+0xf0] ;  /* 0x0000f00612147980 */ /* 0x000ee8000c101b00 */
[----:B------:R-:W4:Y:S01]  /*0360*/  @P2 LD.E R216, [R4.64+0x4] ;  /* 0x0000040604d82980 */ /* 0x000f22000c101900 */
[----:B------:R-:W-:Y:S01]  /*0370*/  IMAD.MOV.U32 R10, RZ, RZ, RZ ;  /* 0x000000ffff0a7224 */ /* 0x000fe200078e00ff */
[----:B---3--:R-:W-:-:S04]  /*0380*/  ISETP.NE.U32.AND P1, PT, R20, RZ, PT ;  /* 0x000000ff1400720c */ /* 0x008fc80003f25070 */
[----:B------:R-:W-:Y:S01]  /*0390*/  ISETP.NE.AND.EX P1, PT, R21, RZ, PT, P1 ;  /* 0x000000ff1500720c */ /* 0x000fe20003f25310 */
[----:B------:R-:W-:Y:S01]  /*03a0*/  IMAD.WIDE R20, R215, 0x4, R20 ;  /* 0x00000004d7147825 */ /* 0x000fe200078e0214 */
[----:B----45:R-:W-:-:S06]  /*03b0*/  @P2 IADD3 R216, R216, -R11, RZ ;  /* 0x8000000bd8d82210 */ /* 0x030fcc0007ffe0ff */
[----:B------:R3:W5:Y:S05]  /*03c0*/  @!P2 LD.E R216, [R18.64+0xb4] ;  /* 0x0000b40612d8a980 */ /* 0x00076a000c101900 */
[----:B------:R3:W5:Y:S01]  /*03d0*/  @P1 LD.E R10, [R20.64] ;  /* 0x00000006140a1980 */ /* 0x000762000c101900 */
[----:B------:R-:W-:Y:S01]  /*03e0*/  BSSY B0, `(.L_x_7029) ;  /* 0x0000009000007945 */ /* 0x000fe20003800000 */
[----:B------:R-:W-:Y:S05]  /*03f0*/  @!P0 BRA `(.L_x_7030) ;  /* 0x0000006000008947 */ /* 0x000fea0003800000 */
[----:B------:R-:W4:Y:S02]  /*0400*/  LD.E.U8 R0, [R18.64+0x1b2] ;  /* 0x0001b20612007980 */ /* 0x000f24000c101100 */
[----:B----4-:R-:W-:-:S13]  /*0410*/  ISETP.NE.AND P0, PT, R0, RZ, PT ;  /* 0x000000ff0000720c */ /* 0x010fda0003f05270 */
[----:B------:R-:W4:Y:S02]  /*0420*/  @P0 LD.E R0, [R2.64+0x4] ;  /* 0x0000040602000980 */ /* 0x000f24000c101900 */
[----:B----4-:R-:W-:-:S06]  /*0430*/  @P0 IADD3 R87, R0, -R15, RZ ;  /* 0x8000000f00570210 */ /* 0x010fcc0007ffe0ff */
[----:B------:R4:W5:Y:S01]  /*0440*/  @!P0 LD.E R87, [R2.64] ;  /* 0x0000000602578980 */ /* 0x000962000c101900 */
[----:B------:R-:W-:Y:S05]  /*0450*/  BRA `(.L_x_7031) ;  /* 0x0000001000007947 */ /* 0x000fea0003800000 */
.L_x_7030:
[----:B------:R4:W5:Y:S02]  /*0460*/  LD.E R87, [R18.64+0xb8] ;  /* 0x0000b80612577980 */ /* 0x000964000c101900 */
.L_x_7031:
[----:B------:R-:W-:Y:S05]  /*0470*/  BSYNC B0 ;  /* 0x0000000000007941 */ /* 0x000fea0003800000 */
.L_x_7029:
[----:B--2-4-:R-:W2:Y:S01]  /*0480*/  LD.E.64 R2, [R18.64+0xf8] ;  /* 0x0000f80612027980 */ /* 0x014ea2000c101b00 */
[----:B------:R-:W-:Y:S01]  /*0490*/  BSSY B1, `(.L_x_7032) ;  /* 0x0000012000017945 */ /* 0x000fe20003800000 */
[----:B-----5:R-:W-:Y:S01]  /*04a0*/  IMAD.IADD R87, R87, 0x1, -R10 ;  /* 0x0000000157577824 */ /* 0x020fe200078e0a0a */
[----:B--2---:R-:W-:-:S04]  /*04b0*/  ISETP.NE.U32.AND P0, PT, R2, RZ, PT ;  /* 0x000000ff0200720c */ /* 0x004fc80003f05070 */
[----:B------:R-:W-:-:S13]  /*04c0*/  ISETP.NE.AND.EX P0, PT, R3, RZ, PT, P0 ;  /* 0x000000ff0300720c */ /* 0x000fda0003f05300 */
[----:B------:R-:W-:Y:S05]  /*04d0*/  @!P0 BRA `(.L_x_7033) ;  /* 0x0000004000008947 */ /* 0x000fea0003800000 */
[----:B------:R-:W-:-:S05]  /*04e0*/  IMAD.WIDE R2, R215, 0x4, R2 ;  /* 0x00000004d7027825 */ /* 0x000fca00078e0202 */
[----:B------:R-:W2:Y:S02]  /*04f0*/  LD.E R65, [R2.64] ;  /* 0x0000000602417980 */ /* 0x000ea4000c101900 */
[----:B--2---:R-:W-:Y:S01]  /*0500*/  IADD3 R65, R65, -R10, RZ ;  /* 0x8000000a41417210 */ /* 0x004fe20007ffe0ff */
[----:B------:R-:W-:Y:S05]  /*0510*/  BRA `(.L_x_7034) ;  /* 0x0000009000007947 */ /* 0x000fea0003800000 */
.L_x_7033:
[----:B------:R-:W2:Y:S01]  /*0520*/  LD.E.64 R2, [R18.64+0x108] ;  /* 0x0001080612027980 */ /* 0x000ea2000c101b00 */
[----:B------:R-:W-:Y:S01]  /*0530*/  BSSY B0, `(.L_x_7035) ;  /* 0x0000006000007945 */ /* 0x000fe20003800000 */
[----:B------:R-:W-:Y:S01]  /*0540*/  IMAD.MOV.U32 R0, RZ, RZ, RZ ;  /* 0x000000ffff007224 */ /* 0x000fe200078e00ff */
[----:B--2---:R-:W-:-:S04]  /*0550*/  ISETP.NE.U32.AND P0, PT, R2, RZ, PT ;  /* 0x000000ff0200720c */ /* 0x004fc80003f05070 */
[----:B------:R-:W-:-:S13]  /*0560*/  ISETP.NE.AND.EX P0, PT, R3, RZ, PT, P0 ;  /* 0x000000ff0300720c */ /* 0x000fda0003f05300 */
[----:B------:R-:W-:Y:S05]  /*0570*/  @!P0 BRA `(.L_x_7036) ;  /* 0x0000001000008947 */ /* 0x000fea0003800000 */
[----:B------:R2:W5:Y:S02]  /*0580*/  LD.E R0, [R18.64+0xbc] ;  /* 0x0000bc0612007980 */ /* 0x000564000c101900 */
.L_x_7036:
[----:B------:R-:W-:Y:S05]  /*0590*/  BSYNC B0 ;  /* 0x0000000000007941 */ /* 0x000fea0003800000 */
.L_x_7035:
[----:B-----5:R-:W-:Y:S02]  /*05a0*/  IADD3 R65, R87, R0, RZ ;  /* 0x0000000057417210 */ /* 0x020fe40007ffe0ff */
.L_x_7034:
[----:B------:R-:W-:Y:S05]  /*05b0*/  BSYNC B1 ;  /* 0x0000000000017941 */ /* 0x000fea0003800000 */
.L_x_7032:
[----:B------:R-:W-:Y:S01]  /*05c0*/  IMAD.SHL.U32 R55, R213, 0x40, RZ ;  /* 0x00000040d5377824 */ /* 0x000fe200078e00ff */
[----:B------:R-:W-:Y:S01]  /*05d0*/  MOV R2, R214 ;  /* 0x000000d600027202 */ /* 0x000fe20000000f00 */
[----:B------:R-:W-:-:S03]  /*05e0*/  IMAD.MOV.U32 R3, RZ, RZ, 0x0 ;  /* 0x00000000ff037424 */ /* 0x000fc600078e00ff */
[----:B------:R-:W-:-:S13]  /*05f0*/  ISETP.GT.AND P0, PT, R216, R55, PT ;  /* 0x00000037d800720c */ /* 0x000fda0003f04270 */
[----:B------:R-:W-:Y:S05]  /*0600*/  @!P0 RET.REL.NODEC R2 `(_ZN5flash24flash_fwd_splitkv_kernelI23Flash_fwd_kernel_traitsILi192ELi64ELi64ELi4ELb0ELb0EN7cutlass6half_tE19Flash_kernel_traitsILi192ELi64ELi64ELi4ES3_EELb0ELb1ELb1ELb0ELb0ELb1ELb1ELb1EEEvNS_16Flash_fwd_paramsE) ;  /* 0xfffff9f002008950 */ /* 0x000fea0003c3ffff */
[----:B------:R-:W4:Y:S04]  /*0610*/  LD.E R3, [R18.64+0xb8] ;  /* 0x0000b80612037980 */ /* 0x000f28000c101900 */
[----:B------:R-:W5:Y:S04]  /*0620*/  LD.E R7, [R18.64+0x184] ;  /* 0x0001840612077980 */ /* 0x000f68000c101900 */
[----:B--2---:R-:W2:Y:S01]  /*0630*/  LD.E R0, [R18.64+0x188] ;  /* 0x0001880612007980 */ /* 0x004ea2000c101900 */
[----:B-1----:R-:W-:-:S03]  /*0640*/  IABS R4, c[0x0][0x10] ;  /* 0x0000040000047a13 */ /* 0x002fc60000000000 */
[----:B------:R-:W1:Y:S01]  /*0650*/  S2R R131, SR_TID.X ;  /* 0x0000000000837919 */ /* 0x000e620000002100 */
[----:B------:R-:W3:Y:S08]  /*0660*/  I2F.RP R2, R4 ;  /* 0x0000000400027306 */ /* 0x000ef00000209400 */
[----:B---3--:R-:W3:Y:S02]  /*0670*/  MUFU.RCP R8, R2 ;  /* 0x0000000200087308 */ /* 0x008ee40000001000 */
[----:B---3--:R-:W-:-:S02]  /*0680*/  IADD3 R8, R8, 0xffffffe, RZ ;  /* 0x0ffffffe08087810 */ /* 0x008fc40007ffe0ff */
[----:B------:R-:W-:-:S04]  /*0690*/  IABS R2, c[0x0][0x10] ;  /* 0x0000040000027a13 */ /* 0x000fc80000000000 */
[----:B------:R-:W3:Y:S01]  /*06a0*/  F2I.FTZ.U32.TRUNC.NTZ R9, R8 ;  /* 0x0000000800097305 */ /* 0x000ee2000021f000 */
[----:B------:R-:W-:Y:S02]  /*06b0*/  IMAD.MOV R2, RZ, RZ, -R2 ;  /* 0x000000ffff027224 */ /* 0x000fe400078e0a02 */
[----:B---3--:R-:W-:Y:S02]  /*06c0*/  IMAD.MOV R5, RZ, RZ, -R9 ;  /* 0x000000ffff057224 */ /* 0x008fe400078e0a09 */
[----:B------:R-:W-:Y:S02]  /*06d0*/  IMAD.MOV.U32 R8, RZ, RZ, RZ ;  /* 0x000000ffff087224 */ /* 0x000fe400078e00ff */
[----:B------:R-:W-:-:S04]  /*06e0*/  IMAD R5, R5, R4, RZ ;  /* 0x0000000405057224 */ /* 0x000fc800078e02ff */
[----:B------:R-:W-:Y:S01]  /*06f0*/  IMAD.HI.U32 R5, R9, R5, R8 ;  /* 0x0000000509057227 */ /* 0x000fe200078e0008 */
[----:B----4-:R-:W-:-:S04]  /*0700*/  IADD3 R3, R3, 0x3f, RZ ;  /* 0x0000003f03037810 */ /* 0x010fc80007ffe0ff */
[----:B------:R-:W-:-:S04]  /*0710*/  SHF.R.S32.HI R6, RZ, 0x1f, R3 ;  /* 0x0000001fff067819 */ /* 0x000fc80000011403 */
[----:B------:R-:W-:-:S04]  /*0720*/  LEA.HI R6, R6, R3, RZ, 0x6 ;  /* 0x0000000306067211 */ /* 0x000fc800078f30ff */
[----:B------:R-:W-:-:S04]  /*0730*/  LEA.HI.SX32 R6, R6, c[0x0][0x10], 0x1a ;  /* 0x0000040006067a11 */ /* 0x000fc800078fd2ff */
[----:B------:R-:W-:-:S04]  /*0740*/  IADD3 R6, R6, -0x1, RZ ;  /* 0xffffffff06067810 */ /* 0x000fc80007ffe0ff */
[----:B------:R-:W-:Y:S02]  /*0750*/  IABS R3, R6 ;  /* 0x0000000600037213 */ /* 0x000fe40000000000 */
[----:B------:R-:W-:-:S03]  /*0760*/  LOP3.LUT R6, R6, c[0x0][0x10], RZ, 0x3c, !PT ;  /* 0x0000040006067a12 */ /* 0x000fc600078e3cff */
[----:B------:R-:W-:Y:S01]  /*0770*/  IMAD.HI.U32 R9, R5, R3, RZ ;  /* 0x0000000305097227 */ /* 0x000fe200078e00ff */
[----:B------:R-:W-:Y:S02]  /*0780*/  ISETP.GE.AND P0, PT, R6, RZ, PT ;  /* 0x000000ff0600720c */ /* 0x000fe40003f06270 */
[----:B------:R-:W-:Y:S01]  /*0790*/  IADD3 R5, -R216, 0x7f, R55 ;  /* 0x0000007fd8057810 */ /* 0x000fe20007ffe137 */
[----:B------:R-:W-:Y:S01]  /*07a0*/  IMAD R3, R9, R2, R3 ;  /* 0x0000000209037224 */ /* 0x000fe200078e0203 */
[----:B------:R-:W-:Y:S02]  /*07b0*/  IADD3 R2, R65, R55, -R216 ;  /* 0x0000003741027210 */ /* 0x000fe40007ffe8d8 */
[----:B--2---:R-:W-:Y:S02]  /*07c0*/  IADD3 R5, R0, R5, R65 ;  /* 0x0000000500057210 */ /* 0x004fe40007ffe041 */
[----:B------:R-:W-:Y:S01]  /*07d0*/  ISETP.GT.U32.AND P2, PT, R4, R3, PT ;  /* 0x000000030400720c */ /* 0x000fe20003f44070 */
[----:B-----5:R-:W-:Y:S01]  /*07e0*/  IMAD.IADD R7, R2, 0x1, -R7 ;  /* 0x0000000102077824 */ /* 0x020fe200078e0a07 */
[----:B------:R-:W-:-:S04]  /*07f0*/  SHF.R.S32.HI R2, RZ, 0x1f, R5 ;  /* 0x0000001fff027819 */ /* 0x000fc80000011405 */
[----:B------:R-:W-:-:S04]  /*0800*/  LEA.HI R2, R2, R5, RZ, 0x6 ;  /* 0x0000000502027211 */ /* 0x000fc800078f30ff */
[----:B------:R-:W-:-:S03]  /*0810*/  SHF.R.S32.HI R133, RZ, 0x6, R2 ;  /* 0x00000006ff857819 */ /* 0x000fc60000011402 */
        /* <DEDUP_REMOVED lines=11> */
[----:B------:R-:W-:Y:S01]  /*08d0*/  @!P0 IMAD.MOV R9, RZ, RZ, -R9 ;  /* 0x000000ffff098224 */ /* 0x000fe200078e0a09 */
[----:B------:R-:W-:-:S05]  /*08e0*/  @!P2 LOP3.LUT R9, RZ, c[0x0][0x10], RZ, 0x33, !PT ;  /* 0x00000400ff09aa12 */ /* 0x000fca00078e33ff */
[----:B------:R-:W-:-:S04]  /*08f0*/  IMAD R210, R9, UR8, RZ ;  /* 0x0000000809d27c24 */ /* 0x000fc8000f8e02ff */
[----:B------:R-:W-:-:S05]  /*0900*/  IMAD.IADD R0, R9, 0x1, R210 ;  /* 0x0000000109007824 */ /* 0x000fca00078e02d2 */
[----:B------:R-:W-:Y:S02]  /*0910*/  IMNMX R0, R3, R0, PT ;  /* 0x0000000003007217 */ /* 0x000fe40003800200 */
[----:B------:R-:W-:Y:S02]  /*0920*/  SHF.R.S32.HI R3, RZ, 0x6, R4 ;  /* 0x00000006ff037819 */ /* 0x000fe40000011404 */
[----:B------:R-:W-:Y:S02]  /*0930*/  IMNMX R133, R0, R133, PT ;  /* 0x0000008500857217 */ /* 0x000fe40003800200 */
[----:B------:R-:W-:-:S04]  /*0940*/  IMNMX R210, R210, R3, !PT ;  /* 0x00000003d2d27217 */ /* 0x000fc80007800200 */
[----:B------:R-:W-:-:S13]  /*0950*/  ISETP.GE.AND P0, PT, R210, R133, PT ;  /* 0x00000085d200720c */ /* 0x000fda0003f06270 */
[----:B------:R-:W-:Y:S05]  /*0960*/  @!P0 BRA `(.L_x_7037) ;  /* 0x0000092000008947 */ /* 0x000fea0003800000 */
[----:B-1----:R-:W2:Y:S04]  /*0970*/  LD.E.64 R2, [R18.64+0xb0] ;  /* 0x0000b00612027980 */ /* 0x002ea8000c101b00 */
[----:B------:R-:W3:Y:S04]  /*0980*/  LD.E R7, [R18.64+0x60] ;  /* 0x0000600612077980 */ /* 0x000ee8000c101900 */
[----:B------:R-:W4:Y:S04]  /*0990*/  LD.E R8, [R18.64+0xcc] ;  /* 0x0000cc0612087980 */ /* 0x000f28000c101900 */
[----:B------:R-:W4:Y:S04]  /*09a0*/  LD.E.64 R10, [R18.64+0x78] ;  /* 0x00007806120a7980 */ /* 0x000f28000c101b00 */
[----:B------:R1:W5:Y:S04]  /*09b0*/  LD.E R0, [R18.64+0xc0] ;  /* 0x0000c00612007980 */ /* 0x000368000c101900 */
[----:B------:R1:W5:Y:S01]  /*09c0*/  LD.E.64 R4, [R18.64+0xa8] ;  /* 0x0000a80612047980 */ /* 0x000362000c101b00 */
[----:B------:R-:W-:Y:S01]  /*09d0*/  SHF.R.S32.HI R6, RZ, 0x1f, R131 ;  /* 0x0000001fff067819 */ /* 0x000fe20000011483 */
[----:B------:R-:W-:Y:S03]  /*09e0*/  BSSY B0, `(.L_x_7038) ;  /* 0x000001b000007945 */ /* 0x000fe60003800000 */
[----:B------:R-:W-:-:S04]  /*09f0*/  LEA.HI R9, R6, R131, RZ, 0x4 ;  /* 0x0000008306097211 */ /* 0x000fc800078f20ff */
[----:B------:R-:W-:-:S05]  /*0a00*/  LOP3.LUT R6, R9, 0xfffffff0, RZ, 0xc0, !PT ;  /* 0xfffffff009067812 */ /* 0x000fca00078ec0ff */
[----:B------:R-:W-:-:S04]  /*0a10*/  IMAD.IADD R131, R131, 0x1, -R6 ;  /* 0x0000000183837824 */ /* 0x000fc800078e0a06 */
[----:B------:R-:W-:Y:S02]  /*0a20*/  IMAD.SHL.U32 R6, R131, 0x4, RZ ;  /* 0x0000000483067824 */ /* 0x000fe400078e00ff */
[----:B--2---:R-:W-:-:S04]  /*0a30*/  IMAD R2, R2, UR8, R215 ;  /* 0x0000000802027c24 */ /* 0x004fc8000f8e02d7 */
[----:B---3--:R-:W-:Y:S01]  /*0a40*/  IMAD R2, R2, R7, R218 ;  /* 0x0000000702027224 */ /* 0x008fe200078e02da */
[----:B------:R-:W-:-:S03]  /*0a50*/  SHF.R.S32.HI R7, RZ, 0x1f, R6 ;  /* 0x0000001fff077819 */ /* 0x000fc60000011406 */
[----:B------:R-:W-:Y:S01]  /*0a60*/  IMAD R3, R3, R2, R55 ;  /* 0x0000000203037224 */ /* 0x000fe200078e0237 */
[----:B------:R-:W-:Y:S01]  /*0a70*/  SHF.R.S32.HI R2, RZ, 0x4, R9 ;  /* 0x00000004ff027819 */ /* 0x000fe20000011409 */
[----:B------:R-:W-:Y:S02]  /*0a80*/  IMAD.IADD R55, R216, 0x1, -R55 ;  /* 0x00000001d8377824 */ /* 0x000fe400078e0a37 */
[----:B----4-:R-:W-:Y:S02]  /*0a90*/  IMAD R8, R3, R8, RZ ;  /* 0x0000000803087224 */ /* 0x010fe400078e02ff */
[C---:B------:R-:W-:Y:S01]  /*0aa0*/  IMAD.WIDE R12, R2.reuse, 0xc0, R6 ;  /* 0x000000c0020c7825 */ /* 0x040fe200078e0206 */
[----:B------:R-:W-:-:S04]  /*0ab0*/  ISETP.GE.AND P1, PT, R2, R55, PT ;  /* 0x000000370200720c */ /* 0x000fc80003f26270 */
[----:B------:R-:W-:-:S04]  /*0ac0*/  IADD3 R9, P0, R8, R12, RZ ;  /* 0x0000000c08097210 */ /* 0x000fc80007f1e0ff */
[----:B------:R-:W-:Y:S02]  /*0ad0*/  LEA.HI.X.SX32 R8, R8, R13, 0x1, P0 ;  /* 0x0000000d08087211 */ /* 0x000fe400000f0eff */
[----:B------:R-:W-:-:S04]  /*0ae0*/  LEA R22, P0, R9, R10, 0x2 ;  /* 0x0000000a09167211 */ /* 0x000fc800078010ff */
[----:B------:R-:W-:Y:S02]  /*0af0*/  LEA.HI.X R23, R9, R11, R8, 0x2, P0 ;  /* 0x0000000b09177211 */ /* 0x000fe400000f1408 */
[C---:B------:R-:W-:Y:S02]  /*0b00*/  IADD3 R11, R6.reuse, 0x40, RZ ;  /* 0x00000040060b7810 */ /* 0x040fe40007ffe0ff */
[----:B------:R-:W-:Y:S01]  /*0b10*/  IADD3 R9, R6, 0x80, RZ ;  /* 0x0000008006097810 */ /* 0x000fe20007ffe0ff */
[----:B------:R-:W-:Y:S05]  /*0b20*/  @P1 BRA `(.L_x_7039) ;  /* 0x0000006000001947 */ /* 0x000fea0003800000 */
[-C--:B-1---5:R-:W-:Y:S02]  /*0b30*/  ISETP.GE.AND P2, PT, R6, R0.reuse, PT ;  /* 0x000000000600720c */ /* 0x0a2fe40003f46270 */
[-C--:B------:R-:W-:Y:S02]  /*0b40*/  ISETP.GE.AND P1, PT, R11, R0.reuse, PT ;  /* 0x000000000b00720c */ /* 0x080fe40003f26270 */
[----:B------:R-:W-:-:S09]  /*0b50*/  ISETP.GE.AND P0, PT, R9, R0, PT ;  /* 0x000000000900720c */ /* 0x000fd20003f06270 */
[----:B------:R1:W-:Y:S04]  /*0b60*/  @!P2 ST.E.128 [R22.64], RZ ;  /* 0x000000ff1600a985 */ /* 0x0003e8000c101d06 */
[----:B------:R1:W-:Y:S04]  /*0b70*/  @!P1 ST.E.128 [R22.64+0x100], RZ ;  /* 0x000100ff16009985 */ /* 0x0003e8000c101d06 */
[----:B------:R1:W-:Y:S02]  /*0b80*/  @!P0 ST.E.128 [R22.64+0x200], RZ ;  /* 0x000200ff16008985 */ /* 0x0003e4000c101d06 */
.L_x_7039:
[----:B-1----:R-:W-:Y:S05]  /*0b90*/  BSYNC B0 ;  /* 0x0000000000007941 */ /* 0x002fea0003800000 */
.L_x_7038:
[----:B------:R-:W-:Y:S01]  /*0ba0*/  IADD3 R20, R2, 0x8, RZ ;  /* 0x0000000802147810 */ /* 0x000fe20007ffe0ff */
[----:B------:R-:W-:Y:S03]  /*0bb0*/  BSSY B0, `(.L_x_7040) ;  /* 0x0000009000007945 */ /* 0x000fe60003800000 */
[----:B------:R-:W-:-:S13]  /*0bc0*/  ISETP.GE.AND P0, PT, R20, R55, PT ;  /* 0x000000371400720c */ /* 0x000fda0003f06270 */
[----:B------:R-:W-:Y:S05]  /*0bd0*/  @P0 BRA `(.L_x_7041) ;  /* 0x0000006000000947 */ /* 0x000fea0003800000 */
[-C--:B-----5:R-:W-:Y:S02]  /*0be0*/  ISETP.GE.AND P2, PT, R6, R0.reuse, PT ;  /* 0x000000000600720c */ /* 0x0a0fe40003f46270 */
[-C--:B------:R-:W-:Y:S02]  /*0bf0*/  ISETP.GE.AND P1, PT, R11, R0.reuse, PT ;  /* 0x000000000b00720c */ /* 0x080fe40003f26270 */
[----:B------:R-:W-:-:S09]  /*0c00*/  ISETP.GE.AND P0, PT, R9, R0, PT ;  /* 0x000000000900720c */ /* 0x000fd20003f06270 */
[----:B------:R1:W-:Y:S04]  /*0c10*/  @!P2 ST.E.128 [R22.64+0x1800], RZ ;  /* 0x001800ff1600a985 */ /* 0x0003e8000c101d06 */
[----:B------:R1:W-:Y:S04]  /*0c20*/  @!P1 ST.E.128 [R22.64+0x1900], RZ ;  /* 0x001900ff16009985 */ /* 0x0003e8000c101d06 */
[----:B------:R1:W-:Y:S02]  /*0c30*/  @!P0 ST.E.128 [R22.64+0x1a00], RZ ;  /* 0x001a00ff16008985 */ /* 0x0003e4000c101d06 */
.L_x_7041:
[----:B------:R-:W-:Y:S05]  /*0c40*/  BSYNC B0 ;  /* 0x0000000000007941 */ /* 0x000fea0003800000 */
.L_x_7040:
        /* <DEDUP_REMOVED lines=10> */
.L_x_7043:
[----:B------:R-:W-:Y:S05]  /*0cf0*/  BSYNC B0 ;  /* 0x0000000000007941 */ /* 0x000fea0003800000 */
.L_x_7042:
        /* <DEDUP_REMOVED lines=10> */
.L_x_7045:
[----:B------:R-:W-:Y:S05]  /*0da0*/  BSYNC B0 ;  /* 0x0000000000007941 */ /* 0x000fea0003800000 */
.L_x_7044:
        /* <DEDUP_REMOVED lines=10> */
.L_x_7047:
[----:B------:R-:W-:Y:S05]  /*0e50*/  BSYNC B0 ;  /* 0x0000000000007941 */ /* 0x000fea0003800000 */
.L_x_7046:
        /* <DEDUP_REMOVED lines=10> */
.L_x_7049:
[----:B------:R-:W-:Y:S05]  /*0f00*/  BSYNC B0 ;  /* 0x0000000000007941 */ /* 0x000fea0003800000 */
.L_x_7048:
        /* <DEDUP_REMOVED lines=10> */
.L_x_7051:
[----:B------:R-:W-:Y:S05]  /*0fb0*/  BSYNC B0 ;  /* 0x0000000000007941 */ /* 0x000fea0003800000 */
.L_x_7050:
        /* <DEDUP_REMOVED lines=10> */
.L_x_7053:
[----:B------:R-:W-:Y:S05]  /*1060*/  BSYNC B0 ;  /* 0x0000000000007941 */ /* 0x000fea0003800000 */
.L_x_7052:
[----:B------:R-:W-:Y:S01]  /*1070*/  ISETP.NE.AND P6, PT, R131, RZ, PT ;  /* 0x000000ff8300720c */ /* 0x000fe20003fc5270 */
[----:B------:R-:W-:Y:S01]  /*1080*/  IMAD.MOV.U32 R215, RZ, RZ, 0x0 ;  /* 0x00000000ffd77424 */ /* 0x000fe200078e00ff */
[----:B------:R-:W-:-:S02]  /*1090*/  SHF.R.S32.HI R7, RZ, 0x1f, R3 ;  /* 0x0000001fff077819 */ /* 0x000fc40000011403 */
[-C--:B------:R-:W-:Y:S02]  /*10a0*/  ISETP.GE.OR P0, PT, R2, R55.reuse, P6 ;  /* 0x000000370200720c */ /* 0x080fe40003706670 */
[----:B------:R-:W-:Y:S02]  /*10b0*/  IADD3 R3, P1, R3, R2, RZ ;  /* 0x0000000203037210 */ /* 0x000fe40007f3e0ff */
[----:B------:R-:W-:Y:S02]  /*10c0*/  ISETP.GE.OR P5, PT, R20, R55, P6 ;  /* 0x000000371400720c */ /* 0x000fe400037a6670 */
[----:B------:R-:W-:Y:S02]  /*10d0*/  LEA.HI.X.SX32 R7, R2, R7, 0x1, P1 ;  /* 0x0000000702077211 */ /* 0x000fe400008f0eff */
[----:B-----5:R-:W-:Y:S02]  /*10e0*/  LEA R2, P1, R3, R4, 0x2 ;  /* 0x0000000403027211 */ /* 0x020fe400078210ff */
[----:B------:R-:W-:-:S02]  /*10f0*/  ISETP.GE.OR P4, PT, R18, R55, P6 ;  /* 0x000000371200720c */ /* 0x000fc40003786670 */
[----:B------:R-:W-:Y:S01]  /*1100*/  LEA.HI.X R3, R3, R5, R7, 0x2, P1 ;  /* 0x0000000503037211 */ /* 0x000fe200008f1407 */
[----:B------:R-:W-:Y:S01]  /*1110*/  @!P0 IMAD.MOV.U32 R15, RZ, RZ, -0x800000 ;  /* 0xff800000ff0f8424 */ /* 0x000fe200078e00ff */
[-C--:B------:R-:W-:Y:S02]  /*1120*/  ISETP.GE.OR P3, PT, R16, R55.reuse, P6 ;  /* 0x000000371000720c */ /* 0x080fe40003766670 */
[-C--:B------:R-:W-:Y:S01]  /*1130*/  ISETP.GE.OR P2, PT, R14, R55.reuse, P6 ;  /* 0x000000370e00720c */ /* 0x080fe20003746670 */
[----:B------:R-:W-:Y:S01]  /*1140*/  @!P5 IMAD.MOV.U32 R17, RZ, RZ, -0x800000 ;  /* 0xff800000ff11d424 */ /* 0x000fe200078e00ff */
[----:B------:R1:W-:Y:S01]  /*1150*/  @!P0 ST.E [R2.64], R15 ;  /* 0x0000000f02008985 */ /* 0x0003e2000c101906 */
[-C--:B------:R-:W-:Y:S02]  /*1160*/  ISETP.GE.OR P1, PT, R12, R55.reuse, P6 ;  /* 0x000000370c00720c */ /* 0x080fe40003726670 */
[-C--:B------:R-:W-:Y:S01]  /*1170*/  ISETP.GE.OR P0, PT, R10, R55.reuse, P6 ;  /* 0x000000370a00720c */ /* 0x080fe20003706670 */
[----:B------:R1:W-:Y:S01]  /*1180*/  @!P5 ST.E [R2.64+0x20], R17 ;  /* 0x000020110200d985 */ /* 0x0003e2000c101906 */
[----:B------:R-:W-:Y:S01]  /*1190*/  ISETP.GE.OR P6, PT, R8, R55, P6 ;  /* 0x000000370800720c */ /* 0x000fe200037c6670 */
[----:B------:R-:W-:-:S03]  /*11a0*/  @!P4 IMAD.MOV.U32 R13, RZ, RZ, -0x800000 ;  /* 0xff800000ff0dc424 */ /* 0x000fc600078e00ff */
[----:B------:R-:W-:Y:S02]  /*11b0*/  @!P3 IMAD.MOV.U32 R11, RZ, RZ, -0x800000 ;  /* 0xff800000ff0bb424 */ /* 0x000fe400078e00ff */
[----:B------:R-:W-:Y:S01]  /*11c0*/  @!P2 IMAD.MOV.U32 R9, RZ, RZ, -0x800000 ;  /* 0xff800000ff09a424 */ /* 0x000fe200078e00ff */
[----:B------:R1:W-:Y:S02]  /*11d0*/  @!P4 ST.E [R2.64+0x40], R13 ;  /* 0x0000400d0200c985 */ /* 0x0003e4000c101906 */
[----:B------:R-:W-:Y:S02]  /*11e0*/  @!P1 IMAD.MOV.U32 R7, RZ, RZ, -0x800000 ;  /* 0xff800000ff079424 */ /* 0x000fe400078e00ff */
[----:B------:R-:W-:Y:S01]  /*11f0*/  @!P0 IMAD.MOV.U32 R5, RZ, RZ, -0x800000 ;  /* 0xff800000ff058424 */ /* 0x000fe200078e00ff */
[----:B------:R1:W-:Y:S04]  /*1200*/  @!P3 ST.E [R2.64+0x60], R11 ;  /* 0x0000600b0200b985 */ /* 0x0003e8000c101906 */
[----:B------:R1:W-:Y:S04]  /*1210*/  @!P2 ST.E [R2.64+0x80], R9 ;  /* 0x000080090200a985 */ /* 0x0003e8000c101906 */
[----:B------:R1:W-:Y:S04]  /*1220*/  @!P1 ST.E [R2.64+0xa0], R7 ;  /* 0x0000a00702009985 */ /* 0x0003e8000c101906 */
[----:B------:R1:W-:Y:S01]  /*1230*/  @!P0 ST.E [R2.64+0xc0], R5 ;  /* 0x0000c00502008985 */ /* 0x0003e2000c101906 */
[----:B------:R-:W-:Y:S05]  /*1240*/  @P6 RET.REL.NODEC R214 `(_ZN5flash24flash_fwd_splitkv_kernelI23Flash_fwd_kernel_traitsILi192ELi64ELi64ELi4ELb0ELb0EN7cutlass6half_tE19Flash_kernel_traitsILi192ELi64ELi64ELi4ES3_EELb0ELb1ELb1ELb0ELb0ELb1ELb1ELb1EEEvNS_16Flash_fwd_paramsE) ;  /* 0xffffedb0d6006950 */ /* 0x000fea0003c3ffff */
[----:B-1----:R-:W-:Y:S02]  /*1250*/  MOV R5, 0xff800000 ;  /* 0xff80000000057802 */ /* 0x002fe40000000f00 */
[----:B------:R-:W-:-:S03]  /*1260*/  MOV R215, 0x0 ;  /* 0x0000000000d77802 */ /* 0x000fc60000000f00 */
[----:B------:R1:W-:Y:S01]  /*1270*/  ST.E [R2.64+0xe0], R5 ;  /* 0x0000e00502007985 */ /* 0x0003e2000c101906 */
[----:B------:R-:W-:Y:S05]  /*1280*/  RET.REL.NODEC R214 `(_ZN5flash24flash_fwd_splitkv_kernelI23Flash_fwd_kernel_traitsILi192ELi64ELi64ELi4ELb0ELb0EN7cutlass6half_tE19Flash_kernel_traitsILi192ELi64ELi64ELi4ES3_EELb0ELb1ELb1ELb0ELb0ELb1ELb1ELb1EEEvNS_16Flash_fwd_paramsE) ;  /* 0xffffed70d6007950 */ /* 0x000fea0003c3ffff */
.L_x_7037:
[----:B-1----:R-:W2:Y:S04]  /*1290*/  LD.E.64 R6, [R18.64+0x160] ;  /* 0x0001600612067980 */ /* 0x002ea8000c101b00 */
[----:B------:R-:W3:Y:S01]  /*12a0*/  LD.E.64 R16, [R18.64+0x158] ;  /* 0x0001580612107980 */ /* 0x000ee2000c101b00 */
[----:B--2---:R-:W-:-:S04]  /*12b0*/  ISETP.NE.U32.AND P2, PT, R6, RZ, PT ;  /* 0x000000ff0600720c */ /* 0x004fc80003f45070 */
[----:B------:R-:W-:-:S13]  /*12c0*/  ISETP.NE.AND.EX P2, PT, R7, RZ, PT, P2 ;  /* 0x000000ff0700720c */ /* 0x000fda0003f45320 */
[----:B------:R-:W2:Y:S01]  /*12d0*/  @P2 LD.E.64 R12, [R18.64+0x168] ;  /* 0x00016806120c2980 */ /* 0x000ea2000c101b00 */
[----:B---3--:R-:W-:Y:S01]  /*12e0*/  ISETP.NE.U32.AND P0, PT, R16, RZ, PT ;  /* 0x000000ff1000720c */ /* 0x008fe20003f05070 */
[----:B------:R-:W-:-:S03]  /*12f0*/  IMAD.MOV.U32 R8, RZ, RZ, R215 ;  /* 0x000000ffff087224 */ /* 0x000fc600078e00d7 */
[----:B------:R-:W-:Y:S02]  /*1300*/  ISETP.NE.AND.EX P0, PT, R17, RZ, PT, P0 ;  /* 0x000000ff1100720c */ /* 0x000fe40003f05300 */
[----:B------:R-:W-:Y:S01]  /*1310*/  @P2 SHF.R.S32.HI R5, RZ, 0x1f, R215 ;  /* 0x0000001fff052819 */ /* 0x000fe200000114d7 */
[----:B------:R-:W-:-:S10]  /*1320*/  CS2R R220, SRZ ;  /* 0x0000000000dc7805 */ /* 0x000fd4000001ff00 */
[----:B------:R-:W-:-:S05]  /*1330*/  @P0 IMAD.WIDE R16, R215, 0x4, R16 ;  /* 0x00000004d7100825 */ /* 0x000fca00078e0210 */
[----:B------:R1:W5:Y:S01]  /*1340*/  @P0 LD.E R8, [R16.64] ;  /* 0x0000000610080980 */ /* 0x000362000c101900 */
[----:B------:R-:W-:Y:S01]  /*1350*/  BSSY B0, `(.L_x_7054) ;  /* 0x00000ad000007945 */ /* 0x000fe20003800000 */
[-C--:B--2---:R-:W-:Y:S02]  /*1360*/  @P2 IMAD R0, R13, R215.reuse, RZ ;  /* 0x000000d70d002224 */ /* 0x084fe400078e02ff */
[----:B------:R-:W-:-:S04]  /*1370*/  @P2 IMAD.WIDE.U32 R2, R12, R215, RZ ;  /* 0x000000d70c022225 */ /* 0x000fc800078e00ff */
[----:B------:R-:W-:Y:S01]  /*1380*/  @P2 IMAD R0, R12, R5, R0 ;  /* 0x000000050c002224 */ /* 0x000fe200078e0200 */
[----:B------:R-:W-:-:S03]  /*1390*/  @P2 LEA R220, P0, R2, R6, 0x2 ;  /* 0x0000000602dc2211 */ /* 0x000fc600078010ff */
[----:B------:R-:W-:-:S05]  /*13a0*/  @P2 IMAD.IADD R0, R3, 0x1, R0 ;  /* 0x0000000103002824 */ /* 0x000fca00078e0200 */
[----:B------:R-:W-:Y:S02]  /*13b0*/  @P2 LEA.HI.X R221, R2, R7, R0, 0x2, P0 ;  /* 0x0000000702dd2211 */ /* 0x000fe400000f1400 */
[----:B------:R-:W-:-:S04]  /*13c0*/  ISETP.NE.U32.AND P0, PT, R220, RZ, PT ;  /* 0x000000ffdc00720c */ /* 0x000fc80003f05070 */
[----:B------:R-:W-:-:S13]  /*13d0*/  ISETP.NE.AND.EX P0, PT, R221, RZ, PT, P0 ;  /* 0x000000ffdd00720c */ /* 0x000fda0003f05300 */
[----:B------:R-:W-:Y:S05]  /*13e0*/  @!P0 BRA `(.L_x_7055) ;  /* 0x0000053000008947 */ /* 0x000fea0003800000 */
[----:B-1----:R-:W2:Y:S04]  /*13f0*/  LD.E R6, [R18.64+0x170] ;  /* 0x0001700612067980 */ /* 0x002ea8000c101900 */
[----:B------:R-:W3:Y:S01]  /*1400*/  LD.E R7, [R18.64+0x68] ;  /* 0x0000680612077980 */ /* 0x000ee2000c101900 */
[----:B------:R-:W-:-:S03]  /*1410*/  LEA R5, R133, 0xffffffc0, 0x6 ;  /* 0xffffffc085057811 */ /* 0x000fc600078e30ff */
[----:B------:R-:W4:Y:S01]  /*1420*/  LD.E.64 R22, [R18.64+0x20] ;  /* 0x0000200612167980 */ /* 0x000f22000c101b00 */
[----:B------:R-:W-:-:S03]  /*1430*/  IABS R2, R5 ;  /* 0x0000000500027213 */ /* 0x000fc60000000000 */
[----:B------:R-:W3:Y:S04]  /*1440*/  LD.E.64 R60, [R18.64+0x38] ;  /* 0x00003806123c7980 */ /* 0x000ee8000c101b00 */
[----:B------:R-:W3:Y:S04]  /*1450*/  LD.E.64 R16, [R18.64+0x50] ;  /* 0x0000500612107980 */ /* 0x000ee8000c101b00 */
[----:B------:R1:W5:Y:S04]  /*1460*/  LD.E.64 R26, [R18.64+0x58] ;  /* 0x00005806121a7980 */ /* 0x000368000c101b00 */
[----:B------:R1:W5:Y:S01]  /*1470*/  LD.E.64 R62, [R18.64+0x40] ;  /* 0x00004006123e7980 */ /* 0x000362000c101b00 */
[----:B--2---:R-:W-:-:S04]  /*1480*/  IABS R3, R6 ;  /* 0x0000000600037213 */ /* 0x004fc80000000000 */
[----:B------:R-:W2:Y:S08]  /*1490*/  I2F.RP R4, R3 ;  /* 0x0000000300047306 */ /* 0x000eb00000209400 */
[----:B--2---:R-:W2:Y:S02]  /*14a0*/  MUFU.RCP R12, R4 ;  /* 0x00000004000c7308 */ /* 0x004ea40000001000 */
[----:B--2---:R-:W-:-:S06]  /*14b0*/  IADD3 R12, R12, 0xffffffe, RZ ;  /* 0x0ffffffe0c0c7810 */ /* 0x004fcc0007ffe0ff */
[----:B------:R-:W2:Y:S02]  /*14c0*/  F2I.FTZ.U32.TRUNC.NTZ R13, R12 ;  /* 0x0000000c000d7305 */ /* 0x000ea4000021f000 */
[----:B--2---:R-:W-:Y:S02]  /*14d0*/  IMAD.MOV R0, RZ, RZ, -R13 ;  /* 0x000000ffff007224 */ /* 0x004fe400078e0a0d */
[----:B------:R-:W-:Y:S02]  /*14e0*/  IMAD.MOV.U32 R12, RZ, RZ, RZ ;  /* 0x000000ffff0c7224 */ /* 0x000fe400078e00ff */
[----:B------:R-:W-:Y:S01]  /*14f0*/  IMAD R9, R0, R3, RZ ;  /* 0x0000000300097224 */ /* 0x000fe200078e02ff */
[----:B------:R-:W-:-:S03]  /*1500*/  IABS R0, R6 ;  /* 0x0000000600007213 */ /* 0x000fc60000000000 */
[----:B------:R-:W-:Y:S01]  /*1510*/  IMAD.HI.U32 R9, R13, R9, R12 ;  /* 0x000000090d097227 */ /* 0x000fe200078e000c */
[----:B------:R-:W-:-:S05]  /*1520*/  IADD3 R0, RZ, -R0, RZ ;  /* 0x80000000ff007210 */ /* 0x000fca0007ffe0ff */
[----:B------:R-:W-:Y:S02]  /*1530*/  IMAD.HI.U32 R15, R9, R2, RZ ;  /* 0x00000002090f7227 */ /* 0x000fe400078e00ff */
[----:B-----5:R-:W2:Y:S02]  /*1540*/  LD.E.64 R8, [R18.64+0x28] ;  /* 0x0000280612087980 */ /* 0x020ea4000c101b00 */
[----:B------:R-:W-:-:S05]  /*1550*/  IMAD R0, R15, R0, R2 ;  /* 0x000000000f007224 */ /* 0x000fca00078e0202 */
[----:B------:R-:W-:-:S13]  /*1560*/  ISETP.GT.U32.AND P2, PT, R3, R0, PT ;  /* 0x000000000300720c */ /* 0x000fda0003f44070 */
[----:B------:R-:W-:-:S05]  /*1570*/  @!P2 IMAD.IADD R0, R0, 0x1, -R3 ;  /* 0x000000010000a824 */ /* 0x000fca00078e0a03 */
[----:B------:R-:W-:Y:S02]  /*1580*/  ISETP.GE.U32.AND P3, PT, R0, R3, PT ;  /* 0x000000030000720c */ /* 0x000fe40003f66070 */
[----:B------:R-:W-:Y:S02]  /*1590*/  LOP3.LUT R0, R5, R6, RZ, 0x3c, !PT ;  /* 0x0000000605007212 */ /* 0x000fe400078e3cff */
[----:B------:R-:W-:Y:S02]  /*15a0*/  @!P2 IADD3 R15, R15, 0x1, RZ ;  /* 0x000000010f0fa810 */ /* 0x000fe40007ffe0ff */
[----:B------:R-:W-:Y:S02]  /*15b0*/  ISETP.GE.AND P0, PT, R0, RZ, PT ;  /* 0x000000ff0000720c */ /* 0x000fe40003f06270 */
[----:B------:R-:W-:-:S05]  /*15c0*/  ISETP.NE.AND P2, PT, R6, RZ, PT ;  /* 0x000000ff0600720c */ /* 0x000fca0003f45270 */
[----:B------:R-:W-:-:S06]  /*15d0*/  @P3 IADD3 R15, R15, 0x1, RZ ;  /* 0x000000010f0f3810 */ /* 0x000fcc0007ffe0ff */
[----:B------:R-:W-:Y:S02]  /*15e0*/  @!P0 IMAD.MOV R15, RZ, RZ, -R15 ;  /* 0x000000ffff0f8224 */ /* 0x000fe400078e0a0f */
[----:B------:R-:W-:-:S05]  /*15f0*/  @!P2 LOP3.LUT R15, RZ, R6, RZ, 0x33, !PT ;  /* 0x00000006ff0fa212 */ /* 0x000fca00078e33ff */
[----:B------:R-:W-:-:S06]  /*1600*/  IMAD.WIDE R2, R15, 0x4, R220 ;  /* 0x000000040f027825 */ /* 0x000fcc00078e02dc */
[----:B------:R1:W2:Y:S01]  /*1610*/  LD.E R2, [R2.64] ;  /* 0x0000000602027980 */ /* 0x0002a2000c101900 */
[----:B---3--:R-:W-:-:S04]  /*1620*/  IABS R4, R7 ;  /* 0x0000000700047213 */ /* 0x008fc80000000000 */
[----:B------:R-:W3:Y:S08]  /*1630*/  I2F.RP R13, R4 ;  /* 0x00000004000d7306 */ /* 0x000ef00000209400 */
[----:B---3--:R-:W3:Y:S02]  /*1640*/  MUFU.RCP R12, R13 ;  /* 0x0000000d000c7308 */ /* 0x008ee40000001000 */
[----:B---3--:R-:W-:-:S06]  /*1650*/  IADD3 R12, R12, 0xffffffe, RZ ;  /* 0x0ffffffe0c0c7810 */ /* 0x008fcc0007ffe0ff */
[----:B------:R-:W3:Y:S01]  /*1660*/  F2I.FTZ.U32.TRUNC.NTZ R25, R12 ;  /* 0x0000000c00197305 */ /* 0x000ee2000021f000 */
[----:B------:R-:W-:Y:S01]  /*1670*/  IMAD.MOV.U32 R24, RZ, RZ, RZ ;  /* 0x000000ffff187224 */ /* 0x000fe200078e00ff */
[----:B-1----:R-:W-:Y:S02]  /*1680*/  IABS R3, R218 ;  /* 0x000000da00037213 */ /* 0x002fe40000000000 */
[----:B---3--:R-:W-:-:S05]  /*1690*/  IADD3 R0, RZ, -R25, RZ ;  /* 0x80000019ff007210 */ /* 0x008fca0007ffe0ff */
[----:B------:R-:W-:Y:S01]  /*16a0*/  IMAD R10, R0, R4, RZ ;  /* 0x00000004000a7224 */ /* 0x000fe200078e02ff */
[----:B------:R-:W-:-:S03]  /*16b0*/  IABS R0, R7 ;  /* 0x0000000700007213 */ /* 0x000fc60000000000 */
[----:B------:R-:W-:-:S04]  /*16c0*/  IMAD.HI.U32 R10, R25, R10, R24 ;  /* 0x0000000a190a7227 */ /* 0x000fc800078e0018 */
[----:B------:R-:W-:Y:S02]  /*16d0*/  IMAD.MOV R0, RZ, RZ, -R0 ;  /* 0x000000ffff007224 */ /* 0x000fe400078e0a00 */
[----:B------:R-:W-:-:S04]  /*16e0*/  IMAD.HI.U32 R13, R10, R3, RZ ;  /* 0x000000030a0d7227 */ /* 0x000fc800078e00ff */
[----:B------:R-:W-:-:S05]  /*16f0*/  IMAD R3, R13, R0, R3 ;  /* 0x000000000d037224 */ /* 0x000fca00078e0203 */
[----:B------:R-:W-:Y:S01]  /*1700*/  ISETP.GT.U32.AND P2, PT, R4, R3, PT ;  /* 0x000000030400720c */ /* 0x000fe20003f44070 */
[----:B------:R-:W-:-:S12]  /*1710*/  IMAD.MOV R15, RZ, RZ, -R15 ;  /* 0x000000ffff0f7224 */ /* 0x000fd800078e0a0f */
[----:B------:R-:W-:-:S04]  /*1720*/  @!P2 IADD3 R3, R3, -R4, RZ ;  /* 0x800000040303a210 */ /* 0x000fc80007ffe0ff */
[----:B------:R-:W-:Y:S02]  /*1730*/  ISETP.GE.U32.AND P3, PT, R3, R4, PT ;  /* 0x000000040300720c */ /* 0x000fe40003f66070 */
[----:B------:R-:W-:Y:S01]  /*1740*/  LOP3.LUT R4, R218, R7, RZ, 0x3c, !PT ;  /* 0x00000007da047212 */ /* 0x000fe200078e3cff */
[----:B------:R-:W-:Y:S01]  /*1750*/  IMAD R6, R6, R15, R5 ;  /* 0x0000000f06067224 */ /* 0x000fe200078e0205 */
[----:B------:R-:W-:Y:S02]  /*1760*/  @!P2 IADD3 R13, R13, 0x1, RZ ;  /* 0x000000010d0da810 */ /* 0x000fe40007ffe0ff */
[----:B------:R-:W-:Y:S02]  /*1770*/  ISETP.GE.AND P0, PT, R4, RZ, PT ;  /* 0x000000ff0400720c */ /* 0x000fe40003f06270 */
[----:B------:R-:W-:Y:S01]  /*1780*/  ISETP.NE.AND P2, PT, R7, RZ, PT ;  /* 0x000000ff0700720c */ /* 0x000fe20003f45270 */
[----:B------:R-:W-:-:S04]  /*1790*/  IMAD R4, R61, R6, RZ ;  /* 0x000000063d047224 */ /* 0x000fc800078e02ff */
[----:B------:R-:W-:-:S06]  /*17a0*/  @P3 IADD3 R13, R13, 0x1, RZ ;  /* 0x000000010d0d3810 */ /* 0x000fcc0007ffe0ff */
[----:B------:R-:W-:Y:S02]  /*17b0*/  @!P0 IMAD.MOV R13, RZ, RZ, -R13 ;  /* 0x000000ffff0d8224 */ /* 0x000fe400078e0a0d */
[----:B------:R-:W-:-:S04]  /*17c0*/  @!P2 LOP3.LUT R13, RZ, R7, RZ, 0x33, !PT ;  /* 0x00000007ff0da212 */ /* 0x000fc800078e33ff */
[----:B------:R-:W-:Y:S02]  /*17d0*/  SHF.R.S32.HI R12, RZ, 0x1f, R13 ;  /* 0x0000001fff0c7819 */ /* 0x000fe4000001140d */
[----:B--2---:R-:W-:Y:S01]  /*17e0*/  SHF.R.S32.HI R0, RZ, 0x1f, R2 ;  /* 0x0000001fff007819 */ /* 0x004fe20000011402 */
[-C--:B----4-:R-:W-:Y:S02]  /*17f0*/  IMAD R3, R23, R2.reuse, RZ ;  /* 0x0000000217037224 */ /* 0x090fe400078e02ff */
[----:B------:R-:W-:-:S04]  /*1800*/  IMAD.WIDE.U32 R14, R22, R2, RZ ;  /* 0x00000002160e7225 */ /* 0x000fc800078e00ff */
[----:B------:R-:W-:-:S05]  /*1810*/  IMAD R3, R22, R0, R3 ;  /* 0x0000000016037224 */ /* 0x000fca00078e0203 */
[----:B------:R-:W-:Y:S02]  /*1820*/  IADD3 R15, R15, R3, RZ ;  /* 0x000000030f0f7210 */ /* 0x000fe40007ffe0ff */
[----:B------:R-:W-:-:S03]  /*1830*/  SHF.R.S32.HI R3, RZ, 0x1f, R6 ;  /* 0x0000001fff037819 */ /* 0x000fc60000011406 */
[----:B------:R-:W-:-:S04]  /*1840*/  IMAD.WIDE.U32 R14, R6, R60, R14 ;  /* 0x0000003c060e7225 */ /* 0x000fc800078e000e */
[----:B------:R-:W-:Y:S02]  /*1850*/  IMAD R4, R60, R3, R4 ;  /* 0x000000033c047224 */ /* 0x000fe400078e0204 */
[----:B------:R-:W-:Y:S02]  /*1860*/  IMAD R7, R9, R2, RZ ;  /* 0x0000000209077224 */ /* 0x000fe400078e02ff */
[----:B------:R-:W-:Y:S01]  /*1870*/  IMAD R9, R17, R13, RZ ;  /* 0x0000000d11097224 */ /* 0x000fe200078e02ff */
[----:B------:R-:W-:Y:S01]  /*1880*/  IADD3 R15, R15, R4, RZ ;  /* 0x000000040f0f7210 */ /* 0x000fe20007ffe0ff */
[----:B------:R-:W-:-:S04]  /*1890*/  IMAD.WIDE.U32 R22, R8, R2, RZ ;  /* 0x0000000208167225 */ /* 0x000fc800078e00ff */
[----:B------:R-:W-:Y:S02]  /*18a0*/  IMAD R7, R8, R0, R7 ;  /* 0x0000000008077224 */ /* 0x000fe400078e0207 */
[----:B------:R-:W-:Y:S02]  /*18b0*/  IMAD R0, R16, R12, R9 ;  /* 0x0000000c10007224 */ /* 0x000fe400078e0209 */
[----:B------:R-:W-:Y:S01]  /*18c0*/  IMAD.WIDE.U32 R14, R13, R16, R14 ;  /* 0x000000100d0e7225 */ /* 0x000fe200078e000e */
[----:B------:R-:W-:-:S03]  /*18d0*/  IADD3 R9, R23, R7, RZ ;  /* 0x0000000717097210 */ /* 0x000fc60007ffe0ff */
[----:B------:R-:W-:Y:S01]  /*18e0*/  IMAD.IADD R7, R15, 0x1, R0 ;  /* 0x000000010f077824 */ /* 0x000fe200078e0200 */
[----:B------:R-:W-:Y:S01]  /*18f0*/  MOV R0, R14 ;  /* 0x0000000e00007202 */ /* 0x000fe20000000f00 */
[----:B------:R-:W-:Y:S01]  /*1900*/  IMAD.MOV.U32 R2, RZ, RZ, R22 ;  /* 0x000000ffff027224 */ /* 0x000fe200078e0016 */
[----:B------:R-:W-:Y:S05]  /*1910*/  BRA `(.L_x_7056) ;  /* 0x0000050000007947 */ /* 0x000fea0003800000 */
.L_x_7055:
[----:B-1----:R-:W2:Y:S01]  /*1920*/  LD.E R9, [R18.64+0x68] ;  /* 0x0000680612097980 */ /* 0x002ea2000c101900 */
[----:B------:R-:W-:-:S03]  /*1930*/  ISETP.NE.AND P4, PT, R15, -0x1, PT ;  /* 0xffffffff0f00780c */ /* 0x000fc60003f85270 */
[----:B------:R-:W3:Y:S04]  /*1940*/  LD.E.64 R60, [R18.64+0x38] ;  /* 0x00003806123c7980 */ /* 0x000ee8000c101b00 */
[----:B------:R-:W4:Y:S04]  /*1950*/  LD.E.64 R62, [R18.64+0x40] ;  /* 0x00004006123e7980 */ /* 0x000f28000c101b00 */
[----:B------:R-:W3:Y:S04]  /*1960*/  LD.E.64 R16, [R18.64+0x50] ;  /* 0x0000500612107980 */ /* 0x000ee8000c101b00 */
[----:B------:R-:W3:Y:S04]  /*1970*/  @!P4 LD.E.64 R24, [R18.64+0x20] ;  /* 0x000020061218c980 */ /* 0x000ee8000c101b00 */
[----:B------:R-:W3:Y:S04]  /*1980*/  @!P4 LD.E.64 R22, [R18.64+0x28] ;  /* 0x000028061216c980 */ /* 0x000ee8000c101b00 */
[----:B------:R1:W5:Y:S01]  /*1990*/  LD.E.64 R26, [R18.64+0x58] ;  /* 0x00005806121a7980 */ /* 0x000362000c101b00 */
[----:B------:R-:W-:-:S02]  /*19a0*/  IMAD.MOV.U32 R12, RZ, RZ, RZ ;  /* 0x000000ffff0c7224 */ /* 0x000fc400078e00ff */
[----:B------:R-:W-:Y:S01]  /*19b0*/  @P4 IMAD.IADD R6, R10, 0x1, R15 ;  /* 0x000000010a064824 */ /* 0x000fe200078e020f */
[----:B--2---:R-:W-:-:S04]  /*19c0*/  IABS R3, R9 ;  /* 0x0000000900037213 */ /* 0x004fc80000000000 */
[----:B------:R-:W2:Y:S08]  /*19d0*/  I2F.RP R4, R3 ;  /* 0x0000000300047306 */ /* 0x000eb00000209400 */
[----:B--2---:R-:W2:Y:S02]  /*19e0*/  MUFU.RCP R2, R4 ;  /* 0x0000000400027308 */ /* 0x004ea40000001000 */
[----:B--2---:R-:W-:-:S06]  /*19f0*/  IADD3 R2, R2, 0xffffffe, RZ ;  /* 0x0ffffffe02027810 */ /* 0x004fcc0007ffe0ff */
[----:B------:R-:W2:Y:S01]  /*1a00*/  F2I.FTZ.U32.TRUNC.NTZ R13, R2 ;  /* 0x00000002000d7305 */ /* 0x000ea2000021f000 */
[----:B------:R-:W-:Y:S02]  /*1a10*/  IABS R7, R9 ;  /* 0x0000000900077213 */ /* 0x000fe40000000000 */
[----:B--2---:R-:W-:-:S05]  /*1a20*/  IADD3 R0, RZ, -R13, RZ ;  /* 0x8000000dff007210 */ /* 0x004fca0007ffe0ff */
[----:B------:R-:W-:Y:S01]  /*1a30*/  IMAD R5, R0, R3, RZ ;  /* 0x0000000300057224 */ /* 0x000fe200078e02ff */
[----:B------:R-:W-:-:S03]  /*1a40*/  IABS R0, R218 ;  /* 0x000000da00007213 */ /* 0x000fc60000000000 */
[----:B------:R-:W-:Y:S01]  /*1a50*/  IMAD.HI.U32 R5, R13, R5, R12 ;  /* 0x000000050d057227 */ /* 0x000fe200078e000c */
[----:B------:R-:W-:-:S05]  /*1a60*/  IADD3 R7, RZ, -R7, RZ ;  /* 0x80000007ff077210 */ /* 0x000fca0007ffe0ff */
[----:B------:R-:W-:-:S04]  /*1a70*/  IMAD.HI.U32 R2, R5, R0, RZ ;  /* 0x0000000005027227 */ /* 0x000fc800078e00ff */
[----:B------:R-:W-:Y:S01]  /*1a80*/  IMAD R0, R2, R7, R0 ;  /* 0x0000000702007224 */ /* 0x000fe200078e0200 */
[----:B------:R-:W-:Y:S01]  /*1a90*/  @!P4 SHF.R.S32.HI R4, RZ, 0x1f, R10 ;  /* 0x0000001fff04c819 */ /* 0x000fe2000001140a */
[----:B---3--:R-:W-:-:S03]  /*1aa0*/  @!P4 IMAD R5, R61, R10, RZ ;  /* 0x0000000a3d05c224 */ /* 0x008fc600078e02ff */
[----:B------:R-:W-:Y:S01]  /*1ab0*/  ISETP.GT.U32.AND P0, PT, R3, R0, PT ;  /* 0x000000000300720c */ /* 0x000fe20003f04070 */
[----:B------:R-:W-:Y:S02]  /*1ac0*/  @!P4 IMAD R4, R4, R60, R5 ;  /* 0x0000003c0404c224 */ /* 0x000fe400078e0205 */
[----:B------:R-:W-:Y:S01]  /*1ad0*/  @!P4 IMAD.WIDE.U32 R12, R60, R10, RZ ;  /* 0x0000000a3c0cc225 */ /* 0x000fe200078e00ff */
[----:B-----5:R-:W-:-:S03]  /*1ae0*/  @!P4 SHF.R.S32.HI R5, RZ, 0x1f, R8 ;  /* 0x0000001fff05c819 */ /* 0x020fc60000011408 */
[----:B------:R-:W-:Y:S01]  /*1af0*/  @P4 IMAD.WIDE.U32 R28, R60, R6, RZ ;  /* 0x000000063c1c4225 */ /* 0x000fe200078e00ff */
[----:B------:R-:W-:-:S03]  /*1b00*/  @!P4 IADD3 R7, R13, R4, RZ ;  /* 0x000000040d07c210 */ /* 0x000fc60007ffe0ff */
[----:B------:R-:W-:Y:S02]  /*1b10*/  @P4 IMAD R13, R61, R6, RZ ;  /* 0x000000063d0d4224 */ /* 0x000fe400078e02ff */
[-C--:B------:R-:W-:Y:S01]  /*1b20*/  @!P0 IADD3 R0, R0, -R3.reuse, RZ ;  /* 0x8000000300008210 */ /* 0x080fe20007ffe0ff */
[-C--:B------:R-:W-:Y:S02]  /*1b30*/  @!P4 IMAD R4, R25, R8.reuse, RZ ;  /* 0x000000081904c224 */ /* 0x080fe400078e02ff */
[----:B------:R-:W-:Y:S01]  /*1b40*/  @!P4 IMAD.MOV.U32 R6, RZ, RZ, R12 ;  /* 0x000000ffff06c224 */ /* 0x000fe200078e000c */
[----:B------:R-:W-:Y:S01]  /*1b50*/  ISETP.GE.U32.AND P3, PT, R0, R3, PT ;  /* 0x000000030000720c */ /* 0x000fe20003f66070 */
[C---:B------:R-:W-:Y:S01]  /*1b60*/  @!P4 IMAD R4, R24.reuse, R5, R4 ;  /* 0x000000051804c224 */ /* 0x040fe200078e0204 */
[----:B------:R-:W-:Y:S01]  /*1b70*/  LEA R5, R133, 0xffffffc0, 0x6 ;  /* 0xffffffc085057811 */ /* 0x000fe200078e30ff */
[----:B------:R-:W-:Y:S01]  /*1b80*/  @!P4 IMAD.WIDE.U32 R6, R24, R8, R6 ;  /* 0x000000081806c225 */ /* 0x000fe200078e0006 */
[----:B------:R-:W-:-:S02]  /*1b90*/  LOP3.LUT R0, R218, R9, RZ, 0x3c, !PT ;  /* 0x00000009da007212 */ /* 0x000fc400078e3cff */
[----:B------:R-:W-:Y:S01]  /*1ba0*/  @P4 IADD3 R13, R29, R13, RZ ;  /* 0x0000000d1d0d4210 */ /* 0x000fe20007ffe0ff */
[----:B------:R-:W-:Y:S01]  /*1bb0*/  @P4 IMAD.MOV.U32 R12, RZ, RZ, R28 ;  /* 0x000000ffff0c4224 */ /* 0x000fe200078e001c */
[----:B------:R-:W-:Y:S01]  /*1bc0*/  @!P4 MOV R12, R6 ;  /* 0x00000006000cc202 */ /* 0x000fe20000000f00 */
[----:B------:R-:W-:Y:S01]  /*1bd0*/  @!P4 IMAD.IADD R13, R7, 0x1, R4 ;  /* 0x00000001070dc824 */ /* 0x000fe200078e0204 */
[----:B------:R-:W-:Y:S01]  /*1be0*/  SHF.R.S32.HI R3, RZ, 0x1f, R5 ;  /* 0x0000001fff037819 */ /* 0x000fe20000011405 */
[----:B------:R-:W-:Y:S01]  /*1bf0*/  IMAD R6, R61, R5, RZ ;  /* 0x000000053d067224 */ /* 0x000fe200078e02ff */
[----:B------:R-:W-:Y:S02]  /*1c00*/  ISETP.GE.AND P2, PT, R0, RZ, PT ;  /* 0x000000ff0000720c */ /* 0x000fe40003f46270 */
[----:B------:R-:W-:Y:S02]  /*1c10*/  @!P0 IADD3 R2, R2, 0x1, RZ ;  /* 0x0000000102028810 */ /* 0x000fe40007ffe0ff */
[----:B------:R-:W-:Y:S01]  /*1c20*/  ISETP.NE.AND P0, PT, R9, RZ, PT ;  /* 0x000000ff0900720c */ /* 0x000fe20003f05270 */
[----:B----4-:R-:W-:Y:S01]  /*1c30*/  @!P4 IMAD R4, R63, R10, RZ ;  /* 0x0000000a3f04c224 */ /* 0x010fe200078e02ff */
[----:B------:R-:W-:Y:S01]  /*1c40*/  @!P4 SHF.R.S32.HI R7, RZ, 0x1f, R10 ;  /* 0x0000001fff07c819 */ /* 0x000fe2000001140a */
[----:B------:R-:W-:-:S02]  /*1c50*/  IMAD R6, R3, R60, R6 ;  /* 0x0000003c03067224 */ /* 0x000fc400078e0206 */
[----:B------:R-:W-:Y:S01]  /*1c60*/  IMAD.WIDE.U32 R12, R60, R5, R12 ;  /* 0x000000053c0c7225 */ /* 0x000fe200078e000c */
[----:B------:R-:W-:-:S03]  /*1c70*/  @P3 IADD3 R2, R2, 0x1, RZ ;  /* 0x0000000102023810 */ /* 0x000fc60007ffe0ff */
[----:B------:R-:W-:Y:S01]  /*1c80*/  @!P4 IMAD R4, R7, R62, R4 ;  /* 0x0000003e0704c224 */ /* 0x000fe200078e0204 */
[----:B------:R-:W-:Y:S02]  /*1c90*/  IADD3 R7, R13, R6, RZ ;  /* 0x000000060d077210 */ /* 0x000fe40007ffe0ff */
[----:B------:R-:W-:Y:S01]  /*1ca0*/  MOV R13, R2 ;  /* 0x00000002000d7202 */ /* 0x000fe20000000f00 */
[----:B------:R-:W-:Y:S01]  /*1cb0*/  @!P4 IMAD.WIDE.U32 R24, R62, R10, RZ ;  /* 0x0000000a3e18c225 */ /* 0x000fe200078e00ff */
[----:B------:R-:W-:Y:S02]  /*1cc0*/  @P4 IADD3 R10, R10, R15, RZ ;  /* 0x0000000f0a0a4210 */ /* 0x000fe40007ffe0ff */
[----:B------:R-:W-:Y:S01]  /*1cd0*/  @!P2 IADD3 R13, -R13, RZ, RZ ;  /* 0x000000ff0d0da210 */ /* 0x000fe20007ffe1ff */
[----:B------:R-:W-:Y:S01]  /*1ce0*/  @!P4 IMAD R0, R23, R8, RZ ;  /* 0x000000081700c224 */ /* 0x000fe200078e02ff */
[----:B------:R-:W-:Y:S02]  /*1cf0*/  @!P4 SHF.R.S32.HI R15, RZ, 0x1f, R8 ;  /* 0x0000001fff0fc819 */ /* 0x000fe40000011408 */
[----:B------:R-:W-:Y:S01]  /*1d00*/  @!P0 LOP3.LUT R13, RZ, R9, RZ, 0x33, !PT ;  /* 0x00000009ff0d8212 */ /* 0x000fe200078e33ff */
[----:B------:R-:W-:-:S02]  /*1d10*/  @!P4 IMAD.IADD R25, R25, 0x1, R4 ;  /* 0x000000011919c824 */ /* 0x000fc400078e0204 */
[----:B------:R-:W-:Y:S01]  /*1d20*/  IMAD.MOV.U32 R6, RZ, RZ, R12 ;  /* 0x000000ffff067224 */ /* 0x000fe200078e000c */
[----:B------:R-:W-:Y:S01]  /*1d30*/  SHF.R.S32.HI R12, RZ, 0x1f, R13 ;  /* 0x0000001fff0c7819 */ /* 0x000fe2000001140d */
[----:B------:R-:W-:Y:S02]  /*1d40*/  @!P4 IMAD R0, R22, R15, R0 ;  /* 0x0000000f1600c224 */ /* 0x000fe400078e0200 */
[----:B------:R-:W-:Y:S02]  /*1d50*/  IMAD R15, R17, R13, RZ ;  /* 0x0000000d110f7224 */ /* 0x000fe400078e02ff */
[-C--:B------:R-:W-:Y:S02]  /*1d60*/  @P4 IMAD R9, R63, R10.reuse, RZ ;  /* 0x0000000a3f094224 */ /* 0x080fe400078e02ff */
[----:B------:R-:W-:-:S04]  /*1d70*/  @P4 IMAD.WIDE.U32 R28, R62, R10, RZ ;  /* 0x0000000a3e1c4225 */ /* 0x000fc800078e00ff */
[----:B------:R-:W-:Y:S01]  /*1d80*/  @!P4 IMAD.WIDE.U32 R22, R22, R8, R24 ;  /* 0x000000081616c225 */ /* 0x000fe200078e0018 */
[----:B------:R-:W-:-:S03]  /*1d90*/  @P4 IADD3 R9, R29, R9, RZ ;  /* 0x000000091d094210 */ /* 0x000fc60007ffe0ff */
[----:B------:R-:W-:Y:S01]  /*1da0*/  IMAD.WIDE.U32 R6, R16, R13, R6 ;  /* 0x0000000d10067225 */ /* 0x000fe200078e0006 */
[----:B------:R-:W-:-:S03]  /*1db0*/  @!P4 IADD3 R9, R23, R0, RZ ;  /* 0x000000001709c210 */ /* 0x000fc60007ffe0ff */
[----:B------:R-:W-:Y:S02]  /*1dc0*/  IMAD R15, R16, R12, R15 ;  /* 0x0000000c100f7224 */ /* 0x000fe400078e020f */
[----:B------:R-:W-:Y:S01]  /*1dd0*/  @P4 IMAD.MOV.U32 R2, RZ, RZ, R28 ;  /* 0x000000ffff024224 */ /* 0x000fe200078e001c */
[----:B------:R-:W-:Y:S01]  /*1de0*/  @!P4 MOV R2, R22 ;  /* 0x000000160002c202 */ /* 0x000fe20000000f00 */
[----:B------:R-:W-:Y:S01]  /*1df0*/  IMAD.MOV.U32 R0, RZ, RZ, R6 ;  /* 0x000000ffff007224 */ /* 0x000fe200078e0006 */
[----:B------:R-:W-:Y:S02]  /*1e00*/  IADD3 R7, R7, R15, RZ ;  /* 0x0000000f07077210 */ /* 0x000fe40007ffe0ff */
[----:B------:R-:W-:Y:S02]  /*1e10*/  MOV R6, R5 ;  /* 0x0000000500067202 */ /* 0x000fe40000000f00 */
.L_x_7056:
[----:B-1----:R-:W-:Y:S05]  /*1e20*/  BSYNC B0 ;  /* 0x0000000000007941 */ /* 0x002fea0003800000 */
.L_x_7054:
[----:B------:R-:W-:Y:S01]  /*1e30*/  ISETP.NE.AND P2, PT, R11, -0x1, PT ;  /* 0xffffffff0b00780c */ /* 0x000fe20003f45270 */
[----:B------:R-:W2:Y:S04]  /*1e40*/  LD.E.64 R168, [R18.64+0x30] ;  /* 0x0000300612a87980 */ /* 0x000ea8000c101b00 */
[----:B------:R-:W3:Y:S04]  /*1e50*/  LD.E.64 R22, [R18.64+0x48] ;  /* 0x0000480612167980 */ /* 0x000ee8000c101b00 */
[----:B------:R-:W4:Y:S04]  /*1e60*/  LD.E R151, [R18.64+0xc0] ;  /* 0x0000c00612977980 */ /* 0x000f28000c101900 */
[----:B------:R-:W3:Y:S04]  /*1e70*/  @!P2 LD.E.64 R24, [R18.64+0x18] ;  /* 0x000018061218a980 */ /* 0x000ee8000c101b00 */
[----:B------:R-:W4:Y:S04]  /*1e80*/  LD.E.64 R16, [R18.64+0x10] ;  /* 0x0000100612107980 */ /* 0x000f28000c101b00 */
[----:B------:R1:W5:Y:S04]  /*1e90*/  @P1 LD.E R20, [R20.64] ;  /* 0x0000000614141980 */ /* 0x000368000c101900 */
[----:B------:R-:W4:Y:S04]  /*1ea0*/  LD.E.64 R160, [R18.64+0x8] ;  /* 0x0000080612a07980 */ /* 0x000f28000c101b00 */
[----:B------:R1:W5:Y:S01]  /*1eb0*/  LD.E.64 R170, [R18.64] ;  /* 0x0000000612aa7980 */ /* 0x000362000c101b00 */
[----:B------:R-:W-:-:S04]  /*1ec0*/  SHF.R.S32.HI R64, RZ, 0x1f, R131 ;  /* 0x0000001fff407819 */ /* 0x000fc80000011483 */
[----:B------:R-:W-:-:S04]  /*1ed0*/  LEA.HI R154, R64, R131, RZ, 0x3 ;  /* 0x00000083409a7211 */ /* 0x000fc800078f18ff */
[----:B------:R-:W-:Y:S02]  /*1ee0*/  LOP3.LUT R66, R154, 0xfffffff8, RZ, 0xc0, !PT ;  /* 0xfffffff89a427812 */ /* 0x000fe400078ec0ff */
[----:B------:R-:W-:-:S03]  /*1ef0*/  LEA.HI R4, R64, R131, RZ, 0x4 ;  /* 0x0000008340047211 */ /* 0x000fc600078f20ff */
[----:B------:R-:W-:Y:S01]  /*1f00*/  IMAD.IADD R66, R131, 0x1, -R66 ;  /* 0x0000000183427824 */ /* 0x000fe200078e0a42 */
[----:B------:R-:W-:-:S03]  /*1f10*/  LOP3.LUT R8, R4, 0xfffffff0, RZ, 0xc0, !PT ;  /* 0xfffffff004087812 */ /* 0x000fc600078ec0ff */
[----:B------:R-:W-:Y:S01]  /*1f20*/  IMAD.SHL.U32 R14, R66, 0x8, RZ ;  /* 0x00000008420e7824 */ /* 0x000fe200078e00ff */
[----:B------:R-:W-:Y:S01]  /*1f30*/  SHF.R.S32.HI R154, RZ, 0x3, R154 ;  /* 0x00000003ff9a7819 */ /* 0x000fe2000001149a */
[----:B------:R-:W-:-:S03]  /*1f40*/  IMAD.IADD R8, R131, 0x1, -R8 ;  /* 0x0000000183087824 */ /* 0x000fc600078e0a08 */
[----:B------:R-:W-:Y:S02]  /*1f50*/  IADD3 R28, P0, R14, R2, RZ ;  /* 0x000000020e1c7210 */ /* 0x000fe40007f1e0ff */
[----:B------:R-:W-:Y:S01]  /*1f60*/  SHF.R.S32.HI R15, RZ, 0x1f, R14 ;  /* 0x0000001fff0f7819 */ /* 0x000fe2000001140e */
[----:B------:R-:W-:Y:S02]  /*1f70*/  IMAD R2, R3, R62, RZ ;  /* 0x0000003e03027224 */ /* 0x000fe400078e02ff */
[----:B------:R-:W-:Y:S02]  /*1f80*/  IMAD.SHL.U32 R3, R154, 0x40, RZ ;  /* 0x000000409a037824 */ /* 0x000fe400078e00ff */
[----:B------:R-:W-:Y:S01]  /*1f90*/  IMAD.X R29, R15, 0x1, R9, P0 ;  /* 0x000000010f1d7824 */ /* 0x000fe200000e0609 */
[----:B------:R-:W-:Y:S02]  /*1fa0*/  SHF.R.S32.HI R9, RZ, 0x1f, R8 ;  /* 0x0000001fff097819 */ /* 0x000fe40000011408 */
[----:B------:R-:W-:-:S02]  /*1fb0*/  LOP3.LUT R3, R3, 0x1c0, RZ, 0xc0, !PT ;  /* 0x000001c003037812 */ /* 0x000fc400078ec0ff */
[----:B------:R-:W-:Y:S02]  /*1fc0*/  SHF.R.S32.HI R67, RZ, 0x4, R4 ;  /* 0x00000004ff437819 */ /* 0x000fe40000011404 */
[----:B------:R-:W-:Y:S02]  /*1fd0*/  LEA.HI R10, R9, R8, RZ, 0x3 ;  /* 0x00000008090a7211 */ /* 0x000fe400078f18ff */
[----:B-1----:R-:W-:Y:S02]  /*1fe0*/  LOP3.LUT R21, R3, 0x38, R14, 0xf8, !PT ;  /* 0x0000003803157812 */ /* 0x002fe400078ef80e */
[----:B------:R-:W-:Y:S02]  /*1ff0*/  SHF.R.U32.HI R152, RZ, 0x3, R3 ;  /* 0x00000003ff987819 */ /* 0x000fe40000011603 */
[----:B------:R-:W-:Y:S02]  /*2000*/  LEA.HI R3, R4, R67, RZ, 0x1 ;  /* 0x0000004304037211 */ /* 0x000fe400078f08ff */
[----:B------:R-:W-:Y:S01]  /*2010*/  LOP3.LUT R9, R10, 0xfffffff8, RZ, 0xc0, !PT ;  /* 0xfffffff80a097812 */ /* 0x000fe200078ec0ff */
[----:B------:R-:W-:-:S02]  /*2020*/  IMAD R2, R6, R63, R2 ;  /* 0x0000003f06027224 */ /* 0x000fc400078e0202 */
[----:B------:R-:W-:Y:S01]  /*2030*/  IMAD.WIDE.U32 R28, R6, R62, R28 ;  /* 0x0000003e061c7225 */ /* 0x000fe200078e001c */
[----:B------:R-:W-:Y:S02]  /*2040*/  LOP3.LUT R6, R3, 0xfffffffe, RZ, 0xc0, !PT ;  /* 0xfffffffe03067812 */ /* 0x000fe400078ec0ff */
[----:B------:R-:W-:Y:S01]  /*2050*/  LEA.HI R4, R64, R131, RZ, 0x6 ;  /* 0x0000008340047211 */ /* 0x000fe200078f30ff */
[----:B------:R-:W-:Y:S02]  /*2060*/  IMAD.IADD R8, R8, 0x1, -R9 ;  /* 0x0000000108087824 */ /* 0x000fe400078e0a09 */
[----:B------:R-:W-:Y:S01]  /*2070*/  IMAD.IADD R67, R67, 0x1, -R6 ;  /* 0x0000000143437824 */ /* 0x000fe200078e0a06 */
[----:B------:R-:W-:Y:S01]  /*2080*/  LOP3.LUT R152, R21, R152, RZ, 0x3c, !PT ;  /* 0x0000009815987212 */ /* 0x000fe200078e3cff */
[----:B------:R-:W-:Y:S02]  /*2090*/  IMAD.SHL.U32 R3, R4, 0x8, RZ ;  /* 0x0000000804037824 */ /* 0x000fe400078e00ff */
[----:B------:R-:W-:-:S02]  /*20a0*/  IMAD.SHL.U32 R6, R8, 0x40, RZ ;  /* 0x0000004008067824 */ /* 0x000fc400078e00ff */
[----:B------:R-:W-:Y:S01]  /*20b0*/  IMAD.SHL.U32 R9, R67, 0x8, RZ ;  /* 0x0000000843097824 */ /* 0x000fe200078e00ff */
[----:B------:R-:W-:Y:S01]  /*20c0*/  LOP3.LUT R152, R152, 0xfffffe00, R3, 0xf8, !PT ;  /* 0xfffffe0098987812 */ /* 0x000fe200078ef803 */
[----:B------:R-:W-:Y:S01]  /*20d0*/  IMAD R3, R27, R13, RZ ;  /* 0x0000000d1b037224 */ /* 0x000fe200078e02ff */
[----:B------:R-:W-:Y:S01]  /*20e0*/  LOP3.LUT R6, R6, 0x1c0, RZ, 0xc0, !PT ;  /* 0x000001c006067812 */ /* 0x000fe200078ec0ff */
[----:B------:R-:W-:Y:S01]  /*20f0*/  IMAD.IADD R29, R29, 0x1, R2 ;  /* 0x000000011d1d7824 */ /* 0x000fe200078e0202 */
[----:B------:R-:W-:Y:S01]  /*2100*/  SHF.R.S32.HI R68, RZ, 0x1f, R215 ;  /* 0x0000001fff447819 */ /* 0x000fe200000114d7 */
[----:B------:R-:W-:Y:S01]  /*2110*/  IMAD R2, R12, R26, R3 ;  /* 0x0000001a0c027224 */ /* 0x000fe200078e0203 */
[----:B------:R-:W-:Y:S02]  /*2120*/  LOP3.LUT R9, R6, 0x8, R9, 0xf8, !PT ;  /* 0x0000000806097812 */ /* 0x000fe400078ef809 */
[----:B------:R-:W-:-:S04]  /*2130*/  SHF.R.U32.HI R6, RZ, 0x3, R6 ;  /* 0x00000003ff067819 */ /* 0x000fc80000011606 */
[----:B------:R-:W-:Y:S01]  /*2140*/  LOP3.LUT R9, R9, R6, RZ, 0x3c, !PT ;  /* 0x0000000609097212 */ /* 0x000fe200078e3cff */
[----:B------:R-:W-:Y:S01]  /*2150*/  IMAD.SHL.U32 R10, R10, 0x40, RZ ;  /* 0x000000400a0a7824 */ /* 0x000fe200078e00ff */
[----:B------:R-:W-:-:S04]  /*2160*/  SHF.R.S32.HI R153, RZ, 0x1f, R218 ;  /* 0x0000001fff997819 */ /* 0x000fc800000114da */
[----:B------:R-:W-:Y:S01]  /*2170*/  LOP3.LUT R47, R9, 0xfffffe00, R10, 0xf8, !PT ;  /* 0xfffffe00092f7812 */ /* 0x000fe200078ef80a */
[----:B------:R-:W-:-:S04]  /*2180*/  IMAD.WIDE.U32 R26, R13, R26, R28 ;  /* 0x0000001a0d1a7225 */ /* 0x000fc800078e001c */
[----:B------:R-:W-:Y:S01]  /*2190*/  IMAD.IADD R27, R27, 0x1, R2 ;  /* 0x000000011b1b7824 */ /* 0x000fe200078e0202 */
[--C-:B------:R-:W-:Y:S01]  /*21a0*/  SHF.R.S32.HI R155, RZ, 0x1f, R154.reuse ;  /* 0x0000001fff9b7819 */ /* 0x100fe2000001149a */
[----:B------:R-:W-:Y:S01]  /*21b0*/  IMAD R165, R63, R154, RZ ;  /* 0x0000009a3fa57224 */ /* 0x000fe200078e02ff */
[C---:B------:R-:W-:Y:S02]  /*21c0*/  LOP3.LUT P5, RZ, R8.reuse, 0x4, RZ, 0xc0, !PT ;  /* 0x0000000408ff7812 */ /* 0x040fe400078ac0ff */
[----:B------:R-:W-:Y:S01]  /*21d0*/  LOP3.LUT P4, RZ, R8, 0x2, RZ, 0xc0, !PT ;  /* 0x0000000208ff7812 */ /* 0x000fe2000788c0ff */
[----:B------:R-:W-:Y:S02]  /*21e0*/  IMAD R165, R155, R62, R165 ;  /* 0x0000003e9ba57224 */ /* 0x000fe400078e02a5 */
[----:B------:R-:W-:-:S04]  /*21f0*/  IMAD.WIDE R162, R213, 0x40, R154 ;  /* 0x00000040d5a27825 */ /* 0x000fc800078e029a */
[----:B------:R-:W-:Y:S01]  /*2200*/  IMAD R159, R61, R154, RZ ;  /* 0x0000009a3d9f7224 */ /* 0x000fe200078e02ff */
[----:B------:R-:W-:-:S03]  /*2210*/  LEA.HI R64, R64, R131, RZ, 0x5 ;  /* 0x0000008340407211 */ /* 0x000fc600078f28ff */
[----:B------:R-:W-:Y:S01]  /*2220*/  IMAD R159, R155, R60, R159 ;  /* 0x0000003c9b9f7224 */ /* 0x000fe200078e029f */
[----:B------:R-:W-:Y:S01]  /*2230*/  LOP3.LUT R150, R64, 0xffffffe0, RZ, 0xc0, !PT ;  /* 0xffffffe040967812 */ /* 0x000fe200078ec0ff */
[----:B------:R-:W-:Y:S02]  /*2240*/  IMAD.MOV.U32 R50, RZ, RZ, 0x10 ;  /* 0x00000010ff327424 */ /* 0x000fe400078e00ff */
[----:B------:R-:W-:Y:S01]  /*2250*/  IMAD.MOV.U32 R48, RZ, RZ, 0x20 ;  /* 0x00000020ff307424 */ /* 0x000fe200078e00ff */
[C---:B------:R-:W-:Y:S01]  /*2260*/  SHF.L.U64.HI R209, R60.reuse, 0x4, R61 ;  /* 0x000000043cd17819 */ /* 0x040fe2000001023d */
[----:B------:R-:W-:Y:S01]  /*2270*/  IMAD.SHL.U32 R208, R60, 0x10, RZ ;  /* 0x000000103cd07824 */ /* 0x000fe200078e00ff */
[C---:B------:R-:W-:Y:S01]  /*2280*/  SHF.L.U64.HI R207, R62.reuse, 0x4, R63 ;  /* 0x000000043ecf7819 */ /* 0x040fe2000001023f */
[----:B------:R-:W-:Y:S01]  /*2290*/  IMAD.SHL.U32 R206, R62, 0x10, RZ ;  /* 0x000000103ece7824 */ /* 0x000fe200078e00ff */
[----:B------:R-:W-:Y:S01]  /*22a0*/  SHF.R.S32.HI R64, RZ, 0x5, R64 ;  /* 0x00000005ff407819 */ /* 0x000fe20000011440 */
[----:B------:R-:W-:Y:S01]  /*22b0*/  IMAD.IADD R150, R131, 0x1, -R150 ;  /* 0x0000000183967824 */ /* 0x000fe200078e0a96 */
[----:B------:R-:W-:Y:S01]  /*22c0*/  SEL R50, R50, 0xfffffff0, !P4 ;  /* 0xfffffff032327807 */ /* 0x000fe20006000000 */
[----:B------:R-:W-:Y:S01]  /*22d0*/  IMAD.SHL.U32 R147, R66, 0x4, RZ ;  /* 0x0000000442937824 */ /* 0x000fe200078e00ff */
[----:B------:R-:W-:Y:S01]  /*22e0*/  SEL R48, R48, 0xffffffe0, !P5 ;  /* 0xffffffe030307807 */ /* 0x000fe20006800000 */
[----:B--2---:R-:W-:-:S02]  /*22f0*/  @P2 IMAD R4, R169, R11, RZ ;  /* 0x0000000ba9042224 */ /* 0x004fc400078e02ff */
[----:B------:R-:W-:-:S04]  /*2300*/  @P2 IMAD.WIDE.U32 R30, R168, R11, RZ ;  /* 0x0000000ba81e2225 */ /* 0x000fc800078e00ff */
[----:B---3--:R-:W-:-:S04]  /*2310*/  @!P2 IMAD R3, R25, R215, RZ ;  /* 0x000000d71903a224 */ /* 0x008fc800078e02ff */
[C---:B------:R-:W-:Y:S02]  /*2320*/  @!P2 IMAD R6, R24.reuse, R68, R3 ;  /* 0x000000441806a224 */ /* 0x040fe400078e0203 */
[----:B------:R-:W-:-:S04]  /*2330*/  @!P2 IMAD.WIDE.U32 R24, R24, R215, RZ ;  /* 0x000000d71818a225 */ /* 0x000fc800078e00ff */
[----:B------:R-:W-:Y:S02]  /*2340*/  @P2 IMAD.IADD R3, R31, 0x1, R4 ;  /* 0x000000011f032824 */ /* 0x000fe400078e0204 */
[----:B------:R-:W-:Y:S02]  /*2350*/  @P2 IMAD.MOV.U32 R4, RZ, RZ, R30 ;  /* 0x000000ffff042224 */ /* 0x000fe400078e001e */
[----:B------:R-:W-:Y:S02]  /*2360*/  @!P2 IMAD.MOV.U32 R4, RZ, RZ, R24 ;  /* 0x000000ffff04a224 */ /* 0x000fe400078e0018 */
[----:B------:R-:W-:-:S03]  /*2370*/  @!P2 IMAD.IADD R3, R25, 0x1, R6 ;  /* 0x000000011903a824 */ /* 0x000fc600078e0206 */
[----:B------:R-:W-:Y:S01]  /*2380*/  IADD3 R10, P0, R14, R4, RZ ;  /* 0x000000040e0a7210 */ /* 0x000fe20007f1e0ff */
[----:B------:R-:W-:-:S04]  /*2390*/  IMAD R9, R23, R218, RZ ;  /* 0x000000da17097224 */ /* 0x000fc800078e02ff */
[----:B------:R-:W-:Y:S02]  /*23a0*/  IMAD.X R11, R15, 0x1, R3, P0 ;  /* 0x000000010f0b7824 */ /* 0x000fe400000e0603 */
[----:B------:R-:W-:Y:S02]  /*23b0*/  IMAD R2, R22, R153, R9 ;  /* 0x0000009916027224 */ /* 0x000fe400078e0209 */
[----:B------:R-:W-:Y:S01]  /*23c0*/  IMAD.WIDE.U32 R22, R218, R22, R10 ;  /* 0x00000016da167225 */ /* 0x000fe200078e000a */
[----:B------:R-:W-:-:S04]  /*23d0*/  IADD3 R11, R14, 0x40, RZ ;  /* 0x000000400e0b7810 */ /* 0x000fc80007ffe0ff */
[-C--:B----4-:R-:W-:Y:S02]  /*23e0*/  ISETP.GE.AND P0, PT, R11, R151.reuse, PT ;  /* 0x000000970b00720c */ /* 0x090fe40003f06270 */
[----:B------:R-:W-:Y:S02]  /*23f0*/  ISETP.GE.AND P3, PT, R14, R151, PT ;  /* 0x000000970e00720c */ /* 0x000fe40003f66270 */
[----:B------:R-:W-:Y:S01]  /*2400*/  SEL R3, RZ, 0xffffffff, P0 ;  /* 0xffffffffff037807 */ /* 0x000fe20000000000 */
[----:B------:R-:W-:Y:S01]  /*2410*/  IMAD.IADD R23, R23, 0x1, R2 ;  /* 0x0000000117177824 */ /* 0x000fe200078e0202 */
[----:B------:R-:W-:-:S03]  /*2420*/  SEL R4, RZ, 0x1, P3 ;  /* 0x00000001ff047807 */ /* 0x000fc60001800000 */
[----:B------:R-:W-:Y:S01]  /*2430*/  IMAD.SHL.U32 R3, R3, 0x2, RZ ;  /* 0x0000000203037824 */ /* 0x000fe200078e00ff */
[----:B------:R-:W-:Y:S01]  /*2440*/  SHF.R.S32.HI R2, RZ, 0x1f, R87 ;  /* 0x0000001fff027819 */ /* 0x000fe20000011457 */
[----:B------:R-:W-:-:S03]  /*2450*/  IMAD.WIDE.U32 R8, R154, R62, R26 ;  /* 0x0000003e9a087225 */ /* 0x000fc600078e001a */
[----:B------:R-:W-:Y:S02]  /*2460*/  LOP3.LUT R4, R3, 0x2, R4, 0xe2, !PT ;  /* 0x0000000203047812 */ /* 0x000fe400078ee204 */
[----:B------:R-:W-:Y:S01]  /*2470*/  LEA.HI R3, R2, R87, RZ, 0x6 ;  /* 0x0000005702037211 */ /* 0x000fe200078f30ff */
[----:B------:R-:W-:Y:S01]  /*2480*/  IMAD.IADD R165, R9, 0x1, R165 ;  /* 0x0000000109a57824 */ /* 0x000fe200078e02a5 */
[C---:B------:R-:W-:Y:S02]  /*2490*/  LEA R164, P0, R8.reuse, R16, 0x1 ;  /* 0x0000001008a47211 */ /* 0x040fe400078008ff */
[----:B------:R-:W-:Y:S02]  /*24a0*/  SHF.R.S32.HI R3, RZ, 0x6, R3 ;  /* 0x00000006ff037819 */ /* 0x000fe40000011403 */
[----:B------:R-:W-:Y:S02]  /*24b0*/  LEA.HI.X R165, R8, R17, R165, 0x1, P0 ;  /* 0x0000001108a57211 */ /* 0x000fe400000f0ca5 */
[----:B------:R-:W-:-:S02]  /*24c0*/  IMNMX R86, R210, R3, !PT ;  /* 0x00000003d2567217 */ /* 0x000fc40007800200 */
[C---:B------:R-:W-:Y:S01]  /*24d0*/  IADD3 R156, P0, R14.reuse, R0, RZ ;  /* 0x000000000e9c7210 */ /* 0x040fe20007f1e0ff */
[----:B------:R-:W-:Y:S01]  /*24e0*/  @!P1 IMAD.MOV.U32 R20, RZ, RZ, RZ ;  /* 0x000000ffff149224 */ /* 0x000fe200078e00ff */
[----:B------:R-:W-:Y:S02]  /*24f0*/  ISETP.GT.AND P1, PT, R133, R86, PT ;  /* 0x000000568500720c */ /* 0x000fe40003f24270 */
[----:B------:R-:W-:Y:S01]  /*2500*/  IADD3 R10, R14, 0x80, RZ ;  /* 0x000000800e0a7810 */ /* 0x000fe20007ffe0ff */
[----:B------:R-:W-:Y:S02]  /*2510*/  IMAD.X R157, R15, 0x1, R7, P0 ;  /* 0x000000010f9d7824 */ /* 0x000fe400000e0607 */
[----:B------:R-:W-:Y:S01]  /*2520*/  IMAD R167, R163, R168, RZ ;  /* 0x000000a8a3a77224 */ /* 0x000fe200078e02ff */
[----:B------:R-:W-:Y:S01]  /*2530*/  ISETP.GE.AND P2, PT, R10, R151, PT ;  /* 0x000000970a00720c */ /* 0x000fe20003f46270 */
[----:B------:R-:W-:-:S03]  /*2540*/  IMAD.WIDE.U32 R156, R154, R60, R156 ;  /* 0x0000003c9a9c7225 */ /* 0x000fc600078e009c */
[----:B------:R-:W-:Y:S01]  /*2550*/  SEL R149, RZ, 0x4, P2 ;  /* 0x00000004ff957807 */ /* 0x000fe20001000000 */
[----:B------:R-:W-:Y:S01]  /*2560*/  IMAD R167, R162, R169, R167 ;  /* 0x000000a9a2a77224 */ /* 0x000fe200078e02a7 */
[----:B------:R-:W-:Y:S01]  /*2570*/  LEA R212, P0, R156, R160, 0x1 ;  /* 0x000000a09cd47211 */ /* 0x000fe200078008ff */
[----:B------:R-:W-:Y:S02]  /*2580*/  IMAD.IADD R159, R157, 0x1, R159 ;  /* 0x000000019d9f7824 */ /* 0x000fe400078e029f */
[----:B------:R-:W-:Y:S01]  /*2590*/  IMAD.WIDE.U32 R162, R162, R168, R22 ;  /* 0x000000a8a2a27225 */ /* 0x000fe200078e0016 */
[----:B------:R-:W-:Y:S02]  /*25a0*/  LOP3.LUT R149, R4, R149, RZ, 0xfc, !PT ;  /* 0x0000009504957212 */ /* 0x000fe400078efcff */
[----:B------:R-:W-:Y:S01]  /*25b0*/  LEA.HI.X R211, R156, R161, R159, 0x1, P0 ;  /* 0x000000a19cd37211 */ /* 0x000fe200000f0c9f */
[----:B------:R-:W-:Y:S01]  /*25c0*/  IMAD.IADD R167, R163, 0x1, R167 ;  /* 0x00000001a3a77824 */ /* 0x000fe200078e02a7 */
[----:B------:R-:W-:Y:S05]  /*25d0*/  @!P1 BRA `(.L_x_7057) ;  /* 0x0000963000009947 */ /* 0x000fea0003800000 */
[----:B------:R-:W2:Y:S04]  /*25e0*/  LD.E.64 R32, [R18.64+0x120] ;  /* 0x0001200612207980 */ /* 0x000ea8000c101b00 */
[----:B------:R-:W3:Y:S04]  /*25f0*/  LD.E.64 R34, [R18.64+0x118] ;  /* 0x0001180612227980 */ /* 0x000ee8000c101b00 */
[----:B------:R-:W4:Y:S04]  /*2600*/  LD.E.64 R174, [R18.64+0x130] ;  /* 0x0001300612ae7980 */ /* 0x000f28000c101b00 */
[----:B------:R-:W4:Y:S04]  /*2610*/  LD.E.64 R176, [R18.64+0x128] ;  /* 0x0001280612b07980 */ /* 0x000f28000c101b00 */
[----:B------:R-:W4:Y:S04]  /*2620*/  LD.E.64 R28, [R18.64+0x140] ;  /* 0x00014006121c7980 */ /* 0x000f28000c101b00 */
[----:B------:R-:W4:Y:S04]  /*2630*/  LD.E.64 R26, [R18.64+0x138] ;  /* 0x00013806121a7980 */ /* 0x000f28000c101b00 */
[----:B------:R-:W4:Y:S04]  /*2640*/  LD.E R16, [R18.64+0xd0] ;  /* 0x0000d00612107980 */ /* 0x000f28000c101900 */
[----:B------:R-:W4:Y:S04]  /*2650*/  LD.E.64 R24, [R18.64+0x108] ;  /* 0x0001080612187980 */ /* 0x000f28000c101b00 */
[----:B------:R-:W4:Y:S04]  /*2660*/  LD.E.64 R22, [R18.64+0x110] ;  /* 0x0001100612167980 */ /* 0x000f28000c101b00 */
[----:B------:R-:W4:Y:S04]  /*2670*/  LD.E.64 R8, [R18.64+0x150] ;  /* 0x0001500612087980 */ /* 0x000f28000c101b00 */
[----:B------:R-:W4:Y:S01]  /*2680*/  LD.E.64 R6, [R18.64+0x148] ;  /* 0x0001480612067980 */ /* 0x000f22000c101b00 */
[----:B------:R-:W-:Y:S01]  /*2690*/  SHF.R.S32.HI R21, RZ, 0x1f, R87 ;  /* 0x0000001fff157819 */ /* 0x000fe20000011457 */
[----:B-----5:R-:W-:Y:S01]  /*26a0*/  IMAD.IADD R117, R20, 0x1, R5 ;  /* 0x0000000114757824 */ /* 0x020fe200078e0205 */
[----:B------:R-:W-:Y:S01]  /*26b0*/  LOP3.LUT R142, R149, 0xffff, RZ, 0xc0, !PT ;  /* 0x0000ffff958e7812 */ /* 0x000fe200078ec0ff */
[C---:B------:R-:W-:Y:S01]  /*26c0*/  IMAD.SHL.U32 R70, R62.reuse, 0x20, RZ ;  /* 0x000000203e467824 */ /* 0x040fe200078e00ff */
[----:B------:R-:W-:Y:S01]  /*26d0*/  SHF.L.U64.HI R71, R62, 0x5, R63 ;  /* 0x000000053e477819 */ /* 0x000fe2000001023f */
[----:B------:R-:W-:Y:S01]  /*26e0*/  IMAD R69, R63, 0x60, RZ ;  /* 0x000000603f457824 */ /* 0x000fe200078e02ff */
[----:B------:R-:W-:Y:S01]  /*26f0*/  LOP3.LUT R146, R142, 0x1, RZ, 0xc0, !PT ;  /* 0x000000018e927812 */ /* 0x000fe200078ec0ff */
[----:B------:R-:W-:Y:S01]  /*2700*/  IMAD.WIDE.U32 R172, R62, 0x60, RZ ;  /* 0x000000603eac7825 */ /* 0x000fe200078e00ff */
[----:B------:R-:W-:-:S02]  /*2710*/  LOP3.LUT R144, R142, 0x2, RZ, 0xc0, !PT ;  /* 0x000000028e907812 */ /* 0x000fc400078ec0ff */
[----:B------:R-:W-:Y:S01]  /*2720*/  SHF.L.U64.HI R71, R70, 0x1, R71 ;  /* 0x0000000146477819 */ /* 0x000fe20000010247 */
[----:B------:R-:W-:Y:S01]  /*2730*/  IMAD.SHL.U32 R84, R60, 0x20, RZ ;  /* 0x000000203c547824 */ /* 0x000fe200078e00ff */
[C---:B------:R-:W-:Y:S01]  /*2740*/  IADD3 R145, R154.reuse, 0x10, RZ ;  /* 0x000000109a917810 */ /* 0x040fe20007ffe0ff */
[----:B------:R-:W-:Y:S01]  /*2750*/  IMAD.MOV.U32 R118, RZ, RZ, R212 ;  /* 0x000000ffff767224 */ /* 0x000fe200078e00d4 */
[C---:B------:R-:W-:Y:S01]  /*2760*/  IADD3 R143, R154.reuse, 0x20, RZ ;  /* 0x000000209a8f7810 */ /* 0x040fe20007ffe0ff */
[----:B------:R-:W-:Y:S01]  /*2770*/  IMAD.MOV.U32 R119, RZ, RZ, R211 ;  /* 0x000000ffff777224 */ /* 0x000fe200078e00d3 */
[----:B------:R-:W-:Y:S01]  /*2780*/  IADD3 R141, R154, 0x30, RZ ;  /* 0x000000309a8d7810 */ /* 0x000fe20007ffe0ff */
[----:B------:R-:W-:Y:S01]  /*2790*/  IMAD.MOV.U32 R120, RZ, RZ, R164 ;  /* 0x000000ffff787224 */ /* 0x000fe200078e00a4 */
[----:B------:R-:W-:Y:S01]  /*27a0*/  SHF.L.U64.HI R85, R60, 0x5, R61 ;  /* 0x000000053c557819 */ /* 0x000fe2000001023d */
[----:B------:R-:W-:Y:S01]  /*27b0*/  IMAD.SHL.U32 R70, R70, 0x2, RZ ;  /* 0x0000000246467824 */ /* 0x000fe200078e00ff */
[----:B------:R-:W-:Y:S01]  /*27c0*/  MOV R121, R165 ;  /* 0x000000a500797202 */ /* 0x000fe20000000f00 */
[----:B------:R-:W-:Y:S01]  /*27d0*/  IMAD.IADD R69, R173, 0x1, R69 ;  /* 0x00000001ad457824 */ /* 0x000fe200078e0245 */
[----:B------:R-:W-:Y:S01]  /*27e0*/  LOP3.LUT R142, R142, 0x4, RZ, 0xc0, !PT ;  /* 0x000000048e8e7812 */ /* 0x000fe200078ec0ff */
[----:B--2---:R-:W-:-:S04]  /*27f0*/  IMAD R3, R33, R215, RZ ;  /* 0x000000d721037224 */ /* 0x004fc800078e02ff */
[----:B------:R-:W-:Y:S02]  /*2800*/  IMAD R0, R32, R68, R3 ;  /* 0x0000004420007224 */ /* 0x000fe400078e0203 */
[----:B---3--:R-:W-:Y:S02]  /*2810*/  IMAD R3, R35, R215, RZ ;  /* 0x000000d723037224 */ /* 0x008fe400078e02ff */
[C---:B------:R-:W-:Y:S01]  /*2820*/  IMAD.WIDE.U32 R32, R215.reuse, R32, R14 ;  /* 0x00000020d7207225 */ /* 0x040fe200078e000e */
[C-C-:B----4-:R-:W-:Y:S02]  /*2830*/  SHF.L.U64.HI R104, R174.reuse, 0x4, R175.reuse ;  /* 0x00000004ae687819 */ /* 0x150fe400000102af */
[----:B------:R-:W-:Y:S01]  /*2840*/  SHF.L.U64.HI R106, R174, 0x5, R175 ;  /* 0x00000005ae6a7819 */ /* 0x000fe200000102af */
[----:B------:R-:W-:Y:S01]  /*2850*/  IMAD.WIDE.U32 R30, R215, R34, R14 ;  /* 0x00000022d71e7225 */ /* 0x000fe200078e000e */
[C---:B------:R-:W-:Y:S02]  /*2860*/  SHF.L.U64.HI R88, R176.reuse, 0x4, R177 ;  /* 0x00000004b0587819 */ /* 0x040fe400000102b1 */
[----:B------:R-:W-:Y:S01]  /*2870*/  SHF.L.U32 R99, R176, 0x5, RZ ;  /* 0x00000005b0637819 */ /* 0x000fe200000006ff */
[----:B------:R-:W-:Y:S01]  /*2880*/  IMAD R2, R34, R68, R3 ;  /* 0x0000004422027224 */ /* 0x000fe200078e0203 */
[----:B------:R-:W-:Y:S01]  /*2890*/  SHF.R.S32.HI R3, RZ, 0x1f, R5 ;  /* 0x0000001fff037819 */ /* 0x000fe20000011405 */
[----:B------:R-:W-:Y:S01]  /*28a0*/  IMAD.IADD R33, R33, 0x1, R0 ;  /* 0x0000000121217824 */ /* 0x000fe200078e0200 */
[----:B------:R-:W-:Y:S01]  /*28b0*/  SHF.L.U64.HI R98, R176, 0x5, R177 ;  /* 0x00000005b0627819 */ /* 0x000fe200000102b1 */
[----:B------:R-:W-:-:S02]  /*28c0*/  IMAD R4, R175, R5, RZ ;  /* 0x00000005af047224 */ /* 0x000fc400078e02ff */
[----:B------:R-:W-:Y:S02]  /*28d0*/  IMAD R0, R177, R5, RZ ;  /* 0x00000005b1007224 */ /* 0x000fe400078e02ff */
[----:B------:R-:W-:Y:S01]  /*28e0*/  IMAD.IADD R31, R31, 0x1, R2 ;  /* 0x000000011f1f7824 */ /* 0x000fe200078e0202 */
[----:B------:R-:W-:Y:S01]  /*28f0*/  LEA.HI R138, R16, R16, RZ, 0x1 ;  /* 0x00000010108a7211 */ /* 0x000fe200078f08ff */
[-C--:B------:R-:W-:Y:S02]  /*2900*/  IMAD R4, R174, R3.reuse, R4 ;  /* 0x00000003ae047224 */ /* 0x080fe400078e0204 */
[C---:B------:R-:W-:Y:S01]  /*2910*/  IMAD R3, R176.reuse, R3, R0 ;  /* 0x00000003b0037224 */ /* 0x040fe200078e0200 */
[----:B------:R-:W-:Y:S01]  /*2920*/  SHF.R.S32.HI R138, RZ, 0x1, R138 ;  /* 0x00000001ff8a7819 */ /* 0x000fe2000001148a */
[----:B------:R-:W-:Y:S02]  /*2930*/  IMAD R17, R29, R13, RZ ;  /* 0x0000000d1d117224 */ /* 0x000fe400078e02ff */
[----:B------:R-:W-:-:S04]  /*2940*/  IMAD.WIDE.U32 R30, R176, R5, R30 ;  /* 0x00000005b01e7225 */ /* 0x000fc800078e001e */
[----:B------:R-:W-:Y:S01]  /*2950*/  IMAD R0, R28, R12, R17 ;  /* 0x0000000c1c007224 */ /* 0x000fe200078e0211 */
[----:B------:R-:W-:Y:S01]  /*2960*/  IADD3 R31, R31, R3, RZ ;  /* 0x000000031f1f7210 */ /* 0x000fe20007ffe0ff */
[----:B------:R-:W-:Y:S01]  /*2970*/  IMAD R17, R27, R13, RZ ;  /* 0x0000000d1b117224 */ /* 0x000fe200078e02ff */
[----:B------:R-:W-:Y:S01]  /*2980*/  IADD3 R3, P0, -R87, R154, RZ ;  /* 0x0000009a57037210 */ /* 0x000fe20007f1e1ff */
[----:B------:R-:W-:-:S04]  /*2990*/  IMAD.WIDE.U32 R32, R174, R5, R32 ;  /* 0x00000005ae207225 */ /* 0x000fc800078e0020 */
[C---:B------:R-:W-:Y:S02]  /*29a0*/  IMAD R17, R26.reuse, R12, R17 ;  /* 0x0000000c1a117224 */ /* 0x040fe400078e0211 */
[----:B------:R-:W-:-:S04]  /*29b0*/  IMAD.WIDE.U32 R26, R26, R13, R30 ;  /* 0x0000000d1a1a7225 */ /* 0x000fc800078e001e */
[----:B------:R-:W-:Y:S01]  /*29c0*/  IMAD.IADD R33, R33, 0x1, R4 ;  /* 0x0000000121217824 */ /* 0x000fe200078e0204 */
[----:B------:R-:W-:Y:S01]  /*29d0*/  IADD3 R27, R27, R17, RZ ;  /* 0x000000111b1b7210 */ /* 0x000fe20007ffe0ff */
[----:B------:R-:W-:Y:S02]  /*29e0*/  IMAD.X R21, R155, 0x1, ~R21, P0 ;  /* 0x000000019b157824 */ /* 0x000fe400000e0e15 */
[----:B------:R-:W-:-:S04]  /*29f0*/  IMAD.WIDE.U32 R28, R28, R13, R32 ;  /* 0x0000000d1c1c7225 */ /* 0x000fc800078e0020 */
[----:B------:R-:W-:Y:S02]  /*2a00*/  IMAD R113, R21, R176, RZ ;  /* 0x000000b015717224 */ /* 0x000fe400078e02ff */
[----:B------:R-:W-:Y:S02]  /*2a10*/  IMAD.IADD R29, R29, 0x1, R0 ;  /* 0x000000011d1d7824 */ /* 0x000fe400078e0200 */
[----:B------:R-:W-:Y:S02]  /*2a20*/  IMAD R109, R21, R174, RZ ;  /* 0x000000ae156d7224 */ /* 0x000fe400078e02ff */
[-C--:B------:R-:W-:Y:S02]  /*2a30*/  IMAD R113, R177, R3.reuse, R113 ;  /* 0x00000003b1717224 */ /* 0x080fe400078e0271 */
[----:B------:R-:W-:-:S04]  /*2a40*/  IMAD.WIDE.U32 R16, R176, R3, R26 ;  /* 0x00000003b0107225 */ /* 0x000fc800078e001a */
[----:B------:R-:W-:Y:S01]  /*2a50*/  IMAD R117, R138, R117, RZ ;  /* 0x000000758a757224 */ /* 0x000fe200078e02ff */
[----:B------:R-:W-:Y:S01]  /*2a60*/  LEA R112, P0, R16, R24, 0x1 ;  /* 0x0000001810707211 */ /* 0x000fe200078008ff */
[----:B------:R-:W-:Y:S02]  /*2a70*/  IMAD R4, R154, R138, R147 ;  /* 0x0000008a9a047224 */ /* 0x000fe400078e0293 */
[-C--:B------:R-:W-:Y:S01]  /*2a80*/  IMAD R109, R175, R3.reuse, R109 ;  /* 0x00000003af6d7224 */ /* 0x080fe200078e026d */
[----:B------:R-:W-:Y:S01]  /*2a90*/  SHF.R.S32.HI R2, RZ, 0x1f, R117 ;  /* 0x0000001fff027819 */ /* 0x000fe20000011475 */
[----:B------:R-:W-:Y:S01]  /*2aa0*/  IMAD.WIDE.U32 R12, R174, R3, R28 ;  /* 0x00000003ae0c7225 */ /* 0x000fe200078e001c */
[----:B------:R-:W-:-:S03]  /*2ab0*/  IADD3 R0, P3, R117, R4, RZ ;  /* 0x0000000475007210 */ /* 0x000fc60007f7e0ff */
[----:B------:R-:W-:Y:S01]  /*2ac0*/  IMAD.IADD R113, R17, 0x1, R113 ;  /* 0x0000000111717824 */ /* 0x000fe200078e0271 */
[----:B------:R-:W-:Y:S01]  /*2ad0*/  LEA R110, P1, R12, R22, 0x1 ;  /* 0x000000160c6e7211 */ /* 0x000fe200078208ff */
[----:B------:R-:W-:Y:S01]  /*2ae0*/  IMAD.IADD R109, R13, 0x1, R109 ;  /* 0x000000010d6d7824 */ /* 0x000fe200078e026d */
[----:B------:R-:W-:Y:S01]  /*2af0*/  LEA.HI.X.SX32 R5, R4, R2, 0x1, P3 ;  /* 0x0000000204057211 */ /* 0x000fe200018f0eff */
[----:B------:R-:W-:Y:S01]  /*2b00*/  IMAD.IADD R3, R147, 0x1, R4 ;  /* 0x0000000193037824 */ /* 0x000fe200078e0204 */
[----:B------:R-:W-:Y:S01]  /*2b10*/  LEA.HI.X R113, R16, R25, R113, 0x1, P0 ;  /* 0x0000001910717211 */ /* 0x000fe200000f0c71 */
[----:B------:R-:W-:Y:S01]  /*2b20*/  IMAD.SHL.U32 R148, R138, 0x10, RZ ;  /* 0x000000108a947824 */ /* 0x000fe200078e00ff */
[----:B------:R-:W-:Y:S01]  /*2b30*/  SHF.L.U32 R16, R0, 0x1, RZ ;  /* 0x0000000100107819 */ /* 0x000fe200000006ff */
[----:B------:R-:W-:Y:S01]  /*2b40*/  IMAD.SHL.U32 R89, R176, 0x10, RZ ;  /* 0x00000010b0597824 */ /* 0x000fe200078e00ff */
[----:B------:R-:W-:Y:S01]  /*2b50*/  LEA.HI.X R109, R12, R23, R109, 0x1, P1 ;  /* 0x000000170c6d7211 */ /* 0x000fe200008f0c6d */
[----:B------:R-:W-:Y:S01]  /*2b60*/  IMAD.SHL.U32 R105, R174, 0x10, RZ ;  /* 0x00000010ae697824 */ /* 0x000fe200078e00ff */
[----:B------:R-:W-:Y:S01]  /*2b70*/  SHF.L.U64.HI R0, R0, 0x1, R5 ;  /* 0x0000000100007819 */ /* 0x000fe20000010205 */
[----:B------:R-:W-:Y:S01]  /*2b80*/  IMAD.SHL.U32 R107, R174, 0x20, RZ ;  /* 0x00000020ae6b7824 */ /* 0x000fe200078e00ff */
[-C--:B------:R-:W-:Y:S01]  /*2b90*/  IADD3 R52, P1, R8, R16.reuse, RZ ;  /* 0x0000001008347210 */ /* 0x080fe20007f3e0ff */
[C---:B------:R-:W-:Y:S01]  /*2ba0*/  IMAD.SHL.U32 R140, R138.reuse, 0x20, RZ ;  /* 0x000000208a8c7824 */ /* 0x040fe200078e00ff */
[----:B------:R-:W-:Y:S01]  /*2bb0*/  IADD3 R117, P2, R117, R3, RZ ;  /* 0x0000000375757210 */ /* 0x000fe20007f5e0ff */
[----:B------:R-:W-:Y:S01]  /*2bc0*/  IMAD R138, R138, 0x30, RZ ;  /* 0x000000308a8a7824 */ /* 0x000fe200078e02ff */
[----:B------:R-:W-:Y:S01]  /*2bd0*/  IADD3 R16, P0, R6, R16, RZ ;  /* 0x0000001006107210 */ /* 0x000fe20007f1e0ff */
[----:B------:R-:W-:Y:S01]  /*2be0*/  IMAD.X R53, R9, 0x1, R0, P1 ;  /* 0x0000000109357824 */ /* 0x000fe200008e0600 */
[C---:B------:R-:W-:Y:S01]  /*2bf0*/  IADD3 R83, P1, R208.reuse, 0x40, RZ ;  /* 0x00000040d0537810 */ /* 0x040fe20007f3e0ff */
[----:B------:R-:W-:Y:S01]  /*2c00*/  IMAD.SHL.U32 R116, R117, 0x2, RZ ;  /* 0x0000000275747824 */ /* 0x000fe200078e00ff */
[----:B------:R-:W-:Y:S01]  /*2c10*/  LEA.HI.X.SX32 R2, R3, R2, 0x1, P2 ;  /* 0x0000000203027211 */ /* 0x000fe200010f0eff */
[----:B------:R-:W-:Y:S01]  /*2c20*/  IMAD R3, R175, 0x60, RZ ;  /* 0x00000060af037824 */ /* 0x000fe200078e02ff */
[----:B------:R-:W-:Y:S01]  /*2c30*/  IADD3.X R17, R7, R0, RZ, P0, !PT ;  /* 0x0000000007117210 */ /* 0x000fe200007fe4ff */
[----:B------:R-:W-:Y:S01]  /*2c40*/  IMAD.X R82, RZ, RZ, R209, P1 ;  /* 0x000000ffff527224 */ /* 0x000fe200008e06d1 */
[----:B------:R-:W-:Y:S01]  /*2c50*/  IADD3 R79, P0, R208, 0x80, RZ ;  /* 0x00000080d04f7810 */ /* 0x000fe20007f1e0ff */
[----:B------:R-:W-:Y:S01]  /*2c60*/  IMAD.WIDE.U32 R174, R174, 0x60, RZ ;  /* 0x00000060aeae7825 */ /* 0x000fe200078e00ff */
[----:B------:R-:W-:-:S02]  /*2c70*/  SHF.L.U64.HI R117, R117, 0x1, R2 ;  /* 0x0000000175757819 */ /* 0x000fc40000010202 */
[-C--:B------:R-:W-:Y:S01]  /*2c80*/  IADD3 R114, P3, R8, R116.reuse, RZ ;  /* 0x0000007408727210 */ /* 0x080fe20007f7e0ff */
[----:B------:R-:W-:Y:S01]  /*2c90*/  IMAD.IADD R108, R175, 0x1, R3 ;  /* 0x00000001af6c7824 */ /* 0x000fe200078e0203 */
[----:B------:R-:W-:Y:S02]  /*2ca0*/  IADD3 R116, P2, R6, R116, RZ ;  /* 0x0000007406747210 */ /* 0x000fe40007f5e0ff */
[-C--:B------:R-:W-:Y:S01]  /*2cb0*/  IADD3 R81, P1, R83, R208.reuse, RZ ;  /* 0x000000d053517210 */ /* 0x080fe20007f3e0ff */
[--C-:B------:R-:W-:Y:S01]  /*2cc0*/  IMAD.X R115, R9, 0x1, R117.reuse, P3 ;  /* 0x0000000109737824 */ /* 0x100fe200018e0675 */
[----:B------:R-:W-:Y:S01]  /*2cd0*/  IADD3.X R78, RZ, R209, RZ, P0, !PT ;  /* 0x000000d1ff4e7210 */ /* 0x000fe200007fe4ff */
[----:B------:R-:W-:Y:S01]  /*2ce0*/  IMAD.X R117, R7, 0x1, R117, P2 ;  /* 0x0000000107757824 */ /* 0x000fe200010e0675 */
[----:B------:R-:W-:Y:S01]  /*2cf0*/  IADD3 R77, P0, R79, R208, RZ ;  /* 0x000000d04f4d7210 */ /* 0x000fe20007f1e0ff */
[----:B------:R-:W-:Y:S01]  /*2d00*/  IMAD.X R80, R82, 0x1, R209, P1 ;  /* 0x0000000152507824 */ /* 0x000fe200008e06d1 */
[----:B------:R-:W-:-:S02]  /*2d10*/  IADD3 R139, R148, 0x40, RZ ;  /* 0x00000040948b7810 */ /* 0x000fc40007ffe0ff */
[----:B------:R-:W-:Y:S01]  /*2d20*/  IADD3 R137, R148, 0x80, RZ ;  /* 0x0000008094897810 */ /* 0x000fe20007ffe0ff */
[----:B------:R-:W-:Y:S01]  /*2d30*/  IMAD.X R76, R78, 0x1, R209, P0 ;  /* 0x000000014e4c7824 */ /* 0x000fe200000e06d1 */
[-C--:B------:R-:W-:Y:S01]  /*2d40*/  IADD3 R75, P2, R81, R208.reuse, RZ ;  /* 0x000000d0514b7210 */ /* 0x080fe20007f5e0ff */
[C---:B------:R-:W-:Y:S01]  /*2d50*/  IMAD.IADD R136, R148.reuse, 0x1, R139 ;  /* 0x0000000194887824 */ /* 0x040fe200078e028b */
[----:B------:R-:W-:Y:S01]  /*2d60*/  IADD3 R73, P1, R77, R208, RZ ;  /* 0x000000d04d497210 */ /* 0x000fe20007f3e0ff */
[----:B------:R-:W-:Y:S01]  /*2d70*/  IMAD.IADD R135, R148, 0x1, R137 ;  /* 0x0000000194877824 */ /* 0x000fe200078e0289 */
[C---:B------:R-:W-:Y:S01]  /*2d80*/  IADD3 R94, P0, R89.reuse, 0x80, RZ ;  /* 0x00000080595e7810 */ /* 0x040fe20007f1e0ff */
[--C-:B------:R-:W-:Y:S01]  /*2d90*/  IMAD.X R74, R80, 0x1, R209.reuse, P2 ;  /* 0x00000001504a7824 */ /* 0x100fe200010e06d1 */
[----:B------:R-:W-:Y:S01]  /*2da0*/  IADD3 R90, P3, R89, 0x40, RZ ;  /* 0x00000040595a7810 */ /* 0x000fe20007f7e0ff */
[----:B------:R-:W-:Y:S01]  /*2db0*/  IMAD.X R72, R76, 0x1, R209, P1 ;  /* 0x000000014c487824 */ /* 0x000fe200008e06d1 */
[-C--:B------:R-:W-:Y:S01]  /*2dc0*/  IADD3 R97, P2, R94, R89.reuse, RZ ;  /* 0x000000595e617210 */ /* 0x080fe20007f5e0ff */
[--C-:B------:R-:W-:Y:S01]  /*2dd0*/  IMAD.X R95, RZ, RZ, R88.reuse, P0 ;  /* 0x000000ffff5f7224 */ /* 0x100fe200000e0658 */
[----:B------:R-:W-:Y:S01]  /*2de0*/  IADD3.X R91, RZ, R88, RZ, P3, !PT ;  /* 0x00000058ff5b7210 */ /* 0x000fe20001ffe4ff */
[----:B------:R-:W-:Y:S01]  /*2df0*/  IMAD.IADD R132, R148, 0x1, R135 ;  /* 0x0000000194847824 */ /* 0x000fe200078e0287 */
[----:B------:R-:W-:Y:S01]  /*2e00*/  IADD3 R101, P1, R99, R90, RZ ;  /* 0x0000005a63657210 */ /* 0x000fe20007f3e0ff */
[----:B------:R-:W-:Y:S01]  /*2e10*/  IMAD.X R96, R95, 0x1, R88, P2 ;  /* 0x000000015f607824 */ /* 0x000fe200010e0658 */
[----:B------:R-:W-:-:S02]  /*2e20*/  IADD3 R93, P3, R90, R89, RZ ;  /* 0x000000595a5d7210 */ /* 0x000fc40007f7e0ff */
[----:B------:R-:W-:Y:S01]  /*2e30*/  IADD3 R103, P0, R99, R94, RZ ;  /* 0x0000005e63677210 */ /* 0x000fe20007f1e0ff */
[----:B------:R-:W-:Y:S01]  /*2e40*/  IMAD.X R100, R98, 0x1, R91, P1 ;  /* 0x0000000162647824 */ /* 0x000fe200008e065b */
[----:B------:R-:W-:Y:S02]  /*2e50*/  IADD3 R134, R148, R136, RZ ;  /* 0x0000008894867210 */ /* 0x000fe40007ffe0ff */
[C---:B------:R-:W-:Y:S01]  /*2e60*/  SHF.L.U64.HI R104, R105.reuse, 0x1, R104 ;  /* 0x0000000169687819 */ /* 0x040fe20000010268 */
[----:B------:R-:W-:Y:S01]  /*2e70*/  IMAD.SHL.U32 R105, R105, 0x2, RZ ;  /* 0x0000000269697824 */ /* 0x000fe200078e00ff */
[C---:B------:R-:W-:Y:S02]  /*2e80*/  SHF.L.U64.HI R106, R107.reuse, 0x1, R106 ;  /* 0x000000016b6a7819 */ /* 0x040fe4000001026a */
[----:B------:R-:W-:Y:S02]  /*2e90*/  MOV R9, R133 ;  /* 0x0000008500097202 */ /* 0x000fe40000000f00 */
[----:B------:R-:W-:-:S02]  /*2ea0*/  SHF.L.U32 R107, R107, 0x1, RZ ;  /* 0x000000016b6b7819 */ /* 0x000fc400000006ff */
[----:B------:R-:W-:Y:S02]  /*2eb0*/  IADD3.X R92, R91, R88, RZ, P3, !PT ;  /* 0x000000585b5c7210 */ /* 0x000fe40001ffe4ff */
[----:B------:R-:W-:Y:S02]  /*2ec0*/  IADD3.X R102, R98, R95, RZ, P0, !PT ;  /* 0x0000005f62667210 */ /* 0x000fe400007fe4ff */
[----:B------:R-:W-:Y:S02]  /*2ed0*/  SHF.R.S32.HI R130, RZ, 0x1f, R148 ;  /* 0x0000001fff827819 */ /* 0x000fe40000011494 */
[----:B------:R-:W-:Y:S02]  /*2ee0*/  SHF.R.S32.HI R129, RZ, 0x1f, R140 ;  /* 0x0000001fff817819 */ /* 0x000fe4000001148c */
[----:B------:R-:W-:Y:S02]  /*2ef0*/  SHF.R.S32.HI R127, RZ, 0x1f, R138 ;  /* 0x0000001fff7f7819 */ /* 0x000fe4000001148a */
[----:B------:R-:W-:-:S02]  /*2f00*/  SHF.R.S32.HI R128, RZ, 0x1f, R139 ;  /* 0x0000001fff807819 */ /* 0x000fc4000001148b */
[----:B------:R-:W-:Y:S02]  /*2f10*/  SHF.R.S32.HI R126, RZ, 0x1f, R137 ;  /* 0x0000001fff7e7819 */ /* 0x000fe40000011489 */
[----:B------:R-:W-:Y:S02]  /*2f20*/  SHF.R.S32.HI R125, RZ, 0x1f, R136 ;  /* 0x0000001fff7d7819 */ /* 0x000fe40000011488 */
[----:B------:R-:W-:Y:S02]  /*2f30*/  SHF.R.S32.HI R124, RZ, 0x1f, R135 ;  /* 0x0000001fff7c7819 */ /* 0x000fe40000011487 */
[----:B------:R-:W-:Y:S02]  /*2f40*/  SHF.R.S32.HI R123, RZ, 0x1f, R134 ;  /* 0x0000001fff7b7819 */ /* 0x000fe40000011486 */
[----:B------:R-:W-:Y:S02]  /*2f50*/  SHF.R.S32.HI R122, RZ, 0x1f, R132 ;  /* 0x0000001fff7a7819 */ /* 0x000fe40000011484 */
.L_x_7151:
[----:B------:R-:W-:Y:S01]  /*2f60*/  IMAD.SHL.U32 R13, R9, 0x40, RZ ;  /* 0x00000040090d7824 */ /* 0x000fe200078e00ff */
[----:B------:R-:W-:Y:S01]  /*2f70*/  BSSY B0, `(.L_x_7058) ;  /* 0x0000012000007945 */ /* 0x000fe20003800000 */
[----:B-----5:R-:W-:Y:S03]  /*2f80*/  IMAD.MOV.U32 R111, RZ, RZ, R109 ;  /* 0x000000ffff6f7224 */ /* 0x020fe600078e006d */
[----:B------:R-:W-:Y:S04]  /*2f90*/  IADD3 R12, R13, -0x40, RZ ;  /* 0xffffffc00d0c7810 */ /* 0x000fe80007ffe0ff */
[----:B------:R-:W-:Y:S01]  /*2fa0*/  IADD3 R178, R87, -R12, RZ ;  /* 0x8000000c57b27210 */ /* 0x000fe20007ffe0ff */
[----:B----4-:R-:W-:Y:S05]  /*2fb0*/  IMAD.IADD R180, R65, 0x1, -R12 ;  /* 0x0000000141b47824 */ /* 0x010fea00078e0a0c */
[C---:B------:R-:W-:Y:S04]  /*2fc0*/  ISETP.GE.AND P2, PT, R154.reuse, R180, PT ;  /* 0x000000b49a00720c */ /* 0x040fe80003f46270 */
[----:B------:R-:W-:Y:S11]  /*2fd0*/  ISETP.GE.AND P2, PT, R154, R178, !P2 ;  /* 0x000000b29a00720c */ /* 0x000ff60005746270 */
[----:B------:R-:W-:Y:S02]  /*2fe0*/  @!UPT UIADD3 URZ, URZ, URZ, URZ ;  /* 0x0000003f3f3ff290 */ /* 0x000fe4000fffe03f */
[----:B------:R-:W-:-:S05]  /*2ff0*/  @!P2 BRA `(.L_x_7059) ;  /* 0x000000900000a947 */ /* 0x000fca0003800000 */
[----:B------:R-:W-:Y:S02]  /*3000*/  ISETP.NE.AND P0, PT, R146, RZ, PT ;  /* 0x000000ff9200720c */ /* 0x000fe40003f05270 */
[----:B------:R-:W-:Y:S11]  /*3010*/  ISETP.NE.AND P1, PT, R144, RZ, PT ;  /* 0x000000ff9000720c */ /* 0x000ff60003f25270 */
[----:B------:R-:W2:Y:S04]  /*3020*/  @P0 LD.E.128 R24, [R110.64] ;  /* 0x000000066e180980 */ /* 0x000ea8000c101d00 */
[----:B--2---:R1:W-:Y:S01]  /*3030*/  @P0 ST.E.128 [R120.64], R24 ;  /* 0x0000001878000985 */ /* 0x0043e2000c101d06 */
[----:B------:R-:W-:Y:S03]  /*3040*/  ISETP.NE.AND P0, PT, R142, RZ, PT ;  /* 0x000000ff8e00720c */ /* 0x000fe60003f05270 */
[----:B------:R-:W2:Y:S04]  /*3050*/  @P1 LD.E.128 R20, [R110.64+0x80] ;  /* 0x000080066e141980 */ /* 0x000ea8000c101d00 */
[----:B--2---:R1:W-:Y:S06]  /*3060*/  @P1 ST.E.128 [R120.64+0x80], R20 ;  /* 0x0000801478001985 */ /* 0x0043ec000c101d06 */
[----:B------:R-:W2:Y:S04]  /*3070*/  @P0 LD.E.128 R4, [R110.64+0x100] ;  /* 0x000100066e040980 */ /* 0x000ea8000c101d00 */
[----:B--2---:R1:W-:Y:S02]  /*3080*/  @P0 ST.E.128 [R120.64+0x100], R4 ;  /* 0x0001000478000985 */ /* 0x0043e4000c101d06 */
.L_x_7059:
[----:B------:R-:W-:Y:S05]  /*3090*/  BSYNC B0 ;  /* 0x0000000000007941 */ /* 0x000fea0003800000 */
.L_x_7058:
        /* <DEDUP_REMOVED lines=11> */
[----:B-1----:R-:W2:Y:S04]  /*3150*/  @P1 LD.E.128 R24, [R28.64] ;  /* 0x000000061c181980 */ /* 0x002ea8000c101d00 */
[----:B--2---:R1:W-:Y:S01]  /*3160*/  @P1 ST.E.128 [R2.64], R24 ;  /* 0x0000001802001985 */ /* 0x0043e2000c101d06 */
[----:B------:R-:W-:Y:S03]  /*3170*/  ISETP.NE.AND P1, PT, R142, RZ, PT ;  /* 0x000000ff8e00720c */ /* 0x000fe60003f25270 */
[----:B------:R-:W2:Y:S04]  /*3180*/  @P0 LD.E.128 R20, [R28.64+0x80] ;  /* 0x000080061c140980 */ /* 0x000ea8000c101d00 */
[----:B--2---:R1:W-:Y:S06]  /*3190*/  @P0 ST.E.128 [R2.64+0x80], R20 ;  /* 0x0000801402000985 */ /* 0x0043ec000c101d06 */
[----:B------:R-:W2:Y:S04]  /*31a0*/  @P1 LD.E.128 R4, [R28.64+0x100] ;  /* 0x000100061c041980 */ /* 0x000ea8000c101d00 */
[----:B--2---:R1:W-:Y:S02]  /*31b0*/  @P1 ST.E.128 [R2.64+0x100], R4 ;  /* 0x0001000402001985 */ /* 0x0043e4000c101d06 */
.L_x_7061:
[----:B------:R-:W-:Y:S05]  /*31c0*/  BSYNC B0 ;  /* 0x0000000000007941 */ /* 0x000fea0003800000 */
.L_x_7060:
        /* <DEDUP_REMOVED lines=11> */
[----:B------:R-:W2:Y:S04]  /*3280*/  @P1 LD.E.128 R24, [R28.64] ;  /* 0x000000061c181980 */ /* 0x000ea8000c101d00 */
[----:B--2---:R1:W-:Y:S01]  /*3290*/  @P1 ST.E.128 [R2.64], R24 ;  /* 0x0000001802001985 */ /* 0x0043e2000c101d06 */
[----:B------:R-:W-:Y:S03]  /*32a0*/  ISETP.NE.AND P1, PT, R142, RZ, PT ;  /* 0x000000ff8e00720c */ /* 0x000fe60003f25270 */
[----:B------:R-:W2:Y:S04]  /*32b0*/  @P0 LD.E.128 R20, [R28.64+0x80] ;  /* 0x000080061c140980 */ /* 0x000ea8000c101d00 */
[----:B--2---:R1:W-:Y:S06]  /*32c0*/  @P0 ST.E.128 [R2.64+0x80], R20 ;  /* 0x0000801402000985 */ /* 0x0043ec000c101d06 */
[----:B------:R-:W2:Y:S04]  /*32d0*/  @P1 LD.E.128 R4, [R28.64+0x100] ;  /* 0x000100061c041980 */ /* 0x000ea8000c101d00 */
[----:B--2---:R1:W-:Y:S02]  /*32e0*/  @P1 ST.E.128 [R2.64+0x100], R4 ;  /* 0x0001000402001985 */ /* 0x0043e4000c101d06 */
.L_x_7063:
[----:B------:R-:W-:Y:S05]  /*32f0*/  BSYNC B0 ;  /* 0x0000000000007941 */ /* 0x000fea0003800000 */
.L_x_7062:
        /* <DEDUP_REMOVED lines=18> */
.L_x_7065:
[----:B------:R-:W-:Y:S05]  /*3420*/  BSYNC B0 ;  /* 0x0000000000007941 */ /* 0x000fea0003800000 */
.L_x_7064:
[----:B-1----:R-:W2:Y:S01]  /*3430*/  LD.E R21, [R18.64+0xd0] ;  /* 0x0000d00612157980 */ /* 0x002ea2000c101900 */
[----:B------:R-:W-:Y:S03]  /*3440*/  BSSY B3, `(.L_x_7066) ;  /* 0x0000816000037945 */ /* 0x000fe60003800000 */
[----:B------:R-:W3:Y:S01]  /*3450*/  LD.E R109, [R18.64+0x130] ;  /* 0x00013006126d7980 */ /* 0x000ee2000c101900 */
[----:B--2---:R-:W-:Y:S01]  /*3460*/  ISETP.NE.AND P1, PT, R21, RZ, PT ;  /* 0x000000ff1500720c */ /* 0x004fe20003f25270 */
[----:B---3--:R-:W-:Y:S05]  /*3470*/  IMAD.U32 R109, R109, -0x40, RZ ;  /* 0xffffffc06d6d7824 */ /* 0x008fea00078e00ff */
[C---:B------:R-:W-:Y:S04]  /*3480*/  LEA R110, P0, R109.reuse, R110, 0x1 ;  /* 0x0000006e6d6e7211 */ /* 0x040fe800078008ff */
[----:B------:R-:W-:Y:S03]  /*3490*/  LEA.HI.X.SX32 R109, R109, R111, 0x1, P0 ;  /* 0x0000006f6d6d7211 */ /* 0x000fe600000f0eff */
[----:B------:R-:W-:-:S05]  /*34a0*/  @!P1 BRA `(.L_x_7067) ;  /* 0x00007b0000009947 */ /* 0x000fca0003800000 */
[----:B------:R-:W2:Y:S04]  /*34b0*/  LD.E.U8 R0, [R18.64+0x1b3] ;  /* 0x0001b30612007980 */ /* 0x000ea8000c101100 */
[----:B------:R1:W5:Y:S01]  /*34c0*/  LD.E R111, [R18.64+0xc0] ;  /* 0x0000c006126f7980 */ /* 0x000362000c101900 */
[----:B--2---:R-:W-:Y:S11]  /*34d0*/  ISETP.NE.AND P0, PT, R0, RZ, PT ;  /* 0x000000ff0000720c */ /* 0x004ff60003f05270 */
[----:B------:R-:W-:Y:S02]  /*34e0*/  @!UPT UIADD3 URZ, URZ, URZ, URZ ;  /* 0x0000003f3f3ff290 */ /* 0x000fe4000fffe03f */
[----:B------:R-:W-:-:S05]  /*34f0*/  @!P0 BRA `(.L_x_7068) ;  /* 0x00002d4000008947 */ /* 0x000fca0003800000 */
[----:B-1----:R-:W-:Y:S01]  /*3500*/  BSSY B1, `(.L_x_7069) ;  /* 0x00000a5000017945 */ /* 0x002fe20003800000 */
[----:B------:R-:W-:-:S05]  /*3510*/  @!P2 BRA `(.L_x_7070) ;  /* 0x00000a300000a947 */ /* 0x000fca0003800000 */
[----:B-----5:R-:W-:Y:S01]  /*3520*/  ISETP.GE.AND P0, PT, R14, R111, PT ;  /* 0x0000006f0e00720c */ /* 0x020fe20003f06270 */
[----:B------:R-:W-:Y:S01]  /*3530*/  @!UPT UIADD3 URZ, URZ, URZ, URZ ;  /* 0x0000003f3f3ff290 */ /* 0x000fe2000fffe03f */
[----:B------:R-:W-:Y:S11]  /*3540*/  BSSY B0, `(.L_x_7071) ;  /* 0x0000034000007945 */ /* 0x000ff60003800000 */
[----:B------:R-:W-:-:S05]  /*3550*/  @P0 BRA `(.L_x_7072) ;  /* 0x0000032000000947 */ /* 0x000fca0003800000 */
[----:B------:R-:W-:Y:S01]  /*3560*/  ISETP.GE.AND P0, PT, R14, R21, PT ;  /* 0x000000150e00720c */ /* 0x000fe20003f06270 */
[----:B------:R-:W2:Y:S11]  /*3570*/  LD.E.128 R24, [R112.64] ;  /* 0x0000000670187980 */ /* 0x000eb6000c101d00 */
[----:B------:R-:W-:Y:S01]  /*3580*/  @!UPT UIADD3 URZ, URZ, URZ, URZ ;  /* 0x0000003f3f3ff290 */ /* 0x000fe2000fffe03f */
[----:B------:R-:W3:Y:S06]  /*3590*/  @!P0 LD.E.64 R32, [R52.64] ;  /* 0x0000000634208980 */ /* 0x000eec000c101b00 */
[----:B------:R-:W4:Y:S02]  /*35a0*/  @!P0 LD.E.64 R6, [R16.64] ;  /* 0x0000000610068980 */ /* 0x000f24000c101b00 */
[----:B----4-:R-:W-:Y:S01]  /*35b0*/  @!P0 HADD2.F32 R20, -RZ, R6.H0_H0 ;  /* 0x20000006ff148230 */ /* 0x010fe20000004100 */
[----:B--2---:R-:W-:Y:S01]  /*35c0*/  @!P0 MOV R22, R24 ;  /* 0x0000001800168202 */ /* 0x004fe20000000f00 */
[----:B---3--:R-:W-:Y:S01]  /*35d0*/  @!P0 HADD2.F32 R29, -RZ, R32.H0_H0 ;  /* 0x20000020ff1d8230 */ /* 0x008fe20000004100 */
[----:B------:R-:W-:Y:S01]  /*35e0*/  @!P0 MOV R8, R25 ;  /* 0x0000001900088202 */ /* 0x000fe20000000f00 */
[----:B------:R-:W-:Y:S02]  /*35f0*/  @!P0 HADD2.F32 R6, -RZ, R6.H1_H1 ;  /* 0x30000006ff068230 */ /* 0x000fe40000004100 */
[--C-:B------:R-:W-:Y:S02]  /*3600*/  @!P0 HADD2.F32 R23, -RZ, R22.reuse.H1_H1 ;  /* 0x30000016ff178230 */ /* 0x100fe40000004100 */
[----:B------:R-:W-:Y:S01]  /*3610*/  @!P0 HADD2.F32 R31, -RZ, R22.H0_H0 ;  /* 0x20000016ff1f8230 */ /* 0x000fe20000004100 */
[----:B------:R-:W-:Y:S01]  /*3620*/  @!P0 MOV R22, R26 ;  /* 0x0000001a00168202 */ /* 0x000fe20000000f00 */
[--C-:B------:R-:W-:Y:S01]  /*3630*/  @!P0 HADD2.F32 R5, -RZ, R7.reuse.H0_H0 ;  /* 0x20000007ff058230 */ /* 0x100fe20000004100 */
[C---:B------:R-:W-:Y:S01]  /*3640*/  @!P0 FMUL.FTZ R35, R23.reuse, R29 ;  /* 0x0000001d17238220 */ /* 0x040fe20000410000 */
[----:B------:R-:W-:Y:S01]  /*3650*/  @!P0 HADD2.F32 R7, -RZ, R7.H1_H1 ;  /* 0x30000007ff078230 */ /* 0x000fe20000004100 */
[-C--:B------:R-:W-:Y:S01]  /*3660*/  @!P0 FMUL.FTZ R0, R23, R20.reuse ;  /* 0x0000001417008220 */ /* 0x080fe20000410000 */
[----:B------:R-:W-:Y:S01]  /*3670*/  @!P0 HADD2.F32 R30, -RZ, R32.H1_H1 ;  /* 0x30000020ff1e8230 */ /* 0x000fe20000004100 */
[----:B------:R-:W-:Y:S01]  /*3680*/  @!P0 FFMA.FTZ R35, R31, R20, -R35 ;  /* 0x000000141f238223 */ /* 0x000fe20000010823 */
[----:B------:R-:W-:Y:S01]  /*3690*/  @!P0 MOV R20, R27 ;  /* 0x0000001b00148202 */ /* 0x000fe20000000f00 */
[----:B------:R-:W-:Y:S01]  /*36a0*/  @!P0 FFMA.FTZ R0, R29, R31, R0 ;  /* 0x0000001f1d008223 */ /* 0x000fe20000010000 */
[----:B------:R-:W-:Y:S02]  /*36b0*/  @!P0 HADD2.F32 R23, -RZ, R8.H1_H1 ;  /* 0x30000008ff178230 */ /* 0x000fe40000004100 */
[----:B------:R-:W-:Y:S02]  /*36c0*/  @!P0 HADD2.F32 R28, -RZ, R22.H1_H1 ;  /* 0x30000016ff1c8230 */ /* 0x000fe40000004100 */
[--C-:B------:R-:W-:Y:S01]  /*36d0*/  @!P0 HADD2.F32 R32, -RZ, R33.reuse.H0_H0 ;  /* 0x20000021ff208230 */ /* 0x100fe20000004100 */
[C---:B------:R-:W-:Y:S01]  /*36e0*/  @!P0 FMUL.FTZ R2, R23.reuse, R6 ;  /* 0x0000000617028220 */ /* 0x040fe20000410000 */
[----:B------:R-:W-:Y:S01]  /*36f0*/  @!P0 HADD2.F32 R33, -RZ, R33.H1_H1 ;  /* 0x30000021ff218230 */ /* 0x000fe20000004100 */
[C---:B------:R-:W-:Y:S01]  /*3700*/  @!P0 FMUL.FTZ R3, R28.reuse, R5 ;  /* 0x000000051c038220 */ /* 0x040fe20000410000 */
[----:B------:R-:W-:Y:S01]  /*3710*/  @!P0 HADD2.F32 R29, -RZ, R8.H0_H0 ;  /* 0x20000008ff1d8230 */ /* 0x000fe20000004100 */
[----:B------:R-:W-:Y:S01]  /*3720*/  @!P0 FMUL.FTZ R37, R23, R30 ;  /* 0x0000001e17258220 */ /* 0x000fe20000410000 */
[----:B------:R-:W-:Y:S01]  /*3730*/  @!P0 HADD2.F32 R8, -RZ, R20.H1_H1 ;  /* 0x30000014ff088230 */ /* 0x000fe20000004100 */
[----:B------:R-:W-:Y:S01]  /*3740*/  @!P0 FMUL.FTZ R38, R28, R32 ;  /* 0x000000201c268220 */ /* 0x000fe20000410000 */
[----:B------:R-:W-:Y:S01]  /*3750*/  @!P0 F2FP.PACK_AB R35, R0, R35 ;  /* 0x000000230023823e */ /* 0x000fe200000000ff */
[----:B------:R-:W-:Y:S01]  /*3760*/  @!P0 FFMA.FTZ R2, R30, R29, R2 ;  /* 0x0000001d1e028223 */ /* 0x000fe20000010002 */
[----:B------:R-:W-:Y:S01]  /*3770*/  @!P0 HADD2.F32 R34, -RZ, R22.H0_H0 ;  /* 0x20000016ff228230 */ /* 0x000fe20000004100 */
[C---:B------:R-:W-:Y:S01]  /*3780*/  @!P0 FMUL.FTZ R39, R8.reuse, R33 ;  /* 0x0000002108278220 */ /* 0x040fe20000410000 */
[----:B------:R-:W-:Y:S01]  /*3790*/  @!P0 MOV R24, R35 ;  /* 0x0000002300188202 */ /* 0x000fe20000000f00 */
[----:B------:R-:W-:Y:S01]  /*37a0*/  @!P0 HADD2.F32 R36, -RZ, R20.H0_H0 ;  /* 0x20000014ff248230 */ /* 0x000fe20000004100 */
[----:B------:R-:W-:Y:S02]  /*37b0*/  @!P0 FMUL.FTZ R4, R8, R7 ;  /* 0x0000000708048220 */ /* 0x000fe40000410000 */
[----:B------:R-:W-:Y:S02]  /*37c0*/  @!P0 FFMA.FTZ R3, R32, R34, R3 ;  /* 0x0000002220038223 */ /* 0x000fe40000010003 */
        /* <DEDUP_REMOVED lines=10> */
[----:B------:R1:W-:Y:S02]  /*3870*/  ST.E.128 [R118.64], R24 ;  /* 0x0000001876007985 */ /* 0x0003e4000c101d06 */
.L_x_7072:
[----:B------:R-:W-:Y:S05]  /*3880*/  BSYNC B0 ;  /* 0x0000000000007941 */ /* 0x000fea0003800000 */
.L_x_7071:
[----:B------:R-:W-:Y:S01]  /*3890*/  ISETP.GE.AND P0, PT, R11, R111, PT ;  /* 0x0000006f0b00720c */ /* 0x000fe20003f06270 */
[----:B------:R-:W-:Y:S01]  /*38a0*/  @!UPT UIADD3 URZ, URZ, URZ, URZ ;  /* 0x0000003f3f3ff290 */ /* 0x000fe2000fffe03f */
[----:B------:R-:W-:Y:S11]  /*38b0*/  BSSY B0, `(.L_x_7073) ;  /* 0x0000034000007945 */ /* 0x000ff60003800000 */
[----:B------:R-:W-:-:S05]  /*38c0*/  @P0 BRA `(.L_x_7074) ;  /* 0x0000032000000947 */ /* 0x000fca0003800000 */
[----:B------:R-:W-:Y:S01]  /*38d0*/  ISETP.GE.AND P0, PT, R11, R21, PT ;  /* 0x000000150b00720c */ /* 0x000fe20003f06270 */
[----:B-1----:R-:W2:Y:S11]  /*38e0*/  LD.E.128 R24, [R112.64+0x80] ;  /* 0x0000800670187980 */ /* 0x002eb6000c101d00 */
[----:B------:R-:W-:Y:S01]  /*38f0*/  @!UPT UIADD3 URZ, URZ, URZ, URZ ;  /* 0x0000003f3f3ff290 */ /* 0x000fe2000fffe03f */
[----:B------:R-:W3:Y:S06]  /*3900*/  @!P0 LD.E.64 R32, [R52.64+0x40] ;  /* 0x0000400634208980 */ /* 0x000eec000c101b00 */
[----:B------:R-:W4:Y:S02]  /*3910*/  @!P0 LD.E.64 R6, [R16.64+0x40] ;  /* 0x0000400610068980 */ /* 0x000f24000c101b00 */
        /* <DEDUP_REMOVED lines=44> */
[----:B------:R1:W-:Y:S02]  /*3be0*/  ST.E.128 [R118.64+0x80], R24 ;  /* 0x0000801876007985 */ /* 0x0003e4000c101d06 */
.L_x_7074:
[----:B------:R-:W-:Y:S05]  /*3bf0*/  BSYNC B0 ;  /* 0x0000000000007941 */ /* 0x000fea0003800000 */
.L_x_7073:
[----:B------:R-:W-:Y:S11]  /*3c00*/  ISETP.GE.AND P0, PT, R10, R111, PT ;  /* 0x0000006f0a00720c */ /* 0x000ff60003f06270 */
[----:B------:R-:W-:Y:S02]  /*3c10*/  @!UPT UIADD3 URZ, URZ, URZ, URZ ;  /* 0x0000003f3f3ff290 */ /* 0x000fe4000fffe03f */
        /* <DEDUP_REMOVED lines=51> */
.L_x_7070:
[----:B------:R-:W-:Y:S05]  /*3f50*/  BSYNC B1 ;  /* 0x0000000000017941 */ /* 0x000fea0003800000 */
.L_x_7069:
[C---:B------:R-:W-:Y:S01]  /*3f60*/  ISETP.GE.AND P0, PT, R145.reuse, R180, PT ;  /* 0x000000b49100720c */ /* 0x040fe20003f06270 */
[----:B------:R-:W-:Y:S03]  /*3f70*/  BSSY B1, `(.L_x_7075) ;  /* 0x00000b5000017945 */ /* 0x000fe60003800000 */
[----:B------:R-:W-:Y:S11]  /*3f80*/  ISETP.GE.AND P0, PT, R145, R178, !P0 ;  /* 0x000000b29100720c */ /* 0x000ff60004706270 */
[----:B------:R-:W-:Y:S02]  /*3f90*/  @!UPT UIADD3 URZ, URZ, URZ, URZ ;  /* 0x0000003f3f3ff290 */ /* 0x000fe4000fffe03f */
[----:B------:R-:W-:-:S05]  /*3fa0*/  @!P0 BRA `(.L_x_7076) ;  /* 0x00000b1000008947 */ /* 0x000fca0003800000 */
[----:B-----5:R-:W-:Y:S01]  /*3fb0*/  ISETP.GE.AND P0, PT, R14, R111, PT ;  /* 0x0000006f0e00720c */ /* 0x020fe20003f06270 */
        /* <DEDUP_REMOVED lines=9> */
[----:B------:R-:W-:Y:S02]  /*4050*/  ISETP.GE.AND P0, PT, R14, R21, PT ;  /* 0x000000150e00720c */ /* 0x000fe40003f06270 */
[----:B------:R-:W-:Y:S02]  /*4060*/  LEA.HI.X R43, R89, R113, R88, 0x1, P1 ;  /* 0x00000071592b7211 */ /* 0x000fe400008f0c58 */
[C---:B------:R-:W-:Y:S03]  /*4070*/  LEA R56, P1, R208.reuse, R118, 0x1 ;  /* 0x00000076d0387211 */ /* 0x040fe600078208ff */
[----:B-1----:R-:W2:Y:S01]  /*4080*/  LD.E.128 R24, [R42.64] ;  /* 0x000000062a187980 */ /* 0x002ea2000c101d00 */
[----:B------:R-:W-:Y:S07]  /*4090*/  LEA.HI.X R57, R208, R119, R209, 0x1, P1 ;  /* 0x00000077d0397211 */ /* 0x000fee00008f0cd1 */
[----:B------:R-:W3:Y:S06]  /*40a0*/  @!P0 LD.E.64 R34, [R40.64] ;  /* 0x0000000628228980 */ /* 0x000eec000c101b00 */
[----:B------:R-:W4:Y:S01]  /*40b0*/  @!P0 LD.E.64 R6, [R22.64] ;  /* 0x0000000616068980 */ /* 0x000f22000c101b00 */
[--C-:B---3--:R-:W-:Y:S01]  /*40c0*/  @!P0 HADD2.F32 R31, -RZ, R34.reuse.H0_H0 ;  /* 0x20000022ff1f8230 */ /* 0x108fe20000004100 */
[----:B--2---:R-:W-:Y:S01]  /*40d0*/  @!P0 MOV R28, R24 ;  /* 0x00000018001c8202 */ /* 0x004fe20000000f00 */
[----:B------:R-:W-:Y:S01]  /*40e0*/  @!P0 HADD2.F32 R32, -RZ, R34.H1_H1 ;  /* 0x30000022ff208230 */ /* 0x000fe20000004100 */
[----:B------:R-:W-:Y:S01]  /*40f0*/  @!P0 MOV R8, R25 ;  /* 0x0000001900088202 */ /* 0x000fe20000000f00 */
[----:B------:R-:W-:Y:S02]  /*4100*/  @!P0 HADD2.F32 R34, -RZ, R35.H0_H0 ;  /* 0x20000023ff228230 */ /* 0x000fe40000004100 */
[----:B------:R-:W-:Y:S02]  /*4110*/  @!P0 HADD2.F32 R29, -RZ, R28.H1_H1 ;  /* 0x3000001cff1d8230 */ /* 0x000fe40000004100 */
[----:B----4-:R-:W-:Y:S02]  /*4120*/  @!P0 HADD2.F32 R20, -RZ, R6.H0_H0 ;  /* 0x20000006ff148230 */ /* 0x010fe40000004100 */
[----:B------:R-:W-:Y:S01]  /*4130*/  @!P0 HADD2.F32 R33, -RZ, R28.H0_H0 ;  /* 0x2000001cff218230 */ /* 0x000fe20000004100 */
[C---:B------:R-:W-:Y:S01]  /*4140*/  @!P0 FMUL.FTZ R37, R29.reuse, R31 ;  /* 0x0000001f1d258220 */ /* 0x040fe20000410000 */
[----:B------:R-:W-:Y:S01]  /*4150*/  @!P0 MOV R28, R26 ;  /* 0x0000001a001c8202 */ /* 0x000fe20000000f00 */
[-C--:B------:R-:W-:Y:S01]  /*4160*/  @!P0 FMUL.FTZ R0, R29, R20.reuse ;  /* 0x000000141d008220 */ /* 0x080fe20000410000 */
[----:B------:R-:W-:Y:S01]  /*4170*/  @!P0 HADD2.F32 R6, -RZ, R6.H1_H1 ;  /* 0x30000006ff068230 */ /* 0x000fe20000004100 */
[----:B------:R-:W-:Y:S01]  /*4180*/  @!P0 FFMA.FTZ R37, R33, R20, -R37 ;  /* 0x0000001421258223 */ /* 0x000fe20000010825 */
[----:B------:R-:W-:Y:S01]  /*4190*/  @!P0 MOV R20, R27 ;  /* 0x0000001b00148202 */ /* 0x000fe20000000f00 */
[----:B------:R-:W-:Y:S01]  /*41a0*/  @!P0 FFMA.FTZ R0, R31, R33, R0 ;  /* 0x000000211f008223 */ /* 0x000fe20000010000 */
[----:B------:R-:W-:Y:S02]  /*41b0*/  @!P0 HADD2.F32 R29, -RZ, R8.H1_H1 ;  /* 0x30000008ff1d8230 */ /* 0x000fe40000004100 */
[--C-:B------:R-:W-:Y:S02]  /*41c0*/  @!P0 HADD2.F32 R5, -RZ, R7.reuse.H0_H0 ;  /* 0x20000007ff058230 */ /* 0x100fe40000004100 */
[----:B------:R-:W-:Y:S01]  /*41d0*/  @!P0 HADD2.F32 R30, -RZ, R28.H1_H1 ;  /* 0x3000001cff1e8230 */ /* 0x000fe20000004100 */
[C---:B------:R-:W-:Y:S01]  /*41e0*/  @!P0 FMUL.FTZ R2, R29.reuse, R6 ;  /* 0x000000061d028220 */ /* 0x040fe20000410000 */
[----:B------:R-:W-:Y:S01]  /*41f0*/  @!P0 HADD2.F32 R7, -RZ, R7.H1_H1 ;  /* 0x30000007ff078230 */ /* 0x000fe20000004100 */
[----:B------:R-:W-:Y:S01]  /*4200*/  @!P0 FMUL.FTZ R39, R29, R32 ;  /* 0x000000201d278220 */ /* 0x000fe20000410000 */
[----:B------:R-:W-:Y:S01]  /*4210*/  @!P0 HADD2.F32 R35, -RZ, R35.H1_H1 ;  /* 0x30000023ff238230 */ /* 0x000fe20000004100 */
[C---:B------:R-:W-:Y:S01]  /*4220*/  @!P0 FMUL.FTZ R3, R30.reuse, R5 ;  /* 0x000000051e038220 */ /* 0x040fe20000410000 */
[----:B------:R-:W-:Y:S01]  /*4230*/  @!P0 HADD2.F32 R31, -RZ, R8.H0_H0 ;  /* 0x20000008ff1f8230 */ /* 0x000fe20000004100 */
[----:B------:R-:W-:Y:S01]  /*4240*/  @!P0 FMUL.FTZ R42, R30, R34 ;  /* 0x000000221e2a8220 */ /* 0x000fe20000410000 */
[----:B------:R-:W-:Y:S01]  /*4250*/  @!P0 F2FP.PACK_AB R37, R0, R37 ;  /* 0x000000250025823e */ /* 0x000fe200000000ff */
[----:B------:R-:W-:Y:S02]  /*4260*/  @!P0 HADD2.F32 R8, -RZ, R20.H1_H1 ;  /* 0x30000014ff088230 */ /* 0x000fe40000004100 */
[----:B------:R-:W-:Y:S01]  /*4270*/  @!P0 FFMA.FTZ R2, R32, R31, R2 ;  /* 0x0000001f20028223 */ /* 0x000fe20000010002 */
[----:B------:R-:W-:Y:S01]  /*4280*/  @!P0 MOV R24, R37 ;  /* 0x0000002500188202 */ /* 0x000fe20000000f00 */
[----:B------:R-:W-:Y:S01]  /*4290*/  @!P0 FFMA.FTZ R39, R31, R6, -R39 ;  /* 0x000000061f278223 */ /* 0x000fe20000010827 */
[----:B------:R-:W-:Y:S01]  /*42a0*/  @!P0 HADD2.F32 R36, -RZ, R28.H0_H0 ;  /* 0x2000001cff248230 */ /* 0x000fe20000004100 */
[C---:B------:R-:W-:Y:S01]  /*42b0*/  @!P0 FMUL.FTZ R43, R8.reuse, R35 ;  /* 0x00000023082b8220 */ /* 0x040fe20000410000 */
[----:B------:R-:W-:Y:S01]  /*42c0*/  @!P0 HADD2.F32 R38, -RZ, R20.H0_H0 ;  /* 0x20000014ff268230 */ /* 0x000fe20000004100 */
[----:B------:R-:W-:Y:S01]  /*42d0*/  @!P0 FMUL.FTZ R4, R8, R7 ;  /* 0x0000000708048220 */ /* 0x000fe20000410000 */
[----:B------:R-:W-:Y:S01]  /*42e0*/  @!P0 F2FP.PACK_AB R44, R2, R39 ;  /* 0x00000027022c823e */ /* 0x000fe200000000ff */
[----:B------:R-:W-:Y:S02]  /*42f0*/  @!P0 FFMA.FTZ R3, R34, R36, R3 ;  /* 0x0000002422038223 */ /* 0x000fe40000010003 */
[----:B------:R-:W-:Y:S01]  /*4300*/  @!P0 FFMA.FTZ R42, R36, R5, -R42 ;  /* 0x00000005242a8223 */ /* 0x000fe2000001082a */
[----:B------:R-:W-:Y:S01]  /*4310*/  @!P0 MOV R25, R44 ;  /* 0x0000002c00198202 */ /* 0x000fe20000000f00 */
[----:B------:R-:W-:Y:S02]  /*4320*/  @!P0 FFMA.FTZ R43, R38, R7, -R43 ;  /* 0x00000007262b8223 */ /* 0x000fe4000001082b */
[----:B------:R-:W-:Y:S01]  /*4330*/  @!P0 FFMA.FTZ R4, R35, R38, R4 ;  /* 0x0000002623048223 */ /* 0x000fe20000010004 */
[----:B------:R-:W-:Y:S04]  /*4340*/  @!P0 F2FP.PACK_AB R42, R3, R42 ;  /* 0x0000002a032a823e */ /* 0x000fe800000000ff */
[----:B------:R-:W-:Y:S02]  /*4350*/  @!P0 F2FP.PACK_AB R43, R4, R43 ;  /* 0x0000002b042b823e */ /* 0x000fe400000000ff */
[----:B------:R-:W-:Y:S02]  /*4360*/  @!P0 MOV R26, R42 ;  /* 0x0000002a001a8202 */ /* 0x000fe40000000f00 */
[----:B------:R-:W-:Y:S05]  /*4370*/  @!P0 MOV R27, R43 ;  /* 0x0000002b001b8202 */ /* 0x000fea0000000f00 */
[----:B------:R1:W-:Y:S02]  /*4380*/  ST.E.128 [R56.64], R24 ;  /* 0x0000001838007985 */ /* 0x0003e4000c101d06 */
.L_x_7078:
[----:B------:R-:W-:Y:S05]  /*4390*/  BSYNC B0 ;  /* 0x0000000000007941 */ /* 0x000fea0003800000 */
.L_x_7077:
[----:B------:R-:W-:Y:S01]  /*43a0*/  ISETP.GE.AND P0, PT, R11, R111, PT ;  /* 0x0000006f0b00720c */ /* 0x000fe20003f06270 */
[----:B------:R-:W-:Y:S01]  /*43b0*/  @!UPT UIADD3 URZ, URZ, URZ, URZ ;  /* 0x0000003f3f3ff290 */ /* 0x000fe2000fffe03f */
[----:B------:R-:W-:Y:S11]  /*43c0*/  BSSY B0, `(.L_x_7079) ;  /* 0x0000037000007945 */ /* 0x000ff60003800000 */
[----:B------:R-:W-:-:S05]  /*43d0*/  @P0 BRA `(.L_x_7080) ;  /* 0x0000035000000947 */ /* 0x000fca0003800000 */
[C---:B------:R-:W-:Y:S02]  /*43e0*/  LEA R42, P1, R90.reuse, R112, 0x1 ;  /* 0x000000705a2a7211 */ /* 0x040fe400078208ff */
[----:B------:R-:W-:Y:S02]  /*43f0*/  ISETP.GE.AND P0, PT, R11, R21, PT ;  /* 0x000000150b00720c */ /* 0x000fe40003f06270 */
[----:B------:R-:W-:Y:S02]  /*4400*/  LEA.HI.X R43, R90, R113, R91, 0x1, P1 ;  /* 0x000000715a2b7211 */ /* 0x000fe400008f0c5b */
[C---:B-1----:R-:W-:Y:S03]  /*4410*/  LEA R56, P1, R83.reuse, R118, 0x1 ;  /* 0x0000007653387211 */ /* 0x042fe600078208ff */
[----:B------:R-:W2:Y:S01]  /*4420*/  LD.E.128 R24, [R42.64] ;  /* 0x000000062a187980 */ /* 0x000ea2000c101d00 */
[----:B------:R-:W-:Y:S07]  /*4430*/  LEA.HI.X R57, R83, R119, R82, 0x1, P1 ;  /* 0x0000007753397211 */ /* 0x000fee00008f0c52 */
[----:B------:R-:W3:Y:S06]  /*4440*/  @!P0 LD.E.64 R34, [R40.64+0x40] ;  /* 0x0000400628228980 */ /* 0x000eec000c101b00 */
[----:B------:R-:W4:Y:S01]  /*4450*/  @!P0 LD.E.64 R6, [R22.64+0x40] ;  /* 0x0000400616068980 */ /* 0x000f22000c101b00 */
        /* <DEDUP_REMOVED lines=45> */
.L_x_7080:
[----:B------:R-:W-:Y:S05]  /*4730*/  BSYNC B0 ;  /* 0x0000000000007941 */ /* 0x000fea0003800000 */
.L_x_7079:
[----:B------:R-:W-:Y:S11]  /*4740*/  ISETP.GE.AND P0, PT, R10, R111, PT ;  /* 0x0000006f0a00720c */ /* 0x000ff60003f06270 */
[----:B------:R-:W-:Y:S02]  /*4750*/  @!UPT UIADD3 URZ, URZ, URZ, URZ ;  /* 0x0000003f3f3ff290 */ /* 0x000fe4000fffe03f */
[----:B------:R-:W-:-:S05]  /*4760*/  @P0 BRA `(.L_x_7076) ;  /* 0x0000035000000947 */ /* 0x000fca0003800000 */
[----:B------:R-:W-:Y:S02]  /*4770*/  LEA R36, P1, R94, R112, 0x1 ;  /* 0x000000705e247211 */ /* 0x000fe400078208ff */
[----:B------:R-:W-:Y:S02]  /*4780*/  ISETP.GE.AND P0, PT, R10, R21, PT ;  /* 0x000000150a00720c */ /* 0x000fe40003f06270 */
[----:B------:R-:W-:Y:S02]  /*4790*/  LEA.HI.X R37, R94, R113, R95, 0x1, P1 ;  /* 0x000000715e257211 */ /* 0x000fe400008f0c5f */
[C---:B------:R-:W-:Y:S03]  /*47a0*/  LEA R44, P1, R79.reuse, R118, 0x1 ;  /* 0x000000764f2c7211 */ /* 0x040fe600078208ff */
[----:B-1----:R-:W2:Y:S01]  /*47b0*/  LD.E.128 R24, [R36.64] ;  /* 0x0000000624187980 */ /* 0x002ea2000c101d00 */
[----:B------:R-:W-:Y:S07]  /*47c0*/  LEA.HI.X R45, R79, R119, R78, 0x1, P1 ;  /* 0x000000774f2d7211 */ /* 0x000fee00008f0c4e */
[----:B------:R-:W3:Y:S06]  /*47d0*/  @!P0 LD.E.64 R40, [R40.64+0x80] ;  /* 0x0000800628288980 */ /* 0x000eec000c101b00 */
[----:B------:R1:W4:Y:S01]  /*47e0*/  @!P0 LD.E.64 R6, [R22.64+0x80] ;  /* 0x0000800616068980 */ /* 0x000322000c101b00 */
[--C-:B---3--:R-:W-:Y:S01]  /*47f0*/  @!P0 HADD2.F32 R30, -RZ, R40.reuse.H0_H0 ;  /* 0x20000028ff1e8230 */ /* 0x108fe20000004100 */
[----:B--2---:R-:W-:Y:S01]  /*4800*/  @!P0 MOV R28, R24 ;  /* 0x00000018001c8202 */ /* 0x004fe20000000f00 */
[----:B------:R-:W-:Y:S01]  /*4810*/  @!P0 HADD2.F32 R32, -RZ, R40.H1_H1 ;  /* 0x30000028ff208230 */ /* 0x000fe20000004100 */
[----:B------:R-:W-:Y:S01]  /*4820*/  @!P0 MOV R8, R25 ;  /* 0x0000001900088202 */ /* 0x000fe20000000f00 */
[----:B------:R-:W-:Y:S01]  /*4830*/  @!P0 HADD2.F32 R33, -RZ, R41.H0_H0 ;  /* 0x20000029ff218230 */ /* 0x000fe20000004100 */
[----:B-1----:R-:W-:Y:S01]  /*4840*/  @!P0 MOV R22, R26 ;  /* 0x0000001a00168202 */ /* 0x002fe20000000f00 */
[----:B------:R-:W-:Y:S02]  /*4850*/  @!P0 HADD2.F32 R29, -RZ, R28.H1_H1 ;  /* 0x3000001cff1d8230 */ /* 0x000fe40000004100 */
[----:B----4-:R-:W-:Y:S02]  /*4860*/  @!P0 HADD2.F32 R20, -RZ, R6.H0_H0 ;  /* 0x20000006ff148230 */ /* 0x010fe40000004100 */
[----:B------:R-:W-:Y:S01]  /*4870*/  @!P0 HADD2.F32 R31, -RZ, R28.H0_H0 ;  /* 0x2000001cff1f8230 */ /* 0x000fe20000004100 */
[C---:B------:R-:W-:Y:S01]  /*4880*/  @!P0 FMUL.FTZ R37, R29.reuse, R30 ;  /* 0x0000001e1d258220 */ /* 0x040fe20000410000 */
[----:B------:R-:W-:Y:S01]  /*4890*/  @!P0 HADD2.F32 R6, -RZ, R6.H1_H1 ;  /* 0x30000006ff068230 */ /* 0x000fe20000004100 */
[-C--:B------:R-:W-:Y:S01]  /*48a0*/  @!P0 FMUL.FTZ R0, R29, R20.reuse ;  /* 0x000000141d008220 */ /* 0x080fe20000410000 */
[--C-:B------:R-:W-:Y:S01]  /*48b0*/  @!P0 HADD2.F32 R5, -RZ, R7.reuse.H0_H0 ;  /* 0x20000007ff058230 */ /* 0x100fe20000004100 */
[----:B------:R-:W-:Y:S01]  /*48c0*/  @!P0 FFMA.FTZ R37, R31, R20, -R37 ;  /* 0x000000141f258223 */ /* 0x000fe20000010825 */
[----:B------:R-:W-:Y:S01]  /*48d0*/  @!P0 MOV R20, R27 ;  /* 0x0000001b00148202 */ /* 0x000fe20000000f00 */
[----:B------:R-:W-:Y:S01]  /*48e0*/  @!P0 FFMA.FTZ R0, R30, R31, R0 ;  /* 0x0000001f1e008223 */ /* 0x000fe20000010000 */
[----:B------:R-:W-:Y:S02]  /*48f0*/  @!P0 HADD2.F32 R23, -RZ, R8.H1_H1 ;  /* 0x30000008ff178230 */ /* 0x000fe40000004100 */
[----:B------:R-:W-:Y:S02]  /*4900*/  @!P0 HADD2.F32 R28, -RZ, R22.H1_H1 ;  /* 0x30000016ff1c8230 */ /* 0x000fe40000004100 */
[----:B------:R-:W-:Y:S01]  /*4910*/  @!P0 HADD2.F32 R7, -RZ, R7.H1_H1 ;  /* 0x30000007ff078230 */ /* 0x000fe20000004100 */
        /* <DEDUP_REMOVED lines=26> */
.L_x_7076:
[----:B------:R-:W-:Y:S05]  /*4ac0*/  BSYNC B1 ;  /* 0x0000000000017941 */ /* 0x000fea0003800000 */
.L_x_7075:
        /* <DEDUP_REMOVED lines=17> */
[C---:B-1----:R-:W-:Y:S03]  /*4be0*/  LEA R56, P1, R84.reuse, R118, 0x1 ;  /* 0x0000007654387211 */ /* 0x042fe600078208ff */
[----:B------:R-:W2:Y:S01]  /*4bf0*/  LD.E.128 R24, [R42.64] ;  /* 0x000000062a187980 */ /* 0x000ea2000c101d00 */
        /* <DEDUP_REMOVED lines=48> */
.L_x_7084:
[----:B------:R-:W-:Y:S05]  /*4f00*/  BSYNC B0 ;  /* 0x0000000000007941 */ /* 0x000fea0003800000 */
.L_x_7083:
[----:B------:R-:W-:Y:S01]  /*4f10*/  ISETP.GE.AND P0, PT, R11, R111, PT ;  /* 0x0000006f0b00720c */ /* 0x000fe20003f06270 */
[----:B------:R-:W-:Y:S01]  /*4f20*/  @!UPT UIADD3 URZ, URZ, URZ, URZ ;  /* 0x0000003f3f3ff290 */ /* 0x000fe2000fffe03f */
[----:B------:R-:W-:Y:S11]  /*4f30*/  BSSY B0, `(.L_x_7085) ;  /* 0x0000037000007945 */ /* 0x000ff60003800000 */
[----:B------:R-:W-:-:S05]  /*4f40*/  @P0 BRA `(.L_x_7086) ;  /* 0x0000035000000947 */ /* 0x000fca0003800000 */
[----:B------:R-:W-:Y:S02]  /*4f50*/  LEA R42, P1, R93, R112, 0x1 ;  /* 0x000000705d2a7211 */ /* 0x000fe400078208ff */
        /* <DEDUP_REMOVED lines=52> */
.L_x_7086:
[----:B------:R-:W-:Y:S05]  /*52a0*/  BSYNC B0 ;  /* 0x0000000000007941 */ /* 0x000fea0003800000 */
.L_x_7085:
[----:B------:R-:W-:Y:S11]  /*52b0*/  ISETP.GE.AND P0, PT, R10, R111, PT ;  /* 0x0000006f0a00720c */ /* 0x000ff60003f06270 */
[----:B------:R-:W-:Y:S02]  /*52c0*/  @!UPT UIADD3 URZ, URZ, URZ, URZ ;  /* 0x0000003f3f3ff290 */ /* 0x000fe4000fffe03f */
        /* <DEDUP_REMOVED lines=54> */
.L_x_7082:
[----:B------:R-:W-:Y:S05]  /*5630*/  BSYNC B1 ;  /* 0x0000000000017941 */ /* 0x000fea0003800000 */
.L_x_7081:
        /* <DEDUP_REMOVED lines=14> */
[----:B------:R-:W-:Y:S01]  /*5720*/  IMAD R37, R177, 0x60, RZ ;  /* 0x00000060b1257824 */ /* 0x000fe200078e02ff */
[----:B------:R-:W-:Y:S01]  /*5730*/  ISETP.GE.AND P0, PT, R14, R21, PT ;  /* 0x000000150e00720c */ /* 0x000fe20003f06270 */
[----:B------:R-:W-:Y:S04]  /*5740*/  IMAD.WIDE.U32 R42, R176, 0x60, R112 ;  /* 0x00000060b02a7825 */ /* 0x000fe800078e0070 */
[----:B-1----:R-:W-:Y:S01]  /*5750*/  IMAD R44, R61, 0x60, RZ ;  /* 0x000000603d2c7824 */ /* 0x002fe200078e02ff */
[----:B------:R-:W-:Y:S01]  /*5760*/  IADD3 R43, R43, R37, RZ ;  /* 0x000000252b2b7210 */ /* 0x000fe20007ffe0ff */
[----:B------:R-:W-:Y:S04]  /*5770*/  IMAD.WIDE.U32 R56, R60, 0x60, R118 ;  /* 0x000000603c387825 */ /* 0x000fe800078e0076 */
[----:B------:R-:W2:Y:S01]  /*5780*/  LD.E.128 R24, [R42.64] ;  /* 0x000000062a187980 */ /* 0x000ea2000c101d00 */
[----:B------:R-:W-:Y:S07]  /*5790*/  IADD3 R57, R57, R44, RZ ;  /* 0x0000002c39397210 */ /* 0x000fee0007ffe0ff */
        /* <DEDUP_REMOVED lines=47> */
.L_x_7090:
[----:B------:R-:W-:Y:S05]  /*5a90*/  BSYNC B0 ;  /* 0x0000000000007941 */ /* 0x000fea0003800000 */
.L_x_7089:
        /* <DEDUP_REMOVED lines=57> */
.L_x_7092:
[----:B------:R-:W-:Y:S05]  /*5e30*/  BSYNC B0 ;  /* 0x0000000000007941 */ /* 0x000fea0003800000 */
.L_x_7091:
        /* <DEDUP_REMOVED lines=16> */
[--C-:B------:R-:W-:Y:S02]  /*5f40*/  @!P0 HADD2.F32 R27, -RZ, R25.reuse.H1_H1 ;  /* 0x30000019ff1b8230 */ /* 0x100fe40000004100 */
[--C-:B----4-:R-:W-:Y:S02]  /*5f50*/  @!P0 HADD2.F32 R24, -RZ, R6.reuse.H0_H0 ;  /* 0x20000006ff188230 */ /* 0x110fe40000004100 */
        /* <DEDUP_REMOVED lines=8> */
[--C-:B------:R-:W-:Y:S02]  /*5fe0*/  @!P0 HADD2.F32 R27, -RZ, R8.reuse.H1_H1 ;  /* 0x30000008ff1b8230 */ /* 0x100fe40000004100 */
[----:B------:R-:W-:Y:S02]  /*5ff0*/  @!P0 HADD2.F32 R5, -RZ, R7.H0_H0 ;  /* 0x20000007ff058230 */ /* 0x000fe40000004100 */
        /* <DEDUP_REMOVED lines=9> */
[--C-:B------:R-:W-:Y:S02]  /*6090*/  @!P0 HADD2.F32 R8, -RZ, R24.reuse.H1_H1 ;  /* 0x30000018ff088230 */ /* 0x100fe40000004100 */
        /* <DEDUP_REMOVED lines=18> */
.L_x_7088:
[----:B------:R-:W-:Y:S05]  /*61c0*/  BSYNC B1 ;  /* 0x0000000000017941 */ /* 0x000fea0003800000 */
.L_x_7087:
[----:B------:R-:W2:Y:S02]  /*61d0*/  LD.E R3, [R18.64+0xd0] ;  /* 0x0000d00612037980 */ /* 0x000ea4000c101900 */
[----:B--2---:R-:W-:Y:S05]  /*61e0*/  IMAD.U32 R3, R3, -0x20, RZ ;  /* 0xffffffe003037824 */ /* 0x004fea00078e00ff */
[C---:B------:R-:W-:Y:S02]  /*61f0*/  LEA R16, P1, R3.reuse, R16, 0x1 ;  /* 0x0000001003107211 */ /* 0x040fe400078208ff */
[C---:B------:R-:W-:Y:S02]  /*6200*/  LEA R52, P0, R3.reuse, R52, 0x1 ;  /* 0x0000003403347211 */ /* 0x040fe400078008ff */
[C---:B------:R-:W-:Y:S02]  /*6210*/  LEA.HI.X.SX32 R17, R3.reuse, R17, 0x1, P1 ;  /* 0x0000001103117211 */ /* 0x040fe400008f0eff */
[----:B------:R-:W-:Y:S01]  /*6220*/  LEA.HI.X.SX32 R53, R3, R53, 0x1, P0 ;  /* 0x0000003503357211 */ /* 0x000fe200000f0eff */
[----:B------:R-:W-:-:S05]  /*6230*/  BRA `(.L_x_7093) ;  /* 0x0000536000007947 */ /* 0x000fca0003800000 */
.L_x_7068:
[----:B-1----:R-:W-:Y:S01]  /*6240*/  BSSY B2, `(.L_x_7094) ;  /* 0x0000120000027945 */ /* 0x002fe20003800000 */
[----:B------:R-:W-:-:S05]  /*6250*/  @!P2 BRA `(.L_x_7095) ;  /* 0x000011e00000a947 */ /* 0x000fca0003800000 */
[----:B-----5:R-:W-:Y:S01]  /*6260*/  ISETP.GE.AND P0, PT, R14, R111, PT ;  /* 0x0000006f0e00720c */ /* 0x020fe20003f06270 */
[----:B------:R-:W-:Y:S01]  /*6270*/  @!UPT UIADD3 URZ, URZ, URZ, URZ ;  /* 0x0000003f3f3ff290 */ /* 0x000fe2000fffe03f */
[----:B------:R-:W-:Y:S11]  /*6280*/  BSSY B1, `(.L_x_7096) ;  /* 0x000005d000017945 */ /* 0x000ff60003800000 */
[----:B------:R-:W-:-:S05]  /*6290*/  @P0 BRA `(.L_x_7097) ;  /* 0x000005b000000947 */ /* 0x000fca0003800000 */
[----:B------:R1:W5:Y:S01]  /*62a0*/  LD.E.128 R36, [R112.64] ;  /* 0x0000000670247980 */ /* 0x000362000c101d00 */
[----:B------:R-:W-:Y:S01]  /*62b0*/  ISETP.GE.AND P0, PT, R14, R21, PT ;  /* 0x000000150e00720c */ /* 0x000fe20003f06270 */
[----:B------:R-:W-:Y:S01]  /*62c0*/  @!UPT UIADD3 URZ, URZ, URZ, URZ ;  /* 0x0000003f3f3ff290 */ /* 0x000fe2000fffe03f */
[----:B------:R-:W-:Y:S11]  /*62d0*/  BSSY B0, `(.L_x_7098) ;  /* 0x0000056000007945 */ /* 0x000ff60003800000 */
[----:B------:R-:W-:-:S05]  /*62e0*/  @P0 BRA `(.L_x_7099) ;  /* 0x0000054000000947 */ /* 0x000fca0003800000 */
[----:B------:R-:W-:Y:S02]  /*62f0*/  LEA.HI R181, R21, R21, RZ, 0x1 ;  /* 0x0000001515b57211 */ /* 0x000fe400078f08ff */
[----:B------:R-:W-:Y:S02]  /*6300*/  MOV R179, RZ ;  /* 0x000000ff00b37202 */ /* 0x000fe40000000f00 */
[----:B------:R-:W-:Y:S02]  /*6310*/  SHF.R.S32.HI R181, RZ, 0x1, R181 ;  /* 0x00000001ffb57819 */ /* 0x000fe400000114b5 */
[----:B-----5:R-:W-:Y:S01]  /*6320*/  MOV R51, R37 ;  /* 0x0000002500337202 */ /* 0x020fe20000000f00 */
[--C-:B------:R-:W-:Y:S01]  /*6330*/  HADD2.F32 R37, -RZ, R36.reuse.H0_H0 ;  /* 0x20000024ff257230 */ /* 0x100fe20000004100 */
[-C--:B------:R-:W-:Y:S02]  /*6340*/  ISETP.GE.AND P2, PT, R14, R181.reuse, PT ;  /* 0x000000b50e00720c */ /* 0x080fe40003f46270 */
[----:B------:R-:W-:Y:S02]  /*6350*/  MOV R183, R181 ;  /* 0x000000b500b77202 */ /* 0x000fe40000000f00 */
[----:B------:R-:W-:Y:S01]  /*6360*/  MOV R49, R39 ;  /* 0x0000002700317202 */ /* 0x000fe20000000f00 */
[----:B------:R-:W-:Y:S01]  /*6370*/  HADD2.F32 R39, -RZ, R36.H1_H1 ;  /* 0x30000024ff277230 */ /* 0x000fe20000004100 */
[----:B------:R-:W-:Y:S07]  /*6380*/  MOV R54, R38 ;  /* 0x0000002600367202 */ /* 0x000fee0000000f00 */
[C---:B------:R-:W-:Y:S02]  /*6390*/  @P2 IADD3 R179, -R181.reuse, RZ, RZ ;  /* 0x000000ffb5b32210 */ /* 0x040fe40007ffe1ff */
[----:B------:R-:W-:Y:S02]  /*63a0*/  @P2 IADD3 R183, -R181, RZ, RZ ;  /* 0x000000ffb5b72210 */ /* 0x000fe40007ffe1ff */
[----:B------:R-:W-:Y:S02]  /*63b0*/  LEA R184, P0, R179, R114, 0x1 ;  /* 0x00000072b3b87211 */ /* 0x000fe400078008ff */
[----:B------:R-:W-:Y:S02]  /*63c0*/  LEA R22, P1, R183, R112, 0x1 ;  /* 0x00000070b7167211 */ /* 0x000fe400078208ff */
[----:B------:R-:W-:Y:S02]  /*63d0*/  LEA.HI.X.SX32 R185, R179, R115, 0x1, P0 ;  /* 0x00000073b3b97211 */ /* 0x000fe400000f0eff */
[----:B------:R-:W-:Y:S02]  /*63e0*/  MOV R179, RZ ;  /* 0x000000ff00b37202 */ /* 0x000fe40000000f00 */
[----:B------:R-:W-:Y:S02]  /*63f0*/  @P2 IADD3 R179, -R181, RZ, RZ ;  /* 0x000000ffb5b32210 */ /* 0x000fe40007ffe1ff */
[----:B------:R-:W-:Y:S01]  /*6400*/  LEA.HI.X.SX32 R23, R183, R113, 0x1, P1 ;  /* 0x00000071b7177211 */ /* 0x000fe200008f0eff */
[----:B------:R-:W2:Y:S01]  /*6410*/  LD.E.128 R184, [R184.64] ;  /* 0x00000006b8b87980 */ /* 0x000ea2000c101d00 */
[C---:B------:R-:W-:Y:S04]  /*6420*/  LEA R40, P0, R179.reuse, R116, 0x1 ;  /* 0x00000074b3287211 */ /* 0x040fe800078008ff */
[----:B------:R-:W-:Y:S03]  /*6430*/  LEA.HI.X.SX32 R41, R179, R117, 0x1, P0 ;  /* 0x00000075b3297211 */ /* 0x000fe600000f0eff */
[----:B------:R3:W4:Y:S08]  /*6440*/  LD.E.128 R28, [R22.64] ;  /* 0x00000006161c7980 */ /* 0x000730000c101d00 */
[----:B------:R1:W4:Y:S02]  /*6450*/  LD.E.128 R56, [R40.64] ;  /* 0x0000000628387980 */ /* 0x000324000c101d00 */
[----:B-1----:R-:W-:Y:S02]  /*6460*/  HADD2.F32 R40, -RZ, R51.H0_H0 ;  /* 0x20000033ff287230 */ /* 0x002fe40000004100 */
[----:B--2---:R-:W-:Y:S02]  /*6470*/  HADD2.F32 R33, -RZ, R184.H0_H0 ;  /* 0x200000b8ff217230 */ /* 0x004fe40000004100 */
[--C-:B------:R-:W-:Y:S02]  /*6480*/  HADD2.F32 R27, -RZ, R185.reuse.H1_H1 ;  /* 0x300000b9ff1b7230 */ /* 0x100fe40000004100 */
[--C-:B------:R-:W-:Y:S01]  /*6490*/  HADD2.F32 R24, -RZ, R186.reuse.H0_H0 ;  /* 0x200000baff187230 */ /* 0x100fe20000004100 */
[----:B------:R-:W-:Y:S01]  /*64a0*/  @!P2 FADD.FTZ R33, -R33, -RZ ;  /* 0x800000ff2121a221 */ /* 0x000fe20000010100 */
[----:B---3--:R-:W-:Y:S01]  /*64b0*/  HADD2.F32 R23, -RZ, R186.H1_H1 ;  /* 0x300000baff177230 */ /* 0x008fe20000004100 */
[----:B------:R-:W-:Y:S01]  /*64c0*/  @!P2 FADD.FTZ R27, -R27, -RZ ;  /* 0x800000ff1b1ba221 */ /* 0x000fe20000010100 */
[----:B----4-:R-:W-:Y:S01]  /*64d0*/  HADD2.F32 R34, -RZ, R28.H0_H0 ;  /* 0x2000001cff227230 */ /* 0x010fe20000004100 */
[----:B------:R-:W-:Y:S01]  /*64e0*/  MOV R35, R29 ;  /* 0x0000001d00237202 */ /* 0x000fe20000000f00 */
[----:B------:R-:W-:Y:S01]  /*64f0*/  HADD2.F32 R29, -RZ, R185.H0_H0 ;  /* 0x200000b9ff1d7230 */ /* 0x000fe20000004100 */
[----:B------:R-:W-:Y:S01]  /*6500*/  MOV R25, R31 ;  /* 0x0000001f00197202 */ /* 0x000fe20000000f00 */
[----:B------:R-:W-:Y:S01]  /*6510*/  HADD2.F32 R31, -RZ, R184.H1_H1 ;  /* 0x300000b8ff1f7230 */ /* 0x000fe20000004100 */
[----:B------:R-:W-:Y:S01]  /*6520*/  MOV R26, R30 ;  /* 0x0000001e001a7202 */ /* 0x000fe20000000f00 */
[----:B------:R-:W-:Y:S01]  /*6530*/  HADD2.F32 R32, -RZ, R28.H1_H1 ;  /* 0x3000001cff207230 */ /* 0x000fe20000004100 */
[----:B------:R-:W-:Y:S01]  /*6540*/  @!P2 FADD.FTZ R29, -R29, -RZ ;  /* 0x800000ff1d1da221 */ /* 0x000fe20000010100 */
[--C-:B------:R-:W-:Y:S01]  /*6550*/  HADD2.F32 R30, -RZ, R35.reuse.H0_H0 ;  /* 0x20000023ff1e7230 */ /* 0x100fe20000004100 */
[----:B------:R-:W-:Y:S01]  /*6560*/  @!P2 FADD.FTZ R31, -R31, -RZ ;  /* 0x800000ff1f1fa221 */ /* 0x000fe20000010100 */
[--C-:B------:R-:W-:Y:S01]  /*6570*/  HADD2.F32 R36, -RZ, R56.reuse.H0_H0 ;  /* 0x20000038ff247230 */ /* 0x100fe20000004100 */
[----:B------:R-:W-:Y:S01]  /*6580*/  FMUL.FTZ R0, R34, R33 ;  /* 0x0000002122007220 */ /* 0x000fe20000410000 */
[----:B------:R-:W-:Y:S01]  /*6590*/  HADD2.F32 R28, -RZ, R35.H1_H1 ;  /* 0x30000023ff1c7230 */ /* 0x000fe20000004100 */
[----:B------:R-:W-:Y:S01]  /*65a0*/  FMUL.FTZ R2, R32, R31 ;  /* 0x0000001f20027220 */ /* 0x000fe20000410000 */
[----:B------:R-:W-:Y:S01]  /*65b0*/  HADD2.F32 R38, -RZ, R56.H1_H1 ;  /* 0x30000038ff267230 */ /* 0x000fe20000004100 */
[----:B------:R-:W-:Y:S01]  /*65c0*/  FMUL.FTZ R3, R30, R29 ;  /* 0x0000001d1e037220 */ /* 0x000fe20000410000 */
[----:B------:R-:W-:Y:S01]  /*65d0*/  HADD2.F32 R22, -RZ, R187.H0_H0 ;  /* 0x200000bbff167230 */ /* 0x000fe20000004100 */
[----:B------:R-:W-:Y:S01]  /*65e0*/  @!P2 FADD.FTZ R24, -R24, -RZ ;  /* 0x800000ff1818a221 */ /* 0x000fe20000010100 */
[--C-:B------:R-:W-:Y:S01]  /*65f0*/  HADD2.F32 R29, -RZ, R26.reuse.H0_H0 ;  /* 0x2000001aff1d7230 */ /* 0x100fe20000004100 */
[----:B------:R-:W-:Y:S01]  /*6600*/  FFMA.FTZ R0, R37, R36, R0 ;  /* 0x0000002425007223 */ /* 0x000fe20000010000 */
[----:B------:R-:W-:Y:S01]  /*6610*/  HADD2.F32 R41, -RZ, R57.H0_H0 ;  /* 0x20000039ff297230 */ /* 0x000fe20000004100 */
[----:B------:R-:W-:Y:S01]  /*6620*/  FMUL.FTZ R4, R28, R27 ;  /* 0x0000001b1c047220 */ /* 0x000fe20000410000 */
[----:B------:R-:W-:Y:S01]  /*6630*/  HADD2.F32 R20, -RZ, R187.H1_H1 ;  /* 0x300000bbff147230 */ /* 0x000fe20000004100 */
[----:B------:R-:W-:Y:S01]  /*6640*/  @!P2 FADD.FTZ R23, -R23, -RZ ;  /* 0x800000ff1717a221 */ /* 0x000fe20000010100 */
[----:B------:R-:W-:Y:S01]  /*6650*/  HADD2.F32 R26, -RZ, R26.H1_H1 ;  /* 0x3000001aff1a7230 */ /* 0x000fe20000004100 */
[----:B------:R-:W-:Y:S01]  /*6660*/  FFMA.FTZ R2, R39, R38, R2 ;  /* 0x0000002627027223 */ /* 0x000fe20000010002 */
[----:B------:R-:W-:Y:S01]  /*6670*/  HADD2.F32 R42, -RZ, R57.H1_H1 ;  /* 0x30000039ff2a7230 */ /* 0x000fe20000004100 */
[----:B------:R-:W-:Y:S01]  /*6680*/  @!P2 FADD.FTZ R22, -R22, -RZ ;  /* 0x800000ff1616a221 */ /* 0x000fe20000010100 */
[----:B------:R-:W-:Y:S01]  /*6690*/  HADD2.F32 R37, -RZ, R51.H1_H1 ;  /* 0x30000033ff257230 */ /* 0x000fe20000004100 */
[----:B------:R-:W-:Y:S01]  /*66a0*/  FMUL.FTZ R5, R29, R24 ;  /* 0x000000181d057220 */ /* 0x000fe20000410000 */
[--C-:B------:R-:W-:Y:S01]  /*66b0*/  HADD2.F32 R27, -RZ, R25.reuse.H0_H0 ;  /* 0x20000019ff1b7230 */ /* 0x100fe20000004100 */
[----:B------:R-:W-:Y:S01]  /*66c0*/  FFMA.FTZ R3, R40, R41, R3 ;  /* 0x0000002928037223 */ /* 0x000fe20000010003 */
[----:B------:R-:W-:Y:S01]  /*66d0*/  HADD2.F32 R43, -RZ, R58.H0_H0 ;  /* 0x2000003aff2b7230 */ /* 0x000fe20000004100 */
[----:B------:R-:W-:Y:S01]  /*66e0*/  @!P2 FADD.FTZ R20, -R20, -RZ ;  /* 0x800000ff1414a221 */ /* 0x000fe20000010100 */
[----:B------:R-:W-:Y:S01]  /*66f0*/  HADD2.F32 R36, -RZ, R54.H0_H0 ;  /* 0x20000036ff247230 */ /* 0x000fe20000004100 */
[----:B------:R-:W-:Y:S01]  /*6700*/  FMUL.FTZ R6, R26, R23 ;  /* 0x000000171a067220 */ /* 0x000fe20000410000 */
[----:B------:R-:W-:Y:S01]  /*6710*/  HADD2.F32 R25, -RZ, R25.H1_H1 ;  /* 0x30000019ff197230 */ /* 0x000fe20000004100 */
[----:B------:R-:W-:Y:S01]  /*6720*/  FFMA.FTZ R4, R37, R42, R4 ;  /* 0x0000002a25047223 */ /* 0x000fe20000010004 */
[----:B------:R-:W-:Y:S01]  /*6730*/  HADD2.F32 R44, -RZ, R58.H1_H1 ;  /* 0x3000003aff2c7230 */ /* 0x000fe20000004100 */
[----:B------:R-:W-:Y:S01]  /*6740*/  FMUL.FTZ R7, R27, R22 ;  /* 0x000000161b077220 */ /* 0x000fe20000410000 */
[----:B------:R-:W-:Y:S01]  /*6750*/  HADD2.F32 R39, -RZ, R54.H1_H1 ;  /* 0x30000036ff277230 */ /* 0x000fe20000004100 */
[----:B------:R-:W-:Y:S01]  /*6760*/  FFMA.FTZ R5, R36, R43, R5 ;  /* 0x0000002b24057223 */ /* 0x000fe20000010005 */
[----:B------:R-:W-:Y:S01]  /*6770*/  HADD2.F32 R45, -RZ, R59.H0_H0 ;  /* 0x2000003bff2d7230 */ /* 0x000fe20000004100 */
        /* <DEDUP_REMOVED lines=11> */
.L_x_7099:
[----:B------:R-:W-:Y:S05]  /*6830*/  BSYNC B0 ;  /* 0x0000000000007941 */ /* 0x000fea0003800000 */
.L_x_7098:
[----:B-----5:R2:W-:Y:S02]  /*6840*/  ST.E.128 [R118.64], R36 ;  /* 0x0000002476007985 */ /* 0x0205e4000c101d06 */
.L_x_7097:
[----:B------:R-:W-:Y:S05]  /*6850*/  BSYNC B1 ;  /* 0x0000000000017941 */ /* 0x000fea0003800000 */
.L_x_7096:
[----:B------:R-:W-:Y:S01]  /*6860*/  ISETP.GE.AND P0, PT, R11, R111, PT ;  /* 0x0000006f0b00720c */ /* 0x000fe20003f06270 */
[----:B------:R-:W-:Y:S01]  /*6870*/  @!UPT UIADD3 URZ, URZ, URZ, URZ ;  /* 0x0000003f3f3ff290 */ /* 0x000fe2000fffe03f */
[----:B------:R-:W-:Y:S11]  /*6880*/  BSSY B1, `(.L_x_7100) ;  /* 0x000005d000017945 */ /* 0x000ff60003800000 */
[----:B------:R-:W-:-:S05]  /*6890*/  @P0 BRA `(.L_x_7101) ;  /* 0x000005b000000947 */ /* 0x000fca0003800000 */
[----:B--2---:R2:W5:Y:S01]  /*68a0*/  LD.E.128 R36, [R112.64+0x80] ;  /* 0x0000800670247980 */ /* 0x004562000c101d00 */
        /* <DEDUP_REMOVED lines=15> */
[C---:B------:R-:W-:Y:S02]  /*69a0*/  @P2 IADD3 R181, -R182.reuse, RZ, RZ ;  /* 0x000000ffb6b52210 */ /* 0x040fe40007ffe1ff */
[----:B------:R-:W-:Y:S02]  /*69b0*/  LEA R184, P0, R179, R114, 0x1 ;  /* 0x00000072b3b87211 */ /* 0x000fe400078008ff */
[----:B------:R-:W-:Y:S02]  /*69c0*/  LEA R22, P1, R181, R112, 0x1 ;  /* 0x00000070b5167211 */ /* 0x000fe400078208ff */
[----:B------:R-:W-:Y:S02]  /*69d0*/  LEA.HI.X.SX32 R185, R179, R115, 0x1, P0 ;  /* 0x00000073b3b97211 */ /* 0x000fe400000f0eff */
[----:B------:R-:W-:Y:S02]  /*69e0*/  MOV R179, RZ ;  /* 0x000000ff00b37202 */ /* 0x000fe40000000f00 */
[----:B------:R-:W-:Y:S02]  /*69f0*/  @P2 IADD3 R179, -R182, RZ, RZ ;  /* 0x000000ffb6b32210 */ /* 0x000fe40007ffe1ff */
[----:B------:R-:W-:Y:S01]  /*6a00*/  LEA.HI.X.SX32 R23, R181, R113, 0x1, P1 ;  /* 0x00000071b5177211 */ /* 0x000fe200008f0eff */
[----:B------:R-:W3:Y:S01]  /*6a10*/  LD.E.128 R184, [R184.64+0x80] ;  /* 0x00008006b8b87980 */ /* 0x000ee2000c101d00 */
[C---:B------:R-:W-:Y:S04]  /*6a20*/  LEA R40, P0, R179.reuse, R116, 0x1 ;  /* 0x00000074b3287211 */ /* 0x040fe800078008ff */
[----:B------:R-:W-:Y:S03]  /*6a30*/  LEA.HI.X.SX32 R41, R179, R117, 0x1, P0 ;  /* 0x00000075b3297211 */ /* 0x000fe600000f0eff */
[----:B--2---:R4:W2:Y:S08]  /*6a40*/  LD.E.128 R28, [R22.64+0x80] ;  /* 0x00008006161c7980 */ /* 0x0048b0000c101d00 */
[----:B------:R1:W2:Y:S02]  /*6a50*/  LD.E.128 R56, [R40.64+0x80] ;  /* 0x0000800628387980 */ /* 0x0002a4000c101d00 */
[----:B-1----:R-:W-:Y:S02]  /*6a60*/  HADD2.F32 R40, -RZ, R51.H0_H0 ;  /* 0x20000033ff287230 */ /* 0x002fe40000004100 */
[----:B---3--:R-:W-:Y:S02]  /*6a70*/  HADD2.F32 R33, -RZ, R184.H0_H0 ;  /* 0x200000b8ff217230 */ /* 0x008fe40000004100 */
[--C-:B------:R-:W-:Y:S02]  /*6a80*/  HADD2.F32 R27, -RZ, R185.reuse.H1_H1 ;  /* 0x300000b9ff1b7230 */ /* 0x100fe40000004100 */
[--C-:B------:R-:W-:Y:S01]  /*6a90*/  HADD2.F32 R24, -RZ, R186.reuse.H0_H0 ;  /* 0x200000baff187230 */ /* 0x100fe20000004100 */
[----:B------:R-:W-:Y:S01]  /*6aa0*/  @!P2 FADD.FTZ R33, -R33, -RZ ;  /* 0x800000ff2121a221 */ /* 0x000fe20000010100 */
[----:B----4-:R-:W-:Y:S01]  /*6ab0*/  HADD2.F32 R23, -RZ, R186.H1_H1 ;  /* 0x300000baff177230 */ /* 0x010fe20000004100 */
[----:B------:R-:W-:Y:S01]  /*6ac0*/  @!P2 FADD.FTZ R27, -R27, -RZ ;  /* 0x800000ff1b1ba221 */ /* 0x000fe20000010100 */
[----:B--2---:R-:W-:Y:S01]  /*6ad0*/  HADD2.F32 R34, -RZ, R28.H0_H0 ;  /* 0x2000001cff227230 */ /* 0x004fe20000004100 */
        /* <DEDUP_REMOVED lines=53> */
.L_x_7103:
[----:B------:R-:W-:Y:S05]  /*6e30*/  BSYNC B0 ;  /* 0x0000000000007941 */ /* 0x000fea0003800000 */
.L_x_7102:
[----:B-----5:R3:W-:Y:S02]  /*6e40*/  ST.E.128 [R118.64+0x80], R36 ;  /* 0x0000802476007985 */ /* 0x0207e4000c101d06 */
.L_x_7101:
[----:B------:R-:W-:Y:S05]  /*6e50*/  BSYNC B1 ;  /* 0x0000000000017941 */ /* 0x000fea0003800000 */
.L_x_7100:
[----:B------:R-:W-:Y:S11]  /*6e60*/  ISETP.GE.AND P0, PT, R10, R111, PT ;  /* 0x0000006f0a00720c */ /* 0x000ff60003f06270 */
[----:B------:R-:W-:Y:S02]  /*6e70*/  @!UPT UIADD3 URZ, URZ, URZ, URZ ;  /* 0x0000003f3f3ff290 */ /* 0x000fe4000fffe03f */
[----:B------:R-:W-:-:S05]  /*6e80*/  @P0 BRA `(.L_x_7095) ;  /* 0x000005b000000947 */ /* 0x000fca0003800000 */
[----:B--23--:R2:W5:Y:S01]  /*6e90*/  LD.E.128 R36, [R112.64+0x100] ;  /* 0x0001000670247980 */ /* 0x00c562000c101d00 */
        /* <DEDUP_REMOVED lines=88> */
.L_x_7105:
[----:B------:R-:W-:Y:S05]  /*7420*/  BSYNC B0 ;  /* 0x0000000000007941 */ /* 0x000fea0003800000 */
.L_x_7104:
[----:B-----5:R3:W-:Y:S02]  /*7430*/  ST.E.128 [R118.64+0x100], R36 ;  /* 0x0001002476007985 */ /* 0x0207e4000c101d06 */
.L_x_7095:
[----:B------:R-:W-:Y:S05]  /*7440*/  BSYNC B2 ;  /* 0x0000000000027941 */ /* 0x000fea0003800000 */
.L_x_7094:
[C---:B------:R-:W-:Y:S01]  /*7450*/  ISETP.GE.AND P0, PT, R145.reuse, R180, PT ;  /* 0x000000b49100720c */ /* 0x040fe20003f06270 */
[----:B------:R-:W-:Y:S03]  /*7460*/  BSSY B2, `(.L_x_7106) ;  /* 0x0000137000027945 */ /* 0x000fe60003800000 */
[----:B------:R-:W-:Y:S11]  /*7470*/  ISETP.GE.AND P0, PT, R145, R178, !P0 ;  /* 0x000000b29100720c */ /* 0x000ff60004706270 */
[----:B------:R-:W-:Y:S02]  /*7480*/  @!UPT UIADD3 URZ, URZ, URZ, URZ ;  /* 0x0000003f3f3ff290 */ /* 0x000fe4000fffe03f */
[----:B------:R-:W-:-:S05]  /*7490*/  @!P0 BRA `(.L_x_7107) ;  /* 0x0000133000008947 */ /* 0x000fca0003800000 */
[----:B-----5:R-:W-:Y:S01]  /*74a0*/  ISETP.GE.AND P0, PT, R14, R111, PT ;  /* 0x0000006f0e00720c */ /* 0x020fe20003f06270 */
[----:B------:R-:W-:Y:S01]  /*74b0*/  @!UPT UIADD3 URZ, URZ, URZ, URZ ;  /* 0x0000003f3f3ff290 */ /* 0x000fe2000fffe03f */
[----:B------:R-:W-:Y:S11]  /*74c0*/  BSSY B1, `(.L_x_7108) ;  /* 0x0000064000017945 */ /* 0x000ff60003800000 */
[----:B------:R-:W-:-:S05]  /*74d0*/  @P0 BRA `(.L_x_7109) ;  /* 0x0000062000000947 */ /* 0x000fca0003800000 */
[C---:B------:R-:W-:Y:S01]  /*74e0*/  LEA R184, P0, R89.reuse, R112, 0x1 ;  /* 0x0000007059b87211 */ /* 0x040fe200078008ff */
[----:B------:R-:W-:Y:S03]  /*74f0*/  BSSY B0, `(.L_x_7110) ;  /* 0x000005d000007945 */ /* 0x000fe60003800000 */
[----:B------:R-:W-:Y:S02]  /*7500*/  LEA.HI.X R185, R89, R113, R88, 0x1, P0 ;  /* 0x0000007159b97211 */ /* 0x000fe400000f0c58 */
[----:B------:R-:W-:Y:S03]  /*7510*/  ISETP.GE.AND P0, PT, R14, R21, PT ;  /* 0x000000150e00720c */ /* 0x000fe60003f06270 */
[----:B--23--:R2:W5:Y:S10]  /*7520*/  LD.E.128 R36, [R184.64] ;  /* 0x00000006b8247980 */ /* 0x00c574000c101d00 */
[----:B------:R-:W-:-:S05]  /*7530*/  @P0 BRA `(.L_x_7111) ;  /* 0x0000058000000947 */ /* 0x000fca0003800000 */
[----:B------:R-:W-:Y:S01]  /*7540*/  LEA.HI R179, R21, R21, RZ, 0x1 ;  /* 0x0000001515b37211 */ /* 0x000fe200078f08ff */
[----:B-----5:R-:W-:Y:S01]  /*7550*/  IMAD.MOV.U32 R49, RZ, RZ, R39 ;  /* 0x000000ffff317224 */ /* 0x020fe200078e0027 */
[--C-:B------:R-:W-:Y:S01]  /*7560*/  HADD2.F32 R39, -RZ, R36.reuse.H1_H1 ;  /* 0x30000024ff277230 */ /* 0x100fe20000004100 */
[----:B------:R-:W-:Y:S02]  /*7570*/  MOV R183, RZ ;  /* 0x000000ff00b77202 */ /* 0x000fe40000000f00 */
[----:B------:R-:W-:Y:S02]  /*7580*/  SHF.R.S32.HI R179, RZ, 0x1, R179 ;  /* 0x00000001ffb37819 */ /* 0x000fe400000114b3 */
[----:B------:R-:W-:Y:S01]  /*7590*/  MOV R51, R37 ;  /* 0x0000002500337202 */ /* 0x000fe20000000f00 */
[----:B------:R-:W-:Y:S01]  /*75a0*/  HADD2.F32 R37, -RZ, R36.H0_H0 ;  /* 0x20000024ff257230 */ /* 0x000fe20000004100 */
[-C--:B------:R-:W-:Y:S02]  /*75b0*/  ISETP.GE.AND P1, PT, R14, R179.reuse, PT ;  /* 0x000000b30e00720c */ /* 0x080fe40003f26270 */
[----:B------:R-:W-:Y:S02]  /*75c0*/  MOV R182, R179 ;  /* 0x000000b300b67202 */ /* 0x000fe40000000f00 */
[----:B------:R-:W-:Y:S09]  /*75d0*/  MOV R54, R38 ;  /* 0x0000002600367202 */ /* 0x000ff20000000f00 */
[C---:B------:R-:W-:Y:S02]  /*75e0*/  @P1 IADD3 R182, -R179.reuse, RZ, RZ ;  /* 0x000000ffb3b61210 */ /* 0x040fe40007ffe1ff */
[----:B------:R-:W-:Y:S02]  /*75f0*/  @P1 IADD3 R183, -R179, RZ, RZ ;  /* 0x000000ffb3b71210 */ /* 0x000fe40007ffe1ff */
[----:B------:R-:W-:Y:S02]  /*7600*/  LEA R22, P0, R182, R184, 0x1 ;  /* 0x000000b8b6167211 */ /* 0x000fe400078008ff */
[----:B------:R-:W-:Y:S02]  /*7610*/  IADD3 R181, P2, R148, R183, RZ ;  /* 0x000000b794b57210 */ /* 0x000fe40007f5e0ff */
[----:B------:R-:W-:Y:S02]  /*7620*/  LEA.HI.X.SX32 R23, R182, R185, 0x1, P0 ;  /* 0x000000b9b6177211 */ /* 0x000fe400000f0eff */
[----:B--2---:R-:W-:Y:S02]  /*7630*/  LEA R184, P0, R181, R114, 0x1 ;  /* 0x00000072b5b87211 */ /* 0x004fe400078008ff */
[-C--:B------:R-:W-:Y:S01]  /*7640*/  LEA.HI.X.SX32 R182, R183, R130.reuse, 0x1, P2 ;  /* 0x00000082b7b67211 */ /* 0x080fe200010f0eff */
[----:B------:R-:W2:Y:S03]  /*7650*/  LD.E.128 R28, [R22.64] ;  /* 0x00000006161c7980 */ /* 0x000ea6000c101d00 */
[----:B------:R-:W-:Y:S02]  /*7660*/  LEA.HI.X R185, R181, R115, R182, 0x1, P0 ;  /* 0x00000073b5b97211 */ /* 0x000fe400000f0cb6 */
[----:B------:R-:W-:Y:S01]  /*7670*/  MOV R181, RZ ;  /* 0x000000ff00b57202 */ /* 0x000fe20000000f00 */
[----:B------:R-:W-:Y:S03]  /*7680*/  @P1 IMAD.MOV R181, RZ, RZ, -R179 ;  /* 0x000000ffffb51224 */ /* 0x000fe600078e0ab3 */
[----:B------:R-:W3:Y:S02]  /*7690*/  LD.E.128 R184, [R184.64] ;  /* 0x00000006b8b87980 */ /* 0x000ee4000c101d00 */
[----:B------:R-:W-:Y:S04]  /*76a0*/  IADD3 R179, P0, R148, R181, RZ ;  /* 0x000000b594b37210 */ /* 0x000fe80007f1e0ff */
[----:B------:R-:W-:Y:S02]  /*76b0*/  LEA.HI.X.SX32 R182, R181, R130, 0x1, P0 ;  /* 0x00000082b5b67211 */ /* 0x000fe400000f0eff */
[C---:B------:R-:W-:Y:S04]  /*76c0*/  LEA R40, P0, R179.reuse, R116, 0x1 ;  /* 0x00000074b3287211 */ /* 0x040fe800078008ff */
[----:B------:R-:W-:Y:S05]  /*76d0*/  LEA.HI.X R41, R179, R117, R182, 0x1, P0 ;  /* 0x00000075b3297211 */ /* 0x000fea00000f0cb6 */
[----:B------:R4:W3:Y:S02]  /*76e0*/  LD.E.128 R56, [R40.64] ;  /* 0x0000000628387980 */ /* 0x0008e4000c101d00 */
[----:B----4-:R-:W-:Y:S02]  /*76f0*/  HADD2.F32 R40, -RZ, R51.H0_H0 ;  /* 0x20000033ff287230 */ /* 0x010fe40000004100 */
[--C-:B--2---:R-:W-:Y:S01]  /*7700*/  HADD2.F32 R34, -RZ, R28.reuse.H0_H0 ;  /* 0x2000001cff227230 */ /* 0x104fe20000004100 */
[----:B------:R-:W-:Y:S01]  /*7710*/  MOV R35, R29 ;  /* 0x0000001d00237202 */ /* 0x000fe20000000f00 */
[----:B------:R-:W-:Y:S01]  /*7720*/  HADD2.F32 R32, -RZ, R28.H1_H1 ;  /* 0x3000001cff207230 */ /* 0x000fe20000004100 */
[----:B------:R-:W-:Y:S02]  /*7730*/  MOV R25, R31 ;  /* 0x0000001f00197202 */ /* 0x000fe40000000f00 */
        /* <DEDUP_REMOVED lines=22> */
[----:B------:R-:W-:Y:S01]  /*78a0*/  FFMA.FTZ R0, R37, R36, R0 ;  /* 0x0000002425007223 */ /* 0x000fe20000010000 */
[--C-:B------:R-:W-:Y:S01]  /*78b0*/  HADD2.F32 R41, -RZ, R57.reuse.H0_H0 ;  /* 0x20000039ff297230 */ /* 0x100fe20000004100 */
        /* <DEDUP_REMOVED lines=32> */
.L_x_7111:
[----:B------:R-:W-:Y:S05]  /*7ac0*/  BSYNC B0 ;  /* 0x0000000000007941 */ /* 0x000fea0003800000 */
.L_x_7110:
[C---:B------:R-:W-:Y:S04]  /*7ad0*/  LEA R2, P0, R208.reuse, R118, 0x1 ;  /* 0x00000076d0027211 */ /* 0x040fe800078008ff */
[----:B------:R-:W-:Y:S05]  /*7ae0*/  LEA.HI.X R3, R208, R119, R209, 0x1, P0 ;  /* 0x00000077d0037211 */ /* 0x000fea00000f0cd1 */
[----:B-----5:R3:W-:Y:S04]  /*7af0*/  ST.E.128 [R2.64], R36 ;  /* 0x0000002402007985 */ /* 0x0207e8000c101d06 */
.L_x_7109:
[----:B------:R-:W-:Y:S05]  /*7b00*/  BSYNC B1 ;  /* 0x0000000000017941 */ /* 0x000fea0003800000 */
.L_x_7108:
[----:B------:R-:W-:Y:S01]  /*7b10*/  ISETP.GE.AND P0, PT, R11, R111, PT ;  /* 0x0000006f0b00720c */ /* 0x000fe20003f06270 */
[----:B------:R-:W-:Y:S01]  /*7b20*/  @!UPT UIADD3 URZ, URZ, URZ, URZ ;  /* 0x0000003f3f3ff290 */ /* 0x000fe2000fffe03f */
[----:B------:R-:W-:Y:S11]  /*7b30*/  BSSY B1, `(.L_x_7112) ;  /* 0x0000064000017945 */ /* 0x000ff60003800000 */
[----:B------:R-:W-:-:S05]  /*7b40*/  @P0 BRA `(.L_x_7113) ;  /* 0x0000062000000947 */ /* 0x000fca0003800000 */
[C---:B--2---:R-:W-:Y:S01]  /*7b50*/  LEA R184, P0, R90.reuse, R112, 0x1 ;  /* 0x000000705ab87211 */ /* 0x044fe200078008ff */
[----:B------:R-:W-:Y:S03]  /*7b60*/  BSSY B0, `(.L_x_7114) ;  /* 0x000005d000007945 */ /* 0x000fe60003800000 */
[----:B------:R-:W-:Y:S02]  /*7b70*/  LEA.HI.X R185, R90, R113, R91, 0x1, P0 ;  /* 0x000000715ab97211 */ /* 0x000fe400000f0c5b */
[----:B------:R-:W-:Y:S03]  /*7b80*/  ISETP.GE.AND P0, PT, R11, R21, PT ;  /* 0x000000150b00720c */ /* 0x000fe60003f06270 */
[----:B---3--:R2:W5:Y:S10]  /*7b90*/  LD.E.128 R36, [R184.64] ;  /* 0x00000006b8247980 */ /* 0x008574000c101d00 */
        /* <DEDUP_REMOVED lines=13> */
[----:B------:R-:W-:Y:S02]  /*7c70*/  IADD3 R179, P2, R139, R181, RZ ;  /* 0x000000b58bb37210 */ /* 0x000fe40007f5e0ff */
[----:B------:R-:W-:Y:S02]  /*7c80*/  LEA R22, P0, R183, R184, 0x1 ;  /* 0x000000b8b7167211 */ /* 0x000fe400078008ff */
[----:B--2---:R-:W-:Y:S02]  /*7c90*/  LEA.HI.X.SX32 R184, R181, R128, 0x1, P2 ;  /* 0x00000080b5b87211 */ /* 0x004fe400010f0eff */
[----:B------:R-:W-:Y:S01]  /*7ca0*/  MOV R181, RZ ;  /* 0x000000ff00b57202 */ /* 0x000fe20000000f00 */
[----:B------:R-:W-:Y:S01]  /*7cb0*/  @P1 IMAD.MOV R181, RZ, RZ, -R182 ;  /* 0x000000ffffb51224 */ /* 0x000fe200078e0ab6 */
[----:B------:R-:W-:Y:S02]  /*7cc0*/  LEA.HI.X.SX32 R23, R183, R185, 0x1, P0 ;  /* 0x000000b9b7177211 */ /* 0x000fe400000f0eff */
[C---:B------:R-:W-:Y:S03]  /*7cd0*/  LEA R186, P0, R179.reuse, R114, 0x1 ;  /* 0x00000072b3ba7211 */ /* 0x040fe600078008ff */
[----:B------:R-:W2:Y:S01]  /*7ce0*/  LD.E.128 R28, [R22.64] ;  /* 0x00000006161c7980 */ /* 0x000ea2000c101d00 */
[----:B------:R-:W-:Y:S02]  /*7cf0*/  LEA.HI.X R187, R179, R115, R184, 0x1, P0 ;  /* 0x00000073b3bb7211 */ /* 0x000fe400000f0cb8 */
[----:B------:R-:W-:Y:S04]  /*7d00*/  IADD3 R179, P0, R139, R181, RZ ;  /* 0x000000b58bb37210 */ /* 0x000fe80007f1e0ff */
[----:B------:R-:W-:Y:S01]  /*7d10*/  LEA.HI.X.SX32 R182, R181, R128, 0x1, P0 ;  /* 0x00000080b5b67211 */ /* 0x000fe200000f0eff */
[----:B------:R-:W3:Y:S01]  /*7d20*/  LD.E.128 R184, [R186.64] ;  /* 0x00000006bab87980 */ /* 0x000ee2000c101d00 */
        /* <DEDUP_REMOVED lines=9> */
[----:B------:R-:W-:Y:S02]  /*7dc0*/  HADD2.F32 R30, -RZ, R35.H0_H0 ;  /* 0x20000023ff1e7230 */ /* 0x000fe40000004100 */
        /* <DEDUP_REMOVED lines=54> */
.L_x_7115:
[----:B------:R-:W-:Y:S05]  /*8130*/  BSYNC B0 ;  /* 0x0000000000007941 */ /* 0x000fea0003800000 */
.L_x_7114:
[C---:B------:R-:W-:Y:S04]  /*8140*/  LEA R2, P0, R83.reuse, R118, 0x1 ;  /* 0x0000007653027211 */ /* 0x040fe800078008ff */
[----:B------:R-:W-:Y:S05]  /*8150*/  LEA.HI.X R3, R83, R119, R82, 0x1, P0 ;  /* 0x0000007753037211 */ /* 0x000fea00000f0c52 */
[----:B-----5:R3:W-:Y:S04]  /*8160*/  ST.E.128 [R2.64], R36 ;  /* 0x0000002402007985 */ /* 0x0207e8000c101d06 */
.L_x_7113:
[----:B------:R-:W-:Y:S05]  /*8170*/  BSYNC B1 ;  /* 0x0000000000017941 */ /* 0x000fea0003800000 */
.L_x_7112:
[----:B------:R-:W-:Y:S11]  /*8180*/  ISETP.GE.AND P0, PT, R10, R111, PT ;  /* 0x0000006f0a00720c */ /* 0x000ff60003f06270 */
[----:B------:R-:W-:Y:S02]  /*8190*/  @!UPT UIADD3 URZ, URZ, URZ, URZ ;  /* 0x0000003f3f3ff290 */ /* 0x000fe4000fffe03f */
        /* <DEDUP_REMOVED lines=22> */
[C---:B--2---:R-:W-:Y:S02]  /*8300*/  LEA R184, P0, R181.reuse, R114, 0x1 ;  /* 0x00000072b5b87211 */ /* 0x044fe400078008ff */
[----:B------:R-:W-:Y:S01]  /*8310*/  LEA.HI.X.SX32 R182, R182, R126, 0x1, P2 ;  /* 0x0000007eb6b67211 */ /* 0x000fe200010f0eff */
        /* <DEDUP_REMOVED lines=71> */
.L_x_7117:
[----:B------:R-:W-:Y:S05]  /*8790*/  BSYNC B0 ;  /* 0x0000000000007941 */ /* 0x000fea0003800000 */
.L_x_7116:
[C---:B------:R-:W-:Y:S04]  /*87a0*/  LEA R2, P0, R79.reuse, R118, 0x1 ;  /* 0x000000764f027211 */ /* 0x040fe800078008ff */
[----:B------:R-:W-:Y:S05]  /*87b0*/  LEA.HI.X R3, R79, R119, R78, 0x1, P0 ;  /* 0x000000774f037211 */ /* 0x000fea00000f0c4e */
[----:B-----5:R3:W-:Y:S04]  /*87c0*/  ST.E.128 [R2.64], R36 ;  /* 0x0000002402007985 */ /* 0x0207e8000c101d06 */
.L_x_7107:
[----:B------:R-:W-:Y:S05]  /*87d0*/  BSYNC B2 ;  /* 0x0000000000027941 */ /* 0x000fea0003800000 */
.L_x_7106:
        /* <DEDUP_REMOVED lines=27> */
[C---:B------:R-:W-:Y:S02]  /*8990*/  LEA R22, P0, R183.reuse, R184, 0x1 ;  /* 0x000000b8b7167211 */ /* 0x040fe400078008ff */
        /* <DEDUP_REMOVED lines=75> */
.L_x_7123:
[----:B------:R-:W-:Y:S05]  /*8e50*/  BSYNC B0 ;  /* 0x0000000000007941 */ /* 0x000fea0003800000 */
.L_x_7122:
[C---:B------:R-:W-:Y:S04]  /*8e60*/  LEA R2, P0, R84.reuse, R118, 0x1 ;  /* 0x0000007654027211 */ /* 0x040fe800078008ff */
[----:B------:R-:W-:Y:S05]  /*8e70*/  LEA.HI.X R3, R84, R119, R85, 0x1, P0 ;  /* 0x0000007754037211 */ /* 0x000fea00000f0c55 */
[----:B-----5:R3:W-:Y:S04]  /*8e80*/  ST.E.128 [R2.64], R36 ;  /* 0x0000002402007985 */ /* 0x0207e8000c101d06 */
.L_x_7121:
[----:B------:R-:W-:Y:S05]  /*8e90*/  BSYNC B1 ;  /* 0x0000000000017941 */ /* 0x000fea0003800000 */
.L_x_7120:
        /* <DEDUP_REMOVED lines=22> */
[C---:B------:R-:W-:Y:S02]  /*9000*/  IADD3 R179, P2, R136.reuse, R181, RZ ;  /* 0x000000b588b37210 */ /* 0x040fe40007f5e0ff */
        /* <DEDUP_REMOVED lines=75> */
.L_x_7127:
[----:B------:R-:W-:Y:S05]  /*94c0*/  BSYNC B0 ;  /* 0x0000000000007941 */ /* 0x000fea0003800000 */
.L_x_7126:
[C---:B------:R-:W-:Y:S04]  /*94d0*/  LEA R2, P0, R81.reuse, R118, 0x1 ;  /* 0x0000007651027211 */ /* 0x040fe800078008ff */
[----:B------:R-:W-:Y:S05]  /*94e0*/  LEA.HI.X R3, R81, R119, R80, 0x1, P0 ;  /* 0x0000007751037211 */ /* 0x000fea00000f0c50 */
[----:B-----5:R3:W-:Y:S04]  /*94f0*/  ST.E.128 [R2.64], R36 ;  /* 0x0000002402007985 */ /* 0x0207e8000c101d06 */
.L_x_7125:
[----:B------:R-:W-:Y:S05]  /*9500*/  BSYNC B1 ;  /* 0x0000000000017941 */ /* 0x000fea0003800000 */
.L_x_7124:
        /* <DEDUP_REMOVED lines=97> */
.L_x_7129:
[----:B------:R-:W-:Y:S05]  /*9b20*/  BSYNC B0 ;  /* 0x0000000000007941 */ /* 0x000fea0003800000 */
.L_x_7128:
[C---:B------:R-:W-:Y:S04]  /*9b30*/  LEA R2, P0, R77.reuse, R118, 0x1 ;  /* 0x000000764d027211 */ /* 0x040fe800078008ff */
[----:B------:R-:W-:Y:S05]  /*9b40*/  LEA.HI.X R3, R77, R119, R76, 0x1, P0 ;  /* 0x000000774d037211 */ /* 0x000fea00000f0c4c */
[----:B-----5:R3:W-:Y:S04]  /*9b50*/  ST.E.128 [R2.64], R36 ;  /* 0x0000002402007985 */ /* 0x0207e8000c101d06 */
.L_x_7119:
[----:B------:R-:W-:Y:S05]  /*9b60*/  BSYNC B2 ;  /* 0x0000000000027941 */ /* 0x000fea0003800000 */
.L_x_7118:
        /* <DEDUP_REMOVED lines=9> */
[----:B------:R-:W-:Y:S01]  /*9c00*/  IMAD.WIDE.U32 R182, R176, 0x60, R112 ;  /* 0x00000060b0b67825 */ /* 0x000fe200078e0070 */
[----:B------:R-:W-:Y:S01]  /*9c10*/  ISETP.GE.AND P0, PT, R14, R21, PT ;  /* 0x000000150e00720c */ /* 0x000fe20003f06270 */
[----:B------:R-:W-:Y:S02]  /*9c20*/  BSSY B0, `(.L_x_7134) ;  /* 0x000005d000007945 */ /* 0x000fe40003800000 */
[----:B------:R-:W-:Y:S05]  /*9c30*/  IMAD R0, R177, 0x60, RZ ;  /* 0x00000060b1007824 */ /* 0x000fea00078e02ff */
[----:B------:R-:W-:Y:S05]  /*9c40*/  IADD3 R183, R183, R0, RZ ;  /* 0x00000000b7b77210 */ /* 0x000fea0007ffe0ff */
[----:B--23--:R2:W5:Y:S01]  /*9c50*/  LD.E.128 R36, [R182.64] ;  /* 0x00000006b6247980 */ /* 0x00c562000c101d00 */
        /* <DEDUP_REMOVED lines=16> */
[----:B------:R-:W-:Y:S02]  /*9d60*/  LEA.HI.X.SX32 R180, R180, R127, 0x1, P2 ;  /* 0x0000007fb4b47211 */ /* 0x000fe400010f0eff */
[C---:B--2---:R-:W-:Y:S01]  /*9d70*/  LEA R182, P0, R178.reuse, R114, 0x1 ;  /* 0x00000072b2b67211 */ /* 0x044fe200078008ff */
        /* <DEDUP_REMOVED lines=71> */
.L_x_7135:
[----:B------:R-:W-:Y:S05]  /*a1f0*/  BSYNC B0 ;  /* 0x0000000000007941 */ /* 0x000fea0003800000 */
.L_x_7134:
[----:B------:R-:W-:Y:S02]  /*a200*/  IMAD R0, R61, 0x60, RZ ;  /* 0x000000603d007824 */ /* 0x000fe400078e02ff */
[----:B------:R-:W-:Y:S05]  /*a210*/  IMAD.WIDE.U32 R2, R60, 0x60, R118 ;  /* 0x000000603c027825 */ /* 0x000fea00078e0076 */
[----:B------:R-:W-:Y:S05]  /*a220*/  IADD3 R3, R3, R0, RZ ;  /* 0x0000000003037210 */ /* 0x000fea0007ffe0ff */
[----:B-----5:R3:W-:Y:S02]  /*a230*/  ST.E.128 [R2.64], R36 ;  /* 0x0000002402007985 */ /* 0x0207e4000c101d06 */
.L_x_7133:
[----:B------:R-:W-:Y:S05]  /*a240*/  BSYNC B1 ;  /* 0x0000000000017941 */ /* 0x000fea0003800000 */
.L_x_7132:
        /* <DEDUP_REMOVED lines=15> */
[----:B------:R-:W-:Y:S02]  /*a340*/  MOV R184, RZ ;  /* 0x000000ff00b87202 */ /* 0x000fe40000000f00 */
[-C--:B------:R-:W-:Y:S02]  /*a350*/  ISETP.GE.AND P1, PT, R11, R178.reuse, PT ;  /* 0x000000b20b00720c */ /* 0x080fe40003f26270 */
[----:B------:R-:W-:Y:S02]  /*a360*/  MOV R181, R178 ;  /* 0x000000b200b57202 */ /* 0x000fe40000000f00 */
[----:B------:R-:W-:Y:S01]  /*a370*/  MOV R51, R37 ;  /* 0x0000002500337202 */ /* 0x000fe20000000f00 */
[----:B------:R-:W-:Y:S01]  /*a380*/  HADD2.F32 R37, -RZ, R36.H0_H0 ;  /* 0x20000024ff257230 */ /* 0x000fe20000004100 */
[----:B------:R-:W-:Y:S07]  /*a390*/  MOV R54, R38 ;  /* 0x0000002600367202 */ /* 0x000fee0000000f00 */
[C---:B------:R-:W-:Y:S01]  /*a3a0*/  @P1 IADD3 R181, -R178.reuse, RZ, RZ ;  /* 0x000000ffb2b51210 */ /* 0x040fe20007ffe1ff */
[----:B------:R-:W-:Y:S01]  /*a3b0*/  @P1 IMAD.MOV R184, RZ, RZ, -R178 ;  /* 0x000000ffffb81224 */ /* 0x000fe200078e0ab2 */
        /* <DEDUP_REMOVED lines=75> */
.L_x_7139:
[----:B------:R-:W-:Y:S05]  /*a870*/  BSYNC B0 ;  /* 0x0000000000007941 */ /* 0x000fea0003800000 */
.L_x_7138:
[C---:B------:R-:W-:Y:S04]  /*a880*/  LEA R2, P0, R75.reuse, R118, 0x1 ;  /* 0x000000764b027211 */ /* 0x040fe800078008ff */
[----:B------:R-:W-:Y:S05]  /*a890*/  LEA.HI.X R3, R75, R119, R74, 0x1, P0 ;  /* 0x000000774b037211 */ /* 0x000fea00000f0c4a */
[----:B-----5:R3:W-:Y:S04]  /*a8a0*/  ST.E.128 [R2.64], R36 ;  /* 0x0000002402007985 */ /* 0x0207e8000c101d06 */
.L_x_7137:
[----:B------:R-:W-:Y:S05]  /*a8b0*/  BSYNC B1 ;  /* 0x0000000000017941 */ /* 0x000fea0003800000 */
.L_x_7136:
[----:B------:R-:W-:Y:S11]  /*a8c0*/  ISETP.GE.AND P0, PT, R10, R111, PT ;  /* 0x0000006f0a00720c */ /* 0x000ff60003f06270 */
[----:B------:R-:W-:Y:S02]  /*a8d0*/  @!UPT UIADD3 URZ, URZ, URZ, URZ ;  /* 0x0000003f3f3ff290 */ /* 0x000fe4000fffe03f */
[----:B------:R-:W-:-:S05]  /*a8e0*/  @P0 BRA `(.L_x_7131) ;  /* 0x0000064000000947 */ /* 0x000fca0003800000 */
[C---:B------:R-:W-:Y:S01]  /*a8f0*/  LEA R180, P0, R103.reuse, R112, 0x1 ;  /* 0x0000007067b47211 */ /* 0x040fe200078008ff */
[----:B------:R-:W-:Y:S03]  /*a900*/  BSSY B0, `(.L_x_7140) ;  /* 0x000005f000007945 */ /* 0x000fe60003800000 */
[----:B------:R-:W-:Y:S02]  /*a910*/  LEA.HI.X R181, R103, R113, R102, 0x1, P0 ;  /* 0x0000007167b57211 */ /* 0x000fe400000f0c66 */
[----:B------:R-:W-:Y:S03]  /*a920*/  ISETP.GE.AND P0, PT, R10, R21, PT ;  /* 0x000000150a00720c */ /* 0x000fe60003f06270 */
[----:B------:R4:W5:Y:S10]  /*a930*/  LD.E.128 R40, [R180.64] ;  /* 0x00000006b4287980 */ /* 0x000974000c101d00 */
[----:B------:R-:W-:-:S05]  /*a940*/  @P0 BRA `(.L_x_7141) ;  /* 0x000005a000000947 */ /* 0x000fca0003800000 */
[----:B------:R-:W-:Y:S01]  /*a950*/  LEA.HI R111, R21, R21, RZ, 0x1 ;  /* 0x00000015156f7211 */ /* 0x000fe200078f08ff */
[----:B--23-5:R-:W-:Y:S01]  /*a960*/  IMAD.MOV.U32 R38, RZ, RZ, R40 ;  /* 0x000000ffff267224 */ /* 0x02cfe200078e0028 */
[----:B------:R-:W-:Y:S02]  /*a970*/  MOV R179, RZ ;  /* 0x000000ff00b37202 */ /* 0x000fe40000000f00 */
[----:B------:R-:W-:Y:S02]  /*a980*/  SHF.R.S32.HI R111, RZ, 0x1, R111 ;  /* 0x00000001ff6f7819 */ /* 0x000fe4000001146f */
[--C-:B------:R-:W-:Y:S01]  /*a990*/  HADD2.F32 R33, -RZ, R38.reuse.H0_H0 ;  /* 0x20000026ff217230 */ /* 0x100fe20000004100 */
[----:B------:R-:W-:Y:S01]  /*a9a0*/  MOV R51, R41 ;  /* 0x0000002900337202 */ /* 0x000fe20000000f00 */
[----:B------:R-:W-:Y:S01]  /*a9b0*/  HADD2.F32 R37, -RZ, R38.H1_H1 ;  /* 0x30000026ff257230 */ /* 0x000fe20000004100 */
[-C--:B------:R-:W-:Y:S02]  /*a9c0*/  ISETP.GE.AND P1, PT, R10, R111.reuse, PT ;  /* 0x0000006f0a00720c */ /* 0x080fe40003f26270 */
[----:B------:R-:W-:Y:S01]  /*a9d0*/  MOV R178, R111 ;  /* 0x0000006f00b27202 */ /* 0x000fe20000000f00 */
[----:B------:R-:W-:Y:S01]  /*a9e0*/  HADD2.F32 R40, -RZ, R51.H0_H0 ;  /* 0x20000033ff287230 */ /* 0x000fe20000004100 */
[----:B------:R-:W-:Y:S02]  /*a9f0*/  MOV R46, R42 ;  /* 0x0000002a002e7202 */ /* 0x000fe40000000f00 */
[----:B------:R-:W-:Y:S07]  /*aa00*/  MOV R49, R43 ;  /* 0x0000002b00317202 */ /* 0x000fee0000000f00 */
[----:B------:R-:W-:Y:S01]  /*aa10*/  @P1 IMAD.MOV R179, RZ, RZ, -R111 ;  /* 0x000000ffffb31224 */ /* 0x000fe200078e0a6f */
[----:B------:R-:W-:Y:S04]  /*aa20*/  @P1 IADD3 R178, -R111, RZ, RZ ;  /* 0x000000ff6fb21210 */ /* 0x000fe80007ffe1ff */
[----:B------:R-:W-:Y:S02]  /*aa30*/  LEA R20, P0, R178, R180, 0x1 ;  /* 0x000000b4b2147211 */ /* 0x000fe400078008ff */
[----:B------:R-:W-:Y:S02]  /*aa40*/  IADD3 R54, P2, R132, R179, RZ ;  /* 0x000000b384367210 */ /* 0x000fe40007f5e0ff */
[----:B------:R-:W-:Y:S02]  /*aa50*/  LEA.HI.X.SX32 R21, R178, R181, 0x1, P0 ;  /* 0x000000b5b2157211 */ /* 0x000fe400000f0eff */
[C---:B----4-:R-:W-:Y:S02]  /*aa60*/  LEA R180, P0, R54.reuse, R114, 0x1 ;  /* 0x0000007236b47211 */ /* 0x050fe400078008ff */
[-C--:B------:R-:W-:Y:S02]  /*aa70*/  LEA.HI.X.SX32 R179, R179, R122.reuse, 0x1, P2 ;  /* 0x0000007ab3b37211 */ /* 0x080fe400010f0eff */
[----:B------:R-:W2:Y:S02]  /*aa80*/  LD.E.128 R20, [R20.64] ;  /* 0x0000000614147980 */ /* 0x000ea4000c101d00 */
[----:B------:R-:W-:Y:S02]  /*aa90*/  LEA.HI.X R181, R54, R115, R179, 0x1, P0 ;  /* 0x0000007336b57211 */ /* 0x000fe400000f0cb3 */
[----:B------:R-:W-:Y:S02]  /*aaa0*/  MOV R179, RZ ;  /* 0x000000ff00b37202 */ /* 0x000fe40000000f00 */
[----:B------:R-:W-:Y:S02]  /*aab0*/  @P1 IADD3 R179, -R111, RZ, RZ ;  /* 0x000000ff6fb31210 */ /* 0x000fe40007ffe1ff */
[----:B------:R-:W3:Y:S02]  /*aac0*/  LD.E.128 R180, [R180.64] ;  /* 0x00000006b4b47980 */ /* 0x000ee4000c101d00 */
[----:B------:R-:W-:Y:S04]  /*aad0*/  IADD3 R111, P0, R132, R179, RZ ;  /* 0x000000b3846f7210 */ /* 0x000fe80007f1e0ff */
[----:B------:R-:W-:Y:S02]  /*aae0*/  LEA.HI.X.SX32 R54, R179, R122, 0x1, P0 ;  /* 0x0000007ab3367211 */ /* 0x000fe400000f0eff */
[C---:B------:R-:W-:Y:S04]  /*aaf0*/  LEA R44, P0, R111.reuse, R116, 0x1 ;  /* 0x000000746f2c7211 */ /* 0x040fe800078008ff */
[----:B------:R-:W-:Y:S05]  /*ab00*/  LEA.HI.X R45, R111, R117, R54, 0x1, P0 ;  /* 0x000000756f2d7211 */ /* 0x000fea00000f0c36 */
[----:B------:R-:W4:Y:S01]  /*ab10*/  LD.E.128 R56, [R44.64] ;  /* 0x000000062c387980 */ /* 0x000f22000c101d00 */
[--C-:B---3--:R-:W-:Y:S01]  /*ab20*/  HADD2.F32 R29, -RZ, R180.reuse.H0_H0 ;  /* 0x200000b4ff1d7230 */ /* 0x108fe20000004100 */
[----:B--2---:R-:W-:Y:S01]  /*ab30*/  IMAD.MOV.U32 R30, RZ, RZ, R20 ;  /* 0x000000ffff1e7224 */ /* 0x004fe200078e0014 */
[----:B------:R-:W-:Y:S01]  /*ab40*/  HADD2.F32 R27, -RZ, R180.H1_H1 ;  /* 0x300000b4ff1b7230 */ /* 0x000fe20000004100 */
[----:B------:R-:W-:Y:S01]  /*ab50*/  MOV R31, R21 ;  /* 0x00000015001f7202 */ /* 0x000fe20000000f00 */
[--C-:B------:R-:W-:Y:S01]  /*ab60*/  HADD2.F32 R25, -RZ, R181.reuse.H0_H0 ;  /* 0x200000b5ff197230 */ /* 0x100fe20000004100 */
[----:B------:R-:W-:Y:S01]  /*ab70*/  @!P1 FADD.FTZ R29, -R29, -RZ ;  /* 0x800000ff1d1d9221 */ /* 0x000fe20000010100 */
[--C-:B------:R-:W-:Y:S01]  /*ab80*/  HADD2.F32 R36, -RZ, R30.reuse.H0_H0 ;  /* 0x2000001eff247230 */ /* 0x100fe20000004100 */
        /* <DEDUP_REMOVED lines=10> */
[----:B------:R-:W-:Y:S01]  /*ac30*/  @!P1 FADD.FTZ R23, -R23, -RZ ;  /* 0x800000ff17179221 */ /* 0x000fe20000010100 */
[--C-:B----4-:R-:W-:Y:S01]  /*ac40*/  HADD2.F32 R35, -RZ, R56.reuse.H0_H0 ;  /* 0x20000038ff237230 */ /* 0x110fe20000004100 */
        /* <DEDUP_REMOVED lines=34> */
[----:B------:R-:W-:Y:S01]  /*ae70*/  FFMA.FTZ R6, R35, R43, R6 ;  /* 0x0000002b23067223 */ /* 0x000fe20000010006 */
[----:B------:R-:W-:Y:S02]  /*ae80*/  HADD2.F32 R45, -RZ, R59.H1_H1 ;  /* 0x3000003bff2d7230 */ /* 0x000fe40000004100 */
[----:B------:R-:W-:Y:S01]  /*ae90*/  HADD2.F32 R37, -RZ, R49.H1_H1 ;  /* 0x30000031ff257230 */ /* 0x000fe20000004100 */
[----:B------:R-:W-:Y:S01]  /*aea0*/  FFMA.FTZ R7, R40, R44, R7 ;  /* 0x0000002c28077223 */ /* 0x000fe20000010007 */
[----:B------:R-:W-:Y:S02]  /*aeb0*/  F2FP.PACK_AB R40, R2, R0 ;  /* 0x000000000228723e */ /* 0x000fe400000000ff */
[----:B------:R-:W-:Y:S01]  /*aec0*/  F2FP.PACK_AB R42, R6, R5 ;  /* 0x00000005062a723e */ /* 0x000fe200000000ff */
[----:B------:R-:W-:Y:S05]  /*aed0*/  FFMA.FTZ R8, R37, R45, R8 ;  /* 0x0000002d25087223 */ /* 0x000fea0000010008 */
[----:B------:R-:W-:Y:S02]  /*aee0*/  F2FP.PACK_AB R43, R8, R7 ;  /* 0x00000007082b723e */ /* 0x000fe400000000ff */
.L_x_7141:
[----:B------:R-:W-:Y:S05]  /*aef0*/  BSYNC B0 ;  /* 0x0000000000007941 */ /* 0x000fea0003800000 */
.L_x_7140:
[C---:B---3--:R-:W-:Y:S04]  /*af00*/  LEA R2, P0, R73.reuse, R118, 0x1 ;  /* 0x0000007649027211 */ /* 0x048fe800078008ff */
[----:B------:R-:W-:Y:S05]  /*af10*/  LEA.HI.X R3, R73, R119, R72, 0x1, P0 ;  /* 0x0000007749037211 */ /* 0x000fea00000f0c48 */
[----:B-----5:R3:W-:Y:S04]  /*af20*/  ST.E.128 [R2.64], R40 ;  /* 0x0000002802007985 */ /* 0x0207e8000c101d06 */
.L_x_7131:
[----:B------:R-:W-:Y:S05]  /*af30*/  BSYNC B2 ;  /* 0x0000000000027941 */ /* 0x000fea0003800000 */
.L_x_7130:
[----:B---3--:R-:W3:Y:S02]  /*af40*/  LD.E R3, [R18.64+0xd0] ;  /* 0x0000d00612037980 */ /* 0x008ee4000c101900 */
[----:B---3--:R-:W-:Y:S05]  /*af50*/  IMAD.U32 R3, R3, -0x20, RZ ;  /* 0xffffffe003037824 */ /* 0x008fea00078e00ff */
[C---:B------:R-:W-:Y:S02]  /*af60*/  LEA R116, P1, R3.reuse, R116, 0x1 ;  /* 0x0000007403747211 */ /* 0x040fe400078208ff */
[C---:B------:R-:W-:Y:S02]  /*af70*/  LEA R114, P0, R3.reuse, R114, 0x1 ;  /* 0x0000007203727211 */ /* 0x040fe400078008ff */
[C---:B------:R-:W-:Y:S02]  /*af80*/  LEA.HI.X.SX32 R117, R3.reuse, R117, 0x1, P1 ;  /* 0x0000007503757211 */ /* 0x040fe400008f0eff */
[----:B------:R-:W-:Y:S01]  /*af90*/  LEA.HI.X.SX32 R115, R3, R115, 0x1, P0 ;  /* 0x0000007303737211 */ /* 0x000fe200000f0eff */
[----:B------:R-:W-:-:S05]  /*afa0*/  BRA `(.L_x_7093) ;  /* 0x000005f000007947 */ /* 0x000fca0003800000 */
.L_x_7067:
[----:B------:R-:W-:Y:S01]  /*afb0*/  BSSY B0, `(.L_x_7142) ;  /* 0x000000b000007945 */ /* 0x000fe20003800000 */
        /* <DEDUP_REMOVED lines=10> */
.L_x_7143:
[----:B------:R-:W-:Y:S05]  /*b060*/  BSYNC B0 ;  /* 0x0000000000007941 */ /* 0x000fea0003800000 */
.L_x_7142:
[C---:B------:R-:W-:Y:S01]  /*b070*/  ISETP.GE.AND P0, PT, R145.reuse, R180, PT ;  /* 0x000000b49100720c */ /* 0x040fe20003f06270 */
[----:B------:R-:W-:Y:S03]  /*b080*/  BSSY B0, `(.L_x_7144) ;  /* 0x000001a000007945 */ /* 0x000fe60003800000 */
[----:B------:R-:W-:Y:S11]  /*b090*/  ISETP.GE.AND P0, PT, R145, R178, !P0 ;  /* 0x000000b29100720c */ /* 0x000ff60004706270 */
[----:B------:R-:W-:Y:S02]  /*b0a0*/  @!UPT UIADD3 URZ, URZ, URZ, URZ ;  /* 0x0000003f3f3ff290 */ /* 0x000fe4000fffe03f */
        /* <DEDUP_REMOVED lines=8> */
[----:B------:R-:W2:Y:S01]  /*b130*/  @P2 LD.E.128 R24, [R4.64] ;  /* 0x0000000604182980 */ /* 0x000ea2000c101d00 */
[-C--:B------:R-:W-:Y:S02]  /*b140*/  @P3 LEA.HI.X R31, R90, R113.reuse, R91, 0x1, P0 ;  /* 0x000000715a1f3211 */ /* 0x080fe400000f0c5b */
[----:B------:R-:W-:Y:S11]  /*b150*/  ISETP.NE.AND P1, PT, R142, RZ, PT ;  /* 0x000000ff8e00720c */ /* 0x000ff60003f25270 */
[----:B------:R-:W-:Y:S02]  /*b160*/  @!UPT UIADD3 URZ, URZ, URZ, URZ ;  /* 0x0000003f3f3ff290 */ /* 0x000fe4000fffe03f */
[C---:B------:R-:W-:Y:S04]  /*b170*/  @P1 LEA R2, P0, R94.reuse, R112, 0x1 ;  /* 0x000000705e021211 */ /* 0x040fe800078008ff */
[----:B------:R-:W-:Y:S02]  /*b180*/  @P1 LEA.HI.X R3, R94, R113, R95, 0x1, P0 ;  /* 0x000000715e031211 */ /* 0x000fe400000f0c5f */
[CC--:B------:R-:W-:Y:S04]  /*b190*/  @P1 LEA R34, P0, R79.reuse, R118.reuse, 0x1 ;  /* 0x000000764f221211 */ /* 0x0c0fe800078008ff */
[-C--:B------:R-:W-:Y:S01]  /*b1a0*/  @P1 LEA.HI.X R35, R79, R119.reuse, R78, 0x1, P0 ;  /* 0x000000774f231211 */ /* 0x080fe200000f0c4e */
[----:B--2---:R1:W-:Y:S01]  /*b1b0*/  @P2 ST.E.128 [R32.64], R24 ;  /* 0x0000001820002985 */ /* 0x0043e2000c101d06 */
[C---:B------:R-:W-:Y:S03]  /*b1c0*/  @P3 LEA R28, P2, R83.reuse, R118, 0x1 ;  /* 0x00000076531c3211 */ /* 0x040fe600078408ff */
[----:B------:R-:W2:Y:S01]  /*b1d0*/  @P3 LD.E.128 R20, [R30.64] ;  /* 0x000000061e143980 */ /* 0x000ea2000c101d00 */
[----:B------:R-:W-:Y:S05]  /*b1e0*/  @P3 LEA.HI.X R29, R83, R119, R82, 0x1, P2 ;  /* 0x00000077531d3211 */ /* 0x000fea00010f0c52 */
[----:B--2---:R1:W-:Y:S04]  /*b1f0*/  @P3 ST.E.128 [R28.64], R20 ;  /* 0x000000141c003985 */ /* 0x0043e8000c101d06 */
[----:B------:R-:W2:Y:S04]  /*b200*/  @P1 LD.E.128 R4, [R2.64] ;  /* 0x0000000602041980 */ /* 0x000ea8000c101d00 */
[----:B--2---:R1:W-:Y:S02]  /*b210*/  @P1 ST.E.128 [R34.64], R4 ;  /* 0x0000000422001985 */ /* 0x0043e4000c101d06 */
.L_x_7145:
[----:B------:R-:W-:Y:S05]  /*b220*/  BSYNC B0 ;  /* 0x0000000000007941 */ /* 0x000fea0003800000 */
.L_x_7144:
        /* <DEDUP_REMOVED lines=8> */
[C---:B------:R-:W-:Y:S02]  /*b2b0*/  @P2 LEA R32, P1, R84.reuse, R118, 0x1 ;  /* 0x0000007654202211 */ /* 0x040fe400078208ff */
[----:B------:R-:W-:Y:S02]  /*b2c0*/  @P2 LEA.HI.X R5, R99, R113, R98, 0x1, P0 ;  /* 0x0000007163052211 */ /* 0x000fe400000f0c62 */
[CC--:B------:R-:W-:Y:S02]  /*b2d0*/  @P3 LEA R30, P0, R93.reuse, R112.reuse, 0x1 ;  /* 0x000000705d1e3211 */ /* 0x0c0fe400078008ff */
        /* <DEDUP_REMOVED lines=16> */
.L_x_7147:
[----:B------:R-:W-:Y:S05]  /*b3e0*/  BSYNC B0 ;  /* 0x0000000000007941 */ /* 0x000fea0003800000 */
.L_x_7146:
[C---:B------:R-:W-:Y:S04]  /*b3f0*/  ISETP.GE.AND P0, PT, R141.reuse, R180, PT ;  /* 0x000000b48d00720c */ /* 0x040fe80003f06270 */
[----:B------:R-:W-:Y:S11]  /*b400*/  ISETP.GE.AND P0, PT, R141, R178, !P0 ;  /* 0x000000b28d00720c */ /* 0x000ff60004706270 */
[----:B------:R-:W-:Y:S02]  /*b410*/  @!UPT UIADD3 URZ, URZ, URZ, URZ ;  /* 0x0000003f3f3ff290 */ /* 0x000fe4000fffe03f */
[----:B------:R-:W-:-:S05]  /*b420*/  @!P0 BRA `(.L_x_7093) ;  /* 0x0000017000008947 */ /* 0x000fca0003800000 */
[----:B------:R-:W-:Y:S02]  /*b430*/  ISETP.NE.AND P1, PT, R146, RZ, PT ;  /* 0x000000ff9200720c */ /* 0x000fe40003f25270 */
[----:B------:R-:W-:Y:S11]  /*b440*/  ISETP.NE.AND P3, PT, R144, RZ, PT ;  /* 0x000000ff9000720c */ /* 0x000ff60003f65270 */
[----:B------:R-:W-:Y:S02]  /*b450*/  @P1 IMAD.WIDE.U32 R2, R176, 0x60, R112 ;  /* 0x00000060b0021825 */ /* 0x000fe400078e0070 */
[----:B------:R-:W-:Y:S02]  /*b460*/  @P3 LEA R30, P2, R75, R118, 0x1 ;  /* 0x000000764b1e3211 */ /* 0x000fe400078408ff */
[----:B------:R-:W-:Y:S02]  /*b470*/  @P1 IMAD R0, R177, 0x60, RZ ;  /* 0x00000060b1001824 */ /* 0x000fe400078e02ff */
[----:B-1----:R-:W-:Y:S01]  /*b480*/  @P1 IMAD.WIDE.U32 R4, R60, 0x60, R118 ;  /* 0x000000603c041825 */ /* 0x002fe200078e0076 */
[----:B------:R-:W-:Y:S03]  /*b490*/  @P3 LEA.HI.X R31, R75, R119, R74, 0x1, P2 ;  /* 0x000000774b1f3211 */ /* 0x000fe600010f0c4a */
[----:B------:R-:W-:Y:S02]  /*b4a0*/  @P1 IMAD.IADD R3, R3, 0x1, R0 ;  /* 0x0000000103031824 */ /* 0x000fe400078e0200 */
[----:B------:R-:W-:Y:S03]  /*b4b0*/  @P1 IMAD R0, R61, 0x60, RZ ;  /* 0x000000603d001824 */ /* 0x000fe600078e02ff */
[----:B------:R1:W2:Y:S01]  /*b4c0*/  @P1 LD.E.128 R24, [R2.64] ;  /* 0x0000000602181980 */ /* 0x0002a2000c101d00 */
[----:B------:R-:W-:Y:S01]  /*b4d0*/  @P1 IMAD.IADD R5, R5, 0x1, R0 ;  /* 0x0000000105051824 */ /* 0x000fe200078e0200 */
[CC--:B-1----:R-:W-:Y:S04]  /*b4e0*/  @P3 LEA R2, P0, R101.reuse, R112.reuse, 0x1 ;  /* 0x0000007065023211 */ /* 0x0c2fe800078008ff */
[-C--:B------:R-:W-:Y:S01]  /*b4f0*/  @P3 LEA.HI.X R3, R101, R113.reuse, R100, 0x1, P0 ;  /* 0x0000007165033211 */ /* 0x080fe200000f0c64 */
[----:B--2---:R1:W-:Y:S01]  /*b500*/  @P1 ST.E.128 [R4.64], R24 ;  /* 0x0000001804001985 */ /* 0x0043e2000c101d06 */
[----:B------:R-:W-:Y:S03]  /*b510*/  ISETP.NE.AND P1, PT, R142, RZ, PT ;  /* 0x000000ff8e00720c */ /* 0x000fe60003f25270 */
[----:B------:R-:W2:Y:S10]  /*b520*/  @P3 LD.E.128 R20, [R2.64] ;  /* 0x0000000602143980 */ /* 0x000eb4000c101d00 */
[C---:B------:R-:W-:Y:S04]  /*b530*/  @P1 LEA R28, P0, R103.reuse, R112, 0x1 ;  /* 0x00000070671c1211 */ /* 0x040fe800078008ff */
[----:B------:R-:W-:Y:S02]  /*b540*/  @P1 LEA.HI.X R29, R103, R113, R102, 0x1, P0 ;  /* 0x00000071671d1211 */ /* 0x000fe400000f0c66 */
[C---:B------:R-:W-:Y:S04]  /*b550*/  @P1 LEA R32, P0, R73.reuse, R118, 0x1 ;  /* 0x0000007649201211 */ /* 0x040fe800078008ff */
[----:B------:R-:W-:Y:S01]  /*b560*/  @P1 LEA.HI.X R33, R73, R119, R72, 0x1, P0 ;  /* 0x0000007749211211 */ /* 0x000fe200000f0c48 */
[----:B--2---:R2:W-:Y:S04]  /*b570*/  @P3 ST.E.128 [R30.64], R20 ;  /* 0x000000141e003985 */ /* 0x0045e8000c101d06 */
[----:B-1----:R-:W3:Y:S04]  /*b580*/  @P1 LD.E.128 R4, [R28.64] ;  /* 0x000000061c041980 */ /* 0x002ee8000c101d00 */
[----:B---3--:R2:W-:Y:S02]  /*b590*/  @P1 ST.E.128 [R32.64], R4 ;  /* 0x0000000420001985 */ /* 0x0085e4000c101d06 */
.L_x_7093:
[----:B------:R-:W-:Y:S05]  /*b5a0*/  BSYNC B3 ;  /* 0x0000000000037941 */ /* 0x000fea0003800000 */
.L_x_7066:
[----:B------:R-:W-:Y:S01]  /*b5b0*/  ISETP.NE.U32.AND P1, PT, R220, RZ, PT ;  /* 0x000000ffdc00720c */ /* 0x000fe20003f25070 */
[----:B------:R-:W3:Y:S01]  /*b5c0*/  LD.E R3, [R18.64+0x128] ;  /* 0x0001280612037980 */ /* 0x000ee2000c101900 */
[----:B------:R-:W-:Y:S02]  /*b5d0*/  BSSY B0, `(.L_x_7148) ;  /* 0x000005f000007945 */ /* 0x000fe40003800000 */
[----:B------:R-:W-:Y:S01]  /*b5e0*/  ISETP.NE.AND.EX P1, PT, R221, RZ, PT, P1 ;  /* 0x000000ffdd00720c */ /* 0x000fe20003f25310 */
[----:B---3--:R-:W-:Y:S05]  /*b5f0*/  IMAD.U32 R3, R3, -0x40, RZ ;  /* 0xffffffc003037824 */ /* 0x008fea00078e00ff */
[C---:B-12---:R-:W-:Y:S04]  /*b600*/  LEA R112, P0, R3.reuse, R112, 0x1 ;  /* 0x0000007003707211 */ /* 0x046fe800078008ff */
[----:B------:R-:W-:Y:S03]  /*b610*/  LEA.HI.X.SX32 R113, R3, R113, 0x1, P0 ;  /* 0x0000007103717211 */ /* 0x000fe600000f0eff */
[----:B------:R-:W-:-:S05]  /*b620*/  @!P1 BRA `(.L_x_7149) ;  /* 0x0000051000009947 */ /* 0x000fca0003800000 */
[----:B------:R-:W-:Y:S04]  /*b630*/  IADD3 R3, R9, -0x1, RZ ;  /* 0xffffffff09037810 */ /* 0x000fe80007ffe0ff */
[----:B------:R-:W-:Y:S11]  /*b640*/  ISETP.GT.AND P0, PT, R3, R86, PT ;  /* 0x000000560300720c */ /* 0x000ff60003f04270 */
[----:B------:R-:W-:Y:S02]  /*b650*/  @!UPT UIADD3 URZ, URZ, URZ, URZ ;  /* 0x0000003f3f3ff290 */ /* 0x000fe4000fffe03f */
[----:B------:R-:W-:-:S05]  /*b660*/  @!P0 BRA `(.L_x_7150) ;  /* 0x0000055000008947 */ /* 0x000fca0003800000 */
[----:B------:R-:W-:Y:S01]  /*b670*/  IMAD.MOV.U32 R22, RZ, RZ, RZ ;  /* 0x000000ffff167224 */ /* 0x000fe200078e00ff */
[----:B------:R-:W2:Y:S01]  /*b680*/  LD.E R2, [R18.64+0x170] ;  /* 0x0001700612027980 */ /* 0x000ea2000c101900 */
[----:B------:R-:W-:Y:S02]  /*b690*/  IADD3 R13, R13, -0x80, RZ ;  /* 0xffffff800d0d7810 */ /* 0x000fe40007ffe0ff */
[----:B------:R-:W-:Y:S01]  /*b6a0*/  IABS R7, R12 ;  /* 0x0000000c00077213 */ /* 0x000fe20000000000 */
[----:B------:R-:W3:Y:S06]  /*b6b0*/  LD.E.64 R28, [R18.64+0x40] ;  /* 0x00004006121c7980 */ /* 0x000eec000c101b00 */
[----:B----4-:R-:W4:Y:S06]  /*b6c0*/  LD.E.64 R26, [R18.64+0x20] ;  /* 0x00002006121a7980 */ /* 0x010f2c000c101b00 */
[----:B------:R-:W3:Y:S01]  /*b6d0*/  LD.E.64 R24, [R18.64+0x28] ;  /* 0x0000280612187980 */ /* 0x000ee2000c101b00 */
[-C--:B--2---:R-:W-:Y:S02]  /*b6e0*/  IABS R0, R2.reuse ;  /* 0x0000000200007213 */ /* 0x084fe40000000000 */
[----:B------:R-:W-:Y:S02]  /*b6f0*/  IABS R5, R2 ;  /* 0x0000000200057213 */ /* 0x000fe40000000000 */
[----:B------:R-:W1:Y:S03]  /*b700*/  I2F.RP R21, R0 ;  /* 0x0000000000157306 */ /* 0x000e660000209400 */
[----:B------:R-:W-:Y:S07]  /*b710*/  IMAD.MOV R5, RZ, RZ, -R5 ;  /* 0x000000ffff057224 */ /* 0x000fee00078e0a05 */
[----:B-1----:R-:W1:Y:S02]  /*b720*/  MUFU.RCP R3, R21 ;  /* 0x0000001500037308 */ /* 0x002e640000001000 */
[----:B-1----:R-:W-:Y:S08]  /*b730*/  IADD3 R20, R3, 0xffffffe, RZ ;  /* 0x0ffffffe03147810 */ /* 0x002ff00007ffe0ff */
[----:B------:R-:W1:Y:S02]  /*b740*/  F2I.FTZ.U32.TRUNC.NTZ R23, R20 ;  /* 0x0000001400177305 */ /* 0x000e64000021f000 */
[--C-:B-1----:R-:W-:Y:S04]  /*b750*/  IMAD.MOV R3, RZ, RZ, -R23.reuse ;  /* 0x000000ffff037224 */ /* 0x102fe800078e0a17 */
[----:B------:R-:W-:Y:S01]  /*b760*/  IMAD R8, R3, R0, RZ ;  /* 0x0000000003087224 */ /* 0x000fe200078e02ff */
[----:B------:R-:W-:Y:S03]  /*b770*/  IABS R3, R13 ;  /* 0x0000000d00037213 */ /* 0x000fe60000000000 */
[----:B------:R-:W-:Y:S02]  /*b780*/  IMAD.HI.U32 R8, R23, R8, R22 ;  /* 0x0000000817087227 */ /* 0x000fe400078e0016 */
[----:B------:R-:W2:Y:S04]  /*b790*/  LD.E.64 R22, [R18.64+0x38] ;  /* 0x0000380612167980 */ /* 0x000ea8000c101b00 */
[C---:B------:R-:W-:Y:S04]  /*b7a0*/  IMAD.HI.U32 R4, R8.reuse, R3, RZ ;  /* 0x0000000308047227 */ /* 0x040fe800078e00ff */
[----:B------:R-:W-:Y:S04]  /*b7b0*/  IMAD.HI.U32 R6, R8, R7, RZ ;  /* 0x0000000708067227 */ /* 0x000fe800078e00ff */
[-C--:B------:R-:W-:Y:S02]  /*b7c0*/  IMAD R3, R4, R5.reuse, R3 ;  /* 0x0000000504037224 */ /* 0x080fe400078e0203 */
[----:B------:R-:W-:Y:S03]  /*b7d0*/  IMAD R7, R6, R5, R7 ;  /* 0x0000000506077224 */ /* 0x000fe600078e0207 */
        /* <DEDUP_REMOVED lines=8> */
[-C--:B------:R-:W-:Y:S02]  /*b860*/  LOP3.LUT R0, R13, R2.reuse, RZ, 0x3c, !PT ;  /* 0x000000020d007212 */ /* 0x080fe400078e3cff */
[-C--:B------:R-:W-:Y:S02]  /*b870*/  LOP3.LUT R3, R12, R2.reuse, RZ, 0x3c, !PT ;  /* 0x000000020c037212 */ /* 0x080fe400078e3cff */
[----:B------:R-:W-:Y:S02]  /*b880*/  ISETP.GE.AND P1, PT, R0, RZ, PT ;  /* 0x000000ff0000720c */ /* 0x000fe40003f26270 */
[----:B------:R-:W-:Y:S02]  /*b890*/  ISETP.GE.AND P2, PT, R3, RZ, PT ;  /* 0x000000ff0300720c */ /* 0x000fe40003f46270 */
[----:B------:R-:W-:Y:S02]  /*b8a0*/  ISETP.NE.AND P0, PT, R2, RZ, PT ;  /* 0x000000ff0200720c */ /* 0x000fe40003f05270 */
[----:B------:R-:W-:Y:S02]  /*b8b0*/  @P4 IADD3 R4, R4, 0x1, RZ ;  /* 0x0000000104044810 */ /* 0x000fe40007ffe0ff */
[----:B------:R-:W-:Y:S02]  /*b8c0*/  @P5 IADD3 R6, R6, 0x1, RZ ;  /* 0x0000000106065810 */ /* 0x000fe40007ffe0ff */
[----:B------:R-:W-:Y:S02]  /*b8d0*/  LOP3.LUT R3, RZ, R2, RZ, 0x33, !PT ;  /* 0x00000002ff037212 */ /* 0x000fe400078e33ff */
[----:B------:R-:W-:Y:S01]  /*b8e0*/  IADD3 R0, -R12, R13, RZ ;  /* 0x0000000d0c007210 */ /* 0x000fe20007ffe1ff */
[----:B------:R-:W-:Y:S02]  /*b8f0*/  @!P1 IMAD.MOV R4, RZ, RZ, -R4 ;  /* 0x000000ffff049224 */ /* 0x000fe400078e0a04 */
[----:B------:R-:W-:Y:S03]  /*b900*/  @!P2 IMAD.MOV R6, RZ, RZ, -R6 ;  /* 0x000000ffff06a224 */ /* 0x000fe600078e0a06 */
[C---:B------:R-:W-:Y:S02]  /*b910*/  SEL R4, R3.reuse, R4, !P0 ;  /* 0x0000000403047207 */ /* 0x040fe40004000000 */
[----:B------:R-:W-:Y:S02]  /*b920*/  SEL R3, R3, R6, !P0 ;  /* 0x0000000603037207 */ /* 0x000fe40004000000 */
[CC--:B------:R-:W-:Y:S02]  /*b930*/  LEA R32, P1, R4.reuse, R220.reuse, 0x2 ;  /* 0x000000dc04207211 */ /* 0x0c0fe400078210ff */
[C---:B------:R-:W-:Y:S02]  /*b940*/  LEA R30, P0, R3.reuse, R220, 0x2 ;  /* 0x000000dc031e7211 */ /* 0x040fe400078010ff */
[-C--:B------:R-:W-:Y:S02]  /*b950*/  LEA.HI.X.SX32 R33, R4, R221.reuse, 0x2, P1 ;  /* 0x000000dd04217211 */ /* 0x080fe400008f16ff */
[C---:B------:R-:W-:Y:S01]  /*b960*/  LEA.HI.X.SX32 R31, R3.reuse, R221, 0x2, P0 ;  /* 0x000000dd031f7211 */ /* 0x040fe200000f16ff */
[----:B------:R-:W-:Y:S02]  /*b970*/  IMAD.IADD R3, R3, 0x1, -R4 ;  /* 0x0000000103037824 */ /* 0x000fe400078e0a04 */
[----:B------:R-:W2:Y:S02]  /*b980*/  LD.E R5, [R32.64] ;  /* 0x0000000620057980 */ /* 0x000ea4000c101900 */
[----:B------:R-:W-:Y:S02]  /*b990*/  IMAD R0, R3, R2, R0 ;  /* 0x0000000203007224 */ /* 0x000fe400078e0200 */
[----:B------:R1:W2:Y:S02]  /*b9a0*/  LD.E R8, [R30.64] ;  /* 0x000000061e087980 */ /* 0x0002a4000c101900 */
[-C--:B---3--:R-:W-:Y:S01]  /*b9b0*/  IMAD R7, R29, R0.reuse, RZ ;  /* 0x000000001d077224 */ /* 0x088fe200078e02ff */
[----:B------:R-:W-:Y:S05]  /*b9c0*/  SHF.R.S32.HI R3, RZ, 0x1f, R0 ;  /* 0x0000001fff037819 */ /* 0x000fea0000011400 */
[CC--:B------:R-:W-:Y:S02]  /*b9d0*/  IMAD R7, R28.reuse, R3.reuse, R7 ;  /* 0x000000031c077224 */ /* 0x0c0fe400078e0207 */
[----:B-1----:R-:W-:Y:S04]  /*b9e0*/  IMAD.WIDE.U32 R30, R28, R0, RZ ;  /* 0x000000001c1e7225 */ /* 0x002fe800078e00ff */
[----:B--2---:R-:W-:Y:S04]  /*b9f0*/  IMAD.IADD R20, R5, 0x1, -R8 ;  /* 0x0000000105147824 */ /* 0x004fe800078e0a08 */
[-C--:B----4-:R-:W-:Y:S01]  /*ba00*/  IMAD R5, R27, R20.reuse, RZ ;  /* 0x000000141b057224 */ /* 0x090fe200078e02ff */
[----:B------:R-:W-:Y:S01]  /*ba10*/  SHF.R.S32.HI R8, RZ, 0x1f, R20 ;  /* 0x0000001fff087819 */ /* 0x000fe20000011414 */
[C---:B------:R-:W-:Y:S04]  /*ba20*/  IMAD.WIDE.U32 R28, R26.reuse, R20, RZ ;  /* 0x000000141a1c7225 */ /* 0x040fe800078e00ff */
[----:B------:R-:W-:Y:S01]  /*ba30*/  IMAD R5, R26, R8, R5 ;  /* 0x000000081a057224 */ /* 0x000fe200078e0205 */
[----:B------:R-:W-:Y:S01]  /*ba40*/  MOV R26, R30 ;  /* 0x0000001e001a7202 */ /* 0x000fe20000000f00 */
[----:B------:R-:W-:Y:S02]  /*ba50*/  IMAD.IADD R27, R31, 0x1, R7 ;  /* 0x000000011f1b7824 */ /* 0x000fe400078e0207 */
[----:B------:R-:W-:Y:S02]  /*ba60*/  IMAD.IADD R29, R29, 0x1, R5 ;  /* 0x000000011d1d7824 */ /* 0x000fe400078e0205 */
[----:B------:R-:W-:Y:S04]  /*ba70*/  IMAD.WIDE.U32 R26, R20, R24, R26 ;  /* 0x00000018141a7225 */ /* 0x000fe800078e001a */
[----:B------:R-:W-:Y:S01]  /*ba80*/  IMAD R5, R25, R20, RZ ;  /* 0x0000001419057224 */ /* 0x000fe200078e02ff */
[----:B------:R-:W-:Y:S01]  /*ba90*/  LEA R120, P1, R26, R120, 0x1 ;  /* 0x000000781a787211 */ /* 0x000fe200078208ff */
[----:B------:R-:W-:Y:S02]  /*baa0*/  IMAD R20, R23, R0, RZ ;  /* 0x0000000017147224 */ /* 0x000fe400078e02ff */
[----:B------:R-:W-:Y:S04]  /*bab0*/  IMAD.WIDE.U32 R28, R0, R22, R28 ;  /* 0x00000016001c7225 */ /* 0x000fe800078e001c */
[----:B------:R-:W-:Y:S01]  /*bac0*/  IMAD R5, R24, R8, R5 ;  /* 0x0000000818057224 */ /* 0x000fe200078e0205 */
[----:B------:R-:W-:Y:S01]  /*bad0*/  LEA R118, P0, R28, R118, 0x1 ;  /* 0x000000761c767211 */ /* 0x000fe200078008ff */
[----:B------:R-:W-:Y:S02]  /*bae0*/  IMAD R20, R22, R3, R20 ;  /* 0x0000000316147224 */ /* 0x000fe400078e0214 */
[----:B------:R-:W-:Y:S02]  /*baf0*/  IMAD.IADD R0, R27, 0x1, R5 ;  /* 0x000000011b007824 */ /* 0x000fe400078e0205 */
[----:B------:R-:W-:Y:S03]  /*bb00*/  IMAD.IADD R20, R29, 0x1, R20 ;  /* 0x000000011d147824 */ /* 0x000fe600078e0214 */
[----:B------:R-:W-:Y:S02]  /*bb10*/  LEA.HI.X R121, R26, R121, R0, 0x1, P1 ;  /* 0x000000791a797211 */ /* 0x000fe400008f0c00 */
[----:B------:R-:W-:Y:S01]  /*bb20*/  LEA.HI.X R119, R28, R119, R20, 0x1, P0 ;  /* 0x000000771c777211 */ /* 0x000fe200000f0c14 */
[----:B------:R-:W-:-:S05]  /*bb30*/  BRA `(.L_x_7150) ;  /* 0x0000008000007947 */ /* 0x000fca0003800000 */
.L_x_7149:
[----:B------:R-:W2:Y:S04]  /*bb40*/  LD.E R5, [R18.64+0x40] ;  /* 0x0000400612057980 */ /* 0x000ea8000c101900 */
[----:B------:R-:W3:Y:S02]  /*bb50*/  LD.E R3, [R18.64+0x38] ;  /* 0x0000380612037980 */ /* 0x000ee4000c101900 */
[----:B---3--:R-:W-:Y:S02]  /*bb60*/  IMAD.U32 R3, R3, -0x40, RZ ;  /* 0xffffffc003037824 */ /* 0x008fe400078e00ff */
[----:B--2---:R-:W-:Y:S03]  /*bb70*/  IMAD.U32 R5, R5, -0x40, RZ ;  /* 0xffffffc005057824 */ /* 0x004fe600078e00ff */
[----:B------:R-:W-:Y:S02]  /*bb80*/  LEA R118, P0, R3, R118, 0x1 ;  /* 0x0000007603767211 */ /* 0x000fe400078008ff */
[----:B------:R-:W-:Y:S02]  /*bb90*/  LEA R120, P1, R5, R120, 0x1 ;  /* 0x0000007805787211 */ /* 0x000fe400078208ff */
[----:B------:R-:W-:Y:S02]  /*bba0*/  LEA.HI.X.SX32 R119, R3, R119, 0x1, P0 ;  /* 0x0000007703777211 */ /* 0x000fe400000f0eff */
[----:B------:R-:W-:Y:S04]  /*bbb0*/  LEA.HI.X.SX32 R121, R5, R121, 0x1, P1 ;  /* 0x0000007905797211 */ /* 0x000fe800008f0eff */
.L_x_7150:
[----:B------:R-:W-:Y:S05]  /*bbc0*/  BSYNC B0 ;  /* 0x0000000000007941 */ /* 0x000fea0003800000 */
.L_x_7148:
[----:B------:R-:W-:Y:S04]  /*bbd0*/  IADD3 R9, R9, -0x1, RZ ;  /* 0xffffffff09097810 */ /* 0x000fe80007ffe0ff */
[----:B------:R-:W-:Y:S11]  /*bbe0*/  ISETP.GT.AND P0, PT, R9, R86, PT ;  /* 0x000000560900720c */ /* 0x000ff60003f04270 */
[----:B------:R-:W-:Y:S02]  /*bbf0*/  @!UPT UIADD3 URZ, URZ, URZ, URZ ;  /* 0x0000003f3f3ff290 */ /* 0x000fe4000fffe03f */
[----:B------:R-:W-:-:S05]  /*bc00*/  @P0 BRA `(.L_x_7151) ;  /* 0xffff735000000947 */ /* 0x000fca000383ffff */
.L_x_7057:
[----:B------:R-:W-:Y:S01]  /*bc10*/  WARPSYNC 0xffffffff ;  /* 0xffffffff00007948 */ /* 0x000fe20003800000 */
[----:B------:R-:W-:Y:S06]  /*bc20*/  BAR.SYNC.DEFER_BLOCKING 0x0 ;  /* 0x0000000000007b1d */ /* 0x000fec0000010000 */
[----:B------:R-:W2:Y:S01]  /*bc30*/  LD.E R3, [R18.64+0xd0] ;  /* 0x0000d00612037980 */ /* 0x000ea2000c101900 */
[----:B------:R-:W-:Y:S01]  /*bc40*/  BSSY B3, `(.L_x_7152) ;  /* 0x0000798000037945 */ /* 0x000fe20003800000 */
[----:B------:R-:W-:Y:S01]  /*bc50*/  IMAD.SHL.U32 R217, R152, 0x2, RZ ;  /* 0x0000000298d97824 */ /* 0x000fe200078e00ff */
[C---:B------:R-:W-:Y:S01]  /*bc60*/  SHF.L.U64.HI R13, R168.reuse, 0x4, R169 ;  /* 0x00000004a80d7819 */ /* 0x040fe200000102a9 */
[----:B------:R-:W-:Y:S01]  /*bc70*/  IMAD.SHL.U32 R5, R168, 0x10, RZ ;  /* 0x00000010a8057824 */ /* 0x000fe200078e00ff */
[----:B--2---:R-:W-:-:S13]  /*bc80*/  ISETP.NE.AND P0, PT, R3, RZ, PT ;  /* 0x000000ff0300720c */ /* 0x004fda0003f05270 */
[----:B------:R-:W-:Y:S05]  /*bc90*/  @!P0 BRA `(.L_x_7153) ;  /* 0x000071a000008947 */ /* 0x000fea0003800000 */
[----:B------:R-:W2:Y:S01]  /*bca0*/  LD.E.64 R6, [R18.64+0xf0] ;  /* 0x0000f00612067980 */ /* 0x000ea2000c101b00 */
[----:B------:R-:W-:-:S03]  /*bcb0*/  IMAD.MOV.U32 R2, RZ, RZ, RZ ;  /* 0x000000ffff027224 */ /* 0x000fc600078e00ff */
[----:B------:R-:W3:Y:S04]  /*bcc0*/  LD.E.U8 R0, [R18.64+0x1b3] ;  /* 0x0001b30612007980 */ /* 0x000ee8000c101100 */
[----:B------:R1:W5:Y:S04]  /*bcd0*/  LD.E R9, [R18.64+0xc0] ;  /* 0x0000c00612097980 */ /* 0x000368000c101900 */
[----:B------:R1:W5:Y:S04]  /*bce0*/  LD.E.64 R26, [R18.64+0x148] ;  /* 0x00014806121a7980 */ /* 0x000368000c101b00 */
[----:B------:R1:W5:Y:S01]  /*bcf0*/  LD.E.64 R28, [R18.64+0x150] ;  /* 0x00015006121c7980 */ /* 0x000362000c101b00 */
[----:B--2---:R-:W-:-:S04]  /*bd00*/  ISETP.NE.U32.AND P1, PT, R6, RZ, PT ;  /* 0x000000ff0600720c */ /* 0x004fc80003f25070 */
[----:B------:R-:W-:-:S13]  /*bd10*/  ISETP.NE.AND.EX P1, PT, R7, RZ, PT, P1 ;  /* 0x000000ff0700720c */ /* 0x000fda0003f25310 */
[----:B------:R-:W-:-:S04]  /*bd20*/  @P1 LEA R16, P0, R215, R6, 0x2 ;  /* 0x00000006d7101211 */ /* 0x000fc800078010ff */
[----:B------:R-:W-:-:S05]  /*bd30*/  @P1 LEA.HI.X R17, R215, R7, R68, 0x2, P0 ;  /* 0x00000007d7111211 */ /* 0x000fca00000f1444 */
[----:B----4-:R2:W4:Y:S01]  /*bd40*/  @P1 LD.E R2, [R16.64] ;  /* 0x0000000610021980 */ /* 0x010522000c101900 */
[----:B------:R-:W-:Y:S02]  /*bd50*/  IADD3 R5, P1, R5, R162, RZ ;  /* 0x000000a205057210 */ /* 0x000fe40007f3e0ff */
[----:B---3--:R-:W-:Y:S01]  /*bd60*/  ISETP.NE.AND P4, PT, R0, RZ, PT ;  /* 0x000000ff0000720c */ /* 0x008fe20003f85270 */
[----:B------:R-:W-:Y:S01]  /*bd70*/  IMAD.MOV.U32 R166, RZ, RZ, R162 ;  /* 0x000000ffffa67224 */ /* 0x000fe200078e00a2 */
[----:B-----5:R-:W-:Y:S02]  /*bd80*/  LEA R44, P2, R162, R170, 0x1 ;  /* 0x000000aaa22c7211 */ /* 0x020fe400078408ff */
[----:B------:R-:W-:Y:S01]  /*bd90*/  LEA R7, P0, R168, R162, 0x5 ;  /* 0x000000a2a8077211 */ /* 0x000fe200078028ff */
[--C-:B------:R-:W-:Y:S01]  /*bda0*/  IMAD.X R6, R13, 0x1, R167.reuse, P1 ;  /* 0x000000010d067824 */ /* 0x100fe200008e06a7 */
[----:B------:R-:W-:Y:S01]  /*bdb0*/  LEA.HI.X R45, R162, R171, R167, 0x1, P2 ;  /* 0x000000aba22d7211 */ /* 0x000fe200010f0ca7 */
[----:B------:R-:W-:Y:S01]  /*bdc0*/  IMAD R4, R169, 0x30, RZ ;  /* 0x00000030a9047824 */ /* 0x000fe200078e02ff */
[C---:B------:R-:W-:Y:S01]  /*bdd0*/  LEA.HI.X R8, R168.reuse, R167, R169, 0x5, P0 ;  /* 0x000000a7a8087211 */ /* 0x040fe200000f2ca9 */
[----:B------:R-:W-:Y:S01]  /*bde0*/  IMAD.WIDE.U32 R166, R168, 0x30, R166 ;  /* 0x00000030a8a67825 */ /* 0x000fe200078e00a6 */
[----:B------:R-:W-:-:S02]  /*bdf0*/  LEA R32, P1, R5, R170, 0x1 ;  /* 0x000000aa05207211 */ /* 0x000fc400078208ff */
[----:B--2---:R-:W-:-:S04]  /*be00*/  LEA.HI R17, R3, R3, RZ, 0x1 ;  /* 0x0000000303117211 */ /* 0x004fc800078f08ff */
[----:B------:R-:W-:Y:S01]  /*be10*/  SHF.R.S32.HI R17, RZ, 0x1, R17 ;  /* 0x00000001ff117819 */ /* 0x000fe20000011411 */
[----:B------:R-:W-:-:S04]  /*be20*/  IMAD.IADD R13, R216, 0x1, -R55 ;  /* 0x00000001d80d7824 */ /* 0x000fc800078e0a37 */
[C---:B------:R-:W-:Y:S01]  /*be30*/  IMAD R12, R154.reuse, R17, R147 ;  /* 0x000000119a0c7224 */ /* 0x040fe200078e0293 */
[-C--:B------:R-:W-:Y:S02]  /*be40*/  LEA R34, P0, R7, R170.reuse, 0x1 ;  /* 0x000000aa07227211 */ /* 0x080fe400078008ff */
[-C--:B------:R-:W-:Y:S01]  /*be50*/  LEA.HI.X R33, R5, R171.reuse, R6, 0x1, P1 ;  /* 0x000000ab05217211 */ /* 0x080fe200008f0c06 */
[----:B------:R-:W-:Y:S01]  /*be60*/  IMAD.IADD R5, R167, 0x1, R4 ;  /* 0x00000001a7057824 */ /* 0x000fe200078e0204 */
[----:B------:R-:W-:Y:S02]  /*be70*/  LEA.HI.X R35, R7, R171, R8, 0x1, P0 ;  /* 0x000000ab07237211 */ /* 0x000fe400000f0c08 */
[----:B------:R-:W-:Y:S02]  /*be80*/  ISETP.GE.AND P0, PT, R154, R13, PT ;  /* 0x0000000d9a00720c */ /* 0x000fe40003f06270 */
[----:B------:R-:W-:Y:S01]  /*be90*/  LEA R30, P1, R166, R170, 0x1 ;  /* 0x000000aaa61e7211 */ /* 0x000fe200078208ff */
[----:B------:R-:W-:Y:S01]  /*bea0*/  IMAD.SHL.U32 R25, R17, 0x10, RZ ;  /* 0x0000001011197824 */ /* 0x000fe200078e00ff */
[----:B------:R-:W-:-:S02]  /*beb0*/  ISETP.GT.AND P0, PT, R131, -0x8, !P0 ;  /* 0xfffffff88300780c */ /* 0x000fc40004704270 */
[----:B------:R-:W-:Y:S02]  /*bec0*/  LEA.HI.X R31, R166, R171, R5, 0x1, P1 ;  /* 0x000000aba61f7211 */ /* 0x000fe400008f0c05 */
[----:B----4-:R-:W-:-:S05]  /*bed0*/  IADD3 R2, R2, R87, R55 ;  /* 0x0000005702027210 */ /* 0x010fca0007ffe037 */
[----:B------:R-:W-:Y:S02]  /*bee0*/  IMAD R21, R2, R17, RZ ;  /* 0x0000001102157224 */ /* 0x000fe400078e02ff */
[----:B------:R-:W-:-:S03]  /*bef0*/  IMAD.IADD R2, R147, 0x1, R12 ;  /* 0x0000000193027824 */ /* 0x000fc600078e020c */
[----:B------:R-:W-:Y:S02]  /*bf00*/  SHF.R.S32.HI R7, RZ, 0x1f, R21 ;  /* 0x0000001fff077819 */ /* 0x000fe40000011415 */
[C---:B------:R-:W-:Y:S02]  /*bf10*/  IADD3 R8, P3, R21.reuse, R12, RZ ;  /* 0x0000000c15087210 */ /* 0x040fe40007f7e0ff */
[----:B------:R-:W-:Y:S02]  /*bf20*/  IADD3 R0, P2, R21, R2, RZ ;  /* 0x0000000215007210 */ /* 0x000fe40007f5e0ff */
[-C--:B------:R-:W-:Y:S02]  /*bf30*/  LEA.HI.X.SX32 R12, R12, R7.reuse, 0x1, P3 ;  /* 0x000000070c0c7211 */ /* 0x080fe400018f0eff */
[----:B------:R-:W-:Y:S01]  /*bf40*/  LEA.HI.X.SX32 R2, R2, R7, 0x1, P2 ;  /* 0x0000000702027211 */ /* 0x000fe200010f0eff */
[----:B------:R-:W-:Y:S05]  /*bf50*/  @!P4 BRA `(.L_x_7154) ;  /* 0x000028c00000c947 */ /* 0x000fea0003800000 */
[----:B-1----:R-:W-:Y:S01]  /*bf60*/  BSSY B2, `(.L_x_7155) ;  /* 0x000009f000027945 */ /* 0x002fe20003800000 */
[----:B------:R-:W-:Y:S05]  /*bf70*/  @!P0 BRA `(.L_x_7156) ;  /* 0x000009d000008947 */ /* 0x000fea0003800000 */
[----:B------:R-:W-:Y:S01]  /*bf80*/  ISETP.GE.AND P2, PT, R14, R9, PT ;  /* 0x000000090e00720c */ /* 0x000fe20003f46270 */
[C---:B------:R-:W-:Y:S01]  /*bf90*/  IMAD.SHL.U32 R53, R8.reuse, 0x2, RZ ;  /* 0x0000000208357824 */ /* 0x040fe200078e00ff */
[----:B------:R-:W-:Y:S01]  /*bfa0*/  SHF.L.U64.HI R5, R8, 0x1, R12 ;  /* 0x0000000108057819 */ /* 0x000fe2000001020c */
[----:B------:R-:W-:Y:S03]  /*bfb0*/  BSSY B1, `(.L_x_7157) ;  /* 0x0000035000017945 */ /* 0x000fe60003800000 */
[----:B------:R-:W-:-:S02]  /*bfc0*/  IADD3 R42, P1, R26, R53, RZ ;  /* 0x000000351a2a7210 */ /* 0x000fc40007f3e0ff */
[----:B------:R-:W-:-:S03]  /*bfd0*/  IADD3 R52, P0, R28, R53, RZ ;  /* 0x000000351c347210 */ /* 0x000fc60007f1e0ff */
[--C-:B------:R-:W-:Y:S02]  /*bfe0*/  IMAD.X R43, R27, 0x1, R5.reuse, P1 ;  /* 0x000000011b2b7824 */ /* 0x100fe400008e0605 */
[----:B------:R1:W-:Y:S01]  /*bff0*/  @P2 STS.128 [R217], RZ ;  /* 0x000000ffd9002388 */ /* 0x0003e20000000c00 */
[----:B------:R-:W-:Y:S01]  /*c000*/  IMAD.X R53, R29, 0x1, R5, P0 ;  /* 0x000000011d357824 */ /* 0x000fe200000e0605 */
[----:B------:R-:W-:Y:S05]  /*c010*/  @P2 BRA `(.L_x_7158) ;  /* 0x000002e000002947 */ /* 0x000fea0003800000 */
[----:B------:R2:W5:Y:S01]  /*c020*/  LD.E.128 R20, [R44.64] ;  /* 0x000000062c147980 */ /* 0x000562000c101d00 */
[----:B------:R-:W-:Y:S01]  /*c030*/  ISETP.GE.AND P0, PT, R14, R3, PT ;  /* 0x000000030e00720c */ /* 0x000fe20003f06270 */
[----:B------:R-:W-:-:S12]  /*c040*/  BSSY B0, `(.L_x_7159) ;  /* 0x000002a000007945 */ /* 0x000fd80003800000 */
[----:B------:R-:W-:Y:S05]  /*c050*/  @P0 BRA `(.L_x_7160) ;  /* 0x0000028000000947 */ /* 0x000fea0003800000 */
[----:B------:R-:W3:Y:S04]  /*c060*/  LD.E.64 R4, [R52.64] ;  /* 0x0000000634047980 */ /* 0x000ee8000c101b00 */
[----:B------:R-:W4:Y:S01]  /*c070*/  LD.E.64 R6, [R42.64] ;  /* 0x000000062a067980 */ /* 0x000f22000c101b00 */
[--C-:B-----5:R-:W-:Y:S02]  /*c080*/  HADD2.F32 R39, -RZ, R21.reuse.H1_H1 ;  /* 0x30000015ff277230 */ /* 0x120fe40000004100 */
[----:B------:R-:W-:Y:S02]  /*c090*/  HADD2.F32 R24, -RZ, R21.H0_H0 ;  /* 0x20000015ff187230 */ /* 0x000fe40000004100 */
[--C-:B------:R-:W-:Y:S02]  /*c0a0*/  HADD2.F32 R37, -RZ, R23.reuse.H1_H1 ;  /* 0x30000017ff257230 */ /* 0x100fe40000004100 */
[----:B------:R-:W-:-:S02]  /*c0b0*/  HADD2.F32 R41, -RZ, R23.H0_H0 ;  /* 0x20000017ff297230 */ /* 0x000fc40000004100 */
[----:B---3--:R-:W-:Y:S02]  /*c0c0*/  HADD2.F32 R2, -RZ, R4.H1_H1 ;  /* 0x30000004ff027230 */ /* 0x008fe40000004100 */
[----:B------:R-:W-:Y:S02]  /*c0d0*/  HADD2.F32 R0, -RZ, R5.H1_H1 ;  /* 0x30000005ff007230 */ /* 0x000fe40000004100 */
[----:B----4-:R-:W-:Y:S01]  /*c0e0*/  HADD2.F32 R21, -RZ, R6.H1_H1 ;  /* 0x30000006ff157230 */ /* 0x010fe20000004100 */
[----:B------:R-:W-:Y:S01]  /*c0f0*/  FMUL.FTZ R36, R39, R2 ;  /* 0x0000000227247220 */ /* 0x000fe20000410000 */
[----:B------:R-:W-:Y:S01]  /*c100*/  HADD2.F32 R16, -RZ, R7.H1_H1 ;  /* 0x30000007ff107230 */ /* 0x000fe20000004100 */
[----:B------:R-:W-:Y:S01]  /*c110*/  FMUL.FTZ R23, R37, R0 ;  /* 0x0000000025177220 */ /* 0x000fe20000410000 */
[----:B------:R-:W-:Y:S01]  /*c120*/  HADD2.F32 R4, -RZ, R4.H0_H0 ;  /* 0x20000004ff047230 */ /* 0x000fe20000004100 */
[-C--:B------:R-:W-:Y:S01]  /*c130*/  FMUL.FTZ R39, R39, R21.reuse ;  /* 0x0000001527277220 */ /* 0x080fe20000410000 */
[----:B------:R-:W-:Y:S01]  /*c140*/  HADD2.F32 R6, -RZ, R6.H0_H0 ;  /* 0x20000006ff067230 */ /* 0x000fe20000004100 */
[C---:B------:R-:W-:Y:S01]  /*c150*/  FFMA.FTZ R36, R24.reuse, R21, -R36 ;  /* 0x0000001518247223 */ /* 0x040fe20000010824 */
[----:B------:R-:W-:Y:S01]  /*c160*/  HADD2.F32 R21, -RZ, R20.H1_H1 ;  /* 0x30000014ff157230 */ /* 0x000fe20000004100 */
[----:B------:R-:W-:Y:S01]  /*c170*/  FMUL.FTZ R37, R37, R16 ;  /* 0x0000001025257220 */ /* 0x000fe20000410000 */
[----:B------:R-:W-:Y:S01]  /*c180*/  HADD2.F32 R5, -RZ, R5.H0_H0 ;  /* 0x20000005ff057230 */ /* 0x000fe20000004100 */
[----:B------:R-:W-:Y:S01]  /*c190*/  FFMA.FTZ R39, R24, R2, R39 ;  /* 0x0000000218277223 */ /* 0x000fe20000010027 */
[----:B------:R-:W-:Y:S01]  /*c1a0*/  HADD2.F32 R2, -RZ, R22.H1_H1 ;  /* 0x30000016ff027230 */ /* 0x000fe20000004100 */
        /* <DEDUP_REMOVED lines=8> */
[----:B------:R-:W-:Y:S01]  /*c230*/  FMUL.FTZ R20, R2, R5 ;  /* 0x0000000502147220 */ /* 0x000fe20000410000 */
        /* <DEDUP_REMOVED lines=9> */
[----:B------:R-:W-:Y:S02]  /*c2d0*/  MOV R20, R7 ;  /* 0x0000000700147202 */ /* 0x000fe40000000f00 */
.L_x_7160:
[----:B------:R-:W-:Y:S05]  /*c2e0*/  BSYNC B0 ;  /* 0x0000000000007941 */ /* 0x000fea0003800000 */
.L_x_7159:
[----:B-----5:R3:W-:Y:S02]  /*c2f0*/  STS.128 [R217], R20 ;  /* 0x00000014d9007388 */ /* 0x0207e40000000c00 */
.L_x_7158:
[----:B------:R-:W-:Y:S05]  /*c300*/  BSYNC B1 ;  /* 0x0000000000017941 */ /* 0x000fea0003800000 */
.L_x_7157:
[----:B------:R-:W-:Y:S01]  /*c310*/  ISETP.GE.AND P0, PT, R11, R9, PT ;  /* 0x000000090b00720c */ /* 0x000fe20003f06270 */
[----:B------:R-:W-:-:S12]  /*c320*/  BSSY B1, `(.L_x_7161) ;  /* 0x0000031000017945 */ /* 0x000fd80003800000 */
[----:B------:R4:W-:Y:S01]  /*c330*/  @P0 STS.128 [R217+0x2000], RZ ;  /* 0x002000ffd9000388 */ /* 0x0009e20000000c00 */
[----:B------:R-:W-:Y:S05]  /*c340*/  @P0 BRA `(.L_x_7162) ;  /* 0x000002e000000947 */ /* 0x000fea0003800000 */
[----:B---3--:R3:W5:Y:S01]  /*c350*/  LD.E.128 R20, [R44.64+0x80] ;  /* 0x000080062c147980 */ /* 0x008762000c101d00 */
[----:B------:R-:W-:Y:S01]  /*c360*/  ISETP.GE.AND P0, PT, R11, R3, PT ;  /* 0x000000030b00720c */ /* 0x000fe20003f06270 */
[----:B------:R-:W-:-:S12]  /*c370*/  BSSY B0, `(.L_x_7163) ;  /* 0x000002a000007945 */ /* 0x000fd80003800000 */
[----:B------:R-:W-:Y:S05]  /*c380*/  @P0 BRA `(.L_x_7164) ;  /* 0x0000028000000947 */ /* 0x000fea0003800000 */
[----:B--2---:R-:W2:Y:S04]  /*c390*/  LD.E.64 R4, [R52.64+0x40] ;  /* 0x0000400634047980 */ /* 0x004ea8000c101b00 */
[----:B---3--:R-:W3:Y:S01]  /*c3a0*/  LD.E.64 R6, [R42.64+0x40] ;  /* 0x000040062a067980 */ /* 0x008ee2000c101b00 */
[--C-:B-----5:R-:W-:Y:S02]  /*c3b0*/  HADD2.F32 R39, -RZ, R21.reuse.H1_H1 ;  /* 0x30000015ff277230 */ /* 0x120fe40000004100 */
[----:B------:R-:W-:Y:S02]  /*c3c0*/  HADD2.F32 R24, -RZ, R21.H0_H0 ;  /* 0x20000015ff187230 */ /* 0x000fe40000004100 */
[--C-:B------:R-:W-:Y:S02]  /*c3d0*/  HADD2.F32 R37, -RZ, R23.reuse.H1_H1 ;  /* 0x30000017ff257230 */ /* 0x100fe40000004100 */
        /* <DEDUP_REMOVED lines=35> */
.L_x_7164:
[----:B------:R-:W-:Y:S05]  /*c610*/  BSYNC B0 ;  /* 0x0000000000007941 */ /* 0x000fea0003800000 */
.L_x_7163:
[----:B-----5:R1:W-:Y:S02]  /*c620*/  STS.128 [R217+0x2000], R20 ;  /* 0x00200014d9007388 */ /* 0x0203e40000000c00 */
.L_x_7162:
[----:B------:R-:W-:Y:S05]  /*c630*/  BSYNC B1 ;  /* 0x0000000000017941 */ /* 0x000fea0003800000 */
.L_x_7161:
[----:B------:R-:W-:-:S13]  /*c640*/  ISETP.GE.AND P0, PT, R10, R9, PT ;  /* 0x000000090a00720c */ /* 0x000fda0003f06270 */
[----:B------:R1:W-:Y:S01]  /*c650*/  @P0 STS.128 [R217+0x4000], RZ ;  /* 0x004000ffd9000388 */ /* 0x0003e20000000c00 */
[----:B------:R-:W-:Y:S05]  /*c660*/  @P0 BRA `(.L_x_7156) ;  /* 0x000002e000000947 */ /* 0x000fea0003800000 */
[----:B-1-3--:R1:W5:Y:S01]  /*c670*/  LD.E.128 R20, [R44.64+0x100] ;  /* 0x000100062c147980 */ /* 0x00a362000c101d00 */
[----:B------:R-:W-:Y:S01]  /*c680*/  ISETP.GE.AND P0, PT, R10, R3, PT ;  /* 0x000000030a00720c */ /* 0x000fe20003f06270 */
[----:B------:R-:W-:-:S12]  /*c690*/  BSSY B0, `(.L_x_7165) ;  /* 0x000002a000007945 */ /* 0x000fd80003800000 */
[----:B------:R-:W-:Y:S05]  /*c6a0*/  @P0 BRA `(.L_x_7166) ;  /* 0x0000028000000947 */ /* 0x000fea0003800000 */
[----:B------:R-:W3:Y:S04]  /*c6b0*/  LD.E.64 R4, [R52.64+0x80] ;  /* 0x0000800634047980 */ /* 0x000ee8000c101b00 */
[----:B--2---:R-:W2:Y:S01]  /*c6c0*/  LD.E.64 R6, [R42.64+0x80] ;  /* 0x000080062a067980 */ /* 0x004ea2000c101b00 */
[--C-:B-----5:R-:W-:Y:S02]  /*c6d0*/  HADD2.F32 R39, -RZ, R21.reuse.H1_H1 ;  /* 0x30000015ff277230 */ /* 0x120fe40000004100 */
[----:B------:R-:W-:Y:S02]  /*c6e0*/  HADD2.F32 R24, -RZ, R21.H0_H0 ;  /* 0x20000015ff187230 */ /* 0x000fe40000004100 */
[--C-:B------:R-:W-:Y:S02]  /*c6f0*/  HADD2.F32 R37, -RZ, R23.reuse.H1_H1 ;  /* 0x30000017ff257230 */ /* 0x100fe40000004100 */
[----:B------:R-:W-:-:S02]  /*c700*/  HADD2.F32 R41, -RZ, R23.H0_H0 ;  /* 0x20000017ff297230 */ /* 0x000fc40000004100 */
[----:B---3--:R-:W-:Y:S02]  /*c710*/  HADD2.F32 R2, -RZ, R4.H1_H1 ;  /* 0x30000004ff027230 */ /* 0x008fe40000004100 */
[----:B------:R-:W-:Y:S02]  /*c720*/  HADD2.F32 R0, -RZ, R5.H1_H1 ;  /* 0x30000005ff007230 */ /* 0x000fe40000004100 */
[----:B--2---:R-:W-:Y:S01]  /*c730*/  HADD2.F32 R21, -RZ, R6.H1_H1 ;  /* 0x30000006ff157230 */ /* 0x004fe20000004100 */
        /* <DEDUP_REMOVED lines=31> */
.L_x_7166:
[----:B------:R-:W-:Y:S05]  /*c930*/  BSYNC B0 ;  /* 0x0000000000007941 */ /* 0x000fea0003800000 */
.L_x_7165:
[----:B-----5:R3:W-:Y:S02]  /*c940*/  STS.128 [R217+0x4000], R20 ;  /* 0x00400014d9007388 */ /* 0x0207e40000000c00 */
.L_x_7156:
[----:B------:R-:W-:Y:S05]  /*c950*/  BSYNC B2 ;  /* 0x0000000000027941 */ /* 0x000fea0003800000 */
.L_x_7155:
[----:B------:R-:W-:Y:S01]  /*c960*/  IADD3 R24, R154, 0x10, RZ ;  /* 0x000000109a187810 */ /* 0x000fe20007ffe0ff */
[----:B------:R-:W-:Y:S03]  /*c970*/  BSSY B2, `(.L_x_7167) ;  /* 0x00000a3000027945 */ /* 0x000fe60003800000 */
[----:B------:R-:W-:-:S04]  /*c980*/  ISETP.GE.AND P0, PT, R24, R13, PT ;  /* 0x0000000d1800720c */ /* 0x000fc80003f06270 */
[----:B------:R-:W-:-:S13]  /*c990*/  ISETP.LT.OR P0, PT, R131, -0x87, P0 ;  /* 0xffffff798300780c */ /* 0x000fda0000701670 */
[----:B------:R-:W-:Y:S05]  /*c9a0*/  @P0 BRA `(.L_x_7168) ;  /* 0x000009f000000947 */ /* 0x000fea0003800000 */
[----:B------:R-:W-:Y:S01]  /*c9b0*/  ISETP.GE.AND P0, PT, R14, R9, PT ;  /* 0x000000090e00720c */ /* 0x000fe20003f06270 */
[----:B------:R-:W-:Y:S01]  /*c9c0*/  BSSY B1, `(.L_x_7169) ;  /* 0x0000039000017945 */ /* 0x000fe20003800000 */
[----:B------:R-:W-:-:S04]  /*c9d0*/  IADD3 R5, P1, R25, R8, RZ ;  /* 0x0000000819057210 */ /* 0x000fc80007f3e0ff */
[----:B------:R-:W-:Y:S01]  /*c9e0*/  LEA.HI.X.SX32 R0, R25, R12, 0x1, P1 ;  /* 0x0000000c19007211 */ /* 0x000fe200008f0eff */
[----:B------:R-:W-:-:S03]  /*c9f0*/  IMAD.SHL.U32 R43, R5, 0x2, RZ ;  /* 0x00000002052b7824 */ /* 0x000fc600078e00ff */
[----:B------:R-:W-:Y:S02]  /*ca00*/  SHF.L.U64.HI R5, R5, 0x1, R0 ;  /* 0x0000000105057819 */ /* 0x000fe40000010200 */
[-C--:B------:R-:W-:Y:S01]  /*ca10*/  IADD3 R40, P2, R26, R43.reuse, RZ ;  /* 0x0000002b1a287210 */ /* 0x080fe20007f5e0ff */
[----:B------:R1:W-:Y:S01]  /*ca20*/  @P0 STS.128 [R217+0x800], RZ ;  /* 0x000800ffd9000388 */ /* 0x0003e20000000c00 */
[----:B------:R-:W-:-:S03]  /*ca30*/  IADD3 R42, P1, R28, R43, RZ ;  /* 0x0000002b1c2a7210 */ /* 0x000fc60007f3e0ff */
[--C-:B------:R-:W-:Y:S02]  /*ca40*/  IMAD.X R41, R27, 0x1, R5.reuse, P2 ;  /* 0x000000011b297824 */ /* 0x100fe400010e0605 */
[----:B------:R-:W-:Y:S01]  /*ca50*/  IMAD.X R43, R29, 0x1, R5, P1 ;  /* 0x000000011d2b7824 */ /* 0x000fe200008e0605 */
[----:B------:R-:W-:Y:S05]  /*ca60*/  @P0 BRA `(.L_x_7170) ;  /* 0x000002e000000947 */ /* 0x000fea0003800000 */
[----:B-1-3--:R1:W5:Y:S01]  /*ca70*/  LD.E.128 R20, [R32.64] ;  /* 0x0000000620147980 */ /* 0x00a362000c101d00 */
[----:B------:R-:W-:Y:S01]  /*ca80*/  ISETP.GE.AND P0, PT, R14, R3, PT ;  /* 0x000000030e00720c */ /* 0x000fe20003f06270 */
[----:B------:R-:W-:-:S12]  /*ca90*/  BSSY B0, `(.L_x_7171) ;  /* 0x000002a000007945 */ /* 0x000fd80003800000 */
[----:B------:R-:W-:Y:S05]  /*caa0*/  @P0 BRA `(.L_x_7172) ;  /* 0x0000028000000947 */ /* 0x000fea0003800000 */
[----:B------:R-:W3:Y:S04]  /*cab0*/  LD.E.64 R4, [R42.64] ;  /* 0x000000062a047980 */ /* 0x000ee8000c101b00 */
[----:B--2---:R-:W2:Y:S01]  /*cac0*/  LD.E.64 R6, [R40.64] ;  /* 0x0000000628067980 */ /* 0x004ea2000c101b00 */
        /* <DEDUP_REMOVED lines=38> */
.L_x_7172:
[----:B------:R-:W-:Y:S05]  /*cd30*/  BSYNC B0 ;  /* 0x0000000000007941 */ /* 0x000fea0003800000 */
.L_x_7171:
[----:B-----5:R3:W-:Y:S02]  /*cd40*/  STS.128 [R217+0x800], R20 ;  /* 0x00080014d9007388 */ /* 0x0207e40000000c00 */
.L_x_7170:
[----:B------:R-:W-:Y:S05]  /*cd50*/  BSYNC B1 ;  /* 0x0000000000017941 */ /* 0x000fea0003800000 */
.L_x_7169:
[----:B------:R-:W-:Y:S01]  /*cd60*/  ISETP.GE.AND P0, PT, R11, R9, PT ;  /* 0x000000090b00720c */ /* 0x000fe20003f06270 */
[----:B------:R-:W-:-:S12]  /*cd70*/  BSSY B1, `(.L_x_7173) ;  /* 0x0000031000017945 */ /* 0x000fd80003800000 */
        /* <DEDUP_REMOVED lines=46> */
.L_x_7176:
[----:B------:R-:W-:Y:S05]  /*d060*/  BSYNC B0 ;  /* 0x0000000000007941 */ /* 0x000fea0003800000 */
.L_x_7175:
[----:B-----5:R3:W-:Y:S02]  /*d070*/  STS.128 [R217+0x2800], R20 ;  /* 0x00280014d9007388 */ /* 0x0207e40000000c00 */
.L_x_7174:
[----:B------:R-:W-:Y:S05]  /*d080*/  BSYNC B1 ;  /* 0x0000000000017941 */ /* 0x000fea0003800000 */
.L_x_7173:
        /* <DEDUP_REMOVED lines=9> */
[--C-:B-1---5:R-:W-:Y:S02]  /*d120*/  HADD2.F32 R33, -RZ, R21.reuse.H1_H1 ;  /* 0x30000015ff217230 */ /* 0x122fe40000004100 */
        /* <DEDUP_REMOVED lines=37> */
.L_x_7178:
[----:B------:R-:W-:Y:S05]  /*d380*/  BSYNC B0 ;  /* 0x0000000000007941 */ /* 0x000fea0003800000 */
.L_x_7177:
[----:B-----5:R3:W-:Y:S02]  /*d390*/  STS.128 [R217+0x4800], R20 ;  /* 0x00480014d9007388 */ /* 0x0207e40000000c00 */
.L_x_7168:
[----:B------:R-:W-:Y:S05]  /*d3a0*/  BSYNC B2 ;  /* 0x0000000000027941 */ /* 0x000fea0003800000 */
.L_x_7167:
[----:B-1----:R-:W-:Y:S01]  /*d3b0*/  IADD3 R32, R154, 0x20, RZ ;  /* 0x000000209a207810 */ /* 0x002fe20007ffe0ff */
[----:B------:R-:W-:Y:S03]  /*d3c0*/  BSSY B2, `(.L_x_7179) ;  /* 0x00000a4000027945 */ /* 0x000fe60003800000 */
[----:B------:R-:W-:-:S04]  /*d3d0*/  ISETP.GE.AND P0, PT, R32, R13, PT ;  /* 0x0000000d2000720c */ /* 0x000fc80003f06270 */
[----:B------:R-:W-:-:S13]  /*d3e0*/  ISETP.LT.OR P0, PT, R131, -0x107, P0 ;  /* 0xfffffef98300780c */ /* 0x000fda0000701670 */
[----:B------:R-:W-:Y:S05]  /*d3f0*/  @P0 BRA `(.L_x_7180) ;  /* 0x00000a0000000947 */ /* 0x000fea0003800000 */
[----:B------:R-:W-:Y:S01]  /*d400*/  ISETP.GE.AND P0, PT, R14, R9, PT ;  /* 0x000000090e00720c */ /* 0x000fe20003f06270 */
[----:B------:R-:W-:Y:S01]  /*d410*/  IMAD.SHL.U32 R5, R17, 0x20, RZ ;  /* 0x0000002011057824 */ /* 0x000fe200078e00ff */
[----:B------:R-:W-:Y:S04]  /*d420*/  BSSY B1, `(.L_x_7181) ;  /* 0x0000039000017945 */ /* 0x000fe80003800000 */
[----:B------:R-:W-:-:S04]  /*d430*/  IADD3 R0, P1, R5, R8, RZ ;  /* 0x0000000805007210 */ /* 0x000fc80007f3e0ff */
[----:B------:R-:W-:Y:S01]  /*d440*/  LEA.HI.X.SX32 R5, R5, R12, 0x1, P1 ;  /* 0x0000000c05057211 */ /* 0x000fe200008f0eff */
[C---:B------:R-:W-:Y:S02]  /*d450*/  IMAD.SHL.U32 R43, R0.reuse, 0x2, RZ ;  /* 0x00000002002b7824 */ /* 0x040fe400078e00ff */
[----:B------:R1:W-:Y:S01]  /*d460*/  @P0 STS.128 [R217+0x1000], RZ ;  /* 0x001000ffd9000388 */ /* 0x0003e20000000c00 */
[----:B------:R-:W-:Y:S02]  /*d470*/  SHF.L.U64.HI R5, R0, 0x1, R5 ;  /* 0x0000000100057819 */ /* 0x000fe40000010205 */
[-C--:B------:R-:W-:Y:S02]  /*d480*/  IADD3 R36, P2, R26, R43.reuse, RZ ;  /* 0x0000002b1a247210 */ /* 0x080fe40007f5e0ff */
[----:B------:R-:W-:-:S03]  /*d490*/  IADD3 R42, P1, R28, R43, RZ ;  /* 0x0000002b1c2a7210 */ /* 0x000fc60007f3e0ff */
[--C-:B------:R-:W-:Y:S02]  /*d4a0*/  IMAD.X R37, R27, 0x1, R5.reuse, P2 ;  /* 0x000000011b257824 */ /* 0x100fe400010e0605 */
[----:B------:R-:W-:Y:S01]  /*d4b0*/  IMAD.X R43, R29, 0x1, R5, P1 ;  /* 0x000000011d2b7824 */ /* 0x000fe200008e0605 */
[----:B------:R-:W-:Y:S05]  /*d4c0*/  @P0 BRA `(.L_x_7182) ;  /* 0x000002e000000947 */ /* 0x000fea0003800000 */
[----:B---3--:R3:W5:Y:S01]  /*d4d0*/  LD.E.128 R20, [R34.64] ;  /* 0x0000000622147980 */ /* 0x008762000c101d00 */
[----:B------:R-:W-:Y:S01]  /*d4e0*/  ISETP.GE.AND P0, PT, R14, R3, PT ;  /* 0x000000030e00720c */ /* 0x000fe20003f06270 */
[----:B------:R-:W-:-:S12]  /*d4f0*/  BSSY B0, `(.L_x_7183) ;  /* 0x000002a000007945 */ /* 0x000fd80003800000 */
[----:B------:R-:W-:Y:S05]  /*d500*/  @P0 BRA `(.L_x_7184) ;  /* 0x0000028000000947 */ /* 0x000fea0003800000 */
[----:B--2---:R-:W2:Y:S04]  /*d510*/  LD.E.64 R4, [R42.64] ;  /* 0x000000062a047980 */ /* 0x004ea8000c101b00 */
[----:B---3--:R-:W3:Y:S01]  /*d520*/  LD.E.64 R6, [R36.64] ;  /* 0x0000000624067980 */ /* 0x008ee2000c101b00 */
        /* <DEDUP_REMOVED lines=11> */
[-C--:B------:R-:W-:Y:S01]  /*d5e0*/  FMUL.FTZ R38, R38, R21.reuse ;  /* 0x0000001526267220 */ /* 0x080fe20000410000 */
[----:B------:R-:W-:Y:S01]  /*d5f0*/  HADD2.F32 R6, -RZ, R6.H0_H0 ;  /* 0x20000006ff067230 */ /* 0x000fe20000004100 */
[----:B------:R-:W-:Y:S01]  /*d600*/  FFMA.FTZ R40, R33, R21, -R40 ;  /* 0x0000001521287223 */ /* 0x000fe20000010828 */
        /* <DEDUP_REMOVED lines=24> */
.L_x_7184:
[----:B------:R-:W-:Y:S05]  /*d790*/  BSYNC B0 ;  /* 0x0000000000007941 */ /* 0x000fea0003800000 */
.L_x_7183:
[----:B-----5:R1:W-:Y:S02]  /*d7a0*/  STS.128 [R217+0x1000], R20 ;  /* 0x00100014d9007388 */ /* 0x0203e40000000c00 */
.L_x_7182:
[----:B------:R-:W-:Y:S05]  /*d7b0*/  BSYNC B1 ;  /* 0x0000000000017941 */ /* 0x000fea0003800000 */
.L_x_7181:
        /* <DEDUP_REMOVED lines=48> */
.L_x_7188:
[----:B------:R-:W-:Y:S05]  /*dac0*/  BSYNC B0 ;  /* 0x0000000000007941 */ /* 0x000fea0003800000 */
.L_x_7187:
[----:B-----5:R3:W-:Y:S02]  /*dad0*/  STS.128 [R217+0x3000], R20 ;  /* 0x00300014d9007388 */ /* 0x0207e40000000c00 */
.L_x_7186:
[----:B------:R-:W-:Y:S05]  /*dae0*/  BSYNC B1 ;  /* 0x0000000000017941 */ /* 0x000fea0003800000 */
.L_x_7185:
        /* <DEDUP_REMOVED lines=47> */
.L_x_7190:
[----:B------:R-:W-:Y:S05]  /*dde0*/  BSYNC B0 ;  /* 0x0000000000007941 */ /* 0x000fea0003800000 */
.L_x_7189:
[----:B-----5:R3:W-:Y:S02]  /*ddf0*/  STS.128 [R217+0x5000], R20 ;  /* 0x00500014d9007388 */ /* 0x0207e40000000c00 */
.L_x_7180:
[----:B------:R-:W-:Y:S05]  /*de00*/  BSYNC B2 ;  /* 0x0000000000027941 */ /* 0x000fea0003800000 */
.L_x_7179:
[----:B-1-3--:R-:W-:-:S04]  /*de10*/  IADD3 R34, R154, 0x30, RZ ;  /* 0x000000309a227810 */ /* 0x00afc80007ffe0ff */
[----:B------:R-:W-:-:S04]  /*de20*/  ISETP.GE.AND P0, PT, R34, R13, PT ;  /* 0x0000000d2200720c */ /* 0x000fc80003f06270 */
[----:B------:R-:W-:-:S13]  /*de30*/  ISETP.LT.OR P0, PT, R131, -0x187, P0 ;  /* 0xfffffe798300780c */ /* 0x000fda0000701670 */
[----:B------:R-:W-:Y:S05]  /*de40*/  @P0 BRA `(.L_x_7191) ;  /* 0x0000577000000947 */ /* 0x000fea0003800000 */
[----:B------:R-:W-:Y:S01]  /*de50*/  ISETP.GE.AND P0, PT, R14, R9, PT ;  /* 0x000000090e00720c */ /* 0x000fe20003f06270 */
[----:B------:R-:W-:Y:S01]  /*de60*/  IMAD R17, R17, 0x30, RZ ;  /* 0x0000003011117824 */ /* 0x000fe200078e02ff */
        /* <DEDUP_REMOVED lines=11> */
[----:B------:R3:W5:Y:S01]  /*df20*/  LD.E.128 R20, [R30.64] ;  /* 0x000000061e147980 */ /* 0x000762000c101d00 */
[----:B------:R-:W-:Y:S01]  /*df30*/  ISETP.GE.AND P0, PT, R14, R3, PT ;  /* 0x000000030e00720c */ /* 0x000fe20003f06270 */
[----:B------:R-:W-:-:S12]  /*df40*/  BSSY B0, `(.L_x_7194) ;  /* 0x0000029000007945 */ /* 0x000fd80003800000 */
[----:B------:R-:W-:Y:S05]  /*df50*/  @P0 BRA `(.L_x_7195) ;  /* 0x0000027000000947 */ /* 0x000fea0003800000 */
[----:B--2---:R-:W2:Y:S04]  /*df60*/  LD.E.64 R4, [R26.64] ;  /* 0x000000061a047980 */ /* 0x004ea8000c101b00 */
[----:B---3--:R-:W3:Y:S01]  /*df70*/  LD.E.64 R6, [R16.64] ;  /* 0x0000000610067980 */ /* 0x008ee2000c101b00 */
[--C-:B-----5:R-:W-:Y:S02]  /*df80*/  HADD2.F32 R15, -RZ, R21.reuse.H0_H0 ;  /* 0x20000015ff0f7230 */ /* 0x120fe40000004100 */
[----:B------:R-:W-:Y:S02]  /*df90*/  HADD2.F32 R21, -RZ, R21.H1_H1 ;  /* 0x30000015ff157230 */ /* 0x000fe40000004100 */
[--C-:B------:R-:W-:Y:S02]  /*dfa0*/  HADD2.F32 R13, -RZ, R23.reuse.H1_H1 ;  /* 0x30000017ff0d7230 */ /* 0x100fe40000004100 */
[----:B------:R-:W-:-:S02]  /*dfb0*/  HADD2.F32 R25, -RZ, R23.H0_H0 ;  /* 0x20000017ff197230 */ /* 0x000fc40000004100 */
[----:B--2---:R-:W-:Y:S02]  /*dfc0*/  HADD2.F32 R2, -RZ, R4.H1_H1 ;  /* 0x30000004ff027230 */ /* 0x004fe40000004100 */
[----:B------:R-:W-:Y:S02]  /*dfd0*/  HADD2.F32 R0, -RZ, R5.H1_H1 ;  /* 0x30000005ff007230 */ /* 0x000fe40000004100 */
[----:B---3--:R-:W-:Y:S01]  /*dfe0*/  HADD2.F32 R12, -RZ, R6.H1_H1 ;  /* 0x30000006ff0c7230 */ /* 0x008fe20000004100 */
[C---:B------:R-:W-:Y:S01]  /*dff0*/  FMUL.FTZ R23, R21.reuse, R2 ;  /* 0x0000000215177220 */ /* 0x040fe20000410000 */
[----:B------:R-:W-:Y:S02]  /*e000*/  HADD2.F32 R8, -RZ, R7.H1_H1 ;  /* 0x30000007ff087230 */ /* 0x000fe40000004100 */
[----:B------:R-:W-:Y:S01]  /*e010*/  HADD2.F32 R4, -RZ, R4.H0_H0 ;  /* 0x20000004ff047230 */ /* 0x000fe20000004100 */
[----:B------:R-:W-:Y:S01]  /*e020*/  FMUL.FTZ R14, R21, R12 ;  /* 0x0000000c150e7220 */ /* 0x000fe20000410000 */
[----:B------:R-:W-:Y:S01]  /*e030*/  HADD2.F32 R5, -RZ, R5.H0_H0 ;  /* 0x20000005ff057230 */ /* 0x000fe20000004100 */
[C---:B------:R-:W-:Y:S01]  /*e040*/  FMUL.FTZ R21, R13.reuse, R0 ;  /* 0x000000000d157220 */ /* 0x040fe20000410000 */
[----:B------:R-:W-:Y:S01]  /*e050*/  HADD2.F32 R6, -RZ, R6.H0_H0 ;  /* 0x20000006ff067230 */ /* 0x000fe20000004100 */
[----:B------:R-:W-:Y:S01]  /*e060*/  FMUL.FTZ R13, R13, R8 ;  /* 0x000000080d0d7220 */ /* 0x000fe20000410000 */
[----:B------:R-:W-:Y:S01]  /*e070*/  HADD2.F32 R7, -RZ, R7.H0_H0 ;  /* 0x20000007ff077230 */ /* 0x000fe20000004100 */
[----:B------:R-:W-:Y:S01]  /*e080*/  FFMA.FTZ R14, R15, R2, R14 ;  /* 0x000000020f0e7223 */ /* 0x000fe2000001000e */
[----:B------:R-:W-:Y:S01]  /*e090*/  HADD2.F32 R2, -RZ, R22.H1_H1 ;  /* 0x30000016ff027230 */ /* 0x000fe20000004100 */
[----:B------:R-:W-:Y:S01]  /*e0a0*/  FFMA.FTZ R0, R25, R0, R13 ;  /* 0x0000000019007223 */ /* 0x000fe2000001000d */
[--C-:B------:R-:W-:Y:S01]  /*e0b0*/  HADD2.F32 R13, -RZ, R20.reuse.H1_H1 ;  /* 0x30000014ff0d7230 */ /* 0x100fe20000004100 */
[----:B------:R-:W-:Y:S01]  /*e0c0*/  FFMA.FTZ R23, R15, R12, -R23 ;  /* 0x0000000c0f177223 */ /* 0x000fe20000010817 */
[----:B------:R-:W-:Y:S01]  /*e0d0*/  HADD2.F32 R15, -RZ, R20.H0_H0 ;  /* 0x20000014ff0f7230 */ /* 0x000fe20000004100 */
[----:B------:R-:W-:Y:S01]  /*e0e0*/  FFMA.FTZ R21, R25, R8, -R21 ;  /* 0x0000000819157223 */ /* 0x000fe20000010815 */
[----:B------:R-:W-:Y:S01]  /*e0f0*/  HADD2.F32 R22, -RZ, R22.H0_H0 ;  /* 0x20000016ff167230 */ /* 0x000fe20000004100 */
[C---:B------:R-:W-:Y:S01]  /*e100*/  FMUL.FTZ R8, R13.reuse, R4 ;  /* 0x000000040d087220 */ /* 0x040fe20000410000 */
[----:B------:R-:W-:Y:S01]  /*e110*/  F2FP.PACK_AB R14, R14, R23 ;  /* 0x000000170e0e723e */ /* 0x000fe200000000ff */
[----:B------:R-:W-:Y:S01]  /*e120*/  FMUL.FTZ R12, R2, R5 ;  /* 0x00000005020c7220 */ /* 0x000fe20000410000 */
[----:B------:R-:W-:Y:S01]  /*e130*/  F2FP.PACK_AB R23, R0, R21 ;  /* 0x000000150017723e */ /* 0x000fe200000000ff */
[----:B------:R-:W-:Y:S01]  /*e140*/  FMUL.FTZ R13, R13, R6 ;  /* 0x000000060d0d7220 */ /* 0x000fe20000410000 */
[----:B------:R-:W-:Y:S01]  /*e150*/  MOV R21, R14 ;  /* 0x0000000e00157202 */ /* 0x000fe20000000f00 */
[----:B------:R-:W-:-:S02]  /*e160*/  FMUL.FTZ R2, R2, R7 ;  /* 0x0000000702027220 */ /* 0x000fc40000410000 */
[C---:B------:R-:W-:Y:S02]  /*e170*/  FFMA.FTZ R8, R15.reuse, R6, -R8 ;  /* 0x000000060f087223 */ /* 0x040fe40000010808 */
[----:B------:R-:W-:Y:S02]  /*e180*/  FFMA.FTZ R13, R15, R4, R13 ;  /* 0x000000040f0d7223 */ /* 0x000fe4000001000d */
[C---:B------:R-:W-:Y:S02]  /*e190*/  FFMA.FTZ R12, R22.reuse, R7, -R12 ;  /* 0x00000007160c7223 */ /* 0x040fe4000001080c */
[----:B------:R-:W-:Y:S01]  /*e1a0*/  FFMA.FTZ R5, R22, R5, R2 ;  /* 0x0000000516057223 */ /* 0x000fe20000010002 */
[----:B------:R-:W-:-:S04]  /*e1b0*/  F2FP.PACK_AB R20, R13, R8 ;  /* 0x000000080d14723e */ /* 0x000fc800000000ff */
[----:B------:R-:W-:Y:S02]  /*e1c0*/  F2FP.PACK_AB R22, R5, R12 ;  /* 0x0000000c0516723e */ /* 0x000fe400000000ff */
.L_x_7195:
[----:B------:R-:W-:Y:S05]  /*e1d0*/  BSYNC B0 ;  /* 0x0000000000007941 */ /* 0x000fea0003800000 */
.L_x_7194:
[----:B-----5:R1:W-:Y:S02]  /*e1e0*/  STS.128 [R217+0x1800], R20 ;  /* 0x00180014d9007388 */ /* 0x0203e40000000c00 */
.L_x_7193:
[----:B------:R-:W-:Y:S05]  /*e1f0*/  BSYNC B1 ;  /* 0x0000000000017941 */ /* 0x000fea0003800000 */
.L_x_7192:
[----:B------:R-:W-:Y:S01]  /*e200*/  ISETP.GE.AND P0, PT, R11, R9, PT ;  /* 0x000000090b00720c */ /* 0x000fe20003f06270 */
[----:B------:R-:W-:-:S12]  /*e210*/  BSSY B1, `(.L_x_7196) ;  /* 0x0000030000017945 */ /* 0x000fd80003800000 */
[----:B------:R1:W-:Y:S01]  /*e220*/  @P0 STS.128 [R217+0x3800], RZ ;  /* 0x003800ffd9000388 */ /* 0x0003e20000000c00 */
[----:B------:R-:W-:Y:S05]  /*e230*/  @P0 BRA `(.L_x_7197) ;  /* 0x000002d000000947 */ /* 0x000fea0003800000 */
[----:B------:R1:W5:Y:S01]  /*e240*/  LD.E.128 R12, [R30.64+0x80] ;  /* 0x000080061e0c7980 */ /* 0x000362000c101d00 */
[----:B------:R-:W-:Y:S01]  /*e250*/  ISETP.GE.AND P0, PT, R11, R3, PT ;  /* 0x000000030b00720c */ /* 0x000fe20003f06270 */
[----:B------:R-:W-:-:S12]  /*e260*/  BSSY B0, `(.L_x_7198) ;  /* 0x0000029000007945 */ /* 0x000fd80003800000 */
[----:B------:R-:W-:Y:S05]  /*e270*/  @P0 BRA `(.L_x_7199) ;  /* 0x0000027000000947 */ /* 0x000fea0003800000 */
[----:B--2---:R-:W2:Y:S04]  /*e280*/  LD.E.64 R4, [R26.64+0x40] ;  /* 0x000040061a047980 */ /* 0x004ea8000c101b00 */
[----:B---3--:R-:W3:Y:S01]  /*e290*/  LD.E.64 R6, [R16.64+0x40] ;  /* 0x0000400610067980 */ /* 0x008ee2000c101b00 */
[--C-:B-1---5:R-:W-:Y:S02]  /*e2a0*/  HADD2.F32 R21, -RZ, R13.reuse.H1_H1 ;  /* 0x3000000dff157230 */ /* 0x122fe40000004100 */
[----:B------:R-:W-:Y:S02]  /*e2b0*/  HADD2.F32 R20, -RZ, R13.H0_H0 ;  /* 0x2000000dff147230 */ /* 0x000fe40000004100 */
[--C-:B------:R-:W-:Y:S02]  /*e2c0*/  HADD2.F32 R13, -RZ, R15.reuse.H1_H1 ;  /* 0x3000000fff0d7230 */ /* 0x100fe40000004100 */
[----:B------:R-:W-:-:S02]  /*e2d0*/  HADD2.F32 R23, -RZ, R15.H0_H0 ;  /* 0x2000000fff177230 */ /* 0x000fc40000004100 */
[----:B--2---:R-:W-:Y:S02]  /*e2e0*/  HADD2.F32 R2, -RZ, R4.H1_H1 ;  /* 0x30000004ff027230 */ /* 0x004fe40000004100 */
[----:B------:R-:W-:Y:S02]  /*e2f0*/  HADD2.F32 R0, -RZ, R5.H1_H1 ;  /* 0x30000005ff007230 */ /* 0x000fe40000004100 */
[--C-:B---3--:R-:W-:Y:S01]  /*e300*/  HADD2.F32 R11, -RZ, R6.reuse.H1_H1 ;  /* 0x30000006ff0b7230 */ /* 0x108fe20000004100 */
[----:B------:R-:W-:Y:S01]  /*e310*/  FMUL.FTZ R22, R21, R2 ;  /* 0x0000000215167220 */ /* 0x000fe20000410000 */
[----:B------:R-:W-:Y:S01]  /*e320*/  HADD2.F32 R8, -RZ, R7.H1_H1 ;  /* 0x30000007ff087230 */ /* 0x000fe20000004100 */
[----:B------:R-:W-:Y:S01]  /*e330*/  FMUL.FTZ R15, R13, R0 ;  /* 0x000000000d0f7220 */ /* 0x000fe20000410000 */
[----:B------:R-:W-:Y:S01]  /*e340*/  HADD2.F32 R6, -RZ, R6.H0_H0 ;  /* 0x20000006ff067230 */ /* 0x000fe20000004100 */
[-C--:B------:R-:W-:Y:S01]  /*e350*/  FMUL.FTZ R21, R21, R11.reuse ;  /* 0x0000000b15157220 */ /* 0x080fe20000410000 */
[----:B------:R-:W-:Y:S01]  /*e360*/  HADD2.F32 R4, -RZ, R4.H0_H0 ;  /* 0x20000004ff047230 */ /* 0x000fe20000004100 */
[----:B------:R-:W-:Y:S01]  /*e370*/  FMUL.FTZ R13, R13, R8 ;  /* 0x000000080d0d7220 */ /* 0x000fe20000410000 */
[----:B------:R-:W-:Y:S01]  /*e380*/  HADD2.F32 R5, -RZ, R5.H0_H0 ;  /* 0x20000005ff057230 */ /* 0x000fe20000004100 */
[C---:B------:R-:W-:Y:S01]  /*e390*/  FFMA.FTZ R22, R20.reuse, R11, -R22 ;  /* 0x0000000b14167223 */ /* 0x040fe20000010816 */
[----:B------:R-:W-:Y:S01]  /*e3a0*/  HADD2.F32 R11, -RZ, R12.H1_H1 ;  /* 0x3000000cff0b7230 */ /* 0x000fe20000004100 */
[----:B------:R-:W-:Y:S01]  /*e3b0*/  FFMA.FTZ R21, R20, R2, R21 ;  /* 0x0000000214157223 */ /* 0x000fe20000010015 */
[----:B------:R-:W-:Y:S01]  /*e3c0*/  HADD2.F32 R2, -RZ, R14.H1_H1 ;  /* 0x3000000eff027230 */ /* 0x000fe20000004100 */
[C---:B------:R-:W-:Y:S01]  /*e3d0*/  FFMA.FTZ R0, R23.reuse, R0, R13 ;  /* 0x0000000017007223 */ /* 0x040fe2000001000d */
[----:B------:R-:W-:Y:S01]  /*e3e0*/  HADD2.F32 R7, -RZ, R7.H0_H0 ;  /* 0x20000007ff077230 */ /* 0x000fe20000004100 */
[----:B------:R-:W-:Y:S01]  /*e3f0*/  FFMA.FTZ R15, R23, R8, -R15 ;  /* 0x00000008170f7223 */ /* 0x000fe2000001080f */
        /* <DEDUP_REMOVED lines=15> */
.L_x_7199:
[----:B------:R-:W-:Y:S05]  /*e4f0*/  BSYNC B0 ;  /* 0x0000000000007941 */ /* 0x000fea0003800000 */
.L_x_7198:
[----:B-----5:R1:W-:Y:S02]  /*e500*/  STS.128 [R217+0x3800], R12 ;  /* 0x0038000cd9007388 */ /* 0x0203e40000000c00 */
.L_x_7197:
[----:B------:R-:W-:Y:S05]  /*e510*/  BSYNC B1 ;  /* 0x0000000000017941 */ /* 0x000fea0003800000 */
.L_x_7196:
[----:B------:R-:W-:-:S13]  /*e520*/  ISETP.GE.AND P0, PT, R10, R9, PT ;  /* 0x000000090a00720c */ /* 0x000fda0003f06270 */
[----:B------:R1:W-:Y:S01]  /*e530*/  @P0 STS.128 [R217+0x5800], RZ ;  /* 0x005800ffd9000388 */ /* 0x0003e20000000c00 */
[----:B------:R-:W-:Y:S05]  /*e540*/  @P0 BRA `(.L_x_7191) ;  /* 0x0000507000000947 */ /* 0x000fea0003800000 */
[----:B-1-3--:R-:W5:Y:S01]  /*e550*/  LD.E.128 R28, [R30.64+0x100] ;  /* 0x000100061e1c7980 */ /* 0x00af62000c101d00 */
        /* <DEDUP_REMOVED lines=13> */
[--C-:B------:R-:W-:Y:S01]  /*e630*/  HADD2.F32 R8, -RZ, R4.reuse.H1_H1 ;  /* 0x30000004ff087230 */ /* 0x100fe20000004100 */
        /* <DEDUP_REMOVED lines=27> */
.L_x_7201:
[----:B------:R-:W-:Y:S05]  /*e7f0*/  BSYNC B0 ;  /* 0x0000000000007941 */ /* 0x000fea0003800000 */
.L_x_7200:
[----:B-----5:R1:W-:Y:S01]  /*e800*/  STS.128 [R217+0x5800], R28 ;  /* 0x0058001cd9007388 */ /* 0x0203e20000000c00 */
[----:B------:R-:W-:Y:S05]  /*e810*/  BRA `(.L_x_7191) ;  /* 0x00004da000007947 */ /* 0x000fea0003800000 */
.L_x_7154:
[----:B-1----:R-:W-:Y:S01]  /*e820*/  BSSY B2, `(.L_x_7202) ;  /* 0x000010e000027945 */ /* 0x002fe20003800000 */
[----:B------:R-:W-:Y:S05]  /*e830*/  @!P0 BRA `(.L_x_7203) ;  /* 0x000010c000008947 */ /* 0x000fea0003800000 */
[----:B------:R-:W-:Y:S01]  /*e840*/  ISETP.GE.AND P0, PT, R14, R9, PT ;  /* 0x000000090e00720c */ /* 0x000fe20003f06270 */
[----:B------:R-:W-:-:S12]  /*e850*/  BSSY B1, `(.L_x_7204) ;  /* 0x0000058000017945 */ /* 0x000fd80003800000 */
[----:B------:R1:W-:Y:S01]  /*e860*/  @P0 STS.128 [R217], RZ ;  /* 0x000000ffd9000388 */ /* 0x0003e20000000c00 */
[----:B------:R-:W-:Y:S05]  /*e870*/  @P0 BRA `(.L_x_7205) ;  /* 0x0000055000000947 */ /* 0x000fea0003800000 */
[----:B------:R2:W5:Y:S01]  /*e880*/  LD.E.128 R40, [R44.64] ;  /* 0x000000062c287980 */ /* 0x000562000c101d00 */
[----:B------:R-:W-:Y:S01]  /*e890*/  ISETP.GE.AND P0, PT, R14, R3, PT ;  /* 0x000000030e00720c */ /* 0x000fe20003f06270 */
[----:B------:R-:W-:-:S12]  /*e8a0*/  BSSY B0, `(.L_x_7206) ;  /* 0x0000051000007945 */ /* 0x000fd80003800000 */
[----:B------:R-:W-:Y:S05]  /*e8b0*/  @P0 BRA `(.L_x_7207) ;  /* 0x000004f000000947 */ /* 0x000fea0003800000 */
[-C--:B------:R-:W-:Y:S02]  /*e8c0*/  ISETP.GE.AND P1, PT, R14, R17.reuse, PT ;  /* 0x000000110e00720c */ /* 0x080fe40003f26270 */
[----:B------:R-:W-:Y:S02]  /*e8d0*/  MOV R5, RZ ;  /* 0x000000ff00057202 */ /* 0x000fe40000000f00 */
[----:B------:R-:W-:-:S09]  /*e8e0*/  MOV R21, R17 ;  /* 0x0000001100157202 */ /* 0x000fd20000000f00 */
[C---:B------:R-:W-:Y:S02]  /*e8f0*/  @P1 IADD3 R5, -R17.reuse, RZ, RZ ;  /* 0x000000ff11051210 */ /* 0x040fe40007ffe1ff */
[----:B------:R-:W-:Y:S02]  /*e900*/  @P1 IADD3 R21, -R17, RZ, RZ ;  /* 0x000000ff11151210 */ /* 0x000fe40007ffe1ff */
[----:B------:R-:W-:-:S03]  /*e910*/  IADD3 R7, P0, R5, R0, RZ ;  /* 0x0000000005077210 */ /* 0x000fc60007f1e0ff */
[----:B------:R-:W-:Y:S01]  /*e920*/  IMAD.WIDE R36, R21, 0x2, R44 ;  /* 0x0000000215247825 */ /* 0x000fe200078e022c */
[----:B------:R-:W-:Y:S02]  /*e930*/  LEA.HI.X.SX32 R5, R5, R2, 0x1, P0 ;  /* 0x0000000205057211 */ /* 0x000fe400000f0eff */
[C---:B------:R-:W-:Y:S02]  /*e940*/  LEA R4, P0, R7.reuse, R28, 0x1 ;  /* 0x0000001c07047211 */ /* 0x040fe400078008ff */
[----:B------:R-:W-:Y:S01]  /*e950*/  MOV R21, RZ ;  /* 0x000000ff00157202 */ /* 0x000fe20000000f00 */
[----:B------:R-:W3:Y:S01]  /*e960*/  LD.E.128 R36, [R36.64] ;  /* 0x0000000624247980 */ /* 0x000ee2000c101d00 */
[----:B------:R-:W-:Y:S02]  /*e970*/  LEA.HI.X R5, R7, R29, R5, 0x1, P0 ;  /* 0x0000001d07057211 */ /* 0x000fe400000f0c05 */
[----:B------:R-:W-:-:S04]  /*e980*/  @P1 IADD3 R21, -R17, RZ, RZ ;  /* 0x000000ff11151210 */ /* 0x000fc80007ffe1ff */
[----:B------:R-:W4:Y:S01]  /*e990*/  LD.E.128 R4, [R4.64] ;  /* 0x0000000604047980 */ /* 0x000f22000c101d00 */
[----:B------:R-:W-:-:S04]  /*e9a0*/  IADD3 R23, P0, R21, R0, RZ ;  /* 0x0000000015177210 */ /* 0x000fc80007f1e0ff */
[----:B------:R-:W-:Y:S02]  /*e9b0*/  LEA.HI.X.SX32 R21, R21, R2, 0x1, P0 ;  /* 0x0000000215157211 */ /* 0x000fe400000f0eff */
[----:B------:R-:W-:-:S04]  /*e9c0*/  LEA R20, P0, R23, R26, 0x1 ;  /* 0x0000001a17147211 */ /* 0x000fc800078008ff */
[----:B------:R-:W-:-:S06]  /*e9d0*/  LEA.HI.X R21, R23, R27, R21, 0x1, P0 ;  /* 0x0000001b17157211 */ /* 0x000fcc00000f0c15 */
[----:B--2---:R-:W2:Y:S01]  /*e9e0*/  LD.E.128 R20, [R20.64] ;  /* 0x0000000614147980 */ /* 0x004ea2000c101d00 */
[----:B---3--:R-:W-:Y:S02]  /*e9f0*/  HADD2.F32 R46, -RZ, R39.H0_H0 ;  /* 0x20000027ff2e7230 */ /* 0x008fe40000004100 */
[--C-:B----4-:R-:W-:Y:S02]  /*ea00*/  HADD2.F32 R8, -RZ, R5.reuse.H0_H0 ;  /* 0x20000005ff087230 */ /* 0x110fe40000004100 */
[----:B------:R-:W-:Y:S02]  /*ea10*/  HADD2.F32 R12, -RZ, R5.H1_H1 ;  /* 0x30000005ff0c7230 */ /* 0x000fe40000004100 */
[----:B------:R-:W-:Y:S02]  /*ea20*/  HADD2.F32 R5, -RZ, R7.H0_H0 ;  /* 0x20000007ff057230 */ /* 0x000fe40000004100 */
[--C-:B------:R-:W-:Y:S02]  /*ea30*/  HADD2.F32 R16, -RZ, R4.reuse.H0_H0 ;  /* 0x20000004ff107230 */ /* 0x100fe40000004100 */
[----:B------:R-:W-:Y:S01]  /*ea40*/  HADD2.F32 R24, -RZ, R4.H1_H1 ;  /* 0x30000004ff187230 */ /* 0x000fe20000004100 */
[----:B------:R-:W-:Y:S01]  /*ea50*/  @!P1 FADD.FTZ R5, -R5, -RZ ;  /* 0x800000ff05059221 */ /* 0x000fe20000010100 */
[----:B------:R-:W-:-:S02]  /*ea60*/  HADD2.F32 R4, -RZ, R6.H0_H0 ;  /* 0x20000006ff047230 */ /* 0x000fc40000004100 */
[----:B------:R-:W-:Y:S02]  /*ea70*/  HADD2.F32 R7, -RZ, R7.H1_H1 ;  /* 0x30000007ff077230 */ /* 0x000fe40000004100 */
[----:B------:R-:W-:Y:S01]  /*ea80*/  HADD2.F32 R6, -RZ, R6.H1_H1 ;  /* 0x30000006ff067230 */ /* 0x000fe20000004100 */
[----:B------:R-:W-:Y:S01]  /*ea90*/  FMUL.FTZ R46, R46, R5 ;  /* 0x000000052e2e7220 */ /* 0x000fe20000410000 */
[----:B------:R-:W-:Y:S01]  /*eaa0*/  HADD2.F32 R49, -RZ, R37.H0_H0 ;  /* 0x20000025ff317230 */ /* 0x000fe20000004100 */
[----:B------:R-:W-:Y:S01]  /*eab0*/  @!P1 FADD.FTZ R8, -R8, -RZ ;  /* 0x800000ff08089221 */ /* 0x000fe20000010100 */
[----:B------:R-:W-:Y:S01]  /*eac0*/  HADD2.F32 R52, -RZ, R39.H1_H1 ;  /* 0x30000027ff347230 */ /* 0x000fe20000004100 */
[----:B------:R-:W-:Y:S01]  /*ead0*/  @!P1 FADD.FTZ R7, -R7, -RZ ;  /* 0x800000ff07079221 */ /* 0x000fe20000010100 */
[----:B------:R-:W-:Y:S01]  /*eae0*/  HADD2.F32 R5, -RZ, R38.H1_H1 ;  /* 0x30000026ff057230 */ /* 0x000fe20000004100 */
        /* <DEDUP_REMOVED lines=9> */
[----:B-----5:R-:W-:Y:S01]  /*eb80*/  HADD2.F32 R8, -RZ, R41.H0_H0 ;  /* 0x20000029ff087230 */ /* 0x020fe20000004100 */
[----:B------:R-:W-:Y:S01]  /*eb90*/  @!P1 FADD.FTZ R24, -R24, -RZ ;  /* 0x800000ff18189221 */ /* 0x000fe20000010100 */
[----:B--2---:R-:W-:Y:S01]  /*eba0*/  HADD2.F32 R5, -RZ, R21.H0_H0 ;  /* 0x20000015ff057230 */ /* 0x004fe20000004100 */
[----:B------:R-:W-:-:S02]  /*ebb0*/  @!P1 FADD.FTZ R12, -R12, -RZ ;  /* 0x800000ff0c0c9221 */ /* 0x000fc40000010100 */
[----:B------:R-:W-:Y:S01]  /*ebc0*/  @!P1 FADD.FTZ R4, -R4, -RZ ;  /* 0x800000ff04049221 */ /* 0x000fe20000010100 */
[----:B------:R-:W-:Y:S01]  /*ebd0*/  HADD2.F32 R36, -RZ, R21.H1_H1 ;  /* 0x30000015ff247230 */ /* 0x000fe20000004100 */
[----:B------:R-:W-:Y:S01]  /*ebe0*/  FMUL.FTZ R16, R51, R16 ;  /* 0x0000001033107220 */ /* 0x000fe20000410000 */
        /* <DEDUP_REMOVED lines=28> */
.L_x_7207:
[----:B------:R-:W-:Y:S05]  /*edb0*/  BSYNC B0 ;  /* 0x0000000000007941 */ /* 0x000fea0003800000 */
.L_x_7206:
[----:B-----5:R3:W-:Y:S02]  /*edc0*/  STS.128 [R217], R40 ;  /* 0x00000028d9007388 */ /* 0x0207e40000000c00 */
.L_x_7205:
[----:B------:R-:W-:Y:S05]  /*edd0*/  BSYNC B1 ;  /* 0x0000000000017941 */ /* 0x000fea0003800000 */
.L_x_7204:
        /* <DEDUP_REMOVED lines=18> */
[----:B--2---:R-:W2:Y:S01]  /*ef00*/  LD.E.128 R36, [R36.64+0x80] ;  /* 0x0000800624247980 */ /* 0x004ea2000c101d00 */
[----:B------:R-:W-:Y:S02]  /*ef10*/  LEA.HI.X R5, R7, R29, R5, 0x1, P0 ;  /* 0x0000001d07057211 */ /* 0x000fe400000f0c05 */
[----:B------:R-:W-:-:S04]  /*ef20*/  @P1 IADD3 R21, -R17, RZ, RZ ;  /* 0x000000ff11151210 */ /* 0x000fc80007ffe1ff */
[----:B---3--:R-:W3:Y:S01]  /*ef30*/  LD.E.128 R4, [R4.64+0x80] ;  /* 0x0000800604047980 */ /* 0x008ee2000c101d00 */
[----:B------:R-:W-:-:S04]  /*ef40*/  IADD3 R23, P0, R21, R0, RZ ;  /* 0x0000000015177210 */ /* 0x000fc80007f1e0ff */
[----:B------:R-:W-:Y:S02]  /*ef50*/  LEA.HI.X.SX32 R21, R21, R2, 0x1, P0 ;  /* 0x0000000215157211 */ /* 0x000fe400000f0eff */
[----:B------:R-:W-:-:S04]  /*ef60*/  LEA R20, P0, R23, R26, 0x1 ;  /* 0x0000001a17147211 */ /* 0x000fc800078008ff */
[----:B------:R-:W-:-:S06]  /*ef70*/  LEA.HI.X R21, R23, R27, R21, 0x1, P0 ;  /* 0x0000001b17157211 */ /* 0x000fcc00000f0c15 */
[----:B----4-:R-:W4:Y:S01]  /*ef80*/  LD.E.128 R20, [R20.64+0x80] ;  /* 0x0000800614147980 */ /* 0x010f22000c101d00 */
[----:B--2---:R-:W-:Y:S02]  /*ef90*/  HADD2.F32 R46, -RZ, R39.H0_H0 ;  /* 0x20000027ff2e7230 */ /* 0x004fe40000004100 */
[--C-:B---3--:R-:W-:Y:S02]  /*efa0*/  HADD2.F32 R8, -RZ, R5.reuse.H0_H0 ;  /* 0x20000005ff087230 */ /* 0x108fe40000004100 */
        /* <DEDUP_REMOVED lines=25> */
[----:B----4-:R-:W-:Y:S01]  /*f140*/  HADD2.F32 R5, -RZ, R21.H0_H0 ;  /* 0x20000015ff057230 */ /* 0x010fe20000004100 */
        /* <DEDUP_REMOVED lines=32> */
.L_x_7211:
[----:B------:R-:W-:Y:S05]  /*f350*/  BSYNC B0 ;  /* 0x0000000000007941 */ /* 0x000fea0003800000 */
.L_x_7210:
[----:B-----5:R1:W-:Y:S02]  /*f360*/  STS.128 [R217+0x2000], R40 ;  /* 0x00200028d9007388 */ /* 0x0203e40000000c00 */
.L_x_7209:
[----:B------:R-:W-:Y:S05]  /*f370*/  BSYNC B1 ;  /* 0x0000000000017941 */ /* 0x000fea0003800000 */
.L_x_7208:
[----:B------:R-:W-:-:S13]  /*f380*/  ISETP.GE.AND P0, PT, R10, R9, PT ;  /* 0x000000090a00720c */ /* 0x000fda0003f06270 */
[----:B------:R1:W-:Y:S01]  /*f390*/  @P0 STS.128 [R217+0x4000], RZ ;  /* 0x004000ffd9000388 */ /* 0x0003e20000000c00 */
[----:B------:R-:W-:Y:S05]  /*f3a0*/  @P0 BRA `(.L_x_7203) ;  /* 0x0000055000000947 */ /* 0x000fea0003800000 */
[----:B-1-3--:R1:W5:Y:S01]  /*f3b0*/  LD.E.128 R40, [R44.64+0x100] ;  /* 0x000100062c287980 */ /* 0x00a362000c101d00 */
        /* <DEDUP_REMOVED lines=13> */
[----:B------:R-:W3:Y:S01]  /*f490*/  LD.E.128 R36, [R36.64+0x100] ;  /* 0x0001000624247980 */ /* 0x000ee2000c101d00 */
[----:B------:R-:W-:Y:S02]  /*f4a0*/  LEA.HI.X R5, R7, R29, R5, 0x1, P0 ;  /* 0x0000001d07057211 */ /* 0x000fe400000f0c05 */
[----:B------:R-:W-:-:S04]  /*f4b0*/  @P1 IADD3 R21, -R17, RZ, RZ ;  /* 0x000000ff11151210 */ /* 0x000fc80007ffe1ff */
[----:B--2---:R-:W2:Y:S01]  /*f4c0*/  LD.E.128 R4, [R4.64+0x100] ;  /* 0x0001000604047980 */ /* 0x004ea2000c101d00 */
[----:B------:R-:W-:-:S04]  /*f4d0*/  IADD3 R23, P0, R21, R0, RZ ;  /* 0x0000000015177210 */ /* 0x000fc80007f1e0ff */
[----:B------:R-:W-:Y:S02]  /*f4e0*/  LEA.HI.X.SX32 R21, R21, R2, 0x1, P0 ;  /* 0x0000000215157211 */ /* 0x000fe400000f0eff */
[----:B------:R-:W-:-:S04]  /*f4f0*/  LEA R20, P0, R23, R26, 0x1 ;  /* 0x0000001a17147211 */ /* 0x000fc800078008ff */
[----:B------:R-:W-:-:S06]  /*f500*/  LEA.HI.X R21, R23, R27, R21, 0x1, P0 ;  /* 0x0000001b17157211 */ /* 0x000fcc00000f0c15 */
[----:B----4-:R-:W4:Y:S01]  /*f510*/  LD.E.128 R20, [R20.64+0x100] ;  /* 0x0001000614147980 */ /* 0x010f22000c101d00 */
[----:B-1-3--:R-:W-:Y:S02]  /*f520*/  HADD2.F32 R45, -RZ, R36.H0_H0 ;  /* 0x20000024ff2d7230 */ /* 0x00afe40000004100 */
        /* <DEDUP_REMOVED lines=59> */
.L_x_7213:
[----:B------:R-:W-:Y:S05]  /*f8e0*/  BSYNC B0 ;  /* 0x0000000000007941 */ /* 0x000fea0003800000 */
.L_x_7212:
[----:B-----5:R3:W-:Y:S02]  /*f8f0*/  STS.128 [R217+0x4000], R40 ;  /* 0x00400028d9007388 */ /* 0x0207e40000000c00 */
.L_x_7203:
[----:B------:R-:W-:Y:S05]  /*f900*/  BSYNC B2 ;  /* 0x0000000000027941 */ /* 0x000fea0003800000 */
.L_x_7202:
[----:B------:R-:W-:Y:S01]  /*f910*/  IADD3 R24, R154, 0x10, RZ ;  /* 0x000000109a187810 */ /* 0x000fe20007ffe0ff */
[----:B------:R-:W-:Y:S03]  /*f920*/  BSSY B2, `(.L_x_7214) ;  /* 0x0000118000027945 */ /* 0x000fe60003800000 */
[----:B------:R-:W-:-:S04]  /*f930*/  ISETP.GE.AND P0, PT, R24, R13, PT ;  /* 0x0000000d1800720c */ /* 0x000fc80003f06270 */
[----:B------:R-:W-:-:S13]  /*f940*/  ISETP.LT.OR P0, PT, R131, -0x87, P0 ;  /* 0xffffff798300780c */ /* 0x000fda0000701670 */
[----:B------:R-:W-:Y:S05]  /*f950*/  @P0 BRA `(.L_x_7215) ;  /* 0x0000114000000947 */ /* 0x000fea0003800000 */
[----:B------:R-:W-:Y:S01]  /*f960*/  ISETP.GE.AND P0, PT, R14, R9, PT ;  /* 0x000000090e00720c */ /* 0x000fe20003f06270 */
[----:B------:R-:W-:-:S12]  /*f970*/  BSSY B1, `(.L_x_7216) ;  /* 0x000005a000017945 */ /* 0x000fd80003800000 */
[----:B------:R1:W-:Y:S01]  /*f980*/  @P0 STS.128 [R217+0x800], RZ ;  /* 0x000800ffd9000388 */ /* 0x0003e20000000c00 */
[----:B------:R-:W-:Y:S05]  /*f990*/  @P0 BRA `(.L_x_7217) ;  /* 0x0000057000000947 */ /* 0x000fea0003800000 */
[----:B-1-3--:R1:W5:Y:S01]  /*f9a0*/  LD.E.128 R40, [R32.64] ;  /* 0x0000000620287980 */ /* 0x00a362000c101d00 */
[----:B------:R-:W-:Y:S01]  /*f9b0*/  ISETP.GE.AND P0, PT, R14, R3, PT ;  /* 0x000000030e00720c */ /* 0x000fe20003f06270 */
[----:B------:R-:W-:-:S12]  /*f9c0*/  BSSY B0, `(.L_x_7218) ;  /* 0x0000053000007945 */ /* 0x000fd80003800000 */
[----:B------:R-:W-:Y:S05]  /*f9d0*/  @P0 BRA `(.L_x_7219) ;  /* 0x0000051000000947 */ /* 0x000fea0003800000 */
[-C--:B------:R-:W-:Y:S02]  /*f9e0*/  ISETP.GE.AND P0, PT, R14, R17.reuse, PT ;  /* 0x000000110e00720c */ /* 0x080fe40003f06270 */
[----:B------:R-:W-:Y:S02]  /*f9f0*/  MOV R5, RZ ;  /* 0x000000ff00057202 */ /* 0x000fe40000000f00 */
[C---:B------:R-:W-:Y:S02]  /*fa00*/  IADD3 R12, P1, R25.reuse, R0, RZ ;  /* 0x00000000190c7210 */ /* 0x040fe40007f3e0ff */
[----:B------:R-:W-:Y:S02]  /*fa10*/  MOV R21, R17 ;  /* 0x0000001100157202 */ /* 0x000fe40000000f00 */
[----:B------:R-:W-:-:S05]  /*fa20*/  LEA.HI.X.SX32 R8, R25, R2, 0x1, P1 ;  /* 0x0000000219087211 */ /* 0x000fca00008f0eff */
        /* <DEDUP_REMOVED lines=10> */
[----:B--2---:R-:W2:Y:S01]  /*fad0*/  LD.E.128 R4, [R4.64] ;  /* 0x0000000604047980 */ /* 0x004ea2000c101d00 */
[----:B------:R-:W-:-:S04]  /*fae0*/  IADD3 R23, P1, R21, R12, RZ ;  /* 0x0000000c15177210 */ /* 0x000fc80007f3e0ff */
[----:B------:R-:W-:Y:S02]  /*faf0*/  LEA.HI.X.SX32 R8, R21, R8, 0x1, P1 ;  /* 0x0000000815087211 */ /* 0x000fe400008f0eff */
[----:B------:R-:W-:-:S04]  /*fb00*/  LEA R20, P1, R23, R26, 0x1 ;  /* 0x0000001a17147211 */ /* 0x000fc800078208ff */
[----:B------:R-:W-:-:S06]  /*fb10*/  LEA.HI.X R21, R23, R27, R8, 0x1, P1 ;  /* 0x0000001b17157211 */ /* 0x000fcc00008f0c08 */
[----:B----4-:R-:W4:Y:S01]  /*fb20*/  LD.E.128 R20, [R20.64] ;  /* 0x0000000614147980 */ /* 0x010f22000c101d00 */
[----:B---3--:R-:W-:Y:S02]  /*fb30*/  HADD2.F32 R45, -RZ, R36.H0_H0 ;  /* 0x20000024ff2d7230 */ /* 0x008fe40000004100 */
        /* <DEDUP_REMOVED lines=59> */
.L_x_7219:
[----:B------:R-:W-:Y:S05]  /*fef0*/  BSYNC B0 ;  /* 0x0000000000007941 */ /* 0x000fea0003800000 */
.L_x_7218:
[----:B-----5:R3:W-:Y:S02]  /*ff00*/  STS.128 [R217+0x800], R40 ;  /* 0x00080028d9007388 */ /* 0x0207e40000000c00 */
.L_x_7217:
[----:B------:R-:W-:Y:S05]  /*ff10*/  BSYNC B1 ;  /* 0x0000000000017941 */ /* 0x000fea0003800000 */
.L_x_7216:
        /* <DEDUP_REMOVED lines=8> */
[-C--:B------:R-:W-:Y:S02]  /*ffa0*/  ISETP.GE.AND P0, PT, R11, R17.reuse, PT ;  /* 0x000000110b00720c */ /* 0x080fe40003f06270 */
[----:B------:R-:W-:Y:S02]  /*ffb0*/  IADD3 R7, R25, 0x40, RZ ;  /* 0x0000004019077810 */ /* 0x000fe40007ffe0ff */
[----:B------:R-:W-:Y:S02]  /*ffc0*/  MOV R5, RZ ;  /* 0x000000ff00057202 */ /* 0x000fe40000000f00 */
[C---:B------:R-:W-:Y:S02]  /*ffd0*/  IADD3 R12, P1, R7.reuse, R0, RZ ;  /* 0x00000000070c7210 */ /* 0x040fe40007f3e0ff */
[----:B------:R-:W-:Y:S02]  /*ffe0*/  MOV R21, R17 ;  /* 0x0000001100157202 */ /* 0x000fe40000000f00 */
[----:B------:R-:W-:-:S03]  /*fff0*/  LEA.HI.X.SX32 R8, R7, R2, 0x1, P1 ;  /* 0x0000000207087211 */ /* 0x000fc600008f0eff */
        /* <DEDUP_REMOVED lines=76> */
.L_x_7223:
[----:B------:R-:W-:Y:S05]  /*104c0*/  BSYNC B0 ;  /* 0x0000000000007941 */ /* 0x000fea0003800000 */
.L_x_7222:
[----:B-----5:R3:W-:Y:S02]  /*104d0*/  STS.128 [R217+0x2800], R40 ;  /* 0x00280028d9007388 */ /* 0x0207e40000000c00 */
.L_x_7221:
[----:B------:R-:W-:Y:S05]  /*104e0*/  BSYNC B1 ;  /* 0x0000000000017941 */ /* 0x000fea0003800000 */
.L_x_7220:
[----:B------:R-:W-:-:S13]  /*104f0*/  ISETP.GE.AND P0, PT, R10, R9, PT ;  /* 0x000000090a00720c */ /* 0x000fda0003f06270 */
[----:B------:R1:W-:Y:S01]  /*10500*/  @P0 STS.128 [R217+0x4800], RZ ;  /* 0x004800ffd9000388 */ /* 0x0003e20000000c00 */
[----:B------:R-:W-:Y:S05]  /*10510*/  @P0 BRA `(.L_x_7215) ;  /* 0x0000058000000947 */ /* 0x000fea0003800000 */
[----:B------:R1:W5:Y:S01]  /*10520*/  LD.E.128 R36, [R32.64+0x100] ;  /* 0x0001000620247980 */ /* 0x000362000c101d00 */
        /* <DEDUP_REMOVED lines=12> */
[----:B-1-3--:R-:W-:Y:S01]  /*105f0*/  IMAD.WIDE R40, R21, 0x2, R32 ;  /* 0x0000000215287825 */ /* 0x00afe200078e0220 */
        /* <DEDUP_REMOVED lines=72> */
.L_x_7225:
[----:B------:R-:W-:Y:S05]  /*10a80*/  BSYNC B0 ;  /* 0x0000000000007941 */ /* 0x000fea0003800000 */
.L_x_7224:
[----:B-----5:R1:W-:Y:S02]  /*10a90*/  STS.128 [R217+0x4800], R36 ;  /* 0x00480024d9007388 */ /* 0x0203e40000000c00 */
.L_x_7215:
[----:B------:R-:W-:Y:S05]  /*10aa0*/  BSYNC B2 ;  /* 0x0000000000027941 */ /* 0x000fea0003800000 */
.L_x_7214:
[----:B-1----:R-:W-:Y:S01]  /*10ab0*/  IADD3 R32, R154, 0x20, RZ ;  /* 0x000000209a207810 */ /* 0x002fe20007ffe0ff */
        /* <DEDUP_REMOVED lines=8> */
[----:B---3--:R3:W5:Y:S01]  /*10b40*/  LD.E.128 R40, [R34.64] ;  /* 0x0000000622287980 */ /* 0x008762000c101d00 */
[----:B------:R-:W-:Y:S01]  /*10b50*/  ISETP.GE.AND P0, PT, R14, R3, PT ;  /* 0x000000030e00720c */ /* 0x000fe20003f06270 */
[----:B------:R-:W-:-:S12]  /*10b60*/  BSSY B0, `(.L_x_7230) ;  /* 0x0000054000007945 */ /* 0x000fd80003800000 */
[----:B------:R-:W-:Y:S05]  /*10b70*/  @P0 BRA `(.L_x_7231) ;  /* 0x0000052000000947 */ /* 0x000fea0003800000 */
[-C--:B------:R-:W-:Y:S02]  /*10b80*/  ISETP.GE.AND P0, PT, R14, R17.reuse, PT ;  /* 0x000000110e00720c */ /* 0x080fe40003f06270 */
[----:B------:R-:W-:Y:S02]  /*10b90*/  SHF.L.U32 R7, R17, 0x5, RZ ;  /* 0x0000000511077819 */ /* 0x000fe400000006ff */
        /* <DEDUP_REMOVED lines=11> */
[----:B--2---:R-:W2:Y:S01]  /*10c50*/  LD.E.128 R36, [R36.64] ;  /* 0x0000000624247980 */ /* 0x004ea2000c101d00 */
[----:B------:R-:W-:Y:S02]  /*10c60*/  LEA.HI.X R5, R7, R29, R5, 0x1, P1 ;  /* 0x0000001d07057211 */ /* 0x000fe400008f0c05 */
[----:B------:R-:W-:-:S04]  /*10c70*/  @P0 IADD3 R21, -R17, RZ, RZ ;  /* 0x000000ff11150210 */ /* 0x000fc80007ffe1ff */
[----:B---3--:R-:W3:Y:S01]  /*10c80*/  LD.E.128 R4, [R4.64] ;  /* 0x0000000604047980 */ /* 0x008ee2000c101d00 */
[----:B------:R-:W-:-:S04]  /*10c90*/  IADD3 R23, P1, R21, R12, RZ ;  /* 0x0000000c15177210 */ /* 0x000fc80007f3e0ff */
[----:B------:R-:W-:Y:S02]  /*10ca0*/  LEA.HI.X.SX32 R8, R21, R8, 0x1, P1 ;  /* 0x0000000815087211 */ /* 0x000fe400008f0eff */
[----:B------:R-:W-:-:S04]  /*10cb0*/  LEA R20, P1, R23, R26, 0x1 ;  /* 0x0000001a17147211 */ /* 0x000fc800078208ff */
[----:B------:R-:W-:-:S06]  /*10cc0*/  LEA.HI.X R21, R23, R27, R8, 0x1, P1 ;  /* 0x0000001b17157211 */ /* 0x000fcc00008f0c08 */
[----:B----4-:R-:W4:Y:S01]  /*10cd0*/  LD.E.128 R20, [R20.64] ;  /* 0x0000000614147980 */ /* 0x010f22000c101d00 */
        /* <DEDUP_REMOVED lines=60> */
.L_x_7231:
[----:B------:R-:W-:Y:S05]  /*110a0*/  BSYNC B0 ;  /* 0x0000000000007941 */ /* 0x000fea0003800000 */
.L_x_7230:
[----:B-----5:R1:W-:Y:S02]  /*110b0*/  STS.128 [R217+0x1000], R40 ;  /* 0x00100028d9007388 */ /* 0x0203e40000000c00 */
.L_x_7229:
[----:B------:R-:W-:Y:S05]  /*110c0*/  BSYNC B1 ;  /* 0x0000000000017941 */ /* 0x000fea0003800000 */
.L_x_7228:
        /* <DEDUP_REMOVED lines=9> */
[----:B------:R-:W-:Y:S02]  /*11160*/  LEA R7, R17, 0x40, 0x5 ;  /* 0x0000004011077811 */ /* 0x000fe400078e28ff */
        /* <DEDUP_REMOVED lines=80> */
.L_x_7235:
[----:B------:R-:W-:Y:S05]  /*11670*/  BSYNC B0 ;  /* 0x0000000000007941 */ /* 0x000fea0003800000 */
.L_x_7234:
[----:B-----5:R3:W-:Y:S02]  /*11680*/  STS.128 [R217+0x3000], R40 ;  /* 0x00300028d9007388 */ /* 0x0207e40000000c00 */
.L_x_7233:
[----:B------:R-:W-:Y:S05]  /*11690*/  BSYNC B1 ;  /* 0x0000000000017941 */ /* 0x000fea0003800000 */
.L_x_7232:
        /* <DEDUP_REMOVED lines=89> */
.L_x_7237:
[----:B------:R-:W-:Y:S05]  /*11c30*/  BSYNC B0 ;  /* 0x0000000000007941 */ /* 0x000fea0003800000 */
.L_x_7236:
[----:B-----5:R1:W-:Y:S02]  /*11c40*/  STS.128 [R217+0x5000], R36 ;  /* 0x00500024d9007388 */ /* 0x0203e40000000c00 */
.L_x_7227:
[----:B------:R-:W-:Y:S05]  /*11c50*/  BSYNC B2 ;  /* 0x0000000000027941 */ /* 0x000fea0003800000 */
.L_x_7226:
[----:B-1-3--:R-:W-:-:S04]  /*11c60*/  IADD3 R34, R154, 0x30, RZ ;  /* 0x000000309a227810 */ /* 0x00afc80007ffe0ff */
[----:B------:R-:W-:-:S04]  /*11c70*/  ISETP.GE.AND P0, PT, R34, R13, PT ;  /* 0x0000000d2200720c */ /* 0x000fc80003f06270 */
[----:B------:R-:W-:-:S13]  /*11c80*/  ISETP.LT.OR P0, PT, R131, -0x187, P0 ;  /* 0xfffffe798300780c */ /* 0x000fda0000701670 */
[----:B------:R-:W-:Y:S05]  /*11c90*/  @P0 BRA `(.L_x_7191) ;  /* 0x0000192000000947 */ /* 0x000fea0003800000 */
[----:B------:R-:W-:Y:S01]  /*11ca0*/  ISETP.GE.AND P0, PT, R14, R9, PT ;  /* 0x000000090e00720c */ /* 0x000fe20003f06270 */
[----:B------:R-:W-:-:S12]  /*11cb0*/  BSSY B1, `(.L_x_7238) ;  /* 0x000005b000017945 */ /* 0x000fd80003800000 */
[----:B------:R1:W-:Y:S01]  /*11cc0*/  @P0 STS.128 [R217+0x1800], RZ ;  /* 0x001800ffd9000388 */ /* 0x0003e20000000c00 */
[----:B------:R-:W-:Y:S05]  /*11cd0*/  @P0 BRA `(.L_x_7239) ;  /* 0x0000058000000947 */ /* 0x000fea0003800000 */
[----:B------:R3:W5:Y:S01]  /*11ce0*/  LD.E.128 R20, [R30.64] ;  /* 0x000000061e147980 */ /* 0x000762000c101d00 */
[----:B------:R-:W-:Y:S01]  /*11cf0*/  ISETP.GE.AND P0, PT, R14, R3, PT ;  /* 0x000000030e00720c */ /* 0x000fe20003f06270 */
[----:B------:R-:W-:-:S12]  /*11d00*/  BSSY B0, `(.L_x_7240) ;  /* 0x0000054000007945 */ /* 0x000fd80003800000 */
[----:B------:R-:W-:Y:S05]  /*11d10*/  @P0 BRA `(.L_x_7241) ;  /* 0x0000052000000947 */ /* 0x000fea0003800000 */
[-C--:B------:R-:W-:Y:S01]  /*11d20*/  ISETP.GE.AND P0, PT, R14, R17.reuse, PT ;  /* 0x000000110e00720c */ /* 0x080fe20003f06270 */
[----:B------:R-:W-:Y:S01]  /*11d30*/  IMAD R7, R17, 0x30, RZ ;  /* 0x0000003011077824 */ /* 0x000fe200078e02ff */
[----:B------:R-:W-:Y:S02]  /*11d40*/  MOV R5, RZ ;  /* 0x000000ff00057202 */ /* 0x000fe40000000f00 */
[----:B------:R-:W-:Y:S02]  /*11d50*/  MOV R13, R17 ;  /* 0x00000011000d7202 */ /* 0x000fe40000000f00 */
[----:B------:R-:W-:-:S04]  /*11d60*/  IADD3 R12, P1, R7, R0, RZ ;  /* 0x00000000070c7210 */ /* 0x000fc80007f3e0ff */
        /* <DEDUP_REMOVED lines=38> */
[----:B------:R-:W-:Y:S01]  /*11fd0*/  FMUL.FTZ R36, R36, R25 ;  /* 0x0000001924247220 */ /* 0x000fe20000410000 */
[----:B------:R-:W-:Y:S01]  /*11fe0*/  HADD2.F32 R25, -RZ, R39.H0_H0 ;  /* 0x20000027ff197230 */ /* 0x000fe20000004100 */
[----:B------:R-:W-:Y:S01]  /*11ff0*/  FMUL.FTZ R5, R8, R5 ;  /* 0x0000000508057220 */ /* 0x000fe20000410000 */
[----:B------:R-:W-:Y:S01]  /*12000*/  HADD2.F32 R38, -RZ, R38.H1_H1 ;  /* 0x30000026ff267230 */ /* 0x000fe20000004100 */
[----:B------:R-:W-:Y:S01]  /*12010*/  FMUL.FTZ R7, R4, R7 ;  /* 0x0000000704077220 */ /* 0x000fe20000410000 */
[----:B-----5:R-:W-:Y:S01]  /*12020*/  HADD2.F32 R4, -RZ, R20.H0_H0 ;  /* 0x20000014ff047230 */ /* 0x020fe20000004100 */
[----:B------:R-:W-:Y:S01]  /*12030*/  @!P0 FADD.FTZ R6, -R6, -RZ ;  /* 0x800000ff06068221 */ /* 0x000fe20000010100 */
[--C-:B----4-:R-:W-:Y:S01]  /*12040*/  HADD2.F32 R8, -RZ, R12.reuse.H0_H0 ;  /* 0x2000000cff087230 */ /* 0x110fe20000004100 */
[----:B------:R-:W-:Y:S02]  /*12050*/  @!P0 FADD.FTZ R16, -R16, -RZ ;  /* 0x800000ff10108221 */ /* 0x000fe40000010100 */
        /* <DEDUP_REMOVED lines=30> */
.L_x_7241:
[----:B------:R-:W-:Y:S05]  /*12240*/  BSYNC B0 ;  /* 0x0000000000007941 */ /* 0x000fea0003800000 */
.L_x_7240:
[----:B-----5:R1:W-:Y:S02]  /*12250*/  STS.128 [R217+0x1800], R20 ;  /* 0x00180014d9007388 */ /* 0x0203e40000000c00 */
.L_x_7239:
[----:B------:R-:W-:Y:S05]  /*12260*/  BSYNC B1 ;  /* 0x0000000000017941 */ /* 0x000fea0003800000 */
.L_x_7238:
[----:B------:R-:W-:Y:S01]  /*12270*/  ISETP.GE.AND P0, PT, R11, R9, PT ;  /* 0x000000090b00720c */ /* 0x000fe20003f06270 */
[----:B------:R-:W-:-:S12]  /*12280*/  BSSY B1, `(.L_x_7242) ;  /* 0x000005c000017945 */ /* 0x000fd80003800000 */
[----:B------:R1:W-:Y:S01]  /*12290*/  @P0 STS.128 [R217+0x3800], RZ ;  /* 0x003800ffd9000388 */ /* 0x0003e20000000c00 */
[----:B------:R-:W-:Y:S05]  /*122a0*/  @P0 BRA `(.L_x_7243) ;  /* 0x0000059000000947 */ /* 0x000fea0003800000 */
[----:B-1----:R1:W5:Y:S01]  /*122b0*/  LD.E.128 R20, [R30.64+0x80] ;  /* 0x000080061e147980 */ /* 0x002362000c101d00 */
[----:B------:R-:W-:Y:S01]  /*122c0*/  ISETP.GE.AND P0, PT, R11, R3, PT ;  /* 0x000000030b00720c */ /* 0x000fe20003f06270 */
[----:B------:R-:W-:-:S12]  /*122d0*/  BSSY B0, `(.L_x_7244) ;  /* 0x0000055000007945 */ /* 0x000fd80003800000 */
[----:B------:R-:W-:Y:S05]  /*122e0*/  @P0 BRA `(.L_x_7245) ;  /* 0x0000053000000947 */ /* 0x000fea0003800000 */
[-C--:B------:R-:W-:Y:S02]  /*122f0*/  ISETP.GE.AND P0, PT, R11, R17.reuse, PT ;  /* 0x000000110b00720c */ /* 0x080fe40003f06270 */
[----:B------:R-:W-:Y:S02]  /*12300*/  MOV R4, 0x30 ;  /* 0x0000003000047802 */ /* 0x000fe40000000f00 */
[----:B------:R-:W-:Y:S02]  /*12310*/  MOV R5, RZ ;  /* 0x000000ff00057202 */ /* 0x000fe40000000f00 */
[----:B------:R-:W-:Y:S01]  /*12320*/  MOV R13, R17 ;  /* 0x00000011000d7202 */ /* 0x000fe20000000f00 */
[----:B------:R-:W-:-:S05]  /*12330*/  IMAD R7, R17, R4, 0x40 ;  /* 0x0000004011077424 */ /* 0x000fca00078e0204 */
[----:B------:R-:W-:Y:S02]  /*12340*/  IADD3 R11, P1, R7, R0, RZ ;  /* 0x00000000070b7210 */ /* 0x000fe40007f3e0ff */
[----:B------:R-:W-:Y:S02]  /*12350*/  @P0 IADD3 R5, -R17, RZ, RZ ;  /* 0x000000ff11050210 */ /* 0x000fe40007ffe1ff */
[----:B------:R-:W-:Y:S02]  /*12360*/  LEA.HI.X.SX32 R8, R7, R2, 0x1, P1 ;  /* 0x0000000207087211 */ /* 0x000fe400008f0eff */
[----:B------:R-:W-:Y:S02]  /*12370*/  IADD3 R7, P1, R5, R11, RZ ;  /* 0x0000000b05077210 */ /* 0x000fe40007f3e0ff */
[----:B------:R-:W-:Y:S02]  /*12380*/  @P0 IADD3 R13, -R17, RZ, RZ ;  /* 0x000000ff110d0210 */ /* 0x000fe40007ffe1ff */
[----:B------:R-:W-:-:S02]  /*12390*/  LEA.HI.X.SX32 R5, R5, R8, 0x1, P1 ;  /* 0x0000000805057211 */ /* 0x000fc400008f0eff */
[----:B------:R-:W-:Y:S01]  /*123a0*/  LEA R4, P1, R7, R28, 0x1 ;  /* 0x0000001c07047211 */ /* 0x000fe200078208ff */
[----:B------:R-:W-:-:S03]  /*123b0*/  IMAD.WIDE R36, R13, 0x2, R30 ;  /* 0x000000020d247825 */ /* 0x000fc600078e021e */
[----:B------:R-:W-:Y:S02]  /*123c0*/  LEA.HI.X R5, R7, R29, R5, 0x1, P1 ;  /* 0x0000001d07057211 */ /* 0x000fe400008f0c05 */
[----:B------:R-:W-:Y:S01]  /*123d0*/  MOV R12, RZ ;  /* 0x000000ff000c7202 */ /* 0x000fe20000000f00 */
[----:B--2---:R-:W2:Y:S01]  /*123e0*/  LD.E.128 R36, [R36.64+0x80] ;  /* 0x0000800624247980 */ /* 0x004ea2000c101d00 */
[----:B------:R-:W-:-:S03]  /*123f0*/  @P0 IADD3 R12, -R17, RZ, RZ ;  /* 0x000000ff110c0210 */ /* 0x000fc60007ffe1ff */
        /* <DEDUP_REMOVED lines=22> */
[----:B------:R-:W-:Y:S01]  /*12560*/  HADD2.F32 R36, -RZ, R36.H1_H1 ;  /* 0x30000024ff247230 */ /* 0x000fe20000004100 */
[----:B------:R-:W-:Y:S01]  /*12570*/  @!P0 FADD.FTZ R6, -R6, -RZ ;  /* 0x800000ff06068221 */ /* 0x000fe20000010100 */
[--C-:B------:R-:W-:Y:S01]  /*12580*/  HADD2.F32 R8, -RZ, R38.reuse.H0_H0 ;  /* 0x20000026ff087230 */ /* 0x100fe20000004100 */
[----:B------:R-:W-:Y:S01]  /*12590*/  @!P0 FADD.FTZ R7, -R7, -RZ ;  /* 0x800000ff07078221 */ /* 0x000fe20000010100 */
[--C-:B------:R-:W-:Y:S01]  /*125a0*/  HADD2.F32 R4, -RZ, R39.reuse.H1_H1 ;  /* 0x30000027ff047230 */ /* 0x100fe20000004100 */
[----:B------:R-:W-:Y:S01]  /*125b0*/  FMUL.FTZ R36, R36, R11 ;  /* 0x0000000b24247220 */ /* 0x000fe20000410000 */
[----:B------:R-:W-:Y:S01]  /*125c0*/  HADD2.F32 R11, -RZ, R39.H0_H0 ;  /* 0x20000027ff0b7230 */ /* 0x000fe20000004100 */
[----:B------:R-:W-:Y:S01]  /*125d0*/  FMUL.FTZ R5, R8, R5 ;  /* 0x0000000508057220 */ /* 0x000fe20000410000 */
[----:B------:R-:W-:Y:S01]  /*125e0*/  HADD2.F32 R37, -RZ, R37.H1_H1 ;  /* 0x30000025ff257230 */ /* 0x000fe20000004100 */
[----:B------:R-:W-:Y:S01]  /*125f0*/  FMUL.FTZ R7, R4, R7 ;  /* 0x0000000704077220 */ /* 0x000fe20000410000 */
[----:B------:R-:W-:Y:S01]  /*12600*/  HADD2.F32 R38, -RZ, R38.H1_H1 ;  /* 0x30000026ff267230 */ /* 0x000fe20000004100 */
[----:B------:R-:W-:Y:S01]  /*12610*/  @!P0 FADD.FTZ R16, -R16, -RZ ;  /* 0x800000ff10108221 */ /* 0x000fe20000010100 */
[----:B-----5:R-:W-:Y:S01]  /*12620*/  HADD2.F32 R4, -RZ, R20.H0_H0 ;  /* 0x20000014ff047230 */ /* 0x020fe20000004100 */
[----:B------:R-:W-:Y:S01]  /*12630*/  @!P0 FADD.FTZ R25, -R25, -RZ ;  /* 0x800000ff19198221 */ /* 0x000fe20000010100 */
[----:B----4-:R-:W-:Y:S01]  /*12640*/  HADD2.F32 R8, -RZ, R12.H0_H0 ;  /* 0x2000000cff087230 */ /* 0x010fe20000004100 */
[----:B------:R-:W-:Y:S01]  /*12650*/  FMUL.FTZ R6, R11, R6 ;  /* 0x000000060b067220 */ /* 0x000fe20000410000 */
[----:B------:R-:W-:Y:S01]  /*12660*/  HADD2.F32 R11, -RZ, R20.H1_H1 ;  /* 0x30000014ff0b7230 */ /* 0x000fe20000004100 */
[----:B------:R-:W-:Y:S01]  /*12670*/  FMUL.FTZ R37, R37, R16 ;  /* 0x0000001025257220 */ /* 0x000fe20000410000 */
[----:B------:R-:W-:Y:S01]  /*12680*/  HADD2.F32 R20, -RZ, R12.H1_H1 ;  /* 0x3000000cff147230 */ /* 0x000fe20000004100 */
[----:B------:R-:W-:Y:S01]  /*12690*/  FMUL.FTZ R25, R38, R25 ;  /* 0x0000001926197220 */ /* 0x000fe20000410000 */
[--C-:B------:R-:W-:Y:S01]  /*126a0*/  HADD2.F32 R12, -RZ, R13.reuse.H0_H0 ;  /* 0x2000000dff0c7230 */ /* 0x100fe20000004100 */
[----:B------:R-:W-:Y:S01]  /*126b0*/  FFMA.FTZ R4, R4, R8, R33 ;  /* 0x0000000804047223 */ /* 0x000fe20000010021 */
[----:B------:R-:W-:Y:S01]  /*126c0*/  HADD2.F32 R40, -RZ, R13.H1_H1 ;  /* 0x3000000dff287230 */ /* 0x000fe20000004100 */
[----:B------:R-:W-:Y:S01]  /*126d0*/  FFMA.FTZ R11, R11, R20, R36 ;  /* 0x000000140b0b7223 */ /* 0x000fe20000010024 */
[----:B------:R-:W-:-:S02]  /*126e0*/  HADD2.F32 R13, -RZ, R15.H0_H0 ;  /* 0x2000000fff0d7230 */ /* 0x000fc40000004100 */
[----:B------:R-:W-:Y:S02]  /*126f0*/  HADD2.F32 R42, -RZ, R15.H1_H1 ;  /* 0x3000000fff2a7230 */ /* 0x000fe40000004100 */
[----:B------:R-:W-:Y:S01]  /*12700*/  HADD2.F32 R16, -RZ, R21.H0_H0 ;  /* 0x20000015ff107230 */ /* 0x000fe20000004100 */
[----:B------:R-:W-:Y:S01]  /*12710*/  F2FP.PACK_AB R20, R11, R4 ;  /* 0x000000040b14723e */ /* 0x000fe200000000ff */
[----:B------:R-:W-:Y:S02]  /*12720*/  HADD2.F32 R38, -RZ, R14.H0_H0 ;  /* 0x2000000eff267230 */ /* 0x000fe40000004100 */
[----:B------:R-:W-:Y:S01]  /*12730*/  HADD2.F32 R8, -RZ, R22.H0_H0 ;  /* 0x20000016ff087230 */ /* 0x000fe20000004100 */
[----:B------:R-:W-:Y:S01]  /*12740*/  FFMA.FTZ R12, R16, R12, R35 ;  /* 0x0000000c100c7223 */ /* 0x000fe20000010023 */
[----:B------:R-:W-:Y:S02]  /*12750*/  HADD2.F32 R15, -RZ, R23.H0_H0 ;  /* 0x20000017ff0f7230 */ /* 0x000fe40000004100 */
[----:B------:R-:W-:Y:S01]  /*12760*/  HADD2.F32 R14, -RZ, R14.H1_H1 ;  /* 0x3000000eff0e7230 */ /* 0x000fe20000004100 */
[----:B------:R-:W-:Y:S01]  /*12770*/  FFMA.FTZ R5, R8, R38, R5 ;  /* 0x0000002608057223 */ /* 0x000fe20000010005 */
[----:B------:R-:W-:Y:S01]  /*12780*/  HADD2.F32 R21, -RZ, R21.H1_H1 ;  /* 0x30000015ff157230 */ /* 0x000fe20000004100 */
[----:B------:R-:W-:Y:S01]  /*12790*/  FFMA.FTZ R6, R15, R13, R6 ;  /* 0x0000000d0f067223 */ /* 0x000fe20000010006 */
[----:B------:R-:W-:-:S02]  /*127a0*/  HADD2.F32 R22, -RZ, R22.H1_H1 ;  /* 0x30000016ff167230 */ /* 0x000fc40000004100 */
[----:B------:R-:W-:Y:S01]  /*127b0*/  HADD2.F32 R23, -RZ, R23.H1_H1 ;  /* 0x30000017ff177230 */ /* 0x000fe20000004100 */
[----:B------:R-:W-:Y:S02]  /*127c0*/  FFMA.FTZ R21, R21, R40, R37 ;  /* 0x0000002815157223 */ /* 0x000fe40000010025 */
[----:B------:R-:W-:Y:S02]  /*127d0*/  FFMA.FTZ R14, R22, R14, R25 ;  /* 0x0000000e160e7223 */ /* 0x000fe40000010019 */
[----:B------:R-:W-:Y:S01]  /*127e0*/  FFMA.FTZ R7, R23, R42, R7 ;  /* 0x0000002a17077223 */ /* 0x000fe20000010007 */
[----:B------:R-:W-:Y:S02]  /*127f0*/  F2FP.PACK_AB R21, R21, R12 ;  /* 0x0000000c1515723e */ /* 0x000fe400000000ff */
[----:B------:R-:W-:Y:S02]  /*12800*/  F2FP.PACK_AB R22, R14, R5 ;  /* 0x000000050e16723e */ /* 0x000fe400000000ff */
[----:B------:R-:W-:-:S02]  /*12810*/  F2FP.PACK_AB R23, R7, R6 ;  /* 0x000000060717723e */ /* 0x000fc400000000ff */
.L_x_7245:
[----:B------:R-:W-:Y:S05]  /*12820*/  BSYNC B0 ;  /* 0x0000000000007941 */ /* 0x000fea0003800000 */
.L_x_7244:
[----:B-----5:R1:W-:Y:S02]  /*12830*/  STS.128 [R217+0x3800], R20 ;  /* 0x00380014d9007388 */ /* 0x0203e40000000c00 */
.L_x_7243:
[----:B------:R-:W-:Y:S05]  /*12840*/  BSYNC B1 ;  /* 0x0000000000017941 */ /* 0x000fea0003800000 */
.L_x_7242:
[----:B------:R-:W-:-:S13]  /*12850*/  ISETP.GE.AND P0, PT, R10, R9, PT ;  /* 0x000000090a00720c */ /* 0x000fda0003f06270 */
[----:B------:R1:W-:Y:S01]  /*12860*/  @P0 STS.128 [R217+0x5800], RZ ;  /* 0x005800ffd9000388 */ /* 0x0003e20000000c00 */
[----:B------:R-:W-:Y:S05]  /*12870*/  @P0 BRA `(.L_x_7191) ;  /* 0x00000d4000000947 */ /* 0x000fea0003800000 */
[----:B------:R1:W5:Y:S01]  /*12880*/  LD.E.128 R12, [R30.64+0x100] ;  /* 0x000100061e0c7980 */ /* 0x000362000c101d00 */
[----:B------:R-:W-:Y:S01]  /*12890*/  ISETP.GE.AND P0, PT, R10, R3, PT ;  /* 0x000000030a00720c */ /* 0x000fe20003f06270 */
[----:B------:R-:W-:Y:S01]  /*128a0*/  BSSY B0, `(.L_x_7246) ;  /* 0x0000057000007945 */ /* 0x000fe20003800000 */
[----:B------:R-:W-:-:S05]  /*128b0*/  IADD3 R6, P1, R30, 0x100, RZ ;  /* 0x000001001e067810 */ /* 0x000fca0007f3e0ff */
[----:B------:R-:W-:-:S06]  /*128c0*/  IMAD.X R7, RZ, RZ, R31, P1 ;  /* 0x000000ffff077224 */ /* 0x000fcc00008e061f */
[----:B------:R-:W-:Y:S05]  /*128d0*/  @P0 BRA `(.L_x_7247) ;  /* 0x0000053000000947 */ /* 0x000fea0003800000 */
[----:B------:R-:W-:Y:S02]  /*128e0*/  ISETP.GE.AND P0, PT, R10, R17, PT ;  /* 0x000000110a00720c */ /* 0x000fe40003f06270 */
[----:B------:R-:W-:Y:S02]  /*128f0*/  MOV R4, 0x30 ;  /* 0x0000003000047802 */ /* 0x000fe40000000f00 */
[----:B------:R-:W-:-:S03]  /*12900*/  MOV R3, RZ ;  /* 0x000000ff00037202 */ /* 0x000fc60000000f00 */
[----:B------:R-:W-:Y:S01]  /*12910*/  IMAD R5, R17, R4, 0x80 ;  /* 0x0000008011057424 */ /* 0x000fe200078e0204 */
[----:B------:R-:W-:-:S04]  /*12920*/  MOV R4, R17 ;  /* 0x0000001100047202 */ /* 0x000fc80000000f00 */
[----:B------:R-:W-:Y:S02]  /*12930*/  IADD3 R0, P1, R5, R0, RZ ;  /* 0x0000000005007210 */ /* 0x000fe40007f3e0ff */
[----:B------:R-:W-:Y:S02]  /*12940*/  @P0 IADD3 R3, -R17, RZ, RZ ;  /* 0x000000ff11030210 */ /* 0x000fe40007ffe1ff */
[----:B------:R-:W-:Y:S02]  /*12950*/  LEA.HI.X.SX32 R2, R5, R2, 0x1, P1 ;  /* 0x0000000205027211 */ /* 0x000fe400008f0eff */
[----:B------:R-:W-:Y:S02]  /*12960*/  IADD3 R5, P1, R3, R0, RZ ;  /* 0x0000000003057210 */ /* 0x000fe40007f3e0ff */
[----:B------:R-:W-:Y:S02]  /*12970*/  @P0 IADD3 R4, -R17, RZ, RZ ;  /* 0x000000ff11040210 */ /* 0x000fe40007ffe1ff */
[----:B------:R-:W-:-:S02]  /*12980*/  LEA.HI.X.SX32 R3, R3, R2, 0x1, P1 ;  /* 0x0000000203037211 */ /* 0x000fc400008f0eff */
[----:B------:R-:W-:Y:S01]  /*12990*/  LEA R28, P1, R5, R28, 0x1 ;  /* 0x0000001c051c7211 */ /* 0x000fe200078208ff */
[----:B-1----:R-:W-:-:S03]  /*129a0*/  IMAD.WIDE R20, R4, 0x2, R6 ;  /* 0x0000000204147825 */ /* 0x002fc600078e0206 */
[----:B------:R-:W-:Y:S02]  /*129b0*/  LEA.HI.X R29, R5, R29, R3, 0x1, P1 ;  /* 0x0000001d051d7211 */ /* 0x000fe400008f0c03 */
[----:B------:R-:W-:Y:S01]  /*129c0*/  MOV R3, RZ ;  /* 0x000000ff00037202 */ /* 0x000fe20000000f00 */
[----:B--2---:R-:W2:Y:S01]  /*129d0*/  LD.E.128 R20, [R20.64] ;  /* 0x0000000614147980 */ /* 0x004ea2000c101d00 */
[----:B------:R-:W-:-:S03]  /*129e0*/  @P0 IADD3 R3, -R17, RZ, RZ ;  /* 0x000000ff11030210 */ /* 0x000fc60007ffe1ff */
[----:B---3--:R-:W3:Y:S01]  /*129f0*/  LD.E.128 R4, [R28.64] ;  /* 0x000000061c047980 */ /* 0x008ee2000c101d00 */
[----:B------:R-:W-:-:S04]  /*12a00*/  IADD3 R9, P1, R3, R0, RZ ;  /* 0x0000000003097210 */ /* 0x000fc80007f3e0ff */
[----:B------:R-:W-:Y:S02]  /*12a10*/  LEA.HI.X.SX32 R2, R3, R2, 0x1, P1 ;  /* 0x0000000203027211 */ /* 0x000fe400008f0eff */
[----:B------:R-:W-:-:S04]  /*12a20*/  LEA R8, P1, R9, R26, 0x1 ;  /* 0x0000001a09087211 */ /* 0x000fc800078208ff */
[----:B------:R-:W-:-:S06]  /*12a30*/  LEA.HI.X R9, R9, R27, R2, 0x1, P1 ;  /* 0x0000001b09097211 */ /* 0x000fcc00008f0c02 */
[----:B----4-:R-:W4:Y:S01]  /*12a40*/  LD.E.128 R8, [R8.64] ;  /* 0x0000000608087980 */ /* 0x010f22000c101d00 */
[--C-:B--2---:R-:W-:Y:S02]  /*12a50*/  HADD2.F32 R17, -RZ, R20.reuse.H0_H0 ;  /* 0x20000014ff117230 */ /* 0x104fe40000004100 */
[----:B------:R-:W-:Y:S02]  /*12a60*/  HADD2.F32 R27, -RZ, R20.H1_H1 ;  /* 0x30000014ff1b7230 */ /* 0x000fe40000004100 */
[--C-:B---3--:R-:W-:Y:S02]  /*12a70*/  HADD2.F32 R2, -RZ, R5.reuse.H0_H0 ;  /* 0x20000005ff027230 */ /* 0x108fe40000004100 */
[----:B------:R-:W-:Y:S02]  /*12a80*/  HADD2.F32 R0, -RZ, R4.H0_H0 ;  /* 0x20000004ff007230 */ /* 0x000fe40000004100 */
        /* <DEDUP_REMOVED lines=9> */
[----:B------:R-:W-:Y:S01]  /*12b20*/  @!P0 FADD.FTZ R3, -R3, -RZ ;  /* 0x800000ff03038221 */ /* 0x000fe20000010100 */
[--C-:B------:R-:W-:Y:S01]  /*12b30*/  HADD2.F32 R6, -RZ, R7.reuse.H0_H0 ;  /* 0x20000007ff067230 */ /* 0x100fe20000004100 */
[----:B------:R-:W-:Y:S01]  /*12b40*/  FMUL.FTZ R25, R25, R2 ;  /* 0x0000000219197220 */ /* 0x000fe20000410000 */
[----:B------:R-:W-:Y:S01]  /*12b50*/  HADD2.F32 R4, -RZ, R4.H1_H1 ;  /* 0x30000004ff047230 */ /* 0x000fe20000004100 */
[----:B------:R-:W-:Y:S01]  /*12b60*/  FMUL.FTZ R20, R20, R5 ;  /* 0x0000000514147220 */ /* 0x000fe20000410000 */
[----:B------:R-:W-:Y:S01]  /*12b70*/  HADD2.F32 R7, -RZ, R7.H1_H1 ;  /* 0x30000007ff077230 */ /* 0x000fe20000004100 */
[----:B------:R-:W-:Y:S01]  /*12b80*/  @!P0 FADD.FTZ R6, -R6, -RZ ;  /* 0x800000ff06068221 */ /* 0x000fe20000010100 */
[----:B------:R-:W-:Y:S01]  /*12b90*/  HADD2.F32 R2, -RZ, R22.H0_H0 ;  /* 0x20000016ff027230 */ /* 0x000fe20000004100 */
[----:B------:R-:W-:Y:S01]  /*12ba0*/  @!P0 FADD.FTZ R4, -R4, -RZ ;  /* 0x800000ff04048221 */ /* 0x000fe20000010100 */
[--C-:B------:R-:W-:Y:S01]  /*12bb0*/  HADD2.F32 R5, -RZ, R23.reuse.H0_H0 ;  /* 0x20000017ff057230 */ /* 0x100fe20000004100 */
        /* <DEDUP_REMOVED lines=12> */
[----:B------:R-:W-:Y:S01]  /*12c80*/  FFMA.FTZ R4, R4, R5, R25 ;  /* 0x0000000504047223 */ /* 0x000fe20000010019 */
[--C-:B------:R-:W-:Y:S01]  /*12c90*/  HADD2.F32 R22, -RZ, R10.reuse.H0_H0 ;  /* 0x2000000aff167230 */ /* 0x100fe20000004100 */
[----:B------:R-:W-:Y:S01]  /*12ca0*/  FFMA.FTZ R0, R0, R2, R17 ;  /* 0x0000000200007223 */ /* 0x000fe20000010011 */
[----:B------:R-:W-:Y:S01]  /*12cb0*/  HADD2.F32 R23, -RZ, R10.H1_H1 ;  /* 0x3000000aff177230 */ /* 0x000fe20000004100 */
[----:B------:R-:W-:Y:S01]  /*12cc0*/  FMUL.FTZ R16, R21, R16 ;  /* 0x0000001015107220 */ /* 0x000fe20000410000 */
[----:B------:R-:W-:-:S02]  /*12cd0*/  HADD2.F32 R5, -RZ, R14.H0_H0 ;  /* 0x2000000eff057230 */ /* 0x000fc40000004100 */
[----:B------:R-:W-:Y:S02]  /*12ce0*/  HADD2.F32 R2, -RZ, R15.H0_H0 ;  /* 0x2000000fff027230 */ /* 0x000fe40000004100 */
[----:B------:R-:W-:Y:S01]  /*12cf0*/  HADD2.F32 R12, -RZ, R12.H1_H1 ;  /* 0x3000000cff0c7230 */ /* 0x000fe20000004100 */
[----:B------:R-:W-:Y:S01]  /*12d00*/  FFMA.FTZ R3, R5, R22, R3 ;  /* 0x0000001605037223 */ /* 0x000fe20000010003 */
[----:B------:R-:W-:Y:S02]  /*12d10*/  HADD2.F32 R8, -RZ, R8.H1_H1 ;  /* 0x30000008ff087230 */ /* 0x000fe40000004100 */
[----:B------:R-:W-:Y:S02]  /*12d20*/  HADD2.F32 R9, -RZ, R9.H1_H1 ;  /* 0x30000009ff097230 */ /* 0x000fe40000004100 */
[--C-:B------:R-:W-:Y:S01]  /*12d30*/  HADD2.F32 R21, -RZ, R11.reuse.H0_H0 ;  /* 0x2000000bff157230 */ /* 0x100fe20000004100 */
[----:B------:R-:W-:Y:S01]  /*12d40*/  FFMA.FTZ R27, R12, R8, R27 ;  /* 0x000000080c1b7223 */ /* 0x000fe2000001001b */
[----:B------:R-:W-:-:S02]  /*12d50*/  HADD2.F32 R10, -RZ, R11.H1_H1 ;  /* 0x3000000bff0a7230 */ /* 0x000fc40000004100 */
[----:B------:R-:W-:Y:S01]  /*12d60*/  HADD2.F32 R13, -RZ, R13.H1_H1 ;  /* 0x3000000dff0d7230 */ /* 0x000fe20000004100 */
[----:B------:R-:W-:Y:S01]  /*12d70*/  FFMA.FTZ R2, R2, R21, R6 ;  /* 0x0000001502027223 */ /* 0x000fe20000010006 */
[----:B------:R-:W-:Y:S01]  /*12d80*/  HADD2.F32 R15, -RZ, R15.H1_H1 ;  /* 0x3000000fff0f7230 */ /* 0x000fe20000004100 */
[----:B------:R-:W-:Y:S01]  /*12d90*/  F2FP.PACK_AB R12, R27, R0 ;  /* 0x000000001b0c723e */ /* 0x000fe200000000ff */
[----:B------:R-:W-:Y:S01]  /*12da0*/  HADD2.F32 R14, -RZ, R14.H1_H1 ;  /* 0x3000000eff0e7230 */ /* 0x000fe20000004100 */
[----:B------:R-:W-:Y:S02]  /*12db0*/  FFMA.FTZ R9, R13, R9, R20 ;  /* 0x000000090d097223 */ /* 0x000fe40000010014 */
[----:B------:R-:W-:Y:S02]  /*12dc0*/  FFMA.FTZ R7, R15, R10, R7 ;  /* 0x0000000a0f077223 */ /* 0x000fe40000010007 */
[----:B------:R-:W-:Y:S01]  /*12dd0*/  FFMA.FTZ R14, R14, R23, R16 ;  /* 0x000000170e0e7223 */ /* 0x000fe20000010010 */
[----:B------:R-:W-:-:S02]  /*12de0*/  F2FP.PACK_AB R13, R9, R4 ;  /* 0x00000004090d723e */ /* 0x000fc400000000ff */
[----:B------:R-:W-:Y:S02]  /*12df0*/  F2FP.PACK_AB R15, R7, R2 ;  /* 0x00000002070f723e */ /* 0x000fe400000000ff */
[----:B------:R-:W-:Y:S02]  /*12e00*/  F2FP.PACK_AB R14, R14, R3 ;  /* 0x000000030e0e723e */ /* 0x000fe400000000ff */
.L_x_7247:
[----:B------:R-:W-:Y:S05]  /*12e10*/  BSYNC B0 ;  /* 0x0000000000007941 */ /* 0x000fea0003800000 */
.L_x_7246:
[----:B-----5:R1:W-:Y:S01]  /*12e20*/  STS.128 [R217+0x5800], R12 ;  /* 0x0058000cd9007388 */ /* 0x0203e20000000c00 */
[----:B------:R-:W-:Y:S05]  /*12e30*/  BRA `(.L_x_7191) ;  /* 0x0000078000007947 */ /* 0x000fea0003800000 */
.L_x_7153:
[----:B------:R-:W-:Y:S01]  /*12e40*/  IMAD.IADD R3, R216, 0x1, -R55 ;  /* 0x00000001d8037824 */ /* 0x000fe200078e0a37 */
[----:B------:R-:W-:Y:S01]  /*12e50*/  BSSY B0, `(.L_x_7248) ;  /* 0x000001c000007945 */ /* 0x000fe20003800000 */
[-C--:B------:R-:W-:Y:S02]  /*12e60*/  ISETP.GE.AND P1, PT, R10, R151.reuse, PT ;  /* 0x000000970a00720c */ /* 0x080fe40003f26270 */
[----:B------:R-:W-:Y:S02]  /*12e70*/  ISETP.GE.AND P0, PT, R11, R151, PT ;  /* 0x000000970b00720c */ /* 0x000fe40003f06270 */
[----:B------:R-:W-:-:S13]  /*12e80*/  ISETP.GE.AND P2, PT, R154, R3, PT ;  /* 0x000000039a00720c */ /* 0x000fda0003f46270 */
[----:B------:R-:W-:Y:S05]  /*12e90*/  @P2 BRA `(.L_x_7249) ;  /* 0x0000017000002947 */ /* 0x000fea0003800000 */
[----:B------:R-:W-:Y:S02]  /*12ea0*/  ISETP.GE.AND P4, PT, R14, R151, PT ;  /* 0x000000970e00720c */ /* 0x000fe40003f86270 */
[----:B-----5:R-:W-:-:S04]  /*12eb0*/  @!P0 LEA R6, P2, R162, R170, 0x1 ;  /* 0x000000aaa2068211 */ /* 0x020fc800078408ff */
[----:B------:R-:W-:-:S07]  /*12ec0*/  @!P0 LEA.HI.X R7, R162, R171, R167, 0x1, P2 ;  /* 0x000000aba2078211 */ /* 0x000fce00010f0ca7 */
[C---:B------:R-:W-:Y:S01]  /*12ed0*/  @!P4 LEA R8, P3, R162.reuse, R170, 0x1 ;  /* 0x000000aaa208c211 */ /* 0x040fe200078608ff */
[----:B------:R1:W-:Y:S03]  /*12ee0*/  @P4 STS.128 [R217], RZ ;  /* 0x000000ffd9004388 */ /* 0x0003e60000000c00 */
[----:B------:R-:W-:-:S05]  /*12ef0*/  @!P4 LEA.HI.X R9, R162, R171, R167, 0x1, P3 ;  /* 0x000000aba209c211 */ /* 0x000fca00018f0ca7 */
        /* <DEDUP_REMOVED lines=17> */
.L_x_7249:
[----:B------:R-:W-:Y:S05]  /*13010*/  BSYNC B0 ;  /* 0x0000000000007941 */ /* 0x000fea0003800000 */
.L_x_7248:
[----:B------:R-:W-:Y:S01]  /*13020*/  IADD3 R24, R154, 0x10, RZ ;  /* 0x000000109a187810 */ /* 0x000fe20007ffe0ff */
[----:B------:R-:W-:Y:S03]  /*13030*/  BSSY B0, `(.L_x_7250) ;  /* 0x000001c000007945 */ /* 0x000fe60003800000 */
[----:B------:R-:W-:-:S13]  /*13040*/  ISETP.GE.AND P2, PT, R24, R3, PT ;  /* 0x000000031800720c */ /* 0x000fda0003f46270 */
[----:B------:R-:W-:Y:S05]  /*13050*/  @P2 BRA `(.L_x_7251) ;  /* 0x0000019000002947 */ /* 0x000fea0003800000 */
[----:B------:R-:W-:Y:S02]  /*13060*/  ISETP.GE.AND P3, PT, R14, R151, PT ;  /* 0x000000970e00720c */ /* 0x000fe40003f66270 */
[----:B------:R-:W-:-:S05]  /*13070*/  IADD3 R5, P2, R5, R162, RZ ;  /* 0x000000a205057210 */ /* 0x000fca0007f5e0ff */
[----:B------:R-:W-:Y:S01]  /*13080*/  IMAD.X R13, R13, 0x1, R167, P2 ;  /* 0x000000010d0d7824 */ /* 0x000fe200010e06a7 */
[----:B-1---5:R-:W-:-:S04]  /*13090*/  @!P0 LEA R6, P2, R5, R170, 0x1 ;  /* 0x000000aa05068211 */ /* 0x022fc800078408ff */
[C---:B------:R-:W-:Y:S01]  /*130a0*/  @!P0 LEA.HI.X R7, R5.reuse, R171, R13, 0x1, P2 ;  /* 0x000000ab05078211 */ /* 0x040fe200010f0c0d */
[----:B------:R1:W-:Y:S01]  /*130b0*/  @P3 STS.128 [R217+0x800], RZ ;  /* 0x000800ffd9003388 */ /* 0x0003e20000000c00 */
[----:B------:R-:W-:-:S04]  /*130c0*/  @!P3 LEA R8, P4, R5, R170, 0x1 ;  /* 0x000000aa0508b211 */ /* 0x000fc800078808ff */
        /* <DEDUP_REMOVED lines=18> */
.L_x_7251:
[----:B------:R-:W-:Y:S05]  /*131f0*/  BSYNC B0 ;  /* 0x0000000000007941 */ /* 0x000fea0003800000 */
.L_x_7250:
[----:B------:R-:W-:Y:S01]  /*13200*/  IADD3 R32, R154, 0x20, RZ ;  /* 0x000000209a207810 */ /* 0x000fe20007ffe0ff */
[----:B------:R-:W-:Y:S03]  /*13210*/  BSSY B0, `(.L_x_7252) ;  /* 0x000001c000007945 */ /* 0x000fe60003800000 */
[----:B------:R-:W-:-:S13]  /*13220*/  ISETP.GE.AND P2, PT, R32, R3, PT ;  /* 0x000000032000720c */ /* 0x000fda0003f46270 */
[----:B------:R-:W-:Y:S05]  /*13230*/  @P2 BRA `(.L_x_7253) ;  /* 0x0000019000002947 */ /* 0x000fea0003800000 */
[----:B------:R-:W-:Y:S02]  /*13240*/  ISETP.GE.AND P3, PT, R14, R151, PT ;  /* 0x000000970e00720c */ /* 0x000fe40003f66270 */
[----:B-1----:R-:W-:-:S04]  /*13250*/  LEA R7, P2, R168, R162, 0x5 ;  /* 0x000000a2a8077211 */ /* 0x002fc800078428ff */
[----:B--2---:R-:W-:Y:S02]  /*13260*/  LEA.HI.X R5, R168, R167, R169, 0x5, P2 ;  /* 0x000000a7a8057211 */ /* 0x004fe400010f2ca9 */
[----:B-----5:R-:W-:-:S04]  /*13270*/  @!P0 LEA R8, P2, R7, R170, 0x1 ;  /* 0x000000aa07088211 */ /* 0x020fc800078408ff */
        /* <DEDUP_REMOVED lines=21> */
.L_x_7253:
[----:B------:R-:W-:Y:S05]  /*133d0*/  BSYNC B0 ;  /* 0x0000000000007941 */ /* 0x000fea0003800000 */
.L_x_7252:
[----:B------:R-:W-:-:S04]  /*133e0*/  IADD3 R34, R154, 0x30, RZ ;  /* 0x000000309a227810 */ /* 0x000fc80007ffe0ff */
[----:B------:R-:W-:-:S13]  /*133f0*/  ISETP.GE.AND P2, PT, R34, R3, PT ;  /* 0x000000032200720c */ /* 0x000fda0003f46270 */
[----:B------:R-:W-:Y:S05]  /*13400*/  @P2 BRA `(.L_x_7191) ;  /* 0x000001b000002947 */ /* 0x000fea0003800000 */
[----:B------:R-:W-:Y:S01]  /*13410*/  ISETP.GE.AND P3, PT, R14, R151, PT ;  /* 0x000000970e00720c */ /* 0x000fe20003f66270 */
[----:B------:R-:W-:Y:S02]  /*13420*/  IMAD.MOV.U32 R163, RZ, RZ, R167 ;  /* 0x000000ffffa37224 */ /* 0x000fe400078e00a7 */
[----:B------:R-:W-:Y:S02]  /*13430*/  IMAD R0, R169, 0x30, RZ ;  /* 0x00000030a9007824 */ /* 0x000fe400078e02ff */
[----:B------:R-:W-:-:S04]  /*13440*/  IMAD.WIDE.U32 R168, R168, 0x30, R162 ;  /* 0x00000030a8a87825 */ /* 0x000fc800078e00a2 */
[----:B------:R-:W-:Y:S01]  /*13450*/  IMAD.IADD R3, R0, 0x1, R169 ;  /* 0x0000000100037824 */ /* 0x000fe200078e02a9 */
[----:B--2--5:R-:W-:-:S03]  /*13460*/  @!P0 LEA R4, P2, R168, R170, 0x1 ;  /* 0x000000aaa8048211 */ /* 0x024fc600078408ff */
[C---:B-1----:R-:W-:Y:S01]  /*13470*/  @!P3 LEA R6, P4, R168.reuse, R170, 0x1 ;  /* 0x000000aaa806b211 */ /* 0x042fe200078808ff */
[----:B------:R1:W-:Y:S01]  /*13480*/  @P3 STS.128 [R217+0x1800], RZ ;  /* 0x001800ffd9003388 */ /* 0x0003e20000000c00 */
[CCC-:B------:R-:W-:Y:S02]  /*13490*/  @!P0 LEA.HI.X R5, R168.reuse, R171.reuse, R3.reuse, 0x1, P2 ;  /* 0x000000aba8058211 */ /* 0x1c0fe400010f0c03 */
        /* <DEDUP_REMOVED lines=18> */
.L_x_7191:
[----:B------:R-:W-:Y:S05]  /*135c0*/  BSYNC B3 ;  /* 0x0000000000037941 */ /* 0x000fea0003800000 */
.L_x_7152:
[----:B------:R-:W-:Y:S01]  /*135d0*/  IADD3 R219, R133, -0x1, RZ ;  /* 0xffffffff85db7810 */ /* 0x000fe20007ffe0ff */
[----:B------:R-:W-:Y:S01]  /*135e0*/  BSSY B0, `(.L_x_7254) ;  /* 0x0000020000007945 */ /* 0x000fe20003800000 */
[----:B------:R-:W-:-:S03]  /*135f0*/  LOP3.LUT R222, R149, 0xff, RZ, 0xc0, !PT ;  /* 0x000000ff95de7812 */ /* 0x000fc600078ec0ff */
[----:B--2---:R-:W-:-:S04]  /*13600*/  IMAD.SHL.U32 R2, R219, 0x40, RZ ;  /* 0x00000040db027824 */ /* 0x004fc800078e00ff */
[----:B------:R-:W-:-:S05]  /*13610*/  IMAD.IADD R3, R65, 0x1, -R2 ;  /* 0x0000000141037824 */ /* 0x000fca00078e0a02 */
[----:B------:R-:W-:-:S13]  /*13620*/  ISETP.GE.AND P0, PT, R154, R3, PT ;  /* 0x000000039a00720c */ /* 0x000fda0003f06270 */
[----:B------:R-:W-:Y:S05]  /*13630*/  @P0 BRA `(.L_x_7255) ;  /* 0x000001a000000947 */ /* 0x000fea0003800000 */
[C---:B------:R-:W-:Y:S02]  /*13640*/  LOP3.LUT R0, R222.reuse, 0x1, RZ, 0xc0, !PT ;  /* 0x00000001de007812 */ /* 0x040fe400078ec0ff */
[----:B------:R-:W-:Y:S02]  /*13650*/  R2P PR, R222, 0x6 ;  /* 0x00000006de007804 */ /* 0x000fe40000000000 */
[----:B------:R-:W-:-:S11]  /*13660*/  ISETP.NE.U32.AND P0, PT, R0, 0x1, PT ;  /* 0x000000010000780c */ /* 0x000fd60003f05070 */
[----:B-1----:R-:W-:Y:S02]  /*13670*/  @P1 IMAD.MOV.U32 R4, RZ, RZ, R212 ;  /* 0x000000ffff041224 */ /* 0x002fe400078e00d4 */
[----:B------:R-:W-:Y:S01]  /*13680*/  @!P0 MOV R6, R212 ;  /* 0x000000d400068202 */ /* 0x000fe20000000f00 */
[--C-:B------:R-:W-:Y:S02]  /*13690*/  @!P0 IMAD.MOV.U32 R7, RZ, RZ, R211.reuse ;  /* 0x000000ffff078224 */ /* 0x100fe400078e00d3 */
[----:B------:R-:W-:-:S03]  /*136a0*/  @P1 IMAD.MOV.U32 R5, RZ, RZ, R211 ;  /* 0x000000ffff051224 */ /* 0x000fc600078e00d3 */
        /* <DEDUP_REMOVED lines=11> */
[----:B-1----:R-:W-:Y:S02]  /*13760*/  MOV R4, R212 ;  /* 0x000000d400047202 */ /* 0x002fe40000000f00 */
[----:B------:R-:W-:-:S05]  /*13770*/  MOV R5, R211 ;  /* 0x000000d300057202 */ /* 0x000fca0000000f00 */
[----:B------:R-:W-:Y:S01]  /*13780*/  @!PT LDS RZ, [RZ] ;  /* 0x00000000fffff984 */ /* 0x000fe20000000800 */
[----:B------:R-:W-:Y:S01]  /*13790*/  @!PT LDS RZ, [RZ] ;  /* 0x00000000fffff984 */ /* 0x000fe20000000800 */
[----:B------:R-:W-:Y:S01]  /*137a0*/  @!PT LDS RZ, [RZ] ;  /* 0x00000000fffff984 */ /* 0x000fe20000000800 */
[----:B------:R1:W-:Y:S01]  /*137b0*/  LDGSTS.E.BYPASS.LTC128B.128 [R217+0xa000], [R4.64+0x100] ;  /* 0x0a00010004d97fae */ /* 0x0003e2000b901d46 */
[----:B------:R-:W-:Y:S05]  /*137c0*/  BRA `(.L_x_7255) ;  /* 0x0000001000007947 */ /* 0x000fea0003800000 */
.L_x_7256:
[----:B------:R2:W-:Y:S02]  /*137d0*/  STS.128 [R217+0xa000], RZ ;  /* 0x00a000ffd9007388 */ /* 0x0005e40000000c00 */
.L_x_7255:
[----:B------:R-:W-:Y:S05]  /*137e0*/  BSYNC B0 ;  /* 0x0000000000007941 */ /* 0x000fea0003800000 */
.L_x_7254:
        /* <DEDUP_REMOVED lines=8> */
[C---:B------:R-:W-:Y:S02]  /*13870*/  @P0 LEA R8, P2, R7.reuse, R160, 0x1 ;  /* 0x000000a007080211 */ /* 0x040fe400078408ff */
[C---:B------:R-:W-:Y:S02]  /*13880*/  @!P1 LEA R10, P3, R208.reuse, R212, 0x1 ;  /* 0x000000d4d00a9211 */ /* 0x040fe400078608ff */
[----:B------:R-:W-:Y:S02]  /*13890*/  @P0 LEA.HI.X R9, R7, R161, R5, 0x1, P2 ;  /* 0x000000a107090211 */ /* 0x000fe400010f0c05 */
        /* <DEDUP_REMOVED lines=13> */
[----:B------:R-:W-:-:S04]  /*13970*/  LEA R4, P0, R7, R160, 0x1 ;  /* 0x000000a007047211 */ /* 0x000fc800078008ff */
[----:B------:R-:W-:-:S05]  /*13980*/  LEA.HI.X R5, R7, R161, R5, 0x1, P0 ;  /* 0x000000a107057211 */ /* 0x000fca00000f0c05 */
[----:B------:R-:W-:Y:S01]  /*13990*/  @!PT LDS RZ, [RZ] ;  /* 0x00000000fffff984 */ /* 0x000fe20000000800 */
[----:B------:R-:W-:Y:S01]  /*139a0*/  @!PT LDS RZ, [RZ] ;  /* 0x00000000fffff984 */ /* 0x000fe20000000800 */
[----:B------:R-:W-:Y:S01]  /*139b0*/  @!PT LDS RZ, [RZ] ;  /* 0x00000000fffff984 */ /* 0x000fe20000000800 */
[----:B------:R1:W-:Y:S01]  /*139c0*/  LDGSTS.E.BYPASS.LTC128B.128 [R217+0xa800], [R4.64+0x100] ;  /* 0x0a80010004d97fae */ /* 0x0003e2000b901d46 */
[----:B------:R-:W-:Y:S05]  /*139d0*/  BRA `(.L_x_7258) ;  /* 0x0000001000007947 */ /* 0x000fea0003800000 */
.L_x_7259:
[----:B------:R1:W-:Y:S02]  /*139e0*/  STS.128 [R217+0xa800], RZ ;  /* 0x00a800ffd9007388 */ /* 0x0003e40000000c00 */
.L_x_7258:
[----:B------:R-:W-:Y:S05]  /*139f0*/  BSYNC B0 ;  /* 0x0000000000007941 */ /* 0x000fea0003800000 */
.L_x_7257:
[----:B------:R-:W-:Y:S01]  /*13a00*/  ISETP.GE.AND P0, PT, R32, R3, PT ;  /* 0x000000032000720c */ /* 0x000fe20003f06270 */
[----:B------:R-:W-:-:S12]  /*13a10*/  BSSY B0, `(.L_x_7260) ;  /* 0x0000021000007945 */ /* 0x000fd80003800000 */
[----:B------:R-:W-:Y:S05]  /*13a20*/  @P0 BRA `(.L_x_7261) ;  /* 0x000001f000000947 */ /* 0x000fea0003800000 */
[C---:B------:R-:W-:Y:S02]  /*13a30*/  LOP3.LUT R0, R222.reuse, 0x1, RZ, 0xc0, !PT ;  /* 0x00000001de007812 */ /* 0x040fe400078ec0ff */
[----:B------:R-:W-:Y:S02]  /*13a40*/  LOP3.LUT P0, RZ, R222, 0x2, RZ, 0xc0, !PT ;  /* 0x00000002deff7812 */ /* 0x000fe4000780c0ff */
[----:B------:R-:W-:Y:S01]  /*13a50*/  ISETP.NE.U32.AND P1, PT, R0, 0x1, PT ;  /* 0x000000010000780c */ /* 0x000fe20003f25070 */
[C---:B------:R-:W-:Y:S01]  /*13a60*/  IMAD.SHL.U32 R0, R60.reuse, 0x20, RZ ;  /* 0x000000203c007824 */ /* 0x040fe200078e00ff */
[C---:B-1----:R-:W-:Y:S02]  /*13a70*/  LEA R7, P2, R60.reuse, R156, 0x5 ;  /* 0x0000009c3c077211 */ /* 0x042fe400078428ff */
[C-C-:B------:R-:W-:Y:S02]  /*13a80*/  SHF.L.U64.HI R4, R60.reuse, 0x5, R61.reuse ;  /* 0x000000053c047819 */ /* 0x140fe4000001023d */
[----:B------:R-:W-:-:S05]  /*13a90*/  LEA.HI.X R5, R60, R159, R61, 0x5, P2 ;  /* 0x0000009f3c057211 */ /* 0x000fca00010f2c3d */
        /* <DEDUP_REMOVED lines=23> */
.L_x_7262:
[----:B------:R1:W-:Y:S02]  /*13c10*/  STS.128 [R217+0xb000], RZ ;  /* 0x00b000ffd9007388 */ /* 0x0003e40000000c00 */
.L_x_7261:
[----:B------:R-:W-:Y:S05]  /*13c20*/  BSYNC B0 ;  /* 0x0000000000007941 */ /* 0x000fea0003800000 */
.L_x_7260:
[----:B------:R-:W-:Y:S01]  /*13c30*/  ISETP.GE.AND P0, PT, R34, R3, PT ;  /* 0x000000032200720c */ /* 0x000fe20003f06270 */
[----:B------:R-:W-:-:S12]  /*13c40*/  BSSY B0, `(.L_x_7263) ;  /* 0x0000022000007945 */ /* 0x000fd80003800000 */
[----:B------:R-:W-:Y:S05]  /*13c50*/  @P0 BRA `(.L_x_7264) ;  /* 0x0000020000000947 */ /* 0x000fea0003800000 */
[C---:B------:R-:W-:Y:S01]  /*13c60*/  LOP3.LUT R0, R222.reuse, 0x1, RZ, 0xc0, !PT ;  /* 0x00000001de007812 */ /* 0x040fe200078ec0ff */
[----:B------:R-:W-:Y:S01]  /*13c70*/  IMAD.MOV.U32 R158, RZ, RZ, R156 ;  /* 0x000000ffff9e7224 */ /* 0x000fe200078e009c */
[----:B------:R-:W-:Y:S02]  /*13c80*/  LOP3.LUT P2, RZ, R222, 0x2, RZ, 0xc0, !PT ;  /* 0x00000002deff7812 */ /* 0x000fe4000784c0ff */
[----:B------:R-:W-:Y:S01]  /*13c90*/  ISETP.NE.U32.AND P3, PT, R0, 0x1, PT ;  /* 0x000000010000780c */ /* 0x000fe20003f65070 */
[----:B------:R-:W-:Y:S01]  /*13ca0*/  IMAD R0, R61, 0x30, RZ ;  /* 0x000000303d007824 */ /* 0x000fe200078e02ff */
[----:B------:R-:W-:Y:S01]  /*13cb0*/  LOP3.LUT P1, RZ, R222, 0x4, RZ, 0xc0, !PT ;  /* 0x00000004deff7812 */ /* 0x000fe2000782c0ff */
[----:B------:R-:W-:-:S08]  /*13cc0*/  IMAD.WIDE.U32 R158, R60, 0x30, R158 ;  /* 0x000000303c9e7825 */ /* 0x000fd000078e009e */
[-C--:B-1----:R-:W-:Y:S02]  /*13cd0*/  @P2 LEA R8, P4, R158, R160.reuse, 0x1 ;  /* 0x000000a09e082211 */ /* 0x082fe400078808ff */
[----:B------:R-:W-:Y:S01]  /*13ce0*/  @!P3 MOV R5, R211 ;  /* 0x000000d30005b202 */ /* 0x000fe20000000f00 */
[----:B------:R-:W-:Y:S02]  /*13cf0*/  @!P3 IMAD.MOV.U32 R4, RZ, RZ, R212 ;  /* 0x000000ffff04b224 */ /* 0x000fe400078e00d4 */
[----:B------:R-:W-:Y:S02]  /*13d00*/  @!P3 IMAD R61, R61, 0x60, RZ ;  /* 0x000000603d3db824 */ /* 0x000fe400078e02ff */
[----:B------:R-:W-:Y:S01]  /*13d10*/  @!P3 IMAD.WIDE.U32 R6, R60, 0x60, R4 ;  /* 0x000000603c06b825 */ /* 0x000fe200078e0004 */
[----:B------:R-:W-:-:S03]  /*13d20*/  @P1 LEA R4, P0, R158, R160, 0x1 ;  /* 0x000000a09e041211 */ /* 0x000fc600078008ff */
[----:B------:R-:W-:Y:S01]  /*13d30*/  IMAD.IADD R5, R159, 0x1, R0 ;  /* 0x000000019f057824 */ /* 0x000fe200078e0200 */
[----:B------:R-:W-:-:S04]  /*13d40*/  @!P3 IADD3 R7, R61, R7, RZ ;  /* 0x000000073d07b210 */ /* 0x000fc80007ffe0ff */
[CCC-:B------:R-:W-:Y:S01]  /*13d50*/  @P2 LEA.HI.X R9, R158.reuse, R161.reuse, R5.reuse, 0x1, P4 ;  /* 0x000000a19e092211 */ /* 0x1c0fe200020f0c05 */
[----:B------:R-:W-:Y:S01]  /*13d60*/  @!PT LDS RZ, [RZ] ;  /* 0x00000000fffff984 */ /* 0x000fe20000000800 */
[----:B------:R-:W-:Y:S01]  /*13d70*/  @!PT LDS RZ, [RZ] ;  /* 0x00000000fffff984 */ /* 0x000fe20000000800 */
[----:B------:R-:W-:Y:S01]  /*13d80*/  @!PT LDS RZ, [RZ] ;  /* 0x00000000fffff984 */ /* 0x000fe20000000800 */
[----:B------:R1:W-:Y:S01]  /*13d90*/  @!P3 LDGSTS.E.BYPASS.LTC128B.128 [R217+0x7800], [R6.64] ;  /* 0x0780000006d9bfae */ /* 0x0003e2000b901d46 */
[----:B------:R-:W-:-:S03]  /*13da0*/  @P1 LEA.HI.X R5, R158, R161, R5, 0x1, P0 ;  /* 0x000000a19e051211 */ /* 0x000fc600000f0c05 */
        /* <DEDUP_REMOVED lines=11> */
.L_x_7264:
[----:B------:R-:W-:Y:S05]  /*13e60*/  BSYNC B0 ;  /* 0x0000000000007941 */ /* 0x000fea0003800000 */
.L_x_7263:
[----:B-12---:R-:W2:Y:S04]  /*13e70*/  LD.E.64 R10, [R18.64+0x1c0] ;  /* 0x0001c006120a7980 */ /* 0x006ea8000c101b00 */
[----:B---3--:R-:W3:Y:S01]  /*13e80*/  LD.E.64 R6, [R18.64+0x1b8] ;  /* 0x0001b80612067980 */ /* 0x008ee2000c101b00 */
[----:B------:R-:W-:-:S03]  /*13e90*/  IMAD.MOV.U32 R152, RZ, RZ, R218 ;  /* 0x000000ffff987224 */ /* 0x000fc600078e00da */
[----:B----4-:R-:W4:Y:S04]  /*13ea0*/  LD.E R4, [R18.64+0xd8] ;  /* 0x0000d80612047980 */ /* 0x010f28000c101900 */
[----:B------:R-:W0:Y:S04]  /*13eb0*/  LDGDEPBAR ;  /* 0x00000000000079af */ /* 0x000e280000000000 */
[----:B------:R1:W5:Y:S04]  /*13ec0*/  LD.E R17, [R18.64+0x184] ;  /* 0x0001840612117980 */ /* 0x000368000c101900 */
[----:B------:R1:W5:Y:S01]  /*13ed0*/  LD.E R16, [R18.64+0x188] ;  /* 0x0001880612107980 */ /* 0x000362000c101900 */
[----:B--2---:R-:W-:-:S02]  /*13ee0*/  IMAD R5, R11, R215, RZ ;  /* 0x000000d70b057224 */ /* 0x004fc400078e02ff */
[----:B------:R-:W-:-:S04]  /*13ef0*/  IMAD.WIDE.U32 R8, R215, R10, R152 ;  /* 0x0000000ad7087225 */ /* 0x000fc800078e0098 */
[----:B------:R-:W-:Y:S01]  /*13f00*/  IMAD R5, R10, R68, R5 ;  /* 0x000000440a057224 */ /* 0x000fe200078e0205 */
[----:B---3--:R-:W-:-:S03]  /*13f10*/  LEA R6, P0, R8, R6, 0x2 ;  /* 0x0000000608067211 */ /* 0x008fc600078010ff */
[----:B------:R-:W-:-:S05]  /*13f20*/  IMAD.IADD R5, R9, 0x1, R5 ;  /* 0x0000000109057824 */ /* 0x000fca00078e0205 */
[----:B------:R-:W-:-:S05]  /*13f30*/  LEA.HI.X R7, R8, R7, R5, 0x2, P0 ;  /* 0x0000000708077211 */ /* 0x000fca00000f1405 */
[----:B------:R-:W2:Y:S01]  /*13f40*/  LD.E R223, [R6.64] ;  /* 0x0000000606df7980 */ /* 0x000ea2000c101900 */
[----:B------:R-:W-:-:S04]  /*13f50*/  DEPBAR.LE SB0, 0x0 ;  /* 0x000080000000791a */ /* 0x000fc80000000000 */
[----:B------:R-:W-:Y:S01]  /*13f60*/  BAR.SYNC.DEFER_BLOCKING 0x0 ;  /* 0x0000000000007b1d */ /* 0x000fe20000010000 */
[----:B------:R-:W-:-:S05]  /*13f70*/  ISETP.GE.AND P0, PT, R154, R3, PT ;  /* 0x000000039a00720c */ /* 0x000fca0003f06270 */
[----:B----4-:R-:W2:Y:S01]  /*13f80*/  MUFU.RCP R4, R4 ;  /* 0x0000000400047308 */ /* 0x010ea20000001000 */
[----:B------:R-:W-:Y:S01]  /*13f90*/  SHF.R.S32.HI R45, RZ, 0x1f, R150 ;  /* 0x0000001fff2d7819 */ /* 0x000fe20000011496 */
[----:B------:R-:W-:-:S06]  /*13fa0*/  IMAD.SHL.U32 R0, R131, 0x2, RZ ;  /* 0x0000000283007824 */ /* 0x000fcc00078e00ff */
[----:B------:R1:W-:Y:S04]  /*13fb0*/  @P0 STS.128 [R217+0xc000], RZ ;  /* 0x00c000ffd9000388 */ /* 0x0003e80000000c00 */
[----:B------:R1:W-:Y:S04]  /*13fc0*/  @P0 STS.128 [R217+0xe000], RZ ;  /* 0x00e000ffd9000388 */ /* 0x0003e80000000c00 */
[----:B------:R1:W-:Y:S01]  /*13fd0*/  @P0 STS.128 [R217+0x10000], RZ ;  /* 0x010000ffd9000388 */ /* 0x0003e20000000c00 */
[----:B------:R-:W-:Y:S01]  /*13fe0*/  LEA.HI R45, R45, R150, RZ, 0x2 ;  /* 0x000000962d2d7211 */ /* 0x000fe200078f10ff */
[----:B------:R-:W-:Y:S01]  /*13ff0*/  BSSY B0, `(.L_x_7265) ;  /* 0x000001b000007945 */ /* 0x000fe20003800000 */
[----:B------:R-:W-:-:S02]  /*14000*/  LOP3.LUT R0, R0, 0x6, RZ, 0xc0, !PT ;  /* 0x0000000600007812 */ /* 0x000fc400078ec0ff */
[----:B------:R-:W-:Y:S01]  /*14010*/  SHF.R.S32.HI R45, RZ, 0x2, R45 ;  /* 0x00000002ff2d7819 */ /* 0x000fe2000001142d */
[----:B--2---:R-:W-:Y:S01]  /*14020*/  FMUL.FTZ R223, R223, R4 ;  /* 0x00000004dfdf7220 */ /* 0x004fe20000410000 */
        /* <DEDUP_REMOVED lines=22> */
.L_x_7267:
[----:B------:R2:W-:Y:S02]  /*14190*/  STS.128 [R217+0x10000], RZ ;  /* 0x010000ffd9007388 */ /* 0x0005e40000000c00 */
.L_x_7266:
[----:B-1----:R-:W-:Y:S05]  /*141a0*/  BSYNC B0 ;  /* 0x0000000000007941 */ /* 0x002fea0003800000 */
.L_x_7265:
        /* <DEDUP_REMOVED lines=25> */
[----:B---3--:R-:W-:-:S04]  /*14340*/  LEA R4, P0, R206, R164, 0x1 ;  /* 0x000000a4ce047211 */ /* 0x008fc800078008ff */
[----:B------:R-:W-:-:S05]  /*14350*/  LEA.HI.X R5, R206, R165, R207, 0x1, P0 ;  /* 0x000000a5ce057211 */ /* 0x000fca00000f0ccf */
[----:B------:R-:W-:Y:S01]  /*14360*/  @!PT LDS RZ, [RZ] ;  /* 0x00000000fffff984 */ /* 0x000fe20000000800 */
[----:B------:R-:W-:Y:S01]  /*14370*/  @!PT LDS RZ, [RZ] ;  /* 0x00000000fffff984 */ /* 0x000fe20000000800 */
[----:B------:R-:W-:Y:S01]  /*14380*/  @!PT LDS RZ, [RZ] ;  /* 0x00000000fffff984 */ /* 0x000fe20000000800 */
[----:B------:R3:W-:Y:S01]  /*14390*/  LDGSTS.E.BYPASS.LTC128B.128 [R217+0x10800], [R4.64+0x100] ;  /* 0x1080010004d97fae */ /* 0x0007e2000b901d46 */
[----:B------:R-:W-:Y:S05]  /*143a0*/  BRA `(.L_x_7269) ;  /* 0x0000001000007947 */ /* 0x000fea0003800000 */
.L_x_7270:
[----:B------:R4:W-:Y:S02]  /*143b0*/  STS.128 [R217+0x10800], RZ ;  /* 0x010800ffd9007388 */ /* 0x0009e40000000c00 */
.L_x_7269:
[----:B------:R-:W-:Y:S05]  /*143c0*/  BSYNC B0 ;  /* 0x0000000000007941 */ /* 0x000fea0003800000 */
.L_x_7268:
[----:B------:R-:W-:Y:S01]  /*143d0*/  ISETP.GE.AND P0, PT, R32, R3, PT ;  /* 0x000000032000720c */ /* 0x000fe20003f06270 */
[----:B------:R-:W-:-:S12]  /*143e0*/  BSSY B0, `(.L_x_7271) ;  /* 0x0000022000007945 */ /* 0x000fd80003800000 */
[----:B------:R1:W-:Y:S04]  /*143f0*/  @P0 STS.128 [R217+0xd000], RZ ;  /* 0x00d000ffd9000388 */ /* 0x0003e80000000c00 */
[----:B------:R1:W-:Y:S04]  /*14400*/  @P0 STS.128 [R217+0xf000], RZ ;  /* 0x00f000ffd9000388 */ /* 0x0003e80000000c00 */
[----:B------:R1:W-:Y:S01]  /*14410*/  @P0 STS.128 [R217+0x11000], RZ ;  /* 0x011000ffd9000388 */ /* 0x0003e20000000c00 */
[----:B------:R-:W-:Y:S05]  /*14420*/  @P0 BRA `(.L_x_7272) ;  /* 0x000001d000000947 */ /* 0x000fea0003800000 */
[C---:B---3--:R-:W-:Y:S02]  /*14430*/  LOP3.LUT R4, R222.reuse, 0x1, RZ, 0xc0, !PT ;  /* 0x00000001de047812 */ /* 0x048fe400078ec0ff */
[----:B------:R-:W-:-:S02]  /*14440*/  LOP3.LUT P1, RZ, R222, 0x2, RZ, 0xc0, !PT ;  /* 0x00000002deff7812 */ /* 0x000fc4000782c0ff */
[----:B------:R-:W-:Y:S01]  /*14450*/  ISETP.NE.U32.AND P2, PT, R4, 0x1, PT ;  /* 0x000000010400780c */ /* 0x000fe20003f45070 */
[C---:B------:R-:W-:Y:S01]  /*14460*/  IMAD.SHL.U32 R4, R62.reuse, 0x20, RZ ;  /* 0x000000203e047824 */ /* 0x040fe200078e00ff */
[----:B------:R-:W-:-:S09]  /*14470*/  SHF.L.U64.HI R5, R62, 0x5, R63 ;  /* 0x000000053e057819 */ /* 0x000fd2000001023f */
        /* <DEDUP_REMOVED lines=23> */
.L_x_7273:
[----:B------:R1:W-:Y:S02]  /*145f0*/  STS.128 [R217+0x11000], RZ ;  /* 0x011000ffd9007388 */ /* 0x0003e40000000c00 */
.L_x_7272:
[----:B------:R-:W-:Y:S05]  /*14600*/  BSYNC B0 ;  /* 0x0000000000007941 */ /* 0x000fea0003800000 */
.L_x_7271:
        /* <DEDUP_REMOVED lines=9> */
[----:B------:R-:W-:Y:S02]  /*146a0*/  @P1 IMAD R3, R63, 0x60, RZ ;  /* 0x000000603f031824 */ /* 0x000fe400078e02ff */
[----:B---3--:R-:W-:-:S04]  /*146b0*/  @P1 IMAD.WIDE.U32 R6, R62, 0x60, R164 ;  /* 0x000000603e061825 */ /* 0x008fc800078e00a4 */
[----:B------:R-:W-:Y:S01]  /*146c0*/  @!P0 IMAD R4, R63, 0x60, RZ ;  /* 0x000000603f048824 */ /* 0x000fe200078e02ff */
[----:B------:R-:W-:Y:S01]  /*146d0*/  @P1 IADD3 R3, R3, R7, RZ ;  /* 0x0000000703031210 */ /* 0x000fe20007ffe0ff */
[----:B------:R-:W-:-:S03]  /*146e0*/  @!P0 IMAD.WIDE.U32 R8, R62, 0x60, R164 ;  /* 0x000000603e088825 */ /* 0x000fc600078e00a4 */
[----:B------:R-:W-:Y:S02]  /*146f0*/  @P1 MOV R7, R3 ;  /* 0x0000000300071202 */ /* 0x000fe40000000f00 */
        /* <DEDUP_REMOVED lines=12> */
[----:B------:R-:W-:Y:S02]  /*147c0*/  IMAD R63, R63, 0x60, RZ ;  /* 0x000000603f3f7824 */ /* 0x000fe400078e02ff */
[----:B------:R-:W-:-:S05]  /*147d0*/  IMAD.WIDE.U32 R4, R62, 0x60, R164 ;  /* 0x000000603e047825 */ /* 0x000fca00078e00a4 */
[----:B------:R-:W-:-:S05]  /*147e0*/  IADD3 R5, R63, R5, RZ ;  /* 0x000000053f057210 */ /* 0x000fca0007ffe0ff */
[----:B------:R-:W-:Y:S01]  /*147f0*/  @!PT LDS RZ, [RZ] ;  /* 0x00000000fffff984 */ /* 0x000fe20000000800 */
[----:B------:R-:W-:Y:S01]  /*14800*/  @!PT LDS RZ, [RZ] ;  /* 0x00000000fffff984 */ /* 0x000fe20000000800 */
[----:B------:R-:W-:Y:S01]  /*14810*/  @!PT LDS RZ, [RZ] ;  /* 0x00000000fffff984 */ /* 0x000fe20000000800 */
[----:B------:R1:W-:Y:S01]  /*14820*/  LDGSTS.E.BYPASS.LTC128B.128 [R217+0x11800], [R4.64+0x100] ;  /* 0x1180010004d97fae */ /* 0x0003e2000b901d46 */
[----:B------:R-:W-:Y:S05]  /*14830*/  BRA `(.L_x_7275) ;  /* 0x0000001000007947 */ /* 0x000fea0003800000 */
.L_x_7276:
[----:B------:R1:W-:Y:S02]  /*14840*/  STS.128 [R217+0x11800], RZ ;  /* 0x011800ffd9007388 */ /* 0x0003e40000000c00 */
.L_x_7275:
[----:B------:R-:W-:Y:S05]  /*14850*/  BSYNC B0 ;  /* 0x0000000000007941 */ /* 0x000fea0003800000 */
.L_x_7274:
[----:B------:R-:W-:Y:S01]  /*14860*/  SHF.L.U32 R3, R66, 0x6, RZ ;  /* 0x0000000642037819 */ /* 0x000fe200000006ff */
[----:B------:R-:W-:Y:S01]  /*14870*/  IMAD.SHL.U32 R154, R154, 0x8, RZ ;  /* 0x000000089a9a7824 */ /* 0x000fe200078e00ff */
[----:B------:R-:W-:Y:S01]  /*14880*/  LEA R201, R64, R47, 0xa ;  /* 0x0000002f40c97211 */ /* 0x000fe200078e50ff */
[----:B--2---:R-:W2:Y:S01]  /*14890*/  LD.E R44, [R18.64+0x18c] ;  /* 0x00018c06122c7980 */ /* 0x004ea2000c101900 */
[----:B------:R-:W-:Y:S02]  /*148a0*/  LOP3.LUT R3, R3, 0x1c0, RZ, 0xc0, !PT ;  /* 0x000001c003037812 */ /* 0x000fe400078ec0ff */
[----:B------:R-:W-:Y:S01]  /*148b0*/  SHF.L.U32 R201, R201, 0x1, RZ ;  /* 0x00000001c9c97819 */ /* 0x000fe200000006ff */
[----:B------:R-:W0:Y:S01]  /*148c0*/  LDGDEPBAR ;  /* 0x00000000000079af */ /* 0x000e220000000000 */
[----:B------:R-:W-:Y:S02]  /*148d0*/  LOP3.LUT R154, R3, 0x8, R154, 0xf8, !PT ;  /* 0x00000008039a7812 */ /* 0x000fe400078ef89a */
[----:B------:R-:W-:Y:S01]  /*148e0*/  SHF.R.U32.HI R3, RZ, 0x3, R3 ;  /* 0x00000003ff037819 */ /* 0x000fe20000011603 */
[----:B------:R-:W-:Y:S01]  /*148f0*/  LDSM.16.M88.4 R72, [R201] ;  /* 0x00000000c948783b */ /* 0x000fe20000000200 */
[----:B------:R-:W-:-:S02]  /*14900*/  R2P PR, R66, 0x6 ;  /* 0x0000000642007804 */ /* 0x000fc40000000000 */
[----:B------:R-:W-:Y:S02]  /*14910*/  LOP3.LUT R200, R154, R3, RZ, 0x3c, !PT ;  /* 0x000000039ac87212 */ /* 0x000fe400078e3cff */
[-C--:B------:R-:W-:Y:S02]  /*14920*/  LEA R199, R50, R201.reuse, 0x1 ;  /* 0x000000c932c77211 */ /* 0x080fe400078e08ff */
[----:B------:R-:W-:Y:S01]  /*14930*/  LEA R197, R48, R201, 0x1 ;  /* 0x000000c930c57211 */ /* 0x000fe200078e08ff */
[----:B------:R-:W-:Y:S02]  /*14940*/  IMAD R200, R67, 0x200, R200 ;  /* 0x0000020043c87824 */ /* 0x000fe400078e02c8 */
[----:B------:R-:W-:Y:S02]  /*14950*/  LDSM.16.M88.4 R36, [R199] ;  /* 0x00000000c724783b */ /* 0x000fe40000000200 */
[----:B------:R-:W-:Y:S02]  /*14960*/  IMAD.SHL.U32 R200, R200, 0x2, RZ ;  /* 0x00000002c8c87824 */ /* 0x000fe400078e00ff */
[----:B-1-3--:R-:W-:Y:S03]  /*14970*/  LDSM.16.M88.4 R4, [R197] ;  /* 0x00000000c504783b */ /* 0x00afe60000000200 */
[C---:B------:R-:W-:Y:S01]  /*14980*/  IADD3 R3, R200.reuse, 0x6000, RZ ;  /* 0x00006000c8037810 */ /* 0x040fe20007ffe0ff */
[----:B------:R-:W1:Y:S01]  /*14990*/  LDSM.16.M88.4 R12, [R200+0x6000] ;  /* 0x00600000c80c783b */ /* 0x000e620000000200 */
[----:B------:R-:W-:-:S02]  /*149a0*/  IADD3 R198, R200, 0x6020, RZ ;  /* 0x00006020c8c67810 */ /* 0x000fc40007ffe0ff */
[----:B------:R-:W-:Y:S01]  /*149b0*/  @P1 IADD3 R198, R3, -0x20, RZ ;  /* 0xffffffe003c61810 */ /* 0x000fe20007ffe0ff */
[----:B------:R-:W3:Y:S01]  /*149c0*/  LDSM.16.M88.4 R56, [R200+0x6800] ;  /* 0x00680000c838783b */ /* 0x000ee20000000200 */
[----:B------:R-:W-:-:S03]  /*149d0*/  IMAD.MOV.U32 R3, RZ, RZ, 0x40 ;  /* 0x00000040ff037424 */ /* 0x000fc600078e00ff */
[----:B------:R-:W4:Y:S02]  /*149e0*/  LDSM.16.M88.4 R80, [R200+0x7000] ;  /* 0x00700000c850783b */ /* 0x000f240000000200 */
[----:B------:R-:W-:Y:S02]  /*149f0*/  SEL R3, R3, 0xffffffc0, !P2 ;  /* 0xffffffc003037807 */ /* 0x000fe40005000000 */
[----:B------:R-:W4:Y:S03]  /*14a00*/  LDSM.16.M88.4 R68, [R198] ;  /* 0x00000000c644783b */ /* 0x000f260000000200 */
[----:B------:R-:W-:Y:S01]  /*14a10*/  IMAD.IADD R195, R200, 0x1, R3 ;  /* 0x00000001c8c37824 */ /* 0x000fe200078e0203 */
[----:B------:R-:W4:Y:S04]  /*14a20*/  LDSM.16.M88.4 R28, [R200+0x7800] ;  /* 0x00780000c81c783b */ /* 0x000f280000000200 */
[----:B------:R-:W4:Y:S04]  /*14a30*/  LDSM.16.M88.4 R8, [R198+0x800] ;  /* 0x00080000c608783b */ /* 0x000f280000000200 */
[----:B------:R-:W4:Y:S04]  /*14a40*/  LDSM.16.M88.4 R60, [R198+0x1000] ;  /* 0x00100000c63c783b */ /* 0x000f280000000200 */
[----:B------:R-:W4:Y:S04]  /*14a50*/  LDSM.16.M88.4 R24, [R195+0x6000] ;  /* 0x00600000c318783b */ /* 0x000f280000000200 */
[----:B------:R-:W4:Y:S01]  /*14a60*/  LDSM.16.M88.4 R40, [R198+0x1800] ;  /* 0x00180000c628783b */ /* 0x000f220000000200 */
[----:B------:R-:W-:-:S03]  /*14a70*/  LEA R196, R48, R199, 0x1 ;  /* 0x000000c730c47211 */ /* 0x000fc600078e08ff */
[----:B------:R-:W-:Y:S01]  /*14a80*/  LDSM.16.M88.4 R92, [R198+0x2000] ;  /* 0x00200000c65c783b */ /* 0x000fe20000000200 */
[C---:B-1---5:R-:W-:Y:S03]  /*14a90*/  HMMA.16816.F32 R20, R72.reuse, R12, RZ ;  /* 0x0000000c4814723c */ /* 0x062fe600000018ff */
[----:B------:R-:W-:Y:S05]  /*14aa0*/  LDSM.16.M88.4 R100, [R200+0xa800] ;  /* 0x00a80000c864783b */ /* 0x000fea0000000200 */
[C---:B---3--:R-:W-:Y:S08]  /*14ab0*/  HMMA.16816.F32 R32, R72.reuse, R56, RZ ;  /* 0x000000384820723c */ /* 0x048ff000000018ff */
[C---:B----4-:R-:W-:Y:S01]  /*14ac0*/  HMMA.16816.F32 R84, R72.reuse, R80, RZ ;  /* 0x000000504854723c */ /* 0x050fe200000018ff */
[----:B------:R-:W-:Y:S01]  /*14ad0*/  IMAD.IADD R191, R3, 0x1, R198 ;  /* 0x0000000103bf7824 */ /* 0x000fe200078e02c6 */
[----:B------:R-:W-:Y:S04]  /*14ae0*/  LDSM.16.M88.4 R96, [R196+0x2000] ;  /* 0x00200000c460783b */ /* 0x000fe80000000200 */
[----:B------:R-:W-:Y:S02]  /*14af0*/  LDSM.16.M88.4 R88, [R191] ;  /* 0x00000000bf58783b */ /* 0x000fe40000000200 */
[C---:B------:R-:W-:Y:S02]  /*14b00*/  HMMA.16816.F32 R12, R72.reuse, R14, RZ ;  /* 0x0000000e480c723c */ /* 0x040fe400000018ff */
[----:B------:R-:W-:Y:S06]  /*14b10*/  LDSM.16.M88.4 R104, [R191+0x2800] ;  /* 0x00280000bf68783b */ /* 0x000fec0000000200 */
[C---:B------:R-:W-:Y:S08]  /*14b20*/  HMMA.16816.F32 R56, R72.reuse, R58, RZ ;  /* 0x0000003a4838723c */ /* 0x040ff000000018ff */
[----:B------:R-:W-:Y:S08]  /*14b30*/  HMMA.16816.F32 R80, R72, R82, RZ ;  /* 0x000000524850723c */ /* 0x000ff000000018ff */
[C---:B------:R-:W-:Y:S08]  /*14b40*/  HMMA.16816.F32 R20, R36.reuse, R68, R20 ;  /* 0x000000442414723c */ /* 0x040ff00000001814 */
[----:B------:R-:W-:Y:S01]  /*14b50*/  HMMA.16816.F32 R12, R36, R70, R12 ;  /* 0x00000046240c723c */ /* 0x000fe2000000180c */
[----:B------:R-:W-:Y:S07]  /*14b60*/  LDSM.16.M88.4 R68, [R191+0x800] ;  /* 0x00080000bf44783b */ /* 0x000fee0000000200 */
[C---:B------:R-:W-:Y:S08]  /*14b70*/  HMMA.16816.F32 R76, R72.reuse, R28, RZ ;  /* 0x0000001c484c723c */ /* 0x040ff000000018ff */
[----:B------:R-:W-:Y:S01]  /*14b80*/  HMMA.16816.F32 R72, R72, R30, RZ ;  /* 0x0000001e4848723c */ /* 0x000fe200000018ff */
[----:B------:R-:W1:Y:S07]  /*14b90*/  LDSM.16.M88.4 R28, [R195+0x6800] ;  /* 0x00680000c31c783b */ /* 0x000e6e0000000200 */
[C---:B------:R-:W-:Y:S08]  /*14ba0*/  HMMA.16816.F32 R32, R36.reuse, R8, R32 ;  /* 0x000000082420723c */ /* 0x040ff00000001820 */
[C---:B------:R-:W-:Y:S01]  /*14bb0*/  HMMA.16816.F32 R56, R36.reuse, R10, R56 ;  /* 0x0000000a2438723c */ /* 0x040fe20000001838 */
[----:B------:R-:W3:Y:S07]  /*14bc0*/  LDSM.16.M88.4 R8, [R195+0x7000] ;  /* 0x00700000c308783b */ /* 0x000eee0000000200 */
[C---:B------:R-:W-:Y:S08]  /*14bd0*/  HMMA.16816.F32 R84, R36.reuse, R60, R84 ;  /* 0x0000003c2454723c */ /* 0x040ff00000001854 */
[----:B------:R-:W-:Y:S01]  /*14be0*/  HMMA.16816.F32 R80, R36, R62, R80 ;  /* 0x0000003e2450723c */ /* 0x000fe20000001850 */
[----:B------:R-:W4:Y:S07]  /*14bf0*/  LDSM.16.M88.4 R60, [R195+0x7800] ;  /* 0x00780000c33c783b */ /* 0x000f2e0000000200 */
[C---:B------:R-:W-:Y:S08]  /*14c00*/  HMMA.16816.F32 R20, R4.reuse, R24, R20 ;  /* 0x000000180414723c */ /* 0x040ff00000001814 */
[----:B------:R-:W-:Y:S01]  /*14c10*/  HMMA.16816.F32 R12, R4, R26, R12 ;  /* 0x0000001a040c723c */ /* 0x000fe2000000180c */
        /* <DEDUP_REMOVED lines=14> */
[----:B------:R-:W-:Y:S03]  /*14d00*/  LDSM.16.M88.4 R60, [R200+0x9000] ;  /* 0x00900000c83c783b */ /* 0x000fe60000000200 */
        /* <DEDUP_REMOVED lines=8> */
[----:B------:R-:W4:Y:S07]  /*14d90*/  LDSM.16.M88.4 R40, [R199+0x2000] ;  /* 0x00200000c728783b */ /* 0x000f2e0000000200 */
[C---:B-1----:R-:W-:Y:S08]  /*14da0*/  HMMA.16816.F32 R20, R36.reuse, R8, R20 ;  /* 0x000000082414723c */ /* 0x042ff00000001814 */
[C---:B------:R-:W-:Y:S01]  /*14db0*/  HMMA.16816.F32 R12, R36.reuse, R10, R12 ;  /* 0x0000000a240c723c */ /* 0x040fe2000000180c */
[----:B------:R-:W-:Y:S07]  /*14dc0*/  LDSM.16.M88.4 R8, [R195+0x8000] ;  /* 0x00800000c308783b */ /* 0x000fee0000000200 */
[C---:B---3--:R-:W-:Y:S08]  /*14dd0*/  HMMA.16816.F32 R32, R36.reuse, R4, R32 ;  /* 0x000000042420723c */ /* 0x048ff00000001820 */
[----:B------:R-:W-:Y:S01]  /*14de0*/  HMMA.16816.F32 R56, R36, R6, R56 ;  /* 0x000000062438723c */ /* 0x000fe20000001838 */
[----:B------:R-:W1:Y:S07]  /*14df0*/  LDSM.16.M88.4 R4, [R197+0x2000] ;  /* 0x00200000c504783b */ /* 0x000e6e0000000200 */
[C---:B------:R-:W-:Y:S08]  /*14e00*/  HMMA.16816.F32 R76, R24.reuse, R28, R76 ;  /* 0x0000001c184c723c */ /* 0x040ff0000000184c */
[----:B------:R-:W-:Y:S01]  /*14e10*/  HMMA.16816.F32 R72, R24, R30, R72 ;  /* 0x0000001e1848723c */ /* 0x000fe20000001848 */
[----:B------:R-:W3:Y:S04]  /*14e20*/  LDSM.16.M88.4 R28, [R198+0x2800] ;  /* 0x00280000c61c783b */ /* 0x000ee80000000200 */
[----:B------:R-:W2:Y:S03]  /*14e30*/  LDSM.16.M88.4 R24, [R198+0x3000] ;  /* 0x00300000c618783b */ /* 0x000ea60000000200 */
[C---:B----4-:R-:W-:Y:S08]  /*14e40*/  HMMA.16816.F32 R20, R40.reuse, R92, R20 ;  /* 0x0000005c2814723c */ /* 0x050ff00000001814 */
[----:B------:R-:W-:Y:S01]  /*14e50*/  HMMA.16816.F32 R12, R40, R94, R12 ;  /* 0x0000005e280c723c */ /* 0x000fe2000000180c */
[----:B------:R-:W-:Y:S07]  /*14e60*/  LDSM.16.M88.4 R92, [R191+0x3000] ;  /* 0x00300000bf5c783b */ /* 0x000fee0000000200 */
        /* <DEDUP_REMOVED lines=12> */
[----:B------:R-:W3:Y:S07]  /*14f30*/  LDSM.16.M88.4 R28, [R195+0x8800] ;  /* 0x00880000c31c783b */ /* 0x000eee0000000200 */
[C---:B--2---:R-:W-:Y:S08]  /*14f40*/  HMMA.16816.F32 R84, R40.reuse, R24, R84 ;  /* 0x000000182854723c */ /* 0x044ff00000001854 */
[----:B------:R-:W-:Y:S01]  /*14f50*/  HMMA.16816.F32 R80, R40, R26, R80 ;  /* 0x0000001a2850723c */ /* 0x000fe20000001850 */
[----:B------:R-:W2:Y:S07]  /*14f60*/  LDSM.16.M88.4 R24, [R195+0x9000] ;  /* 0x00900000c318783b */ /* 0x000eae0000000200 */
[C---:B------:R-:W-:Y:S08]  /*14f70*/  HMMA.16816.F32 R20, R96.reuse, R88, R20 ;  /* 0x000000586014723c */ /* 0x040ff00000001814 */
[----:B------:R-:W-:Y:S01]  /*14f80*/  HMMA.16816.F32 R12, R96, R90, R12 ;  /* 0x0000005a600c723c */ /* 0x000fe2000000180c */
[----:B------:R-:W-:Y:S07]  /*14f90*/  LDSM.16.M88.4 R88, [R191+0x3800] ;  /* 0x00380000bf58783b */ /* 0x000fee0000000200 */
[C---:B----4-:R-:W-:Y:S08]  /*14fa0*/  HMMA.16816.F32 R76, R40.reuse, R60, R76 ;  /* 0x0000003c284c723c */ /* 0x050ff0000000184c */
[----:B------:R-:W-:Y:S01]  /*14fb0*/  HMMA.16816.F32 R72, R40, R62, R72 ;  /* 0x0000003e2848723c */ /* 0x000fe20000001848 */
[----:B------:R-:W-:Y:S04]  /*14fc0*/  LDSM.16.M88.4 R40, [R199+0x4000] ;  /* 0x00400000c728783b */ /* 0x000fe80000000200 */
[----:B------:R-:W4:Y:S03]  /*14fd0*/  LDSM.16.M88.4 R60, [R198+0x4000] ;  /* 0x00400000c63c783b */ /* 0x000f260000000200 */
[C---:B-1----:R-:W-:Y:S08]  /*14fe0*/  HMMA.16816.F32 R20, R68.reuse, R36, R20 ;  /* 0x000000244414723c */ /* 0x042ff00000001814 */
[----:B------:R-:W-:Y:S01]  /*14ff0*/  HMMA.16816.F32 R12, R68, R38, R12 ;  /* 0x00000026440c723c */ /* 0x000fe2000000180c */
[----:B------:R-:W-:Y:S07]  /*15000*/  LDSM.16.M88.4 R36, [R198+0x4800] ;  /* 0x00480000c624783b */ /* 0x000fee0000000200 */
[C---:B---3--:R-:W-:Y:S08]  /*15010*/  HMMA.16816.F32 R32, R4.reuse, R28, R32 ;  /* 0x0000001c0420723c */ /* 0x048ff00000001820 */
[C---:B------:R-:W-:Y:S01]  /*15020*/  HMMA.16816.F32 R56, R4.reuse, R30, R56 ;  /* 0x0000001e0438723c */ /* 0x040fe20000001838 */
[----:B------:R-:W-:Y:S07]  /*15030*/  LDSM.16.M88.4 R28, [R197+0x4000] ;  /* 0x00400000c51c783b */ /* 0x000fee0000000200 */
[C---:B--2---:R-:W-:Y:S08]  /*15040*/  HMMA.16816.F32 R84, R4.reuse, R24, R84 ;  /* 0x000000180454723c */ /* 0x044ff00000001854 */
[----:B------:R-:W-:Y:S01]  /*15050*/  HMMA.16816.F32 R80, R4, R26, R80 ;  /* 0x0000001a0450723c */ /* 0x000fe20000001850 */
[----:B------:R-:W1:Y:S07]  /*15060*/  LDSM.16.M88.4 R24, [R195+0xa000] ;  /* 0x00a00000c318783b */ /* 0x000e6e0000000200 */
[C---:B----4-:R-:W-:Y:S08]  /*15070*/  HMMA.16816.F32 R20, R40.reuse, R60, R20 ;  /* 0x0000003c2814723c */ /* 0x050ff00000001814 */
        /* <DEDUP_REMOVED lines=21> */
[-C--:B------:R-:W-:Y:S01]  /*151d0*/  FMUL.FTZ R46, R20, R44.reuse ;  /* 0x0000002c142e7220 */ /* 0x080fe20000410000 */
[----:B------:R-:W-:Y:S01]  /*151e0*/  LDSM.16.M88.4 R4, [R195+0xb000] ;  /* 0x00b00000c304783b */ /* 0x000fe20000000200 */
[----:B------:R-:W-:-:S02]  /*151f0*/  FMUL.FTZ R52, R21, R44 ;  /* 0x0000002c15347220 */ /* 0x000fc40000410000 */
[----:B------:R-:W-:-:S03]  /*15200*/  FMUL.FTZ R54, R23, R44 ;  /* 0x0000002c17367220 */ /* 0x000fc60000410000 */
[----:B------:R-:W-:Y:S08]  /*15210*/  HMMA.16816.F32 R80, R68, R62, R80 ;  /* 0x0000003e4450723c */ /* 0x000ff00000001850 */
[----:B-1----:R-:W-:Y:S07]  /*15220*/  HMMA.16816.F32 R104, R40, R24, R104 ;  /* 0x000000182868723c */ /* 0x002fee0000001868 */
[----:B------:R-:W-:-:S02]  /*15230*/  FMUL.FTZ R24, R22, R44 ;  /* 0x0000002c16187220 */ /* 0x000fc40000410000 */
[----:B------:R-:W1:Y:S01]  /*15240*/  LDSM.16.M88.4 R20, [R198+0x5800] ;  /* 0x00580000c614783b */ /* 0x000e620000000200 */
[----:B------:R-:W-:Y:S01]  /*15250*/  HMMA.16816.F32 R32, R68, R100, R32 ;  /* 0x000000644420723c */ /* 0x000fe20000001820 */
[----:B------:R-:W-:-:S07]  /*15260*/  FMUL.FTZ R12, R12, R44 ;  /* 0x0000002c0c0c7220 */ /* 0x000fce0000410000 */
[C---:B------:R-:W-:Y:S01]  /*15270*/  HMMA.16816.F32 R56, R68.reuse, R102, R56 ;  /* 0x000000664438723c */ /* 0x040fe20000001838 */
[----:B------:R2:W3:Y:S07]  /*15280*/  MUFU.TANH R60, R12 ;  /* 0x0000000c003c7308 */ /* 0x0004ee0000002400 */
[----:B----4-:R-:W-:Y:S01]  /*15290*/  HMMA.16816.F32 R76, R68, R92, R76 ;  /* 0x0000005c444c723c */ /* 0x010fe2000000184c */
[----:B------:R-:W-:-:S07]  /*152a0*/  FMUL.FTZ R62, R13, R44 ;  /* 0x0000002c0d3e7220 */ /* 0x000fce0000410000 */
[----:B------:R-:W-:Y:S01]  /*152b0*/  HMMA.16816.F32 R88, R68, R94, R88 ;  /* 0x0000005e4458723c */ /* 0x000fe20000001858 */
[----:B------:R-:W-:-:S07]  /*152c0*/  FMUL.FTZ R66, R15, R44 ;  /* 0x0000002c0f427220 */ /* 0x000fce0000410000 */
[C---:B------:R-:W-:Y:S07]  /*152d0*/  HMMA.16816.F32 R80, R40.reuse, R26, R80 ;  /* 0x0000001a2850723c */ /* 0x040fee0000001850 */
[----:B------:R-:W-:Y:S02]  /*152e0*/  FMUL.FTZ R26, R14, R44 ;  /* 0x0000002c0e1a7220 */ /* 0x000fe40000410000 */
[----:B--2---:R-:W2:Y:S01]  /*152f0*/  LDSM.16.M88.4 R12, [R195+0xb800] ;  /* 0x00b80000c30c783b */ /* 0x004ea20000000200 */
[C---:B------:R-:W-:Y:S08]  /*15300*/  HMMA.16816.F32 R32, R40.reuse, R36, R32 ;  /* 0x000000242820723c */ /* 0x040ff00000001820 */
[C---:B------:R-:W-:Y:S01]  /*15310*/  HMMA.16816.F32 R56, R40.reuse, R38, R56 ;  /* 0x000000262838723c */ /* 0x040fe20000001838 */
[----:B------:R-:W-:Y:S07]  /*15320*/  LDSM.16.M88.4 R36, [R191+0x5000] ;  /* 0x00500000bf24783b */ /* 0x000fee0000000200 */
[C---:B-1----:R-:W-:Y:S08]  /*15330*/  HMMA.16816.F32 R76, R40.reuse, R20, R76 ;  /* 0x00000014284c723c */ /* 0x042ff0000000184c */
[----:B------:R-:W-:Y:S08]  /*15340*/  HMMA.16816.F32 R88, R40, R22, R88 ;  /* 0x000000162858723c */ /* 0x000ff00000001858 */
[C---:B------:R-:W-:Y:S08]  /*15350*/  HMMA.16816.F32 R104, R28.reuse, R4, R104 ;  /* 0x000000041c68723c */ /* 0x040ff00000001868 */
[----:B------:R-:W-:Y:S01]  /*15360*/  HMMA.16816.F32 R80, R28, R6, R80 ;  /* 0x000000061c50723c */ /* 0x000fe20000001850 */
[----:B------:R-:W1:Y:S01]  /*15370*/  LDSM.16.M88.4 R4, [R191+0x5800] ;  /* 0x00580000bf04783b */ /* 0x000e620000000200 */
[----:B------:R-:W-:-:S02]  /*15380*/  IADD3 R3, R65, 0x1, -R216 ;  /* 0x0000000141037810 */ /* 0x000fc40007ffe8d8 */
[----:B------:R-:W-:Y:S02]  /*15390*/  ISETP.GT.AND P5, PT, R219, R210, PT ;  /* 0x000000d2db00720c */ /* 0x000fe40003fa4270 */
[----:B------:R-:W-:Y:S01]  /*153a0*/  IADD3 R224, R65, -R216, RZ ;  /* 0x800000d841e07210 */ /* 0x000fe20007ffe0ff */
[----:B------:R-:W4:Y:S01]  /*153b0*/  MUFU.TANH R46, R46 ;  /* 0x0000002e002e7308 */ /* 0x000f220000002400 */
[C---:B------:R-:W-:Y:S08]  /*153c0*/  HMMA.16816.F32 R32, R28.reuse, R84, R32 ;  /* 0x000000541c20723c */ /* 0x040ff00000001820 */
[----:B------:R-:W-:Y:S01]  /*153d0*/  HMMA.16816.F32 R56, R28, R86, R56 ;  /* 0x000000561c38723c */ /* 0x000fe20000001838 */
[----:B------:R-:W1:Y:S01]  /*153e0*/  MUFU.TANH R52, R52 ;  /* 0x0000003400347308 */ /* 0x000e620000002400 */
[----:B------:R-:W-:Y:S01]  /*153f0*/  ISETP.NE.U32.AND P0, PT, R220, RZ, PT ;  /* 0x000000ffdc00720c */ /* 0x000fe20003f05070 */
[----:B------:R-:W-:-:S05]  /*15400*/  DEPBAR.LE SB0, 0x0 ;  /* 0x000080000000791a */ /* 0x000fca0000000000 */
[C---:B--2---:R-:W-:Y:S08]  /*15410*/  HMMA.16816.F32 R76, R28.reuse, R12, R76 ;  /* 0x0000000c1c4c723c */ /* 0x044ff0000000184c */
[----:B------:R-:W-:Y:S08]  /*15420*/  HMMA.16816.F32 R88, R28, R14, R88 ;  /* 0x0000000e1c58723c */ /* 0x000ff00000001858 */
[C---:B------:R-:W-:Y:S08]  /*15430*/  HMMA.16816.F32 R32, R8.reuse, R72, R32 ;  /* 0x000000480820723c */ /* 0x040ff00000001820 */
[C---:B------:R-:W-:Y:S08]  /*15440*/  HMMA.16816.F32 R56, R8.reuse, R74, R56 ;  /* 0x0000004a0838723c */ /* 0x040ff00000001838 */
[C---:B-1----:R-:W-:Y:S08]  /*15450*/  HMMA.16816.F32 R76, R8.reuse, R4, R76 ;  /* 0x00000004084c723c */ /* 0x042ff0000000184c */
[C---:B------:R-:W-:Y:S08]  /*15460*/  HMMA.16816.F32 R104, R8.reuse, R36, R104 ;  /* 0x000000240868723c */ /* 0x040ff00000001868 */
[C---:B------:R-:W-:Y:S08]  /*15470*/  HMMA.16816.F32 R80, R8.reuse, R38, R80 ;  /* 0x000000260850723c */ /* 0x040ff00000001850 */
[----:B------:R-:W-:Y:S07]  /*15480*/  HMMA.16816.F32 R88, R8, R6, R88 ;  /* 0x000000060858723c */ /* 0x000fee0000001858 */
[----:B------:R-:W-:-:S05]  /*15490*/  LEA R8, R64, R45, 0x4 ;  /* 0x0000002d40087211 */ /* 0x000fca00078e20ff */
[----:B------:R-:W-:Y:S01]  /*154a0*/  IMAD.IADD R55, R55, 0x1, R8 ;  /* 0x0000000137377824 */ /* 0x000fe200078e0208 */
[----:B------:R-:W-:-:S04]  /*154b0*/  IADD3 R16, R16, R3, RZ ;  /* 0x0000000310107210 */ /* 0x000fc80007ffe0ff */
[C---:B------:R-:W-:Y:S01]  /*154c0*/  IADD3 R3, R55.reuse, 0x8, RZ ;  /* 0x0000000837037810 */ /* 0x040fe20007ffe0ff */
[-C--:B------:R-:W-:Y:S02]  /*154d0*/  FMUL.FTZ R20, R34, R44.reuse ;  /* 0x0000002c22147220 */ /* 0x080fe40000410000 */
[-C--:B------:R-:W-:Y:S01]  /*154e0*/  FMUL.FTZ R36, R56, R44.reuse ;  /* 0x0000002c38247220 */ /* 0x080fe20000410000 */
[----:B------:R-:W-:Y:S01]  /*154f0*/  IADD3 R8, R16, R3, RZ ;  /* 0x0000000310087210 */ /* 0x000fe20007ffe0ff */
[-C--:B------:R-:W-:Y:S02]  /*15500*/  FMUL.FTZ R22, R58, R44.reuse ;  /* 0x0000002c3a167220 */ /* 0x080fe40000410000 */
[-C--:B------:R-:W-:Y:S02]  /*15510*/  FMUL.FTZ R6, R76, R44.reuse ;  /* 0x0000002c4c067220 */ /* 0x080fe40000410000 */
[----:B------:R-:W-:Y:S02]  /*15520*/  IMAD.IADD R10, R55, 0x1, R16 ;  /* 0x00000001370a7824 */ /* 0x000fe400078e0210 */
[----:B------:R-:W-:-:S02]  /*15530*/  FMUL.FTZ R32, R32, R44 ;  /* 0x0000002c20207220 */ /* 0x000fc40000410000 */
[-C--:B------:R-:W-:Y:S02]  /*15540*/  FMUL.FTZ R34, R35, R44.reuse ;  /* 0x0000002c23227220 */ /* 0x080fe40000410000 */
[-C--:B------:R-:W-:Y:S02]  /*15550*/  FMUL.FTZ R56, R57, R44.reuse ;  /* 0x0000002c39387220 */ /* 0x080fe40000410000 */
[-C--:B------:R-:W-:Y:S02]  /*15560*/  FMUL.FTZ R12, R59, R44.reuse ;  /* 0x0000002c3b0c7220 */ /* 0x080fe40000410000 */
[-C--:B------:R-:W-:Y:S02]  /*15570*/  FMUL.FTZ R40, R104, R44.reuse ;  /* 0x0000002c68287220 */ /* 0x080fe40000410000 */
[-C--:B------:R-:W-:Y:S02]  /*15580*/  FMUL.FTZ R42, R105, R44.reuse ;  /* 0x0000002c692a7220 */ /* 0x080fe40000410000 */
        /* <DEDUP_REMOVED lines=13> */
[----:B------:R-:W-:Y:S01]  /*15660*/  FMUL.FTZ R90, R90, R44 ;  /* 0x0000002c5a5a7220 */ /* 0x000fe20000410000 */
[----:B------:R-:W1:Y:S01]  /*15670*/  MUFU.TANH R24, R24 ;  /* 0x0000001800187308 */ /* 0x000e620000002400 */
[----:B------:R-:W-:Y:S01]  /*15680*/  IADD3 R226, R55, R224, RZ ;  /* 0x000000e037e27210 */ /* 0x000fe20007ffe0ff */
[----:B------:R-:W-:-:S06]  /*15690*/  IMAD.IADD R224, R224, 0x1, R3 ;  /* 0x00000001e0e07824 */ /* 0x000fcc00078e0203 */
[----:B------:R-:W2:Y:S08]  /*156a0*/  MUFU.TANH R54, R54 ;  /* 0x0000003600367308 */ /* 0x000eb00000002400 */
[----:B------:R-:W1:Y:S08]  /*156b0*/  MUFU.TANH R62, R62 ;  /* 0x0000003e003e7308 */ /* 0x000e700000002400 */
[----:B------:R-:W1:Y:S08]  /*156c0*/  MUFU.TANH R26, R26 ;  /* 0x0000001a001a7308 */ /* 0x000e700000002400 */
[----:B------:R-:W1:Y:S08]  /*156d0*/  MUFU.TANH R66, R66 ;  /* 0x0000004200427308 */ /* 0x000e700000002400 */
[----:B------:R-:W1:Y:S08]  /*156e0*/  MUFU.TANH R32, R32 ;  /* 0x0000002000207308 */ /* 0x000e700000002400 */
[----:B------:R1:W1:Y:S08]  /*156f0*/  MUFU.TANH R68, R33 ;  /* 0x0000002100447308 */ /* 0x0002700000002400 */
        /* <DEDUP_REMOVED lines=21> */
[----:B------:R-:W1:Y:S01]  /*15850*/  MUFU.TANH R16, R16 ;  /* 0x0000001000107308 */ /* 0x000e620000002400 */
[C---:B------:R-:W-:Y:S01]  /*15860*/  IADD3 R229, -R17.reuse, R226, RZ ;  /* 0x000000e211e57210 */ /* 0x040fe20007ffe1ff */
[----:B------:R-:W-:Y:S01]  /*15870*/  BSSY B1, `(.L_x_7277) ;  /* 0x00000b6000017945 */ /* 0x000fe20003800000 */
[----:B------:R-:W-:-:S02]  /*15880*/  IADD3 R228, -R17, R224, RZ ;  /* 0x000000e011e47210 */ /* 0x000fc40007ffe1ff */
[-C--:B------:R-:W-:Y:S02]  /*15890*/  IMNMX R225, R10, R65.reuse, PT ;  /* 0x000000410ae17217 */ /* 0x080fe40003800200 */
[----:B------:R-:W-:Y:S02]  /*158a0*/  IMNMX R227, R8, R65, PT ;  /* 0x0000004108e37217 */ /* 0x000fe40003800200 */
[----:B------:R-:W-:Y:S02]  /*158b0*/  ISETP.NE.AND.EX P0, PT, R221, RZ, PT, P0 ;  /* 0x000000ffdd00720c */ /* 0x000fe40003f05300 */
[----:B------:R-:W-:Y:S02]  /*158c0*/  IMNMX R229, RZ, R229, !PT ;  /* 0x000000e5ffe57217 */ /* 0x000fe40007800200 */
[----:B------:R-:W-:Y:S02]  /*158d0*/  IMNMX R228, RZ, R228, !PT ;  /* 0x000000e4ffe47217 */ /* 0x000fe40007800200 */
[----:B------:R-:W-:-:S02]  /*158e0*/  IADD3 R194, R198, 0x800, RZ ;  /* 0x00000800c6c27810 */ /* 0x000fc40007ffe0ff */
[C---:B------:R-:W-:Y:S02]  /*158f0*/  IADD3 R193, R198.reuse, 0x1000, RZ ;  /* 0x00001000c6c17810 */ /* 0x040fe40007ffe0ff */
[C---:B------:R-:W-:Y:S02]  /*15900*/  IADD3 R192, R198.reuse, 0x1800, RZ ;  /* 0x00001800c6c07810 */ /* 0x040fe40007ffe0ff */
[C---:B------:R-:W-:Y:S02]  /*15910*/  IADD3 R190, R198.reuse, 0x2000, RZ ;  /* 0x00002000c6be7810 */ /* 0x040fe40007ffe0ff */
[C---:B------:R-:W-:Y:S02]  /*15920*/  IADD3 R189, R198.reuse, 0x2800, RZ ;  /* 0x00002800c6bd7810 */ /* 0x040fe40007ffe0ff */
[C---:B------:R-:W-:Y:S02]  /*15930*/  IADD3 R188, R198.reuse, 0x3000, RZ ;  /* 0x00003000c6bc7810 */ /* 0x040fe40007ffe0ff */
[----:B------:R-:W-:-:S02]  /*15940*/  IADD3 R187, R198, 0x3800, RZ ;  /* 0x00003800c6bb7810 */ /* 0x000fc40007ffe0ff */
[C---:B------:R-:W-:Y:S02]  /*15950*/  IADD3 R186, R198.reuse, 0x4000, RZ ;  /* 0x00004000c6ba7810 */ /* 0x040fe40007ffe0ff */
[C---:B------:R-:W-:Y:S02]  /*15960*/  IADD3 R185, R198.reuse, 0x4800, RZ ;  /* 0x00004800c6b97810 */ /* 0x040fe40007ffe0ff */
[C---:B------:R-:W-:Y:S02]  /*15970*/  IADD3 R184, R198.reuse, 0x5000, RZ ;  /* 0x00005000c6b87810 */ /* 0x040fe40007ffe0ff */
[----:B------:R-:W-:Y:S01]  /*15980*/  IADD3 R135, R198, 0x5800, RZ ;  /* 0x00005800c6877810 */ /* 0x000fe20007ffe0ff */
[----:B------:R-:W-:Y:S06]  /*15990*/  BAR.SYNC.DEFER_BLOCKING 0x0 ;  /* 0x0000000000007b1d */ /* 0x000fec0000010000 */
[----:B------:R-:W-:Y:S05]  /*159a0*/  @!P5 BRA `(.L_x_7278) ;  /* 0x00000a200000d947 */ /* 0x000fea0003800000 */
[----:B-1234-:R-:W-:Y:S01]  /*159b0*/  BSSY B0, `(.L_x_7279) ;  /* 0x0000041000007945 */ /* 0x01efe20003800000 */
[----:B------:R-:W-:Y:S05]  /*159c0*/  @!P0 BRA `(.L_x_7280) ;  /* 0x000003c000008947 */ /* 0x000fea0003800000 */
[----:B------:R-:W2:Y:S01]  /*159d0*/  LD.E R9, [R18.64+0x170] ;  /* 0x0001700612097980 */ /* 0x000ea2000c101900 */
[----:B------:R-:W-:-:S02]  /*159e0*/  IADD3 R78, R2, -0x40, RZ ;  /* 0xffffffc0024e7810 */ /* 0x000fc40007ffe0ff */
[----:B------:R-:W-:Y:S02]  /*159f0*/  IABS R5, R2 ;  /* 0x0000000200057213 */ /* 0x000fe40000000000 */
[----:B------:R-:W-:Y:S02]  /*15a00*/  IABS R3, R78 ;  /* 0x0000004e00037213 */ /* 0x000fe40000000000 */
[-C--:B--2---:R-:W-:Y:S02]  /*15a10*/  IABS R7, R9.reuse ;  /* 0x0000000900077213 */ /* 0x084fe40000000000 */
[-C--:B------:R-:W-:Y:S02]  /*15a20*/  IABS R8, R9.reuse ;  /* 0x0000000900087213 */ /* 0x080fe40000000000 */
[----:B------:R-:W1:Y:S01]  /*15a30*/  I2F.RP R13, R7 ;  /* 0x00000007000d7306 */ /* 0x000e620000209400 */
[----:B------:R-:W-:Y:S02]  /*15a40*/  LOP3.LUT R78, R78, R9, RZ, 0x3c, !PT ;  /* 0x000000094e4e7212 */ /* 0x000fe400078e3cff */
[----:B------:R-:W-:-:S02]  /*15a50*/  IMAD.MOV R8, RZ, RZ, -R8 ;  /* 0x000000ffff087224 */ /* 0x000fc400078e0a08 */
[----:B------:R-:W-:Y:S02]  /*15a60*/  ISETP.GE.AND P1, PT, R78, RZ, PT ;  /* 0x000000ff4e00720c */ /* 0x000fe40003f26270 */
[----:B------:R-:W2:Y:S01]  /*15a70*/  LD.E.64 R78, [R18.64+0x38] ;  /* 0x00003806124e7980 */ /* 0x000ea2000c101b00 */
        /* <DEDUP_REMOVED lines=9> */
[-C--:B------:R-:W-:Y:S01]  /*15b10*/  IMAD R80, R10, R8.reuse, R3 ;  /* 0x000000080a507224 */ /* 0x080fe200078e0203 */
[----:B------:R-:W-:Y:S01]  /*15b20*/  LOP3.LUT R3, R2, R9, RZ, 0x3c, !PT ;  /* 0x0000000902037212 */ /* 0x000fe200078e3cff */
[----:B------:R-:W-:-:S03]  /*15b30*/  IMAD R8, R11, R8, R5 ;  /* 0x000000080b087224 */ /* 0x000fc600078e0205 */
[C---:B------:R-:W-:Y:S02]  /*15b40*/  ISETP.GT.U32.AND P2, PT, R7.reuse, R80, PT ;  /* 0x000000500700720c */ /* 0x040fe40003f44070 */
[----:B------:R-:W-:-:S11]  /*15b50*/  ISETP.GT.U32.AND P3, PT, R7, R8, PT ;  /* 0x000000080700720c */ /* 0x000fd60003f64070 */
[----:B------:R-:W-:Y:S01]  /*15b60*/  @!P2 IMAD.IADD R80, R80, 0x1, -R7 ;  /* 0x000000015050a824 */ /* 0x000fe200078e0a07 */
[----:B------:R-:W-:Y:S02]  /*15b70*/  @!P2 IADD3 R10, R10, 0x1, RZ ;  /* 0x000000010a0aa810 */ /* 0x000fe40007ffe0ff */
[-C--:B------:R-:W-:Y:S02]  /*15b80*/  @!P3 IADD3 R8, R8, -R7.reuse, RZ ;  /* 0x800000070808b210 */ /* 0x080fe40007ffe0ff */
[-C--:B------:R-:W-:Y:S02]  /*15b90*/  ISETP.GE.U32.AND P4, PT, R80, R7.reuse, PT ;  /* 0x000000075000720c */ /* 0x080fe40003f86070 */
[----:B------:R-:W-:Y:S01]  /*15ba0*/  ISETP.GE.U32.AND P6, PT, R8, R7, PT ;  /* 0x000000070800720c */ /* 0x000fe20003fc6070 */
[----:B------:R-:W3:Y:S01]  /*15bb0*/  LD.E.64 R80, [R18.64+0x20] ;  /* 0x0000200612507980 */ /* 0x000ee2000c101b00 */
[----:B------:R-:W-:Y:S02]  /*15bc0*/  @!P3 IADD3 R11, R11, 0x1, RZ ;  /* 0x000000010b0bb810 */ /* 0x000fe40007ffe0ff */
[----:B------:R-:W-:-:S02]  /*15bd0*/  ISETP.GE.AND P3, PT, R3, RZ, PT ;  /* 0x000000ff0300720c */ /* 0x000fc40003f66270 */
[----:B------:R-:W-:Y:S02]  /*15be0*/  ISETP.NE.AND P2, PT, R9, RZ, PT ;  /* 0x000000ff0900720c */ /* 0x000fe40003f45270 */
[----:B------:R-:W-:-:S03]  /*15bf0*/  LOP3.LUT R3, RZ, R9, RZ, 0x33, !PT ;  /* 0x00000009ff037212 */ /* 0x000fc600078e33ff */
[----:B------:R-:W-:Y:S02]  /*15c00*/  @P4 IADD3 R10, R10, 0x1, RZ ;  /* 0x000000010a0a4810 */ /* 0x000fe40007ffe0ff */
[----:B------:R-:W-:-:S03]  /*15c10*/  @P6 IADD3 R11, R11, 0x1, RZ ;  /* 0x000000010b0b6810 */ /* 0x000fc60007ffe0ff */
[----:B------:R-:W-:Y:S02]  /*15c20*/  @!P1 IMAD.MOV R10, RZ, RZ, -R10 ;  /* 0x000000ffff0a9224 */ /* 0x000fe400078e0a0a */
[----:B------:R-:W-:-:S03]  /*15c30*/  @!P3 IMAD.MOV R11, RZ, RZ, -R11 ;  /* 0x000000ffff0bb224 */ /* 0x000fc600078e0a0b */
[C---:B------:R-:W-:Y:S02]  /*15c40*/  SEL R5, R3.reuse, R10, !P2 ;  /* 0x0000000a03057207 */ /* 0x040fe40005000000 */
[----:B------:R-:W-:-:S03]  /*15c50*/  SEL R3, R3, R11, !P2 ;  /* 0x0000000b03037207 */ /* 0x000fc60005000000 */
[----:B------:R-:W-:-:S04]  /*15c60*/  IMAD.WIDE R84, R5, 0x4, R220 ;  /* 0x0000000405547825 */ /* 0x000fc800078e02dc */
[C---:B------:R-:W-:Y:S01]  /*15c70*/  IMAD.WIDE R82, R3.reuse, 0x4, R220 ;  /* 0x0000000403527825 */ /* 0x040fe200078e02dc */
[----:B------:R-:W4:Y:S04]  /*15c80*/  LD.E R7, [R84.64] ;  /* 0x0000000654077980 */ /* 0x000f28000c101900 */
[----:B------:R-:W4:Y:S01]  /*15c90*/  LD.E R10, [R82.64] ;  /* 0x00000006520a7980 */ /* 0x000f22000c101900 */
[----:B------:R-:W-:-:S05]  /*15ca0*/  IADD3 R8, R3, -R5, RZ ;  /* 0x8000000503087210 */ /* 0x000fca0007ffe0ff */
[----:B------:R-:W-:-:S05]  /*15cb0*/  IMAD R5, R9, R8, -0x40 ;  /* 0xffffffc009057424 */ /* 0x000fca00078e0208 */
[----:B------:R-:W-:Y:S01]  /*15cc0*/  SHF.R.S32.HI R8, RZ, 0x1f, R5 ;  /* 0x0000001fff087819 */ /* 0x000fe20000011405 */
[----:B--2---:R-:W-:-:S04]  /*15cd0*/  IMAD R3, R79, R5, RZ ;  /* 0x000000054f037224 */ /* 0x004fc800078e02ff */
[C---:B------:R-:W-:Y:S02]  /*15ce0*/  IMAD R8, R78.reuse, R8, R3 ;  /* 0x000000084e087224 */ /* 0x040fe400078e0203 */
[----:B----4-:R-:W-:Y:S02]  /*15cf0*/  IMAD.IADD R7, R7, 0x1, -R10 ;  /* 0x0000000107077824 */ /* 0x010fe400078e0a0a */
[----:B------:R-:W-:-:S03]  /*15d00*/  IMAD.WIDE.U32 R10, R78, R5, RZ ;  /* 0x000000054e0a7225 */ /* 0x000fc600078e00ff */
[----:B------:R-:W-:Y:S01]  /*15d10*/  SHF.R.S32.HI R5, RZ, 0x1f, R7 ;  /* 0x0000001fff057819 */ /* 0x000fe20000011407 */
[----:B---3--:R-:W-:Y:S02]  /*15d20*/  IMAD R3, R81, R7, RZ ;  /* 0x0000000751037224 */ /* 0x008fe400078e02ff */
[----:B------:R-:W-:Y:S02]  /*15d30*/  IMAD.IADD R11, R11, 0x1, R8 ;  /* 0x000000010b0b7824 */ /* 0x000fe400078e0208 */
[----:B------:R-:W-:Y:S02]  /*15d40*/  IMAD R3, R80, R5, R3 ;  /* 0x0000000550037224 */ /* 0x000fe400078e0203 */
[----:B------:R-:W-:-:S04]  /*15d50*/  IMAD.WIDE.U32 R10, R7, R80, R10 ;  /* 0x00000050070a7225 */ /* 0x000fc800078e000a */
[----:B------:R-:W-:Y:S01]  /*15d60*/  IMAD.MOV.U32 R5, RZ, RZ, R10 ;  /* 0x000000ffff057224 */ /* 0x000fe200078e000a */
[----:B------:R-:W-:Y:S01]  /*15d70*/  IADD3 R8, R11, R3, RZ ;  /* 0x000000030b087210 */ /* 0x000fe20007ffe0ff */
[----:B------:R-:W-:Y:S05]  /*15d80*/  BRA `(.L_x_7281) ;  /* 0x0000003000007947 */ /* 0x000fea0003800000 */
.L_x_7280:
[----:B------:R-:W2:Y:S02]  /*15d90*/  LD.E R5, [R18.64+0x38] ;  /* 0x0000380612057980 */ /* 0x000ea4000c101900 */
[----:B--2---:R-:W-:-:S04]  /*15da0*/  LEA R5, -R5, RZ, 0x6 ;  /* 0x000000ff05057211 */ /* 0x004fc800078e31ff */
[----:B------:R-:W-:Y:S02]  /*15db0*/  SHF.R.S32.HI R8, RZ, 0x1f, R5 ;  /* 0x0000001fff087819 */ /* 0x000fe40000011405 */
.L_x_7281:
[----:B------:R-:W-:Y:S05]  /*15dc0*/  BSYNC B0 ;  /* 0x0000000000007941 */ /* 0x000fea0003800000 */
.L_x_7279:
[C---:B------:R-:W-:Y:S02]  /*15dd0*/  LOP3.LUT P6, RZ, R222.reuse, 0x1, RZ, 0xc0, !PT ;  /* 0x00000001deff7812 */ /* 0x040fe400078cc0ff */
[C---:B------:R-:W-:Y:S02]  /*15de0*/  LOP3.LUT P4, RZ, R222.reuse, 0x2, RZ, 0xc0, !PT ;  /* 0x00000002deff7812 */ /* 0x040fe4000788c0ff */
[----:B------:R-:W-:Y:S02]  /*15df0*/  LOP3.LUT P3, RZ, R222, 0x4, RZ, 0xc0, !PT ;  /* 0x00000004deff7812 */ /* 0x000fe4000786c0ff */
[C---:B------:R-:W-:Y:S02]  /*15e00*/  LEA R82, P2, R5.reuse, R212, 0x1 ;  /* 0x000000d405527211 */ /* 0x040fe400078408ff */
[C---:B------:R-:W-:Y:S02]  /*15e10*/  IADD3 R3, P1, R5.reuse, R208, RZ ;  /* 0x000000d005037210 */ /* 0x040fe40007f3e0ff */
[----:B------:R-:W-:-:S03]  /*15e20*/  LEA.HI.X R83, R5, R211, R8, 0x1, P2 ;  /* 0x000000d305537211 */ /* 0x000fc600010f0c08 */
[----:B------:R-:W-:Y:S01]  /*15e30*/  IMAD.X R8, R8, 0x1, R209, P1 ;  /* 0x0000000108087824 */ /* 0x000fe200008e06d1 */
[CC--:B------:R-:W-:Y:S01]  /*15e40*/  @P6 LEA R80, P1, R3.reuse, R212.reuse, 0x1 ;  /* 0x000000d403506211 */ /* 0x0c0fe200078208ff */
[----:B------:R-:W-:Y:S01]  /*15e50*/  @P4 IMAD.MOV.U32 R9, RZ, RZ, R83 ;  /* 0x000000ffff094224 */ /* 0x000fe200078e0053 */
[CC--:B------:R-:W-:Y:S01]  /*15e60*/  @P4 LEA R78, P2, R3.reuse, R212.reuse, 0x1 ;  /* 0x000000d4034e4211 */ /* 0x0c0fe200078408ff */
[----:B------:R-:W-:Y:S01]  /*15e70*/  @!PT LDS RZ, [RZ] ;  /* 0x00000000fffff984 */ /* 0x000fe20000000800 */
[----:B------:R-:W-:Y:S01]  /*15e80*/  @!PT LDS RZ, [RZ] ;  /* 0x00000000fffff984 */ /* 0x000fe20000000800 */
[----:B------:R-:W-:Y:S01]  /*15e90*/  @!PT LDS RZ, [RZ] ;  /* 0x00000000fffff984 */ /* 0x000fe20000000800 */
[----:B------:R1:W-:Y:S01]  /*15ea0*/  @P6 LDGSTS.E.BYPASS.LTC128B.128 [R217+0x6000], [R82.64] ;  /* 0x0600000052d96fae */ /* 0x0003e2000b901d46 */
[CCC-:B------:R-:W-:Y:S02]  /*15eb0*/  @P6 LEA.HI.X R81, R3.reuse, R211.reuse, R8.reuse, 0x1, P1 ;  /* 0x000000d303516211 */ /* 0x1c0fe400008f0c08 */
[C---:B------:R-:W-:Y:S01]  /*15ec0*/  @P4 LEA.HI.X R79, R3.reuse, R211, R8, 0x1, P2 ;  /* 0x000000d3034f4211 */ /* 0x040fe200010f0c08 */
[----:B------:R1:W-:Y:S01]  /*15ed0*/  @!P6 STS.128 [R217+0x6000], RZ ;  /* 0x006000ffd900e388 */ /* 0x0003e20000000c00 */
[C---:B------:R-:W-:Y:S02]  /*15ee0*/  @P3 LEA R10, P1, R3.reuse, R212, 0x1 ;  /* 0x000000d4030a3211 */ /* 0x040fe400078208ff */
[----:B------:R-:W-:-:S02]  /*15ef0*/  IADD3 R5, P2, R3, R208, RZ ;  /* 0x000000d003057210 */ /* 0x000fc40007f5e0ff */
[----:B------:R-:W-:Y:S02]  /*15f00*/  @P3 LEA.HI.X R11, R3, R211, R8, 0x1, P1 ;  /* 0x000000d3030b3211 */ /* 0x000fe400008f0c08 */
[CC--:B------:R-:W-:Y:S01]  /*15f10*/  @P6 LEA R88, P1, R5.reuse, R212.reuse, 0x1 ;  /* 0x000000d405586211 */ /* 0x0c0fe200078208ff */
[----:B------:R-:W-:Y:S01]  /*15f20*/  IMAD.X R8, R8, 0x1, R209, P2 ;  /* 0x0000000108087824 */ /* 0x000fe200010e06d1 */
[----:B------:R-:W-:-:S04]  /*15f30*/  @P4 LEA R86, P2, R5, R212, 0x1 ;  /* 0x000000d405564211 */ /* 0x000fc800078408ff */
[CCC-:B------:R-:W-:Y:S02]  /*15f40*/  @P6 LEA.HI.X R89, R5.reuse, R211.reuse, R8.reuse, 0x1, P1 ;  /* 0x000000d305596211 */ /* 0x1c0fe400008f0c08 */
[CCC-:B------:R-:W-:Y:S02]  /*15f50*/  @P4 LEA.HI.X R87, R5.reuse, R211.reuse, R8.reuse, 0x1, P2 ;  /* 0x000000d305574211 */ /* 0x1c0fe400010f0c08 */
[C---:B------:R-:W-:Y:S02]  /*15f60*/  @P3 LEA R84, P1, R5.reuse, R212, 0x1 ;  /* 0x000000d405543211 */ /* 0x040fe400078208ff */
[C---:B------:R-:W-:Y:S02]  /*15f70*/  IADD3 R3, P2, R5.reuse, R208, RZ ;  /* 0x000000d005037210 */ /* 0x040fe40007f5e0ff */
[----:B------:R-:W-:Y:S02]  /*15f80*/  @P3 LEA.HI.X R85, R5, R211, R8, 0x1, P1 ;  /* 0x000000d305553211 */ /* 0x000fe400008f0c08 */
[CC--:B------:R-:W-:Y:S01]  /*15f90*/  @P6 LEA R92, P1, R3.reuse, R212.reuse, 0x1 ;  /* 0x000000d4035c6211 */ /* 0x0c0fe200078208ff */
[----:B------:R-:W-:Y:S01]  /*15fa0*/  IMAD.X R8, R8, 0x1, R209, P2 ;  /* 0x0000000108087824 */ /* 0x000fe200010e06d1 */
[----:B------:R-:W-:-:S04]  /*15fb0*/  @P4 LEA R90, P2, R3, R212, 0x1 ;  /* 0x000000d4035a4211 */ /* 0x000fc800078408ff */
[CC--:B------:R-:W-:Y:S02]  /*15fc0*/  @P6 LEA.HI.X R93, R3.reuse, R211.reuse, R8, 0x1, P1 ;  /* 0x000000d3035d6211 */ /* 0x0c0fe400008f0c08 */
        /* <DEDUP_REMOVED lines=10> */
[----:B------:R1:W-:Y:S01]  /*16070*/  @!P4 STS.128 [R217+0x8000], RZ ;  /* 0x008000ffd900c388 */ /* 0x0003e20000000c00 */
[----:B--2---:R-:W-:Y:S02]  /*16080*/  @P3 IMAD.MOV.U32 R8, RZ, RZ, R82 ;  /* 0x000000ffff083224 */ /* 0x004fe400078e0052 */
[----:B------:R-:W-:-:S05]  /*16090*/  @P3 IMAD.MOV.U32 R9, RZ, RZ, R83 ;  /* 0x000000ffff093224 */ /* 0x000fca00078e0053 */
        /* <DEDUP_REMOVED lines=51> */
.L_x_7278:
[----:B-1234-:R-:W-:Y:S05]  /*163d0*/  BSYNC B1 ;  /* 0x0000000000017941 */ /* 0x01efea0003800000 */
.L_x_7277:
[----:B------:R1:W2:Y:S01]  /*163e0*/  LD.E R167, [R18.64+0xdc] ;  /* 0x0000dc0612a77980 */ /* 0x0002a2000c101900 */
[----:B------:R-:W-:-:S04]  /*163f0*/  IMAD.IADD R5, R2, 0x1, R0 ;  /* 0x0000000102057824 */ /* 0x000fc800078e0200 */
[C---:B------:R-:W-:Y:S01]  /*16400*/  IMAD.IADD R51, R226.reuse, 0x1, -R5 ;  /* 0x00000001e2337824 */ /* 0x040fe200078e0a05 */
[C---:B------:R-:W-:Y:S02]  /*16410*/  IADD3 R11, R5.reuse, 0x10, RZ ;  /* 0x00000010050b7810 */ /* 0x040fe40007ffe0ff */
[C---:B------:R-:W-:Y:S02]  /*16420*/  IADD3 R2, R5.reuse, 0x8, RZ ;  /* 0x0000000805027810 */ /* 0x040fe40007ffe0ff */
[----:B------:R-:W-:Y:S01]  /*16430*/  IABS R51, R51 ;  /* 0x0000003300337213 */ /* 0x000fe20000000000 */
[C---:B------:R-:W-:Y:S01]  /*16440*/  IMAD.IADD R41, R226.reuse, 0x1, -R11 ;  /* 0x00000001e2297824 */ /* 0x040fe200078e0a0b */
[C---:B------:R-:W-:Y:S01]  /*16450*/  IADD3 R15, R5.reuse, 0x1, RZ ;  /* 0x00000001050f7810 */ /* 0x040fe20007ffe0ff */
[C---:B------:R-:W-:Y:S01]  /*16460*/  IMAD.IADD R45, R226.reuse, 0x1, -R2 ;  /* 0x00000001e22d7824 */ /* 0x040fe200078e0a02 */
[C---:B------:R-:W-:Y:S02]  /*16470*/  IADD3 R27, R5.reuse, 0x31, RZ ;  /* 0x00000031051b7810 */ /* 0x040fe40007ffe0ff */
[C---:B------:R-:W-:Y:S01]  /*16480*/  IADD3 R13, R5.reuse, 0x9, RZ ;  /* 0x00000009050d7810 */ /* 0x040fe20007ffe0ff */
[C---:B------:R-:W-:Y:S01]  /*16490*/  IMAD.IADD R49, R226.reuse, 0x1, -R15 ;  /* 0x00000001e2317824 */ /* 0x040fe200078e0a0f */
[C---:B------:R-:W-:Y:S01]  /*164a0*/  IADD3 R21, R5.reuse, 0x30, RZ ;  /* 0x0000003005157810 */ /* 0x040fe20007ffe0ff */
[----:B------:R-:W3:Y:S01]  /*164b0*/  I2F R51, R51 ;  /* 0x0000003300337306 */ /* 0x000ee20000201400 */
[----:B------:R-:W-:Y:S01]  /*164c0*/  IABS R41, R41 ;  /* 0x0000002900297213 */ /* 0x000fe20000000000 */
[C---:B------:R-:W-:Y:S01]  /*164d0*/  IMAD.IADD R57, R226.reuse, 0x1, -R27 ;  /* 0x00000001e2397824 */ /* 0x040fe200078e0a1b */
[C---:B------:R-:W-:Y:S01]  /*164e0*/  IADD3 R8, R5.reuse, 0x21, RZ ;  /* 0x0000002105087810 */ /* 0x040fe20007ffe0ff */
[C---:B------:R-:W-:Y:S01]  /*164f0*/  IMAD.IADD R43, R226.reuse, 0x1, -R13 ;  /* 0x00000001e22b7824 */ /* 0x040fe200078e0a0d */
[C---:B------:R-:W-:Y:S01]  /*16500*/  IADD3 R31, R5.reuse, 0x18, RZ ;  /* 0x00000018051f7810 */ /* 0x040fe20007ffe0ff */
[C---:B------:R-:W-:Y:S01]  /*16510*/  IMAD.IADD R53, R226.reuse, 0x1, -R21 ;  /* 0x00000001e2357824 */ /* 0x040fe200078e0a15 */
[----:B------:R-:W-:Y:S01]  /*16520*/  IABS R45, R45 ;  /* 0x0000002d002d7213 */ /* 0x000fe20000000000 */
[----:B------:R-:W4:Y:S01]  /*16530*/  I2F R41, R41 ;  /* 0x0000002900297306 */ /* 0x000f220000201400 */
        /* <DEDUP_REMOVED lines=8> */
[----:B-1----:R-:W-:Y:S01]  /*165c0*/  IABS R19, R57 ;  /* 0x0000003900137213 */ /* 0x002fe20000000000 */
[----:B------:R-:W1:Y:S01]  /*165d0*/  I2F R45, R45 ;  /* 0x0000002d002d7306 */ /* 0x000e620000201400 */
[----:B------:R-:W-:Y:S01]  /*165e0*/  IADD3 R10, R5, 0x19, RZ ;  /* 0x00000019050a7810 */ /* 0x000fe20007ffe0ff */
[----:B------:R-:W-:Y:S01]  /*165f0*/  IMAD.IADD R39, R226, 0x1, -R7 ;  /* 0x00000001e2277824 */ /* 0x000fe200078e0a07 */
[----:B------:R-:W-:-:S02]  /*16600*/  IABS R43, R43 ;  /* 0x0000002b002b7213 */ /* 0x000fc40000000000 */
[----:B------:R-:W-:Y:S01]  /*16610*/  IABS R53, R53 ;  /* 0x0000003500357213 */ /* 0x000fe20000000000 */
[----:B------:R-:W-:Y:S01]  /*16620*/  IMAD.IADD R35, R226, 0x1, -R10 ;  /* 0x00000001e2237824 */ /* 0x000fe200078e0a0a */
[----:B------:R-:W-:Y:S01]  /*16630*/  IABS R29, R29 ;  /* 0x0000001d001d7213 */ /* 0x000fe20000000000 */
[----:B------:R-:W5:Y:S01]  /*16640*/  I2F R49, R49 ;  /* 0x0000003100317306 */ /* 0x000f620000201400 */
[----:B------:R-:W-:Y:S02]  /*16650*/  IABS R37, R37 ;  /* 0x0000002500257213 */ /* 0x000fe40000000000 */
[----:B------:R-:W-:Y:S02]  /*16660*/  IABS R33, R33 ;  /* 0x0000002100217213 */ /* 0x000fe40000000000 */
[----:B------:R-:W-:Y:S02]  /*16670*/  IABS R17, R17 ;  /* 0x0000001100117213 */ /* 0x000fe40000000000 */
[----:B------:R-:W-:Y:S01]  /*16680*/  ISETP.GE.AND P1, PT, R5, R229, PT ;  /* 0x000000e50500720c */ /* 0x000fe20003f26270 */
[----:B------:R-:W1:Y:S01]  /*16690*/  I2F R19, R19 ;  /* 0x0000001300137306 */ /* 0x000e620000201400 */
[----:B------:R-:W-:-:S02]  /*166a0*/  IABS R39, R39 ;  /* 0x0000002700277213 */ /* 0x000fc40000000000 */
[----:B------:R-:W-:Y:S01]  /*166b0*/  IADD3 R23, R5, 0x29, RZ ;  /* 0x0000002905177810 */ /* 0x000fe20007ffe0ff */
[----:B---3--:R-:W-:Y:S01]  /*166c0*/  FFMA.FTZ R46, -R223, R51, R46 ;  /* 0x00000033df2e7223 */ /* 0x008fe2000001012e */
[----:B------:R-:W-:-:S03]  /*166d0*/  IABS R35, R35 ;  /* 0x0000002300237213 */ /* 0x000fc60000000000 */
[----:B------:R-:W3:Y:S01]  /*166e0*/  I2F R43, R43 ;  /* 0x0000002b002b7306 */ /* 0x000ee20000201400 */
[----:B------:R-:W-:Y:S01]  /*166f0*/  ISETP.GE.OR P1, PT, R5, R225, !P1 ;  /* 0x000000e10500720c */ /* 0x000fe20004f26670 */
[----:B------:R-:W-:-:S06]  /*16700*/  IMAD.IADD R3, R226, 0x1, -R23 ;  /* 0x00000001e2037824 */ /* 0x000fcc00078e0a17 */
[----:B------:R-:W1:Y:S01]  /*16710*/  I2F R53, R53 ;  /* 0x0000003500357306 */ /* 0x000e620000201400 */
[----:B----4-:R-:W-:Y:S01]  /*16720*/  FFMA.FTZ R41, -R223, R41, R32 ;  /* 0x00000029df297223 */ /* 0x010fe20000010120 */
[----:B------:R-:W-:-:S06]  /*16730*/  ISETP.GE.AND P3, PT, R2, R229, PT ;  /* 0x000000e50200720c */ /* 0x000fcc0003f66270 */
[----:B------:R-:W4:Y:S01]  /*16740*/  I2F R29, R29 ;  /* 0x0000001d001d7306 */ /* 0x000f220000201400 */
[----:B------:R-:W-:-:S07]  /*16750*/  FSEL R32, R46, -INF , !P1 ;  /* 0xff8000002e207808 */ /* 0x000fce0004800000 */
[----:B------:R-:W3:Y:S01]  /*16760*/  I2F R37, R37 ;  /* 0x0000002500257306 */ /* 0x000ee20000201400 */
[----:B------:R-:W-:Y:S01]  /*16770*/  ISETP.GE.AND P1, PT, R11, R229, PT ;  /* 0x000000e50b00720c */ /* 0x000fe20003f26270 */
[----:B-1----:R-:W-:Y:S01]  /*16780*/  FFMA.FTZ R45, -R223, R45, R60 ;  /* 0x0000002ddf2d7223 */ /* 0x002fe2000001013c */
[----:B------:R-:W-:-:S05]  /*16790*/  IABS R3, R3 ;  /* 0x0000000300037213 */ /* 0x000fca0000000000 */
[----:B------:R-:W1:Y:S01]  /*167a0*/  I2F R33, R33 ;  /* 0x0000002100217306 */ /* 0x000e620000201400 */
[----:B------:R-:W-:-:S07]  /*167b0*/  ISETP.GE.AND P4, PT, R15, R229, PT ;  /* 0x000000e50f00720c */ /* 0x000fce0003f86270 */
[----:B------:R-:W1:Y:S01]  /*167c0*/  I2F R17, R17 ;  /* 0x0000001100117306 */ /* 0x000e620000201400 */
[----:B------:R-:W-:-:S07]  /*167d0*/  ISETP.GE.OR P3, PT, R2, R225, !P3 ;  /* 0x000000e10200720c */ /* 0x000fce0005f66670 */
[----:B------:R-:W1:Y:S01]  /*167e0*/  I2F R39, R39 ;  /* 0x0000002700277306 */ /* 0x000e620000201400 */
[----:B------:R-:W-:Y:S01]  /*167f0*/  ISETP.GE.AND P2, PT, R13, R229, PT ;  /* 0x000000e50d00720c */ /* 0x000fe20003f46270 */
[----:B-----5:R-:W-:Y:S01]  /*16800*/  FFMA.FTZ R49, -R223, R49, R52 ;  /* 0x00000031df317223 */ /* 0x020fe20000010134 */
[----:B------:R-:W-:-:S05]  /*16810*/  ISETP.GE.OR P1, PT, R11, R225, !P1 ;  /* 0x000000e10b00720c */ /* 0x000fca0004f26670 */
[----:B------:R-:W5:Y:S01]  /*16820*/  I2F R35, R35 ;  /* 0x0000002300237306 */ /* 0x000f620000201400 */
[----:B------:R-:W-:Y:S01]  /*16830*/  FFMA.FTZ R74, -R223, R19, R74 ;  /* 0x00000013df4a7223 */ /* 0x000fe2000001014a */
[----:B------:R-:W-:Y:S01]  /*16840*/  ISETP.GE.OR P4, PT, R15, R225, !P4 ;  /* 0x000000e10f00720c */ /* 0x000fe20006786670 */
[----:B---3--:R-:W-:Y:S01]  /*16850*/  FFMA.FTZ R43, -R223, R43, R62 ;  /* 0x0000002bdf2b7223 */ /* 0x008fe2000001013e */
[----:B------:R-:W-:Y:S01]  /*16860*/  FSEL R19, R45, -INF , !P3 ;  /* 0xff8000002d137808 */ /* 0x000fe20005800000 */
[----:B------:R-:W-:Y:S01]  /*16870*/  FFMA.FTZ R53, -R223, R53, R6 ;  /* 0x00000035df357223 */ /* 0x000fe20000010106 */
[----:B------:R-:W-:Y:S02]  /*16880*/  ISETP.GE.AND P3, PT, R31, R229, PT ;  /* 0x000000e51f00720c */ /* 0x000fe40003f66270 */
[----:B------:R3:W3:Y:S01]  /*16890*/  I2F R55, R3 ;  /* 0x0000000300377306 */ /* 0x0006e20000201400 */
[----:B------:R-:W-:Y:S01]  /*168a0*/  ISETP.GE.AND P6, PT, R5, R228, PT ;  /* 0x000000e40500720c */ /* 0x000fe20003fc6270 */
[----:B----4-:R-:W-:Y:S01]  /*168b0*/  FFMA.FTZ R42, -R223, R29, R42 ;  /* 0x0000001ddf2a7223 */ /* 0x010fe2000001012a */
[----:B------:R-:W-:-:S02]  /*168c0*/  ISETP.GE.OR P2, PT, R13, R225, !P2 ;  /* 0x000000e10d00720c */ /* 0x000fc40005746670 */
[----:B------:R-:W-:Y:S01]  /*168d0*/  FSEL R6, R41, -INF , !P1 ;  /* 0xff80000029067808 */ /* 0x000fe20004800000 */
[----:B------:R-:W-:Y:S01]  /*168e0*/  FFMA.FTZ R36, -R223, R37, R36 ;  /* 0x00000025df247223 */ /* 0x000fe20000010124 */
[----:B------:R-:W-:Y:S01]  /*168f0*/  ISETP.GE.AND P1, PT, R9, R229, PT ;  /* 0x000000e50900720c */ /* 0x000fe20003f26270 */
[----:B-1----:R-:W-:Y:S01]  /*16900*/  FFMA.FTZ R40, -R223, R33, R40 ;  /* 0x00000021df287223 */ /* 0x002fe20000010128 */
[----:B------:R-:W-:Y:S01]  /*16910*/  FSEL R29, R49, -INF , !P4 ;  /* 0xff800000311d7808 */ /* 0x000fe20006000000 */
[----:B------:R-:W-:Y:S01]  /*16920*/  FFMA.FTZ R158, -R223, R17, R4 ;  /* 0x00000011df9e7223 */ /* 0x000fe20000010104 */
[----:B------:R-:W-:Y:S02]  /*16930*/  ISETP.GE.AND P4, PT, R7, R229, PT ;  /* 0x000000e50700720c */ /* 0x000fe40003f86270 */
[----:B---3--:R-:W-:Y:S02]  /*16940*/  IADD3 R3, R5, 0x38, RZ ;  /* 0x0000003805037810 */ /* 0x008fe40007ffe0ff */
[----:B------:R-:W-:-:S02]  /*16950*/  ISETP.GE.OR P3, PT, R31, R225, !P3 ;  /* 0x000000e11f00720c */ /* 0x000fc40005f66670 */
[C---:B------:R-:W-:Y:S01]  /*16960*/  IADD3 R33, R5.reuse, 0x39, RZ ;  /* 0x0000003905217810 */ /* 0x040fe20007ffe0ff */
[----:B------:R-:W-:Y:S01]  /*16970*/  IMAD.IADD R57, R226, 0x1, -R3 ;  /* 0x00000001e2397824 */ /* 0x000fe200078e0a03 */
[----:B------:R-:W-:Y:S01]  /*16980*/  ISETP.GE.OR P6, PT, R5, R227, !P6 ;  /* 0x000000e30500720c */ /* 0x000fe200077c6670 */
[----:B------:R-:W-:Y:S01]  /*16990*/  IMAD.IADD R5, R224, 0x1, -R5 ;  /* 0x00000001e0057824 */ /* 0x000fe200078e0a05 */
[----:B------:R-:W-:Y:S01]  /*169a0*/  FSEL R17, R43, -INF , !P2 ;  /* 0xff8000002b117808 */ /* 0x000fe20005000000 */
[----:B------:R-:W-:Y:S01]  /*169b0*/  FFMA.FTZ R39, -R223, R39, R68 ;  /* 0x00000027df277223 */ /* 0x000fe20000010144 */
[----:B------:R-:W-:Y:S02]  /*169c0*/  ISETP.GE.AND P2, PT, R10, R229, PT ;  /* 0x000000e50a00720c */ /* 0x000fe40003f46270 */
[----:B------:R-:W-:Y:S01]  /*169d0*/  ISETP.GE.OR P1, PT, R9, R225, !P1 ;  /* 0x000000e10900720c */ /* 0x000fe20004f26670 */
[----:B-----5:R-:W-:Y:S01]  /*169e0*/  FFMA.FTZ R35, -R223, R35, R56 ;  /* 0x00000023df237223 */ /* 0x020fe20000010138 */
[----:B------:R-:W-:-:S02]  /*169f0*/  ISETP.GE.OR P4, PT, R7, R225, !P4 ;  /* 0x000000e10700720c */ /* 0x000fc40006786670 */
[----:B------:R-:W-:Y:S02]  /*16a00*/  FSEL R4, R36, -INF , !P3 ;  /* 0xff80000024047808 */ /* 0x000fe40005800000 */
[----:B------:R-:W-:Y:S02]  /*16a10*/  ISETP.GE.AND P3, PT, R2, R228, PT ;  /* 0x000000e40200720c */ /* 0x000fe40003f66270 */
[----:B------:R-:W-:Y:S02]  /*16a20*/  IABS R18, R57 ;  /* 0x0000003900127213 */ /* 0x000fe40000000000 */
[----:B------:R-:W-:Y:S02]  /*16a30*/  ISETP.GE.OR P2, PT, R10, R225, !P2 ;  /* 0x000000e10a00720c */ /* 0x000fe40005746670 */
[----:B------:R-:W-:Y:S02]  /*16a40*/  FSEL R156, R40, -INF , !P1 ;  /* 0xff800000289c7808 */ /* 0x000fe40004800000 */
[----:B------:R-:W-:-:S02]  /*16a50*/  IABS R37, R5 ;  /* 0x0000000500257213 */ /* 0x000fc40000000000 */
[----:B------:R-:W-:Y:S02]  /*16a60*/  ISETP.GE.AND P1, PT, R25, R229, PT ;  /* 0x000000e51900720c */ /* 0x000fe40003f26270 */
[----:B------:R-:W-:Y:S01]  /*16a70*/  FSEL R5, R39, -INF , !P4 ;  /* 0xff80000027057808 */ /* 0x000fe20006000000 */
[----:B------:R-:W-:Y:S01]  /*16a80*/  IMAD.IADD R39, R224, 0x1, -R2 ;  /* 0x00000001e0277824 */ /* 0x000fe200078e0a02 */
[----:B------:R-:W-:Y:S02]  /*16a90*/  ISETP.GE.OR P3, PT, R2, R227, !P3 ;  /* 0x000000e30200720c */ /* 0x000fe40005f66670 */
[----:B------:R-:W-:Y:S01]  /*16aa0*/  FSEL R2, R35, -INF , !P2 ;  /* 0xff80000023027808 */ /* 0x000fe20005000000 */
[----:B------:R-:W1:Y:S01]  /*16ab0*/  I2F R18, R18 ;  /* 0x0000001200127306 */ /* 0x000e620000201400 */
[----:B------:R-:W-:Y:S02]  /*16ac0*/  ISETP.GE.AND P2, PT, R8, R229, PT ;  /* 0x000000e50800720c */ /* 0x000fe40003f46270 */
[----:B------:R-:W-:-:S02]  /*16ad0*/  ISETP.GE.OR P1, PT, R25, R225, !P1 ;  /* 0x000000e11900720c */ /* 0x000fc40004f26670 */
[----:B------:R-:W-:Y:S02]  /*16ae0*/  ISETP.GE.OR P2, PT, R8, R225, !P2 ;  /* 0x000000e10800720c */ /* 0x000fe40005746670 */
[----:B------:R-:W-:Y:S02]  /*16af0*/  FSEL R158, R158, -INF , !P1 ;  /* 0xff8000009e9e7808 */ /* 0x000fe40004800000 */
[-C--:B------:R-:W-:Y:S01]  /*16b00*/  ISETP.GE.AND P1, PT, R21, R229.reuse, PT ;  /* 0x000000e51500720c */ /* 0x080fe20003f26270 */
[----:B------:R-:W-:Y:S01]  /*16b10*/  IMAD.IADD R35, R224, 0x1, -R13 ;  /* 0x00000001e0237824 */ /* 0x000fe200078e0a0d */
[----:B------:R-:W-:Y:S01]  /*16b20*/  FSEL R161, R42, -INF , !P2 ;  /* 0xff8000002aa17808 */ /* 0x000fe20005000000 */
[----:B------:R-:W-:Y:S01]  /*16b30*/  IMAD.IADD R41, R226, 0x1, -R33 ;  /* 0x00000001e2297824 */ /* 0x000fe200078e0a21 */
[----:B------:R-:W-:Y:S02]  /*16b40*/  ISETP.GE.AND P2, PT, R23, R229, PT ;  /* 0x000000e51700720c */ /* 0x000fe40003f46270 */
[----:B------:R-:W-:-:S02]  /*16b50*/  ISETP.GE.OR P1, PT, R21, R225, !P1 ;  /* 0x000000e11500720c */ /* 0x000fc40004f26670 */
[----:B------:R-:W-:Y:S01]  /*16b60*/  ISETP.GE.AND P4, PT, R15, R228, PT ;  /* 0x000000e40f00720c */ /* 0x000fe20003f86270 */
[----:B------:R-:W-:Y:S01]  /*16b70*/  FFMA.FTZ R55, -R223, R55, R70 ;  /* 0x00000037df377223 */ /* 0x000fe20000010146 */
[----:B------:R-:W3:Y:S01]  /*16b80*/  I2F R37, R37 ;  /* 0x0000002500257306 */ /* 0x000ee20000201400 */
[----:B------:R-:W-:Y:S02]  /*16b90*/  IABS R35, R35 ;  /* 0x0000002300237213 */ /* 0x000fe40000000000 */
[----:B------:R-:W-:Y:S02]  /*16ba0*/  ISETP.GE.OR P2, PT, R23, R225, !P2 ;  /* 0x000000e11700720c */ /* 0x000fe40005746670 */
[----:B------:R-:W-:Y:S02]  /*16bb0*/  FSEL R174, R53, -INF , !P1 ;  /* 0xff80000035ae7808 */ /* 0x000fe40004800000 */
[----:B------:R-:W-:Y:S02]  /*16bc0*/  IABS R41, R41 ;  /* 0x0000002900297213 */ /* 0x000fe40000000000 */
[----:B------:R-:W-:Y:S01]  /*16bd0*/  ISETP.GE.OR P4, PT, R15, R227, !P4 ;  /* 0x000000e30f00720c */ /* 0x000fe20006786670 */
[C---:B------:R-:W-:Y:S01]  /*16be0*/  IMAD.IADD R15, R224.reuse, 0x1, -R15 ;  /* 0x00000001e00f7824 */ /* 0x040fe200078e0a0f */
[-C--:B------:R-:W-:Y:S01]  /*16bf0*/  ISETP.GE.AND P1, PT, R3, R229.reuse, PT ;  /* 0x000000e50300720c */ /* 0x080fe20003f26270 */
[----:B-1----:R-:W-:Y:S01]  /*16c00*/  FFMA.FTZ R18, -R223, R18, R76 ;  /* 0x00000012df127223 */ /* 0x002fe2000001014c */
[----:B------:R-:W-:Y:S01]  /*16c10*/  FSEL R163, R55, -INF , !P2 ;  /* 0xff80000037a37808 */ /* 0x000fe20005000000 */
[----:B------:R1:W4:Y:S01]  /*16c20*/  I2F R36, R41 ;  /* 0x0000002900247306 */ /* 0x0003220000201400 */
[----:B------:R-:W-:Y:S01]  /*16c30*/  IMAD.IADD R42, R224, 0x1, -R11 ;  /* 0x00000001e02a7824 */ /* 0x000fe200078e0a0b */
[----:B------:R-:W-:Y:S01]  /*16c40*/  ISETP.GE.AND P2, PT, R27, R229, PT ;  /* 0x000000e51b00720c */ /* 0x000fe20003f46270 */
[----:B------:R-:W-:Y:S01]  /*16c50*/  IMAD.MOV.U32 R40, RZ, RZ, R35 ;  /* 0x000000ffff287224 */ /* 0x000fe200078e0023 */
[----:B------:R-:W-:-:S02]  /*16c60*/  ISETP.GE.OR P1, PT, R3, R225, !P1 ;  /* 0x000000e10300720c */ /* 0x000fc40004f26670 */
[----:B------:R-:W-:Y:S02]  /*16c70*/  IABS R15, R15 ;  /* 0x0000000f000f7213 */ /* 0x000fe40000000000 */
[----:B------:R-:W-:Y:S02]  /*16c80*/  ISETP.GE.OR P2, PT, R27, R225, !P2 ;  /* 0x000000e11b00720c */ /* 0x000fe40005746670 */
[----:B------:R-:W-:Y:S01]  /*16c90*/  FSEL R170, R18, -INF , !P1 ;  /* 0xff80000012aa7808 */ /* 0x000fe20004800000 */
[C---:B------:R-:W-:Y:S01]  /*16ca0*/  IMAD.IADD R18, R224.reuse, 0x1, -R9 ;  /* 0x00000001e0127824 */ /* 0x040fe200078e0a09 */
[----:B------:R-:W-:Y:S01]  /*16cb0*/  IABS R42, R42 ;  /* 0x0000002a002a7213 */ /* 0x000fe20000000000 */
[----:B------:R-:W5:Y:S01]  /*16cc0*/  I2F R40, R40 ;  /* 0x0000002800287306 */ /* 0x000f620000201400 */
[----:B------:R-:W-:Y:S01]  /*16cd0*/  IABS R39, R39 ;  /* 0x0000002700277213 */ /* 0x000fe20000000000 */
[----:B-1----:R-:W-:Y:S01]  /*16ce0*/  IMAD.IADD R41, R224, 0x1, -R31 ;  /* 0x00000001e0297824 */ /* 0x002fe200078e0a1f */
[----:B------:R-:W-:Y:S01]  /*16cf0*/  FSEL R173, R74, -INF , !P2 ;  /* 0xff8000004aad7808 */ /* 0x000fe20005000000 */
[----:B------:R-:W-:Y:S01]  /*16d00*/  IMAD.IADD R43, R224, 0x1, -R10 ;  /* 0x00000001e02b7824 */ /* 0x000fe200078e0a0a */
[----:B------:R-:W-:-:S03]  /*16d10*/  ISETP.GE.AND P2, PT, R13, R228, PT ;  /* 0x000000e40d00720c */ /* 0x000fc60003f46270 */
[----:B------:R-:W1:Y:S01]  /*16d20*/  I2F R15, R15 ;  /* 0x0000000f000f7306 */ /* 0x000e620000201400 */
[----:B------:R-:W-:Y:S01]  /*16d30*/  IABS R18, R18 ;  /* 0x0000001200127213 */ /* 0x000fe20000000000 */
[----:B---3--:R-:W-:Y:S01]  /*16d40*/  FFMA.FTZ R24, -R223, R37, R24 ;  /* 0x00000025df187223 */ /* 0x008fe20000010118 */
[----:B------:R-:W-:Y:S02]  /*16d50*/  IABS R41, R41 ;  /* 0x0000002900297213 */ /* 0x000fe40000000000 */
[----:B------:R-:W-:-:S03]  /*16d60*/  ISETP.GE.OR P2, PT, R13, R227, !P2 ;  /* 0x000000e30d00720c */ /* 0x000fc60005746670 */
[----:B------:R-:W3:Y:S01]  /*16d70*/  I2F R42, R42 ;  /* 0x0000002a002a7306 */ /* 0x000ee20000201400 */
[----:B------:R-:W-:Y:S02]  /*16d80*/  ISETP.GE.AND P1, PT, R33, R229, PT ;  /* 0x000000e52100720c */ /* 0x000fe40003f26270 */
[----:B------:R-:W-:Y:S01]  /*16d90*/  IABS R13, R43 ;  /* 0x0000002b000d7213 */ /* 0x000fe20000000000 */
[----:B------:R-:W-:Y:S01]  /*16da0*/  IMAD.MOV.U32 R43, RZ, RZ, R18 ;  /* 0x000000ffff2b7224 */ /* 0x000fe200078e0012 */
[----:B------:R-:W-:-:S03]  /*16db0*/  FSEL R18, R24, -INF , !P6 ;  /* 0xff80000018127808 */ /* 0x000fc60007000000 */
[----:B------:R-:W1:Y:S01]  /*16dc0*/  I2F R39, R39 ;  /* 0x0000002700277306 */ /* 0x000e620000201400 */
[----:B----4-:R-:W-:Y:S01]  /*16dd0*/  FFMA.FTZ R72, -R223, R36, R72 ;  /* 0x00000024df487223 */ /* 0x010fe20000010148 */
[----:B------:R-:W-:Y:S02]  /*16de0*/  ISETP.GE.OR P1, PT, R33, R225, !P1 ;  /* 0x000000e12100720c */ /* 0x000fe40004f26670 */
[----:B------:R-:W-:-:S04]  /*16df0*/  ISETP.GE.AND P6, PT, R7, R228, PT ;  /* 0x000000e40700720c */ /* 0x000fc80003fc6270 */
[----:B------:R-:W4:Y:S01]  /*16e00*/  I2F R41, R41 ;  /* 0x0000002900297306 */ /* 0x000f220000201400 */
[----:B------:R-:W-:Y:S01]  /*16e10*/  IMAD.IADD R35, R224, 0x1, -R7 ;  /* 0x00000001e0237824 */ /* 0x000fe200078e0a07 */
[----:B------:R-:W-:Y:S02]  /*16e20*/  FSEL R143, R72, -INF , !P1 ;  /* 0xff800000488f7808 */ /* 0x000fe40004800000 */
[----:B------:R-:W-:Y:S01]  /*16e30*/  ISETP.GE.OR P6, PT, R7, R227, !P6 ;  /* 0x000000e30700720c */ /* 0x000fe200077c6670 */
[----:B-----5:R-:W-:Y:S01]  /*16e40*/  FFMA.FTZ R7, -R223, R40, R66 ;  /* 0x00000028df077223 */ /* 0x020fe20000010142 */
[----:B------:R-:W-:Y:S02]  /*16e50*/  ISETP.GE.AND P1, PT, R11, R228, PT ;  /* 0x000000e40b00720c */ /* 0x000fe40003f26270 */
[----:B------:R5:W4:Y:S01]  /*16e60*/  I2F R36, R13 ;  /* 0x0000000d00247306 */ /* 0x000b220000201400 */
[----:B-1----:R-:W-:Y:S01]  /*16e70*/  FFMA.FTZ R15, -R223, R15, R54 ;  /* 0x0000000fdf0f7223 */ /* 0x002fe20000010136 */
[----:B------:R-:W-:Y:S01]  /*16e80*/  ISETP.GE.OR P1, PT, R11, R227, !P1 ;  /* 0x000000e30b00720c */ /* 0x000fe20004f26670 */
[----:B---3--:R-:W-:Y:S01]  /*16e90*/  FFMA.FTZ R11, -R223, R42, R20 ;  /* 0x0000002adf0b7223 */ /* 0x008fe20000010114 */
[----:B------:R-:W-:-:S02]  /*16ea0*/  FSEL R7, R7, -INF , !P2 ;  /* 0xff80000007077808 */ /* 0x000fc40005000000 */
[-C--:B------:R-:W-:Y:S02]  /*16eb0*/  ISETP.GE.AND P2, PT, R9, R228.reuse, PT ;  /* 0x000000e40900720c */ /* 0x080fe40003f46270 */
[----:B------:R-:W-:Y:S02]  /*16ec0*/  FSEL R15, R15, -INF , !P4 ;  /* 0xff8000000f0f7808 */ /* 0x000fe40006000000 */
[-C--:B------:R-:W-:Y:S02]  /*16ed0*/  ISETP.GE.AND P4, PT, R31, R228.reuse, PT ;  /* 0x000000e41f00720c */ /* 0x080fe40003f86270 */
[----:B------:R-:W-:Y:S01]  /*16ee0*/  FSEL R11, R11, -INF , !P1 ;  /* 0xff8000000b0b7808 */ /* 0x000fe20004800000 */
[----:B-----5:R-:W-:Y:S01]  /*16ef0*/  FFMA.FTZ R13, -R223, R39, R26 ;  /* 0x00000027df0d7223 */ /* 0x020fe2000001011a */
[----:B------:R-:W-:Y:S01]  /*16f00*/  ISETP.GE.OR P2, PT, R9, R227, !P2 ;  /* 0x000000e30900720c */ /* 0x000fe20005746670 */
[----:B----4-:R-:W-:Y:S01]  /*16f10*/  FFMA.FTZ R9, -R223, R41, R22 ;  /* 0x00000029df097223 */ /* 0x010fe20000010116 */
[----:B------:R-:W-:-:S02]  /*16f20*/  ISETP.GE.AND P1, PT, R8, R228, PT ;  /* 0x000000e40800720c */ /* 0x000fc40003f26270 */
[----:B------:R-:W-:Y:S02]  /*16f30*/  FSEL R13, R13, -INF , !P3 ;  /* 0xff8000000d0d7808 */ /* 0x000fe40005800000 */
[-C--:B------:R-:W-:Y:S01]  /*16f40*/  ISETP.GE.OR P4, PT, R31, R227.reuse, !P4 ;  /* 0x000000e31f00720c */ /* 0x080fe20006786670 */
[----:B------:R-:W-:Y:S01]  /*16f50*/  IMAD.IADD R37, R224, 0x1, -R8 ;  /* 0x00000001e0257824 */ /* 0x000fe200078e0a08 */
[----:B------:R-:W-:Y:S01]  /*16f60*/  ISETP.GE.AND P3, PT, R10, R228, PT ;  /* 0x000000e40a00720c */ /* 0x000fe20003f66270 */
[----:B------:R-:W1:Y:S01]  /*16f70*/  I2F R24, R43 ;  /* 0x0000002b00187306 */ /* 0x000e620000201400 */
[----:B------:R-:W-:Y:S01]  /*16f80*/  ISETP.GE.OR P1, PT, R8, R227, !P1 ;  /* 0x000000e30800720c */ /* 0x000fe20004f26670 */
[----:B------:R-:W-:Y:S01]  /*16f90*/  FFMA.FTZ R8, -R223, R36, R12 ;  /* 0x00000024df087223 */ /* 0x000fe2000001010c */
[----:B------:R-:W-:Y:S02]  /*16fa0*/  IABS R35, R35 ;  /* 0x0000002300237213 */ /* 0x000fe40000000000 */
[----:B------:R-:W-:-:S02]  /*16fb0*/  FSEL R9, R9, -INF , !P4 ;  /* 0xff80000009097808 */ /* 0x000fc40006000000 */
[----:B------:R-:W-:Y:S02]  /*16fc0*/  ISETP.GE.OR P3, PT, R10, R227, !P3 ;  /* 0x000000e30a00720c */ /* 0x000fe40005f66670 */
[CC--:B------:R-:W-:Y:S02]  /*16fd0*/  ISETP.GE.AND P4, PT, R23.reuse, R228.reuse, PT ;  /* 0x000000e41700720c */ /* 0x0c0fe40003f86270 */
[----:B------:R-:W-:Y:S02]  /*16fe0*/  IABS R37, R37 ;  /* 0x0000002500257213 */ /* 0x000fe40000000000 */
[----:B------:R-:W-:Y:S01]  /*16ff0*/  FMNMX.FTZ R22, R32, R29, !PT ;  /* 0x0000001d20167209 */ /* 0x000fe20007810000 */
[----:B------:R-:W3:Y:S01]  /*17000*/  I2F R35, R35 ;  /* 0x0000002300237306 */ /* 0x000ee20000201400 */
[----:B------:R-:W-:Y:S02]  /*17010*/  FSEL R8, R8, -INF , !P3 ;  /* 0xff80000008087808 */ /* 0x000fe40005800000 */
[----:B------:R-:W-:Y:S01]  /*17020*/  ISETP.GE.OR P4, PT, R23, R227, !P4 ;  /* 0x000000e31700720c */ /* 0x000fe20006786670 */
[----:B------:R-:W-:Y:S01]  /*17030*/  IMAD.IADD R23, R224, 0x1, -R23 ;  /* 0x00000001e0177824 */ /* 0x000fe200078e0a17 */
[----:B------:R-:W-:-:S02]  /*17040*/  ISETP.GE.AND P3, PT, R21, R228, PT ;  /* 0x000000e41500720c */ /* 0x000fc40003f66270 */
[----:B------:R-:W-:Y:S01]  /*17050*/  FMNMX.FTZ R22, R19, R22, !PT ;  /* 0x0000001613167209 */ /* 0x000fe20007810000 */
[----:B------:R-:W4:Y:S01]  /*17060*/  I2F R37, R37 ;  /* 0x0000002500257306 */ /* 0x000f220000201400 */
[----:B------:R-:W-:Y:S01]  /*17070*/  ISETP.GE.OR P3, PT, R21, R227, !P3 ;  /* 0x000000e31500720c */ /* 0x000fe20005f66670 */
[----:B------:R-:W-:Y:S01]  /*17080*/  IMAD.IADD R20, R224, 0x1, -R21 ;  /* 0x00000001e0147824 */ /* 0x000fe200078e0a15 */
[----:B------:R-:W-:Y:S02]  /*17090*/  IABS R21, R23 ;  /* 0x0000001700157213 */ /* 0x000fe40000000000 */
[----:B------:R-:W-:Y:S01]  /*170a0*/  FMNMX.FTZ R23, R17, R22, !PT ;  /* 0x0000001611177209 */ /* 0x000fe20007810000 */
[----:B-1----:R-:W-:-:S03]  /*170b0*/  FFMA.FTZ R24, -R223, R24, R38 ;  /* 0x00000018df187223 */ /* 0x002fc60000010126 */
[----:B------:R-:W-:Y:S01]  /*170c0*/  FMNMX.FTZ R22, R6, R23, !PT ;  /* 0x0000001706167209 */ /* 0x000fe20007810000 */
[----:B------:R-:W-:Y:S01]  /*170d0*/  IMAD.IADD R12, R224, 0x1, -R25 ;  /* 0x00000001e00c7824 */ /* 0x000fe200078e0a19 */
[----:B------:R-:W-:Y:S02]  /*170e0*/  FSEL R166, R24, -INF , !P2 ;  /* 0xff80000018a67808 */ /* 0x000fe40005000000 */
[----:B------:R-:W-:Y:S01]  /*170f0*/  FMNMX.FTZ R23, R5, R22, !PT ;  /* 0x0000001605177209 */ /* 0x000fe20007810000 */
[C---:B---3--:R-:W-:Y:S01]  /*17100*/  FFMA.FTZ R10, -R223.reuse, R35, R34 ;  /* 0x00000023df0a7223 */ /* 0x048fe20000010122 */
[----:B------:R-:W-:Y:S01]  /*17110*/  FMNMX.FTZ R24, R18, R15, !PT ;  /* 0x0000000f12187209 */ /* 0x000fe20007810000 */
[----:B----4-:R-:W-:Y:S01]  /*17120*/  FFMA.FTZ R14, -R223, R37, R14 ;  /* 0x00000025df0e7223 */ /* 0x010fe2000001010e */
[----:B------:R-:W-:Y:S02]  /*17130*/  FMNMX.FTZ R23, R4, R23, !PT ;  /* 0x0000001704177209 */ /* 0x000fe40007810000 */
[----:B------:R-:W-:-:S02]  /*17140*/  FMNMX.FTZ R24, R13, R24, !PT ;  /* 0x000000180d187209 */ /* 0x000fc40007810000 */
[----:B------:R-:W-:Y:S02]  /*17150*/  IABS R12, R12 ;  /* 0x0000000c000c7213 */ /* 0x000fe40000000000 */
[----:B------:R-:W-:Y:S02]  /*17160*/  FSEL R10, R10, -INF , !P6 ;  /* 0xff8000000a0a7808 */ /* 0x000fe40007000000 */
[-C--:B------:R-:W-:Y:S02]  /*17170*/  ISETP.GE.AND P2, PT, R27, R228.reuse, PT ;  /* 0x000000e41b00720c */ /* 0x080fe40003f46270 */
[----:B------:R-:W-:Y:S02]  /*17180*/  ISETP.GE.AND P6, PT, R25, R228, PT ;  /* 0x000000e41900720c */ /* 0x000fe40003fc6270 */
[----:B------:R-:W-:Y:S02]  /*17190*/  FMNMX.FTZ R23, R2, R23, !PT ;  /* 0x0000001702177209 */ /* 0x000fe40007810000 */
[----:B------:R-:W-:-:S02]  /*171a0*/  FMNMX.FTZ R24, R7, R24, !PT ;  /* 0x0000001807187209 */ /* 0x000fc40007810000 */
[----:B------:R-:W-:Y:S01]  /*171b0*/  FSEL R169, R14, -INF , !P1 ;  /* 0xff8000000ea97808 */ /* 0x000fe20004800000 */
[----:B------:R-:W1:Y:S01]  /*171c0*/  I2F R12, R12 ;  /* 0x0000000c000c7306 */ /* 0x000e620000201400 */
[-C--:B------:R-:W-:Y:S01]  /*171d0*/  ISETP.GE.OR P2, PT, R27, R227.reuse, !P2 ;  /* 0x000000e31b00720c */ /* 0x080fe20005746670 */
[----:B------:R-:W-:Y:S01]  /*171e0*/  IMAD.IADD R27, R224, 0x1, -R27 ;  /* 0x00000001e01b7824 */ /* 0x000fe200078e0a1b */
[----:B------:R-:W-:Y:S02]  /*171f0*/  ISETP.GE.AND P1, PT, R3, R228, PT ;  /* 0x000000e40300720c */ /* 0x000fe40003f26270 */
[----:B------:R-:W-:Y:S02]  /*17200*/  ISETP.GE.OR P6, PT, R25, R227, !P6 ;  /* 0x000000e31900720c */ /* 0x000fe400077c6670 */
[----:B------:R-:W-:Y:S02]  /*17210*/  FMNMX.FTZ R22, R156, R23, !PT ;  /* 0x000000179c167209 */ /* 0x000fe40007810000 */
[----:B------:R-:W-:Y:S01]  /*17220*/  FMNMX.FTZ R25, R11, R24, !PT ;  /* 0x000000180b197209 */ /* 0x000fe20007810000 */
[----:B------:R-:W3:Y:S01]  /*17230*/  I2F R21, R21 ;  /* 0x0000001500157306 */ /* 0x000ee20000201400 */
[----:B------:R-:W-:-:S02]  /*17240*/  IABS R20, R20 ;  /* 0x0000001400147213 */ /* 0x000fc40000000000 */
[----:B------:R-:W-:Y:S01]  /*17250*/  ISETP.GE.OR P1, PT, R3, R227, !P1 ;  /* 0x000000e30300720c */ /* 0x000fe20004f26670 */
[----:B------:R-:W-:Y:S01]  /*17260*/  IMAD.IADD R3, R224, 0x1, -R3 ;  /* 0x00000001e0037824 */ /* 0x000fe200078e0a03 */
[----:B------:R-:W-:Y:S02]  /*17270*/  FMNMX.FTZ R23, R161, R22, !PT ;  /* 0x00000016a1177209 */ /* 0x000fe40007810000 */
[----:B------:R-:W-:Y:S02]  /*17280*/  IABS R14, R27 ;  /* 0x0000001b000e7213 */ /* 0x000fe40000000000 */
[----:B------:R-:W-:Y:S01]  /*17290*/  FMNMX.FTZ R26, R10, R25, !PT ;  /* 0x000000190a1a7209 */ /* 0x000fe20007810000 */
[----:B------:R-:W4:Y:S01]  /*172a0*/  I2F R20, R20 ;  /* 0x0000001400147306 */ /* 0x000f220000201400 */
[----:B------:R-:W-:Y:S01]  /*172b0*/  FMNMX.FTZ R24, R158, R23, !PT ;  /* 0x000000179e187209 */ /* 0x000fe20007810000 */
[----:B------:R-:W-:Y:S01]  /*172c0*/  IMAD.IADD R22, R224, 0x1, -R33 ;  /* 0x00000001e0167824 */ /* 0x000fe200078e0a21 */
[----:B------:R-:W-:-:S02]  /*172d0*/  IABS R3, R3 ;  /* 0x0000000300037213 */ /* 0x000fc40000000000 */
[----:B------:R-:W-:-:S03]  /*172e0*/  FMNMX.FTZ R23, R9, R26, !PT ;  /* 0x0000001a09177209 */ /* 0x000fc60007810000 */
[----:B------:R-:W5:Y:S01]  /*172f0*/  I2F R14, R14 ;  /* 0x0000000e000e7306 */ /* 0x000f620000201400 */
[----:B------:R-:W-:Y:S02]  /*17300*/  FMNMX.FTZ R23, R8, R23, !PT ;  /* 0x0000001708177209 */ /* 0x000fe40007810000 */
[----:B------:R-:W-:Y:S01]  /*17310*/  IABS R22, R22 ;  /* 0x0000001600167213 */ /* 0x000fe20000000000 */
[----:B-1----:R-:W-:Y:S01]  /*17320*/  FFMA.FTZ R12, -R223, R12, R28 ;  /* 0x0000000cdf0c7223 */ /* 0x002fe2000001011c */
[----:B------:R-:W-:-:S03]  /*17330*/  FMNMX.FTZ R25, R163, R24, !PT ;  /* 0x00000018a3197209 */ /* 0x000fc60007810000 */
[----:B------:R-:W1:Y:S01]  /*17340*/  I2F R3, R3 ;  /* 0x0000000300037306 */ /* 0x000e620000201400 */
[----:B------:R-:W-:Y:S01]  /*17350*/  FMNMX.FTZ R26, R166, R23, !PT ;  /* 0x00000017a61a7209 */ /* 0x000fe20007810000 */
[----:B---3--:R-:W-:Y:S01]  /*17360*/  FFMA.FTZ R21, -R223, R21, R30 ;  /* 0x00000015df157223 */ /* 0x008fe2000001011e */
[----:B------:R-:W-:Y:S02]  /*17370*/  FMNMX.FTZ R24, R174, R25, !PT ;  /* 0x00000019ae187209 */ /* 0x000fe40007810000 */
[----:B------:R-:W-:Y:S02]  /*17380*/  FSEL R171, R12, -INF , !P6 ;  /* 0xff8000000cab7808 */ /* 0x000fe40007000000 */
[----:B------:R-:W-:Y:S01]  /*17390*/  FMNMX.FTZ R26, R169, R26, !PT ;  /* 0x0000001aa91a7209 */ /* 0x000fe20007810000 */
[----:B------:R-:W3:Y:S01]  /*173a0*/  I2F R22, R22 ;  /* 0x0000001600167306 */ /* 0x000ee20000201400 */
[----:B------:R-:W-:Y:S01]  /*173b0*/  FMNMX.FTZ R23, R173, R24, !PT ;  /* 0x00000018ad177209 */ /* 0x000fe20007810000 */
[----:B----4-:R-:W-:Y:S01]  /*173c0*/  FFMA.FTZ R20, -R223, R20, R58 ;  /* 0x00000014df147223 */ /* 0x010fe2000001013a */
[----:B------:R-:W-:-:S02]  /*173d0*/  FSEL R172, R21, -INF , !P4 ;  /* 0xff80000015ac7808 */ /* 0x000fc40006000000 */
[----:B------:R-:W-:Y:S01]  /*173e0*/  FMNMX.FTZ R21, R171, R26, !PT ;  /* 0x0000001aab157209 */ /* 0x000fe20007810000 */
[C---:B-----5:R-:W-:Y:S01]  /*173f0*/  FFMA.FTZ R14, -R223.reuse, R14, R64 ;  /* 0x0000000edf0e7223 */ /* 0x060fe20000010140 */
[----:B------:R-:W-:Y:S02]  /*17400*/  FMNMX.FTZ R12, R170, R23, !PT ;  /* 0x00000017aa0c7209 */ /* 0x000fe40007810000 */
[----:B------:R-:W-:Y:S02]  /*17410*/  FSEL R142, R20, -INF , !P3 ;  /* 0xff800000148e7808 */ /* 0x000fe40005800000 */
[----:B------:R-:W-:Y:S01]  /*17420*/  FMNMX.FTZ R23, R172, R21, !PT ;  /* 0x00000015ac177209 */ /* 0x000fe20007810000 */
[----:B-1----:R-:W-:Y:S01]  /*17430*/  FFMA.FTZ R3, -R223, R3, R44 ;  /* 0x00000003df037223 */ /* 0x002fe2000001012c */
[----:B------:R-:W-:Y:S02]  /*17440*/  FSEL R141, R14, -INF , !P2 ;  /* 0xff8000000e8d7808 */ /* 0x000fe40005000000 */
[----:B------:R-:W-:-:S02]  /*17450*/  ISETP.GE.AND P4, PT, R33, R228, PT ;  /* 0x000000e42100720c */ /* 0x000fc40003f86270 */
[----:B------:R-:W-:Y:S01]  /*17460*/  FMNMX.FTZ R14, R142, R23, !PT ;  /* 0x000000178e0e7209 */ /* 0x000fe20007810000 */
[----:B---3--:R-:W-:Y:S01]  /*17470*/  FFMA.FTZ R16, -R223, R22, R16 ;  /* 0x00000016df107223 */ /* 0x008fe20000010110 */
[----:B------:R-:W-:Y:S02]  /*17480*/  FSEL R140, R3, -INF , !P1 ;  /* 0xff800000038c7808 */ /* 0x000fe40004800000 */
[----:B------:R-:W-:Y:S02]  /*17490*/  ISETP.GE.OR P4, PT, R33, R227, !P4 ;  /* 0x000000e32100720c */ /* 0x000fe40006786670 */
[----:B------:R-:W-:Y:S02]  /*174a0*/  FMNMX.FTZ R3, R141, R14, !PT ;  /* 0x0000000e8d037209 */ /* 0x000fe40007810000 */
[----:B------:R-:W-:Y:S02]  /*174b0*/  FMNMX.FTZ R12, R143, R12, !PT ;  /* 0x0000000c8f0c7209 */ /* 0x000fe40007810000 */
[----:B------:R-:W-:-:S02]  /*174c0*/  FSEL R162, R16, -INF , !P4 ;  /* 0xff80000010a27808 */ /* 0x000fc40006000000 */
[----:B------:R-:W-:Y:S01]  /*174d0*/  FMNMX.FTZ R3, R140, R3, !PT ;  /* 0x000000038c037209 */ /* 0x000fe20007810000 */
[----:B------:R-:W1:Y:S03]  /*174e0*/  SHFL.BFLY PT, R21, R12, 0x2, 0x1f ;  /* 0x0c401f000c157f89 */ /* 0x000e6600000e0000 */
[----:B------:R-:W-:-:S05]  /*174f0*/  FMNMX.FTZ R14, R162, R3, !PT ;  /* 0x00000003a20e7209 */ /* 0x000fca0007810000 */
[----:B------:R-:W3:Y:S01]  /*17500*/  SHFL.BFLY PT, R3, R14, 0x2, 0x1f ;  /* 0x0c401f000e037f89 */ /* 0x000ee200000e0000 */
[----:B-1----:R-:W-:-:S05]  /*17510*/  FMNMX.FTZ R21, R12, R21, !PT ;  /* 0x000000150c157209 */ /* 0x002fca0007810000 */
[----:B------:R-:W1:Y:S01]  /*17520*/  SHFL.BFLY PT, R132, R21, 0x1, 0x1f ;  /* 0x0c201f0015847f89 */ /* 0x000e6200000e0000 */
[----:B---3--:R-:W-:-:S05]  /*17530*/  FMNMX.FTZ R12, R14, R3, !PT ;  /* 0x000000030e0c7209 */ /* 0x008fca0007810000 */
[----:B------:R-:W3:Y:S01]  /*17540*/  SHFL.BFLY PT, R3, R12, 0x1, 0x1f ;  /* 0x0c201f000c037f89 */ /* 0x000ee200000e0000 */
[----:B------:R-:W-:-:S04]  /*17550*/  IMAD.SHL.U32 R205, R47, 0x2, RZ ;  /* 0x000000022fcd7824 */ /* 0x000fc800078e00ff */
[----:B------:R-:W-:Y:S01]  /*17560*/  IMAD R203, R48, 0x2, R205 ;  /* 0x0000000230cb7824 */ /* 0x000fe200078e02cd */
[----:B------:R-:W4:Y:S04]  /*17570*/  LDSM.16.MT88.4 R40, [R205+0xe000] ;  /* 0x00e00000cd28783b */ /* 0x000f280000004200 */
[----:B------:R-:W5:Y:S01]  /*17580*/  LDSM.16.MT88.4 R56, [R203+0xe000] ;  /* 0x00e00000cb38783b */ /* 0x000f620000004200 */
[----:B-1----:R-:W-:Y:S02]  /*17590*/  FMNMX.FTZ R132, R21, R132, !PT ;  /* 0x0000008415847209 */ /* 0x002fe40007810000 */
[----:B---3--:R-:W-:-:S03]  /*175a0*/  FMNMX.FTZ R3, R12, R3, !PT ;  /* 0x000000030c037209 */ /* 0x008fc60007810000 */
[C---:B--2---:R-:W-:Y:S01]  /*175b0*/  FMUL.FTZ R168, R167.reuse, R132 ;  /* 0x00000084a7a87220 */ /* 0x044fe20000410000 */
[----:B------:R-:W-:Y:S01]  /*175c0*/  FSETP.NEU.FTZ.AND P1, PT, R132, -INF , PT ;  /* 0xff8000008400780b */ /* 0x000fe20003f3d000 */
[----:B------:R-:W-:Y:S01]  /*175d0*/  IMAD R204, R50, 0x2, R205 ;  /* 0x0000000232cc7824 */ /* 0x000fe200078e02cd */
[----:B------:R-:W1:Y:S01]  /*175e0*/  LDSM.16.MT88.4 R124, [R205+0xc000] ;  /* 0x00c00000cd7c783b */ /* 0x000e620000004200 */
[----:B------:R-:W-:Y:S01]  /*175f0*/  FMUL.FTZ R160, R167, R3 ;  /* 0x00000003a7a07220 */ /* 0x000fe20000410000 */
[----:B------:R-:W-:Y:S02]  /*17600*/  FSEL R168, R168, RZ, P1 ;  /* 0x000000ffa8a87208 */ /* 0x000fe40000800000 */
[----:B------:R-:W-:Y:S01]  /*17610*/  FSETP.NEU.FTZ.AND P1, PT, R3, -INF , PT ;  /* 0xff8000000300780b */ /* 0x000fe20003f3d000 */
[----:B------:R-:W-:Y:S01]  /*17620*/  IMAD R202, R48, 0x2, R204 ;  /* 0x0000000230ca7824 */ /* 0x000fe200078e02cc */
[----:B------:R-:W2:Y:S02]  /*17630*/  LDSM.16.MT88.4 R116, [R204+0xc000] ;  /* 0x00c00000cc74783b */ /* 0x000ea40000004200 */
[----:B------:R-:W-:Y:S01]  /*17640*/  FSEL R160, R160, RZ, P1 ;  /* 0x000000ffa0a07208 */ /* 0x000fe20000800000 */
[-CC-:B------:R-:W-:Y:S01]  /*17650*/  FFMA.FTZ R155, R32, R167.reuse, -R168.reuse ;  /* 0x000000a7209b7223 */ /* 0x180fe200000108a8 */
[----:B------:R-:W3:Y:S01]  /*17660*/  LDSM.16.MT88.4 R108, [R203+0xc000] ;  /* 0x00c00000cb6c783b */ /* 0x000ee20000004200 */
[----:B------:R-:W-:-:S02]  /*17670*/  FFMA.FTZ R152, R29, R167, -R168 ;  /* 0x000000a71d987223 */ /* 0x000fc400000108a8 */
[-CC-:B------:R-:W-:Y:S01]  /*17680*/  FFMA.FTZ R150, R19, R167.reuse, -R168.reuse ;  /* 0x000000a713967223 */ /* 0x180fe200000108a8 */
[----:B------:R-:W1:Y:S01]  /*17690*/  LDSM.16.MT88.4 R100, [R202+0xc000] ;  /* 0x00c00000ca64783b */ /* 0x000e620000004200 */
[-C--:B------:R-:W-:Y:S02]  /*176a0*/  FFMA.FTZ R147, R17, R167.reuse, -R168 ;  /* 0x000000a711937223 */ /* 0x080fe400000108a8 */
[-CC-:B------:R-:W-:Y:S01]  /*176b0*/  FFMA.FTZ R154, R18, R167.reuse, -R160.reuse ;  /* 0x000000a7129a7223 */ /* 0x180fe200000108a0 */
[----:B------:R-:W1:Y:S01]  /*176c0*/  LDSM.16.MT88.4 R48, [R204+0xe000] ;  /* 0x00e00000cc30783b */ /* 0x000e620000004200 */
[-CC-:B------:R-:W-:Y:S02]  /*176d0*/  FFMA.FTZ R157, R15, R167.reuse, -R160.reuse ;  /* 0x000000a70f9d7223 */ /* 0x180fe400000108a0 */
[-CC-:B------:R-:W-:Y:S01]  /*176e0*/  FFMA.FTZ R159, R13, R167.reuse, -R160.reuse ;  /* 0x000000a70d9f7223 */ /* 0x180fe200000108a0 */
[----:B------:R-:W1:Y:S01]  /*176f0*/  LDSM.16.MT88.4 R64, [R202+0xe000] ;  /* 0x00e00000ca40783b */ /* 0x000e620000004200 */
[----:B------:R-:W-:-:S02]  /*17700*/  FFMA.FTZ R148, R7, R167, -R160 ;  /* 0x000000a707947223 */ /* 0x000fc400000108a0 */
[-CC-:B------:R-:W-:Y:S01]  /*17710*/  FFMA.FTZ R153, R6, R167.reuse, -R168.reuse ;  /* 0x000000a706997223 */ /* 0x180fe200000108a8 */
[----:B------:R-:W1:Y:S01]  /*17720*/  LDSM.16.MT88.4 R72, [R205+0x10000] ;  /* 0x01000000cd48783b */ /* 0x000e620000004200 */
[-CC-:B------:R-:W-:Y:S02]  /*17730*/  FFMA.FTZ R146, R5, R167.reuse, -R168.reuse ;  /* 0x000000a705927223 */ /* 0x180fe400000108a8 */
[-C--:B------:R-:W-:Y:S01]  /*17740*/  FFMA.FTZ R145, R4, R167.reuse, -R168 ;  /* 0x000000a704917223 */ /* 0x080fe200000108a8 */
[----:B------:R-:W1:Y:S01]  /*17750*/  LDSM.16.MT88.4 R80, [R204+0x10000] ;  /* 0x01000000cc50783b */ /* 0x000e620000004200 */
[----:B------:R-:W-:Y:S03]  /*17760*/  MUFU.EX2 R155, R155 ;  /* 0x0000009b009b7308 */ /* 0x000fe60000000800 */
[----:B------:R-:W1:Y:S04]  /*17770*/  LDSM.16.MT88.4 R88, [R203+0x10000] ;  /* 0x01000000cb58783b */ /* 0x000e680000004200 */
[----:B------:R-:W1:Y:S01]  /*17780*/  LDSM.16.MT88.4 R4, [R202+0x10000] ;  /* 0x01000000ca04783b */ /* 0x000e620000004200 */
[----:B------:R-:W1:Y:S01]  /*17790*/  MUFU.EX2 R152, R152 ;  /* 0x0000009800987308 */ /* 0x000e620000000800 */
[----:B------:R-:W-:-:S02]  /*177a0*/  FFMA.FTZ R151, R11, R167, -R160 ;  /* 0x000000a70b977223 */ /* 0x000fc400000108a0 */
[-CC-:B------:R-:W-:Y:S01]  /*177b0*/  FFMA.FTZ R144, R10, R167.reuse, -R160.reuse ;  /* 0x000000a70a907223 */ /* 0x180fe200000108a0 */
[----:B------:R-:W-:Y:S04]  /*177c0*/  LDSM.16.MT88.4 R16, [R203+0xe800] ;  /* 0x00e80000cb10783b */ /* 0x000fe80000004200 */
[----:B------:R-:W-:Y:S01]  /*177d0*/  MUFU.EX2 R150, R150 ;  /* 0x0000009600967308 */ /* 0x000fe20000000800 */
[-CC-:B------:R-:W-:Y:S01]  /*177e0*/  FFMA.FTZ R149, R9, R167.reuse, -R160.reuse ;  /* 0x000000a709957223 */ /* 0x180fe200000108a0 */
[----:B------:R-:W-:Y:S01]  /*177f0*/  LDSM.16.MT88.4 R20, [R205+0xc800] ;  /* 0x00c80000cd14783b */ /* 0x000fe20000004200 */
[----:B------:R-:W-:-:S03]  /*17800*/  FFMA.FTZ R134, R8, R167, -R160 ;  /* 0x000000a708867223 */ /* 0x000fc600000108a0 */
[----:B------:R-:W2:Y:S02]  /*17810*/  LDSM.16.MT88.4 R8, [R205+0xe800] ;  /* 0x00e80000cd08783b */ /* 0x000ea40000004200 */
[----:B------:R-:W1:Y:S01]  /*17820*/  MUFU.EX2 R147, R147 ;  /* 0x0000009300937308 */ /* 0x000e620000000800 */
[----:B------:R-:W-:Y:S01]  /*17830*/  FFMA.FTZ R2, R2, R167, -R168 ;  /* 0x000000a702027223 */ /* 0x000fe200000108a8 */
[----:B------:R-:W2:Y:S04]  /*17840*/  LDSM.16.MT88.4 R12, [R202+0xe800] ;  /* 0x00e80000ca0c783b */ /* 0x000ea80000004200 */
[----:B------:R-:W-:Y:S02]  /*17850*/  LDSM.16.MT88.4 R136, [R204+0xc800] ;  /* 0x00c80000cc88783b */ /* 0x000fe40000004200 */
[----:B------:R-:W-:Y:S02]  /*17860*/  MUFU.EX2 R154, R154 ;  /* 0x0000009a009a7308 */ /* 0x000fe40000000800 */
[----:B------:R-:W-:Y:S04]  /*17870*/  LDSM.16.MT88.4 R32, [R203+0xc800] ;  /* 0x00c80000cb20783b */ /* 0x000fe80000004200 */
[----:B------:R-:W-:Y:S02]  /*17880*/  LDSM.16.MT88.4 R28, [R202+0xc800] ;  /* 0x00c80000ca1c783b */ /* 0x000fe40000004200 */
[----:B------:R-:W1:Y:S02]  /*17890*/  MUFU.EX2 R157, R157 ;  /* 0x0000009d009d7308 */ /* 0x000e640000000800 */
[----:B------:R-:W-:Y:S06]  /*178a0*/  LDSM.16.MT88.4 R24, [R204+0xe800] ;  /* 0x00e80000cc18783b */ /* 0x000fec0000004200 */
[----:B------:R-:W-:Y:S08]  /*178b0*/  MUFU.EX2 R159, R159 ;  /* 0x0000009f009f7308 */ /* 0x000ff00000000800 */
[----:B------:R-:W2:Y:S01]  /*178c0*/  MUFU.EX2 R148, R148 ;  /* 0x0000009400947308 */ /* 0x000ea20000000800 */
[----:B-1----:R-:W-:-:S02]  /*178d0*/  F2FP.PACK_AB R96, R152, R155 ;  /* 0x0000009b9860723e */ /* 0x002fc400000000ff */
[----:B------:R-:W-:Y:S02]  /*178e0*/  F2FP.PACK_AB R98, R147, R150 ;  /* 0x000000969362723e */ /* 0x000fe400000000ff */
[----:B------:R-:W-:Y:S02]  /*178f0*/  F2FP.PACK_AB R97, R157, R154 ;  /* 0x0000009a9d61723e */ /* 0x000fe400000000ff */
[----:B--2---:R-:W-:Y:S01]  /*17900*/  F2FP.PACK_AB R99, R148, R159 ;  /* 0x0000009f9463723e */ /* 0x004fe200000000ff */
[----:B------:R-:W-:Y:S06]  /*17910*/  MUFU.EX2 R153, R153 ;  /* 0x0000009900997308 */ /* 0x000fec0000000800 */
[C---:B----4-:R-:W-:Y:S02]  /*17920*/  HMMA.16816.F32 R36, R96.reuse, R40, RZ ;  /* 0x000000286024723c */ /* 0x050fe400000018ff */
[----:B------:R-:W1:Y:S06]  /*17930*/  MUFU.EX2 R146, R146 ;  /* 0x0000009200927308 */ /* 0x000e6c0000000800 */
[C---:B-----5:R-:W-:Y:S02]  /*17940*/  HMMA.16816.F32 R52, R96.reuse, R56, RZ ;  /* 0x000000386034723c */ /* 0x060fe400000018ff */
[----:B------:R-:W-:Y:S06]  /*17950*/  MUFU.EX2 R145, R145 ;  /* 0x0000009100917308 */ /* 0x000fec0000000800 */
[C---:B------:R-:W-:Y:S02]  /*17960*/  HMMA.16816.F32 R40, R96.reuse, R42, RZ ;  /* 0x0000002a6028723c */ /* 0x040fe400000018ff */
[----:B------:R-:W-:Y:S06]  /*17970*/  MUFU.EX2 R2, R2 ;  /* 0x0000000200027308 */ /* 0x000fec0000000800 */
[C---:B------:R-:W-:Y:S02]  /*17980*/  HMMA.16816.F32 R56, R96.reuse, R58, RZ ;  /* 0x0000003a6038723c */ /* 0x040fe400000018ff */
[----:B------:R-:W-:Y:S08]  /*17990*/  MUFU.EX2 R151, R151 ;  /* 0x0000009700977308 */ /* 0x000ff00000000800 */
[----:B------:R-:W2:Y:S08]  /*179a0*/  MUFU.EX2 R144, R144 ;  /* 0x0000009000907308 */ /* 0x000eb00000000800 */
[----:B------:R-:W-:Y:S08]  /*179b0*/  MUFU.EX2 R149, R149 ;  /* 0x0000009500957308 */ /* 0x000ff00000000800 */
[----:B------:R-:W4:Y:S01]  /*179c0*/  MUFU.EX2 R134, R134 ;  /* 0x0000008600867308 */ /* 0x000f220000000800 */
[C---:B------:R-:W-:Y:S08]  /*179d0*/  HMMA.16816.F32 R128, R96.reuse, R124, RZ ;  /* 0x0000007c6080723c */ /* 0x040ff000000018ff */
[C---:B------:R-:W-:Y:S08]  /*179e0*/  HMMA.16816.F32 R120, R96.reuse, R116, RZ ;  /* 0x000000746078723c */ /* 0x040ff000000018ff */
[C---:B---3--:R-:W-:Y:S08]  /*179f0*/  HMMA.16816.F32 R112, R96.reuse, R108, RZ ;  /* 0x0000006c6070723c */ /* 0x048ff000000018ff */
[C---:B------:R-:W-:Y:S08]  /*17a00*/  HMMA.16816.F32 R104, R96.reuse, R100, RZ ;  /* 0x000000646068723c */ /* 0x040ff000000018ff */
        /* <DEDUP_REMOVED lines=14> */
[C---:B------:R-:W-:Y:S07]  /*17af0*/  HMMA.16816.F32 R92, R96.reuse, R4, RZ ;  /* 0x00000004605c723c */ /* 0x040fee00000018ff */
[----:B-1----:R-:W-:Y:S01]  /*17b00*/  F2FP.PACK_AB R4, R146, R153 ;  /* 0x000000999204723e */ /* 0x002fe200000000ff */
[----:B------:R-:W-:Y:S01]  /*17b10*/  HMMA.16816.F32 R96, R96, R6, RZ ;  /* 0x000000066060723c */ /* 0x000fe200000018ff */
[----:B--2---:R-:W-:-:S06]  /*17b20*/  F2FP.PACK_AB R5, R144, R151 ;  /* 0x000000979005723e */ /* 0x004fcc00000000ff */
[----:B------:R-:W-:Y:S02]  /*17b30*/  F2FP.PACK_AB R6, R2, R145 ;  /* 0x000000910206723e */ /* 0x000fe400000000ff */
[----:B----4-:R-:W-:-:S07]  /*17b40*/  F2FP.PACK_AB R7, R134, R149 ;  /* 0x000000958607723e */ /* 0x010fce00000000ff */
[C---:B------:R-:W-:Y:S08]  /*17b50*/  HMMA.16816.F32 R36, R4.reuse, R8, R36 ;  /* 0x000000080424723c */ /* 0x040ff00000001824 */
        /* <DEDUP_REMOVED lines=15> */
[----:B------:R-:W-:Y:S01]  /*17c50*/  HMMA.16816.F32 R88, R4, R18, R88 ;  /* 0x000000120458723c */ /* 0x000fe20000001858 */
[----:B------:R-:W2:Y:S01]  /*17c60*/  LDSM.16.MT88.4 R16, [R204+0xd000] ;  /* 0x00d00000cc10783b */ /* 0x000ea20000004200 */
[----:B------:R-:W-:-:S02]  /*17c70*/  FFMA.FTZ R156, R156, R167, -R168 ;  /* 0x000000a79c9c7223 */ /* 0x000fc400000108a8 */
[-CC-:B------:R-:W-:Y:S02]  /*17c80*/  FFMA.FTZ R161, R161, R167.reuse, -R168.reuse ;  /* 0x000000a7a1a17223 */ /* 0x180fe400000108a8 */
[-CC-:B------:R-:W-:Y:S02]  /*17c90*/  FFMA.FTZ R158, R158, R167.reuse, -R168.reuse ;  /* 0x000000a79e9e7223 */ /* 0x180fe400000108a8 */
[-C--:B------:R-:W-:Y:S02]  /*17ca0*/  FFMA.FTZ R163, R163, R167.reuse, -R168 ;  /* 0x000000a7a3a37223 */ /* 0x080fe400000108a8 */
[-CC-:B------:R-:W-:Y:S02]  /*17cb0*/  FFMA.FTZ R166, R166, R167.reuse, -R160.reuse ;  /* 0x000000a7a6a67223 */ /* 0x180fe400000108a0 */
[-CC-:B------:R-:W-:Y:S02]  /*17cc0*/  FFMA.FTZ R169, R169, R167.reuse, -R160.reuse ;  /* 0x000000a7a9a97223 */ /* 0x180fe400000108a0 */
[----:B------:R-:W-:-:S02]  /*17cd0*/  FFMA.FTZ R171, R171, R167, -R160 ;  /* 0x000000a7abab7223 */ /* 0x000fc400000108a0 */
[-C--:B------:R-:W-:Y:S01]  /*17ce0*/  FFMA.FTZ R172, R172, R167.reuse, -R160 ;  /* 0x000000a7acac7223 */ /* 0x080fe200000108a0 */
[C---:B------:R-:W-:Y:S01]  /*17cf0*/  HMMA.16816.F32 R120, R4.reuse, R136, R120 ;  /* 0x000000880478723c */ /* 0x040fe20000001878 */
[----:B------:R-:W-:Y:S07]  /*17d00*/  MUFU.EX2 R156, R156 ;  /* 0x0000009c009c7308 */ /* 0x000fee0000000800 */
[C---:B------:R-:W-:Y:S01]  /*17d10*/  HMMA.16816.F32 R116, R4.reuse, R138, R116 ;  /* 0x0000008a0474723c */ /* 0x040fe20000001874 */
[----:B------:R-:W5:Y:S01]  /*17d20*/  MUFU.EX2 R161, R161 ;  /* 0x000000a100a17308 */ /* 0x000f620000000800 */
[----:B------:R-:W-:Y:S01]  /*17d30*/  FFMA.FTZ R174, R174, R167, -R168 ;  /* 0x000000a7aeae7223 */ /* 0x000fe200000108a8 */
[----:B------:R-:W-:Y:S06]  /*17d40*/  LDSM.16.MT88.4 R136, [R203+0xd800] ;  /* 0x00d80000cb88783b */ /* 0x000fec0000004200 */
[----:B------:R-:W-:Y:S08]  /*17d50*/  MUFU.EX2 R158, R158 ;  /* 0x0000009e009e7308 */ /* 0x000ff00000000800 */
[----:B------:R-:W1:Y:S08]  /*17d60*/  MUFU.EX2 R163, R163 ;  /* 0x000000a300a37308 */ /* 0x000e700000000800 */
[----:B------:R-:W-:Y:S08]  /*17d70*/  MUFU.EX2 R166, R166 ;  /* 0x000000a600a67308 */ /* 0x000ff00000000800 */
[----:B------:R-:W1:Y:S08]  /*17d80*/  MUFU.EX2 R169, R169 ;  /* 0x000000a900a97308 */ /* 0x000e700000000800 */
[----:B------:R-:W-:Y:S08]  /*17d90*/  MUFU.EX2 R171, R171 ;  /* 0x000000ab00ab7308 */ /* 0x000ff00000000800 */
[----:B------:R-:W1:Y:S01]  /*17da0*/  MUFU.EX2 R172, R172 ;  /* 0x000000ac00ac7308 */ /* 0x000e620000000800 */
        /* <DEDUP_REMOVED lines=15> */
[----:B-----5:R-:W-:-:S02]  /*17ea0*/  F2FP.PACK_AB R4, R161, R156 ;  /* 0x0000009ca104723e */ /* 0x020fc400000000ff */
[----:B-1----:R-:W-:Y:S02]  /*17eb0*/  F2FP.PACK_AB R6, R163, R158 ;  /* 0x0000009ea306723e */ /* 0x002fe400000000ff */
[----:B------:R-:W-:Y:S02]  /*17ec0*/  F2FP.PACK_AB R5, R169, R166 ;  /* 0x000000a6a905723e */ /* 0x000fe400000000ff */
[----:B------:R-:W-:-:S07]  /*17ed0*/  F2FP.PACK_AB R7, R172, R171 ;  /* 0x000000abac07723e */ /* 0x000fce00000000ff */
        /* <DEDUP_REMOVED lines=26> */
[-C--:B------:R-:W-:Y:S02]  /*18080*/  FFMA.FTZ R233, R143, R167.reuse, -R168 ;  /* 0x000000a78fe97223 */ /* 0x080fe400000108a8 */
[-CC-:B------:R-:W-:Y:S02]  /*18090*/  FFMA.FTZ R168, R142, R167.reuse, -R160.reuse ;  /* 0x000000a78ea87223 */ /* 0x180fe400000108a0 */
[-CC-:B------:R-:W-:Y:S02]  /*180a0*/  FFMA.FTZ R175, R141, R167.reuse, -R160.reuse ;  /* 0x000000a78daf7223 */ /* 0x180fe400000108a0 */
[-CC-:B------:R-:W-:Y:S02]  /*180b0*/  FFMA.FTZ R176, R140, R167.reuse, -R160.reuse ;  /* 0x000000a78cb07223 */ /* 0x180fe400000108a0 */
[----:B------:R-:W-:Y:S01]  /*180c0*/  FFMA.FTZ R231, R162, R167, -R160 ;  /* 0x000000a7a2e77223 */ /* 0x000fe200000108a0 */
[C---:B------:R-:W-:Y:S01]  /*180d0*/  HMMA.16816.F32 R68, R4.reuse, R20, R68 ;  /* 0x000000140444723c */ /* 0x040fe20000001844 */
[----:B------:R-:W-:Y:S01]  /*180e0*/  MUFU.EX2 R174, R174 ;  /* 0x000000ae00ae7308 */ /* 0x000fe20000000800 */
[----:B------:R-:W-:Y:S01]  /*180f0*/  FADD.FTZ R155, R155, R152 ;  /* 0x000000989b9b7221 */ /* 0x000fe20000010000 */
[----:B------:R-:W4:Y:S05]  /*18100*/  LDSM.16.MT88.4 R140, [R204+0xd800] ;  /* 0x00d80000cc8c783b */ /* 0x000f2a0000004200 */
[C---:B------:R-:W-:Y:S01]  /*18110*/  HMMA.16816.F32 R72, R4.reuse, R22, R72 ;  /* 0x000000160448723c */ /* 0x040fe20000001848 */
[----:B------:R-:W5:Y:S08]  /*18120*/  MUFU.EX2 R173, R173 ;  /* 0x000000ad00ad7308 */ /* 0x000f700000000800 */
[----:B------:R-:W-:Y:S08]  /*18130*/  MUFU.EX2 R170, R170 ;  /* 0x000000aa00aa7308 */ /* 0x000ff00000000800 */
[----:B------:R-:W1:Y:S08]  /*18140*/  MUFU.EX2 R233, R233 ;  /* 0x000000e900e97308 */ /* 0x000e700000000800 */
[----:B------:R-:W-:Y:S08]  /*18150*/  MUFU.EX2 R168, R168 ;  /* 0x000000a800a87308 */ /* 0x000ff00000000800 */
[----:B------:R-:W1:Y:S08]  /*18160*/  MUFU.EX2 R175, R175 ;  /* 0x000000af00af7308 */ /* 0x000e700000000800 */
[----:B------:R-:W-:Y:S08]  /*18170*/  MUFU.EX2 R176, R176 ;  /* 0x000000b000b07308 */ /* 0x000ff00000000800 */
[----:B------:R-:W1:Y:S01]  /*18180*/  MUFU.EX2 R231, R231 ;  /* 0x000000e700e77308 */ /* 0x000e620000000800 */
[----:B------:R-:W-:Y:S01]  /*18190*/  FADD.FTZ R154, R154, R157 ;  /* 0x0000009d9a9a7221 */ /* 0x000fe20000010000 */
[----:B------:R-:W-:Y:S01]  /*181a0*/  HMMA.16816.F32 R112, R4, R32, R112 ;  /* 0x000000200470723c */ /* 0x000fe20000001870 */
[----:B------:R-:W-:Y:S01]  /*181b0*/  FADD.FTZ R150, R150, R155 ;  /* 0x0000009b96967221 */ /* 0x000fe20000010000 */
[----:B------:R-:W-:Y:S01]  /*181c0*/  LDSM.16.MT88.4 R20, [R202+0xf800] ;  /* 0x00f80000ca14783b */ /* 0x000fe20000004200 */
[----:B------:R-:W-:-:S05]  /*181d0*/  FADD.FTZ R159, R159, R154 ;  /* 0x0000009a9f9f7221 */ /* 0x000fca0000010000 */
[----:B------:R-:W-:Y:S01]  /*181e0*/  HMMA.16816.F32 R108, R4, R34, R108 ;  /* 0x00000022046c723c */ /* 0x000fe2000000186c */
[----:B------:R-:W-:Y:S01]  /*181f0*/  FADD.FTZ R150, R147, R150 ;  /* 0x0000009693967221 */ /* 0x000fe20000010000 */
[----:B------:R-:W2:Y:S01]  /*18200*/  LDSM.16.MT88.4 R32, [R202+0xd800] ;  /* 0x00d80000ca20783b */ /* 0x000ea20000004200 */
[----:B------:R-:W-:-:S05]  /*18210*/  FADD.FTZ R148, R148, R159 ;  /* 0x0000009f94947221 */ /* 0x000fca0000010000 */
[C---:B------:R-:W-:Y:S08]  /*18220*/  HMMA.16816.F32 R104, R4.reuse, R28, R104 ;  /* 0x0000001c0468723c */ /* 0x040ff00000001868 */
[C---:B------:R-:W-:Y:S08]  /*18230*/  HMMA.16816.F32 R100, R4.reuse, R30, R100 ;  /* 0x0000001e0464723c */ /* 0x040ff00000001864 */
[C---:B------:R-:W-:Y:S08]  /*18240*/  HMMA.16816.F32 R44, R4.reuse, R24, R44 ;  /* 0x00000018042c723c */ /* 0x040ff0000000182c */
[----:B------:R-:W-:Y:S01]  /*18250*/  HMMA.16816.F32 R48, R4, R26, R48 ;  /* 0x0000001a0430723c */ /* 0x000fe20000001830 */
[----:B------:R-:W-:Y:S01]  /*18260*/  FADD.FTZ R153, R153, R150 ;  /* 0x0000009699997221 */ /* 0x000fe20000010000 */
[----:B------:R-:W2:Y:S01]  /*18270*/  LDSM.16.MT88.4 R28, [R204+0xf800] ;  /* 0x00f80000cc1c783b */ /* 0x000ea20000004200 */
[----:B------:R-:W-:-:S03]  /*18280*/  FADD.FTZ R151, R151, R148 ;  /* 0x0000009497977221 */ /* 0x000fc60000010000 */
[----:B------:R-:W2:Y:S01]  /*18290*/  LDSM.16.MT88.4 R24, [R203+0xf800] ;  /* 0x00f80000cb18783b */ /* 0x000ea20000004200 */
[----:B-----5:R-:W-:Y:S02]  /*182a0*/  F2FP.PACK_AB R4, R173, R174 ;  /* 0x000000aead04723e */ /* 0x020fe400000000ff */
[----:B-1----:R-:W-:Y:S02]  /*182b0*/  F2FP.PACK_AB R6, R233, R170 ;  /* 0x000000aae906723e */ /* 0x002fe400000000ff */
[----:B------:R-:W-:Y:S02]  /*182c0*/  F2FP.PACK_AB R5, R175, R168 ;  /* 0x000000a8af05723e */ /* 0x000fe400000000ff */
[----:B------:R-:W-:Y:S01]  /*182d0*/  F2FP.PACK_AB R7, R231, R176 ;  /* 0x000000b0e707723e */ /* 0x000fe200000000ff */
[----:B------:R-:W-:Y:S02]  /*182e0*/  FADD.FTZ R146, R146, R153 ;  /* 0x0000009992927221 */ /* 0x000fe40000010000 */
[----:B------:R-:W-:-:S04]  /*182f0*/  FADD.FTZ R144, R144, R151 ;  /* 0x0000009790907221 */ /* 0x000fc80000010000 */
[C---:B---3--:R-:W-:Y:S08]  /*18300*/  HMMA.16816.F32 R128, R4.reuse, R12, R128 ;  /* 0x0000000c0480723c */ /* 0x048ff00000001880 */
[C---:B------:R-:W-:Y:S01]  /*18310*/  HMMA.16816.F32 R124, R4.reuse, R14, R124 ;  /* 0x0000000e047c723c */ /* 0x040fe2000000187c */
[----:B------:R-:W1:Y:S07]  /*18320*/  LDSM.16.MT88.4 R12, [R204+0x11800] ;  /* 0x01180000cc0c783b */ /* 0x000e6e0000004200 */
[C---:B------:R-:W-:Y:S08]  /*18330*/  HMMA.16816.F32 R36, R4.reuse, R8, R36 ;  /* 0x000000080424723c */ /* 0x040ff00000001824 */
[C---:B------:R-:W-:Y:S01]  /*18340*/  HMMA.16816.F32 R40, R4.reuse, R10, R40 ;  /* 0x0000000a0428723c */ /* 0x040fe20000001828 */
[----:B------:R-:W3:Y:S07]  /*18350*/  LDSM.16.MT88.4 R8, [R203+0x11800] ;  /* 0x01180000cb08783b */ /* 0x000eee0000004200 */
[C---:B--2---:R-:W-:Y:S08]  /*18360*/  HMMA.16816.F32 R68, R4.reuse, R16, R68 ;  /* 0x000000100444723c */ /* 0x044ff00000001844 */
[----:B------:R-:W-:Y:S01]  /*18370*/  HMMA.16816.F32 R72, R4, R18, R72 ;  /* 0x000000120448723c */ /* 0x000fe20000001848 */
[----:B------:R-:W2:Y:S01]  /*18380*/  LDSM.16.MT88.4 R16, [R202+0x11800] ;  /* 0x01180000ca10783b */ /* 0x000ea20000004200 */
[----:B------:R-:W-:-:S02]  /*18390*/  FADD.FTZ R145, R145, R146 ;  /* 0x0000009291917221 */ /* 0x000fc40000010000 */
[----:B------:R-:W-:Y:S02]  /*183a0*/  FADD.FTZ R149, R149, R144 ;  /* 0x0000009095957221 */ /* 0x000fe40000010000 */
[----:B------:R-:W-:Y:S02]  /*183b0*/  FADD.FTZ R145, R2, R145 ;  /* 0x0000009102917221 */ /* 0x000fe40000010000 */
[----:B------:R-:W-:Y:S02]  /*183c0*/  FADD.FTZ R149, R134, R149 ;  /* 0x0000009586957221 */ /* 0x000fe40000010000 */
[----:B------:R-:W-:Y:S02]  /*183d0*/  FADD.FTZ R156, R156, R145 ;  /* 0x000000919c9c7221 */ /* 0x000fe40000010000 */
[----:B------:R-:W-:Y:S02]  /*183e0*/  FADD.FTZ R166, R166, R149 ;  /* 0x00000095a6a67221 */ /* 0x000fe40000010000 */
        /* <DEDUP_REMOVED lines=9> */
[----:B------:R-:W-:Y:S01]  /*18480*/  FADD.FTZ R175, R175, R168 ;  /* 0x000000a8afaf7221 */ /* 0x000fe20000010000 */
[----:B----4-:R-:W-:Y:S01]  /*18490*/  HMMA.16816.F32 R120, R4, R140, R120 ;  /* 0x0000008c0478723c */ /* 0x010fe20000001878 */
[----:B------:R-:W-:Y:S02]  /*184a0*/  FADD.FTZ R170, R170, R173 ;  /* 0x000000adaaaa7221 */ /* 0x000fe40000010000 */
[----:B------:R-:W-:Y:S02]  /*184b0*/  FADD.FTZ R176, R176, R175 ;  /* 0x000000afb0b07221 */ /* 0x000fe40000010000 */
[----:B------:R-:W-:-:S03]  /*184c0*/  FADD.FTZ R233, R233, R170 ;  /* 0x000000aae9e97221 */ /* 0x000fc60000010000 */
[----:B------:R-:W-:Y:S01]  /*184d0*/  HMMA.16816.F32 R116, R4, R142, R116 ;  /* 0x0000008e0474723c */ /* 0x000fe20000001874 */
[----:B------:R-:W-:-:S07]  /*184e0*/  FADD.FTZ R231, R231, R176 ;  /* 0x000000b0e7e77221 */ /* 0x000fce0000010000 */
        /* <DEDUP_REMOVED lines=18> */
[----:B------:R-:W-:Y:S01]  /*18610*/  ULDC.64 UR4, c[0x0][0x40] ;  /* 0x0000100000047ab9 */ /* 0x000fe20000000a00 */
[----:B------:R-:W-:-:S04]  /*18620*/  DEPBAR.LE SB0, 0x0 ;  /* 0x000080000000791a */ /* 0x000fc80000000000 */
[----:B------:R-:W-:Y:S01]  /*18630*/  UIADD3 UR4, UP0, UR4, 0x160, URZ ;  /* 0x0000016004047890 */ /* 0x000fe2000ff1e03f */
[----:B------:R-:W-:-:S03]  /*18640*/  IADD3 R219, R133, -0x2, RZ ;  /* 0xfffffffe85db7810 */ /* 0x000fc60007ffe0ff */
[----:B------:R-:W-:Y:S02]  /*18650*/  UIADD3.X UR5, URZ, UR5, URZ, UP0, !UPT ;  /* 0x000000053f057290 */ /* 0x000fe400087fe43f */
[----:B------:R-:W-:-:S04]  /*18660*/  IMAD.U32 R180, RZ, RZ, UR4 ;  /* 0x00000004ffb47e24 */ /* 0x000fc8000f8e00ff */
[----:B------:R-:W-:Y:S01]  /*18670*/  MOV R181, UR5 ;  /* 0x0000000500b57c02 */ /* 0x000fe20008000f00 */
[----:B------:R-:W-:Y:S01]  /*18680*/  WARPSYNC 0xffffffff ;  /* 0xffffffff00007948 */ /* 0x000fe20003800000 */
[----:B------:R-:W-:Y:S01]  /*18690*/  BSSY B0, `(.L_x_7283) ;  /* 0x0000045000007945 */ /* 0x000fe20003800000 */
[----:B------:R-:W-:Y:S06]  /*186a0*/  BAR.SYNC.DEFER_BLOCKING 0x0 ;  /* 0x0000000000007b1d */ /* 0x000fec0000010000 */
[----:B------:R-:W-:Y:S05]  /*186b0*/  @!P0 BRA `(.L_x_7284) ;  /* 0x000003e000008947 */ /* 0x000fea0003800000 */
[----:B------:R-:W-:Y:S02]  /*186c0*/  ULDC.64 UR4, c[0x0][0x118] ;  /* 0x0000460000047ab9 */ /* 0x000fe40000000a00 */
[----:B------:R-:W2:Y:S01]  /*186d0*/  LD.E R11, [R180.64+0x170] ;  /* 0x00017004b40b7980 */ /* 0x000ea2000c101900 */
[----:B------:R-:W-:-:S05]  /*186e0*/  IMAD.SHL.U32 R2, R219, 0x40, RZ ;  /* 0x00000040db027824 */ /* 0x000fca00078e00ff */
[C---:B------:R-:W-:Y:S02]  /*186f0*/  IADD3 R10, R2.reuse, 0x40, RZ ;  /* 0x00000040020a7810 */ /* 0x040fe40007ffe0ff */
[----:B------:R-:W-:Y:S02]  /*18700*/  IABS R4, R2 ;  /* 0x0000000200047213 */ /* 0x000fe40000000000 */
[-C--:B--2---:R-:W-:Y:S02]  /*18710*/  IABS R7, R11.reuse ;  /* 0x0000000b00077213 */ /* 0x084fe40000000000 */
[-C--:B------:R-:W-:Y:S02]  /*18720*/  IABS R5, R11.reuse ;  /* 0x0000000b00057213 */ /* 0x080fe40000000000 */
[----:B------:R-:W1:Y:S01]  /*18730*/  I2F.RP R8, R7 ;  /* 0x0000000700087306 */ /* 0x000e620000209400 */
[----:B------:R-:W-:Y:S02]  /*18740*/  LOP3.LUT R2, R2, R11, RZ, 0x3c, !PT ;  /* 0x0000000b02027212 */ /* 0x000fe400078e3cff */
[----:B------:R-:W-:-:S02]  /*18750*/  IMAD.MOV R5, RZ, RZ, -R5 ;  /* 0x000000ffff057224 */ /* 0x000fc400078e0a05 */
[----:B------:R-:W-:-:S03]  /*18760*/  ISETP.GE.AND P1, PT, R2, RZ, PT ;  /* 0x000000ff0200720c */ /* 0x000fc60003f26270 */
[----:B-1----:R-:W1:Y:S02]  /*18770*/  MUFU.RCP R12, R8 ;  /* 0x00000008000c7308 */ /* 0x002e640000001000 */
[----:B-1----:R-:W-:-:S06]  /*18780*/  IADD3 R12, R12, 0xffffffe, RZ ;  /* 0x0ffffffe0c0c7810 */ /* 0x002fcc0007ffe0ff */
[----:B------:R-:W1:Y:S02]  /*18790*/  F2I.FTZ.U32.TRUNC.NTZ R13, R12 ;  /* 0x0000000c000d7305 */ /* 0x000e64000021f000 */
[--C-:B-1----:R-:W-:Y:S02]  /*187a0*/  IMAD.MOV R6, RZ, RZ, -R13.reuse ;  /* 0x000000ffff067224 */ /* 0x102fe400078e0a0d */
[----:B------:R-:W-:Y:S02]  /*187b0*/  IMAD.MOV.U32 R12, RZ, RZ, RZ ;  /* 0x000000ffff0c7224 */ /* 0x000fe400078e00ff */
[----:B------:R-:W-:Y:S01]  /*187c0*/  IMAD R9, R6, R7, RZ ;  /* 0x0000000706097224 */ /* 0x000fe200078e02ff */
[----:B------:R-:W-:Y:S02]  /*187d0*/  IABS R6, R10 ;  /* 0x0000000a00067213 */ /* 0x000fe40000000000 */
[----:B------:R-:W-:Y:S01]  /*187e0*/  LOP3.LUT R10, R10, R11, RZ, 0x3c, !PT ;  /* 0x0000000b0a0a7212 */ /* 0x000fe200078e3cff */
[----:B------:R-:W-:-:S02]  /*187f0*/  IMAD.HI.U32 R9, R13, R9, R12 ;  /* 0x000000090d097227 */ /* 0x000fc400078e000c */
[----:B------:R-:W2:Y:S01]  /*18800*/  LD.E.64 R12, [R180.64+0x28] ;  /* 0x00002804b40c7980 */ /* 0x000ea2000c101b00 */
[----:B------:R-:W-:-:S03]  /*18810*/  ISETP.GE.AND P3, PT, R10, RZ, PT ;  /* 0x000000ff0a00720c */ /* 0x000fc60003f66270 */
[----:B------:R-:W-:-:S04]  /*18820*/  IMAD.HI.U32 R8, R9, R4, RZ ;  /* 0x0000000409087227 */ /* 0x000fc800078e00ff */
[----:B------:R-:W-:-:S04]  /*18830*/  IMAD.HI.U32 R9, R9, R6, RZ ;  /* 0x0000000609097227 */ /* 0x000fc800078e00ff */
[-C--:B------:R-:W-:Y:S02]  /*18840*/  IMAD R4, R8, R5.reuse, R4 ;  /* 0x0000000508047224 */ /* 0x080fe400078e0204 */
        /* <DEDUP_REMOVED lines=8> */
[----:B------:R-:W-:Y:S02]  /*188d0*/  @!P4 IADD3 R9, R9, 0x1, RZ ;  /* 0x000000010909c810 */ /* 0x000fe40007ffe0ff */
[----:B------:R-:W-:-:S02]  /*188e0*/  ISETP.NE.AND P2, PT, R11, RZ, PT ;  /* 0x000000ff0b00720c */ /* 0x000fc40003f45270 */
[----:B------:R-:W-:-:S05]  /*188f0*/  LOP3.LUT R7, RZ, R11, RZ, 0x33, !PT ;  /* 0x0000000bff077212 */ /* 0x000fca00078e33ff */
[----:B------:R-:W-:Y:S02]  /*18900*/  @P5 IADD3 R8, R8, 0x1, RZ ;  /* 0x0000000108085810 */ /* 0x000fe40007ffe0ff */
[----:B------:R-:W-:-:S03]  /*18910*/  @P6 IADD3 R9, R9, 0x1, RZ ;  /* 0x0000000109096810 */ /* 0x000fc60007ffe0ff */
[----:B------:R-:W-:Y:S02]  /*18920*/  @!P1 IMAD.MOV R8, RZ, RZ, -R8 ;  /* 0x000000ffff089224 */ /* 0x000fe400078e0a08 */
[----:B------:R-:W-:-:S03]  /*18930*/  @!P3 IMAD.MOV R9, RZ, RZ, -R9 ;  /* 0x000000ffff09b224 */ /* 0x000fc600078e0a09 */
[C---:B------:R-:W-:Y:S02]  /*18940*/  SEL R4, R7.reuse, R8, !P2 ;  /* 0x0000000807047207 */ /* 0x040fe40005000000 */
[----:B------:R-:W-:Y:S02]  /*18950*/  SEL R7, R7, R9, !P2 ;  /* 0x0000000907077207 */ /* 0x000fe40005000000 */
[----:B------:R-:W3:Y:S01]  /*18960*/  LD.E.64 R8, [R180.64+0x40] ;  /* 0x00004004b4087980 */ /* 0x000ee2000c101b00 */
[----:B------:R-:W-:-:S04]  /*18970*/  IMAD.WIDE R16, R4, 0x4, R220 ;  /* 0x0000000404107825 */ /* 0x000fc800078e02dc */
[C---:B------:R-:W-:Y:S01]  /*18980*/  IMAD.WIDE R14, R7.reuse, 0x4, R220 ;  /* 0x00000004070e7825 */ /* 0x040fe200078e02dc */
[----:B------:R-:W4:Y:S04]  /*18990*/  LD.E R2, [R16.64] ;  /* 0x0000000410027980 */ /* 0x000f28000c101900 */
[----:B------:R-:W4:Y:S01]  /*189a0*/  LD.E R5, [R14.64] ;  /* 0x000000040e057980 */ /* 0x000f22000c101900 */
[----:B------:R-:W-:-:S05]  /*189b0*/  IADD3 R4, R7, -R4, RZ ;  /* 0x8000000407047210 */ /* 0x000fca0007ffe0ff */
[----:B------:R-:W-:-:S05]  /*189c0*/  IMAD R11, R11, R4, -0x40 ;  /* 0xffffffc00b0b7424 */ /* 0x000fca00078e0204 */
[----:B------:R-:W-:Y:S01]  /*189d0*/  SHF.R.S32.HI R7, RZ, 0x1f, R11 ;  /* 0x0000001fff077819 */ /* 0x000fe2000001140b */
[-C--:B---3--:R-:W-:Y:S02]  /*189e0*/  IMAD R4, R9, R11.reuse, RZ ;  /* 0x0000000b09047224 */ /* 0x088fe400078e02ff */
[----:B------:R-:W-:-:S04]  /*189f0*/  IMAD.WIDE.U32 R10, R8, R11, RZ ;  /* 0x0000000b080a7225 */ /* 0x000fc800078e00ff */
[----:B------:R-:W-:Y:S02]  /*18a00*/  IMAD R4, R8, R7, R4 ;  /* 0x0000000708047224 */ /* 0x000fe400078e0204 */
[----:B----4-:R-:W-:Y:S02]  /*18a10*/  IMAD.IADD R5, R2, 0x1, -R5 ;  /* 0x0000000102057824 */ /* 0x010fe400078e0a05 */
[----:B------:R-:W-:Y:S02]  /*18a20*/  IMAD.IADD R11, R11, 0x1, R4 ;  /* 0x000000010b0b7824 */ /* 0x000fe400078e0204 */
[----:B--2---:R-:W-:Y:S01]  /*18a30*/  IMAD R7, R13, R5, RZ ;  /* 0x000000050d077224 */ /* 0x004fe200078e02ff */
[----:B------:R-:W-:Y:S01]  /*18a40*/  SHF.R.S32.HI R2, RZ, 0x1f, R5 ;  /* 0x0000001fff027819 */ /* 0x000fe20000011405 */
[----:B------:R-:W-:-:S04]  /*18a50*/  IMAD.WIDE.U32 R10, R5, R12, R10 ;  /* 0x0000000c050a7225 */ /* 0x000fc800078e000a */
[----:B------:R-:W-:Y:S02]  /*18a60*/  IMAD R2, R12, R2, R7 ;  /* 0x000000020c027224 */ /* 0x000fe400078e0207 */
[----:B------:R-:W-:-:S03]  /*18a70*/  IMAD.MOV.U32 R5, RZ, RZ, R10 ;  /* 0x000000ffff057224 */ /* 0x000fc600078e000a */
[----:B------:R-:W-:Y:S01]  /*18a80*/  IADD3 R2, R11, R2, RZ ;  /* 0x000000020b027210 */ /* 0x000fe20007ffe0ff */
[----:B------:R-:W-:Y:S05]  /*18a90*/  BRA `(.L_x_7285) ;  /* 0x0000004000007947 */ /* 0x000fea0003800000 */
.L_x_7284:
[----:B------:R-:W-:Y:S02]  /*18aa0*/  ULDC.64 UR4, c[0x0][0x118] ;  /* 0x0000460000047ab9 */ /* 0x000fe40000000a00 */
[----:B------:R-:W2:Y:S02]  /*18ab0*/  LD.E R5, [R180.64+0x40] ;  /* 0x00004004b4057980 */ /* 0x000ea4000c101900 */
[----:B--2---:R-:W-:-:S04]  /*18ac0*/  LEA R5, -R5, RZ, 0x6 ;  /* 0x000000ff05057211 */ /* 0x004fc800078e31ff */
[----:B------:R-:W-:Y:S02]  /*18ad0*/  SHF.R.S32.HI R2, RZ, 0x1f, R5 ;  /* 0x0000001fff027819 */ /* 0x000fe40000011405 */
.L_x_7285:
[----:B------:R-:W-:Y:S05]  /*18ae0*/  BSYNC B0 ;  /* 0x0000000000007941 */ /* 0x000fea0003800000 */
.L_x_7283:
[C---:B------:R-:W-:Y:S01]  /*18af0*/  LOP3.LUT P5, RZ, R222.reuse, 0x1, RZ, 0xc0, !PT ;  /* 0x00000001deff7812 */ /* 0x040fe200078ac0ff */
[----:B------:R-:W-:Y:S01]  /*18b00*/  ULDC.64 UR4, c[0x0][0x118] ;  /* 0x0000460000047ab9 */ /* 0x000fe20000000a00 */
[C---:B------:R-:W-:Y:S02]  /*18b10*/  LOP3.LUT P4, RZ, R222.reuse, 0x2, RZ, 0xc0, !PT ;  /* 0x00000002deff7812 */ /* 0x040fe4000788c0ff */
[----:B------:R-:W-:Y:S02]  /*18b20*/  LOP3.LUT P3, RZ, R222, 0x4, RZ, 0xc0, !PT ;  /* 0x00000004deff7812 */ /* 0x000fe4000786c0ff */
[C---:B------:R-:W-:Y:S02]  /*18b30*/  IADD3 R7, P2, R5.reuse, R206, RZ ;  /* 0x000000ce05077210 */ /* 0x040fe40007f5e0ff */
[----:B------:R-:W-:-:S03]  /*18b40*/  LEA R182, P1, R5, R164, 0x1 ;  /* 0x000000a405b67211 */ /* 0x000fc600078208ff */
[----:B------:R-:W-:Y:S01]  /*18b50*/  IMAD.X R4, R2, 0x1, R207, P2 ;  /* 0x0000000102047824 */ /* 0x000fe200010e06cf */
[-C--:B------:R-:W-:Y:S02]  /*18b60*/  LEA.HI.X R183, R5, R165.reuse, R2, 0x1, P1 ;  /* 0x000000a505b77211 */ /* 0x080fe400008f0c02 */
[CC--:B------:R-:W-:Y:S02]  /*18b70*/  @P5 LEA R10, P6, R7.reuse, R164.reuse, 0x1 ;  /* 0x000000a4070a5211 */ /* 0x0c0fe400078c08ff */
[CC--:B------:R-:W-:Y:S01]  /*18b80*/  @P4 LEA R8, P2, R7.reuse, R164.reuse, 0x1 ;  /* 0x000000a407084211 */ /* 0x0c0fe200078408ff */
[----:B------:R-:W-:Y:S01]  /*18b90*/  @!PT LDS RZ, [RZ] ;  /* 0x00000000fffff984 */ /* 0x000fe20000000800 */
[----:B------:R-:W-:Y:S01]  /*18ba0*/  @!PT LDS RZ, [RZ] ;  /* 0x00000000fffff984 */ /* 0x000fe20000000800 */
[----:B------:R-:W-:Y:S01]  /*18bb0*/  @!PT LDS RZ, [RZ] ;  /* 0x00000000fffff984 */ /* 0x000fe20000000800 */
[----:B------:R1:W-:Y:S01]  /*18bc0*/  @P5 LDGSTS.E.BYPASS.LTC128B.128 [R217+0xc000], [R182.64] ;  /* 0x0c000000b6d95fae */ /* 0x0003e2000b901d44 */
[C---:B------:R-:W-:Y:S02]  /*18bd0*/  @P5 LEA.HI.X R11, R7.reuse, R165, R4, 0x1, P6 ;  /* 0x000000a5070b5211 */ /* 0x040fe400030f0c04 */
[C---:B------:R-:W-:Y:S01]  /*18be0*/  @P3 LEA R6, P1, R7.reuse, R164, 0x1 ;  /* 0x000000a407063211 */ /* 0x040fe200078208ff */
[----:B------:R-:W-:Y:S01]  /*18bf0*/  @!P5 STS.128 [R217+0xc000], RZ ;  /* 0x00c000ffd900d388 */ /* 0x000fe20000000c00 */
[----:B------:R-:W-:-:S02]  /*18c00*/  IADD3 R5, P6, R7, R206, RZ ;  /* 0x000000ce07057210 */ /* 0x000fc40007fde0ff */
[CCC-:B------:R-:W-:Y:S02]  /*18c10*/  @P4 LEA.HI.X R9, R7.reuse, R165.reuse, R4.reuse, 0x1, P2 ;  /* 0x000000a507094211 */ /* 0x1c0fe400010f0c04 */
[-C--:B------:R-:W-:Y:S01]  /*18c20*/  @P3 LEA.HI.X R7, R7, R165.reuse, R4, 0x1, P1 ;  /* 0x000000a507073211 */ /* 0x080fe200008f0c04 */
[----:B------:R-:W-:Y:S01]  /*18c30*/  IMAD.X R4, R4, 0x1, R207, P6 ;  /* 0x0000000104047824 */ /* 0x000fe200030e06cf */
[CC--:B------:R-:W-:Y:S02]  /*18c40*/  @P5 LEA R16, P6, R5.reuse, R164.reuse, 0x1 ;  /* 0x000000a405105211 */ /* 0x0c0fe400078c08ff */
[CC--:B------:R-:W-:Y:S02]  /*18c50*/  @P4 LEA R14, P2, R5.reuse, R164.reuse, 0x1 ;  /* 0x000000a4050e4211 */ /* 0x0c0fe400078408ff */
[C---:B------:R-:W-:Y:S02]  /*18c60*/  @P5 LEA.HI.X R17, R5.reuse, R165, R4, 0x1, P6 ;  /* 0x000000a505115211 */ /* 0x040fe400030f0c04 */
[----:B------:R-:W-:-:S02]  /*18c70*/  @P3 LEA R12, P1, R5, R164, 0x1 ;  /* 0x000000a4050c3211 */ /* 0x000fc400078208ff */
[C---:B------:R-:W-:Y:S02]  /*18c80*/  IADD3 R2, P6, R5.reuse, R206, RZ ;  /* 0x000000ce05027210 */ /* 0x040fe40007fde0ff */
[CCC-:B------:R-:W-:Y:S02]  /*18c90*/  @P4 LEA.HI.X R15, R5.reuse, R165.reuse, R4.reuse, 0x1, P2 ;  /* 0x000000a5050f4211 */ /* 0x1c0fe400010f0c04 */
[----:B------:R-:W-:Y:S01]  /*18ca0*/  @P3 LEA.HI.X R13, R5, R165, R4, 0x1, P1 ;  /* 0x000000a5050d3211 */ /* 0x000fe200008f0c04 */
[----:B------:R-:W-:Y:S01]  /*18cb0*/  IMAD.X R4, R4, 0x1, R207, P6 ;  /* 0x0000000104047824 */ /* 0x000fe200030e06cf */
[CC--:B------:R-:W-:Y:S01]  /*18cc0*/  @P5 LEA R22, P6, R2.reuse, R164.reuse, 0x1 ;  /* 0x000000a402165211 */ /* 0x0c0fe200078c08ff */
[----:B------:R-:W-:Y:S01]  /*18cd0*/  @P4 IMAD.MOV.U32 R5, RZ, RZ, R183 ;  /* 0x000000ffff054224 */ /* 0x000fe200078e00b7 */
[CC--:B------:R-:W-:Y:S02]  /*18ce0*/  @P4 LEA R20, P2, R2.reuse, R164.reuse, 0x1 ;  /* 0x000000a402144211 */ /* 0x0c0fe400078408ff */
[----:B------:R-:W-:-:S02]  /*18cf0*/  @P3 LEA R28, P1, R2, R164, 0x1 ;  /* 0x000000a4021c3211 */ /* 0x000fc400078208ff */
[CCC-:B------:R-:W-:Y:S02]  /*18d00*/  @P5 LEA.HI.X R23, R2.reuse, R165.reuse, R4.reuse, 0x1, P6 ;  /* 0x000000a502175211 */ /* 0x1c0fe400030f0c04 */
[CCC-:B------:R-:W-:Y:S02]  /*18d10*/  @P4 LEA.HI.X R21, R2.reuse, R165.reuse, R4.reuse, 0x1, P2 ;  /* 0x000000a502154211 */ /* 0x1c0fe400010f0c04 */
[----:B------:R-:W-:Y:S01]  /*18d20*/  @P3 LEA.HI.X R29, R2, R165, R4, 0x1, P1 ;  /* 0x000000a5021d3211 */ /* 0x000fe200008f0c04 */
[----:B------:R-:W-:-:S05]  /*18d30*/  @P4 IMAD.MOV.U32 R4, RZ, RZ, R182 ;  /* 0x000000ffff044224 */ /* 0x000fca00078e00b6 */
[----:B------:R-:W-:Y:S01]  /*18d40*/  @!PT LDS RZ, [RZ] ;  /* 0x00000000fffff984 */ /* 0x000fe20000000800 */
[----:B------:R-:W-:Y:S01]  /*18d50*/  @!PT LDS RZ, [RZ] ;  /* 0x00000000fffff984 */ /* 0x000fe20000000800 */
[----:B------:R-:W-:Y:S01]  /*18d60*/  @!PT LDS RZ, [RZ] ;  /* 0x00000000fffff984 */ /* 0x000fe20000000800 */
[----:B------:R2:W-:Y:S04]  /*18d70*/  @P4 LDGSTS.E.BYPASS.LTC128B.128 [R217+0xe000], [R4.64+0x80] ;  /* 0x0e00008004d94fae */ /* 0x0005e8000b901d44 */
[----:B------:R-:W-:Y:S01]  /*18d80*/  @!P4 STS.128 [R217+0xe000], RZ ;  /* 0x00e000ffd900c388 */ /* 0x000fe20000000c00 */
[----:B--2---:R-:W-:Y:S02]  /*18d90*/  @P3 IMAD.MOV.U32 R4, RZ, RZ, R182 ;  /* 0x000000ffff043224 */ /* 0x004fe400078e00b6 */
[----:B------:R-:W-:-:S05]  /*18da0*/  @P3 IMAD.MOV.U32 R5, RZ, RZ, R183 ;  /* 0x000000ffff053224 */ /* 0x000fca00078e00b7 */
        /* <DEDUP_REMOVED lines=52> */
[----:B------:R-:W5:Y:S04]  /*190f0*/  LDSM.16.M88.4 R24, [R200+0x6800] ;  /* 0x00680000c818783b */ /* 0x000f680000000200 */
[----:B----4-:R-:W4:Y:S04]  /*19100*/  LDSM.16.M88.4 R16, [R200+0x7000] ;  /* 0x00700000c810783b */ /* 0x010f280000000200 */
[----:B------:R-:W4:Y:S04]  /*19110*/  LDSM.16.M88.4 R140, [R200+0x7800] ;  /* 0x00780000c88c783b */ /* 0x000f280000000200 */
[----:B------:R-:W-:Y:S04]  /*19120*/  LDSM.16.M88.4 R144, [R199] ;  /* 0x00000000c790783b */ /* 0x000fe80000000200 */
[----:B---3--:R-:W3:Y:S04]  /*19130*/  LDSM.16.M88.4 R8, [R198] ;  /* 0x00000000c608783b */ /* 0x008ee80000000200 */
[----:B------:R-:W3:Y:S04]  /*19140*/  LDSM.16.M88.4 R156, [R194] ;  /* 0x00000000c29c783b */ /* 0x000ee80000000200 */
[----:B------:R-:W3:Y:S04]  /*19150*/  LDSM.16.M88.4 R152, [R193] ;  /* 0x00000000c198783b */ /* 0x000ee80000000200 */
[----:B------:R-:W3:Y:S04]  /*19160*/  LDSM.16.M88.4 R148, [R192] ;  /* 0x00000000c094783b */ /* 0x000ee80000000200 */
[----:B--2---:R-:W-:Y:S01]  /*19170*/  LDSM.16.M88.4 R4, [R197] ;  /* 0x00000000c504783b */ /* 0x004fe20000000200 */
[C---:B-1----:R-:W-:Y:S03]  /*19180*/  HMMA.16816.F32 R136, R160.reuse, R32, RZ ;  /* 0x00000020a088723c */ /* 0x042fe600000018ff */
[----:B-----5:R-:W1:Y:S04]  /*19190*/  LDSM.16.M88.4 R12, [R195+0x6000] ;  /* 0x00600000c30c783b */ /* 0x020e680000000200 */
[----:B------:R-:W-:Y:S01]  /*191a0*/  LDSM.16.M88.4 R172, [R201+0x2000] ;  /* 0x00200000c9ac783b */ /* 0x000fe20000000200 */
[C---:B------:R-:W-:Y:S03]  /*191b0*/  HMMA.16816.F32 R32, R160.reuse, R34, RZ ;  /* 0x00000022a020723c */ /* 0x040fe600000018ff */
[----:B------:R-:W-:Y:S04]  /*191c0*/  LDSM.16.M88.4 R176, [R200+0x9000] ;  /* 0x00900000c8b0783b */ /* 0x000fe80000000200 */
[----:B------:R-:W-:Y:S01]  /*191d0*/  LDSM.16.M88.4 R168, [R200+0x9800] ;  /* 0x00980000c8a8783b */ /* 0x000fe20000000200 */
[----:B------:R-:W-:Y:S03]  /*191e0*/  HMMA.16816.F32 R28, R160, R24, RZ ;  /* 0x00000018a01c723c */ /* 0x000fe600000018ff */
[----:B------:R-:W2:Y:S01]  /*191f0*/  LD.E R2, [R180.64+0x18c] ;  /* 0x00018c04b4027980 */ /* 0x000ea2000c101900 */
[----:B------:R-:W-:-:S03]  /*19200*/  IMAD R0, R219, 0x40, R0 ;  /* 0x00000040db007824 */ /* 0x000fc600078e0200 */
[----:B------:R-:W0:Y:S01]  /*19210*/  LDGDEPBAR ;  /* 0x00000000000079af */ /* 0x000e220000000000 */
[C---:B------:R-:W-:Y:S08]  /*19220*/  HMMA.16816.F32 R24, R160.reuse, R26, RZ ;  /* 0x0000001aa018723c */ /* 0x040ff000000018ff */
[C---:B----4-:R-:W-:Y:S08]  /*19230*/  HMMA.16816.F32 R20, R160.reuse, R16, RZ ;  /* 0x00000010a014723c */ /* 0x050ff000000018ff */
[C---:B------:R-:W-:Y:S08]  /*19240*/  HMMA.16816.F32 R16, R160.reuse, R18, RZ ;  /* 0x00000012a010723c */ /* 0x040ff000000018ff */
[C---:B------:R-:W-:Y:S08]  /*19250*/  HMMA.16816.F32 R164, R160.reuse, R140, RZ ;  /* 0x0000008ca0a4723c */ /* 0x040ff000000018ff */
[----:B------:R-:W-:Y:S01]  /*19260*/  HMMA.16816.F32 R160, R160, R142, RZ ;  /* 0x0000008ea0a0723c */ /* 0x000fe200000018ff */
[----:B------:R-:W4:Y:S07]  /*19270*/  LDSM.16.M88.4 R140, [R195+0x6800] ;  /* 0x00680000c38c783b */ /* 0x000f2e0000000200 */
[C---:B---3--:R-:W-:Y:S08]  /*19280*/  HMMA.16816.F32 R136, R144.reuse, R8, R136 ;  /* 0x000000089088723c */ /* 0x048ff00000001888 */
[C---:B------:R-:W-:Y:S01]  /*19290*/  HMMA.16816.F32 R32, R144.reuse, R10, R32 ;  /* 0x0000000a9020723c */ /* 0x040fe20000001820 */
[----:B------:R-:W3:Y:S07]  /*192a0*/  LDSM.16.M88.4 R8, [R195+0x7000] ;  /* 0x00700000c308783b */ /* 0x000eee0000000200 */
[C---:B------:R-:W-:Y:S08]  /*192b0*/  HMMA.16816.F32 R28, R144.reuse, R156, R28 ;  /* 0x0000009c901c723c */ /* 0x040ff0000000181c */
[C---:B------:R-:W-:Y:S01]  /*192c0*/  HMMA.16816.F32 R24, R144.reuse, R158, R24 ;  /* 0x0000009e9018723c */ /* 0x040fe20000001818 */
[----:B------:R-:W5:Y:S07]  /*192d0*/  LDSM.16.M88.4 R156, [R195+0x7800] ;  /* 0x00780000c39c783b */ /* 0x000f6e0000000200 */
[C---:B------:R-:W-:Y:S08]  /*192e0*/  HMMA.16816.F32 R20, R144.reuse, R152, R20 ;  /* 0x000000989014723c */ /* 0x040ff00000001814 */
[C---:B------:R-:W-:Y:S01]  /*192f0*/  HMMA.16816.F32 R16, R144.reuse, R154, R16 ;  /* 0x0000009a9010723c */ /* 0x040fe20000001810 */
[----:B------:R-:W-:Y:S07]  /*19300*/  LDSM.16.M88.4 R152, [R191] ;  /* 0x00000000bf98783b */ /* 0x000fee0000000200 */
[C---:B------:R-:W-:Y:S08]  /*19310*/  HMMA.16816.F32 R164, R144.reuse, R148, R164 ;  /* 0x0000009490a4723c */ /* 0x040ff000000018a4 */
[----:B------:R-:W-:Y:S01]  /*19320*/  HMMA.16816.F32 R160, R144, R150, R160 ;  /* 0x0000009690a0723c */ /* 0x000fe200000018a0 */
[----:B------:R-:W-:Y:S04]  /*19330*/  LDSM.16.M88.4 R148, [R191+0x800] ;  /* 0x00080000bf94783b */ /* 0x000fe80000000200 */
[----:B------:R-:W-:Y:S03]  /*19340*/  LDSM.16.M88.4 R144, [R191+0x1000] ;  /* 0x00100000bf90783b */ /* 0x000fe60000000200 */
[C---:B-1----:R-:W-:Y:S08]  /*19350*/  HMMA.16816.F32 R136, R4.reuse, R12, R136 ;  /* 0x0000000c0488723c */ /* 0x042ff00000001888 */
[C---:B------:R-:W-:Y:S01]  /*19360*/  HMMA.16816.F32 R32, R4.reuse, R14, R32 ;  /* 0x0000000e0420723c */ /* 0x040fe20000001820 */
[----:B------:R-:W1:Y:S07]  /*19370*/  LDSM.16.M88.4 R12, [R196] ;  /* 0x00000000c40c783b */ /* 0x000e6e0000000200 */
[C---:B----4-:R-:W-:Y:S08]  /*19380*/  HMMA.16816.F32 R28, R4.reuse, R140, R28 ;  /* 0x0000008c041c723c */ /* 0x050ff0000000181c */
[C---:B------:R-:W-:Y:S01]  /*19390*/  HMMA.16816.F32 R24, R4.reuse, R142, R24 ;  /* 0x0000008e0418723c */ /* 0x040fe20000001818 */
[----:B------:R-:W4:Y:S07]  /*193a0*/  LDSM.16.M88.4 R140, [R191+0x1800] ;  /* 0x00180000bf8c783b */ /* 0x000f2e0000000200 */
[C---:B---3--:R-:W-:Y:S08]  /*193b0*/  HMMA.16816.F32 R20, R4.reuse, R8, R20 ;  /* 0x000000080414723c */ /* 0x048ff00000001814 */
[C---:B------:R-:W-:Y:S01]  /*193c0*/  HMMA.16816.F32 R16, R4.reuse, R10, R16 ;  /* 0x0000000a0410723c */ /* 0x040fe20000001810 */
[----:B------:R-:W3:Y:S07]  /*193d0*/  LDSM.16.M88.4 R8, [R200+0x8000] ;  /* 0x00800000c808783b */ /* 0x000eee0000000200 */
[C---:B-----5:R-:W-:Y:S08]  /*193e0*/  HMMA.16816.F32 R164, R4.reuse, R156, R164 ;  /* 0x0000009c04a4723c */ /* 0x060ff000000018a4 */
[----:B------:R-:W-:Y:S01]  /*193f0*/  HMMA.16816.F32 R160, R4, R158, R160 ;  /* 0x0000009e04a0723c */ /* 0x000fe200000018a0 */
[----:B------:R-:W5:Y:S04]  /*19400*/  LDSM.16.M88.4 R4, [R200+0x8800] ;  /* 0x00880000c804783b */ /* 0x000f680000000200 */
[----:B------:R-:W-:Y:S03]  /*19410*/  LDSM.16.M88.4 R156, [R199+0x2000] ;  /* 0x00200000c79c783b */ /* 0x000fe60000000200 */
[C---:B-1----:R-:W-:Y:S08]  /*19420*/  HMMA.16816.F32 R136, R12.reuse, R152, R136 ;  /* 0x000000980c88723c */ /* 0x042ff00000001888 */
[C---:B------:R-:W-:Y:S01]  /*19430*/  HMMA.16816.F32 R32, R12.reuse, R154, R32 ;  /* 0x0000009a0c20723c */ /* 0x040fe20000001820 */
[----:B------:R-:W1:Y:S07]  /*19440*/  LDSM.16.M88.4 R152, [R190] ;  /* 0x00000000be98783b */ /* 0x000e6e0000000200 */
[C---:B------:R-:W-:Y:S08]  /*19450*/  HMMA.16816.F32 R28, R12.reuse, R148, R28 ;  /* 0x000000940c1c723c */ /* 0x040ff0000000181c */
[C---:B------:R-:W-:Y:S01]  /*19460*/  HMMA.16816.F32 R24, R12.reuse, R150, R24 ;  /* 0x000000960c18723c */ /* 0x040fe20000001818 */
[----:B------:R-:W1:Y:S07]  /*19470*/  LDSM.16.M88.4 R148, [R189] ;  /* 0x00000000bd94783b */ /* 0x000e6e0000000200 */
[C---:B------:R-:W-:Y:S08]  /*19480*/  HMMA.16816.F32 R20, R12.reuse, R144, R20 ;  /* 0x000000900c14723c */ /* 0x040ff00000001814 */
[C---:B------:R-:W-:Y:S01]  /*19490*/  HMMA.16816.F32 R16, R12.reuse, R146, R16 ;  /* 0x000000920c10723c */ /* 0x040fe20000001810 */
[----:B------:R-:W1:Y:S07]  /*194a0*/  LDSM.16.M88.4 R144, [R188] ;  /* 0x00000000bc90783b */ /* 0x000e6e0000000200 */
[C---:B----4-:R-:W-:Y:S08]  /*194b0*/  HMMA.16816.F32 R164, R12.reuse, R140, R164 ;  /* 0x0000008c0ca4723c */ /* 0x050ff000000018a4 */
[----:B------:R-:W-:Y:S01]  /*194c0*/  HMMA.16816.F32 R160, R12, R142, R160 ;  /* 0x0000008e0ca0723c */ /* 0x000fe200000018a0 */
[----:B------:R-:W4:Y:S04]  /*194d0*/  LDSM.16.M88.4 R140, [R187] ;  /* 0x00000000bb8c783b */ /* 0x000f280000000200 */
[----:B------:R-:W-:Y:S03]  /*194e0*/  LDSM.16.M88.4 R12, [R197+0x2000] ;  /* 0x00200000c50c783b */ /* 0x000fe60000000200 */
[C---:B---3--:R-:W-:Y:S08]  /*194f0*/  HMMA.16816.F32 R136, R172.reuse, R8, R136 ;  /* 0x00000008ac88723c */ /* 0x048ff00000001888 */
[C---:B------:R-:W-:Y:S01]  /*19500*/  HMMA.16816.F32 R32, R172.reuse, R10, R32 ;  /* 0x0000000aac20723c */ /* 0x040fe20000001820 */
[----:B------:R-:W-:Y:S07]  /*19510*/  LDSM.16.M88.4 R8, [R195+0x8000] ;  /* 0x00800000c308783b */ /* 0x000fee0000000200 */
[C---:B-----5:R-:W-:Y:S08]  /*19520*/  HMMA.16816.F32 R28, R172.reuse, R4, R28 ;  /* 0x00000004ac1c723c */ /* 0x060ff0000000181c */
[C---:B------:R-:W-:Y:S01]  /*19530*/  HMMA.16816.F32 R24, R172.reuse, R6, R24 ;  /* 0x00000006ac18723c */ /* 0x040fe20000001818 */
[----:B------:R-:W3:Y:S07]  /*19540*/  LDSM.16.M88.4 R4, [R195+0x8800] ;  /* 0x00880000c304783b */ /* 0x000eee0000000200 */
[C---:B------:R-:W-:Y:S08]  /*19550*/  HMMA.16816.F32 R20, R172.reuse, R176, R20 ;  /* 0x000000b0ac14723c */ /* 0x040ff00000001814 */
[C---:B------:R-:W-:Y:S08]  /*19560*/  HMMA.16816.F32 R16, R172.reuse, R178, R16 ;  /* 0x000000b2ac10723c */ /* 0x040ff00000001810 */
[C---:B------:R-:W-:Y:S08]  /*19570*/  HMMA.16816.F32 R164, R172.reuse, R168, R164 ;  /* 0x000000a8aca4723c */ /* 0x040ff000000018a4 */
[----:B------:R-:W-:Y:S01]  /*19580*/  HMMA.16816.F32 R160, R172, R170, R160 ;  /* 0x000000aaaca0723c */ /* 0x000fe200000018a0 */
        /* <DEDUP_REMOVED lines=9> */
[----:B------:R-:W5:Y:S07]  /*19620*/  LDSM.16.M88.4 R144, [R195+0x9800] ;  /* 0x00980000c390783b */ /* 0x000f6e0000000200 */
[C---:B----4-:R-:W-:Y:S08]  /*19630*/  HMMA.16816.F32 R164, R156.reuse, R140, R164 ;  /* 0x0000008c9ca4723c */ /* 0x050ff000000018a4 */
[----:B------:R-:W-:Y:S01]  /*19640*/  HMMA.16816.F32 R160, R156, R142, R160 ;  /* 0x0000008e9ca0723c */ /* 0x000fe200000018a0 */
[----:B------:R-:W-:Y:S04]  /*19650*/  LDSM.16.M88.4 R140, [R191+0x2000] ;  /* 0x00200000bf8c783b */ /* 0x000fe80000000200 */
[----:B------:R-:W-:Y:S03]  /*19660*/  LDSM.16.M88.4 R156, [R200+0xa800] ;  /* 0x00a80000c89c783b */ /* 0x000fe60000000200 */
[C---:B---3--:R-:W-:Y:S08]  /*19670*/  HMMA.16816.F32 R28, R12.reuse, R4, R28 ;  /* 0x000000040c1c723c */ /* 0x048ff0000000181c */
[C---:B------:R-:W-:Y:S01]  /*19680*/  HMMA.16816.F32 R24, R12.reuse, R6, R24 ;  /* 0x000000060c18723c */ /* 0x040fe20000001818 */
[----:B------:R-:W3:Y:S07]  /*19690*/  LDSM.16.M88.4 R4, [R191+0x3000] ;  /* 0x00300000bf04783b */ /* 0x000eee0000000200 */
[C---:B------:R-:W-:Y:S08]  /*196a0*/  HMMA.16816.F32 R136, R12.reuse, R8, R136 ;  /* 0x000000080c88723c */ /* 0x040ff00000001888 */
[C---:B------:R-:W-:Y:S01]  /*196b0*/  HMMA.16816.F32 R32, R12.reuse, R10, R32 ;  /* 0x0000000a0c20723c */ /* 0x040fe20000001820 */
[----:B------:R-:W4:Y:S07]  /*196c0*/  LDSM.16.M88.4 R8, [R191+0x2800] ;  /* 0x00280000bf08783b */ /* 0x000f2e0000000200 */
[C---:B-1----:R-:W-:Y:S08]  /*196d0*/  HMMA.16816.F32 R20, R12.reuse, R152, R20 ;  /* 0x000000980c14723c */ /* 0x042ff00000001814 */
[C---:B------:R-:W-:Y:S01]  /*196e0*/  HMMA.16816.F32 R16, R12.reuse, R154, R16 ;  /* 0x0000009a0c10723c */ /* 0x040fe20000001810 */
[----:B------:R-:W-:Y:S07]  /*196f0*/  LDSM.16.M88.4 R152, [R191+0x3800] ;  /* 0x00380000bf98783b */ /* 0x000fee0000000200 */
[C---:B-----5:R-:W-:Y:S01]  /*19700*/  HMMA.16816.F32 R172, R12.reuse, R144, R164 ;  /* 0x000000900cac723c */ /* 0x060fe200000018a4 */
[----:B------:R-:W-:Y:S07]  /*19710*/  LDSM.16.M88.4 R164, [R200+0xa000] ;  /* 0x00a00000c8a4783b */ /* 0x000fee0000000200 */
[----:B------:R-:W-:Y:S01]  /*19720*/  HMMA.16816.F32 R160, R12, R146, R160 ;  /* 0x000000920ca0723c */ /* 0x000fe200000018a0 */
[----:B------:R-:W1:Y:S04]  /*19730*/  LDSM.16.M88.4 R12, [R200+0xb000] ;  /* 0x00b00000c80c783b */ /* 0x000e680000000200 */
[----:B------:R-:W-:Y:S03]  /*19740*/  LDSM.16.M88.4 R144, [R185] ;  /* 0x00000000b990783b */ /* 0x000fe60000000200 */
[C---:B---3--:R-:W-:Y:S08]  /*19750*/  HMMA.16816.F32 R20, R148.reuse, R4, R20 ;  /* 0x000000049414723c */ /* 0x048ff00000001814 */
[C---:B------:R-:W-:Y:S08]  /*19760*/  HMMA.16816.F32 R136, R148.reuse, R140, R136 ;  /* 0x0000008c9488723c */ /* 0x040ff00000001888 */
[C---:B------:R-:W-:Y:S08]  /*19770*/  HMMA.16816.F32 R32, R148.reuse, R142, R32 ;  /* 0x0000008e9420723c */ /* 0x040ff00000001820 */
[C---:B----4-:R-:W-:Y:S08]  /*19780*/  HMMA.16816.F32 R28, R148.reuse, R8, R28 ;  /* 0x00000008941c723c */ /* 0x050ff0000000181c */
[C---:B------:R-:W-:Y:S01]  /*19790*/  HMMA.16816.F32 R24, R148.reuse, R10, R24 ;  /* 0x0000000a9418723c */ /* 0x040fe20000001818 */
[----:B------:R-:W3:Y:S07]  /*197a0*/  LDSM.16.M88.4 R8, [R200+0xb800] ;  /* 0x00b80000c808783b */ /* 0x000eee0000000200 */
[----:B------:R-:W-:Y:S01]  /*197b0*/  HMMA.16816.F32 R140, R148, R6, R16 ;  /* 0x00000006948c723c */ /* 0x000fe20000001810 */
[----:B------:R-:W-:Y:S04]  /*197c0*/  LDSM.16.M88.4 R16, [R199+0x4000] ;  /* 0x00400000c710783b */ /* 0x000fe80000000200 */
[----:B------:R-:W4:Y:S03]  /*197d0*/  LDSM.16.M88.4 R4, [R186] ;  /* 0x00000000ba04783b */ /* 0x000f260000000200 */
[----:B-1----:R-:W-:Y:S07]  /*197e0*/  HMMA.16816.F32 R20, R168, R12, R20 ;  /* 0x0000000ca814723c */ /* 0x002fee0000001814 */
[----:B------:R-:W-:Y:S01]  /*197f0*/  IMAD.IADD R12, R226, 0x1, -R0 ;  /* 0x00000001e20c7824 */ /* 0x000fe200078e0a00 */
[----:B------:R-:W-:Y:S04]  /*19800*/  HMMA.16816.F32 R172, R148, R152, R172 ;  /* 0x0000009894ac723c */ /* 0x000fe800000018ac */
[----:B------:R-:W-:-:S04]  /*19810*/  IABS R12, R12 ;  /* 0x0000000c000c7213 */ /* 0x000fc80000000000 */
[----:B------:R-:W-:Y:S01]  /*19820*/  HMMA.16816.F32 R136, R168, R164, R136 ;  /* 0x000000a4a888723c */ /* 0x000fe20000001888 */
[----:B------:R-:W-:-:S07]  /*19830*/  IMAD.MOV.U32 R134, RZ, RZ, R12 ;  /* 0x000000ffff867224 */ /* 0x000fce00078e000c */
[----:B------:R-:W-:Y:S01]  /*19840*/  HMMA.16816.F32 R140, R168, R14, R140 ;  /* 0x0000000ea88c723c */ /* 0x000fe2000000188c */
[----:B------:R-:W1:Y:S07]  /*19850*/  LDSM.16.M88.4 R12, [R184] ;  /* 0x00000000b80c783b */ /* 0x000e6e0000000200 */
[----:B------:R-:W-:Y:S01]  /*19860*/  HMMA.16816.F32 R160, R148, R154, R160 ;  /* 0x0000009a94a0723c */ /* 0x000fe200000018a0 */
[----:B------:R-:W-:Y:S01]  /*19870*/  IADD3 R133, R0, 0x1, RZ ;  /* 0x0000000100857810 */ /* 0x000fe20007ffe0ff */
[----:B------:R-:W-:Y:S06]  /*19880*/  LDSM.16.M88.4 R148, [R197+0x4000] ;  /* 0x00400000c594783b */ /* 0x000fec0000000200 */
[C---:B------:R-:W-:Y:S08]  /*19890*/  HMMA.16816.F32 R32, R168.reuse, R166, R32 ;  /* 0x000000a6a820723c */ /* 0x040ff00000001820 */
[----:B---3--:R-:W-:Y:S07]  /*198a0*/  HMMA.16816.F32 R172, R168, R8, R172 ;  /* 0x00000008a8ac723c */ /* 0x008fee00000018ac */
[C---:B------:R-:W-:Y:S01]  /*198b0*/  IMAD.IADD R8, R224.reuse, 0x1, -R0 ;  /* 0x00000001e0087824 */ /* 0x040fe200078e0a00 */
[----:B----4-:R-:W-:Y:S07]  /*198c0*/  HMMA.16816.F32 R136, R16, R4, R136 ;  /* 0x000000041088723c */ /* 0x010fee0000001888 */
[----:B------:R-:W-:Y:S01]  /*198d0*/  IMAD.IADD R4, R224, 0x1, -R133 ;  /* 0x00000001e0047824 */ /* 0x000fe200078e0a85 */
[----:B------:R-:W-:Y:S01]  /*198e0*/  HMMA.16816.F32 R28, R168, R156, R28 ;  /* 0x0000009ca81c723c */ /* 0x000fe2000000181c */
[----:B------:R-:W-:-:S06]  /*198f0*/  IABS R8, R8 ;  /* 0x0000000800087213 */ /* 0x000fcc0000000000 */
[----:B------:R-:W-:Y:S02]  /*19900*/  IADD3 R157, R0, 0x8, RZ ;  /* 0x00000008009d7810 */ /* 0x000fe40007ffe0ff */
[----:B------:R-:W-:-:S03]  /*19910*/  IABS R4, R4 ;  /* 0x0000000400047213 */ /* 0x000fc60000000000 */
[----:B------:R-:W-:Y:S01]  /*19920*/  IMAD.IADD R5, R226, 0x1, -R157 ;  /* 0x00000001e2057824 */ /* 0x000fe200078e0a9d */
[----:B------:R-:W-:Y:S01]  /*19930*/  HMMA.16816.F32 R160, R168, R10, R160 ;  /* 0x0000000aa8a0723c */ /* 0x000fe200000018a0 */
[----:B------:R3:W-:Y:S01]  /*19940*/  I2F R156, R8 ;  /* 0x00000008009c7306 */ /* 0x0007e20000201400 */
[----:B------:R-:W-:Y:S02]  /*19950*/  IMAD.MOV.U32 R164, RZ, RZ, R4 ;  /* 0x000000ffffa47224 */ /* 0x000fe400078e0004 */
[----:B------:R-:W-:-:S04]  /*19960*/  IABS R4, R5 ;  /* 0x0000000500047213 */ /* 0x000fc80000000000 */
[----:B------:R-:W-:Y:S01]  /*19970*/  HMMA.16816.F32 R24, R168, R158, R24 ;  /* 0x0000009ea818723c */ /* 0x000fe20000001818 */
[----:B------:R-:W-:Y:S01]  /*19980*/  IMAD.MOV.U32 R166, RZ, RZ, R4 ;  /* 0x000000ffffa67224 */ /* 0x000fe200078e0004 */
[----:B---3--:R-:W3:Y:S06]  /*19990*/  LDSM.16.M88.4 R8, [R195+0xa000] ;  /* 0x00a00000c308783b */ /* 0x008eec0000000200 */
[----:B------:R-:W-:Y:S01]  /*199a0*/  HMMA.16816.F32 R32, R16, R6, R32 ;  /* 0x000000061020723c */ /* 0x000fe20000001820 */
[C---:B------:R-:W-:Y:S01]  /*199b0*/  IADD3 R159, R0.reuse, 0x9, RZ ;  /* 0x00000009009f7810 */ /* 0x040fe20007ffe0ff */
[----:B------:R-:W4:Y:S01]  /*199c0*/  LDSM.16.M88.4 R4, [R195+0xa800] ;  /* 0x00a80000c304783b */ /* 0x000f220000000200 */
[----:B------:R-:W-:-:S05]  /*199d0*/  IADD3 R165, R0, 0x10, RZ ;  /* 0x0000001000a57810 */ /* 0x000fca0007ffe0ff */
[C---:B-1----:R-:W-:Y:S01]  /*199e0*/  HMMA.16816.F32 R152, R16.reuse, R12, R20 ;  /* 0x0000000c1098723c */ /* 0x042fe20000001814 */
[----:B------:R-:W-:Y:S06]  /*199f0*/  LDSM.16.M88.4 R20, [R191+0x4000] ;  /* 0x00400000bf14783b */ /* 0x000fec0000000200 */
[----:B------:R-:W-:Y:S01]  /*19a00*/  IMAD.IADD R12, R224, 0x1, -R159 ;  /* 0x00000001e00c7824 */ /* 0x000fe200078e0a9f */
[----:B------:R-:W-:Y:S01]  /*19a10*/  HMMA.16816.F32 R28, R16, R144, R28 ;  /* 0x00000090101c723c */ /* 0x000fe2000000181c */
[----:B------:R-:W-:-:S06]  /*19a20*/  IMAD.IADD R13, R226, 0x1, -R165 ;  /* 0x00000001e20d7824 */ /* 0x000fcc00078e0aa5 */
[----:B------:R-:W-:Y:S01]  /*19a30*/  IMAD.IADD R144, R224, 0x1, -R157 ;  /* 0x00000001e0907824 */ /* 0x000fe200078e0a9d */
[----:B------:R-:W-:-:S04]  /*19a40*/  IABS R12, R12 ;  /* 0x0000000c000c7213 */ /* 0x000fc80000000000 */
[----:B------:R-:W-:Y:S01]  /*19a50*/  IABS R144, R144 ;  /* 0x0000009000907213 */ /* 0x000fe20000000000 */
[----:B------:R-:W-:Y:S01]  /*19a60*/  IMAD.MOV.U32 R176, RZ, RZ, R12 ;  /* 0x000000ffffb07224 */ /* 0x000fe200078e000c */
[C---:B------:R-:W-:Y:S01]  /*19a70*/  HMMA.16816.F32 R24, R16.reuse, R146, R24 ;  /* 0x000000921018723c */ /* 0x040fe20000001818 */
[----:B------:R-:W-:Y:S01]  /*19a80*/  IABS R12, R13 ;  /* 0x0000000d000c7213 */ /* 0x000fe20000000000 */
[----:B------:R1:W-:Y:S04]  /*19a90*/  I2F R168, R144 ;  /* 0x0000009000a87306 */ /* 0x0003e80000201400 */
[----:B------:R-:W-:Y:S02]  /*19aa0*/  IMAD.MOV.U32 R230, RZ, RZ, R12 ;  /* 0x000000ffffe67224 */ /* 0x000fe400078e000c */
[----:B------:R-:W-:Y:S01]  /*19ab0*/  HMMA.16816.F32 R140, R16, R14, R140 ;  /* 0x0000000e108c723c */ /* 0x000fe2000000188c */
[----:B------:R-:W-:Y:S04]  /*19ac0*/  LDSM.16.M88.4 R12, [R135] ;  /* 0x00000000870c783b */ /* 0x000fe80000000200 */
[----:B-1----:R-:W1:Y:S03]  /*19ad0*/  LDSM.16.M88.4 R144, [R196+0x4000] ;  /* 0x00400000c490783b */ /* 0x002e660000000200 */
[----:B---3--:R-:W-:Y:S01]  /*19ae0*/  HMMA.16816.F32 R136, R148, R8, R136 ;  /* 0x000000089488723c */ /* 0x008fe20000001888 */
[----:B------:R-:W-:-:S06]  /*19af0*/  IADD3 R167, R0, 0x11, RZ ;  /* 0x0000001100a77810 */ /* 0x000fcc0007ffe0ff */
[----:B------:R-:W-:Y:S01]  /*19b00*/  IMAD.IADD R8, R224, 0x1, -R165 ;  /* 0x00000001e0087824 */ /* 0x000fe200078e0aa5 */
[----:B----4-:R-:W-:Y:S01]  /*19b10*/  HMMA.16816.F32 R28, R148, R4, R28 ;  /* 0x00000004941c723c */ /* 0x010fe2000000181c */
[----:B------:R-:W-:-:S03]  /*19b20*/  IMAD.IADD R9, R226, 0x1, -R167 ;  /* 0x00000001e2097824 */ /* 0x000fc600078e0aa7 */
[----:B------:R-:W-:Y:S02]  /*19b30*/  IABS R8, R8 ;  /* 0x0000000800087213 */ /* 0x000fe40000000000 */
[----:B------:R-:W-:Y:S01]  /*19b40*/  IADD3 R169, R0, 0x18, RZ ;  /* 0x0000001800a97810 */ /* 0x000fe20007ffe0ff */
[----:B------:R-:W-:Y:S02]  /*19b50*/  IMAD.IADD R4, R224, 0x1, -R167 ;  /* 0x00000001e0047824 */ /* 0x000fe400078e0aa7 */
[----:B------:R-:W-:Y:S01]  /*19b60*/  IMAD.MOV.U32 R178, RZ, RZ, R8 ;  /* 0x000000ffffb27224 */ /* 0x000fe200078e0008 */
[----:B------:R-:W-:Y:S01]  /*19b70*/  IABS R8, R9 ;  /* 0x0000000900087213 */ /* 0x000fe20000000000 */
[----:B------:R-:W-:Y:S01]  /*19b80*/  IMAD.IADD R5, R226, 0x1, -R169 ;  /* 0x00000001e2057824 */ /* 0x000fe200078e0aa9 */
[----:B------:R-:W-:Y:S01]  /*19b90*/  IABS R4, R4 ;  /* 0x0000000400047213 */ /* 0x000fe20000000000 */
[----:B------:R-:W-:Y:S02]  /*19ba0*/  HMMA.16816.F32 R32, R148, R10, R32 ;  /* 0x0000000a9420723c */ /* 0x000fe40000001820 */
[----:B------:R-:W-:-:S02]  /*19bb0*/  IMAD.MOV.U32 R234, RZ, RZ, R8 ;  /* 0x000000ffffea7224 */ /* 0x000fc400078e0008 */
[----:B------:R-:W3:Y:S01]  /*19bc0*/  LDSM.16.M88.4 R8, [R195+0xb000] ;  /* 0x00b00000c308783b */ /* 0x000ee20000000200 */
[----:B------:R-:W-:Y:S01]  /*19bd0*/  IMAD.MOV.U32 R232, RZ, RZ, R4 ;  /* 0x000000ffffe87224 */ /* 0x000fe200078e0004 */
[----:B------:R-:W-:Y:S01]  /*19be0*/  IABS R4, R5 ;  /* 0x0000000500047213 */ /* 0x000fe20000000000 */
[----:B------:R-:W-:-:S04]  /*19bf0*/  IMAD.IADD R5, R224, 0x1, -R169 ;  /* 0x00000001e0057824 */ /* 0x000fc800078e0aa9 */
[----:B------:R-:W-:Y:S01]  /*19c00*/  IMAD.MOV.U32 R238, RZ, RZ, R4 ;  /* 0x000000ffffee7224 */ /* 0x000fe200078e0004 */
[----:B------:R-:W-:Y:S01]  /*19c10*/  IABS R4, R5 ;  /* 0x0000000500047213 */ /* 0x000fe20000000000 */
[----:B------:R-:W-:Y:S01]  /*19c20*/  HMMA.16816.F32 R24, R148, R6, R24 ;  /* 0x000000069418723c */ /* 0x000fe20000001818 */
[----:B------:R-:W-:-:S03]  /*19c30*/  IADD3 R171, R0, 0x20, RZ ;  /* 0x0000002000ab7810 */ /* 0x000fc60007ffe0ff */
[----:B------:R-:W-:Y:S02]  /*19c40*/  IMAD.MOV.U32 R236, RZ, RZ, R4 ;  /* 0x000000ffffec7224 */ /* 0x000fe400078e0004 */
[----:B------:R-:W4:Y:S02]  /*19c50*/  LDSM.16.M88.4 R4, [R191+0x4800] ;  /* 0x00480000bf04783b */ /* 0x000f240000000200 */
[----:B-1----:R-:W-:Y:S07]  /*19c60*/  HMMA.16816.F32 R136, R144, R20, R136 ;  /* 0x000000149088723c */ /* 0x002fee0000001888 */
[----:B------:R-:W-:Y:S01]  /*19c70*/  IADD3 R20, R0, 0x19, RZ ;  /* 0x0000001900147810 */ /* 0x000fe20007ffe0ff */
[----:B------:R-:W-:Y:S07]  /*19c80*/  HMMA.16816.F32 R172, R16, R12, R172 ;  /* 0x0000000c10ac723c */ /* 0x000fee00000018ac */
[----:B------:R-:W-:-:S02]  /*19c90*/  IMAD.IADD R12, R224, 0x1, -R20 ;  /* 0x00000001e00c7824 */ /* 0x000fc400078e0a14 */
[----:B------:R-:W-:-:S03]  /*19ca0*/  IMAD.IADD R13, R226, 0x1, -R171 ;  /* 0x00000001e20d7824 */ /* 0x000fc600078e0aab */
[----:B------:R-:W-:Y:S01]  /*19cb0*/  IABS R12, R12 ;  /* 0x0000000c000c7213 */ /* 0x000fe20000000000 */
[----:B------:R-:W-:Y:S07]  /*19cc0*/  HMMA.16816.F32 R160, R16, R14, R160 ;  /* 0x0000000e10a0723c */ /* 0x000fee00000018a0 */
[----:B------:R-:W-:Y:S01]  /*19cd0*/  IMAD.MOV.U32 R18, RZ, RZ, R12 ;  /* 0x000000ffff127224 */ /* 0x000fe200078e000c */
[----:B------:R-:W-:-:S05]  /*19ce0*/  IABS R12, R13 ;  /* 0x0000000d000c7213 */ /* 0x000fca0000000000 */
[----:B------:R-:W-:Y:S02]  /*19cf0*/  IMAD.MOV.U32 R16, RZ, RZ, R12 ;  /* 0x000000ffff107224 */ /* 0x000fe400078e000c */
[----:B------:R-:W1:Y:S01]  /*19d00*/  LDSM.16.M88.4 R12, [R195+0xb800] ;  /* 0x00b80000c30c783b */ /* 0x000e620000000200 */
[----:B------:R-:W-:Y:S01]  /*19d10*/  IMAD.IADD R17, R224, 0x1, -R171 ;  /* 0x00000001e0117824 */ /* 0x000fe200078e0aab */
[----:B---3--:R-:W-:Y:S04]  /*19d20*/  HMMA.16816.F32 R152, R148, R8, R152 ;  /* 0x000000089498723c */ /* 0x008fe80000001898 */
[----:B------:R-:W-:-:S04]  /*19d30*/  IABS R17, R17 ;  /* 0x0000001100117213 */ /* 0x000fc80000000000 */
[----:B------:R-:W-:Y:S01]  /*19d40*/  HMMA.16816.F32 R140, R148, R10, R140 ;  /* 0x0000000a948c723c */ /* 0x000fe2000000188c */
[----:B------:R-:W3:Y:S01]  /*19d50*/  LDSM.16.M88.4 R8, [R191+0x5000] ;  /* 0x00500000bf08783b */ /* 0x000ee20000000200 */
[----:B------:R5:W-:Y:S06]  /*19d60*/  I2F R242, R17 ;  /* 0x0000001100f27306 */ /* 0x000bec0000201400 */
[----:B----4-:R-:W-:Y:S01]  /*19d70*/  HMMA.16816.F32 R28, R144, R4, R28 ;  /* 0x00000004901c723c */ /* 0x010fe2000000181c */
[----:B-----5:R-:W-:-:S06]  /*19d80*/  IADD3 R17, R0, 0x28, RZ ;  /* 0x0000002800117810 */ /* 0x020fcc0007ffe0ff */
[----:B------:R-:W-:Y:S01]  /*19d90*/  IMAD.IADD R4, R226, 0x1, -R17 ;  /* 0x00000001e2047824 */ /* 0x000fe200078e0a11 */
[----:B------:R-:W-:-:S04]  /*19da0*/  IADD3 R177, R0, 0x29, RZ ;  /* 0x0000002900b17810 */ /* 0x000fc80007ffe0ff */
[----:B------:R-:W-:-:S05]  /*19db0*/  IABS R4, R4 ;  /* 0x0000000400047213 */ /* 0x000fca0000000000 */
[----:B------:R-:W-:Y:S02]  /*19dc0*/  IMAD.MOV.U32 R250, RZ, RZ, R4 ;  /* 0x000000fffffa7224 */ /* 0x000fe400078e0004 */
[--C-:B------:R-:W-:Y:S01]  /*19dd0*/  IMAD.IADD R4, R226, 0x1, -R177.reuse ;  /* 0x00000001e2047824 */ /* 0x100fe200078e0ab1 */
[----:B------:R-:W-:Y:S01]  /*19de0*/  HMMA.16816.F32 R32, R144, R22, R32 ;  /* 0x000000169020723c */ /* 0x000fe20000001820 */
[----:B------:R-:W-:-:S03]  /*19df0*/  IMAD.IADD R5, R224, 0x1, -R177 ;  /* 0x00000001e0057824 */ /* 0x000fc600078e0ab1 */
[----:B------:R-:W-:Y:S01]  /*19e00*/  IABS R4, R4 ;  /* 0x0000000400047213 */ /* 0x000fe20000000000 */
[----:B------:R-:W-:-:S03]  /*19e10*/  IMAD.IADD R21, R226, 0x1, -R20 ;  /* 0x00000001e2157824 */ /* 0x000fc600078e0a14 */
[----:B-1----:R-:W-:Y:S01]  /*19e20*/  HMMA.16816.F32 R172, R148, R12, R172 ;  /* 0x0000000c94ac723c */ /* 0x002fe200000018ac */
[----:B------:R-:W-:Y:S01]  /*19e30*/  IMAD.MOV.U32 R252, RZ, RZ, R4 ;  /* 0x000000fffffc7224 */ /* 0x000fe200078e0004 */
[----:B------:R-:W-:-:S05]  /*19e40*/  IABS R4, R5 ;  /* 0x0000000500047213 */ /* 0x000fca0000000000 */
[----:B------:R-:W-:Y:S02]  /*19e50*/  IADD3 R12, R0, 0x30, RZ ;  /* 0x00000030000c7810 */ /* 0x000fe40007ffe0ff */
[----:B------:R-:W-:-:S03]  /*19e60*/  IABS R21, R21 ;  /* 0x0000001500157213 */ /* 0x000fc60000000000 */
[----:B------:R-:W-:Y:S01]  /*19e70*/  IMAD.IADD R5, R226, 0x1, -R12 ;  /* 0x00000001e2057824 */ /* 0x000fe200078e0a0c */
[----:B------:R-:W-:Y:S01]  /*19e80*/  IADD3 R19, R0, 0x21, RZ ;  /* 0x0000002100137810 */ /* 0x000fe20007ffe0ff */
[----:B------:R-:W-:Y:S01]  /*19e90*/  IMAD.MOV.U32 R235, RZ, RZ, R4 ;  /* 0x000000ffffeb7224 */ /* 0x000fe200078e0004 */
[----:B---3--:R-:W-:Y:S01]  /*19ea0*/  HMMA.16816.F32 R140, R144, R10, R140 ;  /* 0x0000000a908c723c */ /* 0x008fe2000000188c */
[----:B------:R1:W-:Y:S01]  /*19eb0*/  I2F R240, R21 ;  /* 0x0000001500f07306 */ /* 0x0003e20000201400 */
[----:B------:R-:W-:-:S05]  /*19ec0*/  IABS R4, R5 ;  /* 0x0000000500047213 */ /* 0x000fca0000000000 */
[----:B------:R-:W-:Y:S01]  /*19ed0*/  IADD3 R11, R0, 0x39, RZ ;  /* 0x00000039000b7810 */ /* 0x000fe20007ffe0ff */
[----:B------:R-:W-:Y:S01]  /*19ee0*/  HMMA.16816.F32 R24, R144, R6, R24 ;  /* 0x000000069018723c */ /* 0x000fe20000001818 */
[----:B------:R3:W-:Y:S06]  /*19ef0*/  I2F R245, R4 ;  /* 0x0000000400f57306 */ /* 0x0007ec0000201400 */
[----:B--2---:R-:W-:Y:S02]  /*19f00*/  FMUL.FTZ R6, R136, R2 ;  /* 0x0000000288067220 */ /* 0x004fe40000410000 */
[C---:B-1----:R-:W-:Y:S01]  /*19f10*/  IMAD.IADD R21, R224.reuse, 0x1, -R19 ;  /* 0x00000001e0157824 */ /* 0x042fe200078e0a13 */
[----:B------:R-:W-:Y:S04]  /*19f20*/  I2F R134, R134 ;  /* 0x0000008600867306 */ /* 0x000fe80000201400 */
[----:B------:R-:W-:Y:S01]  /*19f30*/  IABS R21, R21 ;  /* 0x0000001500157213 */ /* 0x000fe20000000000 */
[----:B---3--:R-:W-:-:S03]  /*19f40*/  IMAD.IADD R4, R224, 0x1, -R11 ;  /* 0x00000001e0047824 */ /* 0x008fc600078e0a0b */
[----:B------:R-:W1:Y:S02]  /*19f50*/  MUFU.TANH R6, R6 ;  /* 0x0000000600067308 */ /* 0x000e640000002400 */
[----:B------:R-:W-:Y:S01]  /*19f60*/  IABS R4, R4 ;  /* 0x0000000400047213 */ /* 0x000fe20000000000 */
[----:B------:R-:W-:-:S05]  /*19f70*/  IMAD.IADD R170, R226, 0x1, -R159 ;  /* 0x00000001e2aa7824 */ /* 0x000fca00078e0a9f */
[----:B------:R2:W-:Y:S01]  /*19f80*/  I2F R246, R21 ;  /* 0x0000001500f67306 */ /* 0x0005e20000201400 */
[----:B------:R-:W-:Y:S01]  /*19f90*/  HMMA.16816.F32 R152, R144, R8, R152 ;  /* 0x000000089098723c */ /* 0x000fe20000001898 */
[----:B------:R-:W-:Y:S01]  /*19fa0*/  IMAD.IADD R158, R226, 0x1, -R133 ;  /* 0x00000001e29e7824 */ /* 0x000fe200078e0a85 */
[----:B------:R-:W-:Y:S01]  /*19fb0*/  IABS R170, R170 ;  /* 0x000000aa00aa7213 */ /* 0x000fe20000000000 */
[----:B------:R-:W-:-:S04]  /*19fc0*/  FMUL.FTZ R5, R33, R2 ;  /* 0x0000000221057220 */ /* 0x000fc80000410000 */
[----:B------:R-:W-:Y:S01]  /*19fd0*/  I2F R8, R4 ;  /* 0x0000000400087306 */ /* 0x000fe20000201400 */
[----:B--2---:R-:W-:-:S07]  /*19fe0*/  FMUL.FTZ R21, R32, R2 ;  /* 0x0000000220157220 */ /* 0x004fce0000410000 */
[----:B------:R-:W-:Y:S01]  /*19ff0*/  I2F R166, R166 ;  /* 0x000000a600a67306 */ /* 0x000fe20000201400 */
[----:B------:R-:W-:-:S07]  /*1a000*/  ISETP.GE.AND P5, PT, R0, R229, PT ;  /* 0x000000e50000720c */ /* 0x000fce0003fa6270 */
[----:B------:R-:W2:Y:S01]  /*1a010*/  MUFU.TANH R4, R21 ;  /* 0x0000001500047308 */ /* 0x000ea20000002400 */
[----:B-1----:R-:W-:Y:S01]  /*1a020*/  FFMA.FTZ R6, -R223, R134, R6 ;  /* 0x00000086df067223 */ /* 0x002fe20000010106 */
[----:B------:R-:W-:Y:S01]  /*1a030*/  IABS R158, R158 ;  /* 0x0000009e009e7213 */ /* 0x000fe20000000000 */
[-C--:B------:R-:W-:Y:S01]  /*1a040*/  FMUL.FTZ R7, R137, R2.reuse ;  /* 0x0000000289077220 */ /* 0x080fe20000410000 */
[----:B------:R-:W-:Y:S01]  /*1a050*/  ISETP.GE.OR P5, PT, R0, R225, !P5 ;  /* 0x000000e10000720c */ /* 0x000fe20006fa6670 */
[----:B------:R-:W-:-:S03]  /*1a060*/  FMUL.FTZ R22, R29, R2 ;  /* 0x000000021d167220 */ /* 0x000fc60000410000 */
[----:B------:R-:W-:Y:S01]  /*1a070*/  I2F R170, R170 ;  /* 0x000000aa00aa7306 */ /* 0x000fe20000201400 */
[----:B------:R-:W-:Y:S02]  /*1a080*/  FSEL R29, R6, -INF , !P5 ;  /* 0xff800000061d7808 */ /* 0x000fe40006800000 */
[----:B------:R-:W-:-:S05]  /*1a090*/  ISETP.GE.AND P5, PT, R157, R229, PT ;  /* 0x000000e59d00720c */ /* 0x000fca0003fa6270 */
[----:B------:R-:W1:Y:S01]  /*1a0a0*/  MUFU.TANH R5, R5 ;  /* 0x0000000500057308 */ /* 0x000e620000002400 */
[----:B--2---:R-:W-:Y:S01]  /*1a0b0*/  FFMA.FTZ R4, -R223, R166, R4 ;  /* 0x000000a6df047223 */ /* 0x004fe20000010104 */
[----:B------:R-:W-:-:S06]  /*1a0c0*/  ISETP.GE.OR P5, PT, R157, R225, !P5 ;  /* 0x000000e19d00720c */ /* 0x000fcc0006fa6670 */
[----:B------:R-:W-:Y:S01]  /*1a0d0*/  I2F R158, R158 ;  /* 0x0000009e009e7306 */ /* 0x000fe20000201400 */
[----:B------:R-:W-:-:S07]  /*1a0e0*/  FMUL.FTZ R134, R30, R2 ;  /* 0x000000021e867220 */ /* 0x000fce0000410000 */
[----:B------:R-:W2:Y:S01]  /*1a0f0*/  MUFU.TANH R7, R7 ;  /* 0x0000000700077308 */ /* 0x000ea20000002400 */
[----:B------:R-:W-:Y:S02]  /*1a100*/  FSEL R30, R4, -INF , !P5 ;  /* 0xff800000041e7808 */ /* 0x000fe40006800000 */
[----:B------:R-:W-:Y:S01]  /*1a110*/  ISETP.GE.AND P5, PT, R159, R229, PT ;  /* 0x000000e59f00720c */ /* 0x000fe20003fa6270 */
[----:B------:R-:W-:Y:S01]  /*1a120*/  FMUL.FTZ R28, R28, R2 ;  /* 0x000000021c1c7220 */ /* 0x000fe20000410000 */
[C---:B------:R-:W-:Y:S01]  /*1a130*/  ISETP.GE.AND P6, PT, R0.reuse, R228, PT ;  /* 0x000000e40000720c */ /* 0x040fe20003fc6270 */
[----:B-1----:R-:W-:Y:S01]  /*1a140*/  FFMA.FTZ R5, -R223, R170, R5 ;  /* 0x000000aadf057223 */ /* 0x002fe20000010105 */
[----:B------:R-:W-:Y:S01]  /*1a150*/  ISETP.GE.OR P5, PT, R159, R225, !P5 ;  /* 0x000000e19f00720c */ /* 0x000fe20006fa6670 */
[----:B------:R1:W-:Y:S01]  /*1a160*/  MUFU.TANH R136, R28 ;  /* 0x0000001c00887308 */ /* 0x0003e20000002400 */
[C---:B------:R-:W-:Y:S02]  /*1a170*/  IADD3 R243, R0.reuse, 0x31, RZ ;  /* 0x0000003100f37810 */ /* 0x040fe40007ffe0ff */
[----:B------:R-:W-:-:S02]  /*1a180*/  IADD3 R179, R0, 0x38, RZ ;  /* 0x0000003800b37810 */ /* 0x000fc40007ffe0ff */
[----:B------:R-:W-:Y:S01]  /*1a190*/  ISETP.GE.OR P6, PT, R0, R227, !P6 ;  /* 0x000000e30000720c */ /* 0x000fe200077c6670 */
[----:B--2---:R-:W-:Y:S01]  /*1a1a0*/  FFMA.FTZ R0, -R223, R158, R7 ;  /* 0x0000009edf007223 */ /* 0x004fe20000010107 */
[----:B-1----:R-:W-:Y:S02]  /*1a1b0*/  FSEL R28, R5, -INF , !P5 ;  /* 0xff800000051c7808 */ /* 0x002fe40006800000 */
[----:B------:R-:W1:Y:S01]  /*1a1c0*/  LDSM.16.M88.4 R4, [R191+0x5800] ;  /* 0x00580000bf04783b */ /* 0x000e620000000200 */
[-C--:B------:R-:W-:Y:S02]  /*1a1d0*/  FMUL.FTZ R32, R138, R2.reuse ;  /* 0x000000028a207220 */ /* 0x080fe40000410000 */
[-C--:B------:R-:W-:Y:S01]  /*1a1e0*/  FMUL.FTZ R137, R34, R2.reuse ;  /* 0x0000000222897220 */ /* 0x080fe20000410000 */
[----:B------:R-:W-:Y:S01]  /*1a1f0*/  HMMA.16816.F32 R160, R148, R14, R160 ;  /* 0x0000000e94a0723c */ /* 0x000fe200000018a0 */
[-C--:B------:R-:W-:Y:S01]  /*1a200*/  FMUL.FTZ R34, R35, R2.reuse ;  /* 0x0000000223227220 */ /* 0x080fe20000410000 */
[----:B------:R-:W-:Y:S01]  /*1a210*/  I2F R176, R176 ;  /* 0x000000b000b07306 */ /* 0x000fe20000201400 */
[----:B------:R-:W-:Y:S01]  /*1a220*/  ISETP.GE.AND P2, PT, R133, R229, PT ;  /* 0x000000e58500720c */ /* 0x000fe20003f46270 */
[----:B------:R-:W-:-:S02]  /*1a230*/  FMUL.FTZ R33, R139, R2 ;  /* 0x000000028b217220 */ /* 0x000fc40000410000 */
[----:B------:R-:W-:-:S04]  /*1a240*/  FMUL.FTZ R21, R31, R2 ;  /* 0x000000021f157220 */ /* 0x000fc80000410000 */
[----:B------:R-:W-:Y:S01]  /*1a250*/  I2F R234, R234 ;  /* 0x000000ea00ea7306 */ /* 0x000fe20000201400 */
[----:B------:R-:W-:-:S07]  /*1a260*/  FMUL.FTZ R23, R26, R2 ;  /* 0x000000021a177220 */ /* 0x000fce0000410000 */
[----:B------:R-:W-:Y:S01]  /*1a270*/  MUFU.TANH R22, R22 ;  /* 0x0000001600167308 */ /* 0x000fe20000002400 */
[----:B------:R-:W-:Y:S01]  /*1a280*/  ISETP.GE.AND P1, PT, R133, R228, PT ;  /* 0x000000e48500720c */ /* 0x000fe20003f26270 */
[----:B------:R-:W-:-:S06]  /*1a290*/  FMUL.FTZ R24, R24, R2 ;  /* 0x0000000218187220 */ /* 0x000fcc0000410000 */
[----:B------:R-:W-:Y:S08]  /*1a2a0*/  I2F R164, R164 ;  /* 0x000000a400a47306 */ /* 0x000ff00000201400 */
[----:B------:R-:W-:Y:S01]  /*1a2b0*/  I2F R230, R230 ;  /* 0x000000e600e67306 */ /* 0x000fe20000201400 */
[----:B------:R-:W-:-:S07]  /*1a2c0*/  ISETP.GE.AND P5, PT, R159, R228, PT ;  /* 0x000000e49f00720c */ /* 0x000fce0003fa6270 */
[----:B------:R-:W-:Y:S01]  /*1a2d0*/  I2F R232, R232 ;  /* 0x000000e800e87306 */ /* 0x000fe20000201400 */
[----:B------:R-:W-:Y:S01]  /*1a2e0*/  FMUL.FTZ R27, R27, R2 ;  /* 0x000000021b1b7220 */ /* 0x000fe20000410000 */
[----:B------:R-:W-:-:S06]  /*1a2f0*/  DEPBAR.LE SB0, 0x0 ;  /* 0x000080000000791a */ /* 0x000fcc0000000000 */
[----:B------:R-:W2:Y:S08]  /*1a300*/  MUFU.TANH R32, R32 ;  /* 0x0000002000207308 */ /* 0x000eb00000002400 */
[----:B------:R-:W3:Y:S01]  /*1a310*/  MUFU.TANH R137, R137 ;  /* 0x0000008900897308 */ /* 0x000ee20000002400 */
[----:B------:R-:W-:-:S07]  /*1a320*/  ISETP.GE.OR P2, PT, R133, R225, !P2 ;  /* 0x000000e18500720c */ /* 0x000fce0005746670 */
[----:B------:R-:W4:Y:S01]  /*1a330*/  MUFU.TANH R34, R34 ;  /* 0x0000002200227308 */ /* 0x000f220000002400 */
[----:B------:R-:W-:Y:S02]  /*1a340*/  FSEL R0, R0, -INF , !P2 ;  /* 0xff80000000007808 */ /* 0x000fe40005000000 */
[----:B------:R-:W-:Y:S01]  /*1a350*/  ISETP.GE.AND P2, PT, R157, R228, PT ;  /* 0x000000e49d00720c */ /* 0x000fe20003f46270 */
[C---:B--2---:R-:W-:Y:S01]  /*1a360*/  FFMA.FTZ R32, -R223.reuse, R156, R32 ;  /* 0x0000009cdf207223 */ /* 0x044fe20000010120 */
[----:B-1----:R-:W-:Y:S03]  /*1a370*/  HMMA.16816.F32 R172, R144, R4, R172 ;  /* 0x0000000490ac723c */ /* 0x002fe600000018ac */
[----:B------:R-:W1:Y:S01]  /*1a380*/  MUFU.TANH R33, R33 ;  /* 0x0000002100217308 */ /* 0x000e620000002400 */
[----:B---3--:R-:W-:Y:S01]  /*1a390*/  FFMA.FTZ R168, -R223, R168, R137 ;  /* 0x000000a8dfa87223 */ /* 0x008fe20000010189 */
[-C--:B------:R-:W-:Y:S01]  /*1a3a0*/  ISETP.GE.OR P2, PT, R157, R227.reuse, !P2 ;  /* 0x000000e39d00720c */ /* 0x080fe20005746670 */
[----:B------:R-:W-:Y:S01]  /*1a3b0*/  FMUL.FTZ R35, R152, R2 ;  /* 0x0000000298237220 */ /* 0x000fe20000410000 */
[----:B------:R-:W-:-:S04]  /*1a3c0*/  ISETP.GE.OR P1, PT, R133, R227, !P1 ;  /* 0x000000e38500720c */ /* 0x000fc80004f26670 */
[----:B------:R-:W2:Y:S01]  /*1a3d0*/  MUFU.TANH R21, R21 ;  /* 0x0000001500157308 */ /* 0x000ea20000002400 */
[----:B----4-:R-:W-:Y:S01]  /*1a3e0*/  FFMA.FTZ R31, -R223, R176, R34 ;  /* 0x000000b0df1f7223 */ /* 0x010fe20000010122 */
[----:B------:R-:W-:Y:S01]  /*1a3f0*/  FSEL R34, R32, -INF , !P6 ;  /* 0xff80000020227808 */ /* 0x000fe20007000000 */
[----:B------:R-:W-:Y:S01]  /*1a400*/  HMMA.16816.F32 R160, R144, R6, R160 ;  /* 0x0000000690a0723c */ /* 0x000fe200000018a0 */
[----:B------:R-:W-:-:S04]  /*1a410*/  FSEL R32, R168, -INF , !P2 ;  /* 0xff800000a8207808 */ /* 0x000fc80005000000 */
[----:B------:R-:W-:Y:S01]  /*1a420*/  I2F R236, R236 ;  /* 0x000000ec00ec7306 */ /* 0x000fe20000201400 */
[----:B------:R-:W-:-:S07]  /*1a430*/  ISETP.GE.AND P2, PT, R167, R229, PT ;  /* 0x000000e5a700720c */ /* 0x000fce0003f46270 */
[----:B------:R-:W3:Y:S01]  /*1a440*/  MUFU.TANH R23, R23 ;  /* 0x0000001700177308 */ /* 0x000ee20000002400 */
[----:B------:R-:W-:Y:S01]  /*1a450*/  ISETP.GE.OR P5, PT, R159, R227, !P5 ;  /* 0x000000e39f00720c */ /* 0x000fe20006fa6670 */
[----:B------:R-:W-:Y:S01]  /*1a460*/  FFMA.FTZ R22, -R223, R234, R22 ;  /* 0x000000eadf167223 */ /* 0x000fe20000010116 */
[----:B------:R-:W-:Y:S01]  /*1a470*/  ISETP.GE.AND P6, PT, R165, R229, PT ;  /* 0x000000e5a500720c */ /* 0x000fe20003fc6270 */
[----:B------:R-:W-:-:S04]  /*1a480*/  FMUL.FTZ R141, R141, R2 ;  /* 0x000000028d8d7220 */ /* 0x000fc80000410000 */
[----:B------:R-:W-:Y:S01]  /*1a490*/  I2F R178, R178 ;  /* 0x000000b200b27306 */ /* 0x000fe20000201400 */
[----:B------:R-:W-:Y:S01]  /*1a4a0*/  FMUL.FTZ R139, R154, R2 ;  /* 0x000000029a8b7220 */ /* 0x000fe20000410000 */
[----:B------:R-:W-:-:S06]  /*1a4b0*/  ISETP.GE.OR P2, PT, R167, R225, !P2 ;  /* 0x000000e1a700720c */ /* 0x000fcc0005746670 */
[----:B------:R-:W-:Y:S01]  /*1a4c0*/  I2F R238, R238 ;  /* 0x000000ee00ee7306 */ /* 0x000fe20000201400 */
[----:B-1----:R-:W-:-:S07]  /*1a4d0*/  FFMA.FTZ R33, -R223, R164, R33 ;  /* 0x000000a4df217223 */ /* 0x002fce0000010121 */
[----:B------:R1:W4:Y:S01]  /*1a4e0*/  MUFU.TANH R133, R24 ;  /* 0x0000001800857308 */ /* 0x0003220000002400 */
[----:B------:R-:W-:-:S07]  /*1a4f0*/  FSEL R31, R31, -INF , !P5 ;  /* 0xff8000001f1f7808 */ /* 0x000fce0006800000 */
[----:B------:R-:W5:Y:S01]  /*1a500*/  MUFU.TANH R134, R134 ;  /* 0x0000008600867308 */ /* 0x000f620000002400 */
[----:B------:R-:W-:Y:S01]  /*1a510*/  FMUL.FTZ R4, R140, R2 ;  /* 0x000000028c047220 */ /* 0x000fe20000410000 */
[----:B------:R-:W-:Y:S01]  /*1a520*/  ISETP.GE.AND P5, PT, R167, R228, PT ;  /* 0x000000e4a700720c */ /* 0x000fe20003fa6270 */
[----:B------:R-:W-:Y:S01]  /*1a530*/  IMAD.IADD R244, R226, 0x1, -R19 ;  /* 0x00000001e2f47824 */ /* 0x000fe200078e0a13 */
[----:B------:R-:W-:-:S04]  /*1a540*/  ISETP.GE.OR P6, PT, R165, R225, !P6 ;  /* 0x000000e1a500720c */ /* 0x000fc800077c6670 */
[----:B------:R-:W-:Y:S01]  /*1a550*/  I2F R16, R16 ;  /* 0x0000001000107306 */ /* 0x000fe20000201400 */
[----:B-1----:R-:W-:Y:S01]  /*1a560*/  FMUL.FTZ R24, R25, R2 ;  /* 0x0000000219187220 */ /* 0x002fe20000410000 */
[----:B------:R-:W-:Y:S01]  /*1a570*/  FSEL R26, R22, -INF , !P2 ;  /* 0xff800000161a7808 */ /* 0x000fe20005000000 */
[----:B------:R-:W-:-:S05]  /*1a580*/  IMAD.IADD R248, R224, 0x1, -R17 ;  /* 0x00000001e0f87824 */ /* 0x000fca00078e0a11 */
[----:B------:R-:W1:Y:S01]  /*1a590*/  MUFU.TANH R35, R35 ;  /* 0x0000002300237308 */ /* 0x000e620000002400 */
[----:B------:R-:W-:Y:S01]  /*1a5a0*/  ISETP.GE.AND P2, PT, R169, R228, PT ;  /* 0x000000e4a900720c */ /* 0x000fe20003f46270 */
[----:B--2---:R-:W-:-:S06]  /*1a5b0*/  FFMA.FTZ R21, -R223, R232, R21 ;  /* 0x000000e8df157223 */ /* 0x004fcc0000010115 */
[----:B------:R2:W-:Y:S01]  /*1a5c0*/  MUFU.TANH R138, R27 ;  /* 0x0000001b008a7308 */ /* 0x0005e20000002400 */
[----:B------:R-:W-:Y:S01]  /*1a5d0*/  FSEL R33, R33, -INF , !P1 ;  /* 0xff80000021217808 */ /* 0x000fe20004800000 */
[----:B---3--:R-:W-:Y:S01]  /*1a5e0*/  FFMA.FTZ R236, -R223, R236, R23 ;  /* 0x000000ecdfec7223 */ /* 0x008fe20000010117 */
[----:B------:R-:W-:-:S05]  /*1a5f0*/  ISETP.GE.OR P5, PT, R167, R227, !P5 ;  /* 0x000000e3a700720c */ /* 0x000fca0006fa6670 */
[----:B------:R-:W-:Y:S01]  /*1a600*/  I2F R252, R252 ;  /* 0x000000fc00fc7306 */ /* 0x000fe20000201400 */
[----:B------:R-:W-:Y:S01]  /*1a610*/  ISETP.GE.AND P1, PT, R165, R228, PT ;  /* 0x000000e4a500720c */ /* 0x000fe20003f26270 */
[----:B--2---:R-:W-:-:S06]  /*1a620*/  FFMA.FTZ R27, -R223, R230, R136 ;  /* 0x000000e6df1b7223 */ /* 0x004fcc0000010188 */
[----:B------:R-:W2:Y:S01]  /*1a630*/  MUFU.TANH R14, R141 ;  /* 0x0000008d000e7308 */ /* 0x000ea20000002400 */
[----:B------:R-:W-:Y:S01]  /*1a640*/  IABS R244, R244 ;  /* 0x000000f400f47213 */ /* 0x000fe20000000000 */
[-C--:B------:R-:W-:Y:S01]  /*1a650*/  FMUL.FTZ R137, R153, R2.reuse ;  /* 0x0000000299897220 */ /* 0x080fe20000410000 */
[----:B------:R-:W-:Y:S01]  /*1a660*/  FSEL R27, R27, -INF , !P6 ;  /* 0xff8000001b1b7808 */ /* 0x000fe20007000000 */
[----:B------:R-:W-:Y:S01]  /*1a670*/  FMUL.FTZ R15, R142, R2 ;  /* 0x000000028e0f7220 */ /* 0x000fe20000410000 */
[----:B------:R-:W-:-:S03]  /*1a680*/  ISETP.GE.AND P6, PT, R169, R229, PT ;  /* 0x000000e5a900720c */ /* 0x000fc60003fc6270 */
[----:B------:R-:W-:Y:S01]  /*1a690*/  I2F R18, R18 ;  /* 0x0000001200127306 */ /* 0x000fe20000201400 */
[----:B------:R-:W-:Y:S02]  /*1a6a0*/  IABS R248, R248 ;  /* 0x000000f800f87213 */ /* 0x000fe40000000000 */
[----:B------:R-:W-:-:S05]  /*1a6b0*/  ISETP.GE.OR P2, PT, R169, R227, !P2 ;  /* 0x000000e3a900720c */ /* 0x000fca0005746670 */
[----:B------:R-:W3:Y:S01]  /*1a6c0*/  MUFU.TANH R24, R24 ;  /* 0x0000001800187308 */ /* 0x000ee20000002400 */
[----:B------:R-:W-:Y:S01]  /*1a6d0*/  FMUL.FTZ R155, R155, R2 ;  /* 0x000000029b9b7220 */ /* 0x000fe20000410000 */
[----:B------:R-:W-:Y:S01]  /*1a6e0*/  FSEL R23, R21, -INF , !P5 ;  /* 0xff80000015177808 */ /* 0x000fe20006800000 */
[----:B----4-:R-:W-:-:S05]  /*1a6f0*/  FFMA.FTZ R25, -R223, R238, R133 ;  /* 0x000000eedf197223 */ /* 0x010fca0000010185 */
[----:B------:R-:W4:Y:S01]  /*1a700*/  MUFU.TANH R139, R139 ;  /* 0x0000008b008b7308 */ /* 0x000f220000002400 */
[----:B-----5:R-:W-:Y:S01]  /*1a710*/  FFMA.FTZ R22, -R223, R178, R134 ;  /* 0x000000b2df167223 */ /* 0x020fe20000010186 */
[----:B------:R-:W-:Y:S01]  /*1a720*/  ISETP.GE.OR P1, PT, R165, R227, !P1 ;  /* 0x000000e3a500720c */ /* 0x000fe20004f26670 */
[----:B------:R-:W-:Y:S01]  /*1a730*/  FMUL.FTZ R172, R172, R2 ;  /* 0x00000002acac7220 */ /* 0x000fe20000410000 */
[----:B------:R-:W-:-:S04]  /*1a740*/  ISETP.GE.OR P6, PT, R169, R225, !P6 ;  /* 0x000000e1a900720c */ /* 0x000fc800077c6670 */
[----:B------:R-:W-:Y:S01]  /*1a750*/  I2F R250, R250 ;  /* 0x000000fa00fa7306 */ /* 0x000fe20000201400 */
[----:B------:R-:W-:Y:S02]  /*1a760*/  ISETP.GE.AND P5, PT, R171, R229, PT ;  /* 0x000000e5ab00720c */ /* 0x000fe40003fa6270 */
[----:B------:R-:W-:-:S05]  /*1a770*/  FSEL R21, R236, -INF , !P2 ;  /* 0xff800000ec157808 */ /* 0x000fca0005000000 */
[----:B------:R-:W5:Y:S01]  /*1a780*/  MUFU.TANH R4, R4 ;  /* 0x0000000400047308 */ /* 0x000f620000002400 */
[----:B------:R-:W-:Y:S01]  /*1a790*/  ISETP.GE.AND P2, PT, R171, R228, PT ;  /* 0x000000e4ab00720c */ /* 0x000fe20003f46270 */
[----:B------:R-:W-:Y:S01]  /*1a7a0*/  IMAD.IADD R13, R226, 0x1, -R179 ;  /* 0x00000001e20d7824 */ /* 0x000fe200078e0ab3 */
[----:B------:R-:W-:Y:S01]  /*1a7b0*/  FSEL R25, R25, -INF , !P6 ;  /* 0xff80000019197808 */ /* 0x000fe20007000000 */
[----:B-1----:R-:W-:Y:S01]  /*1a7c0*/  FFMA.FTZ R16, -R223, R16, R35 ;  /* 0x00000010df107223 */ /* 0x002fe20000010123 */
[----:B------:R-:W-:Y:S02]  /*1a7d0*/  FSEL R22, R22, -INF , !P1 ;  /* 0xff80000016167808 */ /* 0x000fe40004800000 */
[----:B------:R-:W-:Y:S01]  /*1a7e0*/  ISETP.GE.OR P5, PT, R171, R225, !P5 ;  /* 0x000000e1ab00720c */ /* 0x000fe20006fa6670 */
[----:B------:R-:W-:Y:S01]  /*1a7f0*/  I2F R244, R244 ;  /* 0x000000f400f47306 */ /* 0x000fe20000201400 */
[C---:B------:R-:W-:Y:S02]  /*1a800*/  ISETP.GE.AND P6, PT, R20.reuse, R229, PT ;  /* 0x000000e51400720c */ /* 0x040fe40003fc6270 */
[----:B------:R-:W-:Y:S01]  /*1a810*/  ISETP.GE.AND P1, PT, R20, R228, PT ;  /* 0x000000e41400720c */ /* 0x000fe20003f26270 */
[----:B------:R-:W-:Y:S01]  /*1a820*/  FMUL.FTZ R7, R173, R2 ;  /* 0x00000002ad077220 */ /* 0x000fe20000410000 */
[----:B------:R-:W-:-:S03]  /*1a830*/  ISETP.GE.OR P2, PT, R171, R227, !P2 ;  /* 0x000000e3ab00720c */ /* 0x000fc60005746670 */
[----:B------:R-:W-:Y:S01]  /*1a840*/  I2F R248, R248 ;  /* 0x000000f800f87306 */ /* 0x000fe20000201400 */
[----:B--2---:R-:W-:Y:S01]  /*1a850*/  FFMA.FTZ R171, -R223, R252, R14 ;  /* 0x000000fcdfab7223 */ /* 0x004fe2000001010e */
[----:B------:R-:W-:Y:S01]  /*1a860*/  IABS R13, R13 ;  /* 0x0000000d000d7213 */ /* 0x000fe20000000000 */
[----:B------:R-:W-:-:S05]  /*1a870*/  FMUL.FTZ R143, R143, R2 ;  /* 0x000000028f8f7220 */ /* 0x000fca0000410000 */
[----:B------:R-:W1:Y:S01]  /*1a880*/  MUFU.TANH R137, R137 ;  /* 0x0000008900897308 */ /* 0x000e620000002400 */
[----:B------:R-:W-:Y:S01]  /*1a890*/  FSEL R173, R16, -INF , !P5 ;  /* 0xff80000010ad7808 */ /* 0x000fe20006800000 */
[----:B------:R-:W-:-:S06]  /*1a8a0*/  FMUL.FTZ R14, R160, R2 ;  /* 0x00000002a00e7220 */ /* 0x000fcc0000410000 */
[----:B------:R-:W2:Y:S01]  /*1a8b0*/  MUFU.TANH R5, R155 ;  /* 0x0000009b00057308 */ /* 0x000ea20000002400 */
[----:B------:R-:W-:-:S07]  /*1a8c0*/  ISETP.GE.OR P6, PT, R20, R225, !P6 ;  /* 0x000000e11400720c */ /* 0x000fce00077c6670 */
[----:B------:R-:W1:Y:S01]  /*1a8d0*/  MUFU.TANH R15, R15 ;  /* 0x0000000f000f7308 */ /* 0x000e620000002400 */
[----:B------:R-:W-:Y:S01]  /*1a8e0*/  ISETP.GE.OR P1, PT, R20, R227, !P1 ;  /* 0x000000e31400720c */ /* 0x000fe20004f26670 */
[----:B------:R-:W-:Y:S01]  /*1a8f0*/  IMAD.IADD R239, R224, 0x1, -R12 ;  /* 0x00000001e0ef7824 */ /* 0x000fe200078e0a0c */
[----:B------:R-:W-:-:S05]  /*1a900*/  ISETP.GE.AND P5, PT, R17, R229, PT ;  /* 0x000000e51100720c */ /* 0x000fca0003fa6270 */
[----:B------:R5:W1:Y:S01]  /*1a910*/  MUFU.TANH R6, R172 ;  /* 0x000000ac00067308 */ /* 0x000a620000002400 */
[--C-:B------:R-:W-:Y:S02]  /*1a920*/  IMAD.IADD R241, R226, 0x1, -R243.reuse ;  /* 0x00000001e2f17824 */ /* 0x100fe400078e0af3 */
[----:B------:R-:W-:Y:S02]  /*1a930*/  IMAD.IADD R237, R224, 0x1, -R243 ;  /* 0x00000001e0ed7824 */ /* 0x000fe400078e0af3 */
[C---:B---3--:R-:W-:Y:S02]  /*1a940*/  FFMA.FTZ R24, -R223.reuse, R240, R24 ;  /* 0x000000f0df187223 */ /* 0x048fe40000010118 */
[C---:B------:R-:W-:Y:S02]  /*1a950*/  FFMA.FTZ R20, -R223.reuse, R18, R138 ;  /* 0x00000012df147223 */ /* 0x040fe4000001018a */
[----:B----4-:R-:W-:Y:S01]  /*1a960*/  FFMA.FTZ R139, -R223, R242, R139 ;  /* 0x000000f2df8b7223 */ /* 0x010fe2000001018b */
[----:B------:R-:W-:Y:S01]  /*1a970*/  I2F R235, R235 ;  /* 0x000000eb00eb7306 */ /* 0x000fe20000201400 */
[----:B------:R-:W-:Y:S01]  /*1a980*/  ISETP.GE.OR P5, PT, R17, R225, !P5 ;  /* 0x000000e11100720c */ /* 0x000fe20006fa6670 */
[----:B------:R-:W-:Y:S01]  /*1a990*/  FMUL.FTZ R134, R174, R2 ;  /* 0x00000002ae867220 */ /* 0x000fe20000410000 */
[----:B------:R-:W-:Y:S01]  /*1a9a0*/  IABS R239, R239 ;  /* 0x000000ef00ef7213 */ /* 0x000fe20000000000 */
[----:B-----5:R-:W-:-:S04]  /*1a9b0*/  FFMA.FTZ R172, -R223, R250, R4 ;  /* 0x000000fadfac7223 */ /* 0x020fc80000010104 */
[----:B------:R-:W3:Y:S01]  /*1a9c0*/  MUFU.TANH R18, R143 ;  /* 0x0000008f00127308 */ /* 0x000ee20000002400 */
[----:B------:R-:W-:Y:S02]  /*1a9d0*/  IABS R241, R241 ;  /* 0x000000f100f17213 */ /* 0x000fe40000000000 */
[----:B------:R-:W-:Y:S02]  /*1a9e0*/  IABS R237, R237 ;  /* 0x000000ed00ed7213 */ /* 0x000fe40000000000 */
[----:B------:R-:W-:Y:S02]  /*1a9f0*/  FSEL R24, R24, -INF , !P6 ;  /* 0xff80000018187808 */ /* 0x000fe40007000000 */
[----:B------:R-:W-:Y:S01]  /*1aa00*/  FSEL R20, R20, -INF , !P1 ;  /* 0xff80000014147808 */ /* 0x000fe20004800000 */
[----:B------:R-:W-:Y:S01]  /*1aa10*/  I2F R13, R13 ;  /* 0x0000000d000d7306 */ /* 0x000fe20000201400 */
[----:B------:R-:W-:Y:S01]  /*1aa20*/  FSEL R170, R139, -INF , !P2 ;  /* 0xff8000008baa7808 */ /* 0x000fe20005000000 */
[----:B------:R-:W-:Y:S01]  /*1aa30*/  FMUL.FTZ R175, R175, R2 ;  /* 0x00000002afaf7220 */ /* 0x000fe20000410000 */
[----:B------:R-:W-:-:S02]  /*1aa40*/  ISETP.GE.AND P6, PT, R19, R229, PT ;  /* 0x000000e51300720c */ /* 0x000fc40003fc6270 */
[----:B------:R-:W-:-:S03]  /*1aa50*/  ISETP.GE.AND P1, PT, R19, R228, PT ;  /* 0x000000e41300720c */ /* 0x000fc60003f26270 */
[----:B------:R-:W4:Y:S01]  /*1aa60*/  MUFU.TANH R14, R14 ;  /* 0x0000000e000e7308 */ /* 0x000f220000002400 */
[----:B------:R-:W-:Y:S02]  /*1aa70*/  ISETP.GE.AND P2, PT, R17, R228, PT ;  /* 0x000000e41100720c */ /* 0x000fe40003f46270 */
[----:B------:R-:W-:Y:S01]  /*1aa80*/  FSEL R172, R172, -INF , !P5 ;  /* 0xff800000acac7808 */ /* 0x000fe20006800000 */
[----:B------:R-:W-:Y:S01]  /*1aa90*/  IMAD.IADD R10, R224, 0x1, -R179 ;  /* 0x00000001e00a7824 */ /* 0x000fe200078e0ab3 */
[----:B------:R-:W-:Y:S01]  /*1aaa0*/  ISETP.GE.AND P5, PT, R12, R229, PT ;  /* 0x000000e50c00720c */ /* 0x000fe20003fa6270 */
[----:B------:R-:W-:Y:S01]  /*1aab0*/  IMAD.IADD R9, R226, 0x1, -R11 ;  /* 0x00000001e2097824 */ /* 0x000fe200078e0a0b */
[----:B------:R-:W-:Y:S01]  /*1aac0*/  ISETP.GE.OR P6, PT, R19, R225, !P6 ;  /* 0x000000e11300720c */ /* 0x000fe200077c6670 */
[----:B-1----:R-:W-:Y:S01]  /*1aad0*/  FFMA.FTZ R137, -R223, R244, R137 ;  /* 0x000000f4df897223 */ /* 0x002fe20000010189 */
[-C--:B------:R-:W-:Y:S01]  /*1aae0*/  ISETP.GE.OR P1, PT, R19, R227.reuse, !P1 ;  /* 0x000000e31300720c */ /* 0x080fe20004f26670 */
[----:B--2---:R-:W-:Y:S01]  /*1aaf0*/  FFMA.FTZ R5, -R223, R246, R5 ;  /* 0x000000f6df057223 */ /* 0x004fe20000010105 */
[----:B------:R-:W-:Y:S01]  /*1ab00*/  ISETP.GE.OR P2, PT, R17, R227, !P2 ;  /* 0x000000e31100720c */ /* 0x000fe20005746670 */
[C---:B------:R-:W-:Y:S01]  /*1ab10*/  FFMA.FTZ R15, -R223.reuse, R248, R15 ;  /* 0x000000f8df0f7223 */ /* 0x040fe2000001010f */
[----:B------:R-:W-:Y:S01]  /*1ab20*/  I2F R239, R239 ;  /* 0x000000ef00ef7306 */ /* 0x000fe20000201400 */
[----:B------:R-:W-:Y:S01]  /*1ab30*/  FFMA.FTZ R6, -R223, R245, R6 ;  /* 0x000000f5df067223 */ /* 0x000fe20000010106 */
[----:B------:R-:W-:Y:S01]  /*1ab40*/  ISETP.GE.OR P5, PT, R12, R225, !P5 ;  /* 0x000000e10c00720c */ /* 0x000fe20006fa6670 */
[----:B------:R-:W-:Y:S01]  /*1ab50*/  FMUL.FTZ R162, R162, R2 ;  /* 0x00000002a2a27220 */ /* 0x000fe20000410000 */
[----:B------:R-:W-:Y:S01]  /*1ab60*/  IABS R10, R10 ;  /* 0x0000000a000a7213 */ /* 0x000fe20000000000 */
[----:B------:R-:W-:-:S03]  /*1ab70*/  FMUL.FTZ R163, R163, R2 ;  /* 0x00000002a3a37220 */ /* 0x000fc60000410000 */
[----:B------:R-:W-:Y:S01]  /*1ab80*/  I2F R241, R241 ;  /* 0x000000f100f17306 */ /* 0x000fe20000201400 */
[----:B------:R-:W-:Y:S02]  /*1ab90*/  IABS R9, R9 ;  /* 0x0000000900097213 */ /* 0x000fe40000000000 */
[----:B------:R-:W-:Y:S02]  /*1aba0*/  FSEL R174, R137, -INF , !P6 ;  /* 0xff80000089ae7808 */ /* 0x000fe40007000000 */
[----:B------:R-:W-:-:S03]  /*1abb0*/  FSEL R169, R5, -INF , !P1 ;  /* 0xff80000005a97808 */ /* 0x000fc60004800000 */
[----:B------:R-:W-:Y:S01]  /*1abc0*/  I2F R237, R237 ;  /* 0x000000ed00ed7306 */ /* 0x000fe20000201400 */
[----:B------:R-:W-:Y:S01]  /*1abd0*/  FSEL R168, R15, -INF , !P2 ;  /* 0xff8000000fa87808 */ /* 0x000fe20005000000 */
[----:B------:R-:W-:Y:S01]  /*1abe0*/  FMUL.FTZ R161, R161, R2 ;  /* 0x00000002a1a17220 */ /* 0x000fe20000410000 */
[----:B------:R-:W-:-:S05]  /*1abf0*/  ISETP.GE.AND P6, PT, R177, R229, PT ;  /* 0x000000e5b100720c */ /* 0x000fca0003fc6270 */
[----:B------:R-:W-:Y:S01]  /*1ac00*/  MUFU.TANH R16, R7 ;  /* 0x0000000700107308 */ /* 0x000fe20000002400 */
[-C--:B------:R-:W-:Y:S02]  /*1ac10*/  ISETP.GE.AND P1, PT, R177, R228.reuse, PT ;  /* 0x000000e4b100720c */ /* 0x080fe40003f26270 */
[----:B------:R-:W-:-:S05]  /*1ac20*/  ISETP.GE.AND P2, PT, R12, R228, PT ;  /* 0x000000e40c00720c */ /* 0x000fca0003f46270 */
[----:B------:R-:W1:Y:S01]  /*1ac30*/  MUFU.TANH R134, R134 ;  /* 0x0000008600867308 */ /* 0x000e620000002400 */
[----:B------:R-:W-:-:S07]  /*1ac40*/  FSEL R156, R6, -INF , !P5 ;  /* 0xff800000069c7808 */ /* 0x000fce0006800000 */
[----:B------:R-:W2:Y:S01]  /*1ac50*/  MUFU.TANH R4, R175 ;  /* 0x000000af00047308 */ /* 0x000ea20000002400 */
[----:B------:R-:W-:Y:S01]  /*1ac60*/  ISETP.GE.AND P5, PT, R179, R229, PT ;  /* 0x000000e5b300720c */ /* 0x000fe20003fa6270 */
[----:B---3--:R-:W-:Y:S01]  /*1ac70*/  FFMA.FTZ R18, -R223, R235, R18 ;  /* 0x000000ebdf127223 */ /* 0x008fe20000010112 */
[----:B------:R-:W-:Y:S01]  /*1ac80*/  ISETP.GE.OR P6, PT, R177, R225, !P6 ;  /* 0x000000e1b100720c */ /* 0x000fe200077c6670 */
[----:B----4-:R-:W-:Y:S01]  /*1ac90*/  FFMA.FTZ R13, -R223, R13, R14 ;  /* 0x0000000ddf0d7223 */ /* 0x010fe2000001010e */
[-C--:B------:R-:W-:Y:S02]  /*1aca0*/  ISETP.GE.OR P1, PT, R177, R227.reuse, !P1 ;  /* 0x000000e3b100720c */ /* 0x080fe40004f26670 */
[----:B------:R-:W-:Y:S01]  /*1acb0*/  ISETP.GE.OR P2, PT, R12, R227, !P2 ;  /* 0x000000e30c00720c */ /* 0x000fe20005746670 */
[----:B------:R-:W-:Y:S01]  /*1acc0*/  I2F R10, R10 ;  /* 0x0000000a000a7306 */ /* 0x000fe20000201400 */
[----:B------:R-:W-:Y:S02]  /*1acd0*/  ISETP.GE.OR P5, PT, R179, R225, !P5 ;  /* 0x000000e1b300720c */ /* 0x000fe40006fa6670 */
[----:B------:R-:W-:-:S02]  /*1ace0*/  FSEL R171, R171, -INF , !P6 ;  /* 0xff800000abab7808 */ /* 0x000fc40007000000 */
[----:B------:R-:W-:-:S03]  /*1acf0*/  FSEL R167, R18, -INF , !P1 ;  /* 0xff80000012a77808 */ /* 0x000fc60004800000 */
[----:B------:R-:W-:Y:S01]  /*1ad00*/  I2F R9, R9 ;  /* 0x0000000900097306 */ /* 0x000fe20000201400 */
[C---:B------:R-:W-:Y:S02]  /*1ad10*/  ISETP.GE.AND P6, PT, R243.reuse, R229, PT ;  /* 0x000000e5f300720c */ /* 0x040fe40003fc6270 */
[----:B------:R-:W-:-:S05]  /*1ad20*/  ISETP.GE.AND P1, PT, R243, R228, PT ;  /* 0x000000e4f300720c */ /* 0x000fca0003f26270 */
[----:B------:R-:W-:Y:S01]  /*1ad30*/  MUFU.TANH R12, R161 ;  /* 0x000000a1000c7308 */ /* 0x000fe20000002400 */
[----:B------:R-:W-:-:S07]  /*1ad40*/  FSEL R153, R13, -INF , !P5 ;  /* 0xff8000000d997808 */ /* 0x000fce0006800000 */
[----:B------:R-:W3:Y:S01]  /*1ad50*/  MUFU.TANH R162, R162 ;  /* 0x000000a200a27308 */ /* 0x000ee20000002400 */
[----:B------:R-:W-:-:S07]  /*1ad60*/  ISETP.GT.AND P5, PT, R219, R210, PT ;  /* 0x000000d2db00720c */ /* 0x000fce0003fa4270 */
[----:B------:R-:W4:Y:S01]  /*1ad70*/  MUFU.TANH R163, R163 ;  /* 0x000000a300a37308 */ /* 0x000f220000002400 */
[----:B-1----:R-:W-:Y:S01]  /*1ad80*/  FFMA.FTZ R134, -R223, R239, R134 ;  /* 0x000000efdf867223 */ /* 0x002fe20000010186 */
[----:B------:R-:W-:Y:S01]  /*1ad90*/  ISETP.GE.OR P6, PT, R243, R225, !P6 ;  /* 0x000000e1f300720c */ /* 0x000fe200077c6670 */
[----:B------:R-:W-:Y:S01]  /*1ada0*/  FFMA.FTZ R16, -R223, R241, R16 ;  /* 0x000000f1df107223 */ /* 0x000fe20000010110 */
[----:B------:R-:W-:Y:S01]  /*1adb0*/  ISETP.GE.OR P1, PT, R243, R227, !P1 ;  /* 0x000000e3f300720c */ /* 0x000fe20004f26670 */
[----:B--2---:R-:W-:Y:S01]  /*1adc0*/  FFMA.FTZ R4, -R223, R237, R4 ;  /* 0x000000eddf047223 */ /* 0x004fe20000010104 */
[----:B------:R-:W-:Y:S02]  /*1add0*/  FSEL R142, R134, -INF , !P2 ;  /* 0xff800000868e7808 */ /* 0x000fe40005000000 */
[----:B------:R-:W-:Y:S02]  /*1ade0*/  FSEL R154, R16, -INF , !P6 ;  /* 0xff800000109a7808 */ /* 0x000fe40007000000 */
[----:B------:R-:W-:-:S02]  /*1adf0*/  FSEL R140, R4, -INF , !P1 ;  /* 0xff800000048c7808 */ /* 0x000fc40004800000 */
[-C--:B------:R-:W-:Y:S02]  /*1ae00*/  ISETP.GE.AND P2, PT, R179, R228.reuse, PT ;  /* 0x000000e4b300720c */ /* 0x080fe40003f46270 */
[C---:B------:R-:W-:Y:S02]  /*1ae10*/  ISETP.GE.AND P6, PT, R11.reuse, R229, PT ;  /* 0x000000e50b00720c */ /* 0x040fe40003fc6270 */
[----:B------:R-:W-:Y:S01]  /*1ae20*/  ISETP.GE.AND P1, PT, R11, R228, PT ;  /* 0x000000e40b00720c */ /* 0x000fe20003f26270 */
[----:B---3--:R-:W-:Y:S01]  /*1ae30*/  FFMA.FTZ R10, -R223, R10, R162 ;  /* 0x0000000adf0a7223 */ /* 0x008fe200000101a2 */
[----:B------:R-:W-:Y:S01]  /*1ae40*/  ISETP.GE.OR P2, PT, R179, R227, !P2 ;  /* 0x000000e3b300720c */ /* 0x000fe20005746670 */
[C---:B------:R-:W-:Y:S01]  /*1ae50*/  FFMA.FTZ R9, -R223.reuse, R9, R12 ;  /* 0x00000009df097223 */ /* 0x040fe2000001010c */
[----:B------:R-:W-:Y:S01]  /*1ae60*/  BAR.SYNC.DEFER_BLOCKING 0x0 ;  /* 0x0000000000007b1d */ /* 0x000fe20000010000 */
[----:B----4-:R-:W-:Y:S01]  /*1ae70*/  FFMA.FTZ R8, -R223, R8, R163 ;  /* 0x00000008df087223 */ /* 0x010fe200000101a3 */
[----:B------:R-:W-:-:S02]  /*1ae80*/  ISETP.GE.OR P6, PT, R11, R225, !P6 ;  /* 0x000000e10b00720c */ /* 0x000fc400077c6670 */
[----:B------:R-:W-:Y:S02]  /*1ae90*/  ISETP.GE.OR P1, PT, R11, R227, !P1 ;  /* 0x000000e30b00720c */ /* 0x000fe40004f26670 */
[----:B------:R-:W-:Y:S01]  /*1aea0*/  BSSY B1, `(.L_x_7286) ;  /* 0x00000b0000017945 */ /* 0x000fe20003800000 */
[----:B------:R-:W-:Y:S01]  /*1aeb0*/  IMAD.MOV.U32 R164, RZ, RZ, R182 ;  /* 0x000000ffffa47224 */ /* 0x000fe200078e00b6 */
[----:B------:R-:W-:Y:S01]  /*1aec0*/  FSEL R141, R10, -INF , !P2 ;  /* 0xff8000000a8d7808 */ /* 0x000fe20005000000 */
[----:B------:R-:W-:Y:S01]  /*1aed0*/  IMAD.MOV.U32 R165, RZ, RZ, R183 ;  /* 0x000000ffffa57224 */ /* 0x000fe200078e00b7 */
[----:B------:R-:W-:Y:S02]  /*1aee0*/  FSEL R143, R9, -INF , !P6 ;  /* 0xff800000098f7808 */ /* 0x000fe40007000000 */
[----:B------:R-:W-:Y:S01]  /*1aef0*/  FSEL R150, R8, -INF , !P1 ;  /* 0xff80000008967808 */ /* 0x000fe20004800000 */
[----:B------:R-:W-:Y:S05]  /*1af00*/  @!P5 BRA `(.L_x_7287) ;  /* 0x00000a900000d947 */ /* 0x000fea0003800000 */
[----:B------:R-:W-:Y:S01]  /*1af10*/  BSSY B0, `(.L_x_7288) ;  /* 0x0000044000007945 */ /* 0x000fe20003800000 */
[----:B------:R-:W-:Y:S05]  /*1af20*/  @!P0 BRA `(.L_x_7289) ;  /* 0x000003e000008947 */ /* 0x000fea0003800000 */
[----:B------:R-:W-:Y:S02]  /*1af30*/  ULDC.64 UR4, c[0x0][0x118] ;  /* 0x0000460000047ab9 */ /* 0x000fe40000000a00 */
[----:B------:R-:W2:Y:S01]  /*1af40*/  LD.E R13, [R180.64+0x170] ;  /* 0x00017004b40d7980 */ /* 0x000ea2000c101900 */
[----:B------:R-:W-:-:S02]  /*1af50*/  IMAD.SHL.U32 R4, R219, 0x40, RZ ;  /* 0x00000040db047824 */ /* 0x000fc400078e00ff */
[----:B------:R-:W-:-:S03]  /*1af60*/  IMAD.MOV.U32 R8, RZ, RZ, RZ ;  /* 0x000000ffff087224 */ /* 0x000fc600078e00ff */
[----:B------:R-:W-:Y:S02]  /*1af70*/  IABS R6, R4 ;  /* 0x0000000400067213 */ /* 0x000fe40000000000 */
[-C--:B--2---:R-:W-:Y:S02]  /*1af80*/  IABS R7, R13.reuse ;  /* 0x0000000d00077213 */ /* 0x084fe40000000000 */
[----:B------:R-:W-:Y:S02]  /*1af90*/  IABS R5, R13 ;  /* 0x0000000d00057213 */ /* 0x000fe40000000000 */
[----:B------:R-:W1:Y:S03]  /*1afa0*/  I2F.RP R10, R7 ;  /* 0x00000007000a7306 */ /* 0x000e660000209400 */
[----:B------:R-:W-:-:S05]  /*1afb0*/  IMAD.MOV R5, RZ, RZ, -R5 ;  /* 0x000000ffff057224 */ /* 0x000fca00078e0a05 */
[----:B-1----:R-:W1:Y:S02]  /*1afc0*/  MUFU.RCP R9, R10 ;  /* 0x0000000a00097308 */ /* 0x002e640000001000 */
[----:B-1----:R-:W-:-:S06]  /*1afd0*/  IADD3 R9, R9, 0xffffffe, RZ ;  /* 0x0ffffffe09097810 */ /* 0x002fcc0007ffe0ff */
[----:B------:R-:W1:Y:S02]  /*1afe0*/  F2I.FTZ.U32.TRUNC.NTZ R9, R9 ;  /* 0x0000000900097305 */ /* 0x000e64000021f000 */
[----:B-1----:R-:W-:-:S04]  /*1aff0*/  IMAD.MOV R2, RZ, RZ, -R9 ;  /* 0x000000ffff027224 */ /* 0x002fc800078e0a09 */
[----:B------:R-:W-:-:S04]  /*1b000*/  IMAD R11, R2, R7, RZ ;  /* 0x00000007020b7224 */ /* 0x000fc800078e02ff */
[----:B------:R-:W-:Y:S01]  /*1b010*/  IMAD.HI.U32 R11, R9, R11, R8 ;  /* 0x0000000b090b7227 */ /* 0x000fe200078e0008 */
[C---:B------:R-:W-:Y:S02]  /*1b020*/  IADD3 R8, R4.reuse, -0x40, RZ ;  /* 0xffffffc004087810 */ /* 0x040fe40007ffe0ff */
[-C--:B------:R-:W-:Y:S02]  /*1b030*/  LOP3.LUT R4, R4, R13.reuse, RZ, 0x3c, !PT ;  /* 0x0000000d04047212 */ /* 0x080fe400078e3cff */
[----:B------:R-:W-:Y:S01]  /*1b040*/  IABS R2, R8 ;  /* 0x0000000800027213 */ /* 0x000fe20000000000 */
[----:B------:R-:W-:Y:S01]  /*1b050*/  IMAD.HI.U32 R9, R11, R6, RZ ;  /* 0x000000060b097227 */ /* 0x000fe200078e00ff */
[----:B------:R-:W-:-:S03]  /*1b060*/  LOP3.LUT R8, R8, R13, RZ, 0x3c, !PT ;  /* 0x0000000d08087212 */ /* 0x000fc600078e3cff */
[----:B------:R-:W-:Y:S02]  /*1b070*/  IMAD R6, R9, R5, R6 ;  /* 0x0000000509067224 */ /* 0x000fe400078e0206 */
[----:B------:R-:W-:-:S03]  /*1b080*/  IMAD.HI.U32 R11, R11, R2, RZ ;  /* 0x000000020b0b7227 */ /* 0x000fc600078e00ff */
[----:B------:R-:W-:Y:S01]  /*1b090*/  ISETP.GT.U32.AND P2, PT, R7, R6, PT ;  /* 0x000000060700720c */ /* 0x000fe20003f44070 */
[----:B------:R-:W-:-:S05]  /*1b0a0*/  IMAD R2, R11, R5, R2 ;  /* 0x000000050b027224 */ /* 0x000fca00078e0202 */
[----:B------:R-:W-:-:S07]  /*1b0b0*/  ISETP.GT.U32.AND P1, PT, R7, R2, PT ;  /* 0x000000020700720c */ /* 0x000fce0003f24070 */
[-C--:B------:R-:W-:Y:S02]  /*1b0c0*/  @!P2 IADD3 R6, R6, -R7.reuse, RZ ;  /* 0x800000070606a210 */ /* 0x080fe40007ffe0ff */
[----:B------:R-:W-:Y:S02]  /*1b0d0*/  @!P2 IADD3 R9, R9, 0x1, RZ ;  /* 0x000000010909a810 */ /* 0x000fe40007ffe0ff */
[-C--:B------:R-:W-:Y:S02]  /*1b0e0*/  ISETP.GE.U32.AND P0, PT, R6, R7.reuse, PT ;  /* 0x000000070600720c */ /* 0x080fe40003f06070 */
[----:B------:R-:W-:Y:S01]  /*1b0f0*/  @!P1 IMAD.IADD R2, R2, 0x1, -R7 ;  /* 0x0000000102029824 */ /* 0x000fe200078e0a07 */
[----:B------:R-:W-:Y:S02]  /*1b100*/  ISETP.GE.AND P2, PT, R4, RZ, PT ;  /* 0x000000ff0400720c */ /* 0x000fe40003f46270 */
[----:B------:R-:W-:Y:S02]  /*1b110*/  @!P1 IADD3 R11, R11, 0x1, RZ ;  /* 0x000000010b0b9810 */ /* 0x000fe40007ffe0ff */
[----:B------:R-:W-:-:S02]  /*1b120*/  ISETP.GE.U32.AND P6, PT, R2, R7, PT ;  /* 0x000000070200720c */ /* 0x000fc40003fc6070 */
[----:B------:R-:W-:Y:S02]  /*1b130*/  ISETP.NE.AND P1, PT, R13, RZ, PT ;  /* 0x000000ff0d00720c */ /* 0x000fe40003f25270 */
[----:B------:R-:W-:Y:S02]  /*1b140*/  LOP3.LUT R4, RZ, R13, RZ, 0x33, !PT ;  /* 0x0000000dff047212 */ /* 0x000fe400078e33ff */
[----:B------:R-:W-:Y:S02]  /*1b150*/  @P0 IADD3 R9, R9, 0x1, RZ ;  /* 0x0000000109090810 */ /* 0x000fe40007ffe0ff */
[----:B------:R-:W-:-:S03]  /*1b160*/  ISETP.GE.AND P0, PT, R8, RZ, PT ;  /* 0x000000ff0800720c */ /* 0x000fc60003f06270 */
[----:B------:R-:W-:Y:S02]  /*1b170*/  @!P2 IMAD.MOV R9, RZ, RZ, -R9 ;  /* 0x000000ffff09a224 */ /* 0x000fe400078e0a09 */
[----:B------:R-:W-:-:S03]  /*1b180*/  @P6 IADD3 R11, R11, 0x1, RZ ;  /* 0x000000010b0b6810 */ /* 0x000fc60007ffe0ff */
[----:B------:R-:W-:Y:S02]  /*1b190*/  SEL R7, R4, R9, !P1 ;  /* 0x0000000904077207 */ /* 0x000fe40004800000 */
[----:B------:R-:W2:Y:S03]  /*1b1a0*/  LD.E.64 R8, [R180.64+0x38] ;  /* 0x00003804b4087980 */ /* 0x000ea6000c101b00 */
[----:B------:R-:W-:Y:S02]  /*1b1b0*/  @!P0 IMAD.MOV R11, RZ, RZ, -R11 ;  /* 0x000000ffff0b8224 */ /* 0x000fe400078e0a0b */
[----:B------:R-:W-:-:S03]  /*1b1c0*/  IMAD.WIDE R16, R7, 0x4, R220 ;  /* 0x0000000407107825 */ /* 0x000fc600078e02dc */
[----:B------:R-:W-:Y:S02]  /*1b1d0*/  SEL R4, R4, R11, !P1 ;  /* 0x0000000b04047207 */ /* 0x000fe40004800000 */
[----:B------:R-:W3:Y:S03]  /*1b1e0*/  LD.E R5, [R16.64] ;  /* 0x0000000410057980 */ /* 0x000ee6000c101900 */
[----:B------:R-:W-:Y:S01]  /*1b1f0*/  IMAD.WIDE R14, R4, 0x4, R220 ;  /* 0x00000004040e7825 */ /* 0x000fe200078e02dc */
[----:B------:R-:W4:Y:S04]  /*1b200*/  LD.E.64 R10, [R180.64+0x20] ;  /* 0x00002004b40a7980 */ /* 0x000f28000c101b00 */
[----:B------:R-:W3:Y:S01]  /*1b210*/  LD.E R2, [R14.64] ;  /* 0x000000040e027980 */ /* 0x000ee2000c101900 */
[----:B------:R-:W-:-:S05]  /*1b220*/  IADD3 R4, R7, -R4, RZ ;  /* 0x8000000407047210 */ /* 0x000fca0007ffe0ff */
[----:B------:R-:W-:-:S05]  /*1b230*/  IMAD R13, R13, R4, -0x40 ;  /* 0xffffffc00d0d7424 */ /* 0x000fca00078e0204 */
[----:B------:R-:W-:Y:S01]  /*1b240*/  SHF.R.S32.HI R7, RZ, 0x1f, R13 ;  /* 0x0000001fff077819 */ /* 0x000fe2000001140d */
[-C--:B--2---:R-:W-:Y:S02]  /*1b250*/  IMAD R4, R9, R13.reuse, RZ ;  /* 0x0000000d09047224 */ /* 0x084fe400078e02ff */
[----:B------:R-:W-:-:S04]  /*1b260*/  IMAD.WIDE.U32 R12, R8, R13, RZ ;  /* 0x0000000d080c7225 */ /* 0x000fc800078e00ff */
[----:B------:R-:W-:-:S04]  /*1b270*/  IMAD R4, R8, R7, R4 ;  /* 0x0000000708047224 */ /* 0x000fc800078e0204 */
[----:B------:R-:W-:Y:S02]  /*1b280*/  IMAD.IADD R13, R13, 0x1, R4 ;  /* 0x000000010d0d7824 */ /* 0x000fe400078e0204 */
[----:B---3--:R-:W-:-:S04]  /*1b290*/  IMAD.IADD R5, R2, 0x1, -R5 ;  /* 0x0000000102057824 */ /* 0x008fc800078e0a05 */
[----:B----4-:R-:W-:Y:S01]  /*1b2a0*/  IMAD R7, R11, R5, RZ ;  /* 0x000000050b077224 */ /* 0x010fe200078e02ff */
[----:B------:R-:W-:-:S05]  /*1b2b0*/  SHF.R.S32.HI R2, RZ, 0x1f, R5 ;  /* 0x0000001fff027819 */ /* 0x000fca0000011405 */
[----:B------:R-:W-:Y:S02]  /*1b2c0*/  IMAD R2, R10, R2, R7 ;  /* 0x000000020a027224 */ /* 0x000fe400078e0207 */
[----:B------:R-:W-:-:S04]  /*1b2d0*/  IMAD.WIDE.U32 R10, R5, R10, R12 ;  /* 0x0000000a050a7225 */ /* 0x000fc800078e000c */
[----:B------:R-:W-:Y:S01]  /*1b2e0*/  IMAD.MOV.U32 R7, RZ, RZ, R10 ;  /* 0x000000ffff077224 */ /* 0x000fe200078e000a */
[----:B------:R-:W-:Y:S01]  /*1b2f0*/  IADD3 R6, R11, R2, RZ ;  /* 0x000000020b067210 */ /* 0x000fe20007ffe0ff */
[----:B------:R-:W-:Y:S05]  /*1b300*/  BRA `(.L_x_7290) ;  /* 0x0000004000007947 */ /* 0x000fea0003800000 */
.L_x_7289:
[----:B------:R-:W-:Y:S02]  /*1b310*/  ULDC.64 UR4, c[0x0][0x118] ;  /* 0x0000460000047ab9 */ /* 0x000fe40000000a00 */
[----:B------:R-:W2:Y:S02]  /*1b320*/  LD.E R7, [R180.64+0x38] ;  /* 0x00003804b4077980 */ /* 0x000ea4000c101900 */
[----:B--2---:R-:W-:-:S04]  /*1b330*/  LEA R7, -R7, RZ, 0x6 ;  /* 0x000000ff07077211 */ /* 0x004fc800078e31ff */
[----:B------:R-:W-:Y:S02]  /*1b340*/  SHF.R.S32.HI R6, RZ, 0x1f, R7 ;  /* 0x0000001fff067819 */ /* 0x000fe40000011407 */
.L_x_7290:
[----:B------:R-:W-:Y:S05]  /*1b350*/  BSYNC B0 ;  /* 0x0000000000007941 */ /* 0x000fea0003800000 */
.L_x_7288:
[----:B------:R-:W-:Y:S01]  /*1b360*/  LOP3.LUT R2, R222, 0x1, RZ, 0xc0, !PT ;  /* 0x00000001de027812 */ /* 0x000fe200078ec0ff */
[----:B------:R-:W-:Y:S01]  /*1b370*/  ULDC.64 UR4, c[0x0][0x118] ;  /* 0x0000460000047ab9 */ /* 0x000fe20000000a00 */
[CC--:B------:R-:W-:Y:S02]  /*1b380*/  @P4 IADD3 R5, P1, R7.reuse, R208.reuse, RZ ;  /* 0x000000d007054210 */ /* 0x0c0fe40007f3e0ff */
[----:B------:R-:W-:Y:S02]  /*1b390*/  @P3 IADD3 R9, P0, R7, R208, RZ ;  /* 0x000000d007093210 */ /* 0x000fe40007f1e0ff */
[----:B------:R-:W-:Y:S01]  /*1b3a0*/  ISETP.NE.U32.AND P2, PT, R2, 0x1, PT ;  /* 0x000000010200780c */ /* 0x000fe20003f45070 */
[C-C-:B------:R-:W-:Y:S01]  /*1b3b0*/  @P4 IMAD.X R4, R6.reuse, 0x1, R209.reuse, P1 ;  /* 0x0000000106044824 */ /* 0x140fe200008e06d1 */
[-C--:B------:R-:W-:Y:S01]  /*1b3c0*/  @P4 LEA R14, P1, R5, R212.reuse, 0x1 ;  /* 0x000000d4050e4211 */ /* 0x080fe200078208ff */
[----:B------:R-:W-:Y:S01]  /*1b3d0*/  @P3 IMAD.X R2, R6, 0x1, R209, P0 ;  /* 0x0000000106023824 */ /* 0x000fe200000e06d1 */
[----:B------:R-:W-:-:S02]  /*1b3e0*/  @P3 LEA R12, P0, R9, R212, 0x1 ;  /* 0x000000d4090c3211 */ /* 0x000fc400078008ff */
[-C--:B------:R-:W-:Y:S02]  /*1b3f0*/  @P4 LEA.HI.X R15, R5, R211.reuse, R4, 0x1, P1 ;  /* 0x000000d3050f4211 */ /* 0x080fe400008f0c04 */
[----:B------:R-:W-:Y:S02]  /*1b400*/  @P3 LEA.HI.X R13, R9, R211, R2, 0x1, P0 ;  /* 0x000000d3090d3211 */ /* 0x000fe400000f0c02 */
[----:B------:R-:W-:Y:S02]  /*1b410*/  IADD3 R5, P6, P1, R208, R208, R7 ;  /* 0x000000d0d0057210 */ /* 0x000fe400079de007 */
[----:B------:R-:W-:Y:S02]  /*1b420*/  LEA R18, P0, R7, R212, 0x1 ;  /* 0x000000d407127211 */ /* 0x000fe400078008ff */
[--C-:B------:R-:W-:Y:S02]  /*1b430*/  IADD3.X R4, R209, R209, R6.reuse, P6, P1 ;  /* 0x000000d1d1047210 */ /* 0x100fe400037e2406 */
[----:B------:R-:W-:-:S02]  /*1b440*/  LEA.HI.X R19, R7, R211, R6, 0x1, P0 ;  /* 0x000000d307137211 */ /* 0x000fc400000f0c06 */
[CC--:B------:R-:W-:Y:S02]  /*1b450*/  @!P2 LEA R16, P6, R5.reuse, R212.reuse, 0x1 ;  /* 0x000000d40510a211 */ /* 0x0c0fe400078c08ff */
[CC--:B------:R-:W-:Y:S01]  /*1b460*/  @P4 LEA R10, P0, R5.reuse, R212.reuse, 0x1 ;  /* 0x000000d4050a4211 */ /* 0x0c0fe200078008ff */
[----:B------:R-:W-:Y:S01]  /*1b470*/  @!PT LDS RZ, [RZ] ;  /* 0x00000000fffff984 */ /* 0x000fe20000000800 */
[----:B------:R-:W-:Y:S01]  /*1b480*/  @!PT LDS RZ, [RZ] ;  /* 0x00000000fffff984 */ /* 0x000fe20000000800 */
[----:B------:R-:W-:Y:S01]  /*1b490*/  @!PT LDS RZ, [RZ] ;  /* 0x00000000fffff984 */ /* 0x000fe20000000800 */
[----:B------:R1:W-:Y:S01]  /*1b4a0*/  @!P2 LDGSTS.E.BYPASS.LTC128B.128 [R217+0x6000], [R18.64] ;  /* 0x0600000012d9afae */ /* 0x0003e2000b901d44 */
[CCC-:B------:R-:W-:Y:S02]  /*1b4b0*/  @!P2 LEA.HI.X R17, R5.reuse, R211.reuse, R4.reuse, 0x1, P6 ;  /* 0x000000d30511a211 */ /* 0x1c0fe400030f0c04 */
[C---:B------:R-:W-:Y:S01]  /*1b4c0*/  @P4 LEA.HI.X R11, R5.reuse, R211, R4, 0x1, P0 ;  /* 0x000000d3050b4211 */ /* 0x040fe200000f0c04 */
[----:B------:R1:W-:Y:S01]  /*1b4d0*/  @P2 STS.128 [R217+0x6000], RZ ;  /* 0x006000ffd9002388 */ /* 0x0003e20000000c00 */
[C---:B------:R-:W-:Y:S02]  /*1b4e0*/  @P3 LEA R8, P1, R5.reuse, R212, 0x1 ;  /* 0x000000d405083211 */ /* 0x040fe400078208ff */
[----:B------:R-:W-:-:S02]  /*1b4f0*/  IADD3 R2, P6, R5, R208, RZ ;  /* 0x000000d005027210 */ /* 0x000fc40007fde0ff */
[----:B------:R-:W-:Y:S02]  /*1b500*/  @!P2 IADD3 R7, P0, R7, R208, RZ ;  /* 0x000000d00707a210 */ /* 0x000fe40007f1e0ff */
[-C--:B------:R-:W-:Y:S01]  /*1b510*/  @P3 LEA.HI.X R9, R5, R211.reuse, R4, 0x1, P1 ;  /* 0x000000d305093211 */ /* 0x080fe200008f0c04 */
[--C-:B------:R-:W-:Y:S01]  /*1b520*/  IMAD.X R4, R4, 0x1, R209.reuse, P6 ;  /* 0x0000000104047824 */ /* 0x100fe200030e06d1 */
[-C--:B------:R-:W-:Y:S01]  /*1b530*/  @!P2 LEA R136, P6, R2, R212.reuse, 0x1 ;  /* 0x000000d40288a211 */ /* 0x080fe200078c08ff */
[----:B------:R-:W-:Y:S01]  /*1b540*/  @!P2 IMAD.X R6, R6, 0x1, R209, P0 ;  /* 0x000000010606a824 */ /* 0x000fe200000e06d1 */
[CC--:B------:R-:W-:Y:S01]  /*1b550*/  @P4 LEA R144, P1, R2.reuse, R212.reuse, 0x1 ;  /* 0x000000d402904211 */ /* 0x0c0fe200078208ff */
[----:B------:R-:W-:Y:S01]  /*1b560*/  @P4 IMAD.MOV.U32 R5, RZ, RZ, R19 ;  /* 0x000000ffff054224 */ /* 0x000fe200078e0013 */
[C---:B------:R-:W-:Y:S02]  /*1b570*/  @P3 LEA R138, P0, R2.reuse, R212, 0x1 ;  /* 0x000000d4028a3211 */ /* 0x040fe400078008ff */
[----:B------:R-:W-:-:S02]  /*1b580*/  @!P2 LEA.HI.X R137, R2, R211, R4, 0x1, P6 ;  /* 0x000000d30289a211 */ /* 0x000fc400030f0c04 */
[CCC-:B------:R-:W-:Y:S02]  /*1b590*/  @P4 LEA.HI.X R145, R2.reuse, R211.reuse, R4.reuse, 0x1, P1 ;  /* 0x000000d302914211 */ /* 0x1c0fe400008f0c04 */
[----:B------:R-:W-:Y:S01]  /*1b5a0*/  @P3 LEA.HI.X R139, R2, R211, R4, 0x1, P0 ;  /* 0x000000d3028b3211 */ /* 0x000fe200000f0c04 */
[--C-:B------:R-:W-:Y:S01]  /*1b5b0*/  @P4 IMAD.MOV.U32 R4, RZ, RZ, R18.reuse ;  /* 0x000000ffff044224 */ /* 0x100fe200078e0012 */
[----:B------:R-:W-:Y:S01]  /*1b5c0*/  @!P2 LEA R146, P6, R7, R212, 0x1 ;  /* 0x000000d40792a211 */ /* 0x000fe200078c08ff */
[----:B------:R-:W-:-:S03]  /*1b5d0*/  IMAD.MOV.U32 R212, RZ, RZ, R18 ;  /* 0x000000ffffd47224 */ /* 0x000fc600078e0012 */
[----:B------:R-:W-:Y:S01]  /*1b5e0*/  @!PT LDS RZ, [RZ] ;  /* 0x00000000fffff984 */ /* 0x000fe20000000800 */
[----:B------:R-:W-:Y:S01]  /*1b5f0*/  @!PT LDS RZ, [RZ] ;  /* 0x00000000fffff984 */ /* 0x000fe20000000800 */
[----:B------:R-:W-:Y:S01]  /*1b600*/  @!PT LDS RZ, [RZ] ;  /* 0x00000000fffff984 */ /* 0x000fe20000000800 */
[----:B------:R2:W-:Y:S01]  /*1b610*/  @P4 LDGSTS.E.BYPASS.LTC128B.128 [R217+0x8000], [R4.64+0x80] ;  /* 0x0800008004d94fae */ /* 0x0005e2000b901d44 */
[----:B------:R-:W-:Y:S01]  /*1b620*/  @!P2 LEA.HI.X R147, R7, R211, R6, 0x1, P6 ;  /* 0x000000d30793a211 */ /* 0x000fe200030f0c06 */
[--C-:B------:R-:W-:Y:S02]  /*1b630*/  IMAD.MOV.U32 R211, RZ, RZ, R19.reuse ;  /* 0x000000ffffd37224 */ /* 0x100fe400078e0013 */
        /* <DEDUP_REMOVED lines=54> */
.L_x_7287:
[----:B------:R-:W-:Y:S05]  /*1b9a0*/  BSYNC B1 ;  /* 0x0000000000017941 */ /* 0x000fea0003800000 */
.L_x_7286:
[----:B------:R-:W-:Y:S01]  /*1b9b0*/  ULDC.64 UR4, c[0x0][0x118] ;  /* 0x0000460000047ab9 */ /* 0x000fe20000000a00 */
[----:B-1----:R-:W-:Y:S01]  /*1b9c0*/  FMNMX.FTZ R5, R132, R29, !PT ;  /* 0x0000001d84057209 */ /* 0x002fe20007810000 */
[----:B------:R-:W2:Y:S01]  /*1b9d0*/  LD.E R152, [R180.64+0xdc] ;  /* 0x0000dc04b4987980 */ /* 0x000ea2000c101900 */
[----:B------:R-:W-:-:S02]  /*1b9e0*/  FMNMX.FTZ R4, R3, R34, !PT ;  /* 0x0000002203047209 */ /* 0x000fc40007810000 */
[----:B------:R-:W-:Y:S01]  /*1b9f0*/  FMNMX.FTZ R5, R0, R5, !PT ;  /* 0x0000000500057209 */ /* 0x000fe20007810000 */
[----:B------:R-:W-:Y:S01]  /*1ba00*/  LDSM.16.MT88.4 R12, [R204+0xc000] ;  /* 0x00c00000cc0c783b */ /* 0x000fe20000004200 */
        /* <DEDUP_REMOVED lines=15> */
[----:B------:R-:W-:-:S04]  /*1bb00*/  FMNMX.FTZ R5, R173, R2, !PT ;  /* 0x00000002ad057209 */ /* 0x000fc80007810000 */
[----:B------:R-:W-:-:S04]  /*1bb10*/  FMNMX.FTZ R5, R174, R5, !PT ;  /* 0x00000005ae057209 */ /* 0x000fc80007810000 */
[----:B------:R-:W-:-:S04]  /*1bb20*/  FMNMX.FTZ R2, R172, R5, !PT ;  /* 0x00000005ac027209 */ /* 0x000fc80007810000 */
[----:B------:R-:W-:Y:S02]  /*1bb30*/  FMNMX.FTZ R5, R171, R2, !PT ;  /* 0x00000002ab057209 */ /* 0x000fe40007810000 */
[----:B------:R-:W-:Y:S02]  /*1bb40*/  FMNMX.FTZ R2, R170, R7, !PT ;  /* 0x00000007aa027209 */ /* 0x000fe40007810000 */
[----:B------:R-:W-:-:S04]  /*1bb50*/  FMNMX.FTZ R5, R156, R5, !PT ;  /* 0x000000059c057209 */ /* 0x000fc80007810000 */
[----:B------:R-:W-:Y:S02]  /*1bb60*/  FMNMX.FTZ R4, R154, R5, !PT ;  /* 0x000000059a047209 */ /* 0x000fe40007810000 */
[----:B------:R-:W-:Y:S02]  /*1bb70*/  FMNMX.FTZ R5, R169, R2, !PT ;  /* 0x00000002a9057209 */ /* 0x000fe40007810000 */
[----:B------:R-:W-:Y:S02]  /*1bb80*/  FMNMX.FTZ R4, R153, R4, !PT ;  /* 0x0000000499047209 */ /* 0x000fe40007810000 */
[----:B------:R-:W-:Y:S02]  /*1bb90*/  FMNMX.FTZ R2, R168, R5, !PT ;  /* 0x00000005a8027209 */ /* 0x000fe40007810000 */
[----:B------:R-:W-:Y:S02]  /*1bba0*/  FMNMX.FTZ R4, R143, R4, !PT ;  /* 0x000000048f047209 */ /* 0x000fe40007810000 */
[----:B------:R-:W-:-:S03]  /*1bbb0*/  FMNMX.FTZ R7, R167, R2, !PT ;  /* 0x00000002a7077209 */ /* 0x000fc60007810000 */
[----:B------:R-:W1:Y:S01]  /*1bbc0*/  SHFL.BFLY PT, R5, R4, 0x2, 0x1f ;  /* 0x0c401f0004057f89 */ /* 0x000e6200000e0000 */
[----:B------:R-:W-:-:S04]  /*1bbd0*/  FMNMX.FTZ R7, R142, R7, !PT ;  /* 0x000000078e077209 */ /* 0x000fc80007810000 */
[----:B------:R-:W-:-:S04]  /*1bbe0*/  FMNMX.FTZ R2, R140, R7, !PT ;  /* 0x000000078c027209 */ /* 0x000fc80007810000 */
[----:B------:R-:W-:-:S04]  /*1bbf0*/  FMNMX.FTZ R7, R141, R2, !PT ;  /* 0x000000028d077209 */ /* 0x000fc80007810000 */
[----:B------:R-:W-:-:S05]  /*1bc00*/  FMNMX.FTZ R7, R150, R7, !PT ;  /* 0x0000000796077209 */ /* 0x000fca0007810000 */
[----:B------:R-:W3:Y:S01]  /*1bc10*/  SHFL.BFLY PT, R2, R7, 0x2, 0x1f ;  /* 0x0c401f0007027f89 */ /* 0x000ee200000e0000 */
[----:B-1----:R-:W-:-:S05]  /*1bc20*/  FMNMX.FTZ R5, R4, R5, !PT ;  /* 0x0000000504057209 */ /* 0x002fca0007810000 */
[----:B------:R-:W1:Y:S01]  /*1bc30*/  SHFL.BFLY PT, R148, R5, 0x1, 0x1f ;  /* 0x0c201f0005947f89 */ /* 0x000e6200000e0000 */
[----:B---3--:R-:W-:-:S05]  /*1bc40*/  FMNMX.FTZ R2, R7, R2, !PT ;  /* 0x0000000207027209 */ /* 0x008fca0007810000 */
[----:B------:R-:W3:Y:S01]  /*1bc50*/  SHFL.BFLY PT, R147, R2, 0x1, 0x1f ;  /* 0x0c201f0002937f89 */ /* 0x000ee200000e0000 */
[----:B-1----:R-:W-:-:S04]  /*1bc60*/  FMNMX.FTZ R148, R5, R148, !PT ;  /* 0x0000009405947209 */ /* 0x002fc80007810000 */
[----:B------:R-:W-:-:S04]  /*1bc70*/  FSETP.NEU.FTZ.AND P1, PT, R148, -INF , PT ;  /* 0xff8000009400780b */ /* 0x000fc80003f3d000 */
[----:B------:R-:W-:-:S05]  /*1bc80*/  FSEL R5, R148, RZ, P1 ;  /* 0x000000ff94057208 */ /* 0x000fca0000800000 */
[----:B------:R-:W-:Y:S01]  /*1bc90*/  FADD.FTZ R5, R132, -R5 ;  /* 0x8000000584057221 */ /* 0x000fe20000010000 */
[----:B---3--:R-:W-:-:S04]  /*1bca0*/  FMNMX.FTZ R147, R2, R147, !PT ;  /* 0x0000009302937209 */ /* 0x008fc80007810000 */
[----:B------:R-:W-:-:S04]  /*1bcb0*/  FSETP.NEU.FTZ.AND P0, PT, R147, -INF , PT ;  /* 0xff8000009300780b */ /* 0x000fc80003f1d000 */
[----:B------:R-:W-:Y:S01]  /*1bcc0*/  FSEL R4, R147, RZ, P0 ;  /* 0x000000ff93047208 */ /* 0x000fe20000000000 */
[C---:B--2---:R-:W-:Y:S02]  /*1bcd0*/  FMUL.FTZ R155, R152.reuse, R148 ;  /* 0x00000094989b7220 */ /* 0x044fe40000410000 */
[C---:B------:R-:W-:Y:S02]  /*1bce0*/  FMUL.FTZ R151, R152.reuse, R147 ;  /* 0x0000009398977220 */ /* 0x040fe40000410000 */
[----:B------:R-:W-:Y:S01]  /*1bcf0*/  FMUL.FTZ R8, R152, R5 ;  /* 0x0000000598087220 */ /* 0x000fe20000410000 */
[----:B------:R-:W-:Y:S01]  /*1bd00*/  FSEL R155, R155, RZ, P1 ;  /* 0x000000ff9b9b7208 */ /* 0x000fe20000800000 */
[----:B------:R-:W-:Y:S01]  /*1bd10*/  FADD.FTZ R5, R3, -R4 ;  /* 0x8000000403057221 */ /* 0x000fe20000010000 */
[----:B------:R-:W-:Y:S01]  /*1bd20*/  FSEL R151, R151, RZ, P0 ;  /* 0x000000ff97977208 */ /* 0x000fe20000000000 */
[----:B------:R1:W2:Y:S02]  /*1bd30*/  MUFU.EX2 R3, R8 ;  /* 0x0000000800037308 */ /* 0x0002a40000000800 */
[----:B------:R-:W-:-:S02]  /*1bd40*/  FFMA.FTZ R144, R0, R152, -R155 ;  /* 0x0000009800907223 */ /* 0x000fc4000001089b */
[-CC-:B------:R-:W-:Y:S02]  /*1bd50*/  FFMA.FTZ R146, R29, R152.reuse, -R155.reuse ;  /* 0x000000981d927223 */ /* 0x180fe4000001089b */
[-CC-:B------:R-:W-:Y:S02]  /*1bd60*/  FFMA.FTZ R145, R30, R152.reuse, -R155.reuse ;  /* 0x000000981e917223 */ /* 0x180fe4000001089b */
[-C--:B------:R-:W-:Y:S01]  /*1bd70*/  FFMA.FTZ R134, R28, R152.reuse, -R155 ;  /* 0x000000981c867223 */ /* 0x080fe2000001089b */
[----:B------:R-:W-:Y:S01]  /*1bd80*/  MUFU.EX2 R144, R144 ;  /* 0x0000009000907308 */ /* 0x000fe20000000800 */
[-CC-:B------:R-:W-:Y:S02]  /*1bd90*/  FFMA.FTZ R133, R34, R152.reuse, -R151.reuse ;  /* 0x0000009822857223 */ /* 0x180fe40000010897 */
[-CC-:B------:R-:W-:Y:S02]  /*1bda0*/  FFMA.FTZ R2, R33, R152.reuse, -R151.reuse ;  /* 0x0000009821027223 */ /* 0x180fe40000010897 */
[----:B------:R-:W-:-:S02]  /*1bdb0*/  FFMA.FTZ R0, R32, R152, -R151 ;  /* 0x0000009820007223 */ /* 0x000fc40000010897 */
[----:B------:R-:W-:Y:S01]  /*1bdc0*/  FFMA.FTZ R149, R31, R152, -R151 ;  /* 0x000000981f957223 */ /* 0x000fe20000010897 */
[----:B------:R-:W3:Y:S01]  /*1bdd0*/  MUFU.EX2 R146, R146 ;  /* 0x0000009200927308 */ /* 0x000ee20000000800 */
[----:B------:R-:W-:Y:S01]  /*1bde0*/  FMUL.FTZ R132, R152, R5 ;  /* 0x0000000598847220 */ /* 0x000fe20000410000 */
[----:B-1----:R-:W1:Y:S01]  /*1bdf0*/  LDSM.16.MT88.4 R8, [R203+0xc000] ;  /* 0x00c00000cb08783b */ /* 0x002e620000004200 */
[-C--:B--2---:R-:W-:Y:S02]  /*1be00*/  FMUL.FTZ R120, R120, R3.reuse ;  /* 0x0000000378787220 */ /* 0x084fe40000410000 */
[-C--:B------:R-:W-:Y:S01]  /*1be10*/  FMUL.FTZ R121, R121, R3.reuse ;  /* 0x0000000379797220 */ /* 0x080fe20000410000 */
[----:B------:R-:W-:Y:S01]  /*1be20*/  LDSM.16.MT88.4 R32, [R203+0xc800] ;  /* 0x00c80000cb20783b */ /* 0x000fe20000004200 */
[-C--:B------:R-:W-:Y:S01]  /*1be30*/  FMUL.FTZ R116, R116, R3.reuse ;  /* 0x0000000374747220 */ /* 0x080fe20000410000 */
[----:B------:R-:W-:Y:S01]  /*1be40*/  MUFU.EX2 R145, R145 ;  /* 0x0000009100917308 */ /* 0x000fe20000000800 */
[-C--:B------:R-:W-:Y:S01]  /*1be50*/  FMUL.FTZ R117, R117, R3.reuse ;  /* 0x0000000375757220 */ /* 0x080fe20000410000 */
[----:B------:R-:W-:Y:S01]  /*1be60*/  LDSM.16.MT88.4 R28, [R202+0xc800] ;  /* 0x00c80000ca1c783b */ /* 0x000fe20000004200 */
[----:B------:R-:W-:-:S02]  /*1be70*/  FMUL.FTZ R128, R128, R3 ;  /* 0x0000000380807220 */ /* 0x000fc40000410000 */
[-C--:B------:R-:W-:Y:S02]  /*1be80*/  FMUL.FTZ R129, R129, R3.reuse ;  /* 0x0000000381817220 */ /* 0x080fe40000410000 */
[-C--:B------:R-:W-:Y:S01]  /*1be90*/  FMUL.FTZ R124, R124, R3.reuse ;  /* 0x000000037c7c7220 */ /* 0x080fe20000410000 */
[----:B------:R-:W2:Y:S01]  /*1bea0*/  MUFU.EX2 R134, R134 ;  /* 0x0000008600867308 */ /* 0x000ea20000000800 */
[----:B---3--:R-:W-:Y:S01]  /*1beb0*/  F2FP.PACK_AB R4, R144, R146 ;  /* 0x000000929004723e */ /* 0x008fe200000000ff */
[-C--:B------:R-:W-:Y:S02]  /*1bec0*/  FMUL.FTZ R125, R125, R3.reuse ;  /* 0x000000037d7d7220 */ /* 0x080fe40000410000 */
[-C--:B------:R-:W-:Y:S02]  /*1bed0*/  FMUL.FTZ R112, R112, R3.reuse ;  /* 0x0000000370707220 */ /* 0x080fe40000410000 */
[-C--:B------:R-:W-:Y:S02]  /*1bee0*/  FMUL.FTZ R113, R113, R3.reuse ;  /* 0x0000000371717220 */ /* 0x080fe40000410000 */
[----:B------:R-:W-:Y:S01]  /*1bef0*/  MUFU.EX2 R133, R133 ;  /* 0x0000008500857308 */ /* 0x000fe20000000800 */
[----:B------:R-:W-:-:S02]  /*1bf00*/  FMUL.FTZ R108, R108, R3 ;  /* 0x000000036c6c7220 */ /* 0x000fc40000410000 */
[-C--:B------:R-:W-:Y:S02]  /*1bf10*/  FMUL.FTZ R109, R109, R3.reuse ;  /* 0x000000036d6d7220 */ /* 0x080fe40000410000 */
[-C--:B------:R-:W-:Y:S02]  /*1bf20*/  FMUL.FTZ R36, R36, R3.reuse ;  /* 0x0000000324247220 */ /* 0x080fe40000410000 */
[----:B------:R-:W-:Y:S01]  /*1bf30*/  FMUL.FTZ R37, R37, R3 ;  /* 0x0000000325257220 */ /* 0x000fe20000410000 */
[----:B------:R-:W3:Y:S01]  /*1bf40*/  MUFU.EX2 R2, R2 ;  /* 0x0000000200027308 */ /* 0x000ee20000000800 */
[----:B--2---:R-:W-:Y:S01]  /*1bf50*/  F2FP.PACK_AB R6, R134, R145 ;  /* 0x000000918606723e */ /* 0x004fe200000000ff */
[-C--:B------:R-:W-:Y:S02]  /*1bf60*/  FMUL.FTZ R40, R40, R3.reuse ;  /* 0x0000000328287220 */ /* 0x080fe40000410000 */
[-C--:B------:R-:W-:Y:S02]  /*1bf70*/  FMUL.FTZ R41, R41, R3.reuse ;  /* 0x0000000329297220 */ /* 0x080fe40000410000 */
[----:B------:R-:W-:-:S02]  /*1bf80*/  FMUL.FTZ R104, R104, R3 ;  /* 0x0000000368687220 */ /* 0x000fc40000410000 */
[----:B------:R-:W-:Y:S01]  /*1bf90*/  MUFU.EX2 R0, R0 ;  /* 0x0000000000007308 */ /* 0x000fe20000000800 */
[-C--:B------:R-:W-:Y:S02]  /*1bfa0*/  FMUL.FTZ R105, R105, R3.reuse ;  /* 0x0000000369697220 */ /* 0x080fe40000410000 */
[-C--:B------:R-:W-:Y:S02]  /*1bfb0*/  FMUL.FTZ R100, R100, R3.reuse ;  /* 0x0000000364647220 */ /* 0x080fe40000410000 */
[-C--:B------:R-:W-:Y:S02]  /*1bfc0*/  FMUL.FTZ R101, R101, R3.reuse ;  /* 0x0000000365657220 */ /* 0x080fe40000410000 */
[----:B------:R-:W-:Y:S01]  /*1bfd0*/  FMUL.FTZ R44, R44, R3 ;  /* 0x000000032c2c7220 */ /* 0x000fe20000410000 */
[----:B------:R-:W2:Y:S01]  /*1bfe0*/  MUFU.EX2 R149, R149 ;  /* 0x0000009500957308 */ /* 0x000ea20000000800 */
[----:B---3--:R-:W-:Y:S01]  /*1bff0*/  F2FP.PACK_AB R5, R2, R133 ;  /* 0x000000850205723e */ /* 0x008fe200000000ff */
[----:B------:R-:W-:-:S02]  /*1c000*/  FMUL.FTZ R45, R45, R3 ;  /* 0x000000032d2d7220 */ /* 0x000fc40000410000 */
[-C--:B------:R-:W-:Y:S02]  /*1c010*/  FMUL.FTZ R48, R48, R3.reuse ;  /* 0x0000000330307220 */ /* 0x080fe40000410000 */
[-C--:B------:R-:W-:Y:S02]  /*1c020*/  FMUL.FTZ R49, R49, R3.reuse ;  /* 0x0000000331317220 */ /* 0x080fe40000410000 */
[----:B------:R-:W3:Y:S01]  /*1c030*/  MUFU.EX2 R132, R132 ;  /* 0x0000008400847308 */ /* 0x000ee20000000800 */
[-C--:B------:R-:W-:Y:S02]  /*1c040*/  FMUL.FTZ R60, R60, R3.reuse ;  /* 0x000000033c3c7220 */ /* 0x080fe40000410000 */
[-C--:B------:R-:W-:Y:S02]  /*1c050*/  FMUL.FTZ R61, R61, R3.reuse ;  /* 0x000000033d3d7220 */ /* 0x080fe40000410000 */
[-C--:B------:R-:W-:Y:S02]  /*1c060*/  FMUL.FTZ R64, R64, R3.reuse ;  /* 0x0000000340407220 */ /* 0x080fe40000410000 */
[-C--:B------:R-:W-:Y:S01]  /*1c070*/  FMUL.FTZ R65, R65, R3.reuse ;  /* 0x0000000341417220 */ /* 0x080fe20000410000 */
[----:B--2---:R-:W-:Y:S01]  /*1c080*/  F2FP.PACK_AB R7, R149, R0 ;  /* 0x000000009507723e */ /* 0x004fe200000000ff */
[----:B------:R-:W-:-:S02]  /*1c090*/  FMUL.FTZ R52, R52, R3 ;  /* 0x0000000334347220 */ /* 0x000fc40000410000 */
[-C--:B------:R-:W-:Y:S02]  /*1c0a0*/  FMUL.FTZ R53, R53, R3.reuse ;  /* 0x0000000335357220 */ /* 0x080fe40000410000 */
[-C--:B------:R-:W-:Y:S02]  /*1c0b0*/  FMUL.FTZ R56, R56, R3.reuse ;  /* 0x0000000338387220 */ /* 0x080fe40000410000 */
[----:B------:R-:W-:Y:S02]  /*1c0c0*/  FMUL.FTZ R57, R57, R3 ;  /* 0x0000000339397220 */ /* 0x000fe40000410000 */
[-C--:B---3--:R-:W-:Y:S02]  /*1c0d0*/  FMUL.FTZ R122, R122, R132.reuse ;  /* 0x000000847a7a7220 */ /* 0x088fe40000410000 */
[-C--:B------:R-:W-:Y:S02]  /*1c0e0*/  FMUL.FTZ R123, R123, R132.reuse ;  /* 0x000000847b7b7220 */ /* 0x080fe40000410000 */
[----:B------:R-:W-:-:S02]  /*1c0f0*/  FMUL.FTZ R118, R118, R132 ;  /* 0x0000008476767220 */ /* 0x000fc40000410000 */
[-C--:B------:R-:W-:Y:S02]  /*1c100*/  FMUL.FTZ R119, R119, R132.reuse ;  /* 0x0000008477777220 */ /* 0x080fe40000410000 */
[-C--:B------:R-:W-:Y:S01]  /*1c110*/  FMUL.FTZ R130, R130, R132.reuse ;  /* 0x0000008482827220 */ /* 0x080fe20000410000 */
[C---:B------:R-:W-:Y:S01]  /*1c120*/  HMMA.16816.F32 R120, R4.reuse, R12, R120 ;  /* 0x0000000c0478723c */ /* 0x040fe20000001878 */
[-C--:B------:R-:W-:Y:S02]  /*1c130*/  FMUL.FTZ R131, R131, R132.reuse ;  /* 0x0000008483837220 */ /* 0x080fe40000410000 */
[-C--:B------:R-:W-:Y:S02]  /*1c140*/  FMUL.FTZ R126, R126, R132.reuse ;  /* 0x000000847e7e7220 */ /* 0x080fe40000410000 */
[-C--:B------:R-:W-:Y:S02]  /*1c150*/  FMUL.FTZ R127, R127, R132.reuse ;  /* 0x000000847f7f7220 */ /* 0x080fe40000410000 */
[-C--:B------:R-:W-:Y:S01]  /*1c160*/  FMUL.FTZ R114, R114, R132.reuse ;  /* 0x0000008472727220 */ /* 0x080fe20000410000 */
[----:B------:R-:W-:Y:S01]  /*1c170*/  HMMA.16816.F32 R116, R4, R14, R116 ;  /* 0x0000000e0474723c */ /* 0x000fe20000001874 */
[----:B------:R-:W2:Y:S01]  /*1c180*/  LDSM.16.MT88.4 R12, [R205+0xe000] ;  /* 0x00e00000cd0c783b */ /* 0x000ea20000004200 */
[----:B------:R-:W-:-:S02]  /*1c190*/  FMUL.FTZ R115, R115, R132 ;  /* 0x0000008473737220 */ /* 0x000fc40000410000 */
[-C--:B------:R-:W-:Y:S02]  /*1c1a0*/  FMUL.FTZ R110, R110, R132.reuse ;  /* 0x000000846e6e7220 */ /* 0x080fe40000410000 */
[-C--:B------:R-:W-:Y:S02]  /*1c1b0*/  FMUL.FTZ R111, R111, R132.reuse ;  /* 0x000000846f6f7220 */ /* 0x080fe40000410000 */
[C---:B------:R-:W-:Y:S01]  /*1c1c0*/  HMMA.16816.F32 R128, R4.reuse, R16, R128 ;  /* 0x000000100480723c */ /* 0x040fe20000001880 */
[-C--:B------:R-:W-:Y:S02]  /*1c1d0*/  FMUL.FTZ R38, R38, R132.reuse ;  /* 0x0000008426267220 */ /* 0x080fe40000410000 */
[-C--:B------:R-:W-:Y:S02]  /*1c1e0*/  FMUL.FTZ R39, R39, R132.reuse ;  /* 0x0000008427277220 */ /* 0x080fe40000410000 */
[-C--:B------:R-:W-:Y:S02]  /*1c1f0*/  FMUL.FTZ R42, R42, R132.reuse ;  /* 0x000000842a2a7220 */ /* 0x080fe40000410000 */
[-C--:B------:R-:W-:Y:S01]  /*1c200*/  FMUL.FTZ R43, R43, R132.reuse ;  /* 0x000000842b2b7220 */ /* 0x080fe20000410000 */
[----:B------:R-:W-:Y:S01]  /*1c210*/  HMMA.16816.F32 R124, R4, R18, R124 ;  /* 0x00000012047c723c */ /* 0x000fe2000000187c */
[----:B------:R-:W3:Y:S01]  /*1c220*/  LDSM.16.MT88.4 R16, [R202+0xc000] ;  /* 0x00c00000ca10783b */ /* 0x000ee20000004200 */
[----:B------:R-:W-:-:S02]  /*1c230*/  FMUL.FTZ R106, R106, R132 ;  /* 0x000000846a6a7220 */ /* 0x000fc40000410000 */
[-C--:B------:R-:W-:Y:S02]  /*1c240*/  FMUL.FTZ R107, R107, R132.reuse ;  /* 0x000000846b6b7220 */ /* 0x080fe40000410000 */
[-C--:B------:R-:W-:Y:S02]  /*1c250*/  FMUL.FTZ R102, R102, R132.reuse ;  /* 0x0000008466667220 */ /* 0x080fe40000410000 */
[C---:B-1----:R-:W-:Y:S01]  /*1c260*/  HMMA.16816.F32 R112, R4.reuse, R8, R112 ;  /* 0x000000080470723c */ /* 0x042fe20000001870 */
[-C--:B------:R-:W-:Y:S02]  /*1c270*/  FMUL.FTZ R103, R103, R132.reuse ;  /* 0x0000008467677220 */ /* 0x080fe40000410000 */
[-C--:B------:R-:W-:Y:S02]  /*1c280*/  FMUL.FTZ R46, R46, R132.reuse ;  /* 0x000000842e2e7220 */ /* 0x080fe40000410000 */
[-C--:B------:R-:W-:Y:S02]  /*1c290*/  FMUL.FTZ R47, R47, R132.reuse ;  /* 0x000000842f2f7220 */ /* 0x080fe40000410000 */
[-C--:B------:R-:W-:Y:S01]  /*1c2a0*/  FMUL.FTZ R50, R50, R132.reuse ;  /* 0x0000008432327220 */ /* 0x080fe20000410000 */
[----:B------:R-:W-:Y:S01]  /*1c2b0*/  HMMA.16816.F32 R108, R4, R10, R108 ;  /* 0x0000000a046c723c */ /* 0x000fe2000000186c */
[----:B------:R-:W1:Y:S01]  /*1c2c0*/  LDSM.16.MT88.4 R8, [R204+0xe000] ;  /* 0x00e00000cc08783b */ /* 0x000e620000004200 */
[----:B------:R-:W-:-:S02]  /*1c2d0*/  FMUL.FTZ R51, R51, R132 ;  /* 0x0000008433337220 */ /* 0x000fc40000410000 */
[-C--:B------:R-:W-:Y:S02]  /*1c2e0*/  FMUL.FTZ R62, R62, R132.reuse ;  /* 0x000000843e3e7220 */ /* 0x080fe40000410000 */
[-C--:B------:R-:W-:Y:S02]  /*1c2f0*/  FMUL.FTZ R63, R63, R132.reuse ;  /* 0x000000843f3f7220 */ /* 0x080fe40000410000 */
[-C--:B------:R-:W-:Y:S01]  /*1c300*/  FMUL.FTZ R66, R66, R132.reuse ;  /* 0x0000008442427220 */ /* 0x080fe20000410000 */
[----:B--2---:R-:W-:Y:S01]  /*1c310*/  HMMA.16816.F32 R36, R4, R12, R36 ;  /* 0x0000000c0424723c */ /* 0x004fe20000001824 */
[-C--:B------:R-:W-:Y:S02]  /*1c320*/  FMUL.FTZ R67, R67, R132.reuse ;  /* 0x0000008443437220 */ /* 0x080fe40000410000 */
[-C--:B------:R-:W-:Y:S02]  /*1c330*/  FMUL.FTZ R54, R54, R132.reuse ;  /* 0x0000008436367220 */ /* 0x080fe40000410000 */
[----:B------:R-:W-:-:S02]  /*1c340*/  FMUL.FTZ R55, R55, R132 ;  /* 0x0000008437377220 */ /* 0x000fc40000410000 */
[-C--:B------:R-:W-:Y:S01]  /*1c350*/  FMUL.FTZ R58, R58, R132.reuse ;  /* 0x000000843a3a7220 */ /* 0x080fe20000410000 */
[C---:B------:R-:W-:Y:S01]  /*1c360*/  HMMA.16816.F32 R40, R4.reuse, R14, R40 ;  /* 0x0000000e0428723c */ /* 0x040fe20000001828 */
[----:B------:R-:W2:Y:S01]  /*1c370*/  LDSM.16.MT88.4 R12, [R202+0xe000] ;  /* 0x00e00000ca0c783b */ /* 0x000ea20000004200 */
[-C--:B------:R-:W-:Y:S02]  /*1c380*/  FMUL.FTZ R59, R59, R132.reuse ;  /* 0x000000843b3b7220 */ /* 0x080fe40000410000 */
[-C--:B------:R-:W-:Y:S02]  /*1c390*/  FMUL.FTZ R68, R68, R3.reuse ;  /* 0x0000000344447220 */ /* 0x080fe40000410000 */
[----:B------:R-:W-:Y:S02]  /*1c3a0*/  FMUL.FTZ R69, R69, R3 ;  /* 0x0000000345457220 */ /* 0x000fe40000410000 */
[----:B---3--:R-:W-:Y:S01]  /*1c3b0*/  HMMA.16816.F32 R104, R4, R16, R104 ;  /* 0x000000100468723c */ /* 0x008fe20000001868 */
[----:B------:R-:W-:-:S02]  /*1c3c0*/  FMUL.FTZ R70, R70, R132 ;  /* 0x0000008446467220 */ /* 0x000fc40000410000 */
[-C--:B------:R-:W-:Y:S02]  /*1c3d0*/  FMUL.FTZ R71, R71, R132.reuse ;  /* 0x0000008447477220 */ /* 0x080fe40000410000 */
[-C--:B------:R-:W-:Y:S02]  /*1c3e0*/  FMUL.FTZ R72, R72, R3.reuse ;  /* 0x0000000348487220 */ /* 0x080fe40000410000 */
[-C--:B------:R-:W-:Y:S01]  /*1c3f0*/  FMUL.FTZ R73, R73, R3.reuse ;  /* 0x0000000349497220 */ /* 0x080fe20000410000 */
[----:B------:R-:W-:Y:S01]  /*1c400*/  HMMA.16816.F32 R100, R4, R18, R100 ;  /* 0x000000120464723c */ /* 0x000fe20000001864 */
[----:B------:R-:W3:Y:S01]  /*1c410*/  LDSM.16.MT88.4 R16, [R203+0xe000] ;  /* 0x00e00000cb10783b */ /* 0x000ee20000004200 */
[-C--:B------:R-:W-:Y:S02]  /*1c420*/  FMUL.FTZ R74, R74, R132.reuse ;  /* 0x000000844a4a7220 */ /* 0x080fe40000410000 */
[----:B------:R-:W-:Y:S02]  /*1c430*/  FMUL.FTZ R75, R75, R132 ;  /* 0x000000844b4b7220 */ /* 0x000fe40000410000 */
[----:B------:R-:W-:-:S02]  /*1c440*/  FMUL.FTZ R84, R84, R3 ;  /* 0x0000000354547220 */ /* 0x000fc40000410000 */
[C---:B-1----:R-:W-:Y:S01]  /*1c450*/  HMMA.16816.F32 R44, R4.reuse, R8, R44 ;  /* 0x00000008042c723c */ /* 0x042fe2000000182c */
[-C--:B------:R-:W-:Y:S02]  /*1c460*/  FMUL.FTZ R85, R85, R3.reuse ;  /* 0x0000000355557220 */ /* 0x080fe40000410000 */
[-C--:B------:R-:W-:Y:S02]  /*1c470*/  FMUL.FTZ R86, R86, R132.reuse ;  /* 0x0000008456567220 */ /* 0x080fe40000410000 */
[----:B------:R-:W-:Y:S02]  /*1c480*/  FMUL.FTZ R87, R87, R132 ;  /* 0x0000008457577220 */ /* 0x000fe40000410000 */
[-C--:B------:R-:W-:Y:S01]  /*1c490*/  FMUL.FTZ R88, R88, R3.reuse ;  /* 0x0000000358587220 */ /* 0x080fe20000410000 */
[----:B------:R-:W-:Y:S01]  /*1c4a0*/  HMMA.16816.F32 R48, R4, R10, R48 ;  /* 0x0000000a0430723c */ /* 0x000fe20000001830 */
[----:B------:R-:W1:Y:S01]  /*1c4b0*/  LDSM.16.MT88.4 R8, [R205+0x10000] ;  /* 0x01000000cd08783b */ /* 0x000e620000004200 */
[----:B------:R-:W-:-:S02]  /*1c4c0*/  FMUL.FTZ R89, R89, R3 ;  /* 0x0000000359597220 */ /* 0x000fc40000410000 */
[-C--:B------:R-:W-:Y:S02]  /*1c4d0*/  FMUL.FTZ R90, R90, R132.reuse ;  /* 0x000000845a5a7220 */ /* 0x080fe40000410000 */
[----:B------:R-:W-:Y:S02]  /*1c4e0*/  FMUL.FTZ R91, R91, R132 ;  /* 0x000000845b5b7220 */ /* 0x000fe40000410000 */
[-CC-:B------:R-:W-:Y:S01]  /*1c4f0*/  FFMA.FTZ R157, R27, R152.reuse, -R155.reuse ;  /* 0x000000981b9d7223 */ /* 0x180fe2000001089b */
[C---:B--2---:R-:W-:Y:S01]  /*1c500*/  HMMA.16816.F32 R60, R4.reuse, R12, R60 ;  /* 0x0000000c043c723c */ /* 0x044fe2000000183c */
[-CC-:B------:R-:W-:Y:S02]  /*1c510*/  FFMA.FTZ R158, R26, R152.reuse, -R155.reuse ;  /* 0x000000981a9e7223 */ /* 0x180fe4000001089b */
[-CC-:B------:R-:W-:Y:S02]  /*1c520*/  FFMA.FTZ R159, R25, R152.reuse, -R155.reuse ;  /* 0x00000098199f7223 */ /* 0x180fe4000001089b */
[-C--:B------:R-:W-:Y:S01]  /*1c530*/  FFMA.FTZ R160, R24, R152.reuse, -R155 ;  /* 0x0000009818a07223 */ /* 0x080fe2000001089b */
[----:B------:R-:W-:Y:S01]  /*1c540*/  MUFU.EX2 R157, R157 ;  /* 0x0000009d009d7308 */ /* 0x000fe20000000800 */
[-CC-:B------:R-:W-:Y:S01]  /*1c550*/  FFMA.FTZ R161, R22, R152.reuse, -R151.reuse ;  /* 0x0000009816a17223 */ /* 0x180fe20000010897 */
[----:B------:R-:W-:Y:S01]  /*1c560*/  HMMA.16816.F32 R64, R4, R14, R64 ;  /* 0x0000000e0440723c */ /* 0x000fe20000001840 */
[----:B------:R-:W2:Y:S01]  /*1c570*/  LDSM.16.MT88.4 R12, [R203+0x10000] ;  /* 0x01000000cb0c783b */ /* 0x000ea20000004200 */
[----:B------:R-:W-:-:S02]  /*1c580*/  FFMA.FTZ R166, R23, R152, -R151 ;  /* 0x0000009817a67223 */ /* 0x000fc40000010897 */
[-CC-:B------:R-:W-:Y:S01]  /*1c590*/  FFMA.FTZ R162, R21, R152.reuse, -R151.reuse ;  /* 0x0000009815a27223 */ /* 0x180fe20000010897 */
[----:B------:R-:W-:Y:S01]  /*1c5a0*/  LDSM.16.MT88.4 R24, [R205+0xe800] ;  /* 0x00e80000cd18783b */ /* 0x000fe20000004200 */
[----:B------:R-:W-:Y:S01]  /*1c5b0*/  FFMA.FTZ R163, R20, R152, -R151 ;  /* 0x0000009814a37223 */ /* 0x000fe20000010897 */
[----:B------:R-:W4:Y:S01]  /*1c5c0*/  MUFU.EX2 R158, R158 ;  /* 0x0000009e009e7308 */ /* 0x000f220000000800 */
[C---:B---3--:R-:W-:Y:S01]  /*1c5d0*/  HMMA.16816.F32 R52, R4.reuse, R16, R52 ;  /* 0x000000100434723c */ /* 0x048fe20000001834 */
[-C--:B------:R-:W-:Y:S01]  /*1c5e0*/  FMUL.FTZ R76, R76, R3.reuse ;  /* 0x000000034c4c7220 */ /* 0x080fe20000410000 */
[----:B------:R-:W-:Y:S01]  /*1c5f0*/  LDSM.16.MT88.4 R20, [R204+0xe800] ;  /* 0x00e80000cc14783b */ /* 0x000fe20000004200 */
[----:B------:R-:W-:Y:S02]  /*1c600*/  FMUL.FTZ R77, R77, R3 ;  /* 0x000000034d4d7220 */ /* 0x000fe40000410000 */
[-C--:B------:R-:W-:Y:S02]  /*1c610*/  FMUL.FTZ R78, R78, R132.reuse ;  /* 0x000000844e4e7220 */ /* 0x080fe40000410000 */
[----:B------:R-:W-:Y:S01]  /*1c620*/  MUFU.EX2 R159, R159 ;  /* 0x0000009f009f7308 */ /* 0x000fe20000000800 */
[----:B------:R-:W-:Y:S01]  /*1c630*/  HMMA.16816.F32 R56, R4, R18, R56 ;  /* 0x000000120438723c */ /* 0x000fe20000001838 */
[----:B------:R-:W3:Y:S01]  /*1c640*/  LDSM.16.MT88.4 R16, [R204+0x10000] ;  /* 0x01000000cc10783b */ /* 0x000ee20000004200 */
[----:B------:R-:W-:-:S02]  /*1c650*/  FMUL.FTZ R79, R79, R132 ;  /* 0x000000844f4f7220 */ /* 0x000fc40000410000 */
[-C--:B------:R-:W-:Y:S02]  /*1c660*/  FMUL.FTZ R80, R80, R3.reuse ;  /* 0x0000000350507220 */ /* 0x080fe40000410000 */
[-C--:B------:R-:W-:Y:S01]  /*1c670*/  FMUL.FTZ R81, R81, R3.reuse ;  /* 0x0000000351517220 */ /* 0x080fe20000410000 */
[----:B------:R-:W-:Y:S01]  /*1c680*/  MUFU.EX2 R160, R160 ;  /* 0x000000a000a07308 */ /* 0x000fe20000000800 */
[C---:B-1----:R-:W-:Y:S01]  /*1c690*/  HMMA.16816.F32 R68, R4.reuse, R8, R68 ;  /* 0x000000080444723c */ /* 0x042fe20000001844 */
[-C--:B------:R-:W-:Y:S02]  /*1c6a0*/  FMUL.FTZ R82, R82, R132.reuse ;  /* 0x0000008452527220 */ /* 0x080fe40000410000 */
[----:B------:R-:W-:Y:S02]  /*1c6b0*/  FMUL.FTZ R83, R83, R132 ;  /* 0x0000008453537220 */ /* 0x000fe40000410000 */
[-C--:B------:R-:W-:Y:S02]  /*1c6c0*/  FMUL.FTZ R92, R92, R3.reuse ;  /* 0x000000035c5c7220 */ /* 0x080fe40000410000 */
[----:B------:R-:W-:Y:S01]  /*1c6d0*/  MUFU.EX2 R161, R161 ;  /* 0x000000a100a17308 */ /* 0x000fe20000000800 */
[----:B------:R-:W-:Y:S01]  /*1c6e0*/  HMMA.16816.F32 R72, R4, R10, R72 ;  /* 0x0000000a0448723c */ /* 0x000fe20000001848 */
[----:B------:R-:W1:Y:S01]  /*1c6f0*/  LDSM.16.MT88.4 R8, [R202+0x10000] ;  /* 0x01000000ca08783b */ /* 0x000e620000004200 */
[----:B------:R-:W-:-:S02]  /*1c700*/  FMUL.FTZ R93, R93, R3 ;  /* 0x000000035d5d7220 */ /* 0x000fc40000410000 */
[-C--:B------:R-:W-:Y:S02]  /*1c710*/  FMUL.FTZ R94, R94, R132.reuse ;  /* 0x000000845e5e7220 */ /* 0x080fe40000410000 */
[-C--:B------:R-:W-:Y:S01]  /*1c720*/  FMUL.FTZ R95, R95, R132.reuse ;  /* 0x000000845f5f7220 */ /* 0x080fe20000410000 */
[----:B------:R-:W5:Y:S01]  /*1c730*/  MUFU.EX2 R166, R166 ;  /* 0x000000a600a67308 */ /* 0x000f620000000800 */
[-C--:B------:R-:W-:Y:S01]  /*1c740*/  FMUL.FTZ R96, R96, R3.reuse ;  /* 0x0000000360607220 */ /* 0x080fe20000410000 */
[C---:B--2---:R-:W-:Y:S01]  /*1c750*/  HMMA.16816.F32 R84, R4.reuse, R12, R84 ;  /* 0x0000000c0454723c */ /* 0x044fe20000001854 */
[----:B------:R-:W-:Y:S02]  /*1c760*/  FMUL.FTZ R97, R97, R3 ;  /* 0x0000000361617220 */ /* 0x000fe40000410000 */
[-C--:B------:R-:W-:Y:S02]  /*1c770*/  FMUL.FTZ R98, R98, R132.reuse ;  /* 0x0000008462627220 */ /* 0x080fe40000410000 */
[----:B------:R-:W-:Y:S01]  /*1c780*/  FMUL.FTZ R99, R99, R132 ;  /* 0x0000008463637220 */ /* 0x000fe20000410000 */
[----:B------:R-:W-:Y:S01]  /*1c790*/  MUFU.EX2 R162, R162 ;  /* 0x000000a200a27308 */ /* 0x000fe20000000800 */
[-CC-:B------:R-:W-:Y:S01]  /*1c7a0*/  FFMA.FTZ R173, R173, R152.reuse, -R155.reuse ;  /* 0x00000098adad7223 */ /* 0x180fe2000001089b */
[----:B------:R-:W-:Y:S01]  /*1c7b0*/  HMMA.16816.F32 R88, R4, R14, R88 ;  /* 0x0000000e0458723c */ /* 0x000fe20000001858 */
[----:B------:R-:W2:Y:S01]  /*1c7c0*/  LDSM.16.MT88.4 R12, [R205+0xc800] ;  /* 0x00c80000cd0c783b */ /* 0x000ea20000004200 */
[----:B------:R-:W-:-:S02]  /*1c7d0*/  FFMA.FTZ R174, R174, R152, -R155 ;  /* 0x00000098aeae7223 */ /* 0x000fc4000001089b */
[-CC-:B------:R-:W-:Y:S02]  /*1c7e0*/  FFMA.FTZ R172, R172, R152.reuse, -R155.reuse ;  /* 0x00000098acac7223 */ /* 0x180fe4000001089b */
[----:B------:R-:W1:Y:S01]  /*1c7f0*/  MUFU.EX2 R163, R163 ;  /* 0x000000a300a37308 */ /* 0x000e620000000800 */
[-C--:B------:R-:W-:Y:S01]  /*1c800*/  FFMA.FTZ R171, R171, R152.reuse, -R155 ;  /* 0x00000098abab7223 */ /* 0x080fe2000001089b */
[C---:B---3--:R-:W-:Y:S01]  /*1c810*/  HMMA.16816.F32 R76, R4.reuse, R16, R76 ;  /* 0x00000010044c723c */ /* 0x048fe2000000184c */
[-CC-:B------:R-:W-:Y:S02]  /*1c820*/  FFMA.FTZ R170, R170, R152.reuse, -R151.reuse ;  /* 0x00000098aaaa7223 */ /* 0x180fe40000010897 */
[-CC-:B------:R-:W-:Y:S02]  /*1c830*/  FFMA.FTZ R169, R169, R152.reuse, -R151.reuse ;  /* 0x00000098a9a97223 */ /* 0x180fe40000010897 */
[-CC-:B------:R-:W-:Y:S01]  /*1c840*/  FFMA.FTZ R168, R168, R152.reuse, -R151.reuse ;  /* 0x00000098a8a87223 */ /* 0x180fe20000010897 */
[----:B------:R-:W3:Y:S01]  /*1c850*/  MUFU.EX2 R173, R173 ;  /* 0x000000ad00ad7308 */ /* 0x000ee20000000800 */
[-C--:B------:R-:W-:Y:S01]  /*1c860*/  FFMA.FTZ R167, R167, R152.reuse, -R151 ;  /* 0x00000098a7a77223 */ /* 0x080fe20000010897 */
[----:B------:R-:W-:Y:S01]  /*1c870*/  HMMA.16816.F32 R80, R4, R18, R80 ;  /* 0x000000120450723c */ /* 0x000fe20000001850 */
[----:B------:R-:W3:Y:S01]  /*1c880*/  LDSM.16.MT88.4 R16, [R203+0xe800] ;  /* 0x00e80000cb10783b */ /* 0x000ee20000004200 */
[----:B------:R-:W-:-:S02]  /*1c890*/  FFMA.FTZ R175, R154, R152, -R155 ;  /* 0x000000989aaf7223 */ /* 0x000fc4000001089b */
[-CC-:B------:R-:W-:Y:S02]  /*1c8a0*/  FFMA.FTZ R156, R156, R152.reuse, -R155.reuse ;  /* 0x000000989c9c7223 */ /* 0x180fe4000001089b */
[----:B------:R-:W2:Y:S01]  /*1c8b0*/  MUFU.EX2 R174, R174 ;  /* 0x000000ae00ae7308 */ /* 0x000ea20000000800 */
[-CC-:B------:R-:W-:Y:S01]  /*1c8c0*/  FFMA.FTZ R153, R153, R152.reuse, -R155.reuse ;  /* 0x0000009899997223 */ /* 0x180fe2000001089b */
[C---:B-1----:R-:W-:Y:S01]  /*1c8d0*/  HMMA.16816.F32 R92, R4.reuse, R8, R92 ;  /* 0x00000008045c723c */ /* 0x042fe2000000185c */
[-C--:B------:R-:W-:Y:S02]  /*1c8e0*/  FFMA.FTZ R154, R143, R152.reuse, -R155 ;  /* 0x000000988f9a7223 */ /* 0x080fe4000001089b */
[-CC-:B------:R-:W-:Y:S02]  /*1c8f0*/  FFMA.FTZ R155, R142, R152.reuse, -R151.reuse ;  /* 0x000000988e9b7223 */ /* 0x180fe40000010897 */
[-CC-:B------:R-:W-:Y:S01]  /*1c900*/  FFMA.FTZ R176, R140, R152.reuse, -R151.reuse ;  /* 0x000000988cb07223 */ /* 0x180fe20000010897 */
[----:B------:R-:W-:Y:S01]  /*1c910*/  MUFU.EX2 R172, R172 ;  /* 0x000000ac00ac7308 */ /* 0x000fe20000000800 */
[-CC-:B------:R-:W-:Y:S01]  /*1c920*/  FFMA.FTZ R177, R141, R152.reuse, -R151.reuse ;  /* 0x000000988db17223 */ /* 0x180fe20000010897 */
[----:B------:R-:W-:Y:S01]  /*1c930*/  HMMA.16816.F32 R96, R4, R10, R96 ;  /* 0x0000000a0460723c */ /* 0x000fe20000001860 */
[----:B------:R-:W-:Y:S01]  /*1c940*/  LDSM.16.MT88.4 R8, [R202+0xe800] ;  /* 0x00e80000ca08783b */ /* 0x000fe20000004200 */
[----:B------:R-:W-:-:S02]  /*1c950*/  FFMA.FTZ R150, R150, R152, -R151 ;  /* 0x0000009896967223 */ /* 0x000fc40000010897 */
[----:B------:R-:W-:Y:S01]  /*1c960*/  FFMA.FTZ R3, R233, R3, R146 ;  /* 0x00000003e9037223 */ /* 0x000fe20000010092 */
[----:B------:R-:W-:Y:S01]  /*1c970*/  LDSM.16.MT88.4 R140, [R204+0xd800] ;  /* 0x00d80000cc8c783b */ /* 0x000fe20000004200 */
[----:B------:R-:W-:Y:S01]  /*1c980*/  MUFU.EX2 R171, R171 ;  /* 0x000000ab00ab7308 */ /* 0x000fe20000000800 */
[----:B----4-:R-:W-:Y:S01]  /*1c990*/  F2FP.PACK_AB R4, R158, R157 ;  /* 0x0000009d9e04723e */ /* 0x010fe200000000ff */
[----:B------:R-:W-:Y:S01]  /*1c9a0*/  FFMA.FTZ R133, R231, R132, R133 ;  /* 0x00000084e7857223 */ /* 0x000fe20000010085 */
[----:B-----5:R-:W-:Y:S01]  /*1c9b0*/  F2FP.PACK_AB R5, R166, R161 ;  /* 0x000000a1a605723e */ /* 0x020fe200000000ff */
[----:B------:R-:W-:Y:S01]  /*1c9c0*/  FADD.FTZ R144, R144, R3 ;  /* 0x0000000390907221 */ /* 0x000fe20000010000 */
[----:B------:R-:W-:Y:S01]  /*1c9d0*/  F2FP.PACK_AB R6, R160, R159 ;  /* 0x0000009fa006723e */ /* 0x000fe200000000ff */
[----:B------:R-:W-:Y:S01]  /*1c9e0*/  FADD.FTZ R3, R2, R133 ;  /* 0x0000008502037221 */ /* 0x000fe20000010000 */
[----:B------:R-:W-:Y:S01]  /*1c9f0*/  F2FP.PACK_AB R7, R163, R162 ;  /* 0x000000a2a307723e */ /* 0x000fe200000000ff */
[----:B------:R-:W-:Y:S01]  /*1ca00*/  MUFU.EX2 R170, R170 ;  /* 0x000000aa00aa7308 */ /* 0x000fe20000000800 */
[----:B------:R-:W-:Y:S01]  /*1ca10*/  FADD.FTZ R145, R145, R144 ;  /* 0x0000009091917221 */ /* 0x000fe20000010000 */
[----:B------:R-:W-:Y:S01]  /*1ca20*/  MOV R132, R148 ;  /* 0x0000009400847202 */ /* 0x000fe20000000f00 */
[----:B------:R-:W-:-:S02]  /*1ca30*/  FADD.FTZ R0, R0, R3 ;  /* 0x0000000300007221 */ /* 0x000fc40000010000 */
[----:B------:R-:W-:Y:S01]  /*1ca40*/  FADD.FTZ R134, R134, R145 ;  /* 0x0000009186867221 */ /* 0x000fe20000010000 */
[C---:B--2---:R-:W-:Y:S01]  /*1ca50*/  HMMA.16816.F32 R128, R4.reuse, R12, R128 ;  /* 0x0000000c0480723c */ /* 0x044fe20000001880 */
[----:B------:R-:W-:Y:S01]  /*1ca60*/  FADD.FTZ R0, R149, R0 ;  /* 0x0000000095007221 */ /* 0x000fe20000010000 */
[----:B------:R-:W1:Y:S01]  /*1ca70*/  MUFU.EX2 R169, R169 ;  /* 0x000000a900a97308 */ /* 0x000e620000000800 */
[----:B------:R-:W-:Y:S02]  /*1ca80*/  FADD.FTZ R157, R157, R134 ;  /* 0x000000869d9d7221 */ /* 0x000fe40000010000 */
[----:B------:R-:W-:Y:S02]  /*1ca90*/  FADD.FTZ R3, R161, R0 ;  /* 0x00000000a1037221 */ /* 0x000fe40000010000 */
[----:B------:R-:W-:Y:S01]  /*1caa0*/  FADD.FTZ R158, R158, R157 ;  /* 0x0000009d9e9e7221 */ /* 0x000fe20000010000 */
[----:B------:R-:W-:Y:S01]  /*1cab0*/  HMMA.16816.F32 R124, R4, R14, R124 ;  /* 0x0000000e047c723c */ /* 0x000fe2000000187c */
[----:B------:R-:W2:Y:S01]  /*1cac0*/  LDSM.16.MT88.4 R12, [R205+0x10800] ;  /* 0x01080000cd0c783b */ /* 0x000ea20000004200 */
[----:B------:R-:W-:Y:S01]  /*1cad0*/  MUFU.EX2 R168, R168 ;  /* 0x000000a800a87308 */ /* 0x000fe20000000800 */
[----:B------:R-:W-:-:S02]  /*1cae0*/  FADD.FTZ R3, R166, R3 ;  /* 0x00000003a6037221 */ /* 0x000fc40000010000 */
[----:B------:R-:W-:Y:S02]  /*1caf0*/  FADD.FTZ R159, R159, R158 ;  /* 0x0000009e9f9f7221 */ /* 0x000fe40000010000 */
[----:B------:R-:W-:Y:S01]  /*1cb00*/  FADD.FTZ R162, R162, R3 ;  /* 0x00000003a2a27221 */ /* 0x000fe20000010000 */
[----:B------:R-:W-:Y:S01]  /*1cb10*/  HMMA.16816.F32 R36, R4, R24, R36 ;  /* 0x000000180424723c */ /* 0x000fe20000001824 */
[----:B------:R-:W-:Y:S01]  /*1cb20*/  FADD.FTZ R160, R160, R159 ;  /* 0x0000009fa0a07221 */ /* 0x000fe20000010000 */
[----:B------:R-:W4:Y:S01]  /*1cb30*/  MUFU.EX2 R167, R167 ;  /* 0x000000a700a77308 */ /* 0x000f220000000800 */
[----:B------:R-:W-:Y:S02]  /*1cb40*/  FADD.FTZ R163, R163, R162 ;  /* 0x000000a2a3a37221 */ /* 0x000fe40000010000 */
[----:B---3--:R-:W-:-:S03]  /*1cb50*/  FADD.FTZ R3, R173, R160 ;  /* 0x000000a0ad037221 */ /* 0x008fc60000010000 */
[----:B------:R-:W-:Y:S01]  /*1cb60*/  HMMA.16816.F32 R40, R4, R26, R40 ;  /* 0x0000001a0428723c */ /* 0x000fe20000001828 */
[----:B------:R-:W3:Y:S01]  /*1cb70*/  LDSM.16.MT88.4 R24, [R204+0x10800] ;  /* 0x01080000cc18783b */ /* 0x000ee20000004200 */
[----:B------:R-:W-:Y:S01]  /*1cb80*/  MUFU.EX2 R156, R156 ;  /* 0x0000009c009c7308 */ /* 0x000fe20000000800 */
[----:B------:R-:W-:-:S05]  /*1cb90*/  FADD.FTZ R3, R174, R3 ;  /* 0x00000003ae037221 */ /* 0x000fca0000010000 */
[C---:B------:R-:W-:Y:S02]  /*1cba0*/  HMMA.16816.F32 R44, R4.reuse, R20, R44 ;  /* 0x00000014042c723c */ /* 0x040fe4000000182c */
[----:B------:R-:W5:Y:S06]  /*1cbb0*/  MUFU.EX2 R175, R175 ;  /* 0x000000af00af7308 */ /* 0x000f6c0000000800 */
[C---:B------:R-:W-:Y:S01]  /*1cbc0*/  HMMA.16816.F32 R48, R4.reuse, R22, R48 ;  /* 0x000000160430723c */ /* 0x040fe20000001830 */
[----:B------:R-:W1:Y:S01]  /*1cbd0*/  LDSM.16.MT88.4 R20, [R203+0x10800] ;  /* 0x01080000cb14783b */ /* 0x000e620000004200 */
[----:B------:R-:W-:Y:S06]  /*1cbe0*/  MUFU.EX2 R153, R153 ;  /* 0x0000009900997308 */ /* 0x000fec0000000800 */
[C---:B------:R-:W-:Y:S02]  /*1cbf0*/  HMMA.16816.F32 R52, R4.reuse, R16, R52 ;  /* 0x000000100434723c */ /* 0x040fe40000001834 */
[----:B------:R-:W-:Y:S06]  /*1cc00*/  MUFU.EX2 R154, R154 ;  /* 0x0000009a009a7308 */ /* 0x000fec0000000800 */
[C---:B------:R-:W-:Y:S01]  /*1cc10*/  HMMA.16816.F32 R56, R4.reuse, R18, R56 ;  /* 0x000000120438723c */ /* 0x040fe20000001838 */
[----:B------:R-:W1:Y:S01]  /*1cc20*/  LDSM.16.MT88.4 R16, [R202+0x10800] ;  /* 0x01080000ca10783b */ /* 0x000e620000004200 */
[----:B------:R-:W-:Y:S06]  /*1cc30*/  MUFU.EX2 R155, R155 ;  /* 0x0000009b009b7308 */ /* 0x000fec0000000800 */
[C---:B--2---:R-:W-:Y:S02]  /*1cc40*/  HMMA.16816.F32 R68, R4.reuse, R12, R68 ;  /* 0x0000000c0444723c */ /* 0x044fe40000001844 */
[----:B------:R-:W2:Y:S06]  /*1cc50*/  MUFU.EX2 R176, R176 ;  /* 0x000000b000b07308 */ /* 0x000eac0000000800 */
[C---:B------:R-:W-:Y:S01]  /*1cc60*/  HMMA.16816.F32 R72, R4.reuse, R14, R72 ;  /* 0x0000000e0448723c */ /* 0x040fe20000001848 */
[----:B------:R-:W1:Y:S01]  /*1cc70*/  LDSM.16.MT88.4 R12, [R205+0xd000] ;  /* 0x00d00000cd0c783b */ /* 0x000e620000004200 */
[----:B------:R-:W-:Y:S06]  /*1cc80*/  MUFU.EX2 R177, R177 ;  /* 0x000000b100b17308 */ /* 0x000fec0000000800 */
[C---:B------:R-:W-:Y:S02]  /*1cc90*/  HMMA.16816.F32 R120, R4.reuse, R136, R120 ;  /* 0x000000880478723c */ /* 0x040fe40000001878 */
[----:B------:R-:W1:Y:S06]  /*1cca0*/  MUFU.EX2 R150, R150 ;  /* 0x0000009600967308 */ /* 0x000e6c0000000800 */
        /* <DEDUP_REMOVED lines=17> */
[C---:B------:R-:W-:Y:S08]  /*1cdc0*/  HMMA.16816.F32 R92, R4.reuse, R16, R92 ;  /* 0x00000010045c723c */ /* 0x040ff0000000185c */
[----:B------:R-:W-:Y:S01]  /*1cdd0*/  HMMA.16816.F32 R96, R4, R18, R96 ;  /* 0x000000120460723c */ /* 0x000fe20000001860 */
[----:B------:R-:W1:Y:S06]  /*1cde0*/  LDSM.16.MT88.4 R16, [R203+0xf000] ;  /* 0x00f00000cb10783b */ /* 0x000e6c0000004200 */
[----:B------:R-:W-:-:S02]  /*1cdf0*/  F2FP.PACK_AB R4, R174, R173 ;  /* 0x000000adae04723e */ /* 0x000fc400000000ff */
[----:B------:R-:W-:Y:S01]  /*1ce00*/  F2FP.PACK_AB R5, R169, R170 ;  /* 0x000000aaa905723e */ /* 0x000fe200000000ff */
[----:B------:R-:W-:Y:S01]  /*1ce10*/  FADD.FTZ R170, R170, R163 ;  /* 0x000000a3aaaa7221 */ /* 0x000fe20000010000 */
[----:B------:R-:W-:Y:S01]  /*1ce20*/  F2FP.PACK_AB R6, R171, R172 ;  /* 0x000000acab06723e */ /* 0x000fe200000000ff */
[----:B------:R-:W-:Y:S01]  /*1ce30*/  FADD.FTZ R172, R172, R3 ;  /* 0x00000003acac7221 */ /* 0x000fe20000010000 */
[----:B----4-:R-:W-:Y:S01]  /*1ce40*/  F2FP.PACK_AB R7, R167, R168 ;  /* 0x000000a8a707723e */ /* 0x010fe200000000ff */
[----:B------:R-:W-:Y:S01]  /*1ce50*/  FADD.FTZ R169, R169, R170 ;  /* 0x000000aaa9a97221 */ /* 0x000fe20000010000 */
[----:B------:R-:W-:Y:S01]  /*1ce60*/  MOV R3, R147 ;  /* 0x0000009300037202 */ /* 0x000fe20000000f00 */
[----:B------:R-:W-:Y:S02]  /*1ce70*/  FADD.FTZ R171, R171, R172 ;  /* 0x000000acabab7221 */ /* 0x000fe40000010000 */
[----:B------:R-:W-:Y:S02]  /*1ce80*/  FADD.FTZ R0, R168, R169 ;  /* 0x000000a9a8007221 */ /* 0x000fe40000010000 */
[----:B------:R-:W-:Y:S02]  /*1ce90*/  HMMA.16816.F32 R128, R4, R12, R128 ;  /* 0x0000000c0480723c */ /* 0x000fe40000001880 */
[----:B------:R-:W-:-:S06]  /*1cea0*/  FADD.FTZ R0, R167, R0 ;  /* 0x00000000a7007221 */ /* 0x000fcc0000010000 */
        /* <DEDUP_REMOVED lines=9> */
[C---:B----4-:R-:W-:Y:S08]  /*1cf40*/  HMMA.16816.F32 R60, R4.reuse, R12, R60 ;  /* 0x0000000c043c723c */ /* 0x050ff0000000183c */
[C---:B------:R-:W-:Y:S01]  /*1cf50*/  HMMA.16816.F32 R64, R4.reuse, R14, R64 ;  /* 0x0000000e0440723c */ /* 0x040fe20000001840 */
[----:B------:R-:W1:Y:S07]  /*1cf60*/  LDSM.16.MT88.4 R12, [R202+0x11000] ;  /* 0x01100000ca0c783b */ /* 0x000e6e0000004200 */
        /* <DEDUP_REMOVED lines=20> */
[C---:B----4-:R-:W-:Y:S08]  /*1d0b0*/  HMMA.16816.F32 R84, R4.reuse, R16, R84 ;  /* 0x000000100454723c */ /* 0x050ff00000001854 */
[----:B------:R-:W-:Y:S01]  /*1d0c0*/  HMMA.16816.F32 R88, R4, R18, R88 ;  /* 0x000000120458723c */ /* 0x000fe20000001858 */
[----:B------:R-:W4:Y:S06]  /*1d0d0*/  LDSM.16.MT88.4 R16, [R202+0xf800] ;  /* 0x00f80000ca10783b */ /* 0x000f2c0000004200 */
        /* <DEDUP_REMOVED lines=31> */
[C---:B----4-:R-:W-:Y:S08]  /*1d2d0*/  HMMA.16816.F32 R60, R4.reuse, R16, R60 ;  /* 0x00000010043c723c */ /* 0x050ff0000000183c */
[C---:B------:R-:W-:Y:S08]  /*1d2e0*/  HMMA.16816.F32 R64, R4.reuse, R18, R64 ;  /* 0x000000120440723c */ /* 0x040ff00000001840 */
[C---:B--2---:R-:W-:Y:S08]  /*1d2f0*/  HMMA.16816.F32 R76, R4.reuse, R8, R76 ;  /* 0x00000008044c723c */ /* 0x044ff0000000184c */
[C---:B------:R-:W-:Y:S08]  /*1d300*/  HMMA.16816.F32 R80, R4.reuse, R10, R80 ;  /* 0x0000000a0450723c */ /* 0x040ff00000001850 */
[C---:B---3--:R-:W-:Y:S08]  /*1d310*/  HMMA.16816.F32 R84, R4.reuse, R24, R84 ;  /* 0x000000180454723c */ /* 0x048ff00000001854 */
[C---:B------:R-:W-:Y:S08]  /*1d320*/  HMMA.16816.F32 R88, R4.reuse, R26, R88 ;  /* 0x0000001a0458723c */ /* 0x040ff00000001858 */
[C---:B-1----:R-:W-:Y:S08]  /*1d330*/  HMMA.16816.F32 R92, R4.reuse, R12, R92 ;  /* 0x0000000c045c723c */ /* 0x042ff0000000185c */
[----:B------:R-:W-:Y:S11]  /*1d340*/  HMMA.16816.F32 R96, R4, R14, R96 ;  /* 0x0000000e0460723c */ /* 0x000ff60000001860 */
[----:B------:R-:W-:Y:S08]  /*1d350*/  @!UPT UIADD3 URZ, URZ, URZ, URZ ;  /* 0x0000003f3f3ff290 */ /* 0x000ff0000fffe03f */
.L_x_7282:
[----:B------:R-:W-:Y:S05]  /*1d360*/  @!P5 BRA `(.L_x_7291) ;  /* 0x00004c500000d947 */ /* 0x000fea0003800000 */
[----:B------:R-:W-:Y:S02]  /*1d370*/  MOV R0, R3 ;  /* 0x0000000300007202 */ /* 0x000fe40000000f00 */
[----:B------:R-:W-:-:S02]  /*1d380*/  MOV R2, R132 ;  /* 0x0000008400027202 */ /* 0x000fc40000000f00 */
.L_x_7300:
[----:B------:R-:W-:Y:S01]  /*1d390*/  ULDC.64 UR4, c[0x0][0x40] ;  /* 0x0000100000047ab9 */ /* 0x000fe20000000a00 */
[----:B------:R-:W-:Y:S04]  /*1d3a0*/  DEPBAR.LE SB0, 0x0 ;  /* 0x000080000000791a */ /* 0x000fe80000000000 */
[----:B------:R-:W-:Y:S01]  /*1d3b0*/  ISETP.NE.U32.AND P0, PT, R220, RZ, PT ;  /* 0x000000ffdc00720c */ /* 0x000fe20003f05070 */
[----:B------:R-:W-:Y:S01]  /*1d3c0*/  UIADD3 UR4, UP0, UR4, 0x160, URZ ;  /* 0x0000016004047890 */ /* 0x000fe2000ff1e03f */
[----:B------:R-:W-:Y:S02]  /*1d3d0*/  IADD3 R219, R219, -0x1, RZ ;  /* 0xffffffffdbdb7810 */ /* 0x000fe40007ffe0ff */
[----:B------:R-:W-:Y:S01]  /*1d3e0*/  ISETP.NE.AND.EX P0, PT, R221, RZ, PT, P0 ;  /* 0x000000ffdd00720c */ /* 0x000fe20003f05300 */
[----:B------:R-:W-:Y:S02]  /*1d3f0*/  UIADD3.X UR5, URZ, UR5, URZ, UP0, !UPT ;  /* 0x000000053f057290 */ /* 0x000fe400087fe43f */
[----:B------:R-:W-:Y:S04]  /*1d400*/  IMAD.U32 R132, RZ, RZ, UR4 ;  /* 0x00000004ff847e24 */ /* 0x000fe8000f8e00ff */
[----:B------:R-:W-:Y:S01]  /*1d410*/  IMAD.U32 R133, RZ, RZ, UR5 ;  /* 0x00000005ff857e24 */ /* 0x000fe2000f8e00ff */
[----:B------:R-:W-:Y:S01]  /*1d420*/  WARPSYNC 0xffffffff ;  /* 0xffffffff00007948 */ /* 0x000fe20003800000 */
[----:B------:R-:W-:Y:S06]  /*1d430*/  BAR.SYNC.DEFER_BLOCKING 0x0 ;  /* 0x0000000000007b1d */ /* 0x000fec0000010000 */
[----:B------:R-:W-:Y:S01]  /*1d440*/  BSSY B0, `(.L_x_7292) ;  /* 0x0000045000007945 */ /* 0x000fe20003800000 */
[----:B------:R-:W-:-:S05]  /*1d450*/  @!P0 BRA `(.L_x_7293) ;  /* 0x000003f000008947 */ /* 0x000fca0003800000 */
[----:B------:R-:W-:Y:S02]  /*1d460*/  ULDC.64 UR4, c[0x0][0x118] ;  /* 0x0000460000047ab9 */ /* 0x000fe40000000a00 */
[----:B------:R-:W2:Y:S04]  /*1d470*/  LD.E R10, [R132.64+0x170] ;  /* 0x00017004840a7980 */ /* 0x000ea8000c101900 */
[----:B------:R-:W3:Y:S01]  /*1d480*/  LD.E.64 R14, [R132.64+0x28] ;  /* 0x00002804840e7980 */ /* 0x000ee2000c101b00 */
[-C--:B--2---:R-:W-:Y:S02]  /*1d490*/  IABS R7, R10.reuse ;  /* 0x0000000a00077213 */ /* 0x084fe40000000000 */
[-C--:B------:R-:W-:Y:S02]  /*1d4a0*/  IABS R5, R10.reuse ;  /* 0x0000000a00057213 */ /* 0x080fe40000000000 */
[----:B------:R-:W1:Y:S03]  /*1d4b0*/  I2F.RP R12, R7 ;  /* 0x00000007000c7306 */ /* 0x000e660000209400 */
[----:B------:R-:W-:Y:S07]  /*1d4c0*/  IMAD.MOV R5, RZ, RZ, -R5 ;  /* 0x000000ffff057224 */ /* 0x000fee00078e0a05 */
[----:B-1----:R-:W1:Y:S02]  /*1d4d0*/  MUFU.RCP R3, R12 ;  /* 0x0000000c00037308 */ /* 0x002e640000001000 */
[----:B-1----:R-:W-:Y:S01]  /*1d4e0*/  IADD3 R8, R3, 0xffffffe, RZ ;  /* 0x0ffffffe03087810 */ /* 0x002fe20007ffe0ff */
[----:B------:R-:W-:Y:S07]  /*1d4f0*/  IMAD.SHL.U32 R3, R219, 0x40, RZ ;  /* 0x00000040db037824 */ /* 0x000fee00078e00ff */
[----:B------:R-:W1:Y:S01]  /*1d500*/  F2I.FTZ.U32.TRUNC.NTZ R9, R8 ;  /* 0x0000000800097305 */ /* 0x000e62000021f000 */
[C---:B------:R-:W-:Y:S02]  /*1d510*/  IADD3 R11, R3.reuse, 0x40, RZ ;  /* 0x00000040030b7810 */ /* 0x040fe40007ffe0ff */
[----:B------:R-:W-:Y:S02]  /*1d520*/  IABS R4, R3 ;  /* 0x0000000300047213 */ /* 0x000fe40000000000 */
[-C--:B------:R-:W-:Y:S04]  /*1d530*/  LOP3.LUT R3, R3, R10.reuse, RZ, 0x3c, !PT ;  /* 0x0000000a03037212 */ /* 0x080fe800078e3cff */
[----:B------:R-:W-:Y:S02]  /*1d540*/  ISETP.GE.AND P0, PT, R3, RZ, PT ;  /* 0x000000ff0300720c */ /* 0x000fe40003f06270 */
[-C--:B------:R-:W-:Y:S01]  /*1d550*/  LOP3.LUT R3, RZ, R10.reuse, RZ, 0x33, !PT ;  /* 0x0000000aff037212 */ /* 0x080fe200078e33ff */
[--C-:B-1----:R-:W-:Y:S02]  /*1d560*/  IMAD.MOV R6, RZ, RZ, -R9.reuse ;  /* 0x000000ffff067224 */ /* 0x102fe400078e0a09 */
[----:B------:R-:W-:Y:S02]  /*1d570*/  IMAD.MOV.U32 R8, RZ, RZ, RZ ;  /* 0x000000ffff087224 */ /* 0x000fe400078e00ff */
[----:B------:R-:W-:Y:S01]  /*1d580*/  IMAD R13, R6, R7, RZ ;  /* 0x00000007060d7224 */ /* 0x000fe200078e02ff */
[----:B------:R-:W-:Y:S02]  /*1d590*/  IABS R6, R11 ;  /* 0x0000000b00067213 */ /* 0x000fe40000000000 */
[----:B------:R-:W-:Y:S01]  /*1d5a0*/  LOP3.LUT R11, R11, R10, RZ, 0x3c, !PT ;  /* 0x0000000a0b0b7212 */ /* 0x000fe200078e3cff */
[----:B------:R-:W-:Y:S02]  /*1d5b0*/  IMAD.HI.U32 R9, R9, R13, R8 ;  /* 0x0000000d09097227 */ /* 0x000fe400078e0008 */
[----:B------:R-:W2:Y:S01]  /*1d5c0*/  LD.E.64 R12, [R132.64+0x40] ;  /* 0x00004004840c7980 */ /* 0x000ea2000c101b00 */
[----:B------:R-:W-:Y:S03]  /*1d5d0*/  ISETP.GE.AND P2, PT, R11, RZ, PT ;  /* 0x000000ff0b00720c */ /* 0x000fe60003f46270 */
        /* <DEDUP_REMOVED lines=12> */
[----:B------:R-:W-:Y:S09]  /*1d6a0*/  ISETP.NE.AND P1, PT, R10, RZ, PT ;  /* 0x000000ff0a00720c */ /* 0x000ff20003f25270 */
        /* <DEDUP_REMOVED lines=8> */
[-C--:B------:R-:W-:Y:S01]  /*1d730*/  LEA.HI.X.SX32 R19, R5, R221.reuse, 0x2, P1 ;  /* 0x000000dd05137211 */ /* 0x080fe200008f16ff */
[C---:B------:R-:W-:Y:S01]  /*1d740*/  IMAD.IADD R5, R9.reuse, 0x1, -R5 ;  /* 0x0000000109057824 */ /* 0x040fe200078e0a05 */
[----:B------:R-:W-:Y:S03]  /*1d750*/  LEA.HI.X.SX32 R17, R9, R221, 0x2, P0 ;  /* 0x000000dd09117211 */ /* 0x000fe600000f16ff */
[----:B------:R-:W-:Y:S01]  /*1d760*/  IMAD R10, R10, R5, -0x40 ;  /* 0xffffffc00a0a7424 */ /* 0x000fe200078e0205 */
[----:B------:R-:W4:Y:S04]  /*1d770*/  LD.E R3, [R18.64] ;  /* 0x0000000412037980 */ /* 0x000f28000c101900 */
[----:B------:R-:W4:Y:S01]  /*1d780*/  LD.E R4, [R16.64] ;  /* 0x0000000410047980 */ /* 0x000f22000c101900 */
[----:B------:R-:W-:Y:S01]  /*1d790*/  SHF.R.S32.HI R6, RZ, 0x1f, R10 ;  /* 0x0000001fff067819 */ /* 0x000fe2000001140a */
[-C--:B--2---:R-:W-:Y:S02]  /*1d7a0*/  IMAD R5, R13, R10.reuse, RZ ;  /* 0x0000000a0d057224 */ /* 0x084fe400078e02ff */
[C---:B------:R-:W-:Y:S04]  /*1d7b0*/  IMAD.WIDE.U32 R10, R12.reuse, R10, RZ ;  /* 0x0000000a0c0a7225 */ /* 0x040fe800078e00ff */
[----:B------:R-:W-:Y:S04]  /*1d7c0*/  IMAD R5, R12, R6, R5 ;  /* 0x000000060c057224 */ /* 0x000fe800078e0205 */
[----:B------:R-:W-:Y:S02]  /*1d7d0*/  IMAD.IADD R11, R11, 0x1, R5 ;  /* 0x000000010b0b7824 */ /* 0x000fe400078e0205 */
[----:B----4-:R-:W-:Y:S04]  /*1d7e0*/  IMAD.IADD R3, R3, 0x1, -R4 ;  /* 0x0000000103037824 */ /* 0x010fe800078e0a04 */
[----:B---3--:R-:W-:Y:S01]  /*1d7f0*/  IMAD R5, R15, R3, RZ ;  /* 0x000000030f057224 */ /* 0x008fe200078e02ff */
[----:B------:R-:W-:Y:S01]  /*1d800*/  SHF.R.S32.HI R4, RZ, 0x1f, R3 ;  /* 0x0000001fff047819 */ /* 0x000fe20000011403 */
[----:B------:R-:W-:Y:S04]  /*1d810*/  IMAD.WIDE.U32 R10, R3, R14, R10 ;  /* 0x0000000e030a7225 */ /* 0x000fe800078e000a */
[----:B------:R-:W-:Y:S04]  /*1d820*/  IMAD R5, R14, R4, R5 ;  /* 0x000000040e057224 */ /* 0x000fe800078e0205 */
[----:B------:R-:W-:Y:S01]  /*1d830*/  IMAD.IADD R6, R11, 0x1, R5 ;  /* 0x000000010b067824 */ /* 0x000fe200078e0205 */
[----:B------:R-:W-:-:S05]  /*1d840*/  BRA `(.L_x_7294) ;  /* 0x0000004000007947 */ /* 0x000fca0003800000 */
.L_x_7293:
[----:B------:R-:W-:Y:S02]  /*1d850*/  ULDC.64 UR4, c[0x0][0x118] ;  /* 0x0000460000047ab9 */ /* 0x000fe40000000a00 */
[----:B------:R-:W2:Y:S02]  /*1d860*/  LD.E R10, [R132.64+0x40] ;  /* 0x00004004840a7980 */ /* 0x000ea4000c101900 */
[----:B--2---:R-:W-:Y:S04]  /*1d870*/  LEA R10, -R10, RZ, 0x6 ;  /* 0x000000ff0a0a7211 */ /* 0x004fe800078e31ff */
[----:B------:R-:W-:Y:S02]  /*1d880*/  SHF.R.S32.HI R6, RZ, 0x1f, R10 ;  /* 0x0000001fff067819 */ /* 0x000fe4000001140a */
.L_x_7294:
[----:B------:R-:W-:Y:S05]  /*1d890*/  BSYNC B0 ;  /* 0x0000000000007941 */ /* 0x000fea0003800000 */
.L_x_7292:
[----:B------:R-:W-:Y:S01]  /*1d8a0*/  LOP3.LUT P5, RZ, R222, 0x1, RZ, 0xc0, !PT ;  /* 0x00000001deff7812 */ /* 0x000fe200078ac0ff */
[----:B------:R-:W-:Y:S01]  /*1d8b0*/  ULDC.64 UR4, c[0x0][0x118] ;  /* 0x0000460000047ab9 */ /* 0x000fe20000000a00 */
[----:B------:R-:W-:Y:S01]  /*1d8c0*/  LEA R234, P0, R10, R164, 0x1 ;  /* 0x000000a40aea7211 */ /* 0x000fe200078008ff */
[----:B------:R-:W-:Y:S01]  /*1d8d0*/  BSSY B1, `(.L_x_7295) ;  /* 0x00001df000017945 */ /* 0x000fe20003800000 */
[----:B------:R-:W-:Y:S02]  /*1d8e0*/  LOP3.LUT P4, RZ, R222, 0x2, RZ, 0xc0, !PT ;  /* 0x00000002deff7812 */ /* 0x000fe4000788c0ff */
[----:B------:R-:W-:Y:S02]  /*1d8f0*/  LEA.HI.X R235, R10, R165, R6, 0x1, P0 ;  /* 0x000000a50aeb7211 */ /* 0x000fe400000f0c06 */
[----:B------:R-:W-:Y:S02]  /*1d900*/  LOP3.LUT P3, RZ, R222, 0x4, RZ, 0xc0, !PT ;  /* 0x00000004deff7812 */ /* 0x000fe4000786c0ff */
[----:B------:R-:W-:Y:S03]  /*1d910*/  IADD3 R3, P0, R10, R206, RZ ;  /* 0x000000ce0a037210 */ /* 0x000fe60007f1e0ff */
[----:B------:R-:W-:Y:S01]  /*1d920*/  @!PT LDS RZ, [RZ] ;  /* 0x00000000fffff984 */ /* 0x000fe20000000800 */
[----:B------:R-:W-:Y:S01]  /*1d930*/  @!PT LDS RZ, [RZ] ;  /* 0x00000000fffff984 */ /* 0x000fe20000000800 */
[----:B------:R-:W-:Y:S01]  /*1d940*/  @!PT LDS RZ, [RZ] ;  /* 0x00000000fffff984 */ /* 0x000fe20000000800 */
[----:B------:R1:W-:Y:S01]  /*1d950*/  @P5 LDGSTS.E.BYPASS.LTC128B.128 [R217+0xc000], [R234.64] ;  /* 0x0c000000ead95fae */ /* 0x0003e2000b901d44 */
[CC--:B------:R-:W-:Y:S02]  /*1d960*/  @P5 LEA R22, P6, R3.reuse, R164.reuse, 0x1 ;  /* 0x000000a403165211 */ /* 0x0c0fe400078c08ff */
[----:B------:R-:W-:Y:S02]  /*1d970*/  IADD3.X R6, R6, R207, RZ, P0, !PT ;  /* 0x000000cf06067210 */ /* 0x000fe400007fe4ff */
[----:B------:R-:W-:Y:S01]  /*1d980*/  @!P5 STS.128 [R217+0xc000], RZ ;  /* 0x00c000ffd900d388 */ /* 0x000fe20000000c00 */
[CC--:B------:R-:W-:Y:S02]  /*1d990*/  @P4 LEA R16, P1, R3.reuse, R164.reuse, 0x1 ;  /* 0x000000a403104211 */ /* 0x0c0fe400078208ff */
[CCC-:B------:R-:W-:Y:S02]  /*1d9a0*/  @P5 LEA.HI.X R23, R3.reuse, R165.reuse, R6.reuse, 0x1, P6 ;  /* 0x000000a503175211 */ /* 0x1c0fe400030f0c06 */
[----:B------:R-:W-:Y:S01]  /*1d9b0*/  @!PT LDS RZ, [RZ] ;  /* 0x00000000fffff984 */ /* 0x000fe20000000800 */
[----:B------:R-:W-:Y:S01]  /*1d9c0*/  @!PT LDS RZ, [RZ] ;  /* 0x00000000fffff984 */ /* 0x000fe20000000800 */
[----:B------:R-:W-:Y:S01]  /*1d9d0*/  @!PT LDS RZ, [RZ] ;  /* 0x00000000fffff984 */ /* 0x000fe20000000800 */
[----:B------:R1:W-:Y:S01]  /*1d9e0*/  @P4 LDGSTS.E.BYPASS.LTC128B.128 [R217+0xe000], [R234.64+0x80] ;  /* 0x0e000080ead94fae */ /* 0x0003e2000b901d44 */
[CCC-:B------:R-:W-:Y:S02]  /*1d9f0*/  @P4 LEA.HI.X R17, R3.reuse, R165.reuse, R6.reuse, 0x1, P1 ;  /* 0x000000a503114211 */ /* 0x1c0fe400008f0c06 */
[C---:B------:R-:W-:Y:S02]  /*1da00*/  @P3 LEA R10, P0, R3.reuse, R164, 0x1 ;  /* 0x000000a4030a3211 */ /* 0x040fe400078008ff */
[----:B------:R-:W-:Y:S01]  /*1da10*/  @!P4 STS.128 [R217+0xe000], RZ ;  /* 0x00e000ffd900c388 */ /* 0x000fe20000000c00 */
[C---:B------:R-:W-:Y:S02]  /*1da20*/  IADD3 R5, P2, R3.reuse, R206, RZ ;  /* 0x000000ce03057210 */ /* 0x040fe40007f5e0ff */
[----:B------:R-:W-:Y:S02]  /*1da30*/  @P3 LEA.HI.X R11, R3, R165, R6, 0x1, P0 ;  /* 0x000000a5030b3211 */ /* 0x000fe400000f0c06 */
[----:B------:R-:W-:Y:S01]  /*1da40*/  @!PT LDS RZ, [RZ] ;  /* 0x00000000fffff984 */ /* 0x000fe20000000800 */
[----:B------:R-:W-:Y:S01]  /*1da50*/  @!PT LDS RZ, [RZ] ;  /* 0x00000000fffff984 */ /* 0x000fe20000000800 */
[----:B------:R-:W-:Y:S01]  /*1da60*/  @!PT LDS RZ, [RZ] ;  /* 0x00000000fffff984 */ /* 0x000fe20000000800 */
[----:B------:R1:W-:Y:S01]  /*1da70*/  @P3 LDGSTS.E.BYPASS.LTC128B.128 [R217+0x10000], [R234.64+0x100] ;  /* 0x10000100ead93fae */ /* 0x0003e2000b901d44 */
        /* <DEDUP_REMOVED lines=8> */
[----:B------:R2:W-:Y:S01]  /*1db00*/  @P5 LDGSTS.E.BYPASS.LTC128B.128 [R217+0xc800], [R22.64] ;  /* 0x0c80000016d95fae */ /* 0x0005e2000b901d44 */
        /* <DEDUP_REMOVED lines=9> */
[----:B------:R-:W-:Y:S02]  /*1dba0*/  IADD3.X R4, R6, R207, RZ, P6, !PT ;  /* 0x000000cf06047210 */ /* 0x000fe400037fe4ff */
[CC--:B------:R-:W-:Y:S02]  /*1dbb0*/  @P5 LEA R20, P6, R3.reuse, R164.reuse, 0x1 ;  /* 0x000000a403145211 */ /* 0x0c0fe400078c08ff */
        /* <DEDUP_REMOVED lines=9> */
[----:B------:R-:W-:Y:S02]  /*1dc50*/  @!P3 STS.128 [R217+0x10800], RZ ;  /* 0x010800ffd900b388 */ /* 0x000fe40000000c00 */
[----:B------:R-:W-:Y:S02]  /*1dc60*/  @P3 LEA.HI.X R29, R3, R165, R4, 0x1, P0 ;  /* 0x000000a5031d3211 */ /* 0x000fe400000f0c04 */
[----:B------:R-:W-:Y:S01]  /*1dc70*/  ISETP.GT.AND P0, PT, R219, R210, PT ;  /* 0x000000d2db00720c */ /* 0x000fe20003f04270 */
[----:B------:R-:W-:Y:S01]  /*1dc80*/  @!PT LDS RZ, [RZ] ;  /* 0x00000000fffff984 */ /* 0x000fe20000000800 */
[----:B------:R-:W-:Y:S01]  /*1dc90*/  @!PT LDS RZ, [RZ] ;  /* 0x00000000fffff984 */ /* 0x000fe20000000800 */
[----:B------:R-:W-:Y:S01]  /*1dca0*/  @!PT LDS RZ, [RZ] ;  /* 0x00000000fffff984 */ /* 0x000fe20000000800 */
[----:B------:R3:W-:Y:S05]  /*1dcb0*/  @P5 LDGSTS.E.BYPASS.LTC128B.128 [R217+0xd000], [R18.64] ;  /* 0x0d00000012d95fae */ /* 0x0007ea000b901d44 */
[----:B------:R-:W-:Y:S05]  /*1dcc0*/  @!P5 STS.128 [R217+0xd000], RZ ;  /* 0x00d000ffd900d388 */ /* 0x000fea0000000c00 */
[----:B------:R-:W-:Y:S01]  /*1dcd0*/  @!PT LDS RZ, [RZ] ;  /* 0x00000000fffff984 */ /* 0x000fe20000000800 */
[----:B------:R-:W-:Y:S01]  /*1dce0*/  @!PT LDS RZ, [RZ] ;  /* 0x00000000fffff984 */ /* 0x000fe20000000800 */
[----:B------:R-:W-:Y:S01]  /*1dcf0*/  @!PT LDS RZ, [RZ] ;  /* 0x00000000fffff984 */ /* 0x000fe20000000800 */
[----:B------:R4:W-:Y:S05]  /*1dd00*/  @P4 LDGSTS.E.BYPASS.LTC128B.128 [R217+0xf000], [R8.64+0x80] ;  /* 0x0f00008008d94fae */ /* 0x0009ea000b901d44 */
        /* <DEDUP_REMOVED lines=21> */
[----:B------:R-:W-:Y:S05]  /*1de60*/  LDSM.16.M88.4 R32, [R201] ;  /* 0x00000000c920783b */ /* 0x000fea0000000200 */
[----:B----4-:R-:W4:Y:S05]  /*1de70*/  LDSM.16.M88.4 R8, [R200+0x6000] ;  /* 0x00600000c808783b */ /* 0x010f2a0000000200 */
[----:B---3--:R-:W5:Y:S05]  /*1de80*/  LDSM.16.M88.4 R16, [R200+0x6800] ;  /* 0x00680000c810783b */ /* 0x008f6a0000000200 */
[----:B------:R-:W2:Y:S05]  /*1de90*/  LDSM.16.M88.4 R24, [R200+0x7000] ;  /* 0x00700000c818783b */ /* 0x000eaa0000000200 */
[----:B------:R-:W0:Y:S05]  /*1dea0*/  LDGDEPBAR ;  /* 0x00000000000079af */ /* 0x000e2a0000000000 */
[----:B------:R-:W1:Y:S05]  /*1deb0*/  LDSM.16.M88.4 R136, [R200+0x7800] ;  /* 0x00780000c888783b */ /* 0x000e6a0000000200 */
[----:B------:R-:W-:Y:S05]  /*1dec0*/  LDSM.16.M88.4 R140, [R199] ;  /* 0x00000000c78c783b */ /* 0x000fea0000000200 */
[----:B------:R-:W3:Y:S05]  /*1ded0*/  LDSM.16.M88.4 R144, [R198] ;  /* 0x00000000c690783b */ /* 0x000eea0000000200 */
[----:B------:R-:W1:Y:S01]  /*1dee0*/  LDSM.16.M88.4 R148, [R194] ;  /* 0x00000000c294783b */ /* 0x000e620000000200 */
[C---:B----4-:R-:W-:Y:S04]  /*1def0*/  HMMA.16816.F32 R4, R32.reuse, R8, RZ ;  /* 0x000000082004723c */ /* 0x050fe800000018ff */
[----:B------:R-:W4:Y:S05]  /*1df00*/  LDSM.16.M88.4 R152, [R193] ;  /* 0x00000000c198783b */ /* 0x000f2a0000000200 */
[----:B------:R-:W1:Y:S01]  /*1df10*/  LDSM.16.M88.4 R156, [R192] ;  /* 0x00000000c09c783b */ /* 0x000e620000000200 */
[C---:B------:R-:W-:Y:S04]  /*1df20*/  HMMA.16816.F32 R8, R32.reuse, R10, RZ ;  /* 0x0000000a2008723c */ /* 0x040fe800000018ff */
[----:B------:R-:W-:Y:S04]  /*1df30*/  LDSM.16.M88.4 R160, [R197] ;  /* 0x00000000c5a0783b */ /* 0x000fe80000000200 */
[C---:B-----5:R-:W-:Y:S01]  /*1df40*/  HMMA.16816.F32 R12, R32.reuse, R16, RZ ;  /* 0x00000010200c723c */ /* 0x060fe200000018ff */
[----:B------:R-:W5:Y:S05]  /*1df50*/  LDSM.16.M88.4 R164, [R195+0x6000] ;  /* 0x00600000c3a4783b */ /* 0x000f6a0000000200 */
[----:B------:R-:W-:Y:S02]  /*1df60*/  LDSM.16.M88.4 R168, [R195+0x7000] ;  /* 0x00700000c3a8783b */ /* 0x000fe40000000200 */
[C---:B------:R-:W-:Y:S03]  /*1df70*/  HMMA.16816.F32 R16, R32.reuse, R18, RZ ;  /* 0x000000122010723c */ /* 0x040fe600000018ff */
[----:B------:R-:W-:Y:S05]  /*1df80*/  LDSM.16.M88.4 R172, [R195+0x7800] ;  /* 0x00780000c3ac783b */ /* 0x000fea0000000200 */
[C---:B--2---:R-:W-:Y:S01]  /*1df90*/  HMMA.16816.F32 R20, R32.reuse, R24, RZ ;  /* 0x000000182014723c */ /* 0x044fe200000018ff */
[----:B------:R-:W-:Y:S05]  /*1dfa0*/  LDSM.16.M88.4 R176, [R196] ;  /* 0x00000000c4b0783b */ /* 0x000fea0000000200 */
[----:B------:R-:W-:Y:S02]  /*1dfb0*/  LDSM.16.M88.4 R180, [R191] ;  /* 0x00000000bfb4783b */ /* 0x000fe40000000200 */
[C---:B------:R-:W-:Y:S03]  /*1dfc0*/  HMMA.16816.F32 R24, R32.reuse, R26, RZ ;  /* 0x0000001a2018723c */ /* 0x040fe600000018ff */
[----:B------:R-:W2:Y:S05]  /*1dfd0*/  LD.E R3, [R132.64+0x18c] ;  /* 0x00018c0484037980 */ /* 0x000eaa000c101900 */
[C---:B-1----:R-:W-:Y:S08]  /*1dfe0*/  HMMA.16816.F32 R28, R32.reuse, R136, RZ ;  /* 0x00000088201c723c */ /* 0x042ff000000018ff */
[----:B------:R-:W-:Y:S01]  /*1dff0*/  HMMA.16816.F32 R32, R32, R138, RZ ;  /* 0x0000008a2020723c */ /* 0x000fe200000018ff */
[----:B------:R-:W1:Y:S07]  /*1e000*/  LDSM.16.M88.4 R136, [R195+0x6800] ;  /* 0x00680000c388783b */ /* 0x000e6e0000000200 */
        /* <DEDUP_REMOVED lines=8> */
[----:B------:R-:W-:Y:S07]  /*1e090*/  LDSM.16.M88.4 R152, [R201+0x2000] ;  /* 0x00200000c998783b */ /* 0x000fee0000000200 */
[C---:B------:R-:W-:Y:S08]  /*1e0a0*/  HMMA.16816.F32 R28, R140.reuse, R156, R28 ;  /* 0x0000009c8c1c723c */ /* 0x040ff0000000181c */
[----:B------:R-:W-:Y:S01]  /*1e0b0*/  HMMA.16816.F32 R32, R140, R158, R32 ;  /* 0x0000009e8c20723c */ /* 0x000fe20000001820 */
[----:B------:R-:W3:Y:S05]  /*1e0c0*/  LDSM.16.M88.4 R140, [R191+0x800] ;  /* 0x00080000bf8c783b */ /* 0x000eea0000000200 */
[----:B------:R-:W4:Y:S02]  /*1e0d0*/  LDSM.16.M88.4 R156, [R200+0x8000] ;  /* 0x00800000c89c783b */ /* 0x000f240000000200 */
        /* <DEDUP_REMOVED lines=11> */
[----:B------:R-:W5:Y:S05]  /*1e190*/  LDSM.16.M88.4 R160, [R200+0x9000] ;  /* 0x00900000c8a0783b */ /* 0x000f6a0000000200 */
[----:B------:R-:W1:Y:S02]  /*1e1a0*/  LDSM.16.M88.4 R172, [R190] ;  /* 0x00000000beac783b */ /* 0x000e640000000200 */
        /* <DEDUP_REMOVED lines=11> */
[----:B------:R-:W2:Y:S05]  /*1e260*/  LDSM.16.M88.4 R148, [R187] ;  /* 0x00000000bb94783b */ /* 0x000eaa0000000200 */
[----:B------:R-:W2:Y:S02]  /*1e270*/  LDSM.16.M88.4 R176, [R197+0x2000] ;  /* 0x00200000c5b0783b */ /* 0x000ea40000000200 */
[C---:B----4-:R-:W-:Y:S08]  /*1e280*/  HMMA.16816.F32 R4, R152.reuse, R156, R4 ;  /* 0x0000009c9804723c */ /* 0x050ff00000001804 */
[C---:B------:R-:W-:Y:S01]  /*1e290*/  HMMA.16816.F32 R8, R152.reuse, R158, R8 ;  /* 0x0000009e9808723c */ /* 0x040fe20000001808 */
[----:B------:R-:W-:Y:S07]  /*1e2a0*/  LDSM.16.M88.4 R156, [R195+0x9800] ;  /* 0x00980000c39c783b */ /* 0x000fee0000000200 */
[C---:B-1----:R-:W-:Y:S08]  /*1e2b0*/  HMMA.16816.F32 R12, R152.reuse, R136, R12 ;  /* 0x00000088980c723c */ /* 0x042ff0000000180c */
[C---:B------:R-:W-:Y:S01]  /*1e2c0*/  HMMA.16816.F32 R16, R152.reuse, R138, R16 ;  /* 0x0000008a9810723c */ /* 0x040fe20000001810 */
[----:B------:R-:W1:Y:S07]  /*1e2d0*/  LDSM.16.M88.4 R136, [R195+0x8800] ;  /* 0x00880000c388783b */ /* 0x000e6e0000000200 */
[C---:B-----5:R-:W-:Y:S08]  /*1e2e0*/  HMMA.16816.F32 R20, R152.reuse, R160, R20 ;  /* 0x000000a09814723c */ /* 0x060ff00000001814 */
[C---:B------:R-:W-:Y:S01]  /*1e2f0*/  HMMA.16816.F32 R24, R152.reuse, R162, R24 ;  /* 0x000000a29818723c */ /* 0x040fe20000001818 */
[----:B------:R-:W-:Y:S07]  /*1e300*/  LDSM.16.M88.4 R160, [R196+0x2000] ;  /* 0x00200000c4a0783b */ /* 0x000fee0000000200 */
[C---:B------:R-:W-:Y:S08]  /*1e310*/  HMMA.16816.F32 R28, R152.reuse, R164, R28 ;  /* 0x000000a4981c723c */ /* 0x040ff0000000181c */
[----:B------:R-:W-:Y:S01]  /*1e320*/  HMMA.16816.F32 R32, R152, R166, R32 ;  /* 0x000000a69820723c */ /* 0x000fe20000001820 */
[----:B------:R-:W4:Y:S05]  /*1e330*/  LDSM.16.M88.4 R152, [R195+0x9000] ;  /* 0x00900000c398783b */ /* 0x000f2a0000000200 */
[----:B------:R-:W5:Y:S02]  /*1e340*/  LDSM.16.M88.4 R164, [R191+0x2000] ;  /* 0x00200000bfa4783b */ /* 0x000f640000000200 */
[C---:B------:R-:W-:Y:S08]  /*1e350*/  HMMA.16816.F32 R4, R168.reuse, R172, R4 ;  /* 0x000000aca804723c */ /* 0x040ff00000001804 */
[C---:B------:R-:W-:Y:S01]  /*1e360*/  HMMA.16816.F32 R8, R168.reuse, R174, R8 ;  /* 0x000000aea808723c */ /* 0x040fe20000001808 */
[----:B------:R-:W-:Y:S07]  /*1e370*/  LDSM.16.M88.4 R172, [R200+0xa000] ;  /* 0x00a00000c8ac783b */ /* 0x000fee0000000200 */
[C---:B---3--:R-:W-:Y:S08]  /*1e380*/  HMMA.16816.F32 R12, R168.reuse, R140, R12 ;  /* 0x0000008ca80c723c */ /* 0x048ff0000000180c */
[C---:B------:R-:W-:Y:S01]  /*1e390*/  HMMA.16816.F32 R16, R168.reuse, R142, R16 ;  /* 0x0000008ea810723c */ /* 0x040fe20000001810 */
[----:B------:R-:W3:Y:S07]  /*1e3a0*/  LDSM.16.M88.4 R140, [R191+0x2800] ;  /* 0x00280000bf8c783b */ /* 0x000eee0000000200 */
[C---:B--2---:R-:W-:Y:S08]  /*1e3b0*/  HMMA.16816.F32 R20, R168.reuse, R144, R20 ;  /* 0x00000090a814723c */ /* 0x044ff00000001814 */
[C---:B------:R-:W-:Y:S01]  /*1e3c0*/  HMMA.16816.F32 R24, R168.reuse, R146, R24 ;  /* 0x00000092a818723c */ /* 0x040fe20000001818 */
[----:B------:R-:W2:Y:S07]  /*1e3d0*/  LDSM.16.M88.4 R144, [R191+0x3000] ;  /* 0x00300000bf90783b */ /* 0x000eae0000000200 */
[C---:B------:R-:W-:Y:S08]  /*1e3e0*/  HMMA.16816.F32 R28, R168.reuse, R148, R28 ;  /* 0x00000094a81c723c */ /* 0x040ff0000000181c */
[----:B------:R-:W-:Y:S01]  /*1e3f0*/  HMMA.16816.F32 R32, R168, R150, R32 ;  /* 0x00000096a820723c */ /* 0x000fe20000001820 */
[----:B------:R-:W2:Y:S05]  /*1e400*/  LDSM.16.M88.4 R148, [R191+0x3800] ;  /* 0x00380000bf94783b */ /* 0x000eaa0000000200 */
[----:B------:R-:W2:Y:S02]  /*1e410*/  LDSM.16.M88.4 R168, [R201+0x4000] ;  /* 0x00400000c9a8783b */ /* 0x000ea40000000200 */
[C---:B------:R-:W-:Y:S08]  /*1e420*/  HMMA.16816.F32 R4, R176.reuse, R180, R4 ;  /* 0x000000b4b004723c */ /* 0x040ff00000001804 */
[C---:B------:R-:W-:Y:S01]  /*1e430*/  HMMA.16816.F32 R8, R176.reuse, R182, R8 ;  /* 0x000000b6b008723c */ /* 0x040fe20000001808 */
[----:B------:R-:W-:Y:S07]  /*1e440*/  LDSM.16.M88.4 R180, [R186] ;  /* 0x00000000bab4783b */ /* 0x000fee0000000200 */
[C---:B-1----:R-:W-:Y:S08]  /*1e450*/  HMMA.16816.F32 R12, R176.reuse, R136, R12 ;  /* 0x00000088b00c723c */ /* 0x042ff0000000180c */
[C---:B------:R-:W-:Y:S01]  /*1e460*/  HMMA.16816.F32 R16, R176.reuse, R138, R16 ;  /* 0x0000008ab010723c */ /* 0x040fe20000001810 */
[----:B------:R-:W1:Y:S07]  /*1e470*/  LDSM.16.M88.4 R136, [R200+0xa800] ;  /* 0x00a80000c888783b */ /* 0x000e6e0000000200 */
[C---:B----4-:R-:W-:Y:S08]  /*1e480*/  HMMA.16816.F32 R20, R176.reuse, R152, R20 ;  /* 0x00000098b014723c */ /* 0x050ff00000001814 */
[C---:B------:R-:W-:Y:S01]  /*1e490*/  HMMA.16816.F32 R24, R176.reuse, R154, R24 ;  /* 0x0000009ab018723c */ /* 0x040fe20000001818 */
[----:B------:R-:W4:Y:S07]  /*1e4a0*/  LDSM.16.M88.4 R152, [R200+0xb000] ;  /* 0x00b00000c898783b */ /* 0x000f2e0000000200 */
[C---:B------:R-:W-:Y:S08]  /*1e4b0*/  HMMA.16816.F32 R28, R176.reuse, R156, R28 ;  /* 0x0000009cb01c723c */ /* 0x040ff0000000181c */
[----:B------:R-:W-:Y:S01]  /*1e4c0*/  HMMA.16816.F32 R32, R176, R158, R32 ;  /* 0x0000009eb020723c */ /* 0x000fe20000001820 */
[----:B------:R-:W1:Y:S05]  /*1e4d0*/  LDSM.16.M88.4 R156, [R200+0xb800] ;  /* 0x00b80000c89c783b */ /* 0x000e6a0000000200 */
[----:B------:R-:W1:Y:S02]  /*1e4e0*/  LDSM.16.M88.4 R176, [R199+0x4000] ;  /* 0x00400000c7b0783b */ /* 0x000e640000000200 */
[C---:B-----5:R-:W-:Y:S08]  /*1e4f0*/  HMMA.16816.F32 R4, R160.reuse, R164, R4 ;  /* 0x000000a4a004723c */ /* 0x060ff00000001804 */
[C---:B------:R-:W-:Y:S01]  /*1e500*/  HMMA.16816.F32 R8, R160.reuse, R166, R8 ;  /* 0x000000a6a008723c */ /* 0x040fe20000001808 */
[----:B------:R-:W-:Y:S07]  /*1e510*/  LDSM.16.M88.4 R164, [R195+0xa000] ;  /* 0x00a00000c3a4783b */ /* 0x000fee0000000200 */
[C---:B---3--:R-:W-:Y:S08]  /*1e520*/  HMMA.16816.F32 R12, R160.reuse, R140, R12 ;  /* 0x0000008ca00c723c */ /* 0x048ff0000000180c */
[C---:B------:R-:W-:Y:S01]  /*1e530*/  HMMA.16816.F32 R16, R160.reuse, R142, R16 ;  /* 0x0000008ea010723c */ /* 0x040fe20000001810 */
[----:B------:R-:W3:Y:S07]  /*1e540*/  LDSM.16.M88.4 R140, [R185] ;  /* 0x00000000b98c783b */ /* 0x000eee0000000200 */
[C---:B--2---:R-:W-:Y:S08]  /*1e550*/  HMMA.16816.F32 R20, R160.reuse, R144, R20 ;  /* 0x00000090a014723c */ /* 0x044ff00000001814 */
[C---:B------:R-:W-:Y:S01]  /*1e560*/  HMMA.16816.F32 R24, R160.reuse, R146, R24 ;  /* 0x00000092a018723c */ /* 0x040fe20000001818 */
[----:B------:R-:W2:Y:S07]  /*1e570*/  LDSM.16.M88.4 R144, [R184] ;  /* 0x00000000b890783b */ /* 0x000eae0000000200 */
[C---:B------:R-:W-:Y:S08]  /*1e580*/  HMMA.16816.F32 R28, R160.reuse, R148, R28 ;  /* 0x00000094a01c723c */ /* 0x040ff0000000181c */
[----:B------:R-:W-:Y:S01]  /*1e590*/  HMMA.16816.F32 R32, R160, R150, R32 ;  /* 0x00000096a020723c */ /* 0x000fe20000001820 */
[----:B------:R-:W5:Y:S05]  /*1e5a0*/  LDSM.16.M88.4 R148, [R135] ;  /* 0x000000008794783b */ /* 0x000f6a0000000200 */
[----:B------:R-:W2:Y:S02]  /*1e5b0*/  LDSM.16.M88.4 R160, [R197+0x4000] ;  /* 0x00400000c5a0783b */ /* 0x000ea40000000200 */
[C---:B------:R-:W-:Y:S08]  /*1e5c0*/  HMMA.16816.F32 R4, R168.reuse, R172, R4 ;  /* 0x000000aca804723c */ /* 0x040ff00000001804 */
[C---:B------:R-:W-:Y:S01]  /*1e5d0*/  HMMA.16816.F32 R8, R168.reuse, R174, R8 ;  /* 0x000000aea808723c */ /* 0x040fe20000001808 */
[----:B------:R-:W-:Y:S07]  /*1e5e0*/  LDSM.16.M88.4 R172, [R191+0x4000] ;  /* 0x00400000bfac783b */ /* 0x000fee0000000200 */
        /* <DEDUP_REMOVED lines=10> */
[C---:B------:R-:W-:Y:S08]  /*1e690*/  HMMA.16816.F32 R4, R176.reuse, R180, R4 ;  /* 0x000000b4b004723c */ /* 0x040ff00000001804 */
[C---:B------:R-:W-:Y:S08]  /*1e6a0*/  HMMA.16816.F32 R8, R176.reuse, R182, R8 ;  /* 0x000000b6b008723c */ /* 0x040ff00000001808 */
[C---:B---3--:R-:W-:Y:S08]  /*1e6b0*/  HMMA.16816.F32 R12, R176.reuse, R140, R12 ;  /* 0x0000008cb00c723c */ /* 0x048ff0000000180c */
[C---:B------:R-:W-:Y:S08]  /*1e6c0*/  HMMA.16816.F32 R16, R176.reuse, R142, R16 ;  /* 0x0000008eb010723c */ /* 0x040ff00000001810 */
[C---:B--2---:R-:W-:Y:S08]  /*1e6d0*/  HMMA.16816.F32 R20, R176.reuse, R144, R20 ;  /* 0x00000090b014723c */ /* 0x044ff00000001814 */
[C---:B------:R-:W-:Y:S08]  /*1e6e0*/  HMMA.16816.F32 R24, R176.reuse, R146, R24 ;  /* 0x00000092b018723c */ /* 0x040ff00000001818 */
[C---:B-----5:R-:W-:Y:S08]  /*1e6f0*/  HMMA.16816.F32 R28, R176.reuse, R148, R28 ;  /* 0x00000094b01c723c */ /* 0x060ff0000000181c */
[----:B------:R-:W-:Y:S08]  /*1e700*/  HMMA.16816.F32 R32, R176, R150, R32 ;  /* 0x00000096b020723c */ /* 0x000ff00000001820 */
[C---:B------:R-:W-:Y:S07]  /*1e710*/  HMMA.16816.F32 R4, R160.reuse, R164, R4 ;  /* 0x000000a4a004723c */ /* 0x040fee0000001804 */
[----:B------:R-:W-:Y:S01]  /*1e720*/  MOV R164, R234 ;  /* 0x000000ea00a47202 */ /* 0x000fe20000000f00 */
[C---:B------:R-:W-:Y:S04]  /*1e730*/  HMMA.16816.F32 R8, R160.reuse, R166, R8 ;  /* 0x000000a6a008723c */ /* 0x040fe80000001808 */
[----:B------:R-:W-:Y:S04]  /*1e740*/  MOV R165, R235 ;  /* 0x000000eb00a57202 */ /* 0x000fe80000000f00 */
[C---:B-1----:R-:W-:Y:S08]  /*1e750*/  HMMA.16816.F32 R12, R160.reuse, R136, R12 ;  /* 0x00000088a00c723c */ /* 0x042ff0000000180c */
[C---:B------:R-:W-:Y:S01]  /*1e760*/  HMMA.16816.F32 R16, R160.reuse, R138, R16 ;  /* 0x0000008aa010723c */ /* 0x040fe20000001810 */
[----:B------:R-:W1:Y:S07]  /*1e770*/  LDSM.16.M88.4 R136, [R191+0x4800] ;  /* 0x00480000bf88783b */ /* 0x000e6e0000000200 */
[C---:B----4-:R-:W-:Y:S08]  /*1e780*/  HMMA.16816.F32 R20, R160.reuse, R152, R20 ;  /* 0x00000098a014723c */ /* 0x050ff00000001814 */
[C---:B------:R-:W-:Y:S08]  /*1e790*/  HMMA.16816.F32 R24, R160.reuse, R154, R24 ;  /* 0x0000009aa018723c */ /* 0x040ff00000001818 */
[C---:B------:R-:W-:Y:S08]  /*1e7a0*/  HMMA.16816.F32 R28, R160.reuse, R156, R28 ;  /* 0x0000009ca01c723c */ /* 0x040ff0000000181c */
[----:B------:R-:W-:Y:S08]  /*1e7b0*/  HMMA.16816.F32 R32, R160, R158, R32 ;  /* 0x0000009ea020723c */ /* 0x000ff00000001820 */
[C---:B------:R-:W-:Y:S08]  /*1e7c0*/  HMMA.16816.F32 R4, R168.reuse, R172, R4 ;  /* 0x000000aca804723c */ /* 0x040ff00000001804 */
[C---:B------:R-:W-:Y:S08]  /*1e7d0*/  HMMA.16816.F32 R8, R168.reuse, R174, R8 ;  /* 0x000000aea808723c */ /* 0x040ff00000001808 */
[C---:B-1----:R-:W-:Y:S08]  /*1e7e0*/  HMMA.16816.F32 R12, R168.reuse, R136, R12 ;  /* 0x00000088a80c723c */ /* 0x042ff0000000180c */
[-C--:B------:R-:W-:Y:S01]  /*1e7f0*/  FMUL.FTZ R134, R4, R3.reuse ;  /* 0x0000000304867220 */ /* 0x080fe20000410000 */
[C---:B------:R-:W-:Y:S03]  /*1e800*/  HMMA.16816.F32 R16, R168.reuse, R138, R16 ;  /* 0x0000008aa810723c */ /* 0x040fe60000001810 */
[-C--:B------:R-:W-:Y:S02]  /*1e810*/  FMUL.FTZ R140, R5, R3.reuse ;  /* 0x00000003058c7220 */ /* 0x080fe40000410000 */
[----:B------:R-:W1:Y:S01]  /*1e820*/  MUFU.TANH R134, R134 ;  /* 0x0000008600867308 */ /* 0x000e620000002400 */
[-C--:B------:R-:W-:Y:S02]  /*1e830*/  FMUL.FTZ R142, R6, R3.reuse ;  /* 0x00000003068e7220 */ /* 0x080fe40000410000 */
[-C--:B------:R-:W-:Y:S04]  /*1e840*/  FMUL.FTZ R9, R9, R3.reuse ;  /* 0x0000000309097220 */ /* 0x080fe80000410000 */
[-C--:B------:R-:W-:Y:S02]  /*1e850*/  FMUL.FTZ R10, R10, R3.reuse ;  /* 0x000000030a0a7220 */ /* 0x080fe40000410000 */
[-C--:B------:R-:W-:Y:S01]  /*1e860*/  FMUL.FTZ R11, R11, R3.reuse ;  /* 0x000000030b0b7220 */ /* 0x080fe20000410000 */
[----:B------:R-:W2:Y:S01]  /*1e870*/  MUFU.TANH R150, R9 ;  /* 0x0000000900967308 */ /* 0x000ea20000002400 */
[-C--:B------:R-:W-:Y:S02]  /*1e880*/  FMUL.FTZ R144, R7, R3.reuse ;  /* 0x0000000307907220 */ /* 0x080fe40000410000 */
[----:B------:R-:W3:Y:S01]  /*1e890*/  LDSM.16.M88.4 R4, [R191+0x5000] ;  /* 0x00500000bf04783b */ /* 0x000ee20000000200 */
[-C--:B------:R-:W-:Y:S02]  /*1e8a0*/  FMUL.FTZ R146, R8, R3.reuse ;  /* 0x0000000308927220 */ /* 0x080fe40000410000 */
[-C--:B------:R-:W-:Y:S02]  /*1e8b0*/  FMUL.FTZ R138, R12, R3.reuse ;  /* 0x000000030c8a7220 */ /* 0x080fe40000410000 */
[-C--:B------:R-:W-:Y:S02]  /*1e8c0*/  FMUL.FTZ R152, R13, R3.reuse ;  /* 0x000000030d987220 */ /* 0x080fe40000410000 */
[----:B------:R-:W4:Y:S01]  /*1e8d0*/  MUFU.TANH R148, R10 ;  /* 0x0000000a00947308 */ /* 0x000f220000002400 */
[-C--:B------:R-:W-:Y:S02]  /*1e8e0*/  FMUL.FTZ R12, R14, R3.reuse ;  /* 0x000000030e0c7220 */ /* 0x080fe40000410000 */
[-C--:B------:R-:W-:Y:S02]  /*1e8f0*/  FMUL.FTZ R14, R15, R3.reuse ;  /* 0x000000030f0e7220 */ /* 0x080fe40000410000 */
[-C--:B------:R-:W-:Y:S02]  /*1e900*/  FMUL.FTZ R13, R16, R3.reuse ;  /* 0x00000003100d7220 */ /* 0x080fe40000410000 */
[-C--:B------:R-:W-:Y:S03]  /*1e910*/  FMUL.FTZ R17, R17, R3.reuse ;  /* 0x0000000311117220 */ /* 0x080fe60000410000 */
        /* <DEDUP_REMOVED lines=9> */
[-C--:B------:R-:W-:Y:S02]  /*1e9b0*/  FMUL.FTZ R4, R18, R3.reuse ;  /* 0x0000000312047220 */ /* 0x080fe40000410000 */
[-C--:B------:R-:W-:Y:S01]  /*1e9c0*/  FMUL.FTZ R18, R19, R3.reuse ;  /* 0x0000000313127220 */ /* 0x080fe20000410000 */
[----:B------:R-:W1:Y:S05]  /*1e9d0*/  MUFU.TANH R146, R146 ;  /* 0x0000009200927308 */ /* 0x000e6a0000002400 */
[-C--:B------:R-:W-:Y:S02]  /*1e9e0*/  FMUL.FTZ R22, R22, R3.reuse ;  /* 0x0000000316167220 */ /* 0x080fe40000410000 */
[-C--:B------:R-:W-:Y:S03]  /*1e9f0*/  FMUL.FTZ R6, R23, R3.reuse ;  /* 0x0000000317067220 */ /* 0x080fe60000410000 */
[----:B------:R-:W1:Y:S01]  /*1ea00*/  MUFU.TANH R138, R138 ;  /* 0x0000008a008a7308 */ /* 0x000e620000002400 */
[-C--:B------:R-:W-:Y:S02]  /*1ea10*/  FMUL.FTZ R5, R20, R3.reuse ;  /* 0x0000000314057220 */ /* 0x080fe40000410000 */
[-C--:B------:R-:W-:Y:S03]  /*1ea20*/  FMUL.FTZ R21, R21, R3.reuse ;  /* 0x0000000315157220 */ /* 0x080fe60000410000 */
[-C--:B------:R-:W-:Y:S02]  /*1ea30*/  FMUL.FTZ R158, R24, R3.reuse ;  /* 0x00000003189e7220 */ /* 0x080fe40000410000 */
[-C--:B------:R-:W-:Y:S02]  /*1ea40*/  FMUL.FTZ R24, R26, R3.reuse ;  /* 0x000000031a187220 */ /* 0x080fe40000410000 */
[----:B------:R-:W1:Y:S01]  /*1ea50*/  MUFU.TANH R152, R152 ;  /* 0x0000009800987308 */ /* 0x000e620000002400 */
[-C--:B------:R-:W-:Y:S01]  /*1ea60*/  FMUL.FTZ R25, R25, R3.reuse ;  /* 0x0000000319197220 */ /* 0x080fe20000410000 */
[C---:B---3--:R-:W-:Y:S08]  /*1ea70*/  HMMA.16816.F32 R28, R168.reuse, R8, R28 ;  /* 0x00000008a81c723c */ /* 0x048ff0000000181c */
[----:B------:R-:W3:Y:S01]  /*1ea80*/  MUFU.TANH R12, R12 ;  /* 0x0000000c000c7308 */ /* 0x000ee20000002400 */
[-C--:B------:R-:W-:Y:S01]  /*1ea90*/  FMUL.FTZ R8, R27, R3.reuse ;  /* 0x000000031b087220 */ /* 0x080fe20000410000 */
[----:B------:R-:W-:Y:S08]  /*1eaa0*/  HMMA.16816.F32 R32, R168, R10, R32 ;  /* 0x0000000aa820723c */ /* 0x000ff00000001820 */
[----:B------:R-:W1:Y:S06]  /*1eab0*/  MUFU.TANH R14, R14 ;  /* 0x0000000e000e7308 */ /* 0x000e6c0000002400 */
[-C--:B------:R-:W-:Y:S04]  /*1eac0*/  FMUL.FTZ R172, R28, R3.reuse ;  /* 0x000000031cac7220 */ /* 0x080fe80000410000 */
[----:B------:R1:W1:Y:S01]  /*1ead0*/  MUFU.TANH R16, R13 ;  /* 0x0000000d00107308 */ /* 0x0002620000002400 */
[-C--:B------:R-:W-:Y:S02]  /*1eae0*/  FMUL.FTZ R26, R30, R3.reuse ;  /* 0x000000031e1a7220 */ /* 0x080fe40000410000 */
[-C--:B------:R-:W-:Y:S02]  /*1eaf0*/  FMUL.FTZ R10, R31, R3.reuse ;  /* 0x000000031f0a7220 */ /* 0x080fe40000410000 */
[-C--:B------:R-:W-:Y:S02]  /*1eb00*/  FMUL.FTZ R29, R29, R3.reuse ;  /* 0x000000031d1d7220 */ /* 0x080fe40000410000 */
[-C--:B------:R-:W-:Y:S02]  /*1eb10*/  FMUL.FTZ R170, R32, R3.reuse ;  /* 0x0000000320aa7220 */ /* 0x080fe40000410000 */
[-C--:B------:R-:W-:Y:S01]  /*1eb20*/  FMUL.FTZ R32, R33, R3.reuse ;  /* 0x0000000321207220 */ /* 0x080fe20000410000 */
[----:B------:R1:W1:Y:S01]  /*1eb30*/  MUFU.TANH R154, R17 ;  /* 0x00000011009a7308 */ /* 0x0002620000002400 */
[-C--:B------:R-:W-:Y:S02]  /*1eb40*/  FMUL.FTZ R28, R34, R3.reuse ;  /* 0x00000003221c7220 */ /* 0x080fe40000410000 */
[----:B------:R-:W-:Y:S07]  /*1eb50*/  FMUL.FTZ R30, R35, R3 ;  /* 0x00000003231e7220 */ /* 0x000fee0000410000 */
        /* <DEDUP_REMOVED lines=15> */
[----:B------:R-:W1:Y:S10]  /*1ec50*/  MUFU.TANH R32, R32 ;  /* 0x0000002000207308 */ /* 0x000e740000002400 */
[----:B------:R-:W1:Y:S10]  /*1ec60*/  MUFU.TANH R28, R28 ;  /* 0x0000001c001c7308 */ /* 0x000e740000002400 */
[----:B------:R-:W1:Y:S01]  /*1ec70*/  MUFU.TANH R30, R30 ;  /* 0x0000001e001e7308 */ /* 0x000e620000002400 */
[----:B------:R-:W-:-:S05]  /*1ec80*/  @!P0 BRA `(.L_x_7296) ;  /* 0x00000a3000008947 */ /* 0x000fca0003800000 */
[----:B--234-:R-:W-:Y:S01]  /*1ec90*/  ISETP.NE.U32.AND P0, PT, R220, RZ, PT ;  /* 0x000000ffdc00720c */ /* 0x01cfe20003f05070 */
[----:B------:R-:W-:Y:S03]  /*1eca0*/  BSSY B0, `(.L_x_7297) ;  /* 0x0000047000007945 */ /* 0x000fe60003800000 */
[----:B------:R-:W-:Y:S11]  /*1ecb0*/  ISETP.NE.AND.EX P0, PT, R221, RZ, PT, P0 ;  /* 0x000000ffdd00720c */ /* 0x000ff60003f05300 */
[----:B------:R-:W-:Y:S02]  /*1ecc0*/  @!UPT UIADD3 URZ, URZ, URZ, URZ ;  /* 0x0000003f3f3ff290 */ /* 0x000fe4000fffe03f */
[----:B------:R-:W-:-:S05]  /*1ecd0*/  @!P0 BRA `(.L_x_7298) ;  /* 0x000003f000008947 */ /* 0x000fca0003800000 */
[----:B------:R-:W-:Y:S02]  /*1ece0*/  ULDC.64 UR4, c[0x0][0x118] ;  /* 0x0000460000047ab9 */ /* 0x000fe40000000a00 */
[----:B------:R-:W2:Y:S02]  /*1ecf0*/  LD.E R162, [R132.64+0x170] ;  /* 0x0001700484a27980 */ /* 0x000ea4000c101900 */
[-C--:B--2---:R-:W-:Y:S02]  /*1ed00*/  IABS R160, R162.reuse ;  /* 0x000000a200a07213 */ /* 0x084fe40000000000 */
[-C--:B------:R-:W-:Y:S02]  /*1ed10*/  IABS R34, R162.reuse ;  /* 0x000000a200227213 */ /* 0x080fe40000000000 */
[----:B------:R-:W2:Y:S03]  /*1ed20*/  I2F.RP R9, R160 ;  /* 0x000000a000097306 */ /* 0x000ea60000209400 */
[----:B------:R-:W-:Y:S07]  /*1ed30*/  IMAD.MOV R34, RZ, RZ, -R34 ;  /* 0x000000ffff227224 */ /* 0x000fee00078e0a22 */
[----:B--2---:R-:W2:Y:S02]  /*1ed40*/  MUFU.RCP R3, R9 ;  /* 0x0000000900037308 */ /* 0x004ea40000001000 */
[----:B--2---:R-:W-:Y:S01]  /*1ed50*/  IADD3 R176, R3, 0xffffffe, RZ ;  /* 0x0ffffffe03b07810 */ /* 0x004fe20007ffe0ff */
[----:B------:R-:W-:Y:S07]  /*1ed60*/  IMAD.SHL.U32 R3, R219, 0x40, RZ ;  /* 0x00000040db037824 */ /* 0x000fee00078e00ff */
[----:B------:R-:W2:Y:S01]  /*1ed70*/  F2I.FTZ.U32.TRUNC.NTZ R177, R176 ;  /* 0x000000b000b17305 */ /* 0x000ea2000021f000 */
[C---:B------:R-:W-:Y:S02]  /*1ed80*/  IADD3 R11, R3.reuse, -0x40, RZ ;  /* 0xffffffc0030b7810 */ /* 0x040fe40007ffe0ff */
[----:B------:R-:W-:Y:S02]  /*1ed90*/  IABS R7, R3 ;  /* 0x0000000300077213 */ /* 0x000fe40000000000 */
[----:B------:R-:W-:Y:S01]  /*1eda0*/  LOP3.LUT R3, R3, R162, RZ, 0x3c, !PT ;  /* 0x000000a203037212 */ /* 0x000fe200078e3cff */
[--C-:B-12---:R-:W-:Y:S02]  /*1edb0*/  IMAD.MOV R5, RZ, RZ, -R177.reuse ;  /* 0x000000ffff057224 */ /* 0x106fe400078e0ab1 */
[----:B------:R-:W-:Y:S02]  /*1edc0*/  IMAD.MOV.U32 R176, RZ, RZ, RZ ;  /* 0x000000ffffb07224 */ /* 0x000fe400078e00ff */
[----:B------:R-:W-:Y:S01]  /*1edd0*/  IMAD R174, R5, R160, RZ ;  /* 0x000000a005ae7224 */ /* 0x000fe200078e02ff */
[----:B------:R-:W-:Y:S02]  /*1ede0*/  IABS R5, R11 ;  /* 0x0000000b00057213 */ /* 0x000fe40000000000 */
[----:B------:R-:W-:Y:S01]  /*1edf0*/  LOP3.LUT R11, R11, R162, RZ, 0x3c, !PT ;  /* 0x000000a20b0b7212 */ /* 0x000fe200078e3cff */
[----:B------:R-:W-:Y:S02]  /*1ee00*/  IMAD.HI.U32 R174, R177, R174, R176 ;  /* 0x000000aeb1ae7227 */ /* 0x000fe400078e00b0 */
[----:B------:R-:W2:Y:S04]  /*1ee10*/  LD.E.64 R176, [R132.64+0x20] ;  /* 0x0000200484b07980 */ /* 0x000ea8000c101b00 */
[C---:B------:R-:W-:Y:S04]  /*1ee20*/  IMAD.HI.U32 R9, R174.reuse, R5, RZ ;  /* 0x00000005ae097227 */ /* 0x040fe800078e00ff */
[----:B------:R-:W-:Y:S02]  /*1ee30*/  IMAD.HI.U32 R13, R174, R7, RZ ;  /* 0x00000007ae0d7227 */ /* 0x000fe400078e00ff */
[----:B------:R-:W3:Y:S02]  /*1ee40*/  LD.E.64 R174, [R132.64+0x38] ;  /* 0x0000380484ae7980 */ /* 0x000ee4000c101b00 */
[-C--:B------:R-:W-:Y:S02]  /*1ee50*/  IMAD R5, R9, R34.reuse, R5 ;  /* 0x0000002209057224 */ /* 0x080fe400078e0205 */
[----:B------:R-:W-:Y:S01]  /*1ee60*/  IMAD R7, R13, R34, R7 ;  /* 0x000000220d077224 */ /* 0x000fe200078e0207 */
[----:B------:R-:W-:Y:S02]  /*1ee70*/  LOP3.LUT R34, RZ, R162, RZ, 0x33, !PT ;  /* 0x000000a2ff227212 */ /* 0x000fe400078e33ff */
        /* <DEDUP_REMOVED lines=12> */
[----:B------:R-:W-:Y:S01]  /*1ef40*/  ISETP.NE.AND P2, PT, R162, RZ, PT ;  /* 0x000000ffa200720c */ /* 0x000fe20003f45270 */
        /* <DEDUP_REMOVED lines=13> */
[-C--:B---3--:R-:W-:Y:S02]  /*1f020*/  IMAD R5, R175, R162.reuse, RZ ;  /* 0x000000a2af057224 */ /* 0x088fe400078e02ff */
[C---:B------:R-:W-:Y:S04]  /*1f030*/  IMAD.WIDE.U32 R162, R174.reuse, R162, RZ ;  /* 0x000000a2aea27225 */ /* 0x040fe800078e00ff */
[----:B------:R-:W-:Y:S04]  /*1f040*/  IMAD R5, R174, R160, R5 ;  /* 0x000000a0ae057224 */ /* 0x000fe800078e0205 */
[----:B------:R-:W-:Y:S02]  /*1f050*/  IMAD.IADD R163, R163, 0x1, R5 ;  /* 0x00000001a3a37824 */ /* 0x000fe400078e0205 */
[----:B----4-:R-:W-:Y:S04]  /*1f060*/  IMAD.IADD R3, R3, 0x1, -R34 ;  /* 0x0000000103037824 */ /* 0x010fe800078e0a22 */
[----:B--2---:R-:W-:Y:S01]  /*1f070*/  IMAD R5, R177, R3, RZ ;  /* 0x00000003b1057224 */ /* 0x004fe200078e02ff */
[----:B------:R-:W-:Y:S01]  /*1f080*/  SHF.R.S32.HI R7, RZ, 0x1f, R3 ;  /* 0x0000001fff077819 */ /* 0x000fe20000011403 */
[----:B------:R-:W-:Y:S04]  /*1f090*/  IMAD.WIDE.U32 R162, R3, R176, R162 ;  /* 0x000000b003a27225 */ /* 0x000fe800078e00a2 */
[----:B------:R-:W-:Y:S04]  /*1f0a0*/  IMAD R5, R176, R7, R5 ;  /* 0x00000007b0057224 */ /* 0x000fe800078e0205 */
[----:B------:R-:W-:Y:S01]  /*1f0b0*/  IMAD.IADD R160, R163, 0x1, R5 ;  /* 0x00000001a3a07824 */ /* 0x000fe200078e0205 */
[----:B------:R-:W-:-:S05]  /*1f0c0*/  BRA `(.L_x_7299) ;  /* 0x0000004000007947 */ /* 0x000fca0003800000 */
.L_x_7298:
[----:B------:R-:W-:Y:S02]  /*1f0d0*/  ULDC.64 UR4, c[0x0][0x118] ;  /* 0x0000460000047ab9 */ /* 0x000fe40000000a00 */
[----:B------:R-:W2:Y:S02]  /*1f0e0*/  LD.E R162, [R132.64+0x38] ;  /* 0x0000380484a27980 */ /* 0x000ea4000c101900 */
[----:B--2---:R-:W-:Y:S04]  /*1f0f0*/  LEA R162, -R162, RZ, 0x6 ;  /* 0x000000ffa2a27211 */ /* 0x004fe800078e31ff */
[----:B------:R-:W-:Y:S02]  /*1f100*/  SHF.R.S32.HI R160, RZ, 0x1f, R162 ;  /* 0x0000001fffa07819 */ /* 0x000fe400000114a2 */
.L_x_7299:
[----:B------:R-:W-:Y:S05]  /*1f110*/  BSYNC B0 ;  /* 0x0000000000007941 */ /* 0x000fea0003800000 */
.L_x_7297:
[C---:B------:R-:W-:Y:S01]  /*1f120*/  LEA R238, P1, R162.reuse, R212, 0x1 ;  /* 0x000000d4a2ee7211 */ /* 0x040fe200078208ff */
[----:B------:R-:W-:Y:S01]  /*1f130*/  ULDC.64 UR4, c[0x0][0x118] ;  /* 0x0000460000047ab9 */ /* 0x000fe20000000a00 */
[C---:B------:R-:W-:Y:S02]  /*1f140*/  IADD3 R3, P0, R162.reuse, R208, RZ ;  /* 0x000000d0a2037210 */ /* 0x040fe40007f1e0ff */
[-C--:B------:R-:W-:Y:S02]  /*1f150*/  LEA.HI.X R239, R162, R211.reuse, R160, 0x1, P1 ;  /* 0x000000d3a2ef7211 */ /* 0x080fe400008f0ca0 */
[CC--:B------:R-:W-:Y:S01]  /*1f160*/  @P5 LEA R236, P6, R3.reuse, R212.reuse, 0x1 ;  /* 0x000000d403ec5211 */ /* 0x0c0fe200078c08ff */
[--C-:B------:R-:W-:Y:S01]  /*1f170*/  IMAD.X R160, R160, 0x1, R209.reuse, P0 ;  /* 0x00000001a0a07824 */ /* 0x100fe200000e06d1 */
[CC--:B------:R-:W-:Y:S01]  /*1f180*/  @P4 LEA R180, P1, R3.reuse, R212.reuse, 0x1 ;  /* 0x000000d403b44211 */ /* 0x0c0fe200078208ff */
[----:B------:R-:W-:Y:S01]  /*1f190*/  @!PT LDS RZ, [RZ] ;  /* 0x00000000fffff984 */ /* 0x000fe20000000800 */
[----:B------:R-:W-:Y:S01]  /*1f1a0*/  @!PT LDS RZ, [RZ] ;  /* 0x00000000fffff984 */ /* 0x000fe20000000800 */
[----:B------:R-:W-:Y:S01]  /*1f1b0*/  @!PT LDS RZ, [RZ] ;  /* 0x00000000fffff984 */ /* 0x000fe20000000800 */
[----:B------:R2:W-:Y:S01]  /*1f1c0*/  @P5 LDGSTS.E.BYPASS.LTC128B.128 [R217+0x6000], [R238.64] ;  /* 0x06000000eed95fae */ /* 0x0005e2000b901d44 */
[C---:B------:R-:W-:Y:S02]  /*1f1d0*/  @P3 LEA R178, P0, R3.reuse, R212, 0x1 ;  /* 0x000000d403b23211 */ /* 0x040fe400078008ff */
[CCC-:B------:R-:W-:Y:S01]  /*1f1e0*/  @P5 LEA.HI.X R237, R3.reuse, R211.reuse, R160.reuse, 0x1, P6 ;  /* 0x000000d303ed5211 */ /* 0x1c0fe200030f0ca0 */
[----:B------:R2:W-:Y:S01]  /*1f1f0*/  @!P5 STS.128 [R217+0x6000], RZ ;  /* 0x006000ffd900d388 */ /* 0x0005e20000000c00 */
[CCC-:B------:R-:W-:Y:S02]  /*1f200*/  @P4 LEA.HI.X R181, R3.reuse, R211.reuse, R160.reuse, 0x1, P1 ;  /* 0x000000d303b54211 */ /* 0x1c0fe400008f0ca0 */
[CC--:B------:R-:W-:Y:S01]  /*1f210*/  @P3 LEA.HI.X R179, R3.reuse, R211.reuse, R160, 0x1, P0 ;  /* 0x000000d303b33211 */ /* 0x0c0fe200000f0ca0 */
[----:B------:R-:W-:Y:S01]  /*1f220*/  @!PT LDS RZ, [RZ] ;  /* 0x00000000fffff984 */ /* 0x000fe20000000800 */
[----:B------:R-:W-:Y:S01]  /*1f230*/  @!PT LDS RZ, [RZ] ;  /* 0x00000000fffff984 */ /* 0x000fe20000000800 */
[----:B------:R-:W-:Y:S01]  /*1f240*/  @!PT LDS RZ, [RZ] ;  /* 0x00000000fffff984 */ /* 0x000fe20000000800 */
[----:B------:R2:W-:Y:S01]  /*1f250*/  @P4 LDGSTS.E.BYPASS.LTC128B.128 [R217+0x8000], [R238.64+0x80] ;  /* 0x08000080eed94fae */ /* 0x0005e2000b901d44 */
[----:B-1----:R-:W-:Y:S03]  /*1f260*/  IADD3 R5, P2, R3, R208, RZ ;  /* 0x000000d003057210 */ /* 0x002fe60007f5e0ff */
[----:B------:R2:W-:Y:S01]  /*1f270*/  @!P4 STS.128 [R217+0x8000], RZ ;  /* 0x008000ffd900c388 */ /* 0x0005e20000000c00 */
[CC--:B------:R-:W-:Y:S01]  /*1f280*/  @P5 LEA R234, P1, R5.reuse, R212.reuse, 0x1 ;  /* 0x000000d405ea5211 */ /* 0x0c0fe200078208ff */
[--C-:B------:R-:W-:Y:S01]  /*1f290*/  IMAD.X R160, R160, 0x1, R209.reuse, P2 ;  /* 0x00000001a0a07824 */ /* 0x100fe200010e06d1 */
[CC--:B------:R-:W-:Y:S01]  /*1f2a0*/  @P4 LEA R176, P0, R5.reuse, R212.reuse, 0x1 ;  /* 0x000000d405b04211 */ /* 0x0c0fe200078008ff */
[----:B------:R-:W-:Y:S01]  /*1f2b0*/  @!PT LDS RZ, [RZ] ;  /* 0x00000000fffff984 */ /* 0x000fe20000000800 */
[----:B------:R-:W-:Y:S01]  /*1f2c0*/  @!PT LDS RZ, [RZ] ;  /* 0x00000000fffff984 */ /* 0x000fe20000000800 */
[----:B------:R-:W-:Y:S01]  /*1f2d0*/  @!PT LDS RZ, [RZ] ;  /* 0x00000000fffff984 */ /* 0x000fe20000000800 */
[----:B------:R2:W-:Y:S01]  /*1f2e0*/  @P3 LDGSTS.E.BYPASS.LTC128B.128 [R217+0xa000], [R238.64+0x100] ;  /* 0x0a000100eed93fae */ /* 0x0005e2000b901d44 */
        /* <DEDUP_REMOVED lines=8> */
[----:B------:R2:W-:Y:S01]  /*1f370*/  @P5 LDGSTS.E.BYPASS.LTC128B.128 [R217+0x6800], [R236.64] ;  /* 0x06800000ecd95fae */ /* 0x0005e2000b901d44 */
[----:B------:R-:W-:Y:S03]  /*1f380*/  IADD3 R3, P6, R5, R208, RZ ;  /* 0x000000d005037210 */ /* 0x000fe60007fde0ff */
[----:B------:R2:W-:Y:S01]  /*1f390*/  @!P5 STS.128 [R217+0x6800], RZ ;  /* 0x006800ffd900d388 */ /* 0x0005e20000000c00 */
[CC--:B------:R-:W-:Y:S01]  /*1f3a0*/  @P4 LEA R162, P1, R3.reuse, R212.reuse, 0x1 ;  /* 0x000000d403a24211 */ /* 0x0c0fe200078208ff */
[----:B------:R-:W-:Y:S01]  /*1f3b0*/  IMAD.X R34, R160, 0x1, R209, P6 ;  /* 0x00000001a0227824 */ /* 0x000fe200030e06d1 */
[CC--:B------:R-:W-:Y:S01]  /*1f3c0*/  @P5 LEA R182, P6, R3.reuse, R212.reuse, 0x1 ;  /* 0x000000d403b65211 */ /* 0x0c0fe200078c08ff */
[----:B------:R-:W-:Y:S01]  /*1f3d0*/  @!PT LDS RZ, [RZ] ;  /* 0x00000000fffff984 */ /* 0x000fe20000000800 */
[----:B------:R-:W-:Y:S01]  /*1f3e0*/  @!PT LDS RZ, [RZ] ;  /* 0x00000000fffff984 */ /* 0x000fe20000000800 */
[----:B------:R-:W-:Y:S01]  /*1f3f0*/  @!PT LDS RZ, [RZ] ;  /* 0x00000000fffff984 */ /* 0x000fe20000000800 */
[----:B------:R2:W-:Y:S01]  /*1f400*/  @P4 LDGSTS.E.BYPASS.LTC128B.128 [R217+0x8800], [R180.64+0x80] ;  /* 0x08800080b4d94fae */ /* 0x0005e2000b901d44 */
[C---:B------:R-:W-:Y:S01]  /*1f410*/  @P3 LEA R240, P0, R3.reuse, R212, 0x1 ;  /* 0x000000d403f03211 */ /* 0x040fe200078008ff */
[----:B------:R-:W-:Y:S01]  /*1f420*/  IMAD.MOV.U32 R212, RZ, RZ, R238 ;  /* 0x000000ffffd47224 */ /* 0x000fe200078e00ee */
        /* <DEDUP_REMOVED lines=41> */
.L_x_7296:
[----:B--234-:R-:W-:Y:S05]  /*1f6c0*/  BSYNC B1 ;  /* 0x0000000000017941 */ /* 0x01cfea0003800000 */
.L_x_7295:
[----:B------:R-:W2:Y:S01]  /*1f6d0*/  S2R R34, SR_TID.X ;  /* 0x0000000000227919 */ /* 0x000ea20000002100 */
[----:B------:R-:W-:Y:S07]  /*1f6e0*/  ULDC.64 UR4, c[0x0][0x118] ;  /* 0x0000460000047ab9 */ /* 0x000fee0000000a00 */
[----:B------:R3:W4:Y:S01]  /*1f6f0*/  LD.E R133, [R132.64+0xdc] ;  /* 0x0000dc0484857980 */ /* 0x000722000c101900 */
[----:B--2---:R-:W-:Y:S05]  /*1f700*/  IMAD.SHL.U32 R34, R34, 0x2, RZ ;  /* 0x0000000222227824 */ /* 0x004fea00078e00ff */
[----:B------:R-:W-:Y:S05]  /*1f710*/  LOP3.LUT R34, R34, 0x6, RZ, 0xc0, !PT ;  /* 0x0000000622227812 */ /* 0x000fea00078ec0ff */
[----:B------:R-:W-:Y:S05]  /*1f720*/  IMAD R3, R219, 0x40, R34 ;  /* 0x00000040db037824 */ /* 0x000fea00078e0222 */
[C---:B------:R-:W-:Y:S02]  /*1f730*/  IADD3 R23, R3.reuse, 0x1, RZ ;  /* 0x0000000103177810 */ /* 0x040fe40007ffe0ff */
[C---:B-1----:R-:W-:Y:S02]  /*1f740*/  IADD3 R5, R226.reuse, -R3, RZ ;  /* 0x80000003e2057210 */ /* 0x042fe40007ffe0ff */
[C---:B------:R-:W-:Y:S01]  /*1f750*/  IADD3 R17, R3.reuse, 0x8, RZ ;  /* 0x0000000803117810 */ /* 0x040fe20007ffe0ff */
[----:B------:R-:W-:Y:S01]  /*1f760*/  IMAD.IADD R7, R226, 0x1, -R23 ;  /* 0x00000001e2077824 */ /* 0x000fe200078e0a17 */
[----:B------:R-:W-:Y:S01]  /*1f770*/  IABS R21, R5 ;  /* 0x0000000500157213 */ /* 0x000fe20000000000 */
[C---:B------:R-:W-:Y:S01]  /*1f780*/  IMAD.IADD R5, R224.reuse, 0x1, -R3 ;  /* 0x00000001e0057824 */ /* 0x040fe200078e0a03 */
[C---:B------:R-:W-:Y:S01]  /*1f790*/  IADD3 R19, R3.reuse, 0x9, RZ ;  /* 0x0000000903137810 */ /* 0x040fe20007ffe0ff */
[----:B------:R-:W-:Y:S01]  /*1f7a0*/  IMAD.IADD R25, R224, 0x1, -R17 ;  /* 0x00000001e0197824 */ /* 0x000fe200078e0a11 */
[C---:B------:R-:W-:Y:S02]  /*1f7b0*/  IADD3 R143, R3.reuse, 0x18, RZ ;  /* 0x00000018038f7810 */ /* 0x040fe40007ffe0ff */
[----:B------:R-:W-:Y:S01]  /*1f7c0*/  IABS R13, R5 ;  /* 0x00000005000d7213 */ /* 0x000fe20000000000 */
[----:B------:R-:W1:Y:S01]  /*1f7d0*/  I2F R21, R21 ;  /* 0x0000001500157306 */ /* 0x000e620000201400 */
[----:B------:R-:W-:Y:S02]  /*1f7e0*/  IABS R5, R7 ;  /* 0x0000000700057213 */ /* 0x000fe40000000000 */
[C---:B------:R-:W-:Y:S02]  /*1f7f0*/  IADD3 R7, R226.reuse, -R17, RZ ;  /* 0x80000011e2077210 */ /* 0x040fe40007ffe0ff */
[C---:B------:R-:W-:Y:S02]  /*1f800*/  IADD3 R149, R3.reuse, 0x11, RZ ;  /* 0x0000001103957810 */ /* 0x040fe40007ffe0ff */
[----:B------:R-:W-:Y:S01]  /*1f810*/  IABS R151, R7 ;  /* 0x0000000700977213 */ /* 0x000fe20000000000 */
[C---:B------:R-:W-:Y:S01]  /*1f820*/  IMAD.IADD R7, R226.reuse, 0x1, -R19 ;  /* 0x00000001e2077824 */ /* 0x040fe200078e0a13 */
[----:B------:R-:W-:Y:S01]  /*1f830*/  IADD3 R15, R226, -R143, RZ ;  /* 0x8000008fe20f7210 */ /* 0x000fe20007ffe0ff */
[----:B------:R-:W2:Y:S01]  /*1f840*/  I2F R13, R13 ;  /* 0x0000000d000d7306 */ /* 0x000ea20000201400 */
[CC--:B------:R-:W-:Y:S01]  /*1f850*/  ISETP.GE.AND P6, PT, R3.reuse, R228.reuse, PT ;  /* 0x000000e40300720c */ /* 0x0c0fe20003fc6270 */
[C---:B------:R-:W-:Y:S01]  /*1f860*/  IMAD.IADD R33, R224.reuse, 0x1, -R149 ;  /* 0x00000001e0217824 */ /* 0x040fe200078e0a95 */
[----:B------:R-:W-:Y:S02]  /*1f870*/  IABS R11, R7 ;  /* 0x00000007000b7213 */ /* 0x000fe40000000000 */
[C---:B------:R-:W-:Y:S02]  /*1f880*/  IADD3 R7, R3.reuse, 0x10, RZ ;  /* 0x0000001003077810 */ /* 0x040fe40007ffe0ff */
[----:B------:R-:W-:Y:S01]  /*1f890*/  IABS R29, R15 ;  /* 0x0000000f001d7213 */ /* 0x000fe20000000000 */
[----:B------:R-:W-:Y:S01]  /*1f8a0*/  IMAD.IADD R15, R224, 0x1, -R23 ;  /* 0x00000001e00f7824 */ /* 0x000fe200078e0a17 */
[C---:B------:R-:W-:Y:S01]  /*1f8b0*/  IADD3 R9, R226.reuse, -R7, RZ ;  /* 0x80000007e2097210 */ /* 0x040fe20007ffe0ff */
[----:B------:R-:W5:Y:S01]  /*1f8c0*/  I2F R5, R5 ;  /* 0x0000000500057306 */ /* 0x000f620000201400 */
[C---:B------:R-:W-:Y:S02]  /*1f8d0*/  ISETP.GE.OR P6, PT, R3.reuse, R227, !P6 ;  /* 0x000000e30300720c */ /* 0x040fe400077c6670 */
[----:B------:R-:W-:Y:S01]  /*1f8e0*/  IABS R147, R9 ;  /* 0x0000000900937213 */ /* 0x000fe20000000000 */
[C---:B------:R-:W-:Y:S01]  /*1f8f0*/  IMAD.IADD R9, R226.reuse, 0x1, -R149 ;  /* 0x00000001e2097824 */ /* 0x040fe200078e0a95 */
[----:B------:R-:W-:Y:S01]  /*1f900*/  IADD3 R141, R3, 0x19, RZ ;  /* 0x00000019038d7810 */ /* 0x000fe20007ffe0ff */
[----:B-1----:R-:W-:Y:S01]  /*1f910*/  FFMA.FTZ R134, -R223, R21, R134 ;  /* 0x00000015df867223 */ /* 0x002fe20000010186 */
[-C--:B------:R-:W-:Y:S02]  /*1f920*/  ISETP.GE.AND P0, PT, R23, R228.reuse, PT ;  /* 0x000000e41700720c */ /* 0x080fe40003f06270 */
[----:B------:R-:W-:Y:S01]  /*1f930*/  IABS R145, R9 ;  /* 0x0000000900917213 */ /* 0x000fe20000000000 */
[----:B------:R-:W1:Y:S01]  /*1f940*/  I2F R147, R147 ;  /* 0x0000009300937306 */ /* 0x000e620000201400 */
[----:B------:R-:W-:Y:S02]  /*1f950*/  IABS R9, R15 ;  /* 0x0000000f00097213 */ /* 0x000fe40000000000 */
[C---:B------:R-:W-:Y:S01]  /*1f960*/  IADD3 R15, R226.reuse, -R141, RZ ;  /* 0x8000008de20f7210 */ /* 0x040fe20007ffe0ff */
[----:B--2---:R-:W-:Y:S01]  /*1f970*/  FFMA.FTZ R142, -R223, R13, R142 ;  /* 0x0000000ddf8e7223 */ /* 0x004fe2000001018e */
[----:B------:R-:W-:Y:S02]  /*1f980*/  ISETP.GE.OR P0, PT, R23, R227, !P0 ;  /* 0x000000e31700720c */ /* 0x000fe40004706670 */
[----:B------:R-:W-:Y:S02]  /*1f990*/  IADD3 R31, R3, 0x20, RZ ;  /* 0x00000020031f7810 */ /* 0x000fe40007ffe0ff */
[----:B------:R-:W-:Y:S01]  /*1f9a0*/  IABS R139, R15 ;  /* 0x0000000f008b7213 */ /* 0x000fe20000000000 */
[----:B------:R-:W2:Y:S01]  /*1f9b0*/  I2F R9, R9 ;  /* 0x0000000900097306 */ /* 0x000ea20000201400 */
[----:B------:R-:W-:Y:S02]  /*1f9c0*/  IABS R15, R25 ;  /* 0x00000019000f7213 */ /* 0x000fe40000000000 */
[----:B------:R-:W-:Y:S01]  /*1f9d0*/  IADD3 R25, R226, -R31, RZ ;  /* 0x8000001fe2197210 */ /* 0x000fe20007ffe0ff */
[----:B-----5:R-:W-:Y:S01]  /*1f9e0*/  FFMA.FTZ R140, -R223, R5, R140 ;  /* 0x00000005df8c7223 */ /* 0x020fe2000001018c */
[----:B------:R-:W-:Y:S01]  /*1f9f0*/  FSEL R5, R142, -INF , !P6 ;  /* 0xff8000008e057808 */ /* 0x000fe20007000000 */
[C---:B------:R-:W-:Y:S01]  /*1fa00*/  IMAD.IADD R142, R224.reuse, 0x1, -R143 ;  /* 0x00000001e08e7824 */ /* 0x040fe200078e0a8f */
[C---:B------:R-:W-:Y:S02]  /*1fa10*/  ISETP.GE.AND P6, PT, R7.reuse, R229, PT ;  /* 0x000000e50700720c */ /* 0x040fe40003fc6270 */
[----:B------:R-:W-:Y:S01]  /*1fa20*/  IABS R137, R25 ;  /* 0x0000001900897213 */ /* 0x000fe20000000000 */
[----:B------:R-:W5:Y:S01]  /*1fa30*/  I2F R29, R29 ;  /* 0x0000001d001d7306 */ /* 0x000f620000201400 */
[----:B------:R-:W-:Y:S01]  /*1fa40*/  ISETP.GE.OR P6, PT, R7, R225, !P6 ;  /* 0x000000e10700720c */ /* 0x000fe200077c6670 */
[----:B------:R-:W-:Y:S01]  /*1fa50*/  IMAD.IADD R25, R224, 0x1, -R19 ;  /* 0x00000001e0197824 */ /* 0x000fe200078e0a13 */
[----:B------:R-:W-:Y:S01]  /*1fa60*/  ISETP.GE.AND P1, PT, R17, R229, PT ;  /* 0x000000e51100720c */ /* 0x000fe20003f26270 */
[----:B-1----:R-:W-:Y:S01]  /*1fa70*/  FFMA.FTZ R138, -R223, R147, R138 ;  /* 0x00000093df8a7223 */ /* 0x002fe2000001018a */
[----:B------:R-:W-:Y:S02]  /*1fa80*/  ISETP.GE.AND P3, PT, R23, R229, PT ;  /* 0x000000e51700720c */ /* 0x000fe40003f66270 */
[----:B------:R-:W-:Y:S02]  /*1fa90*/  ISETP.GE.OR P1, PT, R17, R225, !P1 ;  /* 0x000000e11100720c */ /* 0x000fe40004f26670 */
[----:B------:R-:W-:Y:S01]  /*1faa0*/  FSEL R174, R138, -INF , !P6 ;  /* 0xff8000008aae7808 */ /* 0x000fe20007000000 */
[----:B------:R-:W1:Y:S01]  /*1fab0*/  I2F R151, R151 ;  /* 0x0000009700977306 */ /* 0x000e620000201400 */
[----:B------:R-:W-:Y:S02]  /*1fac0*/  ISETP.GE.AND P6, PT, R143, R229, PT ;  /* 0x000000e58f00720c */ /* 0x000fe40003fc6270 */
[----:B------:R-:W-:Y:S01]  /*1fad0*/  ISETP.GE.OR P3, PT, R23, R225, !P3 ;  /* 0x000000e11700720c */ /* 0x000fe20005f66670 */
[----:B--2---:R-:W-:Y:S01]  /*1fae0*/  FFMA.FTZ R144, -R223, R9, R144 ;  /* 0x00000009df907223 */ /* 0x004fe20000010190 */
[----:B------:R-:W-:Y:S01]  /*1faf0*/  ISETP.GE.OR P6, PT, R143, R225, !P6 ;  /* 0x000000e18f00720c */ /* 0x000fe200077c6670 */
[C---:B------:R-:W-:Y:S01]  /*1fb00*/  IMAD.IADD R9, R224.reuse, 0x1, -R141 ;  /* 0x00000001e0097824 */ /* 0x040fe200078e0a8d */
[-C--:B------:R-:W-:Y:S01]  /*1fb10*/  ISETP.GE.AND P5, PT, R17, R228.reuse, PT ;  /* 0x000000e41100720c */ /* 0x080fe20003fa6270 */
[----:B------:R-:W-:Y:S01]  /*1fb20*/  IMAD.IADD R23, R224, 0x1, -R7 ;  /* 0x00000001e0177824 */ /* 0x000fe200078e0a07 */
[----:B------:R-:W-:Y:S01]  /*1fb30*/  IADD3 R27, R3, 0x21, RZ ;  /* 0x00000021031b7810 */ /* 0x000fe20007ffe0ff */
[----:B------:R-:W2:Y:S01]  /*1fb40*/  I2F R11, R11 ;  /* 0x0000000b000b7306 */ /* 0x000ea20000201400 */
[----:B------:R-:W-:Y:S02]  /*1fb50*/  IABS R138, R9 ;  /* 0x00000009008a7213 */ /* 0x000fe40000000000 */
[----:B------:R-:W-:Y:S01]  /*1fb60*/  ISETP.GE.OR P5, PT, R17, R227, !P5 ;  /* 0x000000e31100720c */ /* 0x000fe20006fa6670 */
[----:B-----5:R-:W-:Y:S01]  /*1fb70*/  FFMA.FTZ R16, -R223, R29, R16 ;  /* 0x0000001ddf107223 */ /* 0x020fe20000010110 */
[----:B------:R-:W-:Y:S02]  /*1fb80*/  IADD3 R29, R3, 0x31, RZ ;  /* 0x00000031031d7810 */ /* 0x000fe40007ffe0ff */
[----:B------:R-:W-:Y:S02]  /*1fb90*/  IABS R17, R23 ;  /* 0x0000001700117213 */ /* 0x000fe40000000000 */
[----:B------:R-:W-:Y:S01]  /*1fba0*/  IADD3 R9, R226, -R29, RZ ;  /* 0x8000001de2097210 */ /* 0x000fe20007ffe0ff */
[----:B------:R-:W5:Y:S01]  /*1fbb0*/  I2F R145, R145 ;  /* 0x0000009100917306 */ /* 0x000f620000201400 */
[----:B------:R-:W-:Y:S02]  /*1fbc0*/  FSEL R162, R16, -INF , !P6 ;  /* 0xff80000010a27808 */ /* 0x000fe40007000000 */
[----:B------:R-:W-:Y:S01]  /*1fbd0*/  ISETP.GE.AND P6, PT, R141, R229, PT ;  /* 0x000000e58d00720c */ /* 0x000fe20003fc6270 */
[----:B-1----:R-:W-:Y:S01]  /*1fbe0*/  FFMA.FTZ R146, -R223, R151, R146 ;  /* 0x00000097df927223 */ /* 0x002fe20000010192 */
[----:B------:R-:W-:Y:S02]  /*1fbf0*/  IABS R16, R9 ;  /* 0x0000000900107213 */ /* 0x000fe40000000000 */
[----:B------:R-:W-:Y:S02]  /*1fc00*/  FSEL R9, R144, -INF , !P0 ;  /* 0xff80000090097808 */ /* 0x000fe40004000000 */
[CC--:B------:R-:W-:Y:S01]  /*1fc10*/  ISETP.GE.AND P0, PT, R141.reuse, R228.reuse, PT ;  /* 0x000000e48d00720c */ /* 0x0c0fe20003f06270 */
[----:B------:R-:W1:Y:S01]  /*1fc20*/  I2F R139, R139 ;  /* 0x0000008b008b7306 */ /* 0x000e620000201400 */
[C---:B------:R-:W-:Y:S02]  /*1fc30*/  ISETP.GE.OR P6, PT, R141.reuse, R225, !P6 ;  /* 0x000000e18d00720c */ /* 0x040fe400077c6670 */
[----:B------:R-:W-:Y:S01]  /*1fc40*/  ISETP.GE.OR P0, PT, R141, R227, !P0 ;  /* 0x000000e38d00720c */ /* 0x000fe20004706670 */
[----:B--2---:R-:W-:Y:S01]  /*1fc50*/  FFMA.FTZ R150, -R223, R11, R150 ;  /* 0x0000000bdf967223 */ /* 0x004fe20000010196 */
[----:B------:R-:W-:Y:S02]  /*1fc60*/  FSEL R11, R146, -INF , !P1 ;  /* 0xff800000920b7808 */ /* 0x000fe40004800000 */
[C---:B------:R-:W-:Y:S02]  /*1fc70*/  ISETP.GE.AND P1, PT, R149.reuse, R229, PT ;  /* 0x000000e59500720c */ /* 0x040fe40003f26270 */
[----:B------:R-:W-:Y:S01]  /*1fc80*/  IABS R35, R25 ;  /* 0x0000001900237213 */ /* 0x000fe20000000000 */
[----:B------:R-:W2:Y:S01]  /*1fc90*/  I2F R141, R16 ;  /* 0x00000010008d7306 */ /* 0x000ea20000201400 */
[----:B------:R-:W-:Y:S02]  /*1fca0*/  ISETP.GE.OR P1, PT, R149, R225, !P1 ;  /* 0x000000e19500720c */ /* 0x000fe40004f26670 */
[----:B------:R-:W-:Y:S01]  /*1fcb0*/  IADD3 R25, R226, -R27, RZ ;  /* 0x8000001be2197210 */ /* 0x000fe20007ffe0ff */
[----:B-----5:R-:W-:Y:S01]  /*1fcc0*/  FFMA.FTZ R152, -R223, R145, R152 ;  /* 0x00000091df987223 */ /* 0x020fe20000010198 */
[----:B------:R-:W-:Y:S02]  /*1fcd0*/  ISETP.GE.AND P4, PT, R3, R229, PT ;  /* 0x000000e50300720c */ /* 0x000fe40003f86270 */
[----:B------:R-:W-:Y:S02]  /*1fce0*/  IABS R25, R25 ;  /* 0x0000001900197213 */ /* 0x000fe40000000000 */
[----:B------:R-:W-:Y:S01]  /*1fcf0*/  FSEL R163, R152, -INF , !P1 ;  /* 0xff80000098a37808 */ /* 0x000fe20004800000 */
[----:B------:R-:W5:Y:S01]  /*1fd00*/  I2F R137, R137 ;  /* 0x0000008900897306 */ /* 0x000f620000201400 */
[----:B------:R-:W-:Y:S02]  /*1fd10*/  ISETP.GE.AND P1, PT, R143, R228, PT ;  /* 0x000000e48f00720c */ /* 0x000fe40003f26270 */
[----:B------:R-:W-:Y:S01]  /*1fd20*/  ISETP.GE.OR P4, PT, R3, R225, !P4 ;  /* 0x000000e10300720c */ /* 0x000fe20006786670 */
[----:B-1----:R-:W-:Y:S01]  /*1fd30*/  FFMA.FTZ R154, -R223, R139, R154 ;  /* 0x0000008bdf9a7223 */ /* 0x002fe2000001019a */
[----:B------:R-:W-:Y:S01]  /*1fd40*/  ISETP.GE.OR P1, PT, R143, R227, !P1 ;  /* 0x000000e38f00720c */ /* 0x000fe20004f26670 */
[----:B------:R-:W-:Y:S01]  /*1fd50*/  IMAD.IADD R143, R224, 0x1, -R31 ;  /* 0x00000001e08f7824 */ /* 0x000fe200078e0a1f */
[----:B------:R-:W-:Y:S02]  /*1fd60*/  IADD3 R23, R3, 0x28, RZ ;  /* 0x0000002803177810 */ /* 0x000fe40007ffe0ff */
[----:B------:R-:W-:Y:S01]  /*1fd70*/  FSEL R161, R154, -INF , !P6 ;  /* 0xff8000009aa17808 */ /* 0x000fe20007000000 */
[----:B------:R-:W1:Y:S01]  /*1fd80*/  I2F R34, R17 ;  /* 0x0000001100227306 */ /* 0x000e620000201400 */
[----:B------:R-:W-:Y:S02]  /*1fd90*/  ISETP.GE.AND P6, PT, R31, R229, PT ;  /* 0x000000e51f00720c */ /* 0x000fe40003fc6270 */
[----:B------:R-:W-:Y:S01]  /*1fda0*/  IABS R139, R143 ;  /* 0x0000008f008b7213 */ /* 0x000fe20000000000 */
[----:B--2---:R-:W-:Y:S01]  /*1fdb0*/  FFMA.FTZ R168, -R223, R141, R168 ;  /* 0x0000008ddfa87223 */ /* 0x004fe200000101a8 */
[----:B------:R-:W-:Y:S02]  /*1fdc0*/  IADD3 R16, R3, 0x38, RZ ;  /* 0x0000003803107810 */ /* 0x000fe40007ffe0ff */
[----:B------:R-:W-:Y:S02]  /*1fdd0*/  ISETP.GE.OR P6, PT, R31, R225, !P6 ;  /* 0x000000e11f00720c */ /* 0x000fe400077c6670 */
[C---:B------:R-:W-:Y:S01]  /*1fde0*/  IADD3 R143, R226.reuse, -R16, RZ ;  /* 0x80000010e28f7210 */ /* 0x040fe20007ffe0ff */
[----:B------:R-:W2:Y:S01]  /*1fdf0*/  I2F R25, R25 ;  /* 0x0000001900197306 */ /* 0x000ea20000201400 */
[----:B------:R-:W-:Y:S02]  /*1fe00*/  ISETP.GE.AND P2, PT, R19, R229, PT ;  /* 0x000000e51300720c */ /* 0x000fe40003f46270 */
[----:B------:R-:W-:Y:S01]  /*1fe10*/  IABS R143, R143 ;  /* 0x0000008f008f7213 */ /* 0x000fe20000000000 */
[----:B-----5:R-:W-:Y:S01]  /*1fe20*/  FFMA.FTZ R20, -R223, R137, R20 ;  /* 0x00000089df147223 */ /* 0x020fe20000010114 */
[----:B---3--:R-:W-:Y:S02]  /*1fe30*/  IADD3 R132, R226, -R23, RZ ;  /* 0x80000017e2847210 */ /* 0x008fe40007ffe0ff */
[----:B------:R-:W-:Y:S02]  /*1fe40*/  IADD3 R21, R3, 0x29, RZ ;  /* 0x0000002903157810 */ /* 0x000fe40007ffe0ff */
[----:B------:R-:W-:Y:S01]  /*1fe50*/  FSEL R160, R20, -INF , !P6 ;  /* 0xff80000014a07808 */ /* 0x000fe20007000000 */
[----:B------:R-:W3:Y:S01]  /*1fe60*/  I2F R15, R15 ;  /* 0x0000000f000f7306 */ /* 0x000ee20000201400 */
[----:B------:R-:W-:Y:S02]  /*1fe70*/  ISETP.GE.OR P2, PT, R19, R225, !P2 ;  /* 0x000000e11300720c */ /* 0x000fe40005746670 */
[----:B------:R-:W-:Y:S01]  /*1fe80*/  IABS R132, R132 ;  /* 0x0000008400847213 */ /* 0x000fe20000000000 */
[----:B-1----:R-:W-:Y:S01]  /*1fe90*/  FFMA.FTZ R12, -R223, R34, R12 ;  /* 0x00000022df0c7223 */ /* 0x002fe2000001010c */
[----:B------:R-:W-:Y:S02]  /*1fea0*/  FSEL R17, R134, -INF , !P4 ;  /* 0xff80000086117808 */ /* 0x000fe40006000000 */
[CC--:B------:R-:W-:Y:S02]  /*1feb0*/  ISETP.GE.AND P4, PT, R19.reuse, R228.reuse, PT ;  /* 0x000000e41300720c */ /* 0x0c0fe40003f86270 */
[----:B------:R-:W-:Y:S01]  /*1fec0*/  IABS R33, R33 ;  /* 0x0000002100217213 */ /* 0x000fe20000000000 */
[----:B------:R-:W1:Y:S01]  /*1fed0*/  I2F R20, R143 ;  /* 0x0000008f00147306 */ /* 0x000e620000201400 */
[----:B------:R-:W-:Y:S02]  /*1fee0*/  ISETP.GE.OR P4, PT, R19, R227, !P4 ;  /* 0x000000e31300720c */ /* 0x000fe40006786670 */
[----:B------:R-:W-:Y:S01]  /*1fef0*/  IADD3 R19, R3, 0x30, RZ ;  /* 0x0000003003137810 */ /* 0x000fe20007ffe0ff */
[----:B--2---:R-:W-:Y:S01]  /*1ff00*/  FFMA.FTZ R156, -R223, R25, R156 ;  /* 0x00000019df9c7223 */ /* 0x004fe2000001019c */
[C---:B------:R-:W-:Y:S02]  /*1ff10*/  IADD3 R134, R226.reuse, -R21, RZ ;  /* 0x80000015e2867210 */ /* 0x040fe40007ffe0ff */
[----:B------:R-:W-:Y:S02]  /*1ff20*/  IADD3 R146, R226, -R19, RZ ;  /* 0x80000013e2927210 */ /* 0x000fe40007ffe0ff */
[----:B------:R-:W-:Y:S01]  /*1ff30*/  FSEL R13, R140, -INF , !P3 ;  /* 0xff8000008c0d7808 */ /* 0x000fe20005800000 */
[----:B------:R-:W2:Y:S01]  /*1ff40*/  I2F R132, R132 ;  /* 0x0000008400847306 */ /* 0x000ea20000201400 */
[----:B------:R-:W-:Y:S02]  /*1ff50*/  ISETP.GE.AND P6, PT, R27, R229, PT ;  /* 0x000000e51b00720c */ /* 0x000fe40003fc6270 */
[----:B------:R-:W-:Y:S01]  /*1ff60*/  ISETP.GE.AND P3, PT, R7, R228, PT ;  /* 0x000000e40700720c */ /* 0x000fe20003f66270 */
[----:B---3--:R-:W-:Y:S01]  /*1ff70*/  FFMA.FTZ R148, -R223, R15, R148 ;  /* 0x0000000fdf947223 */ /* 0x008fe20000010194 */
[----:B------:R-:W-:Y:S02]  /*1ff80*/  IABS R134, R134 ;  /* 0x0000008600867213 */ /* 0x000fe40000000000 */
[----:B------:R-:W-:Y:S02]  /*1ff90*/  IABS R142, R142 ;  /* 0x0000008e008e7213 */ /* 0x000fe40000000000 */
[----:B------:R-:W-:Y:S01]  /*1ffa0*/  IABS R146, R146 ;  /* 0x0000009200927213 */ /* 0x000fe20000000000 */
[----:B------:R-:W3:Y:S01]  /*1ffb0*/  I2F R33, R33 ;  /* 0x0000002100217306 */ /* 0x000ee20000201400 */
[----:B------:R-:W-:Y:S02]  /*1ffc0*/  ISETP.GE.OR P3, PT, R7, R227, !P3 ;  /* 0x000000e30700720c */ /* 0x000fe40005f66670 */
[----:B------:R-:W-:Y:S01]  /*1ffd0*/  ISETP.GE.OR P6, PT, R27, R225, !P6 ;  /* 0x000000e11b00720c */ /* 0x000fe200077c6670 */
[----:B-1----:R-:W-:Y:S01]  /*1ffe0*/  FFMA.FTZ R170, -R223, R20, R170 ;  /* 0x00000014dfaa7223 */ /* 0x002fe200000101aa */
[----:B------:R-:W-:Y:S02]  /*1fff0*/  FSEL R143, R12, -INF , !P3 ;  /* 0xff8000000c8f7808 */ /* 0x000fe40005800000 */
[----:B------:R-:W-:Y:S02]  /*20000*/  FSEL R159, R156, -INF , !P6 ;  /* 0xff8000009c9f7808 */ /* 0x000fe40007000000 */
[C---:B------:R-:W-:Y:S01]  /*20010*/  ISETP.GE.AND P6, PT, R23.reuse, R229, PT ;  /* 0x000000e51700720c */ /* 0x040fe20003fc6270 */
[----:B------:R-:W1:Y:S01]  /*20020*/  I2F R140, R134 ;  /* 0x00000086008c7306 */ /* 0x000e620000201400 */
[C---:B------:R-:W-:Y:S02]  /*20030*/  ISETP.GE.AND P3, PT, R23.reuse, R228, PT ;  /* 0x000000e41700720c */ /* 0x040fe40003f66270 */
[----:B------:R-:W-:Y:S01]  /*20040*/  ISETP.GE.OR P6, PT, R23, R225, !P6 ;  /* 0x000000e11700720c */ /* 0x000fe200077c6670 */
[----:B--2---:R-:W-:Y:S01]  /*20050*/  FFMA.FTZ R158, -R223, R132, R158 ;  /* 0x00000084df9e7223 */ /* 0x004fe2000001019e */
[----:B------:R-:W-:Y:S01]  /*20060*/  ISETP.GE.OR P3, PT, R23, R227, !P3 ;  /* 0x000000e31700720c */ /* 0x000fe20005f66670 */
[----:B------:R-:W-:Y:S01]  /*20070*/  IMAD.IADD R23, R224, 0x1, -R23 ;  /* 0x00000001e0177824 */ /* 0x000fe200078e0a17 */
[----:B------:R-:W-:Y:S02]  /*20080*/  FSEL R7, R150, -INF , !P2 ;  /* 0xff80000096077808 */ /* 0x000fe40005000000 */
[C---:B------:R-:W-:Y:S01]  /*20090*/  ISETP.GE.AND P2, PT, R149.reuse, R228, PT ;  /* 0x000000e49500720c */ /* 0x040fe20003f46270 */
[----:B------:R-:W2:Y:S01]  /*200a0*/  I2F R134, R142 ;  /* 0x0000008e00867306 */ /* 0x000ea20000201400 */
[----:B------:R-:W-:Y:S02]  /*200b0*/  IABS R23, R23 ;  /* 0x0000001700177213 */ /* 0x000fe40000000000 */
[----:B------:R-:W-:Y:S01]  /*200c0*/  ISETP.GE.OR P2, PT, R149, R227, !P2 ;  /* 0x000000e39500720c */ /* 0x000fe20005746670 */
[----:B---3--:R-:W-:Y:S01]  /*200d0*/  FFMA.FTZ R14, -R223, R33, R14 ;  /* 0x00000021df0e7223 */ /* 0x008fe2000001010e */
[----:B------:R-:W-:Y:S02]  /*200e0*/  FMNMX.FTZ R20, R17, R2, !PT ;  /* 0x0000000211147209 */ /* 0x000fe40007810000 */
[----:B------:R-:W-:Y:S02]  /*200f0*/  FSEL R158, R158, -INF , !P6 ;  /* 0xff8000009e9e7808 */ /* 0x000fe40007000000 */
[----:B------:R-:W-:Y:S01]  /*20100*/  FMNMX.FTZ R20, R13, R20, !PT ;  /* 0x000000140d147209 */ /* 0x000fe20007810000 */
[----:B------:R-:W3:Y:S01]  /*20110*/  I2F R142, R146 ;  /* 0x00000092008e7306 */ /* 0x000ee20000201400 */
[----:B------:R-:W-:Y:S02]  /*20120*/  ISETP.GE.AND P6, PT, R21, R229, PT ;  /* 0x000000e51500720c */ /* 0x000fe40003fc6270 */
[----:B------:R-:W-:Y:S01]  /*20130*/  FSEL R15, R148, -INF , !P5 ;  /* 0xff800000940f7808 */ /* 0x000fe20006800000 */
[----:B-1----:R-:W-:Y:S01]  /*20140*/  FFMA.FTZ R166, -R223, R140, R166 ;  /* 0x0000008cdfa67223 */ /* 0x002fe200000101a6 */
[----:B------:R-:W-:Y:S02]  /*20150*/  ISETP.GE.AND P5, PT, R31, R228, PT ;  /* 0x000000e41f00720c */ /* 0x000fe40003fa6270 */
[----:B------:R-:W-:Y:S02]  /*20160*/  ISETP.GE.OR P6, PT, R21, R225, !P6 ;  /* 0x000000e11500720c */ /* 0x000fe400077c6670 */
[----:B------:R-:W-:Y:S01]  /*20170*/  FMNMX.FTZ R20, R11, R20, !PT ;  /* 0x000000140b147209 */ /* 0x000fe20007810000 */
[----:B------:R-:W1:Y:S01]  /*20180*/  I2F R138, R138 ;  /* 0x0000008a008a7306 */ /* 0x000e620000201400 */
[----:B------:R-:W-:Y:S01]  /*20190*/  ISETP.GE.OR P5, PT, R31, R227, !P5 ;  /* 0x000000e31f00720c */ /* 0x000fe20006fa6670 */
[----:B------:R-:W-:Y:S01]  /*201a0*/  IMAD.IADD R31, R224, 0x1, -R27 ;  /* 0x00000001e01f7824 */ /* 0x000fe200078e0a1b */
[----:B------:R-:W-:Y:S01]  /*201b0*/  FSEL R157, R166, -INF , !P6 ;  /* 0xff800000a69d7808 */ /* 0x000fe20007000000 */
[----:B--2---:R-:W-:Y:S01]  /*201c0*/  FFMA.FTZ R4, -R223, R134, R4 ;  /* 0x00000086df047223 */ /* 0x004fe20000010104 */
[C---:B------:R-:W-:Y:S02]  /*201d0*/  ISETP.GE.AND P6, PT, R19.reuse, R229, PT ;  /* 0x000000e51300720c */ /* 0x040fe40003fc6270 */
[----:B------:R-:W-:Y:S02]  /*201e0*/  IABS R31, R31 ;  /* 0x0000001f001f7213 */ /* 0x000fe40000000000 */
[----:B------:R-:W-:Y:S01]  /*201f0*/  FSEL R141, R4, -INF , !P1 ;  /* 0xff800000048d7808 */ /* 0x000fe20004800000 */
[----:B------:R-:W2:Y:S01]  /*20200*/  I2F R12, R23 ;  /* 0x00000017000c7306 */ /* 0x000ea20000201400 */
[C---:B------:R-:W-:Y:S02]  /*20210*/  ISETP.GE.AND P1, PT, R19.reuse, R228, PT ;  /* 0x000000e41300720c */ /* 0x040fe40003f26270 */
[----:B------:R-:W-:Y:S01]  /*20220*/  ISETP.GE.OR P6, PT, R19, R225, !P6 ;  /* 0x000000e11300720c */ /* 0x000fe200077c6670 */
[----:B---3--:R-:W-:Y:S01]  /*20230*/  FFMA.FTZ R172, -R223, R142, R172 ;  /* 0x0000008edfac7223 */ /* 0x008fe200000101ac */
[----:B------:R-:W-:Y:S01]  /*20240*/  FSEL R142, R14, -INF , !P2 ;  /* 0xff8000000e8e7808 */ /* 0x000fe20005000000 */
[C---:B------:R-:W-:Y:S01]  /*20250*/  IMAD.IADD R14, R224.reuse, 0x1, -R19 ;  /* 0x00000001e00e7824 */ /* 0x040fe200078e0a13 */
[----:B------:R-:W-:Y:S02]  /*20260*/  ISETP.GE.AND P2, PT, R21, R228, PT ;  /* 0x000000e41500720c */ /* 0x000fe40003f46270 */
[-C--:B------:R-:W-:Y:S01]  /*20270*/  ISETP.GE.OR P1, PT, R19, R227.reuse, !P1 ;  /* 0x000000e31300720c */ /* 0x080fe20004f26670 */
[----:B------:R-:W3:Y:S01]  /*20280*/  I2F R35, R35 ;  /* 0x0000002300237306 */ /* 0x000ee20000201400 */
[----:B------:R-:W-:Y:S02]  /*20290*/  ISETP.GE.OR P2, PT, R21, R227, !P2 ;  /* 0x000000e31500720c */ /* 0x000fe40005746670 */
[C---:B------:R-:W-:Y:S01]  /*202a0*/  IADD3 R21, R224.reuse, -R21, RZ ;  /* 0x80000015e0157210 */ /* 0x040fe20007ffe0ff */
[----:B-1----:R-:W-:Y:S01]  /*202b0*/  FFMA.FTZ R18, -R223, R138, R18 ;  /* 0x0000008adf127223 */ /* 0x002fe20000010112 */
[----:B------:R-:W-:Y:S02]  /*202c0*/  IADD3 R19, R224, -R29, RZ ;  /* 0x8000001de0137210 */ /* 0x000fe40007ffe0ff */
[----:B------:R-:W-:Y:S02]  /*202d0*/  IABS R4, R21 ;  /* 0x0000001500047213 */ /* 0x000fe40000000000 */
[----:B------:R-:W-:Y:S01]  /*202e0*/  FMNMX.FTZ R21, R7, R20, !PT ;  /* 0x0000001407157209 */ /* 0x000fe20007810000 */
[----:B------:R-:W1:Y:S01]  /*202f0*/  I2F R139, R139 ;  /* 0x0000008b008b7306 */ /* 0x000e620000201400 */
[----:B------:R-:W-:Y:S02]  /*20300*/  FSEL R140, R18, -INF , !P0 ;  /* 0xff800000128c7808 */ /* 0x000fe40004000000 */
[----:B------:R-:W-:Y:S01]  /*20310*/  FMNMX.FTZ R18, R174, R21, !PT ;  /* 0x00000015ae127209 */ /* 0x000fe20007810000 */
[----:B--2---:R-:W-:Y:S01]  /*20320*/  FFMA.FTZ R24, -R223, R12, R24 ;  /* 0x0000000cdf187223 */ /* 0x004fe20000010118 */
[----:B------:R-:W-:Y:S02]  /*20330*/  FMNMX.FTZ R12, R5, R0, !PT ;  /* 0x00000000050c7209 */ /* 0x000fe40007810000 */
[----:B------:R-:W-:Y:S01]  /*20340*/  FMNMX.FTZ R21, R163, R18, !PT ;  /* 0x00000012a3157209 */ /* 0x000fe20007810000 */
[----:B------:R-:W-:Y:S01]  /*20350*/  IMAD.IADD R18, R224, 0x1, -R16 ;  /* 0x00000001e0127824 */ /* 0x000fe200078e0a10 */
[----:B------:R-:W-:Y:S01]  /*20360*/  FMNMX.FTZ R12, R9, R12, !PT ;  /* 0x0000000c090c7209 */ /* 0x000fe20007810000 */
[----:B------:R-:W2:Y:S01]  /*20370*/  I2F R31, R31 ;  /* 0x0000001f001f7306 */ /* 0x000ea20000201400 */
[----:B------:R-:W-:Y:S02]  /*20380*/  FMNMX.FTZ R20, R162, R21, !PT ;  /* 0x00000015a2147209 */ /* 0x000fe40007810000 */
[----:B------:R-:W-:Y:S01]  /*20390*/  FMNMX.FTZ R21, R15, R12, !PT ;  /* 0x0000000c0f157209 */ /* 0x000fe20007810000 */
[----:B---3--:R-:W-:Y:S01]  /*203a0*/  FFMA.FTZ R136, -R223, R35, R136 ;  /* 0x00000023df887223 */ /* 0x008fe20000010188 */
[----:B------:R-:W-:Y:S02]  /*203b0*/  FMNMX.FTZ R23, R161, R20, !PT ;  /* 0x00000014a1177209 */ /* 0x000fe40007810000 */
[----:B------:R-:W-:Y:S02]  /*203c0*/  IABS R14, R14 ;  /* 0x0000000e000e7213 */ /* 0x000fe40000000000 */
[----:B------:R-:W-:Y:S01]  /*203d0*/  FSEL R136, R136, -INF , !P4 ;  /* 0xff80000088887808 */ /* 0x000fe20006000000 */
[----:B------:R-:W3:Y:S01]  /*203e0*/  I2F R4, R4 ;  /* 0x0000000400047306 */ /* 0x000ee20000201400 */
[----:B------:R-:W-:Y:S02]  /*203f0*/  FMNMX.FTZ R12, R160, R23, !PT ;  /* 0x00000017a00c7209 */ /* 0x000fe40007810000 */
[----:B------:R-:W-:Y:S01]  /*20400*/  FMNMX.FTZ R20, R136, R21, !PT ;  /* 0x0000001588147209 */ /* 0x000fe20007810000 */
[----:B-1----:R-:W-:Y:S01]  /*20410*/  FFMA.FTZ R22, -R223, R139, R22 ;  /* 0x0000008bdf167223 */ /* 0x002fe20000010116 */
[----:B------:R-:W-:Y:S02]  /*20420*/  IADD3 R3, R3, 0x39, RZ ;  /* 0x0000003903037810 */ /* 0x000fe40007ffe0ff */
[----:B------:R-:W-:Y:S02]  /*20430*/  IABS R19, R19 ;  /* 0x0000001300137213 */ /* 0x000fe40000000000 */
[----:B------:R-:W-:Y:S01]  /*20440*/  FMNMX.FTZ R21, R143, R20, !PT ;  /* 0x000000148f157209 */ /* 0x000fe20007810000 */
[----:B------:R-:W1:Y:S01]  /*20450*/  I2F R14, R14 ;  /* 0x0000000e000e7306 */ /* 0x000e620000201400 */
[----:B------:R-:W-:Y:S02]  /*20460*/  FMNMX.FTZ R23, R159, R12, !PT ;  /* 0x0000000c9f177209 */ /* 0x000fe40007810000 */
[----:B------:R-:W-:Y:S01]  /*20470*/  IADD3 R25, R226, -R3, RZ ;  /* 0x80000003e2197210 */ /* 0x000fe20007ffe0ff */
[C---:B--2---:R-:W-:Y:S01]  /*20480*/  FFMA.FTZ R6, -R223.reuse, R31, R6 ;  /* 0x0000001fdf067223 */ /* 0x044fe20000010106 */
[----:B------:R-:W-:Y:S02]  /*20490*/  IADD3 R12, R224, -R3, RZ ;  /* 0x80000003e00c7210 */ /* 0x000fe40007ffe0ff */
[----:B------:R-:W-:Y:S02]  /*204a0*/  IABS R18, R18 ;  /* 0x0000001200127213 */ /* 0x000fe40000000000 */
[----:B------:R-:W-:Y:S01]  /*204b0*/  FMNMX.FTZ R20, R142, R21, !PT ;  /* 0x000000158e147209 */ /* 0x000fe20007810000 */
[----:B------:R-:W2:Y:S01]  /*204c0*/  I2F R19, R19 ;  /* 0x0000001300137306 */ /* 0x000ea20000201400 */
[----:B------:R-:W-:Y:S02]  /*204d0*/  IABS R12, R12 ;  /* 0x0000000c000c7213 */ /* 0x000fe40000000000 */
[----:B------:R-:W-:Y:S01]  /*204e0*/  IABS R25, R25 ;  /* 0x0000001900197213 */ /* 0x000fe20000000000 */
[----:B---3--:R-:W-:Y:S01]  /*204f0*/  FFMA.FTZ R8, -R223, R4, R8 ;  /* 0x00000004df087223 */ /* 0x008fe20000010108 */
[----:B------:R-:W-:Y:S02]  /*20500*/  FMNMX.FTZ R21, R141, R20, !PT ;  /* 0x000000148d157209 */ /* 0x000fe40007810000 */
[----:B------:R-:W-:Y:S02]  /*20510*/  ISETP.GE.AND P4, PT, R27, R228, PT ;  /* 0x000000e41b00720c */ /* 0x000fe40003f86270 */
[----:B------:R-:W-:Y:S01]  /*20520*/  FSEL R156, R22, -INF , !P5 ;  /* 0xff800000169c7808 */ /* 0x000fe20006800000 */
[----:B------:R-:W3:Y:S01]  /*20530*/  I2F R18, R18 ;  /* 0x0000001200127306 */ /* 0x000ee20000201400 */
[----:B------:R-:W-:Y:S02]  /*20540*/  FMNMX.FTZ R22, R158, R23, !PT ;  /* 0x000000179e167209 */ /* 0x000fe40007810000 */
[----:B------:R-:W-:Y:S01]  /*20550*/  FMNMX.FTZ R21, R140, R21, !PT ;  /* 0x000000158c157209 */ /* 0x000fe20007810000 */
[----:B-1----:R-:W-:Y:S01]  /*20560*/  FFMA.FTZ R26, -R223, R14, R26 ;  /* 0x0000000edf1a7223 */ /* 0x002fe2000001011a */
[----:B------:R-:W-:Y:S02]  /*20570*/  ISETP.GE.OR P4, PT, R27, R227, !P4 ;  /* 0x000000e31b00720c */ /* 0x000fe40006786670 */
[----:B------:R-:W-:Y:S02]  /*20580*/  FSEL R152, R172, -INF , !P6 ;  /* 0xff800000ac987808 */ /* 0x000fe40007000000 */
[----:B------:R-:W-:Y:S01]  /*20590*/  FMNMX.FTZ R23, R157, R22, !PT ;  /* 0x000000169d177209 */ /* 0x000fe20007810000 */
[----:B------:R-:W1:Y:S01]  /*205a0*/  I2F R12, R12 ;  /* 0x0000000c000c7306 */ /* 0x000e620000201400 */
[----:B------:R-:W-:Y:S02]  /*205b0*/  FSEL R155, R6, -INF , !P4 ;  /* 0xff800000069b7808 */ /* 0x000fe40006000000 */
[----:B------:R-:W-:Y:S01]  /*205c0*/  FMNMX.FTZ R6, R156, R21, !PT ;  /* 0x000000159c067209 */ /* 0x000fe20007810000 */
[----:B--2---:R-:W-:Y:S01]  /*205d0*/  FFMA.FTZ R10, -R223, R19, R10 ;  /* 0x00000013df0a7223 */ /* 0x004fe2000001010a */
[----:B------:R-:W-:Y:S02]  /*205e0*/  ISETP.GE.AND P6, PT, R29, R229, PT ;  /* 0x000000e51d00720c */ /* 0x000fe40003fc6270 */
[----:B------:R-:W-:Y:S02]  /*205f0*/  FMNMX.FTZ R20, R152, R23, !PT ;  /* 0x0000001798147209 */ /* 0x000fe40007810000 */
[----:B------:R-:W-:Y:S01]  /*20600*/  FSEL R154, R24, -INF , !P3 ;  /* 0xff800000189a7808 */ /* 0x000fe20005800000 */
[----:B------:R-:W2:Y:S01]  /*20610*/  I2F R25, R25 ;  /* 0x0000001900197306 */ /* 0x000ea20000201400 */
[----:B------:R-:W-:Y:S02]  /*20620*/  FMNMX.FTZ R23, R155, R6, !PT ;  /* 0x000000069b177209 */ /* 0x000fe40007810000 */
[----:B------:R-:W-:Y:S01]  /*20630*/  ISETP.GE.AND P0, PT, R29, R228, PT ;  /* 0x000000e41d00720c */ /* 0x000fe20003f06270 */
[----:B---3--:R-:W-:Y:S01]  /*20640*/  FFMA.FTZ R28, -R223, R18, R28 ;  /* 0x00000012df1c7223 */ /* 0x008fe2000001011c */
[C---:B------:R-:W-:Y:S02]  /*20650*/  ISETP.GE.OR P6, PT, R29.reuse, R225, !P6 ;  /* 0x000000e11d00720c */ /* 0x040fe400077c6670 */
[----:B------:R-:W-:Y:S02]  /*20660*/  FSEL R153, R8, -INF , !P2 ;  /* 0xff80000008997808 */ /* 0x000fe40005000000 */
[----:B------:R-:W-:Y:S02]  /*20670*/  FMNMX.FTZ R6, R154, R23, !PT ;  /* 0x000000179a067209 */ /* 0x000fe40007810000 */
[----:B------:R-:W-:Y:S02]  /*20680*/  ISETP.GE.OR P0, PT, R29, R227, !P0 ;  /* 0x000000e31d00720c */ /* 0x000fe40004706670 */
[----:B------:R-:W-:Y:S01]  /*20690*/  FSEL R151, R168, -INF , !P6 ;  /* 0xff800000a8977808 */ /* 0x000fe20007000000 */
[----:B-1----:R-:W-:Y:S01]  /*206a0*/  FFMA.FTZ R30, -R223, R12, R30 ;  /* 0x0000000cdf1e7223 */ /* 0x002fe2000001011e */
[----:B------:R-:W-:Y:S02]  /*206b0*/  FSEL R147, R26, -INF , !P1 ;  /* 0xff8000001a937808 */ /* 0x000fe40004800000 */
[----:B------:R-:W-:Y:S02]  /*206c0*/  FMNMX.FTZ R6, R153, R6, !PT ;  /* 0x0000000699067209 */ /* 0x000fe40007810000 */
[C---:B------:R-:W-:Y:S02]  /*206d0*/  ISETP.GE.AND P6, PT, R16.reuse, R229, PT ;  /* 0x000000e51000720c */ /* 0x040fe40003fc6270 */
[----:B------:R-:W-:Y:S02]  /*206e0*/  ISETP.GE.AND P3, PT, R16, R228, PT ;  /* 0x000000e41000720c */ /* 0x000fe40003f66270 */
[----:B------:R-:W-:Y:S01]  /*206f0*/  FSEL R146, R10, -INF , !P0 ;  /* 0xff8000000a927808 */ /* 0x000fe20004000000 */
[----:B--2---:R-:W-:Y:S01]  /*20700*/  FFMA.FTZ R32, -R223, R25, R32 ;  /* 0x00000019df207223 */ /* 0x004fe20000010120 */
[----:B------:R-:W-:Y:S02]  /*20710*/  FMNMX.FTZ R19, R147, R6, !PT ;  /* 0x0000000693137209 */ /* 0x000fe40007810000 */
[C---:B------:R-:W-:Y:S02]  /*20720*/  ISETP.GE.AND P5, PT, R3.reuse, R229, PT ;  /* 0x000000e50300720c */ /* 0x040fe40003fa6270 */
[C---:B------:R-:W-:Y:S02]  /*20730*/  ISETP.GE.OR P6, PT, R16.reuse, R225, !P6 ;  /* 0x000000e11000720c */ /* 0x040fe400077c6670 */
[----:B------:R-:W-:Y:S02]  /*20740*/  ISETP.GE.OR P3, PT, R16, R227, !P3 ;  /* 0x000000e31000720c */ /* 0x000fe40005f66670 */
[----:B------:R-:W-:Y:S02]  /*20750*/  ISETP.GE.AND P1, PT, R3, R228, PT ;  /* 0x000000e40300720c */ /* 0x000fe40003f26270 */
[----:B------:R-:W-:Y:S02]  /*20760*/  FSEL R149, R170, -INF , !P6 ;  /* 0xff800000aa957808 */ /* 0x000fe40007000000 */
[----:B------:R-:W-:Y:S02]  /*20770*/  FMNMX.FTZ R20, R151, R20, !PT ;  /* 0x0000001497147209 */ /* 0x000fe40007810000 */
[----:B------:R-:W-:Y:S02]  /*20780*/  FSEL R145, R28, -INF , !P3 ;  /* 0xff8000001c917808 */ /* 0x000fe40005800000 */
[----:B------:R-:W-:Y:S02]  /*20790*/  FMNMX.FTZ R8, R146, R19, !PT ;  /* 0x0000001392087209 */ /* 0x000fe40007810000 */
[C---:B------:R-:W-:Y:S02]  /*207a0*/  ISETP.GE.OR P5, PT, R3.reuse, R225, !P5 ;  /* 0x000000e10300720c */ /* 0x040fe40006fa6670 */
[----:B------:R-:W-:Y:S02]  /*207b0*/  ISETP.GE.OR P1, PT, R3, R227, !P1 ;  /* 0x000000e30300720c */ /* 0x000fe40004f26670 */
[----:B------:R-:W-:Y:S02]  /*207c0*/  FSEL R148, R32, -INF , !P5 ;  /* 0xff80000020947808 */ /* 0x000fe40006800000 */
[----:B------:R-:W-:Y:S02]  /*207d0*/  FMNMX.FTZ R21, R149, R20, !PT ;  /* 0x0000001495157209 */ /* 0x000fe40007810000 */
[----:B------:R-:W-:Y:S02]  /*207e0*/  FSEL R134, R30, -INF , !P1 ;  /* 0xff8000001e867808 */ /* 0x000fe40004800000 */
[----:B------:R-:W-:Y:S01]  /*207f0*/  FMNMX.FTZ R3, R145, R8, !PT ;  /* 0x0000000891037209 */ /* 0x000fe20007810000 */
[----:B------:R-:W-:Y:S01]  /*20800*/  LDSM.16.MT88.4 R28, [R203+0xc000] ;  /* 0x00c00000cb1c783b */ /* 0x000fe20000004200 */
[----:B------:R-:W-:Y:S02]  /*20810*/  FMNMX.FTZ R4, R148, R21, !PT ;  /* 0x0000001594047209 */ /* 0x000fe40007810000 */
[----:B------:R-:W-:Y:S05]  /*20820*/  FMNMX.FTZ R6, R134, R3, !PT ;  /* 0x0000000386067209 */ /* 0x000fea0007810000 */
[----:B------:R-:W1:Y:S08]  /*20830*/  SHFL.BFLY PT, R21, R4, 0x2, 0x1f ;  /* 0x0c401f0004157f89 */ /* 0x000e7000000e0000 */
[----:B------:R-:W2:Y:S01]  /*20840*/  SHFL.BFLY PT, R3, R6, 0x2, 0x1f ;  /* 0x0c401f0006037f89 */ /* 0x000ea200000e0000 */
[----:B-1----:R-:W-:Y:S07]  /*20850*/  FMNMX.FTZ R21, R4, R21, !PT ;  /* 0x0000001504157209 */ /* 0x002fee0007810000 */
[----:B------:R-:W1:Y:S01]  /*20860*/  SHFL.BFLY PT, R132, R21, 0x1, 0x1f ;  /* 0x0c201f0015847f89 */ /* 0x000e6200000e0000 */
[----:B--2---:R-:W-:Y:S07]  /*20870*/  FMNMX.FTZ R4, R6, R3, !PT ;  /* 0x0000000306047209 */ /* 0x004fee0007810000 */
[----:B------:R-:W2:Y:S01]  /*20880*/  SHFL.BFLY PT, R3, R4, 0x1, 0x1f ;  /* 0x0c201f0004037f89 */ /* 0x000ea200000e0000 */
[----:B-1----:R-:W-:Y:S07]  /*20890*/  FMNMX.FTZ R132, R21, R132, !PT ;  /* 0x0000008415847209 */ /* 0x002fee0007810000 */
[----:B------:R-:W-:Y:S01]  /*208a0*/  LDSM.16.MT88.4 R20, [R204+0xc000] ;  /* 0x00c00000cc14783b */ /* 0x000fe20000004200 */
[----:B------:R-:W-:Y:S01]  /*208b0*/  FSETP.NEU.FTZ.AND P1, PT, R132, -INF , PT ;  /* 0xff8000008400780b */ /* 0x000fe20003f3d000 */
[----:B----4-:R-:W-:Y:S01]  /*208c0*/  FMUL.FTZ R150, R133, R132 ;  /* 0x0000008485967220 */ /* 0x010fe20000410000 */
[----:B--2---:R-:W-:Y:S04]  /*208d0*/  FMNMX.FTZ R3, R4, R3, !PT ;  /* 0x0000000304037209 */ /* 0x004fe80007810000 */
[----:B------:R-:W-:Y:S02]  /*208e0*/  FSEL R150, R150, RZ, P1 ;  /* 0x000000ff96967208 */ /* 0x000fe40000800000 */
[----:B------:R-:W-:Y:S01]  /*208f0*/  FSETP.NEU.FTZ.AND P0, PT, R3, -INF , PT ;  /* 0xff8000000300780b */ /* 0x000fe20003f1d000 */
[----:B------:R-:W-:Y:S02]  /*20900*/  FMUL.FTZ R144, R133, R3 ;  /* 0x0000000385907220 */ /* 0x000fe40000410000 */
[-CC-:B------:R-:W-:Y:S02]  /*20910*/  FFMA.FTZ R166, R13, R133.reuse, -R150.reuse ;  /* 0x000000850da67223 */ /* 0x180fe40000010896 */
[-CC-:B------:R-:W-:Y:S01]  /*20920*/  FFMA.FTZ R167, R17, R133.reuse, -R150.reuse ;  /* 0x0000008511a77223 */ /* 0x180fe20000010896 */
[----:B------:R-:W-:Y:S01]  /*20930*/  FSEL R144, R144, RZ, P0 ;  /* 0x000000ff90907208 */ /* 0x000fe20000000000 */
[-CC-:B------:R-:W-:Y:S02]  /*20940*/  FFMA.FTZ R173, R11, R133.reuse, -R150.reuse ;  /* 0x000000850bad7223 */ /* 0x180fe40000010896 */
[-C--:B------:R-:W-:Y:S01]  /*20950*/  FFMA.FTZ R172, R7, R133.reuse, -R150 ;  /* 0x0000008507ac7223 */ /* 0x080fe20000010896 */
[----:B------:R-:W-:Y:S01]  /*20960*/  MUFU.EX2 R166, R166 ;  /* 0x000000a600a67308 */ /* 0x000fe20000000800 */
[-CC-:B------:R-:W-:Y:S01]  /*20970*/  FFMA.FTZ R171, R5, R133.reuse, -R144.reuse ;  /* 0x0000008505ab7223 */ /* 0x180fe20000010890 */
[----:B------:R-:W-:Y:S01]  /*20980*/  FSEL R5, R132, RZ, P1 ;  /* 0x000000ff84057208 */ /* 0x000fe20000800000 */
[-CC-:B------:R-:W-:Y:S02]  /*20990*/  FFMA.FTZ R169, R15, R133.reuse, -R144.reuse ;  /* 0x000000850fa97223 */ /* 0x180fe40000010890 */
[----:B------:R-:W1:Y:S01]  /*209a0*/  LDSM.16.MT88.4 R12, [R205+0xc000] ;  /* 0x00c00000cd0c783b */ /* 0x000e620000004200 */
[-C--:B------:R-:W-:Y:S02]  /*209b0*/  FFMA.FTZ R170, R9, R133.reuse, -R144 ;  /* 0x0000008509aa7223 */ /* 0x080fe40000010890 */
[----:B------:R-:W-:Y:S01]  /*209c0*/  FADD.FTZ R4, -R5, R2 ;  /* 0x0000000205047221 */ /* 0x000fe20000010100 */
[----:B------:R-:W-:Y:S01]  /*209d0*/  FSEL R5, R3, RZ, P0 ;  /* 0x000000ff03057208 */ /* 0x000fe20000000000 */
[-C--:B------:R-:W-:Y:S01]  /*209e0*/  FFMA.FTZ R168, R136, R133.reuse, -R144 ;  /* 0x0000008588a87223 */ /* 0x080fe20000010890 */
[----:B------:R-:W2:Y:S01]  /*209f0*/  MUFU.EX2 R167, R167 ;  /* 0x000000a700a77308 */ /* 0x000ea20000000800 */
[----:B------:R-:W-:Y:S01]  /*20a00*/  FMUL.FTZ R2, R133, R4 ;  /* 0x0000000485027220 */ /* 0x000fe20000410000 */
[----:B------:R-:W-:Y:S01]  /*20a10*/  ISETP.GT.AND P0, PT, R219, R210, PT ;  /* 0x000000d2db00720c */ /* 0x000fe20003f04270 */
[----:B------:R-:W-:Y:S02]  /*20a20*/  FADD.FTZ R4, -R5, R0 ;  /* 0x0000000005047221 */ /* 0x000fe40000010100 */
[-CC-:B------:R-:W-:Y:S02]  /*20a30*/  FFMA.FTZ R175, R163, R133.reuse, -R150.reuse ;  /* 0x00000085a3af7223 */ /* 0x180fe40000010896 */
[----:B------:R-:W-:Y:S02]  /*20a40*/  FMUL.FTZ R0, R133, R4 ;  /* 0x0000000485007220 */ /* 0x000fe40000410000 */
[-CC-:B------:R-:W-:Y:S01]  /*20a50*/  FFMA.FTZ R176, R162, R133.reuse, -R150.reuse ;  /* 0x00000085a2b07223 */ /* 0x180fe20000010896 */
[----:B------:R-:W3:Y:S01]  /*20a60*/  MUFU.EX2 R2, R2 ;  /* 0x0000000200027308 */ /* 0x000ee20000000800 */
[-C--:B------:R-:W-:Y:S02]  /*20a70*/  FFMA.FTZ R177, R161, R133.reuse, -R150 ;  /* 0x00000085a1b17223 */ /* 0x080fe40000010896 */
[-CC-:B------:R-:W-:Y:S02]  /*20a80*/  FFMA.FTZ R178, R143, R133.reuse, -R144.reuse ;  /* 0x000000858fb27223 */ /* 0x180fe40000010890 */
[-CC-:B------:R-:W-:Y:S02]  /*20a90*/  FFMA.FTZ R179, R142, R133.reuse, -R144.reuse ;  /* 0x000000858eb37223 */ /* 0x180fe40000010890 */
[-CC-:B------:R-:W-:Y:S02]  /*20aa0*/  FFMA.FTZ R180, R141, R133.reuse, -R144.reuse ;  /* 0x000000858db47223 */ /* 0x180fe40000010890 */
[-C--:B------:R-:W-:Y:S01]  /*20ab0*/  FFMA.FTZ R181, R140, R133.reuse, -R144 ;  /* 0x000000858cb57223 */ /* 0x080fe20000010890 */
[----:B------:R-:W4:Y:S01]  /*20ac0*/  MUFU.EX2 R0, R0 ;  /* 0x0000000000007308 */ /* 0x000f220000000800 */
[----:B------:R-:W-:Y:S01]  /*20ad0*/  LDSM.16.MT88.4 R140, [R203+0xe800] ;  /* 0x00e80000cb8c783b */ /* 0x000fe20000004200 */
[--C-:B------:R-:W-:Y:S01]  /*20ae0*/  FFMA.FTZ R182, R160, R133, -R150.reuse ;  /* 0x00000085a0b67223 */ /* 0x100fe20000010896 */
[----:B--2---:R-:W-:Y:S01]  /*20af0*/  F2FP.PACK_AB R136, R166, R167 ;  /* 0x000000a7a688723e */ /* 0x004fe200000000ff */
[-CC-:B------:R-:W-:Y:S02]  /*20b00*/  FFMA.FTZ R183, R159, R133.reuse, -R150.reuse ;  /* 0x000000859fb77223 */ /* 0x180fe40000010896 */
[-CC-:B------:R-:W-:Y:S03]  /*20b10*/  FFMA.FTZ R230, R158, R133.reuse, -R150.reuse ;  /* 0x000000859ee67223 */ /* 0x180fe60000010896 */
[----:B------:R-:W-:Y:S01]  /*20b20*/  LDSM.16.MT88.4 R160, [R205+0x11800] ;  /* 0x01180000cda0783b */ /* 0x000fe20000004200 */
[----:B------:R-:W-:Y:S01]  /*20b30*/  MUFU.EX2 R173, R173 ;  /* 0x000000ad00ad7308 */ /* 0x000fe20000000800 */
[-C--:B------:R-:W-:Y:S02]  /*20b40*/  FFMA.FTZ R235, R157, R133.reuse, -R150 ;  /* 0x000000859deb7223 */ /* 0x080fe40000010896 */
[--C-:B------:R-:W-:Y:S02]  /*20b50*/  FFMA.FTZ R232, R156, R133, -R144.reuse ;  /* 0x000000859ce87223 */ /* 0x100fe40000010890 */
[C---:B---3--:R-:W-:Y:S02]  /*20b60*/  FMUL.FTZ R4, R2.reuse, R128 ;  /* 0x0000008002047220 */ /* 0x048fe40000410000 */
[C---:B------:R-:W-:Y:S01]  /*20b70*/  FMUL.FTZ R5, R2.reuse, R129 ;  /* 0x0000008102057220 */ /* 0x040fe20000410000 */
[----:B------:R-:W-:Y:S01]  /*20b80*/  LDSM.16.MT88.4 R156, [R202+0xf800] ;  /* 0x00f80000ca9c783b */ /* 0x000fe20000004200 */
        /* <DEDUP_REMOVED lines=28> */
[-CC-:B------:R-:W-:Y:S02]  /*20d50*/  FFMA.FTZ R237, R155, R133.reuse, -R144.reuse ;  /* 0x000000859bed7223 */ /* 0x180fe40000010890 */
[--C-:B------:R-:W-:Y:S01]  /*20d60*/  FFMA.FTZ R234, R154, R133, -R144.reuse ;  /* 0x000000859aea7223 */ /* 0x100fe20000010890 */
[----:B---3--:R-:W-:Y:S01]  /*20d70*/  F2FP.PACK_AB R137, R170, R171 ;  /* 0x000000abaa89723e */ /* 0x008fe200000000ff */
[----:B------:R-:W-:Y:S01]  /*20d80*/  LDSM.16.MT88.4 R100, [R203+0xe000] ;  /* 0x00e00000cb64783b */ /* 0x000fe20000004200 */
[-C--:B------:R-:W-:Y:S02]  /*20d90*/  FFMA.FTZ R239, R153, R133.reuse, -R144 ;  /* 0x0000008599ef7223 */ /* 0x080fe40000010890 */
[-CC-:B------:R-:W-:Y:S02]  /*20da0*/  FFMA.FTZ R236, R152, R133.reuse, -R150.reuse ;  /* 0x0000008598ec7223 */ /* 0x180fe40000010896 */
[-CC-:B------:R-:W-:Y:S01]  /*20db0*/  FFMA.FTZ R241, R151, R133.reuse, -R150.reuse ;  /* 0x0000008597f17223 */ /* 0x180fe20000010896 */
[----:B------:R-:W-:Y:S01]  /*20dc0*/  MUFU.EX2 R175, R175 ;  /* 0x000000af00af7308 */ /* 0x000fe20000000800 */
[-C--:B------:R-:W-:Y:S01]  /*20dd0*/  FFMA.FTZ R238, R149, R133.reuse, -R150 ;  /* 0x0000008595ee7223 */ /* 0x080fe20000010896 */
[----:B------:R-:W-:Y:S01]  /*20de0*/  LDSM.16.MT88.4 R152, [R203+0xf800] ;  /* 0x00f80000cb98783b */ /* 0x000fe20000004200 */
[-CC-:B------:R-:W-:Y:S02]  /*20df0*/  FFMA.FTZ R240, R147, R133.reuse, -R144.reuse ;  /* 0x0000008593f07223 */ /* 0x180fe40000010890 */
[-CC-:B------:R-:W-:Y:S02]  /*20e00*/  FFMA.FTZ R245, R146, R133.reuse, -R144.reuse ;  /* 0x0000008592f57223 */ /* 0x180fe40000010890 */
[-CC-:B------:R-:W-:Y:S02]  /*20e10*/  FFMA.FTZ R242, R145, R133.reuse, -R144.reuse ;  /* 0x0000008591f27223 */ /* 0x180fe40000010890 */
[----:B------:R-:W-:Y:S01]  /*20e20*/  FFMA.FTZ R144, R134, R133, -R144 ;  /* 0x0000008586907223 */ /* 0x000fe20000010890 */
[----:B------:R-:W-:Y:S01]  /*20e30*/  MUFU.EX2 R176, R176 ;  /* 0x000000b000b07308 */ /* 0x000fe20000000800 */
[----:B------:R-:W-:Y:S01]  /*20e40*/  FMUL.FTZ R36, R2, R36 ;  /* 0x0000002402247220 */ /* 0x000fe20000410000 */
[----:B--2---:R-:W-:Y:S01]  /*20e50*/  F2FP.PACK_AB R139, R168, R169 ;  /* 0x000000a9a88b723e */ /* 0x004fe200000000ff */
[----:B------:R-:W-:Y:S02]  /*20e60*/  FMUL.FTZ R37, R2, R37 ;  /* 0x0000002502257220 */ /* 0x000fe40000410000 */
[C---:B------:R-:W-:Y:S02]  /*20e70*/  FMUL.FTZ R38, R0.reuse, R38 ;  /* 0x0000002600267220 */ /* 0x040fe40000410000 */
[----:B------:R-:W-:Y:S02]  /*20e80*/  FMUL.FTZ R39, R0, R39 ;  /* 0x0000002700277220 */ /* 0x000fe40000410000 */
[C---:B-1----:R-:W-:Y:S01]  /*20e90*/  HMMA.16816.F32 R4, R136.reuse, R12, R4 ;  /* 0x0000000c8804723c */ /* 0x042fe20000001804 */
[C---:B------:R-:W-:Y:S01]  /*20ea0*/  FMUL.FTZ R40, R2.reuse, R40 ;  /* 0x0000002802287220 */ /* 0x040fe20000410000 */
[----:B------:R-:W-:Y:S01]  /*20eb0*/  MUFU.EX2 R177, R177 ;  /* 0x000000b100b17308 */ /* 0x000fe20000000800 */
[----:B------:R-:W-:Y:S02]  /*20ec0*/  FMUL.FTZ R41, R2, R41 ;  /* 0x0000002902297220 */ /* 0x000fe40000410000 */
[----:B------:R-:W-:Y:S02]  /*20ed0*/  FMUL.FTZ R42, R0, R42 ;  /* 0x0000002a002a7220 */ /* 0x000fe40000410000 */
[C---:B------:R-:W-:Y:S01]  /*20ee0*/  FMUL.FTZ R12, R2.reuse, R120 ;  /* 0x00000078020c7220 */ /* 0x040fe20000410000 */
[C---:B------:R-:W-:Y:S01]  /*20ef0*/  HMMA.16816.F32 R8, R136.reuse, R14, R8 ;  /* 0x0000000e8808723c */ /* 0x040fe20000001808 */
[----:B------:R-:W-:Y:S03]  /*20f00*/  FMUL.FTZ R13, R2, R121 ;  /* 0x00000079020d7220 */ /* 0x000fe60000410000 */
[----:B------:R-:W-:Y:S01]  /*20f10*/  FMUL.FTZ R43, R0, R43 ;  /* 0x0000002b002b7220 */ /* 0x000fe20000410000 */
[----:B------:R-:W-:Y:S01]  /*20f20*/  MUFU.EX2 R178, R178 ;  /* 0x000000b200b27308 */ /* 0x000fe20000000800 */
[----:B------:R-:W-:Y:S02]  /*20f30*/  FMUL.FTZ R44, R2, R44 ;  /* 0x0000002c022c7220 */ /* 0x000fe40000410000 */
[C---:B------:R-:W-:Y:S04]  /*20f40*/  FMUL.FTZ R14, R0.reuse, R122 ;  /* 0x0000007a000e7220 */ /* 0x040fe80000410000 */
[----:B------:R-:W-:Y:S02]  /*20f50*/  FMUL.FTZ R15, R0, R123 ;  /* 0x0000007b000f7220 */ /* 0x000fe40000410000 */
[----:B------:R-:W1:Y:S01]  /*20f60*/  LDSM.16.MT88.4 R120, [R202+0xc000] ;  /* 0x00c00000ca78783b */ /* 0x000e620000004200 */
[----:B------:R-:W-:Y:S01]  /*20f70*/  FMUL.FTZ R45, R2, R45 ;  /* 0x0000002d022d7220 */ /* 0x000fe20000410000 */
[----:B------:R-:W-:Y:S01]  /*20f80*/  MUFU.EX2 R179, R179 ;  /* 0x000000b300b37308 */ /* 0x000fe20000000800 */
[C---:B------:R-:W-:Y:S02]  /*20f90*/  FMUL.FTZ R46, R0.reuse, R46 ;  /* 0x0000002e002e7220 */ /* 0x040fe40000410000 */
[C---:B------:R-:W-:Y:S01]  /*20fa0*/  HMMA.16816.F32 R12, R136.reuse, R20, R12 ;  /* 0x00000014880c723c */ /* 0x040fe2000000180c */
[----:B------:R-:W-:Y:S02]  /*20fb0*/  FMUL.FTZ R47, R0, R47 ;  /* 0x0000002f002f7220 */ /* 0x000fe40000410000 */
[C---:B------:R-:W-:Y:S02]  /*20fc0*/  FMUL.FTZ R48, R2.reuse, R48 ;  /* 0x0000003002307220 */ /* 0x040fe40000410000 */
[C---:B------:R-:W-:Y:S02]  /*20fd0*/  FMUL.FTZ R49, R2.reuse, R49 ;  /* 0x0000003102317220 */ /* 0x040fe40000410000 */
[C---:B------:R-:W-:Y:S01]  /*20fe0*/  FMUL.FTZ R20, R2.reuse, R112 ;  /* 0x0000007002147220 */ /* 0x040fe20000410000 */
[C---:B------:R-:W-:Y:S01]  /*20ff0*/  HMMA.16816.F32 R16, R136.reuse, R22, R16 ;  /* 0x000000168810723c */ /* 0x040fe20000001810 */
[----:B------:R-:W-:Y:S01]  /*21000*/  FMUL.FTZ R21, R2, R113 ;  /* 0x0000007102157220 */ /* 0x000fe20000410000 */
[----:B------:R-:W-:Y:S02]  /*21010*/  MUFU.EX2 R180, R180 ;  /* 0x000000b400b47308 */ /* 0x000fe40000000800 */
[C---:B------:R-:W-:Y:S02]  /*21020*/  FMUL.FTZ R50, R0.reuse, R50 ;  /* 0x0000003200327220 */ /* 0x040fe40000410000 */
[C---:B------:R-:W-:Y:S02]  /*21030*/  FMUL.FTZ R51, R0.reuse, R51 ;  /* 0x0000003300337220 */ /* 0x040fe40000410000 */
[C---:B------:R-:W-:Y:S04]  /*21040*/  FMUL.FTZ R22, R0.reuse, R114 ;  /* 0x0000007200167220 */ /* 0x040fe80000410000 */
[----:B------:R-:W-:Y:S01]  /*21050*/  FMUL.FTZ R23, R0, R115 ;  /* 0x0000007300177220 */ /* 0x000fe20000410000 */
[----:B------:R-:W-:Y:S01]  /*21060*/  MUFU.EX2 R181, R181 ;  /* 0x000000b500b57308 */ /* 0x000fe20000000800 */
[----:B------:R-:W2:Y:S01]  /*21070*/  LDSM.16.MT88.4 R112, [R205+0xe000] ;  /* 0x00e00000cd70783b */ /* 0x000ea20000004200 */
[C---:B------:R-:W-:Y:S02]  /*21080*/  FMUL.FTZ R52, R2.reuse, R52 ;  /* 0x0000003402347220 */ /* 0x040fe40000410000 */
[----:B------:R-:W-:Y:S02]  /*21090*/  FMUL.FTZ R53, R2, R53 ;  /* 0x0000003502357220 */ /* 0x000fe40000410000 */
[C---:B------:R-:W-:Y:S01]  /*210a0*/  HMMA.16816.F32 R20, R136.reuse, R28, R20 ;  /* 0x0000001c8814723c */ /* 0x040fe20000001814 */
[C---:B------:R-:W-:Y:S02]  /*210b0*/  FMUL.FTZ R54, R0.reuse, R54 ;  /* 0x0000003600367220 */ /* 0x040fe40000410000 */
[----:B------:R-:W-:Y:S01]  /*210c0*/  FMUL.FTZ R55, R0, R55 ;  /* 0x0000003700377220 */ /* 0x000fe20000410000 */
[----:B------:R-:W-:Y:S01]  /*210d0*/  MUFU.EX2 R182, R182 ;  /* 0x000000b600b67308 */ /* 0x000fe20000000800 */
[C---:B------:R-:W-:Y:S02]  /*210e0*/  FMUL.FTZ R56, R2.reuse, R56 ;  /* 0x0000003802387220 */ /* 0x040fe40000410000 */
[C---:B------:R-:W-:Y:S01]  /*210f0*/  FMUL.FTZ R28, R2.reuse, R104 ;  /* 0x00000068021c7220 */ /* 0x040fe20000410000 */
[C---:B------:R-:W-:Y:S01]  /*21100*/  HMMA.16816.F32 R24, R136.reuse, R30, R24 ;  /* 0x0000001e8818723c */ /* 0x040fe20000001818 */
[C---:B------:R-:W-:Y:S03]  /*21110*/  FMUL.FTZ R29, R2.reuse, R105 ;  /* 0x00000069021d7220 */ /* 0x040fe60000410000 */
[----:B------:R-:W-:Y:S02]  /*21120*/  FMUL.FTZ R57, R2, R57 ;  /* 0x0000003902397220 */ /* 0x000fe40000410000 */
[C---:B------:R-:W-:Y:S01]  /*21130*/  FMUL.FTZ R58, R0.reuse, R58 ;  /* 0x0000003a003a7220 */ /* 0x040fe20000410000 */
[----:B------:R-:W-:Y:S01]  /*21140*/  MUFU.EX2 R183, R183 ;  /* 0x000000b700b77308 */ /* 0x000fe20000000800 */
[C---:B------:R-:W-:Y:S04]  /*21150*/  FMUL.FTZ R30, R0.reuse, R106 ;  /* 0x0000006a001e7220 */ /* 0x040fe80000410000 */
[C---:B------:R-:W-:Y:S02]  /*21160*/  FMUL.FTZ R31, R0.reuse, R107 ;  /* 0x0000006b001f7220 */ /* 0x040fe40000410000 */
[----:B------:R-:W3:Y:S01]  /*21170*/  LDSM.16.MT88.4 R104, [R204+0xe000] ;  /* 0x00e00000cc68783b */ /* 0x000ee20000004200 */
[----:B------:R-:W-:Y:S02]  /*21180*/  FMUL.FTZ R59, R0, R59 ;  /* 0x0000003b003b7220 */ /* 0x000fe40000410000 */
[C---:B------:R-:W-:Y:S01]  /*21190*/  FMUL.FTZ R60, R2.reuse, R60 ;  /* 0x0000003c023c7220 */ /* 0x040fe20000410000 */
[----:B------:R-:W-:Y:S01]  /*211a0*/  MUFU.EX2 R230, R230 ;  /* 0x000000e600e67308 */ /* 0x000fe20000000800 */
[C---:B-1----:R-:W-:Y:S01]  /*211b0*/  HMMA.16816.F32 R28, R136.reuse, R120, R28 ;  /* 0x00000078881c723c */ /* 0x042fe2000000181c */
[----:B------:R-:W-:Y:S02]  /*211c0*/  FMUL.FTZ R61, R2, R61 ;  /* 0x0000003d023d7220 */ /* 0x000fe40000410000 */
        /* <DEDUP_REMOVED lines=8> */
[C---:B--2---:R-:W-:Y:S01]  /*21250*/  HMMA.16816.F32 R36, R136.reuse, R112, R36 ;  /* 0x000000708824723c */ /* 0x044fe20000001824 */
[----:B------:R-:W-:Y:S03]  /*21260*/  FMUL.FTZ R67, R0, R67 ;  /* 0x0000004300437220 */ /* 0x000fe60000410000 */
[C---:B------:R-:W-:Y:S01]  /*21270*/  FMUL.FTZ R68, R2.reuse, R68 ;  /* 0x0000004402447220 */ /* 0x040fe20000410000 */
[----:B------:R-:W-:Y:S01]  /*21280*/  MUFU.EX2 R232, R232 ;  /* 0x000000e800e87308 */ /* 0x000fe20000000800 */
[----:B------:R-:W-:Y:S02]  /*21290*/  FMUL.FTZ R69, R2, R69 ;  /* 0x0000004502457220 */ /* 0x000fe40000410000 */
[C---:B------:R-:W-:Y:S01]  /*212a0*/  HMMA.16816.F32 R40, R136.reuse, R114, R40 ;  /* 0x000000728828723c */ /* 0x040fe20000001828 */
[----:B------:R-:W-:Y:S03]  /*212b0*/  LDSM.16.MT88.4 R112, [R205+0xc800] ;  /* 0x00c80000cd70783b */ /* 0x000fe60000004200 */
[C---:B------:R-:W-:Y:S02]  /*212c0*/  FMUL.FTZ R70, R0.reuse, R70 ;  /* 0x0000004600467220 */ /* 0x040fe40000410000 */
[----:B------:R-:W-:Y:S01]  /*212d0*/  FMUL.FTZ R71, R0, R71 ;  /* 0x0000004700477220 */ /* 0x000fe20000410000 */
[----:B------:R-:W-:Y:S01]  /*212e0*/  MUFU.EX2 R237, R237 ;  /* 0x000000ed00ed7308 */ /* 0x000fe20000000800 */
[C---:B------:R-:W-:Y:S01]  /*212f0*/  FMUL.FTZ R72, R2.reuse, R72 ;  /* 0x0000004802487220 */ /* 0x040fe20000410000 */
[C---:B---3--:R-:W-:Y:S03]  /*21300*/  HMMA.16816.F32 R44, R136.reuse, R104, R44 ;  /* 0x00000068882c723c */ /* 0x048fe6000000182c */
[----:B------:R-:W-:Y:S02]  /*21310*/  FMUL.FTZ R73, R2, R73 ;  /* 0x0000004902497220 */ /* 0x000fe40000410000 */
[C---:B------:R-:W-:Y:S02]  /*21320*/  FMUL.FTZ R74, R0.reuse, R74 ;  /* 0x0000004a004a7220 */ /* 0x040fe40000410000 */
[----:B------:R-:W-:Y:S01]  /*21330*/  FMUL.FTZ R75, R0, R75 ;  /* 0x0000004b004b7220 */ /* 0x000fe20000410000 */
[----:B------:R-:W-:Y:S01]  /*21340*/  MUFU.EX2 R234, R234 ;  /* 0x000000ea00ea7308 */ /* 0x000fe20000000800 */
[C---:B------:R-:W-:Y:S01]  /*21350*/  FMUL.FTZ R84, R2.reuse, R84 ;  /* 0x0000005402547220 */ /* 0x040fe20000410000 */
[C---:B------:R-:W-:Y:S01]  /*21360*/  HMMA.16816.F32 R48, R136.reuse, R106, R48 ;  /* 0x0000006a8830723c */ /* 0x040fe20000001830 */
[----:B------:R-:W1:Y:S01]  /*21370*/  LDSM.16.MT88.4 R104, [R205+0x10000] ;  /* 0x01000000cd68783b */ /* 0x000e620000004200 */
[----:B------:R-:W-:Y:S02]  /*21380*/  FMUL.FTZ R85, R2, R85 ;  /* 0x0000005502557220 */ /* 0x000fe40000410000 */
[C---:B------:R-:W-:Y:S04]  /*21390*/  FMUL.FTZ R86, R0.reuse, R86 ;  /* 0x0000005600567220 */ /* 0x040fe80000410000 */
[C---:B------:R-:W-:Y:S01]  /*213a0*/  HMMA.16816.F32 R52, R136.reuse, R100, R52 ;  /* 0x000000648834723c */ /* 0x040fe20000001834 */
[----:B------:R-:W-:Y:S01]  /*213b0*/  FMUL.FTZ R87, R0, R87 ;  /* 0x0000005700577220 */ /* 0x000fe20000410000 */
[----:B------:R-:W-:Y:S02]  /*213c0*/  MUFU.EX2 R239, R239 ;  /* 0x000000ef00ef7308 */ /* 0x000fe40000000800 */
[-CC-:B------:R-:W-:Y:S02]  /*213d0*/  FFMA.FTZ R174, R174, R133.reuse, -R150.reuse ;  /* 0x00000085aeae7223 */ /* 0x180fe40000010896 */
[----:B------:R-:W-:Y:S02]  /*213e0*/  FFMA.FTZ R150, R148, R133, -R150 ;  /* 0x0000008594967223 */ /* 0x000fe40000010896 */
[C---:B------:R-:W-:Y:S01]  /*213f0*/  HMMA.16816.F32 R56, R136.reuse, R102, R56 ;  /* 0x000000668838723c */ /* 0x040fe20000001838 */
[----:B------:R-:W2:Y:S03]  /*21400*/  LDSM.16.MT88.4 R100, [R204+0x10000] ;  /* 0x01000000cc64783b */ /* 0x000ea60000004200 */
[----:B------:R3:W-:Y:S01]  /*21410*/  MUFU.EX2 R243, R150 ;  /* 0x0000009600f37308 */ /* 0x0007e20000000800 */
[C---:B------:R-:W-:Y:S02]  /*21420*/  FMUL.FTZ R88, R2.reuse, R88 ;  /* 0x0000005802587220 */ /* 0x040fe40000410000 */
[----:B------:R-:W-:Y:S01]  /*21430*/  FMUL.FTZ R89, R2, R89 ;  /* 0x0000005902597220 */ /* 0x000fe20000410000 */
[C---:B------:R-:W-:Y:S01]  /*21440*/  HMMA.16816.F32 R60, R136.reuse, R108, R60 ;  /* 0x0000006c883c723c */ /* 0x040fe2000000183c */
[C---:B------:R-:W-:Y:S03]  /*21450*/  FMUL.FTZ R90, R0.reuse, R90 ;  /* 0x0000005a005a7220 */ /* 0x040fe60000410000 */
[----:B------:R-:W-:Y:S02]  /*21460*/  FMUL.FTZ R91, R0, R91 ;  /* 0x0000005b005b7220 */ /* 0x000fe40000410000 */
[----:B------:R4:W-:Y:S01]  /*21470*/  MUFU.EX2 R133, R144 ;  /* 0x0000009000857308 */ /* 0x0009e20000000800 */
[C---:B------:R-:W-:Y:S01]  /*21480*/  FMUL.FTZ R92, R2.reuse, R92 ;  /* 0x0000005c025c7220 */ /* 0x040fe20000410000 */
[C---:B------:R-:W-:Y:S01]  /*21490*/  HMMA.16816.F32 R64, R136.reuse, R110, R64 ;  /* 0x0000006e8840723c */ /* 0x040fe20000001840 */
[----:B------:R-:W5:Y:S03]  /*214a0*/  LDSM.16.MT88.4 R108, [R203+0x10000] ;  /* 0x01000000cb6c783b */ /* 0x000f660000004200 */
[----:B------:R-:W-:Y:S02]  /*214b0*/  FMUL.FTZ R93, R2, R93 ;  /* 0x0000005d025d7220 */ /* 0x000fe40000410000 */
[C---:B------:R-:W-:Y:S02]  /*214c0*/  FMUL.FTZ R94, R0.reuse, R94 ;  /* 0x0000005e005e7220 */ /* 0x040fe40000410000 */
[----:B------:R-:W-:Y:S01]  /*214d0*/  FMUL.FTZ R95, R0, R95 ;  /* 0x0000005f005f7220 */ /* 0x000fe20000410000 */
[C---:B-1----:R-:W-:Y:S01]  /*214e0*/  HMMA.16816.F32 R68, R136.reuse, R104, R68 ;  /* 0x000000688844723c */ /* 0x042fe20000001844 */
[----:B------:R-:W1:Y:S01]  /*214f0*/  MUFU.EX2 R174, R174 ;  /* 0x000000ae00ae7308 */ /* 0x000e620000000800 */
[----:B---3--:R-:W-:Y:S01]  /*21500*/  LDSM.16.MT88.4 R148, [R204+0xf800] ;  /* 0x00f80000cc94783b */ /* 0x008fe20000004200 */
[C---:B------:R-:W-:Y:S02]  /*21510*/  FMUL.FTZ R96, R2.reuse, R96 ;  /* 0x0000006002607220 */ /* 0x040fe40000410000 */
[C---:B------:R-:W-:Y:S03]  /*21520*/  FMUL.FTZ R97, R2.reuse, R97 ;  /* 0x0000006102617220 */ /* 0x040fe60000410000 */
[C---:B------:R-:W-:Y:S01]  /*21530*/  HMMA.16816.F32 R72, R136.reuse, R106, R72 ;  /* 0x0000006a8848723c */ /* 0x040fe20000001848 */
[C---:B------:R-:W-:Y:S01]  /*21540*/  FMUL.FTZ R76, R2.reuse, R76 ;  /* 0x0000004c024c7220 */ /* 0x040fe20000410000 */
[----:B------:R-:W3:Y:S02]  /*21550*/  LDSM.16.MT88.4 R104, [R202+0x10000] ;  /* 0x01000000ca68783b */ /* 0x000ee40000004200 */
[----:B------:R-:W-:Y:S01]  /*21560*/  FMUL.FTZ R77, R2, R77 ;  /* 0x0000004d024d7220 */ /* 0x000fe20000410000 */
[----:B------:R-:W-:Y:S01]  /*21570*/  MUFU.EX2 R236, R236 ;  /* 0x000000ec00ec7308 */ /* 0x000fe20000000800 */
[C---:B------:R-:W-:Y:S02]  /*21580*/  FMUL.FTZ R78, R0.reuse, R78 ;  /* 0x0000004e004e7220 */ /* 0x040fe40000410000 */
[C---:B------:R-:W-:Y:S02]  /*21590*/  FMUL.FTZ R79, R0.reuse, R79 ;  /* 0x0000004f004f7220 */ /* 0x040fe40000410000 */
[----:B----4-:R-:W-:Y:S02]  /*215a0*/  LDSM.16.MT88.4 R144, [R205+0xf800] ;  /* 0x00f80000cd90783b */ /* 0x010fe40000004200 */
[C---:B------:R-:W-:Y:S02]  /*215b0*/  FMUL.FTZ R98, R0.reuse, R98 ;  /* 0x0000006200627220 */ /* 0x040fe40000410000 */
[----:B------:R-:W-:Y:S01]  /*215c0*/  FMUL.FTZ R99, R0, R99 ;  /* 0x0000006300637220 */ /* 0x000fe20000410000 */
[C---:B--2---:R-:W-:Y:S01]  /*215d0*/  HMMA.16816.F32 R76, R136.reuse, R100, R76 ;  /* 0x00000064884c723c */ /* 0x044fe2000000184c */
[C---:B------:R-:W-:Y:S01]  /*215e0*/  FMUL.FTZ R80, R2.reuse, R80 ;  /* 0x0000005002507220 */ /* 0x040fe20000410000 */
[----:B------:R-:W2:Y:S01]  /*215f0*/  MUFU.EX2 R241, R241 ;  /* 0x000000f100f17308 */ /* 0x000ea20000000800 */
[----:B------:R-:W-:Y:S02]  /*21600*/  FMUL.FTZ R81, R2, R81 ;  /* 0x0000005102517220 */ /* 0x000fe40000410000 */
[C---:B------:R-:W-:Y:S02]  /*21610*/  FMUL.FTZ R82, R0.reuse, R82 ;  /* 0x0000005200527220 */ /* 0x040fe40000410000 */
[----:B------:R-:W-:Y:S01]  /*21620*/  FMUL.FTZ R83, R0, R83 ;  /* 0x0000005300537220 */ /* 0x000fe20000410000 */
[----:B-1----:R-:W-:Y:S01]  /*21630*/  F2FP.PACK_AB R100, R175, R174 ;  /* 0x000000aeaf64723e */ /* 0x002fe200000000ff */
[----:B------:R-:W-:Y:S03]  /*21640*/  FFMA.FTZ R167, R2, R233, R167 ;  /* 0x000000e902a77223 */ /* 0x000fe600000100a7 */
[----:B------:R-:W-:Y:S01]  /*21650*/  F2FP.PACK_AB R101, R179, R178 ;  /* 0x000000b2b365723e */ /* 0x000fe200000000ff */
[----:B------:R-:W1:Y:S01]  /*21660*/  MUFU.EX2 R238, R238 ;  /* 0x000000ee00ee7308 */ /* 0x000e620000000800 */
[C---:B------:R-:W-:Y:S01]  /*21670*/  HMMA.16816.F32 R80, R136.reuse, R102, R80 ;  /* 0x000000668850723c */ /* 0x040fe20000001850 */
[----:B------:R-:W-:Y:S01]  /*21680*/  MOV R2, R132 ;  /* 0x0000008400027202 */ /* 0x000fe20000000f00 */
[----:B------:R-:W-:Y:S02]  /*21690*/  FFMA.FTZ R171, R0, R231, R171 ;  /* 0x000000e700ab7223 */ /* 0x000fe400000100ab */
[----:B------:R-:W-:Y:S02]  /*216a0*/  FADD.FTZ R166, R166, R167 ;  /* 0x000000a7a6a67221 */ /* 0x000fe40000010000 */
[----:B------:R-:W-:Y:S01]  /*216b0*/  FADD.FTZ R170, R170, R171 ;  /* 0x000000abaaaa7221 */ /* 0x000fe20000010000 */
[----:B------:R-:W-:Y:S01]  /*216c0*/  F2FP.PACK_AB R102, R177, R176 ;  /* 0x000000b0b166723e */ /* 0x000fe200000000ff */
[C---:B-----5:R-:W-:Y:S01]  /*216d0*/  HMMA.16816.F32 R84, R136.reuse, R108, R84 ;  /* 0x0000006c8854723c */ /* 0x060fe20000001854 */
[----:B------:R-:W-:Y:S01]  /*216e0*/  F2FP.PACK_AB R103, R181, R180 ;  /* 0x000000b4b567723e */ /* 0x000fe200000000ff */
[----:B------:R-:W-:Y:S02]  /*216f0*/  MUFU.EX2 R240, R240 ;  /* 0x000000f000f07308 */ /* 0x000fe40000000800 */
[----:B------:R-:W-:Y:S04]  /*21700*/  IMAD.MOV.U32 R0, RZ, RZ, R3 ;  /* 0x000000ffff007224 */ /* 0x000fe800078e0003 */
[C---:B------:R-:W-:Y:S01]  /*21710*/  HMMA.16816.F32 R88, R136.reuse, R110, R88 ;  /* 0x0000006e8858723c */ /* 0x040fe20000001858 */
[----:B------:R-:W4:Y:S03]  /*21720*/  LDSM.16.MT88.4 R108, [R204+0xc800] ;  /* 0x00c80000cc6c783b */ /* 0x000f260000004200 */
[----:B------:R-:W5:Y:S04]  /*21730*/  MUFU.EX2 R245, R245 ;  /* 0x000000f500f57308 */ /* 0x000f680000000800 */
[C---:B---3--:R-:W-:Y:S06]  /*21740*/  HMMA.16816.F32 R92, R136.reuse, R104, R92 ;  /* 0x00000068885c723c */ /* 0x048fec000000185c */
[----:B------:R-:W3:Y:S02]  /*21750*/  MUFU.EX2 R242, R242 ;  /* 0x000000f200f27308 */ /* 0x000ee40000000800 */
[----:B------:R-:W-:Y:S01]  /*21760*/  HMMA.16816.F32 R96, R136, R106, R96 ;  /* 0x0000006a8860723c */ /* 0x000fe20000001860 */
[----:B------:R-:W4:Y:S06]  /*21770*/  LDSM.16.MT88.4 R104, [R202+0xe800] ;  /* 0x00e80000ca68783b */ /* 0x000f2c0000004200 */
[----:B--2---:R-:W-:Y:S01]  /*21780*/  F2FP.PACK_AB R136, R241, R236 ;  /* 0x000000ecf188723e */ /* 0x004fe200000000ff */
[C---:B------:R-:W-:Y:S01]  /*21790*/  HMMA.16816.F32 R4, R100.reuse, R112, R4 ;  /* 0x000000706404723c */ /* 0x040fe20000001804 */
[----:B-1----:R-:W-:Y:S03]  /*217a0*/  F2FP.PACK_AB R138, R243, R238 ;  /* 0x000000eef38a723e */ /* 0x002fe600000000ff */
[----:B-----5:R-:W-:Y:S04]  /*217b0*/  F2FP.PACK_AB R137, R245, R240 ;  /* 0x000000f0f589723e */ /* 0x020fe800000000ff */
[C---:B------:R-:W-:Y:S01]  /*217c0*/  HMMA.16816.F32 R8, R100.reuse, R114, R8 ;  /* 0x000000726408723c */ /* 0x040fe20000001808 */
[----:B------:R-:W-:Y:S03]  /*217d0*/  LDSM.16.MT88.4 R112, [R204+0x10800] ;  /* 0x01080000cc70783b */ /* 0x000fe60000004200 */
[----:B---3--:R-:W-:Y:S04]  /*217e0*/  F2FP.PACK_AB R139, R133, R242 ;  /* 0x000000f2858b723e */ /* 0x008fe800000000ff */
        /* <DEDUP_REMOVED lines=17> */
[C---:B------:R-:W-:Y:S08]  /*21900*/  HMMA.16816.F32 R60, R100.reuse, R104, R60 ;  /* 0x00000068643c723c */ /* 0x040ff0000000183c */
        /* <DEDUP_REMOVED lines=97> */
[----:B------:R-:W-:Y:S04]  /*21f20*/  FADD.FTZ R182, R182, R177 ;  /* 0x000000b1b6b67221 */ /* 0x000fe80000010000 */
[----:B------:R-:W-:Y:S03]  /*21f30*/  FADD.FTZ R183, R183, R182 ;  /* 0x000000b6b7b77221 */ /* 0x000fe60000010000 */
[----:B------:R-:W-:Y:S01]  /*21f40*/  HMMA.16816.F32 R96, R136, R14, R96 ;  /* 0x0000000e8860723c */ /* 0x000fe20000001860 */
[----:B------:R-:W-:Y:S04]  /*21f50*/  FADD.FTZ R230, R230, R183 ;  /* 0x000000b7e6e67221 */ /* 0x000fe80000010000 */
[----:B------:R-:W-:Y:S04]  /*21f60*/  FADD.FTZ R235, R235, R230 ;  /* 0x000000e6ebeb7221 */ /* 0x000fe80000010000 */
[----:B------:R-:W-:Y:S04]  /*21f70*/  FADD.FTZ R236, R236, R235 ;  /* 0x000000ebecec7221 */ /* 0x000fe80000010000 */
[----:B------:R-:W-:Y:S04]  /*21f80*/  FADD.FTZ R241, R241, R236 ;  /* 0x000000ecf1f17221 */ /* 0x000fe80000010000 */
[----:B------:R-:W-:Y:S04]  /*21f90*/  FADD.FTZ R238, R238, R241 ;  /* 0x000000f1eeee7221 */ /* 0x000fe80000010000 */
[----:B------:R-:W-:Y:S01]  /*21fa0*/  FADD.FTZ R233, R243, R238 ;  /* 0x000000eef3e97221 */ /* 0x000fe20000010000 */
[----:B------:R-:W-:-:S05]  /*21fb0*/  @P0 BRA `(.L_x_7300) ;  /* 0xffffb3d000000947 */ /* 0x000fca000383ffff */
.L_x_7291:
[----:B------:R-:W-:Y:S02]  /*21fc0*/  ULDC.64 UR4, c[0x0][0x40] ;  /* 0x0000100000047ab9 */ /* 0x000fe40000000a00 */
[----:B------:R-:W-:-:S04]  /*21fd0*/  UIADD3 UR4, UP0, UR4, 0x160, URZ ;  /* 0x0000016004047890 */ /* 0x000fc8000ff1e03f */
[----:B------:R-:W-:Y:S02]  /*21fe0*/  UIADD3.X UR5, URZ, UR5, URZ, UP0, !UPT ;  /* 0x000000053f057290 */ /* 0x000fe400087fe43f */
[----:B------:R-:W-:-:S04]  /*21ff0*/  IMAD.U32 R4, RZ, RZ, UR4 ;  /* 0x00000004ff047e24 */ /* 0x000fc8000f8e00ff */
[----:B------:R-:W-:Y:S01]  /*22000*/  IMAD.U32 R5, RZ, RZ, UR5 ;  /* 0x00000005ff057e24 */ /* 0x000fe2000f8e00ff */
[----:B------:R-:W-:Y:S01]  /*22010*/  ULDC.64 UR4, c[0x0][0x118] ;  /* 0x0000460000047ab9 */ /* 0x000fe20000000a00 */
[----:B------:R-:W-:-:S03]  /*22020*/  MOV R7, 0x1f ;  /* 0x0000001f00077802 */ /* 0x000fc60000000f00 */
[----:B------:R1:W5:Y:S01]  /*22030*/  LD.E R0, [R4.64+0xd8] ;  /* 0x0000d80404007980 */ /* 0x000362000c101900 */
[----:B------:R-:W-:Y:S01]  /*22040*/  MOV R6, 0xffffffff ;  /* 0xffffffff00067802 */ /* 0x000fe20000000f00 */
[----:B------:R-:W-:Y:S05]  /*22050*/  BRA.DIV ~URZ, `(.L_x_7301) ;  /* 0x000019227f007947 */ /* 0x000fea000b800000 */
[----:B------:R2:W3:Y:S02]  /*22060*/  SHFL.BFLY PT, R10, R233, 0x2, 0x1f ;  /* 0x0c401f00e90a7f89 */ /* 0x0004e400000e0000 */
.L_x_7319:
[----:B--23--:R-:W-:Y:S01]  /*22070*/  FADD.FTZ R233, R10, R233 ;  /* 0x000000e90ae97221 */ /* 0x00cfe20000010000 */
[----:B------:R-:W-:Y:S05]  /*22080*/  BRA.DIV ~URZ, `(.L_x_7302) ;  /* 0x000019327f007947 */ /* 0x000fea000b800000 */
[----:B------:R-:W2:Y:S04]  /*22090*/  SHFL.BFLY PT, R6, R231, 0x2, 0x1f ;  /* 0x0c401f00e7067f89 */ /* 0x000ea800000e0000 */
[----:B------:R-:W3:Y:S01]  /*220a0*/  SHFL.BFLY PT, R2, R233, 0x1, 0x1f ;  /* 0x0c201f00e9027f89 */ /* 0x000ee200000e0000 */
[----:B--2---:R-:W-:Y:S02]  /*220b0*/  FADD.FTZ R11, R6, R231 ;  /* 0x000000e7060b7221 */ /* 0x004fe40000010000 */
[----:B---3--:R-:W-:-:S03]  /*220c0*/  FADD.FTZ R2, R233, R2 ;  /* 0x00000002e9027221 */ /* 0x008fc60000010000 */
[----:B------:R2:W3:Y:S04]  /*220d0*/  SHFL.BFLY PT, R10, R11, 0x1, 0x1f ;  /* 0x0c201f000b0a7f89 */ /* 0x0004e800000e0000 */
.L_x_7320:
[----:B------:R-:W4:Y:S01]  /*220e0*/  S2R R9, SR_TID.X ;  /* 0x0000000000097919 */ /* 0x000f220000002100 */
[----:B---3--:R-:W-:-:S03]  /*220f0*/  FADD.FTZ R6, R10, R11 ;  /* 0x0000000b0a067221 */ /* 0x008fc60000010000 */
[----:B------:R-:W-:Y:S01]  /*22100*/  BAR.SYNC.DEFER_BLOCKING 0x0 ;  /* 0x0000000000007b1d */ /* 0x000fe20000010000 */
[----:B------:R-:W-:Y:S02]  /*22110*/  FSETP.NE.FTZ.AND P4, PT, R2, RZ, PT ;  /* 0x000000ff0200720b */ /* 0x000fe40003f95000 */
[----:B------:R-:W-:Y:S02]  /*22120*/  FSETP.NE.FTZ.AND P3, PT, R6, RZ, PT ;  /* 0x000000ff0600720b */ /* 0x000fe40003f75000 */
[----:B------:R-:W-:Y:S01]  /*22130*/  MOV R8, 0x3f800000 ;  /* 0x3f80000000087802 */ /* 0x000fe20000000f00 */
[----:B------:R-:W-:Y:S01]  /*22140*/  ULDC.64 UR4, c[0x0][0x118] ;  /* 0x0000460000047ab9 */ /* 0x000fe20000000a00 */
[----:B------:R-:W-:-:S07]  /*22150*/  MOV R7, 0x3f800000 ;  /* 0x3f80000000077802 */ /* 0x000fce0000000f00 */
[----:B------:R-:W3:Y:S01]  /*22160*/  @P4 MUFU.RCP R8, R2 ;  /* 0x0000000200084308 */ /* 0x000ee20000001000 */
[----:B----4-:R-:W-:-:S07]  /*22170*/  SHF.R.S32.HI R10, RZ, 0x1f, R9 ;  /* 0x0000001fff0a7819 */ /* 0x010fce0000011409 */
[----:B------:R-:W4:Y:S01]  /*22180*/  @P3 MUFU.RCP R7, R6 ;  /* 0x0000000600073308 */ /* 0x000f220000001000 */
[----:B--2---:R-:W-:-:S04]  /*22190*/  LEA.HI R11, R10, R9, RZ, 0x2 ;  /* 0x000000090a0b7211 */ /* 0x004fc800078f10ff */
[--C-:B------:R-:W-:Y:S02]  /*221a0*/  SHF.R.S32.HI R13, RZ, 0x2, R11.reuse ;  /* 0x00000002ff0d7819 */ /* 0x100fe4000001140b */
[----:B------:R-:W-:Y:S01]  /*221b0*/  SHF.R.S32.HI R12, RZ, 0x1f, R11 ;  /* 0x0000001fff0c7819 */ /* 0x000fe2000001140b */
[C---:B---3--:R-:W-:Y:S01]  /*221c0*/  FMUL.FTZ R128, R8.reuse, R128 ;  /* 0x0000008008807220 */ /* 0x048fe20000410000 */
[----:B------:R-:W-:Y:S01]  /*221d0*/  LOP3.LUT R14, R11, 0x1ffffffc, RZ, 0xc0, !PT ;  /* 0x1ffffffc0b0e7812 */ /* 0x000fe200078ec0ff */
[----:B------:R-:W-:Y:S01]  /*221e0*/  FMUL.FTZ R129, R8, R129 ;  /* 0x0000008108817220 */ /* 0x000fe20000410000 */
[----:B------:R-:W-:Y:S01]  /*221f0*/  LEA.HI R12, R12, R13, RZ, 0x3 ;  /* 0x0000000d0c0c7211 */ /* 0x000fe200078f18ff */
[----:B------:R-:W-:Y:S01]  /*22200*/  FMUL.FTZ R124, R8, R124 ;  /* 0x0000007c087c7220 */ /* 0x000fe20000410000 */
[----:B------:R-:W-:Y:S01]  /*22210*/  IADD3 R14, -R14, R9, RZ ;  /* 0x000000090e0e7210 */ /* 0x000fe20007ffe1ff */
[----:B------:R-:W-:Y:S01]  /*22220*/  FMUL.FTZ R125, R8, R125 ;  /* 0x0000007d087d7220 */ /* 0x000fe20000410000 */
[----:B------:R-:W-:Y:S01]  /*22230*/  LOP3.LUT R12, R12, 0xfffffff8, RZ, 0xc0, !PT ;  /* 0xfffffff80c0c7812 */ /* 0x000fe200078ec0ff */
[----:B------:R-:W-:-:S02]  /*22240*/  FMUL.FTZ R120, R8, R120 ;  /* 0x0000007808787220 */ /* 0x000fc40000410000 */
[C---:B------:R-:W-:Y:S01]  /*22250*/  FMUL.FTZ R121, R8.reuse, R121 ;  /* 0x0000007908797220 */ /* 0x040fe20000410000 */
[----:B------:R-:W-:Y:S01]  /*22260*/  IADD3 R13, R13, -R12, RZ ;  /* 0x8000000c0d0d7210 */ /* 0x000fe20007ffe0ff */
[----:B------:R-:W-:Y:S01]  /*22270*/  FMUL.FTZ R116, R8, R116 ;  /* 0x0000007408747220 */ /* 0x000fe20000410000 */
[----:B------:R-:W-:Y:S01]  /*22280*/  LEA.HI R12, R10, R9, RZ, 0x5 ;  /* 0x000000090a0c7211 */ /* 0x000fe200078f28ff */
[C---:B------:R-:W-:Y:S01]  /*22290*/  FMUL.FTZ R117, R8.reuse, R117 ;  /* 0x0000007508757220 */ /* 0x040fe20000410000 */
[----:B------:R-:W-:Y:S01]  /*222a0*/  SHF.L.U32 R15, R13, 0x6, RZ ;  /* 0x000000060d0f7819 */ /* 0x000fe200000006ff */
[C---:B------:R-:W-:Y:S01]  /*222b0*/  FMUL.FTZ R112, R8.reuse, R112 ;  /* 0x0000007008707220 */ /* 0x040fe20000410000 */
[----:B------:R-:W-:Y:S01]  /*222c0*/  SHF.R.S32.HI R11, RZ, 0x5, R12 ;  /* 0x00000005ff0b7819 */ /* 0x000fe2000001140c */
        /* <DEDUP_REMOVED lines=19> */
[----:B------:R-:W-:Y:S01]  /*22400*/  IADD3 R15, R13, -0x20, RZ ;  /* 0xffffffe00d0f7810 */ /* 0x000fe20007ffe0ff */
[----:B------:R-:W-:-:S02]  /*22410*/  FMUL.FTZ R41, R8, R41 ;  /* 0x0000002908297220 */ /* 0x000fc40000410000 */
[C---:B------:R-:W-:Y:S01]  /*22420*/  FMUL.FTZ R44, R8.reuse, R44 ;  /* 0x0000002c082c7220 */ /* 0x040fe20000410000 */
[----:B------:R-:W-:Y:S01]  /*22430*/  @P0 IADD3 R15, R13, 0x20, RZ ;  /* 0x000000200d0f0810 */ /* 0x000fe20007ffe0ff */
        /* <DEDUP_REMOVED lines=26> */
[----:B------:R-:W-:Y:S01]  /*225e0*/  FMUL.FTZ R97, R8, R97 ;  /* 0x0000006108617220 */ /* 0x000fe20000410000 */
[----:B------:R-:W-:Y:S01]  /*225f0*/  MOV R8, 0x40 ;  /* 0x0000004000087802 */ /* 0x000fe20000000f00 */
[C---:B----4-:R-:W-:Y:S02]  /*22600*/  FMUL.FTZ R131, R7.reuse, R131 ;  /* 0x0000008307837220 */ /* 0x050fe40000410000 */
[C---:B------:R-:W-:Y:S01]  /*22610*/  FMUL.FTZ R130, R7.reuse, R130 ;  /* 0x0000008207827220 */ /* 0x040fe20000410000 */
[----:B------:R-:W-:Y:S01]  /*22620*/  SEL R8, R8, 0xffffffc0, !P1 ;  /* 0xffffffc008087807 */ /* 0x000fe20004800000 */
[----:B------:R-:W-:-:S02]  /*22630*/  FMUL.FTZ R127, R7, R127 ;  /* 0x0000007f077f7220 */ /* 0x000fc40000410000 */
[----:B------:R-:W-:Y:S01]  /*22640*/  FMUL.FTZ R126, R7, R126 ;  /* 0x0000007e077e7220 */ /* 0x000fe20000410000 */
[----:B------:R-:W-:Y:S01]  /*22650*/  IADD3 R16, R13, R8, RZ ;  /* 0x000000080d107210 */ /* 0x000fe20007ffe0ff */
[C---:B------:R-:W-:Y:S01]  /*22660*/  FMUL.FTZ R123, R7.reuse, R123 ;  /* 0x0000007b077b7220 */ /* 0x040fe20000410000 */
[----:B------:R-:W-:Y:S01]  /*22670*/  STS.64 [R14.X4+0x800], R130 ;  /* 0x000800820e007388 */ /* 0x000fe20000004a00 */
        /* <DEDUP_REMOVED lines=46> */
[----:B------:R-:W-:Y:S01]  /*22960*/  FMUL.FTZ R98, R7, R98 ;  /* 0x0000006207627220 */ /* 0x000fe20000410000 */
[----:B------:R-:W-:-:S04]  /*22970*/  MOV R7, 0x80 ;  /* 0x0000008000077802 */ /* 0x000fc80000000f00 */
[----:B------:R-:W-:Y:S02]  /*22980*/  SEL R18, R7, 0xffffff80, !P2 ;  /* 0xffffff8007127807 */ /* 0x000fe40005000000 */
[-C--:B------:R-:W-:Y:S02]  /*22990*/  IADD3 R7, R8, R15.reuse, RZ ;  /* 0x0000000f08077210 */ /* 0x080fe40007ffe0ff */
[-C--:B------:R-:W-:Y:S02]  /*229a0*/  IADD3 R8, R13, R18.reuse, RZ ;  /* 0x000000120d087210 */ /* 0x080fe40007ffe0ff */
[----:B------:R-:W-:Y:S01]  /*229b0*/  IADD3 R17, R18, R15, RZ ;  /* 0x0000000f12117210 */ /* 0x000fe20007ffe0ff */
[----:B------:R-:W-:Y:S01]  /*229c0*/  STS.64 [R7], R116 ;  /* 0x0000007407007388 */ /* 0x000fe20000000a00 */
[-C--:B------:R-:W-:Y:S02]  /*229d0*/  IADD3 R19, R16, R18.reuse, RZ ;  /* 0x0000001210137210 */ /* 0x080fe40007ffe0ff */
[----:B------:R-:W-:Y:S01]  /*229e0*/  IADD3 R18, R7, R18, RZ ;  /* 0x0000001207127210 */ /* 0x000fe20007ffe0ff */
        /* <DEDUP_REMOVED lines=28> */
[----:B------:R2:W-:Y:S04]  /*22bb0*/  STS.64 [R15+0x8800], R74 ;  /* 0x0088004a0f007388 */ /* 0x0005e80000000a00 */
        /* <DEDUP_REMOVED lines=9> */
[----:B------:R1:W-:Y:S04]  /*22c50*/  STS.64 [R19+0x8800], R94 ;  /* 0x0088005e13007388 */ /* 0x0003e80000000a00 */
[----:B------:R-:W-:Y:S04]  /*22c60*/  STS.64 [R18+0x8000], R96 ;  /* 0x0080006012007388 */ /* 0x000fe80000000a00 */
[----:B------:R-:W-:Y:S04]  /*22c70*/  STS.64 [R18+0x8800], R98 ;  /* 0x0088006212007388 */ /* 0x000fe80000000a00 */
[----:B--2---:R-:W2:Y:S04]  /*22c80*/  LD.E.64 R14, [R4.64+0xb0] ;  /* 0x0000b004040e7980 */ /* 0x004ea8000c101b00 */
[----:B------:R-:W2:Y:S04]  /*22c90*/  LD.E R113, [R4.64+0x60] ;  /* 0x0000600404717980 */ /* 0x000ea8000c101900 */
[----:B---3--:R-:W3:Y:S01]  /*22ca0*/  S2R R8, SR_TID.X ;  /* 0x0000000000087919 */ /* 0x008ee20000002100 */
[----:B------:R-:W-:-:S03]  /*22cb0*/  LEA.HI R112, R10, R9, RZ, 0x4 ;  /* 0x000000090a707211 */ /* 0x000fc600078f20ff */
[----:B------:R2:W5:Y:S01]  /*22cc0*/  LD.E R13, [R4.64+0xcc] ;  /* 0x0000cc04040d7980 */ /* 0x000562000c101900 */
[----:B------:R-:W-:-:S03]  /*22cd0*/  LOP3.LUT R112, R112, 0xfffffff0, RZ, 0xc0, !PT ;  /* 0xfffffff070707812 */ /* 0x000fc600078ec0ff */
[----:B------:R2:W5:Y:S01]  /*22ce0*/  LD.E.64 R116, [R4.64+0x78] ;  /* 0x0000780404747980 */ /* 0x000562000c101b00 */
[----:B------:R-:W-:-:S03]  /*22cf0*/  IADD3 R112, -R112, R9, RZ ;  /* 0x0000000970707210 */ /* 0x000fc60007ffe1ff */
[----:B------:R2:W5:Y:S01]  /*22d00*/  LD.E.64 R118, [R4.64+0xa8] ;  /* 0x0000a80404767980 */ /* 0x000562000c101b00 */
[----:B----4-:R-:W-:Y:S01]  /*22d10*/  LEA.HI R17, R112, R112, RZ, 0x1 ;  /* 0x0000007070117211 */ /* 0x010fe200078f08ff */
[----:B------:R-:W-:Y:S01]  /*22d20*/  @P4 MUFU.LG2 R2, R2 ;  /* 0x0000000200024308 */ /* 0x000fe20000000c00 */
[----:B------:R-:W-:Y:S01]  /*22d30*/  LOP3.LUT R12, R12, 0xffffffe0, RZ, 0xc0, !PT ;  /* 0xffffffe00c0c7812 */ /* 0x000fe200078ec0ff */
[----:B------:R-:W-:Y:S01]  /*22d40*/  BSSY B0, `(.L_x_7303) ;  /* 0x000004d000007945 */ /* 0x000fe20003800000 */
[C---:B-1----:R-:W-:Y:S02]  /*22d50*/  SHF.L.U32 R19, R17.reuse, 0x2, RZ ;  /* 0x0000000211137819 */ /* 0x042fe400000006ff */
[----:B------:R-:W-:Y:S02]  /*22d60*/  IADD3 R12, -R12, R9, RZ ;  /* 0x000000090c0c7210 */ /* 0x000fe40007ffe1ff */
[----:B------:R-:W-:Y:S01]  /*22d70*/  LOP3.LUT R17, R17, 0xffffffe, RZ, 0xc0, !PT ;  /* 0x0ffffffe11117812 */ /* 0x000fe200078ec0ff */
[----:B------:R-:W1:Y:S01]  /*22d80*/  @P3 MUFU.LG2 R6, R6 ;  /* 0x0000000600063308 */ /* 0x000e620000000c00 */
[----:B------:R-:W-:-:S02]  /*22d90*/  SHF.R.S32.HI R114, RZ, 0x1f, R11 ;  /* 0x0000001fff727819 */ /* 0x000fc4000001140b */
[----:B---3--:R-:W-:Y:S02]  /*22da0*/  SHF.R.S32.HI R7, RZ, 0x1f, R8 ;  /* 0x0000001fff077819 */ /* 0x008fe40000011408 */
[----:B------:R-:W-:Y:S02]  /*22db0*/  LOP3.LUT P0, RZ, R12, 0x3, RZ, 0xc0, !PT ;  /* 0x000000030cff7812 */ /* 0x000fe4000780c0ff */
[CC--:B------:R-:W-:Y:S02]  /*22dc0*/  LEA.HI R10, R7.reuse, R8.reuse, RZ, 0x4 ;  /* 0x00000008070a7211 */ /* 0x0c0fe400078f20ff */
[----:B------:R-:W-:Y:S02]  /*22dd0*/  LEA.HI R7, R7, R8, RZ, 0x5 ;  /* 0x0000000807077211 */ /* 0x000fe400078f28ff */
[----:B------:R-:W-:Y:S02]  /*22de0*/  SHF.R.S32.HI R10, RZ, 0x4, R10 ;  /* 0x00000004ff0a7819 */ /* 0x000fe4000001140a */
[----:B------:R-:W-:-:S02]  /*22df0*/  LOP3.LUT R7, R7, 0xffffffe0, RZ, 0xc0, !PT ;  /* 0xffffffe007077812 */ /* 0x000fc400078ec0ff */
[----:B------:R-:W-:Y:S01]  /*22e00*/  SHF.L.U32 R16, R10, 0x6, RZ ;  /* 0x000000060a107819 */ /* 0x000fe200000006ff */
[----:B-1----:R-:W-:Y:S01]  /*22e10*/  @P3 FMUL.FTZ R6, R6, 0.69314718246459960938 ;  /* 0x3f31721806063820 */ /* 0x002fe20000410000 */
[----:B------:R-:W-:Y:S02]  /*22e20*/  IADD3 R7, -R7, R8, RZ ;  /* 0x0000000807077210 */ /* 0x000fe40007ffe1ff */
[----:B------:R-:W-:Y:S02]  /*22e30*/  LOP3.LUT R16, R16, 0x1c0, RZ, 0xc0, !PT ;  /* 0x000001c010107812 */ /* 0x000fe400078ec0ff */
[----:B------:R-:W-:Y:S02]  /*22e40*/  IADD3 R17, R112, -R17, RZ ;  /* 0x8000001170117210 */ /* 0x000fe40007ffe0ff */
[----:B------:R-:W-:Y:S02]  /*22e50*/  LOP3.LUT R19, R16, 0x38, R19, 0xf8, !PT ;  /* 0x0000003810137812 */ /* 0x000fe400078ef813 */
[----:B------:R-:W-:-:S02]  /*22e60*/  SHF.R.U32.HI R16, RZ, 0x3, R16 ;  /* 0x00000003ff107819 */ /* 0x000fc40000011610 */
[----:B------:R-:W-:Y:S02]  /*22e70*/  LEA.HI R114, R114, R11, RZ, 0x2 ;  /* 0x0000000b72727211 */ /* 0x000fe400078f10ff */
[----:B------:R-:W-:Y:S02]  /*22e80*/  LOP3.LUT R16, R19, R16, RZ, 0x3c, !PT ;  /* 0x0000001013107212 */ /* 0x000fe400078e3cff */
[----:B------:R-:W-:Y:S02]  /*22e90*/  SHF.R.S32.HI R8, RZ, 0x1f, R7 ;  /* 0x0000001fff087819 */ /* 0x000fe40000011407 */
[----:B------:R-:W-:Y:S01]  /*22ea0*/  LEA R115, R17, R16, 0x2 ;  /* 0x0000001011737211 */ /* 0x000fe200078e10ff */
[----:B------:R-:W-:Y:S01]  /*22eb0*/  BAR.SYNC.DEFER_BLOCKING 0x0 ;  /* 0x0000000000007b1d */ /* 0x000fe20000010000 */
[----:B------:R-:W-:Y:S02]  /*22ec0*/  LOP3.LUT R114, R114, 0xffffffc, RZ, 0xc0, !PT ;  /* 0x0ffffffc72727812 */ /* 0x000fe400078ec0ff */
[----:B------:R-:W-:-:S02]  /*22ed0*/  LEA.HI R8, R8, R7, RZ, 0x2 ;  /* 0x0000000708087211 */ /* 0x000fc400078f10ff */
[----:B------:R-:W-:Y:S02]  /*22ee0*/  SHF.L.U32 R7, R213, 0x6, RZ ;  /* 0x00000006d5077819 */ /* 0x000fe400000006ff */
[----:B------:R-:W-:Y:S02]  /*22ef0*/  IADD3 R114, R11, -R114, RZ ;  /* 0x800000720b727210 */ /* 0x000fe40007ffe0ff */
[----:B------:R-:W-:Y:S02]  /*22f00*/  SHF.L.U32 R120, R112, 0x2, RZ ;  /* 0x0000000270787819 */ /* 0x000fe400000006ff */
[----:B------:R-:W-:Y:S02]  /*22f10*/  MOV R9, 0xff800000 ;  /* 0xff80000000097802 */ /* 0x000fe40000000f00 */
[----:B------:R-:W-:Y:S01]  /*22f20*/  MOV R11, 0xff800000 ;  /* 0xff800000000b7802 */ /* 0x000fe20000000f00 */
[----:B-----5:R-:W-:Y:S01]  /*22f30*/  @P3 FFMA.FTZ R11, R3, R0, R6 ;  /* 0x00000000030b3223 */ /* 0x020fe20000010006 */
[----:B------:R-:W-:Y:S01]  /*22f40*/  SHF.R.S32.HI R121, RZ, 0x1f, R120 ;  /* 0x0000001fff797819 */ /* 0x000fe20000011478 */
[----:B------:R-:W1:Y:S04]  /*22f50*/  LDS.128 R108, [R115.X4] ;  /* 0x00000000736c7984 */ /* 0x000e680000004c00 */
        /* <DEDUP_REMOVED lines=23> */
[----:B---3--:R-:W-:-:S04]  /*230d0*/  SHF.R.S32.HI R115, RZ, 0x2, R8 ;  /* 0x00000002ff737819 */ /* 0x008fc80000011408 */
[----:B------:R-:W-:Y:S01]  /*230e0*/  LEA R114, R114, R115, 0x4 ;  /* 0x0000007372727211 */ /* 0x000fe200078e20ff */
[----:B--2---:R-:W-:-:S04]  /*230f0*/  IMAD R14, R14, UR8, R215 ;  /* 0x000000080e0e7c24 */ /* 0x004fc8000f8e02d7 */
[----:B------:R-:W-:Y:S02]  /*23100*/  IMAD R14, R14, R113, R218 ;  /* 0x000000710e0e7224 */ /* 0x000fe400078e02da */
[----:B------:R-:W-:Y:S02]  /*23110*/  @P4 FMUL.FTZ R113, R2, 0.69314718246459960938 ;  /* 0x3f31721802714820 */ /* 0x000fe40000410000 */
[----:B------:R-:W-:Y:S02]  /*23120*/  IMAD R14, R15, R14, R7 ;  /* 0x0000000e0f0e7224 */ /* 0x000fe400078e0207 */
[----:B------:R-:W-:Y:S01]  /*23130*/  @P4 FFMA.FTZ R9, R132, R0, R113 ;  /* 0x0000000084094223 */ /* 0x000fe20000010071 */
[----:B------:R-:W-:Y:S05]  /*23140*/  @P0 BRA `(.L_x_7304) ;  /* 0x000000c000000947 */ /* 0x000fea0003800000 */
[----:B-1--4-:R-:W-:Y:S01]  /*23150*/  IMAD R3, R213, -0x40, R216 ;  /* 0xffffffc0d5037824 */ /* 0x012fe200078e02d8 */
[----:B------:R-:W-:Y:S01]  /*23160*/  IADD3 R2, R114, 0x8, RZ ;  /* 0x0000000872027810 */ /* 0x000fe20007ffe0ff */
[----:B------:R-:W-:Y:S01]  /*23170*/  ULDC.64 UR4, c[0x0][0x118] ;  /* 0x0000460000047ab9 */ /* 0x000fe20000000a00 */
[----:B------:R-:W-:-:S02]  /*23180*/  SHF.R.S32.HI R7, RZ, 0x1f, R14 ;  /* 0x0000001fff077819 */ /* 0x000fc4000001140e */
[----:B------:R-:W-:Y:S02]  /*23190*/  IADD3 R0, P0, R14, R114, RZ ;  /* 0x000000720e007210 */ /* 0x000fe40007f1e0ff */
[-C--:B------:R-:W-:Y:S02]  /*231a0*/  ISETP.GE.AND P2, PT, R114, R3.reuse, PT ;  /* 0x000000037200720c */ /* 0x080fe40003f46270 */
[----:B------:R-:W-:Y:S02]  /*231b0*/  ISETP.GE.AND P1, PT, R2, R3, PT ;  /* 0x000000030200720c */ /* 0x000fe40003f26270 */
[----:B------:R-:W-:Y:S02]  /*231c0*/  LEA.HI.X.SX32 R7, R114, R7, 0x1, P0 ;  /* 0x0000000772077211 */ /* 0x000fe400000f0eff */
[----:B------:R-:W-:-:S04]  /*231d0*/  LEA R2, P0, R0, R118, 0x2 ;  /* 0x0000007600027211 */ /* 0x000fc800078010ff */
[----:B------:R-:W-:-:S05]  /*231e0*/  LEA.HI.X R3, R0, R119, R7, 0x2, P0 ;  /* 0x0000007700037211 */ /* 0x000fca00000f1407 */
[----:B------:R1:W-:Y:S04]  /*231f0*/  @!P2 ST.E [R2.64], R9 ;  /* 0x000000090200a985 */ /* 0x0003e8000c101904 */
[----:B------:R1:W-:Y:S02]  /*23200*/  @!P1 ST.E [R2.64+0x20], R11 ;  /* 0x0000200b02009985 */ /* 0x0003e4000c101904 */
.L_x_7304:
[----:B-1--4-:R-:W-:Y:S05]  /*23210*/  BSYNC B0 ;  /* 0x0000000000007941 */ /* 0x012fea0003800000 */
.L_x_7303:
[----:B------:R-:W-:Y:S01]  /*23220*/  IMAD R213, R213, -0x40, R216 ;  /* 0xffffffc0d5d57824 */ /* 0x000fe200078e02d8 */
[----:B------:R-:W-:Y:S01]  /*23230*/  ULDC.64 UR4, c[0x0][0x118] ;  /* 0x0000460000047ab9 */ /* 0x000fe20000000a00 */
[----:B------:R-:W-:Y:S01]  /*23240*/  IMAD R13, R14, R13, RZ ;  /* 0x0000000d0e0d7224 */ /* 0x000fe200078e02ff */
[----:B------:R1:W5:Y:S01]  /*23250*/  LD.E R4, [R4.64+0xc0] ;  /* 0x0000c00404047980 */ /* 0x000362000c101900 */
[C---:B------:R-:W-:Y:S01]  /*23260*/  IMAD.WIDE R2, R10.reuse, 0xc0, R120 ;  /* 0x000000c00a027825 */ /* 0x040fe200078e0278 */
[----:B------:R-:W-:Y:S01]  /*23270*/  ISETP.GE.AND P1, PT, R10, R213, PT ;  /* 0x000000d50a00720c */ /* 0x000fe20003f26270 */
[----:B------:R-:W-:Y:S03]  /*23280*/  BSSY B0, `(.L_x_7305) ;  /* 0x0000010000007945 */ /* 0x000fe60003800000 */
[----:B------:R-:W-:-:S04]  /*23290*/  IADD3 R0, P0, R2, R13, RZ ;  /* 0x0000000d02007210 */ /* 0x000fc80007f1e0ff */
[----:B------:R-:W-:Y:S02]  /*232a0*/  LEA.HI.X.SX32 R13, R13, R3, 0x1, P0 ;  /* 0x000000030d0d7211 */ /* 0x000fe400000f0eff */
[----:B------:R-:W-:Y:S02]  /*232b0*/  LEA R6, P0, R0, R116, 0x2 ;  /* 0x0000007400067211 */ /* 0x000fe400078010ff */
[----:B------:R-:W-:Y:S02]  /*232c0*/  IADD3 R3, R120, 0x40, RZ ;  /* 0x0000004078037810 */ /* 0x000fe40007ffe0ff */
[----:B------:R-:W-:Y:S01]  /*232d0*/  LEA.HI.X R7, R0, R117, R13, 0x2, P0 ;  /* 0x0000007500077211 */ /* 0x000fe200000f140d */
[----:B------:R-:W-:Y:S05]  /*232e0*/  @P1 BRA `(.L_x_7306) ;  /* 0x0000009000001947 */ /* 0x000fea0003800000 */
[C---:B-1----:R-:W-:Y:S01]  /*232f0*/  IADD3 R5, R3.reuse, 0x40, RZ ;  /* 0x0000004003057810 */ /* 0x042fe20007ffe0ff */
[----:B------:R-:W-:Y:S01]  /*23300*/  ULDC.64 UR4, c[0x0][0x118] ;  /* 0x0000460000047ab9 */ /* 0x000fe20000000a00 */
[-C--:B-----5:R-:W-:Y:S02]  /*23310*/  ISETP.GE.AND P1, PT, R3, R4.reuse, PT ;  /* 0x000000040300720c */ /* 0x0a0fe40003f26270 */
[----:B------:R-:W-:-:S02]  /*23320*/  ISETP.GE.AND P2, PT, R120, R4, PT ;  /* 0x000000047800720c */ /* 0x000fc40003f46270 */
[----:B------:R-:W-:-:S09]  /*23330*/  ISETP.GE.AND P0, PT, R5, R4, PT ;  /* 0x000000040500720c */ /* 0x000fd20003f06270 */
[----:B------:R1:W-:Y:S04]  /*23340*/  @!P1 ST.E.128 [R6.64+0x100], R76 ;  /* 0x0001004c06009985 */ /* 0x0003e8000c101d04 */
[----:B------:R1:W-:Y:S04]  /*23350*/  @!P2 ST.E.64 [R6.64], R108 ;  /* 0x0000006c0600a985 */ /* 0x0003e8000c101b04 */
[----:B------:R1:W-:Y:S04]  /*23360*/  @!P2 ST.E.64 [R6.64+0x8], R110 ;  /* 0x0000086e0600a985 */ /* 0x0003e8000c101b04 */
[----:B------:R1:W-:Y:S02]  /*23370*/  @!P0 ST.E.128 [R6.64+0x200], R44 ;  /* 0x0002002c06008985 */ /* 0x0003e4000c101d04 */
.L_x_7306:
[----:B------:R-:W-:Y:S05]  /*23380*/  BSYNC B0 ;  /* 0x0000000000007941 */ /* 0x000fea0003800000 */
.L_x_7305:
[----:B------:R-:W-:Y:S01]  /*23390*/  IADD3 R0, R10, 0x8, RZ ;  /* 0x000000080a007810 */ /* 0x000fe20007ffe0ff */
[----:B------:R-:W-:Y:S03]  /*233a0*/  BSSY B0, `(.L_x_7307) ;  /* 0x000000b000007945 */ /* 0x000fe60003800000 */
[----:B------:R-:W-:-:S13]  /*233b0*/  ISETP.GE.AND P0, PT, R0, R213, PT ;  /* 0x000000d50000720c */ /* 0x000fda0003f06270 */
[----:B------:R-:W-:Y:S05]  /*233c0*/  @P0 BRA `(.L_x_7308) ;  /* 0x0000008000000947 */ /* 0x000fea0003800000 */
[C---:B-1----:R-:W-:Y:S01]  /*233d0*/  IADD3 R5, R3.reuse, 0x40, RZ ;  /* 0x0000004003057810 */ /* 0x042fe20007ffe0ff */
[----:B------:R-:W-:Y:S01]  /*233e0*/  ULDC.64 UR4, c[0x0][0x118] ;  /* 0x0000460000047ab9 */ /* 0x000fe20000000a00 */
[-C--:B-----5:R-:W-:Y:S02]  /*233f0*/  ISETP.GE.AND P2, PT, R120, R4.reuse, PT ;  /* 0x000000047800720c */ /* 0x0a0fe40003f46270 */
[-C--:B------:R-:W-:Y:S02]  /*23400*/  ISETP.GE.AND P1, PT, R3, R4.reuse, PT ;  /* 0x000000040300720c */ /* 0x080fe40003f26270 */
[----:B------:R-:W-:-:S09]  /*23410*/  ISETP.GE.AND P0, PT, R5, R4, PT ;  /* 0x000000040500720c */ /* 0x000fd20003f06270 */
[----:B------:R1:W-:Y:S04]  /*23420*/  @!P2 ST.E.128 [R6.64+0x1800], R104 ;  /* 0x001800680600a985 */ /* 0x0003e8000c101d04 */
[----:B------:R1:W-:Y:S04]  /*23430*/  @!P1 ST.E.128 [R6.64+0x1900], R72 ;  /* 0x0019004806009985 */ /* 0x0003e8000c101d04 */
[----:B------:R1:W-:Y:S02]  /*23440*/  @!P0 ST.E.128 [R6.64+0x1a00], R40 ;  /* 0x001a002806008985 */ /* 0x0003e4000c101d04 */
.L_x_7308:
[----:B------:R-:W-:Y:S05]  /*23450*/  BSYNC B0 ;  /* 0x0000000000007941 */ /* 0x000fea0003800000 */
.L_x_7307:
        /* <DEDUP_REMOVED lines=12> */
.L_x_7310:
[----:B------:R-:W-:Y:S05]  /*23520*/  BSYNC B0 ;  /* 0x0000000000007941 */ /* 0x000fea0003800000 */
.L_x_7309:
        /* <DEDUP_REMOVED lines=12> */
.L_x_7312:
[----:B------:R-:W-:Y:S05]  /*235f0*/  BSYNC B0 ;  /* 0x0000000000007941 */ /* 0x000fea0003800000 */
.L_x_7311:
        /* <DEDUP_REMOVED lines=12> */
.L_x_7314:
[----:B------:R-:W-:Y:S05]  /*236c0*/  BSYNC B0 ;  /* 0x0000000000007941 */ /* 0x000fea0003800000 */
.L_x_7313:
        /* <DEDUP_REMOVED lines=12> */
.L_x_7316:
[----:B------:R-:W-:Y:S05]  /*23790*/  BSYNC B0 ;  /* 0x0000000000007941 */ /* 0x000fea0003800000 */
.L_x_7315:
        /* <DEDUP_REMOVED lines=12> */
.L_x_7318:
[----:B------:R-:W-:Y:S05]  /*23860*/  BSYNC B0 ;  /* 0x0000000000007941 */ /* 0x000fea0003800000 */
.L_x_7317:
[----:B------:R-:W-:Y:S01]  /*23870*/  IADD3 R10, R10, 0x38, RZ ;  /* 0x000000380a0a7810 */ /* 0x000fe20007ffe0ff */
[----:B------:R-:W-:-:S03]  /*23880*/  IMAD.MOV.U32 R215, RZ, RZ, 0x0 ;  /* 0x00000000ffd77424 */ /* 0x000fc600078e00ff */
[----:B------:R-:W-:-:S13]  /*23890*/  ISETP.GE.AND P0, PT, R10, R213, PT ;  /* 0x000000d50a00720c */ /* 0x000fda0003f06270 */
[----:B------:R-:W-:Y:S05]  /*238a0*/  @P0 RET.REL.NODEC R214 `(_ZN5flash24flash_fwd_splitkv_kernelI23Flash_fwd_kernel_traitsILi192ELi64ELi64ELi4ELb0ELb0EN7cutlass6half_tE19Flash_kernel_traitsILi192ELi64ELi64ELi4ES3_EELb0ELb1ELb1ELb0ELb0ELb1ELb1ELb1EEEvNS_16Flash_fwd_paramsE) ;  /* 0xfffdc750d6000950 */ /* 0x000fea0003c3ffff */
[CC--:B-----5:R-:W-:Y:S01]  /*238b0*/  ISETP.GE.AND P0, PT, R3.reuse, R4.reuse, PT ;  /* 0x000000040300720c */ /* 0x0e0fe20003f06270 */
[----:B------:R-:W-:Y:S01]  /*238c0*/  ULDC.64 UR4, c[0x0][0x118] ;  /* 0x0000460000047ab9 */ /* 0x000fe20000000a00 */
[----:B------:R-:W-:Y:S01]  /*238d0*/  IADD3 R3, R3, 0x40, RZ ;  /* 0x0000004003037810 */ /* 0x000fe20007ffe0ff */
[----:B------:R-:W-:Y:S01]  /*238e0*/  IMAD.MOV.U32 R215, RZ, RZ, 0x0 ;  /* 0x00000000ffd77424 */ /* 0x000fe200078e00ff */
[----:B------:R-:W-:-:S09]  /*238f0*/  ISETP.GE.AND P1, PT, R120, R4, PT ;  /* 0x000000047800720c */ /* 0x000fd20003f26270 */
[----:B------:R2:W-:Y:S01]  /*23900*/  @!P0 ST.E.128 [R6.64+0xa900], R48 ;  /* 0x00a9003006008985 */ /* 0x0005e2000c101d04 */
[----:B------:R-:W-:-:S03]  /*23910*/  ISETP.GE.AND P0, PT, R3, R4, PT ;  /* 0x000000040300720c */ /* 0x000fc60003f06270 */
[----:B------:R2:W-:Y:S10]  /*23920*/  @!P1 ST.E.128 [R6.64+0xa800], R80 ;  /* 0x00a8005006009985 */ /* 0x0005f4000c101d04 */
[----:B------:R-:W-:Y:S05]  /*23930*/  @P0 RET.REL.NODEC R214 `(_ZN5flash24flash_fwd_splitkv_kernelI23Flash_fwd_kernel_traitsILi192ELi64ELi64ELi4ELb0ELb0EN7cutlass6half_tE19Flash_kernel_traitsILi192ELi64ELi64ELi4ES3_EELb0ELb1ELb1ELb0ELb0ELb1ELb1ELb1EEEvNS_16Flash_fwd_paramsE) ;  /* 0xfffdc6c0d6000950 */ /* 0x000fea0003c3ffff */
[----:B------:R-:W-:Y:S01]  /*23940*/  MOV R215, 0x0 ;  /* 0x0000000000d77802 */ /* 0x000fe20000000f00 */
[----:B------:R-:W-:-:S02]  /*23950*/  ULDC.64 UR4, c[0x0][0x118] ;  /* 0x0000460000047ab9 */ /* 0x000fc40000000a00 */
[----:B------:R3:W-:Y:S01]  /*23960*/  ST.E.128 [R6.64+0xaa00], R16 ;  /* 0x00aa001006007985 */ /* 0x0007e2000c101d04 */
[----:B------:R-:W-:Y:S05]  /*23970*/  RET.REL.NODEC R214 `(_ZN5flash24flash_fwd_splitkv_kernelI23Flash_fwd_kernel_traitsILi192ELi64ELi64ELi4ELb0ELb0EN7cutlass6half_tE19Flash_kernel_traitsILi192ELi64ELi64ELi4ES3_EELb0ELb1ELb1ELb0ELb0ELb1ELb1ELb1EEEvNS_16Flash_fwd_paramsE) ;  /* 0xfffdc680d6007950 */ /* 0x000fea0003c3ffff */
.L_x_7301:
[----:B------:R-:W-:Y:S02]  /*23980*/  MOV R9, 0x2 ;  /* 0x0000000200097802 */ /* 0x000fe40000000f00 */
[----:B------:R-:W-:Y:S02]  /*23990*/  MOV R8, 0x239b0 ;  /* 0x000239b000087802 */ /* 0x000fe40000000f00 */
[----:B-1---5:R-:W-:Y:S05]  /*239a0*/  CALL.REL.NOINC `($__internal_14_$__cuda_sm70_shflsync_bfly_p) ;  /* 0x000000f000007944 */ /* 0x022fea0003c00000 */
[----:B-12---:R-:W-:Y:S05]  /*239b0*/  BRA `(.L_x_7319) ;  /* 0xffffe6b000007947 */ /* 0x006fea000383ffff */
.L_x_7302:
[----:B------:R-:W-:Y:S02]  /*239c0*/  MOV R9, 0x1 ;  /* 0x0000000100097802 */ /* 0x000fe40000000f00 */
[----:B------:R-:W-:Y:S02]  /*239d0*/  MOV R8, 0x239f0 ;  /* 0x000239f000087802 */ /* 0x000fe40000000f00 */
[----:B-1---5:R-:W-:Y:S05]  /*239e0*/  CALL.REL.NOINC `($__internal_14_$__cuda_sm70_shflsync_bfly_p) ;  /* 0x000000b000007944 */ /* 0x022fea0003c00000 */
[----:B--2---:R-:W-:Y:S01]  /*239f0*/  FADD.FTZ R2, R233, R10 ;  /* 0x0000000ae9027221 */ /* 0x004fe20000010000 */
[----:B-1----:R-:W-:Y:S02]  /*23a00*/  MOV R233, R231 ;  /* 0x000000e700e97202 */ /* 0x002fe40000000f00 */
[----:B------:R-:W-:Y:S02]  /*23a10*/  MOV R9, 0x2 ;  /* 0x0000000200097802 */ /* 0x000fe40000000f00 */
[----:B------:R-:W-:-:S02]  /*23a20*/  MOV R8, 0x23a40 ;  /* 0x00023a4000087802 */ /* 0x000fc40000000f00 */
[----:B------:R-:W-:Y:S05]  /*23a30*/  CALL.REL.NOINC `($__internal_14_$__cuda_sm70_shflsync_bfly_p) ;  /* 0x0000006000007944 */ /* 0x000fea0003c00000 */
[----:B--2---:R-:W-:Y:S01]  /*23a40*/  FADD.FTZ R11, R231, R10 ;  /* 0x0000000ae70b7221 */ /* 0x004fe20000010000 */
[----:B-1----:R-:W-:-:S02]  /*23a50*/  MOV R9, 0x1 ;  /* 0x0000000100097802 */ /* 0x002fc40000000f00 */
[----:B------:R-:W-:Y:S02]  /*23a60*/  MOV R8, 0x23a90 ;  /* 0x00023a9000087802 */ /* 0x000fe40000000f00 */
[----:B------:R-:W-:Y:S02]  /*23a70*/  MOV R233, R11 ;  /* 0x0000000b00e97202 */ /* 0x000fe40000000f00 */
[----:B------:R-:W-:Y:S05]  /*23a80*/  CALL.REL.NOINC `($__internal_14_$__cuda_sm70_shflsync_bfly_p) ;  /* 0x0000001000007944 */ /* 0x000fea0003c00000 */
[----:B-12---:R-:W-:Y:S05]  /*23a90*/  BRA `(.L_x_7320) ;  /* 0xffffe64000007947 */ /* 0x006fea000383ffff */
        .weak           $__internal_14_$__cuda_sm70_shflsync_bfly_p
        .type           $__internal_14_$__cuda_sm70_shflsync_bfly_p,@function
        .size           $__internal_14_$__cuda_sm70_shflsync_bfly_p,(.L_x_7337 - $__internal_14_$__cuda_sm70_shflsync_bfly_p)
$__internal_14_$__cuda_sm70_shflsync_bfly_p:
[----:B------:R-:W-:Y:S01]  /*23aa0*/  MOV R12, R8 ;  /* 0x00000008000c7202 */ /* 0x000fe20000000f00 */
[----:B------:R-:W-:Y:S04]  /*23ab0*/  WARPSYNC R6 ;  /* 0x0000000600007348 */ /* 0x000fe80003800000 */
[----:B------:R-:W-:Y:S01]  /*23ac0*/  MOV R13, 0x0 ;  /* 0x00000000000d7802 */ /* 0x000fe20000000f00 */
[----:B------:R1:W2:Y:S03]  /*23ad0*/  SHFL.BFLY PT, R10, R233, R9, R7 ;  /* 0x0c000009e90a7389 */ /* 0x0002a600000e0007 */
[----:B------:R-:W-:Y:S05]  /*23ae0*/  RET.REL.NODEC R12 `(_ZN5flash24flash_fwd_splitkv_kernelI23Flash_fwd_kernel_traitsILi192ELi64ELi64ELi4ELb0ELb0EN7cutlass6half_tE19Flash_kernel_traitsILi192ELi64ELi64ELi4ES3_EELb0ELb1ELb1ELb0ELb0ELb1ELb1ELb1EEEvNS_16Flash_fwd_paramsE) ;  /* 0xfffdc5100c007950 */ /* 0x000fea0003c3ffff */
.L_x_7321:
        /* <DEDUP_REMOVED lines=9> */
.L_x_7337:


//--------------------- .nv.shared._ZN5flash32flash_fwd_splitkv_combine_kernelI23Flash_fwd_kernel_traitsILi192ELi64ELi64ELi4ELb0ELb0EN7cutlass6half_tE19Flash_kernel_traitsILi192ELi64ELi64ELi4ES3_EELi8ELi7ELb0EEEvNS_16Flash_fwd_paramsE --------------------------
	.section	.nv.shared._ZN5flash32flash_fwd_splitkv_combine_kernelI23Flash_fwd_kernel_traitsILi192ELi64ELi64ELi4ELb0ELb0EN7cutlass6half_tE19Flash_kernel_traitsILi192ELi64ELi64ELi4ES3_EELi8ELi7ELb0EEEvNS_16Flash_fwd_paramsE,"aw",@nobits
	.sectionflags	@""
	.align	16
.nv.shared._ZN5flash32flash_fwd_splitkv_combine_kernelI23Flash_fwd_kernel_traitsILi192ELi64ELi64ELi4ELb0ELb0EN7cutlass6half_tE19Flash_kernel_traitsILi192ELi64ELi64ELi4ES3_EELi8ELi7ELb0EEEvNS_16Flash_fwd_paramsE:
	.zero		4608


//--------------------- .nv.global                --------------------------
	.section	.nv.global,"aw",@nobits
.nv.global:
	.type		_ZN72_INTERNAL_35b72431_36_flash_fwd_split_hdim192_fp16_sm80_cu_60c5005d_27984cute1_E,@object
	.size		_ZN72_INTERNAL_35b72431_36_flash_fwd_split_hdim192_fp16_sm80_cu_60c5005d_27984cute1_E,(_ZN72_INTERNAL_35b72431_36_flash_fwd_split_hdim192_fp16_sm80_cu_60c5005d_27984cuda3std3__45__cpo6cbeginE - _ZN72_INTERNAL_35b72431_36_flash_fwd_split_hdim192_fp16_sm80_cu_60c5005d_27984cute1_E)
_ZN72_INTERNAL_35b72431_36_flash_fwd_split_hdim192_fp16_sm80_cu_60c5005d_27984cute1_E:
	.zero		1
	.type		_ZN72_INTERNAL_35b72431_36_flash_fwd_split_hdim192_fp16_sm80_cu_60c5005d_27984cuda3std3__45__cpo6cbeginE,@object
	.size		_ZN72_INTERNAL_35b72431_36_flash_fwd_split_hdim192_fp16_sm80_cu_60c5005d_27984cuda3std3__45__cpo6cbeginE,(_ZN72_INTERNAL_35b72431_36_flash_fwd_split_hdim192_fp16_sm80_cu_60c5005d_27984cuda3std3__48in_placeE - _ZN72_INTERNAL_35b72431_36_flash_fwd_split_hdim192_fp16_sm80_cu_60c5005d_27984cuda3std3__45__cpo6cbeginE)
_ZN72_INTERNAL_35b72431_36_flash_fwd_split_hdim192_fp16_sm80_cu_60c5005d_27984cuda3std3__45__cpo6cbeginE:
	.zero		1
	.type		_ZN72_INTERNAL_35b72431_36_flash_fwd_split_hdim192_fp16_sm80_cu_60c5005d_27984cuda3std3__48in_placeE,@object
	.size		_ZN72_INTERNAL_35b72431_36_flash_fwd_split_hdim192_fp16_sm80_cu_60c5005d_27984cuda3std3__48in_placeE,(_ZN72_INTERNAL_35b72431_36_flash_fwd_split_hdim192_fp16_sm80_cu_60c5005d_27984cuda3std6ranges3__45__cpo9iter_moveE - _ZN72_INTERNAL_35b72431_36_flash_fwd_split_hdim192_fp16_sm80_cu_60c5005d_27984cuda3std3__48in_placeE)
_ZN72_INTERNAL_35b72431_36_flash_fwd_split_hdim192_fp16_sm80_cu_60c5005d_27984cuda3std3__48in_placeE:
	.zero		1
	.type		_ZN72_INTERNAL_35b72431_36_flash_fwd_split_hdim192_fp16_sm80_cu_60c5005d_27984cuda3std6ranges3__45__cpo9iter_moveE,@object
	.size		_ZN72_INTERNAL_35b72431_36_flash_fwd_split_hdim192_fp16_sm80_cu_60c5005d_27984cuda3std6ranges3__45__cpo9iter_moveE,(_ZN72_INTERNAL_35b72431_36_flash_fwd_split_hdim192_fp16_sm80_cu_60c5005d_27984cuda3std3__45__cpo5beginE - _ZN72_INTERNAL_35b72431_36_flash_fwd_split_hdim192_fp16_sm80_cu_60c5005d_27984cuda3std6ranges3__45__cpo9iter_moveE)
_ZN72_INTERNAL_35b72431_36_flash_fwd_split_hdim192_fp16_sm80_cu_60c5005d_27984cuda3std6ranges3__45__cpo9iter_moveE:
	.zero		1
	.type		_ZN72_INTERNAL_35b72431_36_flash_fwd_split_hdim192_fp16_sm80_cu_60c5005d_27984cuda3std3__45__cpo5beginE,@object
	.size		_ZN72_INTERNAL_35b72431_36_flash_fwd_split_hdim192_fp16_sm80_cu_60c5005d_27984cuda3std3__45__cpo5beginE,(_ZN72_INTERNAL_35b72431_36_flash_fwd_split_hdim192_fp16_sm80_cu_60c5005d_27984cuda3std3__474_GLOBAL__N__35b72431_36_flash_fwd_split_hdim192_fp16_sm80_cu_60c5005d_27986ignoreE - _ZN72_INTERNAL_35b72431_36_flash_fwd_split_hdim192_fp16_sm80_cu_60c5005d_27984cuda3std3__45__cpo5beginE)
_ZN72_INTERNAL_35b72431_36_flash_fwd_split_hdim192_fp16_sm80_cu_60c5005d_27984cuda3std3__45__cpo5beginE:
	.zero		1
	.type		_ZN72_INTERNAL_35b72431_36_flash_fwd_split_hdim192_fp16_sm80_cu_60c5005d_27984cuda3std3__474_GLOBAL__N__35b72431_36_flash_fwd_split_hdim192_fp16_sm80_cu_60c5005d_27986ignoreE,@object
	.size		_ZN72_INTERNAL_35b72431_36_flash_fwd_split_hdim192_fp16_sm80_cu_60c5005d_27984cuda3std3__474_GLOBAL__N__35b72431_36_flash_fwd_split_hdim192_fp16_sm80_cu_60c5005d_27986ignoreE,(_ZN72_INTERNAL_35b72431_36_flash_fwd_split_hdim192_fp16_sm80_cu_60c5005d_27984cute7productE - _ZN72_INTERNAL_35b72431_36_flash_fwd_split_hdim192_fp16_sm80_cu_60c5005d_27984cuda3std3__474_GLOBAL__N__35b72431_36_flash_fwd_split_hdim192_fp16_sm80_cu_60c5005d_27986ignoreE)
_ZN72_INTERNAL_35b72431_36_flash_fwd_split_hdim192_fp16_sm80_cu_60c5005d_27984cuda3std3__474_GLOBAL__N__35b72431_36_flash_fwd_split_hdim192_fp16_sm80_cu_60c5005d_27986ignoreE:
	.zero		1
	.type		_ZN72_INTERNAL_35b72431_36_flash_fwd_split_hdim192_fp16_sm80_cu_60c5005d_27984cute7productE,@object
	.size		_ZN72_INTERNAL_35b72431_36_flash_fwd_split_hdim192_fp16_sm80_cu_60c5005d_27984cute7productE,(_ZN72_INTERNAL_35b72431_36_flash_fwd_split_hdim192_fp16_sm80_cu_60c5005d_27984cuda3std3__45__cpo3endE - _ZN72_INTERNAL_35b72431_36_flash_fwd_split_hdim192_fp16_sm80_cu_60c5005d_27984cute7productE)
_ZN72_INTERNAL_35b72431_36_flash_fwd_split_hdim192_fp16_sm80_cu_60c5005d_27984cute7productE:
	.zero		1
	.type		_ZN72_INTERNAL_35b72431_36_flash_fwd_split_hdim192_fp16_sm80_cu_60c5005d_27984cuda3std3__45__cpo3endE,@object
	.size		_ZN72_INTERNAL_35b72431_36_flash_fwd_split_hdim192_fp16_sm80_cu_60c5005d_27984cuda3std3__45__cpo3endE,(_ZN72_INTERNAL_35b72431_36_flash_fwd_split_hdim192_fp16_sm80_cu_60c5005d_27984cuda3std3__419piecewise_constructE - _ZN72_INTERNAL_35b72431_36_flash_fwd_split_hdim192_fp16_sm80_cu_60c5005d_27984cuda3std3__45__cpo3endE)
_ZN72_INTERNAL_35b72431_36_flash_fwd_split_hdim192_fp16_sm80_cu_60c5005d_27984cuda3std3__45__cpo3endE:
	.zero		1
	.type		_ZN72_INTERNAL_35b72431_36_flash_fwd_split_hdim192_fp16_sm80_cu_60c5005d_27984cuda3std3__419piecewise_constructE,@object
	.size		_ZN72_INTERNAL_35b72431_36_flash_fwd_split_hdim192_fp16_sm80_cu_60c5005d_27984cuda3std3__419piecewise_constructE,(_ZN72_INTERNAL_35b72431_36_flash_fwd_split_hdim192_fp16_sm80_cu_60c5005d_27984cuda3std3__45__cpo4cendE - _ZN72_INTERNAL_35b72431_36_flash_fwd_split_hdim192_fp16_sm80_cu_60c5005d_27984cuda3std3__419piecewise_constructE)
_ZN72_INTERNAL_35b72431_36_flash_fwd_split_hdim192_fp16_sm80_cu_60c5005d_27984cuda3std3__419piecewise_constructE:
	.zero		1
	.type		_ZN72_INTERNAL_35b72431_36_flash_fwd_split_hdim192_fp16_sm80_cu_60c5005d_27984cuda3std3__45__cpo4cendE,@object
	.size		_ZN72_INTERNAL_35b72431_36_flash_fwd_split_hdim192_fp16_sm80_cu_60c5005d_27984cuda3std3__45__cpo4cendE,(_ZN72_INTERNAL_35b72431_36_flash_fwd_split_hdim192_fp16_sm80_cu_60c5005d_27984cuda3std6ranges3__45__cpo4swapE - _ZN72_INTERNAL_35b72431_36_flash_fwd_split_hdim192_fp16_sm80_cu_60c5005d_27984cuda3std3__45__cpo4cendE)
_ZN72_INTERNAL_35b72431_36_flash_fwd_split_hdim192_fp16_sm80_cu_60c5005d_27984cuda3std3__45__cpo4cendE:
	.zero		1
	.type		_ZN72_INTERNAL_35b72431_36_flash_fwd_split_hdim192_fp16_sm80_cu_60c5005d_27984cuda3std6ranges3__45__cpo4swapE,@object
	.size		_ZN72_INTERNAL_35b72431_36_flash_fwd_split_hdim192_fp16_sm80_cu_60c5005d_27984cuda3std6ranges3__45__cpo4swapE,(.L_7 - _ZN72_INTERNAL_35b72431_36_flash_fwd_split_hdim192_fp16_sm80_cu_60c5005d_27984cuda3std6ranges3__45__cpo4swapE)
_ZN72_INTERNAL_35b72431_36_flash_fwd_split_hdim192_fp16_sm80_cu_60c5005d_27984cuda3std6ranges3__45__cpo4swapE:
	.zero		1
.L_7:


//--------------------- .nv.shared._ZN5flash32flash_fwd_splitkv_combine_kernelI23Flash_fwd_kernel_traitsILi192ELi64ELi64ELi4ELb0ELb0EN7cutlass6half_tE19Flash_kernel_traitsILi192ELi64ELi64ELi4ES3_EELi8ELi6ELb0EEEvNS_16Flash_fwd_paramsE --------------------------
	.section	.nv.shared._ZN5flash32flash_fwd_splitkv_combine_kernelI23Flash_fwd_kernel_traitsILi192ELi64ELi64ELi4ELb0ELb0EN7cutlass6half_tE19Flash_kernel_traitsILi192ELi64ELi64ELi4ES3_EELi8ELi6ELb0EEEvNS_16Flash_fwd_paramsE,"aw",@nobits
	.sectionflags	@""
	.align	16
.nv.shared._ZN5flash32flash_fwd_splitkv_combine_kernelI23Flash_fwd_kernel_traitsILi192ELi64ELi64ELi4ELb0ELb0EN7cutlass6half_tE19Flash_kernel_traitsILi192ELi64ELi64ELi4ES3_EELi8ELi6ELb0EEEvNS_16Flash_fwd_paramsE:
	.zero		2304


//--------------------- .nv.shared._ZN5flash32flash_fwd_splitkv_combine_kernelI23Flash_fwd_kernel_traitsILi192ELi64ELi64ELi4ELb0ELb0EN7cutlass6half_tE19Flash_kernel_traitsILi192ELi64ELi64ELi4ES3_EELi8ELi5ELb0EEEvNS_16Flash_fwd_paramsE --------------------------
	.section	.nv.shared._ZN5flash32flash_fwd_splitkv_combine_kernelI23Flash_fwd_kernel_traitsILi192ELi64ELi64ELi4ELb0ELb0EN7cutlass6half_tE19Flash_kernel_traitsILi192ELi64ELi64ELi4ES3_EELi8ELi5ELb0EEEvNS_16Flash_fwd_paramsE,"aw",@nobits
	.sectionflags	@""
	.align	16
.nv.shared._ZN5flash32flash_fwd_splitkv_combine_kernelI23Flash_fwd_kernel_traitsILi192ELi64ELi64ELi4ELb0ELb0EN7cutlass6half_tE19Flash_kernel_traitsILi192ELi64ELi64ELi4ES3_EELi8ELi5ELb0EEEvNS_16Flash_fwd_paramsE:
	.zero		1152


//--------------------- .nv.shared._ZN5flash32flash_fwd_splitkv_combine_kernelI23Flash_fwd_kernel_traitsILi192ELi64ELi64ELi4ELb0ELb0EN7cutlass6half_tE19Flash_kernel_traitsILi192ELi64ELi64ELi4ES3_EELi8ELi4ELb0EEEvNS_16Flash_fwd_paramsE --------------------------
	.section	.nv.shared._ZN5flash32flash_fwd_splitkv_combine_kernelI23Flash_fwd_kernel_traitsILi192ELi64ELi64ELi4ELb0ELb0EN7cutlass6half_tE19Flash_kernel_traitsILi192ELi64ELi64ELi4ES3_EELi8ELi4ELb0EEEvNS_16Flash_fwd_paramsE,"aw",@nobits
	.sectionflags	@""
	.align	16
.nv.shared._ZN5flash32flash_fwd_splitkv_combine_kernelI23Flash_fwd_kernel_traitsILi192ELi64ELi64ELi4ELb0ELb0EN7cutlass6half_tE19Flash_kernel_traitsILi192ELi64ELi64ELi4ES3_EELi8ELi4ELb0EEEvNS_16Flash_fwd_paramsE:
	.zero		576


//--------------------- .nv.shared._ZN5flash32flash_fwd_splitkv_combine_kernelI23Flash_fwd_kernel_traitsILi192ELi64ELi64ELi4ELb0ELb0EN7cutlass6half_tE19Flash_kernel_traitsILi192ELi64ELi64ELi4ES3_EELi8ELi3ELb0EEEvNS_16Flash_fwd_paramsE --------------------------
	.section	.nv.shared._ZN5flash32flash_fwd_splitkv_combine_kernelI23Flash_fwd_kernel_traitsILi192ELi64ELi64ELi4ELb0ELb0EN7cutlass6half_tE19Flash_kernel_traitsILi192ELi64ELi64ELi4ES3_EELi8ELi3ELb0EEEvNS_16Flash_fwd_paramsE,"aw",@nobits
	.sectionflags	@""
	.align	16
.nv.shared._ZN5flash32flash_fwd_splitkv_combine_kernelI23Flash_fwd_kernel_traitsILi192ELi64ELi64ELi4ELb0ELb0EN7cutlass6half_tE19Flash_kernel_traitsILi192ELi64ELi64ELi4ES3_EELi8ELi3ELb0EEEvNS_16Flash_fwd_paramsE:
	.zero		288


//--------------------- .nv.shared._ZN5flash32flash_fwd_splitkv_combine_kernelI23Flash_fwd_kernel_traitsILi192ELi64ELi64ELi4ELb0ELb0EN7cutlass6half_tE19Flash_kernel_traitsILi192ELi64ELi64ELi4ES3_EELi8ELi2ELb0EEEvNS_16Flash_fwd_paramsE --------------------------
	.section	.nv.shared._ZN5flash32flash_fwd_splitkv_combine_kernelI23Flash_fwd_kernel_traitsILi192ELi64ELi64ELi4ELb0ELb0EN7cutlass6half_tE19Flash_kernel_traitsILi192ELi64ELi64ELi4ES3_EELi8ELi2ELb0EEEvNS_16Flash_fwd_paramsE,"aw",@nobits
	.sectionflags	@""
	.align	16
.nv.shared._ZN5flash32flash_fwd_splitkv_combine_kernelI23Flash_fwd_kernel_traitsILi192ELi64ELi64ELi4ELb0ELb0EN7cutlass6half_tE19Flash_kernel_traitsILi192ELi64ELi64ELi4ES3_EELi8ELi2ELb0EEEvNS_16Flash_fwd_paramsE:
	.zero		144


//--------------------- .nv.shared._ZN5flash32flash_fwd_splitkv_combine_kernelI23Flash_fwd_kernel_traitsILi192ELi64ELi64ELi4ELb0ELb0EN7cutlass6half_tE19Flash_kernel_traitsILi192ELi64ELi64ELi4ES3_EELi8ELi1ELb0EEEvNS_16Flash_fwd_paramsE --------------------------
	.section	.nv.shared._ZN5flash32flash_fwd_splitkv_combine_kernelI23Flash_fwd_kernel_traitsILi192ELi64ELi64ELi4ELb0ELb0EN7cutlass6half_tE19Flash_kernel_traitsILi192ELi64ELi64ELi4ES3_EELi8ELi1ELb0EEEvNS_16Flash_fwd_paramsE,"aw",@nobits
	.sectionflags	@""
	.align	16
.nv.shared._ZN5flash32flash_fwd_splitkv_combine_kernelI23Flash_fwd_kernel_traitsILi192ELi64ELi64ELi4ELb0ELb0EN7cutlass6half_tE19Flash_kernel_traitsILi192ELi64ELi64ELi4ES3_EELi8ELi1ELb0EEEvNS_16Flash_fwd_paramsE:
	.zero		80


//--------------------- .nv.shared._ZN5flash32flash_fwd_splitkv_combine_kernelI23Flash_fwd_kernel_traitsILi192ELi64ELi64ELi4ELb0ELb0EN7cutlass6half_tE19Flash_kernel_traitsILi192ELi64ELi64ELi4ES3_EELi8ELi7ELb1EEEvNS_16Flash_fwd_paramsE --------------------------
	.section	.nv.shared._ZN5flash32flash_fwd_splitkv_combine_kernelI23Flash_fwd_kernel_traitsILi192ELi64ELi64ELi4ELb0ELb0EN7cutlass6half_tE19Flash_kernel_traitsILi192ELi64ELi64ELi4ES3_EELi8ELi7ELb1EEEvNS_16Flash_fwd_paramsE,"aw",@nobits
	.sectionflags	@""
	.align	16
.nv.shared._ZN5flash32flash_fwd_splitkv_combine_kernelI23Flash_fwd_kernel_traitsILi192ELi64ELi64ELi4ELb0ELb0EN7cutlass6half_tE19Flash_kernel_traitsILi192ELi64ELi64ELi4ES3_EELi8ELi7ELb1EEEvNS_16Flash_fwd_paramsE:
	.zero		4608


//--------------------- .nv.shared._ZN5flash32flash_fwd_splitkv_combine_kernelI23Flash_fwd_kernel_traitsILi192ELi64ELi64ELi4ELb0ELb0EN7cutlass6half_tE19Flash_kernel_traitsILi192ELi64ELi64ELi4ES3_EELi8ELi6ELb1EEEvNS_16Flash_fwd_paramsE --------------------------
	.section	.nv.shared._ZN5flash32flash_fwd_splitkv_combine_kernelI23Flash_fwd_kernel_traitsILi192ELi64ELi64ELi4ELb0ELb0EN7cutlass6half_tE19Flash_kernel_traitsILi192ELi64ELi64ELi4ES3_EELi8ELi6ELb1EEEvNS_16Flash_fwd_paramsE,"aw",@nobits
	.sectionflags	@""
	.align	16
.nv.shared._ZN5flash32flash_fwd_splitkv_combine_kernelI23Flash_fwd_kernel_traitsILi192ELi64ELi64ELi4ELb0ELb0EN7cutlass6half_tE19Flash_kernel_traitsILi192ELi64ELi64ELi4ES3_EELi8ELi6ELb1EEEvNS_16Flash_fwd_paramsE:
	.zero		2304


//--------------------- .nv.shared._ZN5flash32flash_fwd_splitkv_combine_kernelI23Flash_fwd_kernel_traitsILi192ELi64ELi64ELi4ELb0ELb0EN7cutlass6half_tE19Flash_kernel_traitsILi192ELi64ELi64ELi4ES3_EELi8ELi5ELb1EEEvNS_16Flash_fwd_paramsE --------------------------
	.section	.nv.shared._ZN5flash32flash_fwd_splitkv_combine_kernelI23Flash_fwd_kernel_traitsILi192ELi64ELi64ELi4ELb0ELb0EN7cutlass6half_tE19Flash_kernel_traitsILi192ELi64ELi64ELi4ES3_EELi8ELi5ELb1EEEvNS_16Flash_fwd_paramsE,"aw",@nobits
	.sectionflags	@""
	.align	16
.nv.shared._ZN5flash32flash_fwd_splitkv_combine_kernelI23Flash_fwd_kernel_traitsILi192ELi64ELi64ELi4ELb0ELb0EN7cutlass6half_tE19Flash_kernel_traitsILi192ELi64ELi64ELi4ES3_EELi8ELi5ELb1EEEvNS_16Flash_fwd_paramsE:
	.zero		1152


//--------------------- .nv.shared._ZN5flash32flash_fwd_splitkv_combine_kernelI23Flash_fwd_kernel_traitsILi192ELi64ELi64ELi4ELb0ELb0EN7cutlass6half_tE19Flash_kernel_traitsILi192ELi64ELi64ELi4ES3_EELi8ELi4ELb1EEEvNS_16Flash_fwd_paramsE --------------------------
	.section	.nv.shared._ZN5flash32flash_fwd_splitkv_combine_kernelI23Flash_fwd_kernel_traitsILi192ELi64ELi64ELi4ELb0ELb0EN7cutlass6half_tE19Flash_kernel_traitsILi192ELi64ELi64ELi4ES3_EELi8ELi4ELb1EEEvNS_16Flash_fwd_paramsE,"aw",@nobits
	.sectionflags	@""
	.align	16
.nv.shared._ZN5flash32flash_fwd_splitkv_combine_kernelI23Flash_fwd_kernel_traitsILi192ELi64ELi64ELi4ELb0ELb0EN7cutlass6half_tE19Flash_kernel_traitsILi192ELi64ELi64ELi4ES3_EELi8ELi4ELb1EEEvNS_16Flash_fwd_paramsE:
	.zero		576


//--------------------- .nv.shared._ZN5flash32flash_fwd_splitkv_combine_kernelI23Flash_fwd_kernel_traitsILi192ELi64ELi64ELi4ELb0ELb0EN7cutlass6half_tE19Flash_kernel_traitsILi192ELi64ELi64ELi4ES3_EELi8ELi3ELb1EEEvNS_16Flash_fwd_paramsE --------------------------
	.section	.nv.shared._ZN5flash32flash_fwd_splitkv_combine_kernelI23Flash_fwd_kernel_traitsILi192ELi64ELi64ELi4ELb0ELb0EN7cutlass6half_tE19Flash_kernel_traitsILi192ELi64ELi64ELi4ES3_EELi8ELi3ELb1EEEvNS_16Flash_fwd_paramsE,"aw",@nobits
	.sectionflags	@""
	.align	16
.nv.shared._ZN5flash32flash_fwd_splitkv_combine_kernelI23Flash_fwd_kernel_traitsILi192ELi64ELi64ELi4ELb0ELb0EN7cutlass6half_tE19Flash_kernel_traitsILi192ELi64ELi64ELi4ES3_EELi8ELi3ELb1EEEvNS_16Flash_fwd_paramsE:
	.zero		288


//--------------------- .nv.shared._ZN5flash32flash_fwd_splitkv_combine_kernelI23Flash_fwd_kernel_traitsILi192ELi64ELi64ELi4ELb0ELb0EN7cutlass6half_tE19Flash_kernel_traitsILi192ELi64ELi64ELi4ES3_EELi8ELi2ELb1EEEvNS_16Flash_fwd_paramsE --------------------------
	.section	.nv.shared._ZN5flash32flash_fwd_splitkv_combine_kernelI23Flash_fwd_kernel_traitsILi192ELi64ELi64ELi4ELb0ELb0EN7cutlass6half_tE19Flash_kernel_traitsILi192ELi64ELi64ELi4ES3_EELi8ELi2ELb1EEEvNS_16Flash_fwd_paramsE,"aw",@nobits
	.sectionflags	@""
	.align	16
.nv.shared._ZN5flash32flash_fwd_splitkv_combine_kernelI23Flash_fwd_kernel_traitsILi192ELi64ELi64ELi4ELb0ELb0EN7cutlass6half_tE19Flash_kernel_traitsILi192ELi64ELi64ELi4ES3_EELi8ELi2ELb1EEEvNS_16Flash_fwd_paramsE:
	.zero		144


//--------------------- .nv.shared._ZN5flash32flash_fwd_splitkv_combine_kernelI23Flash_fwd_kernel_traitsILi192ELi64ELi64ELi4ELb0ELb0EN7cutlass6half_tE19Flash_kernel_traitsILi192ELi64ELi64ELi4ES3_EELi8ELi1ELb1EEEvNS_16Flash_fwd_paramsE --------------------------
	.section	.nv.shared._ZN5flash32flash_fwd_splitkv_combine_kernelI23Flash_fwd_kernel_traitsILi192ELi64ELi64ELi4ELb0ELb0EN7cutlass6half_tE19Flash_kernel_traitsILi192ELi64ELi64ELi4ES3_EELi8ELi1ELb1EEEvNS_16Flash_fwd_paramsE,"aw",@nobits
	.sectionflags	@""
	.align	16
.nv.shared._ZN5flash32flash_fwd_splitkv_combine_kernelI23Flash_fwd_kernel_traitsILi192ELi64ELi64ELi4ELb0ELb0EN7cutlass6half_tE19Flash_kernel_traitsILi192ELi64ELi64ELi4ES3_EELi8ELi1ELb1EEEvNS_16Flash_fwd_paramsE:
	.zero		80


//--------------------- .nv.shared._ZN5flash24flash_fwd_splitkv_kernelI23Flash_fwd_kernel_traitsILi192ELi64ELi64ELi4ELb0ELb0EN7cutlass6half_tE19Flash_kernel_traitsILi192ELi64ELi64ELi4ES3_EELb0ELb0ELb0ELb0ELb0ELb0ELb0ELb0EEEvNS_16Flash_fwd_paramsE --------------------------
	.section	.nv.shared._ZN5flash24flash_fwd_splitkv_kernelI23Flash_fwd_kernel_traitsILi192ELi64ELi64ELi4ELb0ELb0EN7cutlass6half_tE19Flash_kernel_traitsILi192ELi64ELi64ELi4ES3_EELb0ELb0ELb0ELb0ELb0ELb0ELb0ELb0EEEvNS_16Flash_fwd_paramsE,"aw",@nobits
	.sectionflags	@""
	.align	16


//--------------------- .nv.shared._ZN5flash24flash_fwd_splitkv_kernelI23Flash_fwd_kernel_traitsILi192ELi64ELi64ELi4ELb0ELb0EN7cutlass6half_tE19Flash_kernel_traitsILi192ELi64ELi64ELi4ES3_EELb0ELb0ELb0ELb0ELb0ELb1ELb0ELb0EEEvNS_16Flash_fwd_paramsE --------------------------
	.section	.nv.shared._ZN5flash24flash_fwd_splitkv_kernelI23Flash_fwd_kernel_traitsILi192ELi64ELi64ELi4ELb0ELb0EN7cutlass6half_tE19Flash_kernel_traitsILi192ELi64ELi64ELi4ES3_EELb0ELb0ELb0ELb0ELb0ELb1ELb0ELb0EEEvNS_16Flash_fwd_paramsE,"aw",@nobits
	.sectionflags	@""
	.align	16


//--------------------- .nv.shared._ZN5flash24flash_fwd_splitkv_kernelI23Flash_fwd_kernel_traitsILi192ELi64ELi64ELi4ELb0ELb0EN7cutlass6half_tE19Flash_kernel_traitsILi192ELi64ELi64ELi4ES3_EELb0ELb0ELb0ELb0ELb0ELb0ELb0ELb1EEEvNS_16Flash_fwd_paramsE --------------------------
	.section	.nv.shared._ZN5flash24flash_fwd_splitkv_kernelI23Flash_fwd_kernel_traitsILi192ELi64ELi64ELi4ELb0ELb0EN7cutlass6half_tE19Flash_kernel_traitsILi192ELi64ELi64ELi4ES3_EELb0ELb0ELb0ELb0ELb0ELb0ELb0ELb1EEEvNS_16Flash_fwd_paramsE,"aw",@nobits
	.sectionflags	@""
	.align	16


//--------------------- .nv.shared._ZN5flash24flash_fwd_splitkv_kernelI23Flash_fwd_kernel_traitsILi192ELi64ELi64ELi4ELb0ELb0EN7cutlass6half_tE19Flash_kernel_traitsILi192ELi64ELi64ELi4ES3_EELb0ELb0ELb0ELb0ELb0ELb1ELb0ELb1EEEvNS_16Flash_fwd_paramsE --------------------------
	.section	.nv.shared._ZN5flash24flash_fwd_splitkv_kernelI23Flash_fwd_kernel_traitsILi192ELi64ELi64ELi4ELb0ELb0EN7cutlass6half_tE19Flash_kernel_traitsILi192ELi64ELi64ELi4ES3_EELb0ELb0ELb0ELb0ELb0ELb1ELb0ELb1EEEvNS_16Flash_fwd_paramsE,"aw",@nobits
	.sectionflags	@""
	.align	16


//--------------------- .nv.shared._ZN5flash24flash_fwd_splitkv_kernelI23Flash_fwd_kernel_traitsILi192ELi64ELi64ELi4ELb0ELb0EN7cutlass6half_tE19Flash_kernel_traitsILi192ELi64ELi64ELi4ES3_EELb0ELb0ELb0ELb0ELb0ELb0ELb1ELb0EEEvNS_16Flash_fwd_paramsE --------------------------
	.section	.nv.shared._ZN5flash24flash_fwd_splitkv_kernelI23Flash_fwd_kernel_traitsILi192ELi64ELi64ELi4ELb0ELb0EN7cutlass6half_tE19Flash_kernel_traitsILi192ELi64ELi64ELi4ES3_EELb0ELb0ELb0ELb0ELb0ELb0ELb1ELb0EEEvNS_16Flash_fwd_paramsE,"aw",@nobits
	.sectionflags	@""
	.align	16


//--------------------- .nv.shared._ZN5flash24flash_fwd_splitkv_kernelI23Flash_fwd_kernel_traitsILi192ELi64ELi64ELi4ELb0ELb0EN7cutlass6half_tE19Flash_kernel_traitsILi192ELi64ELi64ELi4ES3_EELb0ELb0ELb0ELb0ELb0ELb1ELb1ELb0EEEvNS_16Flash_fwd_paramsE --------------------------
	.section	.nv.shared._ZN5flash24flash_fwd_splitkv_kernelI23Flash_fwd_kernel_traitsILi192ELi64ELi64ELi4ELb0ELb0EN7cutlass6half_tE19Flash_kernel_traitsILi192ELi64ELi64ELi4ES3_EELb0ELb0ELb0ELb0ELb0ELb1ELb1ELb0EEEvNS_16Flash_fwd_paramsE,"aw",@nobits
	.sectionflags	@""
	.align	16


//--------------------- .nv.shared._ZN5flash24flash_fwd_splitkv_kernelI23Flash_fwd_kernel_traitsILi192ELi64ELi64ELi4ELb0ELb0EN7cutlass6half_tE19Flash_kernel_traitsILi192ELi64ELi64ELi4ES3_EELb0ELb0ELb0ELb0ELb0ELb0ELb1ELb1EEEvNS_16Flash_fwd_paramsE --------------------------
	.section	.nv.shared._ZN5flash24flash_fwd_splitkv_kernelI23Flash_fwd_kernel_traitsILi192ELi64ELi64ELi4ELb0ELb0EN7cutlass6half_tE19Flash_kernel_traitsILi192ELi64ELi64ELi4ES3_EELb0ELb0ELb0ELb0ELb0ELb0ELb1ELb1EEEvNS_16Flash_fwd_paramsE,"aw",@nobits
	.sectionflags	@""
	.align	16


//--------------------- .nv.shared._ZN5flash24flash_fwd_splitkv_kernelI23Flash_fwd_kernel_traitsILi192ELi64ELi64ELi4ELb0ELb0EN7cutlass6half_tE19Flash_kernel_traitsILi192ELi64ELi64ELi4ES3_EELb0ELb0ELb0ELb0ELb0ELb1ELb1ELb1EEEvNS_16Flash_fwd_paramsE --------------------------
	.section	.nv.shared._ZN5flash24flash_fwd_splitkv_kernelI23Flash_fwd_kernel_traitsILi192ELi64ELi64ELi4ELb0ELb0EN7cutlass6half_tE19Flash_kernel_traitsILi192ELi64ELi64ELi4ES3_EELb0ELb0ELb0ELb0ELb0ELb1ELb1ELb1EEEvNS_16Flash_fwd_paramsE,"aw",@nobits
	.sectionflags	@""
	.align	16


//--------------------- .nv.shared._ZN5flash24flash_fwd_splitkv_kernelI23Flash_fwd_kernel_traitsILi192ELi64ELi64ELi4ELb0ELb0EN7cutlass6half_tE19Flash_kernel_traitsILi192ELi64ELi64ELi4ES3_EELb0ELb1ELb0ELb0ELb0ELb0ELb0ELb0EEEvNS_16Flash_fwd_paramsE --------------------------
	.section	.nv.shared._ZN5flash24flash_fwd_splitkv_kernelI23Flash_fwd_kernel_traitsILi192ELi64ELi64ELi4ELb0ELb0EN7cutlass6half_tE19Flash_kernel_traitsILi192ELi64ELi64ELi4ES3_EELb0ELb1ELb0ELb0ELb0ELb0ELb0ELb0EEEvNS_16Flash_fwd_paramsE,"aw",@nobits
	.sectionflags	@""
	.align	16


//--------------------- .nv.shared._ZN5flash24flash_fwd_splitkv_kernelI23Flash_fwd_kernel_traitsILi192ELi64ELi64ELi4ELb0ELb0EN7cutlass6half_tE19Flash_kernel_traitsILi192ELi64ELi64ELi4ES3_EELb0ELb1ELb0ELb0ELb0ELb1ELb0ELb0EEEvNS_16Flash_fwd_paramsE --------------------------
	.section	.nv.shared._ZN5flash24flash_fwd_splitkv_kernelI23Flash_fwd_kernel_traitsILi192ELi64ELi64ELi4ELb0ELb0EN7cutlass6half_tE19Flash_kernel_traitsILi192ELi64ELi64ELi4ES3_EELb0ELb1ELb0ELb0ELb0ELb1ELb0ELb0EEEvNS_16Flash_fwd_paramsE,"aw",@nobits
	.sectionflags	@""
	.align	16


//--------------------- .nv.shared._ZN5flash24flash_fwd_splitkv_kernelI23Flash_fwd_kernel_traitsILi192ELi64ELi64ELi4ELb0ELb0EN7cutlass6half_tE19Flash_kernel_traitsILi192ELi64ELi64ELi4ES3_EELb0ELb1ELb0ELb0ELb0ELb0ELb0ELb1EEEvNS_16Flash_fwd_paramsE --------------------------
	.section	.nv.shared._ZN5flash24flash_fwd_splitkv_kernelI23Flash_fwd_kernel_traitsILi192ELi64ELi64ELi4ELb0ELb0EN7cutlass6half_tE19Flash_kernel_traitsILi192ELi64ELi64ELi4ES3_EELb0ELb1ELb0ELb0ELb0ELb0ELb0ELb1EEEvNS_16Flash_fwd_paramsE,"aw",@nobits
	.sectionflags	@""
	.align	16


//--------------------- .nv.shared._ZN5flash24flash_fwd_splitkv_kernelI23Flash_fwd_kernel_traitsILi192ELi64ELi64ELi4ELb0ELb0EN7cutlass6half_tE19Flash_kernel_traitsILi192ELi64ELi64ELi4ES3_EELb0ELb1ELb0ELb0ELb0ELb1ELb0ELb1EEEvNS_16Flash_fwd_paramsE --------------------------
	.section	.nv.shared._ZN5flash24flash_fwd_splitkv_kernelI23Flash_fwd_kernel_traitsILi192ELi64ELi64ELi4ELb0ELb0EN7cutlass6half_tE19Flash_kernel_traitsILi192ELi64ELi64ELi4ES3_EELb0ELb1ELb0ELb0ELb0ELb1ELb0ELb1EEEvNS_16Flash_fwd_paramsE,"aw",@nobits
	.sectionflags	@""
	.align	16


//--------------------- .nv.shared._ZN5flash24flash_fwd_splitkv_kernelI23Flash_fwd_kernel_traitsILi192ELi64ELi64ELi4ELb0ELb0EN7cutlass6half_tE19Flash_kernel_traitsILi192ELi64ELi64ELi4ES3_EELb0ELb1ELb0ELb0ELb0ELb0ELb1ELb0EEEvNS_16Flash_fwd_paramsE --------------------------
	.section	.nv.shared._ZN5flash24flash_fwd_splitkv_kernelI23Flash_fwd_kernel_traitsILi192ELi64ELi64ELi4ELb0ELb0EN7cutlass6half_tE19Flash_kernel_traitsILi192ELi64ELi64ELi4ES3_EELb0ELb1ELb0ELb0ELb0ELb0ELb1ELb0EEEvNS_16Flash_fwd_paramsE,"aw",@nobits
	.sectionflags	@""
	.align	16


//--------------------- .nv.shared._ZN5flash24flash_fwd_splitkv_kernelI23Flash_fwd_kernel_traitsILi192ELi64ELi64ELi4ELb0ELb0EN7cutlass6half_tE19Flash_kernel_traitsILi192ELi64ELi64ELi4ES3_EELb0ELb1ELb0ELb0ELb0ELb1ELb1ELb0EEEvNS_16Flash_fwd_paramsE --------------------------
	.section	.nv.shared._ZN5flash24flash_fwd_splitkv_kernelI23Flash_fwd_kernel_traitsILi192ELi64ELi64ELi4ELb0ELb0EN7cutlass6half_tE19Flash_kernel_traitsILi192ELi64ELi64ELi4ES3_EELb0ELb1ELb0ELb0ELb0ELb1ELb1ELb0EEEvNS_16Flash_fwd_paramsE,"aw",@nobits
	.sectionflags	@""
	.align	16


//--------------------- .nv.shared._ZN5flash24flash_fwd_splitkv_kernelI23Flash_fwd_kernel_traitsILi192ELi64ELi64ELi4ELb0ELb0EN7cutlass6half_tE19Flash_kernel_traitsILi192ELi64ELi64ELi4ES3_EELb0ELb1ELb0ELb0ELb0ELb0ELb1ELb1EEEvNS_16Flash_fwd_paramsE --------------------------
	.section	.nv.shared._ZN5flash24flash_fwd_splitkv_kernelI23Flash_fwd_kernel_traitsILi192ELi64ELi64ELi4ELb0ELb0EN7cutlass6half_tE19Flash_kernel_traitsILi192ELi64ELi64ELi4ES3_EELb0ELb1ELb0ELb0ELb0ELb0ELb1ELb1EEEvNS_16Flash_fwd_paramsE,"aw",@nobits
	.sectionflags	@""
	.align	16


//--------------------- .nv.shared._ZN5flash24flash_fwd_splitkv_kernelI23Flash_fwd_kernel_traitsILi192ELi64ELi64ELi4ELb0ELb0EN7cutlass6half_tE19Flash_kernel_traitsILi192ELi64ELi64ELi4ES3_EELb0ELb1ELb0ELb0ELb0ELb1ELb1ELb1EEEvNS_16Flash_fwd_paramsE --------------------------
	.section	.nv.shared._ZN5flash24flash_fwd_splitkv_kernelI23Flash_fwd_kernel_traitsILi192ELi64ELi64ELi4ELb0ELb0EN7cutlass6half_tE19Flash_kernel_traitsILi192ELi64ELi64ELi4ES3_EELb0ELb1ELb0ELb0ELb0ELb1ELb1ELb1EEEvNS_16Flash_fwd_paramsE,"aw",@nobits
	.sectionflags	@""
	.align	16


//--------------------- .nv.shared._ZN5flash24flash_fwd_splitkv_kernelI23Flash_fwd_kernel_traitsILi192ELi64ELi64ELi4ELb0ELb0EN7cutlass6half_tE19Flash_kernel_traitsILi192ELi64ELi64ELi4ES3_EELb0ELb0ELb0ELb0ELb1ELb0ELb0ELb0EEEvNS_16Flash_fwd_paramsE --------------------------
	.section	.nv.shared._ZN5flash24flash_fwd_splitkv_kernelI23Flash_fwd_kernel_traitsILi192ELi64ELi64ELi4ELb0ELb0EN7cutlass6half_tE19Flash_kernel_traitsILi192ELi64ELi64ELi4ES3_EELb0ELb0ELb0ELb0ELb1ELb0ELb0ELb0EEEvNS_16Flash_fwd_paramsE,"aw",@nobits
	.sectionflags	@""
	.align	16


//--------------------- .nv.shared._ZN5flash24flash_fwd_splitkv_kernelI23Flash_fwd_kernel_traitsILi192ELi64ELi64ELi4ELb0ELb0EN7cutlass6half_tE19Flash_kernel_traitsILi192ELi64ELi64ELi4ES3_EELb0ELb0ELb0ELb0ELb1ELb1ELb0ELb0EEEvNS_16Flash_fwd_paramsE --------------------------
	.section	.nv.shared._ZN5flash24flash_fwd_splitkv_kernelI23Flash_fwd_kernel_traitsILi192ELi64ELi64ELi4ELb0ELb0EN7cutlass6half_tE19Flash_kernel_traitsILi192ELi64ELi64ELi4ES3_EELb0ELb0ELb0ELb0ELb1ELb1ELb0ELb0EEEvNS_16Flash_fwd_paramsE,"aw",@nobits
	.sectionflags	@""
	.align	16


//--------------------- .nv.shared._ZN5flash24flash_fwd_splitkv_kernelI23Flash_fwd_kernel_traitsILi192ELi64ELi64ELi4ELb0ELb0EN7cutlass6half_tE19Flash_kernel_traitsILi192ELi64ELi64ELi4ES3_EELb0ELb0ELb1ELb0ELb0ELb0ELb0ELb0EEEvNS_16Flash_fwd_paramsE --------------------------
	.section	.nv.shared._ZN5flash24flash_fwd_splitkv_kernelI23Flash_fwd_kernel_traitsILi192ELi64ELi64ELi4ELb0ELb0EN7cutlass6half_tE19Flash_kernel_traitsILi192ELi64ELi64ELi4ES3_EELb0ELb0ELb1ELb0ELb0ELb0ELb0ELb0EEEvNS_16Flash_fwd_paramsE,"aw",@nobits
	.sectionflags	@""
	.align	16


//--------------------- .nv.shared._ZN5flash24flash_fwd_splitkv_kernelI23Flash_fwd_kernel_traitsILi192ELi64ELi64ELi4ELb0ELb0EN7cutlass6half_tE19Flash_kernel_traitsILi192ELi64ELi64ELi4ES3_EELb0ELb0ELb1ELb0ELb0ELb1ELb0ELb0EEEvNS_16Flash_fwd_paramsE --------------------------
	.section	.nv.shared._ZN5flash24flash_fwd_splitkv_kernelI23Flash_fwd_kernel_traitsILi192ELi64ELi64ELi4ELb0ELb0EN7cutlass6half_tE19Flash_kernel_traitsILi192ELi64ELi64ELi4ES3_EELb0ELb0ELb1ELb0ELb0ELb1ELb0ELb0EEEvNS_16Flash_fwd_paramsE,"aw",@nobits
	.sectionflags	@""
	.align	16


//--------------------- .nv.shared._ZN5flash24flash_fwd_splitkv_kernelI23Flash_fwd_kernel_traitsILi192ELi64ELi64ELi4ELb0ELb0EN7cutlass6half_tE19Flash_kernel_traitsILi192ELi64ELi64ELi4ES3_EELb0ELb0ELb0ELb0ELb1ELb0ELb0ELb1EEEvNS_16Flash_fwd_paramsE --------------------------
	.section	.nv.shared._ZN5flash24flash_fwd_splitkv_kernelI23Flash_fwd_kernel_traitsILi192ELi64ELi64ELi4ELb0ELb0EN7cutlass6half_tE19Flash_kernel_traitsILi192ELi64ELi64ELi4ES3_EELb0ELb0ELb0ELb0ELb1ELb0ELb0ELb1EEEvNS_16Flash_fwd_paramsE,"aw",@nobits
	.sectionflags	@""
	.align	16


//--------------------- .nv.shared._ZN5flash24flash_fwd_splitkv_kernelI23Flash_fwd_kernel_traitsILi192ELi64ELi64ELi4ELb0ELb0EN7cutlass6half_tE19Flash_kernel_traitsILi192ELi64ELi64ELi4ES3_EELb0ELb0ELb0ELb0ELb1ELb1ELb0ELb1EEEvNS_16Flash_fwd_paramsE --------------------------
	.section	.nv.shared._ZN5flash24flash_fwd_splitkv_kernelI23Flash_fwd_kernel_traitsILi192ELi64ELi64ELi4ELb0ELb0EN7cutlass6half_tE19Flash_kernel_traitsILi192ELi64ELi64ELi4ES3_EELb0ELb0ELb0ELb0ELb1ELb1ELb0ELb1EEEvNS_16Flash_fwd_paramsE,"aw",@nobits
	.sectionflags	@""
	.align	16


//--------------------- .nv.shared._ZN5flash24flash_fwd_splitkv_kernelI23Flash_fwd_kernel_traitsILi192ELi64ELi64ELi4ELb0ELb0EN7cutlass6half_tE19Flash_kernel_traitsILi192ELi64ELi64ELi4ES3_EELb0ELb0ELb1ELb0ELb0ELb0ELb0ELb1EEEvNS_16Flash_fwd_paramsE --------------------------
	.section	.nv.shared._ZN5flash24flash_fwd_splitkv_kernelI23Flash_fwd_kernel_traitsILi192ELi64ELi64ELi4ELb0ELb0EN7cutlass6half_tE19Flash_kernel_traitsILi192ELi64ELi64ELi4ES3_EELb0ELb0ELb1ELb0ELb0ELb0ELb0ELb1EEEvNS_16Flash_fwd_paramsE,"aw",@nobits
	.sectionflags	@""
	.align	16


//--------------------- .nv.shared._ZN5flash24flash_fwd_splitkv_kernelI23Flash_fwd_kernel_traitsILi192ELi64ELi64ELi4ELb0ELb0EN7cutlass6half_tE19Flash_kernel_traitsILi192ELi64ELi64ELi4ES3_EELb0ELb0ELb1ELb0ELb0ELb1ELb0ELb1EEEvNS_16Flash_fwd_paramsE --------------------------
	.section	.nv.shared._ZN5flash24flash_fwd_splitkv_kernelI23Flash_fwd_kernel_traitsILi192ELi64ELi64ELi4ELb0ELb0EN7cutlass6half_tE19Flash_kernel_traitsILi192ELi64ELi64ELi4ES3_EELb0ELb0ELb1ELb0ELb0ELb1ELb0ELb1EEEvNS_16Flash_fwd_paramsE,"aw",@nobits
	.sectionflags	@""
	.align	16


//--------------------- .nv.shared._ZN5flash24flash_fwd_splitkv_kernelI23Flash_fwd_kernel_traitsILi192ELi64ELi64ELi4ELb0ELb0EN7cutlass6half_tE19Flash_kernel_traitsILi192ELi64ELi64ELi4ES3_EELb0ELb0ELb0ELb0ELb1ELb0ELb1ELb0EEEvNS_16Flash_fwd_paramsE --------------------------
	.section	.nv.shared._ZN5flash24flash_fwd_splitkv_kernelI23Flash_fwd_kernel_traitsILi192ELi64ELi64ELi4ELb0ELb0EN7cutlass6half_tE19Flash_kernel_traitsILi192ELi64ELi64ELi4ES3_EELb0ELb0ELb0ELb0ELb1ELb0ELb1ELb0EEEvNS_16Flash_fwd_paramsE,"aw",@nobits
	.sectionflags	@""
	.align	16


//--------------------- .nv.shared._ZN5flash24flash_fwd_splitkv_kernelI23Flash_fwd_kernel_traitsILi192ELi64ELi64ELi4ELb0ELb0EN7cutlass6half_tE19Flash_kernel_traitsILi192ELi64ELi64ELi4ES3_EELb0ELb0ELb0ELb0ELb1ELb1ELb1ELb0EEEvNS_16Flash_fwd_paramsE --------------------------
	.section	.nv.shared._ZN5flash24flash_fwd_splitkv_kernelI23Flash_fwd_kernel_traitsILi192ELi64ELi64ELi4ELb0ELb0EN7cutlass6half_tE19Flash_kernel_traitsILi192ELi64ELi64ELi4ES3_EELb0ELb0ELb0ELb0ELb1ELb1ELb1ELb0EEEvNS_16Flash_fwd_paramsE,"aw",@nobits
	.sectionflags	@""
	.align	16


//--------------------- .nv.shared._ZN5flash24flash_fwd_splitkv_kernelI23Flash_fwd_kernel_traitsILi192ELi64ELi64ELi4ELb0ELb0EN7cutlass6half_tE19Flash_kernel_traitsILi192ELi64ELi64ELi4ES3_EELb0ELb0ELb1ELb0ELb0ELb0ELb1ELb0EEEvNS_16Flash_fwd_paramsE --------------------------
	.section	.nv.shared._ZN5flash24flash_fwd_splitkv_kernelI23Flash_fwd_kernel_traitsILi192ELi64ELi64ELi4ELb0ELb0EN7cutlass6half_tE19Flash_kernel_traitsILi192ELi64ELi64ELi4ES3_EELb0ELb0ELb1ELb0ELb0ELb0ELb1ELb0EEEvNS_16Flash_fwd_paramsE,"aw",@nobits
	.sectionflags	@""
	.align	16


//--------------------- .nv.shared._ZN5flash24flash_fwd_splitkv_kernelI23Flash_fwd_kernel_traitsILi192ELi64ELi64ELi4ELb0ELb0EN7cutlass6half_tE19Flash_kernel_traitsILi192ELi64ELi64ELi4ES3_EELb0ELb0ELb1ELb0ELb0ELb1ELb1ELb0EEEvNS_16Flash_fwd_paramsE --------------------------
	.section	.nv.shared._ZN5flash24flash_fwd_splitkv_kernelI23Flash_fwd_kernel_traitsILi192ELi64ELi64ELi4ELb0ELb0EN7cutlass6half_tE19Flash_kernel_traitsILi192ELi64ELi64ELi4ES3_EELb0ELb0ELb1ELb0ELb0ELb1ELb1ELb0EEEvNS_16Flash_fwd_paramsE,"aw",@nobits
	.sectionflags	@""
	.align	16


//--------------------- .nv.shared._ZN5flash24flash_fwd_splitkv_kernelI23Flash_fwd_kernel_traitsILi192ELi64ELi64ELi4ELb0ELb0EN7cutlass6half_tE19Flash_kernel_traitsILi192ELi64ELi64ELi4ES3_EELb0ELb0ELb0ELb0ELb1ELb0ELb1ELb1EEEvNS_16Flash_fwd_paramsE --------------------------
	.section	.nv.shared._ZN5flash24flash_fwd_splitkv_kernelI23Flash_fwd_kernel_traitsILi192ELi64ELi64ELi4ELb0ELb0EN7cutlass6half_tE19Flash_kernel_traitsILi192ELi64ELi64ELi4ES3_EELb0ELb0ELb0ELb0ELb1ELb0ELb1ELb1EEEvNS_16Flash_fwd_paramsE,"aw",@nobits
	.sectionflags	@""
	.align	16


//--------------------- .nv.shared._ZN5flash24flash_fwd_splitkv_kernelI23Flash_fwd_kernel_traitsILi192ELi64ELi64ELi4ELb0ELb0EN7cutlass6half_tE19Flash_kernel_traitsILi192ELi64ELi64ELi4ES3_EELb0ELb0ELb0ELb0ELb1ELb1ELb1ELb1EEEvNS_16Flash_fwd_paramsE --------------------------
	.section	.nv.shared._ZN5flash24flash_fwd_splitkv_kernelI23Flash_fwd_kernel_traitsILi192ELi64ELi64ELi4ELb0ELb0EN7cutlass6half_tE19Flash_kernel_traitsILi192ELi64ELi64ELi4ES3_EELb0ELb0ELb0ELb0ELb1ELb1ELb1ELb1EEEvNS_16Flash_fwd_paramsE,"aw",@nobits
	.sectionflags	@""
	.align	16


//--------------------- .nv.shared._ZN5flash24flash_fwd_splitkv_kernelI23Flash_fwd_kernel_traitsILi192ELi64ELi64ELi4ELb0ELb0EN7cutlass6half_tE19Flash_kernel_traitsILi192ELi64ELi64ELi4ES3_EELb0ELb0ELb1ELb0ELb0ELb0ELb1ELb1EEEvNS_16Flash_fwd_paramsE --------------------------
	.section	.nv.shared._ZN5flash24flash_fwd_splitkv_kernelI23Flash_fwd_kernel_traitsILi192ELi64ELi64ELi4ELb0ELb0EN7cutlass6half_tE19Flash_kernel_traitsILi192ELi64ELi64ELi4ES3_EELb0ELb0ELb1ELb0ELb0ELb0ELb1ELb1EEEvNS_16Flash_fwd_paramsE,"aw",@nobits
	.sectionflags	@""
	.align	16


//--------------------- .nv.shared._ZN5flash24flash_fwd_splitkv_kernelI23Flash_fwd_kernel_traitsILi192ELi64ELi64ELi4ELb0ELb0EN7cutlass6half_tE19Flash_kernel_traitsILi192ELi64ELi64ELi4ES3_EELb0ELb0ELb1ELb0ELb0ELb1ELb1ELb1EEEvNS_16Flash_fwd_paramsE --------------------------
	.section	.nv.shared._ZN5flash24flash_fwd_splitkv_kernelI23Flash_fwd_kernel_traitsILi192ELi64ELi64ELi4ELb0ELb0EN7cutlass6half_tE19Flash_kernel_traitsILi192ELi64ELi64ELi4ES3_EELb0ELb0ELb1ELb0ELb0ELb1ELb1ELb1EEEvNS_16Flash_fwd_paramsE,"aw",@nobits
	.sectionflags	@""
	.align	16


//--------------------- .nv.shared._ZN5flash24flash_fwd_splitkv_kernelI23Flash_fwd_kernel_traitsILi192ELi64ELi64ELi4ELb0ELb0EN7cutlass6half_tE19Flash_kernel_traitsILi192ELi64ELi64ELi4ES3_EELb0ELb1ELb0ELb0ELb1ELb0ELb0ELb0EEEvNS_16Flash_fwd_paramsE --------------------------
	.section	.nv.shared._ZN5flash24flash_fwd_splitkv_kernelI23Flash_fwd_kernel_traitsILi192ELi64ELi64ELi4ELb0ELb0EN7cutlass6half_tE19Flash_kernel_traitsILi192ELi64ELi64ELi4ES3_EELb0ELb1ELb0ELb0ELb1ELb0ELb0ELb0EEEvNS_16Flash_fwd_paramsE,"aw",@nobits
	.sectionflags	@""
	.align	16


//--------------------- .nv.shared._ZN5flash24flash_fwd_splitkv_kernelI23Flash_fwd_kernel_traitsILi192ELi64ELi64ELi4ELb0ELb0EN7cutlass6half_tE19Flash_kernel_traitsILi192ELi64ELi64ELi4ES3_EELb0ELb1ELb0ELb0ELb1ELb1ELb0ELb0EEEvNS_16Flash_fwd_paramsE --------------------------
	.section	.nv.shared._ZN5flash24flash_fwd_splitkv_kernelI23Flash_fwd_kernel_traitsILi192ELi64ELi64ELi4ELb0ELb0EN7cutlass6half_tE19Flash_kernel_traitsILi192ELi64ELi64ELi4ES3_EELb0ELb1ELb0ELb0ELb1ELb1ELb0ELb0EEEvNS_16Flash_fwd_paramsE,"aw",@nobits
	.sectionflags	@""
	.align	16


//--------------------- .nv.shared._ZN5flash24flash_fwd_splitkv_kernelI23Flash_fwd_kernel_traitsILi192ELi64ELi64ELi4ELb0ELb0EN7cutlass6half_tE19Flash_kernel_traitsILi192ELi64ELi64ELi4ES3_EELb0ELb1ELb1ELb0ELb0ELb0ELb0ELb0EEEvNS_16Flash_fwd_paramsE --------------------------
	.section	.nv.shared._ZN5flash24flash_fwd_splitkv_kernelI23Flash_fwd_kernel_traitsILi192ELi64ELi64ELi4ELb0ELb0EN7cutlass6half_tE19Flash_kernel_traitsILi192ELi64ELi64ELi4ES3_EELb0ELb1ELb1ELb0ELb0ELb0ELb0ELb0EEEvNS_16Flash_fwd_paramsE,"aw",@nobits
	.sectionflags	@""
	.align	16


//--------------------- .nv.shared._ZN5flash24flash_fwd_splitkv_kernelI23Flash_fwd_kernel_traitsILi192ELi64ELi64ELi4ELb0ELb0EN7cutlass6half_tE19Flash_kernel_traitsILi192ELi64ELi64ELi4ES3_EELb0ELb1ELb1ELb0ELb0ELb1ELb0ELb0EEEvNS_16Flash_fwd_paramsE --------------------------
	.section	.nv.shared._ZN5flash24flash_fwd_splitkv_kernelI23Flash_fwd_kernel_traitsILi192ELi64ELi64ELi4ELb0ELb0EN7cutlass6half_tE19Flash_kernel_traitsILi192ELi64ELi64ELi4ES3_EELb0ELb1ELb1ELb0ELb0ELb1ELb0ELb0EEEvNS_16Flash_fwd_paramsE,"aw",@nobits
	.sectionflags	@""
	.align	16


//--------------------- .nv.shared._ZN5flash24flash_fwd_splitkv_kernelI23Flash_fwd_kernel_traitsILi192ELi64ELi64ELi4ELb0ELb0EN7cutlass6half_tE19Flash_kernel_traitsILi192ELi64ELi64ELi4ES3_EELb0ELb1ELb0ELb0ELb1ELb0ELb0ELb1EEEvNS_16Flash_fwd_paramsE --------------------------
	.section	.nv.shared._ZN5flash24flash_fwd_splitkv_kernelI23Flash_fwd_kernel_traitsILi192ELi64ELi64ELi4ELb0ELb0EN7cutlass6half_tE19Flash_kernel_traitsILi192ELi64ELi64ELi4ES3_EELb0ELb1ELb0ELb0ELb1ELb0ELb0ELb1EEEvNS_16Flash_fwd_paramsE,"aw",@nobits
	.sectionflags	@""
	.align	16


//--------------------- .nv.shared._ZN5flash24flash_fwd_splitkv_kernelI23Flash_fwd_kernel_traitsILi192ELi64ELi64ELi4ELb0ELb0EN7cutlass6half_tE19Flash_kernel_traitsILi192ELi64ELi64ELi4ES3_EELb0ELb1ELb0ELb0ELb1ELb1ELb0ELb1EEEvNS_16Flash_fwd_paramsE --------------------------
	.section	.nv.shared._ZN5flash24flash_fwd_splitkv_kernelI23Flash_fwd_kernel_traitsILi192ELi64ELi64ELi4ELb0ELb0EN7cutlass6half_tE19Flash_kernel_traitsILi192ELi64ELi64ELi4ES3_EELb0ELb1ELb0ELb0ELb1ELb1ELb0ELb1EEEvNS_16Flash_fwd_paramsE,"aw",@nobits
	.sectionflags	@""
	.align	16


//--------------------- .nv.shared._ZN5flash24flash_fwd_splitkv_kernelI23Flash_fwd_kernel_traitsILi192ELi64ELi64ELi4ELb0ELb0EN7cutlass6half_tE19Flash_kernel_traitsILi192ELi64ELi64ELi4ES3_EELb0ELb1ELb1ELb0ELb0ELb0ELb0ELb1EEEvNS_16Flash_fwd_paramsE --------------------------
	.section	.nv.shared._ZN5flash24flash_fwd_splitkv_kernelI23Flash_fwd_kernel_traitsILi192ELi64ELi64ELi4ELb0ELb0EN7cutlass6half_tE19Flash_kernel_traitsILi192ELi64ELi64ELi4ES3_EELb0ELb1ELb1ELb0ELb0ELb0ELb0ELb1EEEvNS_16Flash_fwd_paramsE,"aw",@nobits
	.sectionflags	@""
	.align	16


//--------------------- .nv.shared._ZN5flash24flash_fwd_splitkv_kernelI23Flash_fwd_kernel_traitsILi192ELi64ELi64ELi4ELb0ELb0EN7cutlass6half_tE19Flash_kernel_traitsILi192ELi64ELi64ELi4ES3_EELb0ELb1ELb1ELb0ELb0ELb1ELb0ELb1EEEvNS_16Flash_fwd_paramsE --------------------------
	.section	.nv.shared._ZN5flash24flash_fwd_splitkv_kernelI23Flash_fwd_kernel_traitsILi192ELi64ELi64ELi4ELb0ELb0EN7cutlass6half_tE19Flash_kernel_traitsILi192ELi64ELi64ELi4ES3_EELb0ELb1ELb1ELb0ELb0ELb1ELb0ELb1EEEvNS_16Flash_fwd_paramsE,"aw",@nobits
	.sectionflags	@""
	.align	16


//--------------------- .nv.shared._ZN5flash24flash_fwd_splitkv_kernelI23Flash_fwd_kernel_traitsILi192ELi64ELi64ELi4ELb0ELb0EN7cutlass6half_tE19Flash_kernel_traitsILi192ELi64ELi64ELi4ES3_EELb0ELb1ELb0ELb0ELb1ELb0ELb1ELb0EEEvNS_16Flash_fwd_paramsE --------------------------
	.section	.nv.shared._ZN5flash24flash_fwd_splitkv_kernelI23Flash_fwd_kernel_traitsILi192ELi64ELi64ELi4ELb0ELb0EN7cutlass6half_tE19Flash_kernel_traitsILi192ELi64ELi64ELi4ES3_EELb0ELb1ELb0ELb0ELb1ELb0ELb1ELb0EEEvNS_16Flash_fwd_paramsE,"aw",@nobits
	.sectionflags	@""
	.align	16


//--------------------- .nv.shared._ZN5flash24flash_fwd_splitkv_kernelI23Flash_fwd_kernel_traitsILi192ELi64ELi64ELi4ELb0ELb0EN7cutlass6half_tE19Flash_kernel_traitsILi192ELi64ELi64ELi4ES3_EELb0ELb1ELb0ELb0ELb1ELb1ELb1ELb0EEEvNS_16Flash_fwd_paramsE --------------------------
	.section	.nv.shared._ZN5flash24flash_fwd_splitkv_kernelI23Flash_fwd_kernel_traitsILi192ELi64ELi64ELi4ELb0ELb0EN7cutlass6half_tE19Flash_kernel_traitsILi192ELi64ELi64ELi4ES3_EELb0ELb1ELb0ELb0ELb1ELb1ELb1ELb0EEEvNS_16Flash_fwd_paramsE,"aw",@nobits
	.sectionflags	@""
	.align	16


//--------------------- .nv.shared._ZN5flash24flash_fwd_splitkv_kernelI23Flash_fwd_kernel_traitsILi192ELi64ELi64ELi4ELb0ELb0EN7cutlass6half_tE19Flash_kernel_traitsILi192ELi64ELi64ELi4ES3_EELb0ELb1ELb1ELb0ELb0ELb0ELb1ELb0EEEvNS_16Flash_fwd_paramsE --------------------------
	.section	.nv.shared._ZN5flash24flash_fwd_splitkv_kernelI23Flash_fwd_kernel_traitsILi192ELi64ELi64ELi4ELb0ELb0EN7cutlass6half_tE19Flash_kernel_traitsILi192ELi64ELi64ELi4ES3_EELb0ELb1ELb1ELb0ELb0ELb0ELb1ELb0EEEvNS_16Flash_fwd_paramsE,"aw",@nobits
	.sectionflags	@""
	.align	16


//--------------------- .nv.shared._ZN5flash24flash_fwd_splitkv_kernelI23Flash_fwd_kernel_traitsILi192ELi64ELi64ELi4ELb0ELb0EN7cutlass6half_tE19Flash_kernel_traitsILi192ELi64ELi64ELi4ES3_EELb0ELb1ELb1ELb0ELb0ELb1ELb1ELb0EEEvNS_16Flash_fwd_paramsE --------------------------
	.section	.nv.shared._ZN5flash24flash_fwd_splitkv_kernelI23Flash_fwd_kernel_traitsILi192ELi64ELi64ELi4ELb0ELb0EN7cutlass6half_tE19Flash_kernel_traitsILi192ELi64ELi64ELi4ES3_EELb0ELb1ELb1ELb0ELb0ELb1ELb1ELb0EEEvNS_16Flash_fwd_paramsE,"aw",@nobits
	.sectionflags	@""
	.align	16


//--------------------- .nv.shared._ZN5flash24flash_fwd_splitkv_kernelI23Flash_fwd_kernel_traitsILi192ELi64ELi64ELi4ELb0ELb0EN7cutlass6half_tE19Flash_kernel_traitsILi192ELi64ELi64ELi4ES3_EELb0ELb1ELb0ELb0ELb1ELb0ELb1ELb1EEEvNS_16Flash_fwd_paramsE --------------------------
	.section	.nv.shared._ZN5flash24flash_fwd_splitkv_kernelI23Flash_fwd_kernel_traitsILi192ELi64ELi64ELi4ELb0ELb0EN7cutlass6half_tE19Flash_kernel_traitsILi192ELi64ELi64ELi4ES3_EELb0ELb1ELb0ELb0ELb1ELb0ELb1ELb1EEEvNS_16Flash_fwd_paramsE,"aw",@nobits
	.sectionflags	@""
	.align	16


//--------------------- .nv.shared._ZN5flash24flash_fwd_splitkv_kernelI23Flash_fwd_kernel_traitsILi192ELi64ELi64ELi4ELb0ELb0EN7cutlass6half_tE19Flash_kernel_traitsILi192ELi64ELi64ELi4ES3_EELb0ELb1ELb0ELb0ELb1ELb1ELb1ELb1EEEvNS_16Flash_fwd_paramsE --------------------------
	.section	.nv.shared._ZN5flash24flash_fwd_splitkv_kernelI23Flash_fwd_kernel_traitsILi192ELi64ELi64ELi4ELb0ELb0EN7cutlass6half_tE19Flash_kernel_traitsILi192ELi64ELi64ELi4ES3_EELb0ELb1ELb0ELb0ELb1ELb1ELb1ELb1EEEvNS_16Flash_fwd_paramsE,"aw",@nobits
	.sectionflags	@""
	.align	16


//--------------------- .nv.shared._ZN5flash24flash_fwd_splitkv_kernelI23Flash_fwd_kernel_traitsILi192ELi64ELi64ELi4ELb0ELb0EN7cutlass6half_tE19Flash_kernel_traitsILi192ELi64ELi64ELi4ES3_EELb0ELb1ELb1ELb0ELb0ELb0ELb1ELb1EEEvNS_16Flash_fwd_paramsE --------------------------
	.section	.nv.shared._ZN5flash24flash_fwd_splitkv_kernelI23Flash_fwd_kernel_traitsILi192ELi64ELi64ELi4ELb0ELb0EN7cutlass6half_tE19Flash_kernel_traitsILi192ELi64ELi64ELi4ES3_EELb0ELb1ELb1ELb0ELb0ELb0ELb1ELb1EEEvNS_16Flash_fwd_paramsE,"aw",@nobits
	.sectionflags	@""
	.align	16


//--------------------- .nv.shared._ZN5flash24flash_fwd_splitkv_kernelI23Flash_fwd_kernel_traitsILi192ELi64ELi64ELi4ELb0ELb0EN7cutlass6half_tE19Flash_kernel_traitsILi192ELi64ELi64ELi4ES3_EELb0ELb1ELb1ELb0ELb0ELb1ELb1ELb1EEEvNS_16Flash_fwd_paramsE --------------------------
	.section	.nv.shared._ZN5flash24flash_fwd_splitkv_kernelI23Flash_fwd_kernel_traitsILi192ELi64ELi64ELi4ELb0ELb0EN7cutlass6half_tE19Flash_kernel_traitsILi192ELi64ELi64ELi4ES3_EELb0ELb1ELb1ELb0ELb0ELb1ELb1ELb1EEEvNS_16Flash_fwd_paramsE,"aw",@nobits
	.sectionflags	@""
	.align	16
